// Copyright (c) 2024, Jay Shah, Ganesh Bikshandi, Ying Zhang, Vijay Thakkar, Pradeep Ramani, Tri Dao.
// Splitting the different template instantiations to different files to speed up compilation.
// This file is auto-generated. See "generate_kernels.py"

#include "flash_fwd_launch_template.h"

#ifndef FLASHATTENTION_DISABLE_HDIM64
template void run_mha_fwd_<90, cutlass::half_t, 64, 256, false, false, true, true>(Flash_fwd_params &params, cudaStream_t stream);
#endif


// ===== COMPILED SASS (sm_90a) =====

	.target	sm_90a

	.elftype	@"ET_EXEC"


//--------------------- .note.nv.tkinfo           --------------------------
	.section	.note.nv.tkinfo,"",@"SHT_NOTE"
	.sectionflags	@"SHF_NOTE_NV_TKINFO"
	.tkinfo
        /*0018*/ 	.word	0x00000002
        /*0030*/ 	.string	""
        /*0030*/ 	.string	"ptxas"
        /*0030*/ 	.string	"Cuda compilation tools, release 13.0, V13.0.88"
        /*0030*/ 	.string	"Build cuda_13.0.r13.0/compiler.36424714_0"
        /*0030*/ 	.string	"-arch sm_90a -m 64 "



//--------------------- .note.nv.cuinfo           --------------------------
	.section	.note.nv.cuinfo,"",@"SHT_NOTE"
	.sectionflags	@"SHF_NOTE_NV_CUINFO"
        /*0018*/ 	.short	0x0002
        /*001a*/ 	.short	0x005a
        /*001c*/ 	.short	0x0082
	.zero		2


//--------------------- .nv.info                  --------------------------
	.section	.nv.info,"",@"SHT_CUDA_INFO"
	.align	4


	//----- nvinfo : EIATTR_REGCOUNT
	.align		4
        /*0000*/ 	.byte	0x04, 0x2f
        /*0002*/ 	.short	(.L_21 - .L_20)
	.align		4
.L_20:
        /*0004*/ 	.word	index@(_ZN7cutlass13device_kernelIN5flash11enable_sm90INS1_16FlashAttnFwdSm90INS1_25CollectiveMainloopFwdSm90ILi2EN4cute5tupleIJNS5_1CILi1EEES8_S8_EEENS6_IJNS7_ILi128EEENS7_ILi96EEENS7_ILi64EEEEEELi256ENS_6half_tEfNS_4arch4Sm90ELb1ELb0ELb1ELb1ELb0ELb1ELb1ELb1ELb0ELb1ELb0ELb0EEENS1_21CollectiveEpilogueFwdINS6_IJSA_NS7_ILi256EEESB_EEES9_SE_SG_Li256ELb1ELb1ELb0ELb0EEENS1_36VarlenDynamicPersistentTileSchedulerILi128ELi96ELi256ELi128ELb0ELb1ELb1ELb1ELb1ELb1EEEEEEEEEvNT_6ParamsE)
        /*0008*/ 	.word	0x000000a8


	//----- nvinfo : EIATTR_FRAME_SIZE
	.align		4
.L_21:
        /*000c*/ 	.byte	0x04, 0x11
        /*000e*/ 	.short	(.L_23 - .L_22)
	.align		4
.L_22:
        /*0010*/ 	.word	index@(_ZN7cutlass13device_kernelIN5flash11enable_sm90INS1_16FlashAttnFwdSm90INS1_25CollectiveMainloopFwdSm90ILi2EN4cute5tupleIJNS5_1CILi1EEES8_S8_EEENS6_IJNS7_ILi128EEENS7_ILi96EEENS7_ILi64EEEEEELi256ENS_6half_tEfNS_4arch4Sm90ELb1ELb0ELb1ELb1ELb0ELb1ELb1ELb1ELb0ELb1ELb0ELb0EEENS1_21CollectiveEpilogueFwdINS6_IJSA_NS7_ILi256EEESB_EEES9_SE_SG_Li256ELb1ELb1ELb0ELb0EEENS1_36VarlenDynamicPersistentTileSchedulerILi128ELi96ELi256ELi128ELb0ELb1ELb1ELb1ELb1ELb1EEEEEEEEEvNT_6ParamsE)
        /*0014*/ 	.word	0x000000b8


	//----- nvinfo : EIATTR_REGCOUNT
	.align		4
.L_23:
        /*0018*/ 	.byte	0x04, 0x2f
        /*001a*/ 	.short	(.L_25 - .L_24)
	.align		4
.L_24:
        /*001c*/ 	.word	index@(_ZN7cutlass13device_kernelIN5flash11enable_sm90INS1_16FlashAttnFwdSm90INS1_25CollectiveMainloopFwdSm90ILi2EN4cute5tupleIJNS5_1CILi1EEES8_S8_EEENS6_IJNS7_ILi128EEENS7_ILi96EEENS7_ILi64EEEEEELi256ENS_6half_tEfNS_4arch4Sm90ELb1ELb0ELb1ELb1ELb0ELb0ELb1ELb1ELb0ELb1ELb0ELb0EEENS1_21CollectiveEpilogueFwdINS6_IJSA_NS7_ILi256EEESB_EEES9_SE_SG_Li256ELb1ELb1ELb0ELb0EEENS1_36VarlenDynamicPersistentTileSchedulerILi128ELi96ELi256ELi128ELb0ELb1ELb1ELb1ELb1ELb1EEEEEEEEEvNT_6ParamsE)
        /*0020*/ 	.word	0x000000a8


	//----- nvinfo : EIATTR_FRAME_SIZE
	.align		4
.L_25:
        /*0024*/ 	.byte	0x04, 0x11
        /*0026*/ 	.short	(.L_27 - .L_26)
	.align		4
.L_26:
        /*0028*/ 	.word	index@(_ZN7cutlass13device_kernelIN5flash11enable_sm90INS1_16FlashAttnFwdSm90INS1_25CollectiveMainloopFwdSm90ILi2EN4cute5tupleIJNS5_1CILi1EEES8_S8_EEENS6_IJNS7_ILi128EEENS7_ILi96EEENS7_ILi64EEEEEELi256ENS_6half_tEfNS_4arch4Sm90ELb1ELb0ELb1ELb1ELb0ELb0ELb1ELb1ELb0ELb1ELb0ELb0EEENS1_21CollectiveEpilogueFwdINS6_IJSA_NS7_ILi256EEESB_EEES9_SE_SG_Li256ELb1ELb1ELb0ELb0EEENS1_36VarlenDynamicPersistentTileSchedulerILi128ELi96ELi256ELi128ELb0ELb1ELb1ELb1ELb1ELb1EEEEEEEEEvNT_6ParamsE)
        /*002c*/ 	.word	0x00000070


	//----- nvinfo : EIATTR_REGCOUNT
	.align		4
.L_27:
        /*0030*/ 	.byte	0x04, 0x2f
        /*0032*/ 	.short	(.L_29 - .L_28)
	.align		4
.L_28:
        /*0034*/ 	.word	index@(_ZN7cutlass13device_kernelIN5flash11enable_sm90INS1_16FlashAttnFwdSm90INS1_25CollectiveMainloopFwdSm90ILi2EN4cute5tupleIJNS5_1CILi1EEES8_S8_EEENS6_IJNS7_ILi128EEENS7_ILi96EEENS7_ILi64EEEEEELi256ENS_6half_tEfNS_4arch4Sm90ELb1ELb0ELb1ELb1ELb0ELb1ELb0ELb1ELb0ELb1ELb0ELb0EEENS1_21CollectiveEpilogueFwdINS6_IJSA_NS7_ILi256EEESB_EEES9_SE_SG_Li256ELb1ELb1ELb0ELb0EEENS1_36VarlenDynamicPersistentTileSchedulerILi128ELi96ELi256ELi128ELb0ELb1ELb1ELb1ELb1ELb1EEEEEEEEEvNT_6ParamsE)
        /*0038*/ 	.word	0x000000a8


	//----- nvinfo : EIATTR_FRAME_SIZE
	.align		4
.L_29:
        /*003c*/ 	.byte	0x04, 0x11
        /*003e*/ 	.short	(.L_31 - .L_30)
	.align		4
.L_30:
        /*0040*/ 	.word	index@(_ZN7cutlass13device_kernelIN5flash11enable_sm90INS1_16FlashAttnFwdSm90INS1_25CollectiveMainloopFwdSm90ILi2EN4cute5tupleIJNS5_1CILi1EEES8_S8_EEENS6_IJNS7_ILi128EEENS7_ILi96EEENS7_ILi64EEEEEELi256ENS_6half_tEfNS_4arch4Sm90ELb1ELb0ELb1ELb1ELb0ELb1ELb0ELb1ELb0ELb1ELb0ELb0EEENS1_21CollectiveEpilogueFwdINS6_IJSA_NS7_ILi256EEESB_EEES9_SE_SG_Li256ELb1ELb1ELb0ELb0EEENS1_36VarlenDynamicPersistentTileSchedulerILi128ELi96ELi256ELi128ELb0ELb1ELb1ELb1ELb1ELb1EEEEEEEEEvNT_6ParamsE)
        /*0044*/ 	.word	0x00000060


	//----- nvinfo : EIATTR_REGCOUNT
	.align		4
.L_31:
        /*0048*/ 	.byte	0x04, 0x2f
        /*004a*/ 	.short	(.L_33 - .L_32)
	.align		4
.L_32:
        /*004c*/ 	.word	index@(_ZN7cutlass13device_kernelIN5flash11enable_sm90INS1_16FlashAttnFwdSm90INS1_25CollectiveMainloopFwdSm90ILi2EN4cute5tupleIJNS5_1CILi1EEES8_S8_EEENS6_IJNS7_ILi128EEENS7_ILi96EEENS7_ILi64EEEEEELi256ENS_6half_tEfNS_4arch4Sm90ELb1ELb0ELb1ELb1ELb0ELb0ELb0ELb1ELb0ELb1ELb0ELb0EEENS1_21CollectiveEpilogueFwdINS6_IJSA_NS7_ILi256EEESB_EEES9_SE_SG_Li256ELb1ELb1ELb0ELb0EEENS1_36VarlenDynamicPersistentTileSchedulerILi128ELi96ELi256ELi128ELb0ELb1ELb1ELb1ELb1ELb1EEEEEEEEEvNT_6ParamsE)
        /*0050*/ 	.word	0x000000a8


	//----- nvinfo : EIATTR_FRAME_SIZE
	.align		4
.L_33:
        /*0054*/ 	.byte	0x04, 0x11
        /*0056*/ 	.short	(.L_35 - .L_34)
	.align		4
.L_34:
        /*0058*/ 	.word	index@(_ZN7cutlass13device_kernelIN5flash11enable_sm90INS1_16FlashAttnFwdSm90INS1_25CollectiveMainloopFwdSm90ILi2EN4cute5tupleIJNS5_1CILi1EEES8_S8_EEENS6_IJNS7_ILi128EEENS7_ILi96EEENS7_ILi64EEEEEELi256ENS_6half_tEfNS_4arch4Sm90ELb1ELb0ELb1ELb1ELb0ELb0ELb0ELb1ELb0ELb1ELb0ELb0EEENS1_21CollectiveEpilogueFwdINS6_IJSA_NS7_ILi256EEESB_EEES9_SE_SG_Li256ELb1ELb1ELb0ELb0EEENS1_36VarlenDynamicPersistentTileSchedulerILi128ELi96ELi256ELi128ELb0ELb1ELb1ELb1ELb1ELb1EEEEEEEEEvNT_6ParamsE)
        /*005c*/ 	.word	0x00000058


	//----- nvinfo : EIATTR_REGCOUNT
	.align		4
.L_35:
        /*0060*/ 	.byte	0x04, 0x2f
        /*0062*/ 	.short	(.L_37 - .L_36)
	.align		4
.L_36:
        /*0064*/ 	.word	index@(_ZN7cutlass13device_kernelIN5flash11enable_sm90INS1_16FlashAttnFwdSm90INS1_25CollectiveMainloopFwdSm90ILi2EN4cute5tupleIJNS5_1CILi1EEES8_S8_EEENS6_IJNS7_ILi128EEENS7_ILi96EEENS7_ILi64EEEEEELi256ENS_6half_tEfNS_4arch4Sm90ELb1ELb0ELb1ELb0ELb0ELb0ELb1ELb1ELb0ELb1ELb0ELb0EEENS1_21CollectiveEpilogueFwdINS6_IJSA_NS7_ILi256EEESB_EEES9_SE_SG_Li256ELb0ELb1ELb0ELb0EEENS1_30DynamicPersistentTileSchedulerILi256ELi128ELb0ELb1ELb1EEEEEEEEEvNT_6ParamsE)
        /*0068*/ 	.word	0x000000a8


	//----- nvinfo : EIATTR_FRAME_SIZE
	.align		4
.L_37:
        /*006c*/ 	.byte	0x04, 0x11
        /*006e*/ 	.short	(.L_39 - .L_38)
	.align		4
.L_38:
        /*0070*/ 	.word	index@(_ZN7cutlass13device_kernelIN5flash11enable_sm90INS1_16FlashAttnFwdSm90INS1_25CollectiveMainloopFwdSm90ILi2EN4cute5tupleIJNS5_1CILi1EEES8_S8_EEENS6_IJNS7_ILi128EEENS7_ILi96EEENS7_ILi64EEEEEELi256ENS_6half_tEfNS_4arch4Sm90ELb1ELb0ELb1ELb0ELb0ELb0ELb1ELb1ELb0ELb1ELb0ELb0EEENS1_21CollectiveEpilogueFwdINS6_IJSA_NS7_ILi256EEESB_EEES9_SE_SG_Li256ELb0ELb1ELb0ELb0EEENS1_30DynamicPersistentTileSchedulerILi256ELi128ELb0ELb1ELb1EEEEEEEEEvNT_6ParamsE)
        /*0074*/ 	.word	0x00000050


	//----- nvinfo : EIATTR_REGCOUNT
	.align		4
.L_39:
        /*0078*/ 	.byte	0x04, 0x2f
        /*007a*/ 	.short	(.L_41 - .L_40)
	.align		4
.L_40:
        /*007c*/ 	.word	index@(_ZN7cutlass13device_kernelIN5flash11enable_sm90INS1_16FlashAttnFwdSm90INS1_25CollectiveMainloopFwdSm90ILi2EN4cute5tupleIJNS5_1CILi1EEES8_S8_EEENS6_IJNS7_ILi128EEENS7_ILi96EEENS7_ILi64EEEEEELi256ENS_6half_tEfNS_4arch4Sm90ELb1ELb0ELb1ELb0ELb0ELb0ELb0ELb1ELb0ELb1ELb0ELb0EEENS1_21CollectiveEpilogueFwdINS6_IJSA_NS7_ILi256EEESB_EEES9_SE_SG_Li256ELb0ELb1ELb0ELb0EEENS1_30DynamicPersistentTileSchedulerILi256ELi128ELb0ELb1ELb1EEEEEEEEEvNT_6ParamsE)
        /*0080*/ 	.word	0x000000a8


	//----- nvinfo : EIATTR_FRAME_SIZE
	.align		4
.L_41:
        /*0084*/ 	.byte	0x04, 0x11
        /*0086*/ 	.short	(.L_43 - .L_42)
	.align		4
.L_42:
        /*0088*/ 	.word	index@(_ZN7cutlass13device_kernelIN5flash11enable_sm90INS1_16FlashAttnFwdSm90INS1_25CollectiveMainloopFwdSm90ILi2EN4cute5tupleIJNS5_1CILi1EEES8_S8_EEENS6_IJNS7_ILi128EEENS7_ILi96EEENS7_ILi64EEEEEELi256ENS_6half_tEfNS_4arch4Sm90ELb1ELb0ELb1ELb0ELb0ELb0ELb0ELb1ELb0ELb1ELb0ELb0EEENS1_21CollectiveEpilogueFwdINS6_IJSA_NS7_ILi256EEESB_EEES9_SE_SG_Li256ELb0ELb1ELb0ELb0EEENS1_30DynamicPersistentTileSchedulerILi256ELi128ELb0ELb1ELb1EEEEEEEEEvNT_6ParamsE)
        /*008c*/ 	.word	0x00000028


	//----- nvinfo : EIATTR_REGCOUNT
	.align		4
.L_43:
        /*0090*/ 	.byte	0x04, 0x2f
        /*0092*/ 	.short	(.L_45 - .L_44)
	.align		4
.L_44:
        /*0094*/ 	.word	index@(_ZN7cutlass13device_kernelIN5flash11enable_sm90INS1_16FlashAttnFwdSm90INS1_25CollectiveMainloopFwdSm90ILi2EN4cute5tupleIJNS5_1CILi1EEES8_S8_EEENS6_IJNS7_ILi128EEENS7_ILi96EEENS7_ILi64EEEEEELi256ENS_6half_tEfNS_4arch4Sm90ELb0ELb1ELb1ELb1ELb0ELb1ELb1ELb1ELb0ELb1ELb0ELb0EEENS1_21CollectiveEpilogueFwdINS6_IJSA_NS7_ILi256EEESB_EEES9_SE_SG_Li256ELb1ELb1ELb0ELb0EEENS1_36VarlenDynamicPersistentTileSchedulerILi128ELi96ELi256ELi128ELb0ELb1ELb1ELb1ELb0ELb1EEEEEEEEEvNT_6ParamsE)
        /*0098*/ 	.word	0x000000a8


	//----- nvinfo : EIATTR_FRAME_SIZE
	.align		4
.L_45:
        /*009c*/ 	.byte	0x04, 0x11
        /*009e*/ 	.short	(.L_47 - .L_46)
	.align		4
.L_46:
        /*00a0*/ 	.word	index@($_ZN7cutlass13device_kernelIN5flash11enable_sm90INS1_16FlashAttnFwdSm90INS1_25CollectiveMainloopFwdSm90ILi2EN4cute5tupleIJNS5_1CILi1EEES8_S8_EEENS6_IJNS7_ILi128EEENS7_ILi96EEENS7_ILi64EEEEEELi256ENS_6half_tEfNS_4arch4Sm90ELb0ELb1ELb1ELb1ELb0ELb1ELb1ELb1ELb0ELb1ELb0ELb0EEENS1_21CollectiveEpilogueFwdINS6_IJSA_NS7_ILi256EEESB_EEES9_SE_SG_Li256ELb1ELb1ELb0ELb0EEENS1_36VarlenDynamicPersistentTileSchedulerILi128ELi96ELi256ELi128ELb0ELb1ELb1ELb1ELb0ELb1EEEEEEEEEvNT_6ParamsE$_ZZN5flash25CollectiveMainloopFwdSm90ILi2EN4cute5tupleIJNS1_1CILi1EEES4_S4_EEENS2_IJNS3_ILi128EEENS3_ILi96EEENS3_ILi64EEEEEELi256EN7cutlass6half_tEfNSA_4arch4Sm90ELb0ELb1ELb1ELb1ELb0ELb1ELb1ELb1ELb0ELb1ELb0ELb0EE3mmaINS_16FlashAttnFwdSm90ISE_NS_21CollectiveEpilogueFwdINS2_IJS6_NS3_ILi256EEES7_EEES5_SB_SD_Li256ELb1ELb1ELb0ELb0EEENS_36VarlenDynamicPersistentTileSchedulerILi128ELi96ELi256ELi128ELb0ELb1ELb1ELb1ELb0ELb1EEEE13SharedStorageENS1_6TensorINS1_11ArrayEngineIfLm128EEENS1_6LayoutINS2_IJNS2_IJNS3_ILi2EEEST_NS3_ILi32EEEEEES4_S4_EEENS2_IJNS2_IJS4_ST_NS3_ILi4EEEEEENS3_ILi0EEESZ_EEEEEEENS_7SoftmaxILi2ELi0EEEEEbRKNSE_6ParamsENSA_25PipelineTmaAsyncNoClusterILi2ENSA_16PipelineTmaAsyncILi2EEEEES1B_RNSA_13PipelineStateILj2EEERT0_RT1_iRiRKNS_16SeqlenInfoQKNewKILb1ELb1EEENS2_IJiiiiEEERT_ENKUliT_T0_T1_E_clIZSF_ISO_S12_S14_EbS17_S1B_S1B_S1E_S1G_S1I_iS1J_S1N_S1O_S1Q_EUlRS1R_iE0_NS3_ILb1EEES1Y_EEDaiS1R_S1S_S1T_)
        /*00a4*/ 	.word	0x000004f0


	//----- nvinfo : EIATTR_FRAME_SIZE
	.align		4
.L_47:
        /*00a8*/ 	.byte	0x04, 0x11
        /*00aa*/ 	.short	(.L_49 - .L_48)
	.align		4
.L_48:
        /*00ac*/ 	.word	index@(_ZN7cutlass13device_kernelIN5flash11enable_sm90INS1_16FlashAttnFwdSm90INS1_25CollectiveMainloopFwdSm90ILi2EN4cute5tupleIJNS5_1CILi1EEES8_S8_EEENS6_IJNS7_ILi128EEENS7_ILi96EEENS7_ILi64EEEEEELi256ENS_6half_tEfNS_4arch4Sm90ELb0ELb1ELb1ELb1ELb0ELb1ELb1ELb1ELb0ELb1ELb0ELb0EEENS1_21CollectiveEpilogueFwdINS6_IJSA_NS7_ILi256EEESB_EEES9_SE_SG_Li256ELb1ELb1ELb0ELb0EEENS1_36VarlenDynamicPersistentTileSchedulerILi128ELi96ELi256ELi128ELb0ELb1ELb1ELb1ELb0ELb1EEEEEEEEEvNT_6ParamsE)
        /*00b0*/ 	.word	0x000004f0


	//----- nvinfo : EIATTR_REGCOUNT
	.align		4
.L_49:
        /*00b4*/ 	.byte	0x04, 0x2f
        /*00b6*/ 	.short	(.L_51 - .L_50)
	.align		4
.L_50:
        /*00b8*/ 	.word	index@(_ZN7cutlass13device_kernelIN5flash11enable_sm90INS1_16FlashAttnFwdSm90INS1_25CollectiveMainloopFwdSm90ILi2EN4cute5tupleIJNS5_1CILi1EEES8_S8_EEENS6_IJNS7_ILi128EEENS7_ILi96EEENS7_ILi64EEEEEELi256ENS_6half_tEfNS_4arch4Sm90ELb0ELb1ELb1ELb1ELb0ELb0ELb1ELb1ELb0ELb1ELb0ELb0EEENS1_21CollectiveEpilogueFwdINS6_IJSA_NS7_ILi256EEESB_EEES9_SE_SG_Li256ELb1ELb1ELb0ELb0EEENS1_36VarlenDynamicPersistentTileSchedulerILi128ELi96ELi256ELi128ELb0ELb1ELb1ELb1ELb0ELb1EEEEEEEEEvNT_6ParamsE)
        /*00bc*/ 	.word	0x000000a8


	//----- nvinfo : EIATTR_FRAME_SIZE
	.align		4
.L_51:
        /*00c0*/ 	.byte	0x04, 0x11
        /*00c2*/ 	.short	(.L_53 - .L_52)
	.align		4
.L_52:
        /*00c4*/ 	.word	index@($_ZN7cutlass13device_kernelIN5flash11enable_sm90INS1_16FlashAttnFwdSm90INS1_25CollectiveMainloopFwdSm90ILi2EN4cute5tupleIJNS5_1CILi1EEES8_S8_EEENS6_IJNS7_ILi128EEENS7_ILi96EEENS7_ILi64EEEEEELi256ENS_6half_tEfNS_4arch4Sm90ELb0ELb1ELb1ELb1ELb0ELb0ELb1ELb1ELb0ELb1ELb0ELb0EEENS1_21CollectiveEpilogueFwdINS6_IJSA_NS7_ILi256EEESB_EEES9_SE_SG_Li256ELb1ELb1ELb0ELb0EEENS1_36VarlenDynamicPersistentTileSchedulerILi128ELi96ELi256ELi128ELb0ELb1ELb1ELb1ELb0ELb1EEEEEEEEEvNT_6ParamsE$_ZZN5flash25CollectiveMainloopFwdSm90ILi2EN4cute5tupleIJNS1_1CILi1EEES4_S4_EEENS2_IJNS3_ILi128EEENS3_ILi96EEENS3_ILi64EEEEEELi256EN7cutlass6half_tEfNSA_4arch4Sm90ELb0ELb1ELb1ELb1ELb0ELb0ELb1ELb1ELb0ELb1ELb0ELb0EE3mmaINS_16FlashAttnFwdSm90ISE_NS_21CollectiveEpilogueFwdINS2_IJS6_NS3_ILi256EEES7_EEES5_SB_SD_Li256ELb1ELb1ELb0ELb0EEENS_36VarlenDynamicPersistentTileSchedulerILi128ELi96ELi256ELi128ELb0ELb1ELb1ELb1ELb0ELb1EEEE13SharedStorageENS1_6TensorINS1_11ArrayEngineIfLm128EEENS1_6LayoutINS2_IJNS2_IJNS3_ILi2EEEST_NS3_ILi32EEEEEES4_S4_EEENS2_IJNS2_IJS4_ST_NS3_ILi4EEEEEENS3_ILi0EEESZ_EEEEEEENS_7SoftmaxILi2ELi0EEEEEbRKNSE_6ParamsENSA_25PipelineTmaAsyncNoClusterILi2ENSA_16PipelineTmaAsyncILi2EEEEES1B_RNSA_13PipelineStateILj2EEERT0_RT1_iRiRKNS_16SeqlenInfoQKNewKILb1ELb0EEENS2_IJiiiiEEERT_ENKUliT_T0_T1_E_clIZSF_ISO_S12_S14_EbS17_S1B_S1B_S1E_S1G_S1I_iS1J_S1N_S1O_S1Q_EUlRS1R_iE1_NS3_ILb0EEENS3_ILb1EEEEEDaiS1R_S1S_S1T_)
        /*00c8*/ 	.word	0x000004e0


	//----- nvinfo : EIATTR_FRAME_SIZE
	.align		4
.L_53:
        /*00cc*/ 	.byte	0x04, 0x11
        /*00ce*/ 	.short	(.L_55 - .L_54)
	.align		4
.L_54:
        /*00d0*/ 	.word	index@(_ZN7cutlass13device_kernelIN5flash11enable_sm90INS1_16FlashAttnFwdSm90INS1_25CollectiveMainloopFwdSm90ILi2EN4cute5tupleIJNS5_1CILi1EEES8_S8_EEENS6_IJNS7_ILi128EEENS7_ILi96EEENS7_ILi64EEEEEELi256ENS_6half_tEfNS_4arch4Sm90ELb0ELb1ELb1ELb1ELb0ELb0ELb1ELb1ELb0ELb1ELb0ELb0EEENS1_21CollectiveEpilogueFwdINS6_IJSA_NS7_ILi256EEESB_EEES9_SE_SG_Li256ELb1ELb1ELb0ELb0EEENS1_36VarlenDynamicPersistentTileSchedulerILi128ELi96ELi256ELi128ELb0ELb1ELb1ELb1ELb0ELb1EEEEEEEEEvNT_6ParamsE)
        /*00d4*/ 	.word	0x000004e0


	//----- nvinfo : EIATTR_REGCOUNT
	.align		4
.L_55:
        /*00d8*/ 	.byte	0x04, 0x2f
        /*00da*/ 	.short	(.L_57 - .L_56)
	.align		4
.L_56:
        /*00dc*/ 	.word	index@(_ZN7cutlass13device_kernelIN5flash11enable_sm90INS1_16FlashAttnFwdSm90INS1_25CollectiveMainloopFwdSm90ILi2EN4cute5tupleIJNS5_1CILi1EEES8_S8_EEENS6_IJNS7_ILi128EEENS7_ILi96EEENS7_ILi64EEEEEELi256ENS_6half_tEfNS_4arch4Sm90ELb0ELb1ELb1ELb1ELb0ELb1ELb0ELb1ELb0ELb1ELb0ELb0EEENS1_21CollectiveEpilogueFwdINS6_IJSA_NS7_ILi256EEESB_EEES9_SE_SG_Li256ELb1ELb1ELb0ELb0EEENS1_36VarlenDynamicPersistentTileSchedulerILi128ELi96ELi256ELi128ELb0ELb1ELb1ELb1ELb0ELb1EEEEEEEEEvNT_6ParamsE)
        /*00e0*/ 	.word	0x000000a8


	//----- nvinfo : EIATTR_FRAME_SIZE
	.align		4
.L_57:
        /*00e4*/ 	.byte	0x04, 0x11
        /*00e6*/ 	.short	(.L_59 - .L_58)
	.align		4
.L_58:
        /*00e8*/ 	.word	index@(_ZN7cutlass13device_kernelIN5flash11enable_sm90INS1_16FlashAttnFwdSm90INS1_25CollectiveMainloopFwdSm90ILi2EN4cute5tupleIJNS5_1CILi1EEES8_S8_EEENS6_IJNS7_ILi128EEENS7_ILi96EEENS7_ILi64EEEEEELi256ENS_6half_tEfNS_4arch4Sm90ELb0ELb1ELb1ELb1ELb0ELb1ELb0ELb1ELb0ELb1ELb0ELb0EEENS1_21CollectiveEpilogueFwdINS6_IJSA_NS7_ILi256EEESB_EEES9_SE_SG_Li256ELb1ELb1ELb0ELb0EEENS1_36VarlenDynamicPersistentTileSchedulerILi128ELi96ELi256ELi128ELb0ELb1ELb1ELb1ELb0ELb1EEEEEEEEEvNT_6ParamsE)
        /*00ec*/ 	.word	0x00000058


	//----- nvinfo : EIATTR_REGCOUNT
	.align		4
.L_59:
        /*00f0*/ 	.byte	0x04, 0x2f
        /*00f2*/ 	.short	(.L_61 - .L_60)
	.align		4
.L_60:
        /*00f4*/ 	.word	index@(_ZN7cutlass13device_kernelIN5flash11enable_sm90INS1_16FlashAttnFwdSm90INS1_25CollectiveMainloopFwdSm90ILi2EN4cute5tupleIJNS5_1CILi1EEES8_S8_EEENS6_IJNS7_ILi128EEENS7_ILi96EEENS7_ILi64EEEEEELi256ENS_6half_tEfNS_4arch4Sm90ELb0ELb1ELb1ELb1ELb0ELb0ELb0ELb1ELb0ELb1ELb0ELb0EEENS1_21CollectiveEpilogueFwdINS6_IJSA_NS7_ILi256EEESB_EEES9_SE_SG_Li256ELb1ELb1ELb0ELb0EEENS1_36VarlenDynamicPersistentTileSchedulerILi128ELi96ELi256ELi128ELb0ELb1ELb1ELb1ELb0ELb1EEEEEEEEEvNT_6ParamsE)
        /*00f8*/ 	.word	0x000000a8


	//----- nvinfo : EIATTR_FRAME_SIZE
	.align		4
.L_61:
        /*00fc*/ 	.byte	0x04, 0x11
        /*00fe*/ 	.short	(.L_63 - .L_62)
	.align		4
.L_62:
        /*0100*/ 	.word	index@(_ZN7cutlass13device_kernelIN5flash11enable_sm90INS1_16FlashAttnFwdSm90INS1_25CollectiveMainloopFwdSm90ILi2EN4cute5tupleIJNS5_1CILi1EEES8_S8_EEENS6_IJNS7_ILi128EEENS7_ILi96EEENS7_ILi64EEEEEELi256ENS_6half_tEfNS_4arch4Sm90ELb0ELb1ELb1ELb1ELb0ELb0ELb0ELb1ELb0ELb1ELb0ELb0EEENS1_21CollectiveEpilogueFwdINS6_IJSA_NS7_ILi256EEESB_EEES9_SE_SG_Li256ELb1ELb1ELb0ELb0EEENS1_36VarlenDynamicPersistentTileSchedulerILi128ELi96ELi256ELi128ELb0ELb1ELb1ELb1ELb0ELb1EEEEEEEEEvNT_6ParamsE)
        /*0104*/ 	.word	0x00000048


	//----- nvinfo : EIATTR_REGCOUNT
	.align		4
.L_63:
        /*0108*/ 	.byte	0x04, 0x2f
        /*010a*/ 	.short	(.L_65 - .L_64)
	.align		4
.L_64:
        /*010c*/ 	.word	index@(_ZN7cutlass13device_kernelIN5flash11enable_sm90INS1_16FlashAttnFwdSm90INS1_25CollectiveMainloopFwdSm90ILi2EN4cute5tupleIJNS5_1CILi1EEES8_S8_EEENS6_IJNS7_ILi128EEENS7_ILi96EEENS7_ILi64EEEEEELi256ENS_6half_tEfNS_4arch4Sm90ELb0ELb1ELb1ELb0ELb0ELb0ELb1ELb1ELb0ELb1ELb0ELb0EEENS1_21CollectiveEpilogueFwdINS6_IJSA_NS7_ILi256EEESB_EEES9_SE_SG_Li256ELb0ELb1ELb0ELb0EEENS1_30DynamicPersistentTileSchedulerILi256ELi128ELb0ELb1ELb1EEEEEEEEEvNT_6ParamsE)
        /*0110*/ 	.word	0x000000a8


	//----- nvinfo : EIATTR_FRAME_SIZE
	.align		4
.L_65:
        /*0114*/ 	.byte	0x04, 0x11
        /*0116*/ 	.short	(.L_67 - .L_66)
	.align		4
.L_66:
        /*0118*/ 	.word	index@($_ZN7cutlass13device_kernelIN5flash11enable_sm90INS1_16FlashAttnFwdSm90INS1_25CollectiveMainloopFwdSm90ILi2EN4cute5tupleIJNS5_1CILi1EEES8_S8_EEENS6_IJNS7_ILi128EEENS7_ILi96EEENS7_ILi64EEEEEELi256ENS_6half_tEfNS_4arch4Sm90ELb0ELb1ELb1ELb0ELb0ELb0ELb1ELb1ELb0ELb1ELb0ELb0EEENS1_21CollectiveEpilogueFwdINS6_IJSA_NS7_ILi256EEESB_EEES9_SE_SG_Li256ELb0ELb1ELb0ELb0EEENS1_30DynamicPersistentTileSchedulerILi256ELi128ELb0ELb1ELb1EEEEEEEEEvNT_6ParamsE$_ZZN5flash25CollectiveMainloopFwdSm90ILi2EN4cute5tupleIJNS1_1CILi1EEES4_S4_EEENS2_IJNS3_ILi128EEENS3_ILi96EEENS3_ILi64EEEEEELi256EN7cutlass6half_tEfNSA_4arch4Sm90ELb0ELb1ELb1ELb0ELb0ELb0ELb1ELb1ELb0ELb1ELb0ELb0EE3mmaINS_16FlashAttnFwdSm90ISE_NS_21CollectiveEpilogueFwdINS2_IJS6_NS3_ILi256EEES7_EEES5_SB_SD_Li256ELb0ELb1ELb0ELb0EEENS_30DynamicPersistentTileSchedulerILi256ELi128ELb0ELb1ELb1EEEE13SharedStorageENS1_6TensorINS1_11ArrayEngineIfLm128EEENS1_6LayoutINS2_IJNS2_IJNS3_ILi2EEEST_NS3_ILi32EEEEEES4_S4_EEENS2_IJNS2_IJS4_ST_NS3_ILi4EEEEEENS3_ILi0EEESZ_EEEEEEENS_7SoftmaxILi2ELi0EEEEEbRKNSE_6ParamsENSA_25PipelineTmaAsyncNoClusterILi2ENSA_16PipelineTmaAsyncILi2EEEEES1B_RNSA_13PipelineStateILj2EEERT0_RT1_iRiRKNS_16SeqlenInfoQKNewKILb0ELb0EEENS2_IJiiiiEEERT_ENKUliT_T0_T1_E_clIZSF_ISO_S12_S14_EbS17_S1B_S1B_S1E_S1G_S1I_iS1J_S1N_S1O_S1Q_EUlRS1R_iE1_NS3_ILb0EEENS3_ILb1EEEEEDaiS1R_S1S_S1T_)
        /*011c*/ 	.word	0x000004c0


	//----- nvinfo : EIATTR_FRAME_SIZE
	.align		4
.L_67:
        /*0120*/ 	.byte	0x04, 0x11
        /*0122*/ 	.short	(.L_69 - .L_68)
	.align		4
.L_68:
        /*0124*/ 	.word	index@(_ZN7cutlass13device_kernelIN5flash11enable_sm90INS1_16FlashAttnFwdSm90INS1_25CollectiveMainloopFwdSm90ILi2EN4cute5tupleIJNS5_1CILi1EEES8_S8_EEENS6_IJNS7_ILi128EEENS7_ILi96EEENS7_ILi64EEEEEELi256ENS_6half_tEfNS_4arch4Sm90ELb0ELb1ELb1ELb0ELb0ELb0ELb1ELb1ELb0ELb1ELb0ELb0EEENS1_21CollectiveEpilogueFwdINS6_IJSA_NS7_ILi256EEESB_EEES9_SE_SG_Li256ELb0ELb1ELb0ELb0EEENS1_30DynamicPersistentTileSchedulerILi256ELi128ELb0ELb1ELb1EEEEEEEEEvNT_6ParamsE)
        /*0128*/ 	.word	0x000004c0


	//----- nvinfo : EIATTR_REGCOUNT
	.align		4
.L_69:
        /*012c*/ 	.byte	0x04, 0x2f
        /*012e*/ 	.short	(.L_71 - .L_70)
	.align		4
.L_70:
        /*0130*/ 	.word	index@(_ZN7cutlass13device_kernelIN5flash11enable_sm90INS1_16FlashAttnFwdSm90INS1_25CollectiveMainloopFwdSm90ILi2EN4cute5tupleIJNS5_1CILi1EEES8_S8_EEENS6_IJNS7_ILi128EEENS7_ILi96EEENS7_ILi64EEEEEELi256ENS_6half_tEfNS_4arch4Sm90ELb0ELb1ELb1ELb0ELb0ELb0ELb0ELb1ELb0ELb1ELb0ELb0EEENS1_21CollectiveEpilogueFwdINS6_IJSA_NS7_ILi256EEESB_EEES9_SE_SG_Li256ELb0ELb1ELb0ELb0EEENS1_30DynamicPersistentTileSchedulerILi256ELi128ELb0ELb1ELb1EEEEEEEEEvNT_6ParamsE)
        /*0134*/ 	.word	0x000000a8


	//----- nvinfo : EIATTR_FRAME_SIZE
	.align		4
.L_71:
        /*0138*/ 	.byte	0x04, 0x11
        /*013a*/ 	.short	(.L_73 - .L_72)
	.align		4
.L_72:
        /*013c*/ 	.word	index@(_ZN7cutlass13device_kernelIN5flash11enable_sm90INS1_16FlashAttnFwdSm90INS1_25CollectiveMainloopFwdSm90ILi2EN4cute5tupleIJNS5_1CILi1EEES8_S8_EEENS6_IJNS7_ILi128EEENS7_ILi96EEENS7_ILi64EEEEEELi256ENS_6half_tEfNS_4arch4Sm90ELb0ELb1ELb1ELb0ELb0ELb0ELb0ELb1ELb0ELb1ELb0ELb0EEENS1_21CollectiveEpilogueFwdINS6_IJSA_NS7_ILi256EEESB_EEES9_SE_SG_Li256ELb0ELb1ELb0ELb0EEENS1_30DynamicPersistentTileSchedulerILi256ELi128ELb0ELb1ELb1EEEEEEEEEvNT_6ParamsE)
        /*0140*/ 	.word	0x00000020


	//----- nvinfo : EIATTR_REGCOUNT
	.align		4
.L_73:
        /*0144*/ 	.byte	0x04, 0x2f
        /*0146*/ 	.short	(.L_75 - .L_74)
	.align		4
.L_74:
        /*0148*/ 	.word	index@(_ZN7cutlass13device_kernelIN5flash11enable_sm90INS1_16FlashAttnFwdSm90INS1_25CollectiveMainloopFwdSm90ILi2EN4cute5tupleIJNS5_1CILi1EEES8_S8_EEENS6_IJNS7_ILi128EEENS7_ILi96EEENS7_ILi64EEEEEELi256ENS_6half_tEfNS_4arch4Sm90ELb0ELb0ELb1ELb1ELb0ELb1ELb1ELb1ELb0ELb1ELb0ELb0EEENS1_21CollectiveEpilogueFwdINS6_IJSA_NS7_ILi256EEESB_EEES9_SE_SG_Li256ELb1ELb1ELb0ELb0EEENS1_36VarlenDynamicPersistentTileSchedulerILi128ELi96ELi256ELi128ELb0ELb1ELb1ELb0ELb1ELb1EEEEEEEEEvNT_6ParamsE)
        /*014c*/ 	.word	0x000000a8


	//----- nvinfo : EIATTR_FRAME_SIZE
	.align		4
.L_75:
        /*0150*/ 	.byte	0x04, 0x11
        /*0152*/ 	.short	(.L_77 - .L_76)
	.align		4
.L_76:
        /*0154*/ 	.word	index@(_ZN7cutlass13device_kernelIN5flash11enable_sm90INS1_16FlashAttnFwdSm90INS1_25CollectiveMainloopFwdSm90ILi2EN4cute5tupleIJNS5_1CILi1EEES8_S8_EEENS6_IJNS7_ILi128EEENS7_ILi96EEENS7_ILi64EEEEEELi256ENS_6half_tEfNS_4arch4Sm90ELb0ELb0ELb1ELb1ELb0ELb1ELb1ELb1ELb0ELb1ELb0ELb0EEENS1_21CollectiveEpilogueFwdINS6_IJSA_NS7_ILi256EEESB_EEES9_SE_SG_Li256ELb1ELb1ELb0ELb0EEENS1_36VarlenDynamicPersistentTileSchedulerILi128ELi96ELi256ELi128ELb0ELb1ELb1ELb0ELb1ELb1EEEEEEEEEvNT_6ParamsE)
        /*0158*/ 	.word	0x00000098


	//----- nvinfo : EIATTR_REGCOUNT
	.align		4
.L_77:
        /*015c*/ 	.byte	0x04, 0x2f
        /*015e*/ 	.short	(.L_79 - .L_78)
	.align		4
.L_78:
        /*0160*/ 	.word	index@(_ZN7cutlass13device_kernelIN5flash11enable_sm90INS1_16FlashAttnFwdSm90INS1_25CollectiveMainloopFwdSm90ILi2EN4cute5tupleIJNS5_1CILi1EEES8_S8_EEENS6_IJNS7_ILi128EEENS7_ILi96EEENS7_ILi64EEEEEELi256ENS_6half_tEfNS_4arch4Sm90ELb0ELb0ELb1ELb1ELb0ELb0ELb1ELb1ELb0ELb1ELb0ELb0EEENS1_21CollectiveEpilogueFwdINS6_IJSA_NS7_ILi256EEESB_EEES9_SE_SG_Li256ELb1ELb1ELb0ELb0EEENS1_36VarlenDynamicPersistentTileSchedulerILi128ELi96ELi256ELi128ELb0ELb1ELb1ELb0ELb1ELb1EEEEEEEEEvNT_6ParamsE)
        /*0164*/ 	.word	0x000000a8


	//----- nvinfo : EIATTR_FRAME_SIZE
	.align		4
.L_79:
        /*0168*/ 	.byte	0x04, 0x11
        /*016a*/ 	.short	(.L_81 - .L_80)
	.align		4
.L_80:
        /*016c*/ 	.word	index@(_ZN7cutlass13device_kernelIN5flash11enable_sm90INS1_16FlashAttnFwdSm90INS1_25CollectiveMainloopFwdSm90ILi2EN4cute5tupleIJNS5_1CILi1EEES8_S8_EEENS6_IJNS7_ILi128EEENS7_ILi96EEENS7_ILi64EEEEEELi256ENS_6half_tEfNS_4arch4Sm90ELb0ELb0ELb1ELb1ELb0ELb0ELb1ELb1ELb0ELb1ELb0ELb0EEENS1_21CollectiveEpilogueFwdINS6_IJSA_NS7_ILi256EEESB_EEES9_SE_SG_Li256ELb1ELb1ELb0ELb0EEENS1_36VarlenDynamicPersistentTileSchedulerILi128ELi96ELi256ELi128ELb0ELb1ELb1ELb0ELb1ELb1EEEEEEEEEvNT_6ParamsE)
        /*0170*/ 	.word	0x00000078


	//----- nvinfo : EIATTR_REGCOUNT
	.align		4
.L_81:
        /*0174*/ 	.byte	0x04, 0x2f
        /*0176*/ 	.short	(.L_83 - .L_82)
	.align		4
.L_82:
        /*0178*/ 	.word	index@(_ZN7cutlass13device_kernelIN5flash11enable_sm90INS1_16FlashAttnFwdSm90INS1_25CollectiveMainloopFwdSm90ILi2EN4cute5tupleIJNS5_1CILi1EEES8_S8_EEENS6_IJNS7_ILi128EEENS7_ILi96EEENS7_ILi64EEEEEELi256ENS_6half_tEfNS_4arch4Sm90ELb0ELb0ELb1ELb1ELb0ELb1ELb0ELb1ELb0ELb1ELb0ELb0EEENS1_21CollectiveEpilogueFwdINS6_IJSA_NS7_ILi256EEESB_EEES9_SE_SG_Li256ELb1ELb1ELb0ELb0EEENS1_36VarlenDynamicPersistentTileSchedulerILi128ELi96ELi256ELi128ELb0ELb1ELb1ELb0ELb1ELb1EEEEEEEEEvNT_6ParamsE)
        /*017c*/ 	.word	0x000000a8


	//----- nvinfo : EIATTR_FRAME_SIZE
	.align		4
.L_83:
        /*0180*/ 	.byte	0x04, 0x11
        /*0182*/ 	.short	(.L_85 - .L_84)
	.align		4
.L_84:
        /*0184*/ 	.word	index@(_ZN7cutlass13device_kernelIN5flash11enable_sm90INS1_16FlashAttnFwdSm90INS1_25CollectiveMainloopFwdSm90ILi2EN4cute5tupleIJNS5_1CILi1EEES8_S8_EEENS6_IJNS7_ILi128EEENS7_ILi96EEENS7_ILi64EEEEEELi256ENS_6half_tEfNS_4arch4Sm90ELb0ELb0ELb1ELb1ELb0ELb1ELb0ELb1ELb0ELb1ELb0ELb0EEENS1_21CollectiveEpilogueFwdINS6_IJSA_NS7_ILi256EEESB_EEES9_SE_SG_Li256ELb1ELb1ELb0ELb0EEENS1_36VarlenDynamicPersistentTileSchedulerILi128ELi96ELi256ELi128ELb0ELb1ELb1ELb0ELb1ELb1EEEEEEEEEvNT_6ParamsE)
        /*0188*/ 	.word	0x00000068


	//----- nvinfo : EIATTR_REGCOUNT
	.align		4
.L_85:
        /*018c*/ 	.byte	0x04, 0x2f
        /*018e*/ 	.short	(.L_87 - .L_86)
	.align		4
.L_86:
        /*0190*/ 	.word	index@(_ZN7cutlass13device_kernelIN5flash11enable_sm90INS1_16FlashAttnFwdSm90INS1_25CollectiveMainloopFwdSm90ILi2EN4cute5tupleIJNS5_1CILi1EEES8_S8_EEENS6_IJNS7_ILi128EEENS7_ILi96EEENS7_ILi64EEEEEELi256ENS_6half_tEfNS_4arch4Sm90ELb0ELb0ELb1ELb1ELb0ELb0ELb0ELb1ELb0ELb1ELb0ELb0EEENS1_21CollectiveEpilogueFwdINS6_IJSA_NS7_ILi256EEESB_EEES9_SE_SG_Li256ELb1ELb1ELb0ELb0EEENS1_36VarlenDynamicPersistentTileSchedulerILi128ELi96ELi256ELi128ELb0ELb1ELb1ELb0ELb1ELb1EEEEEEEEEvNT_6ParamsE)
        /*0194*/ 	.word	0x000000a8


	//----- nvinfo : EIATTR_FRAME_SIZE
	.align		4
.L_87:
        /*0198*/ 	.byte	0x04, 0x11
        /*019a*/ 	.short	(.L_89 - .L_88)
	.align		4
.L_88:
        /*019c*/ 	.word	index@(_ZN7cutlass13device_kernelIN5flash11enable_sm90INS1_16FlashAttnFwdSm90INS1_25CollectiveMainloopFwdSm90ILi2EN4cute5tupleIJNS5_1CILi1EEES8_S8_EEENS6_IJNS7_ILi128EEENS7_ILi96EEENS7_ILi64EEEEEELi256ENS_6half_tEfNS_4arch4Sm90ELb0ELb0ELb1ELb1ELb0ELb0ELb0ELb1ELb0ELb1ELb0ELb0EEENS1_21CollectiveEpilogueFwdINS6_IJSA_NS7_ILi256EEESB_EEES9_SE_SG_Li256ELb1ELb1ELb0ELb0EEENS1_36VarlenDynamicPersistentTileSchedulerILi128ELi96ELi256ELi128ELb0ELb1ELb1ELb0ELb1ELb1EEEEEEEEEvNT_6ParamsE)
        /*01a0*/ 	.word	0x00000060


	//----- nvinfo : EIATTR_REGCOUNT
	.align		4
.L_89:
        /*01a4*/ 	.byte	0x04, 0x2f
        /*01a6*/ 	.short	(.L_91 - .L_90)
	.align		4
.L_90:
        /*01a8*/ 	.word	index@(_ZN7cutlass13device_kernelIN5flash11enable_sm90INS1_16FlashAttnFwdSm90INS1_25CollectiveMainloopFwdSm90ILi2EN4cute5tupleIJNS5_1CILi1EEES8_S8_EEENS6_IJNS7_ILi128EEENS7_ILi96EEENS7_ILi64EEEEEELi256ENS_6half_tEfNS_4arch4Sm90ELb0ELb0ELb1ELb0ELb0ELb0ELb1ELb1ELb0ELb1ELb0ELb0EEENS1_21CollectiveEpilogueFwdINS6_IJSA_NS7_ILi256EEESB_EEES9_SE_SG_Li256ELb0ELb1ELb0ELb0EEENS1_29StaticPersistentTileSchedulerILb0EEEEEEEEEvNT_6ParamsE)
        /*01ac*/ 	.word	0x000000a8


	//----- nvinfo : EIATTR_FRAME_SIZE
	.align		4
.L_91:
        /*01b0*/ 	.byte	0x04, 0x11
        /*01b2*/ 	.short	(.L_93 - .L_92)
	.align		4
.L_92:
        /*01b4*/ 	.word	index@(_ZN7cutlass13device_kernelIN5flash11enable_sm90INS1_16FlashAttnFwdSm90INS1_25CollectiveMainloopFwdSm90ILi2EN4cute5tupleIJNS5_1CILi1EEES8_S8_EEENS6_IJNS7_ILi128EEENS7_ILi96EEENS7_ILi64EEEEEELi256ENS_6half_tEfNS_4arch4Sm90ELb0ELb0ELb1ELb0ELb0ELb0ELb1ELb1ELb0ELb1ELb0ELb0EEENS1_21CollectiveEpilogueFwdINS6_IJSA_NS7_ILi256EEESB_EEES9_SE_SG_Li256ELb0ELb1ELb0ELb0EEENS1_29StaticPersistentTileSchedulerILb0EEEEEEEEEvNT_6ParamsE)
        /*01b8*/ 	.word	0x00000068


	//----- nvinfo : EIATTR_REGCOUNT
	.align		4
.L_93:
        /*01bc*/ 	.byte	0x04, 0x2f
        /*01be*/ 	.short	(.L_95 - .L_94)
	.align		4
.L_94:
        /*01c0*/ 	.word	index@(_ZN7cutlass13device_kernelIN5flash11enable_sm90INS1_16FlashAttnFwdSm90INS1_25CollectiveMainloopFwdSm90ILi2EN4cute5tupleIJNS5_1CILi1EEES8_S8_EEENS6_IJNS7_ILi128EEENS7_ILi96EEENS7_ILi64EEEEEELi256ENS_6half_tEfNS_4arch4Sm90ELb0ELb0ELb1ELb0ELb0ELb0ELb0ELb1ELb0ELb1ELb0ELb0EEENS1_21CollectiveEpilogueFwdINS6_IJSA_NS7_ILi256EEESB_EEES9_SE_SG_Li256ELb0ELb1ELb0ELb0EEENS1_29StaticPersistentTileSchedulerILb0EEEEEEEEEvNT_6ParamsE)
        /*01c4*/ 	.word	0x000000a8


	//----- nvinfo : EIATTR_FRAME_SIZE
	.align		4
.L_95:
        /*01c8*/ 	.byte	0x04, 0x11
        /*01ca*/ 	.short	(.L_97 - .L_96)
	.align		4
.L_96:
        /*01cc*/ 	.word	index@(_ZN7cutlass13device_kernelIN5flash11enable_sm90INS1_16FlashAttnFwdSm90INS1_25CollectiveMainloopFwdSm90ILi2EN4cute5tupleIJNS5_1CILi1EEES8_S8_EEENS6_IJNS7_ILi128EEENS7_ILi96EEENS7_ILi64EEEEEELi256ENS_6half_tEfNS_4arch4Sm90ELb0ELb0ELb1ELb0ELb0ELb0ELb0ELb1ELb0ELb1ELb0ELb0EEENS1_21CollectiveEpilogueFwdINS6_IJSA_NS7_ILi256EEESB_EEES9_SE_SG_Li256ELb0ELb1ELb0ELb0EEENS1_29StaticPersistentTileSchedulerILb0EEEEEEEEEvNT_6ParamsE)
        /*01d0*/ 	.word	0x00000038


	//----- nvinfo : EIATTR_MIN_STACK_SIZE
	.align		4
.L_97:
        /*01d4*/ 	.byte	0x04, 0x12
        /*01d6*/ 	.short	(.L_99 - .L_98)
	.align		4
.L_98:
        /*01d8*/ 	.word	index@(_ZN7cutlass13device_kernelIN5flash11enable_sm90INS1_16FlashAttnFwdSm90INS1_25CollectiveMainloopFwdSm90ILi2EN4cute5tupleIJNS5_1CILi1EEES8_S8_EEENS6_IJNS7_ILi128EEENS7_ILi96EEENS7_ILi64EEEEEELi256ENS_6half_tEfNS_4arch4Sm90ELb0ELb0ELb1ELb0ELb0ELb0ELb0ELb1ELb0ELb1ELb0ELb0EEENS1_21CollectiveEpilogueFwdINS6_IJSA_NS7_ILi256EEESB_EEES9_SE_SG_Li256ELb0ELb1ELb0ELb0EEENS1_29StaticPersistentTileSchedulerILb0EEEEEEEEEvNT_6ParamsE)
        /*01dc*/ 	.word	0x00000038


	//----- nvinfo : EIATTR_MIN_STACK_SIZE
	.align		4
.L_99:
        /*01e0*/ 	.byte	0x04, 0x12
        /*01e2*/ 	.short	(.L_101 - .L_100)
	.align		4
.L_100:
        /*01e4*/ 	.word	index@(_ZN7cutlass13device_kernelIN5flash11enable_sm90INS1_16FlashAttnFwdSm90INS1_25CollectiveMainloopFwdSm90ILi2EN4cute5tupleIJNS5_1CILi1EEES8_S8_EEENS6_IJNS7_ILi128EEENS7_ILi96EEENS7_ILi64EEEEEELi256ENS_6half_tEfNS_4arch4Sm90ELb0ELb0ELb1ELb0ELb0ELb0ELb1ELb1ELb0ELb1ELb0ELb0EEENS1_21CollectiveEpilogueFwdINS6_IJSA_NS7_ILi256EEESB_EEES9_SE_SG_Li256ELb0ELb1ELb0ELb0EEENS1_29StaticPersistentTileSchedulerILb0EEEEEEEEEvNT_6ParamsE)
        /*01e8*/ 	.word	0x00000068


	//----- nvinfo : EIATTR_MIN_STACK_SIZE
	.align		4
.L_101:
        /*01ec*/ 	.byte	0x04, 0x12
        /*01ee*/ 	.short	(.L_103 - .L_102)
	.align		4
.L_102:
        /*01f0*/ 	.word	index@(_ZN7cutlass13device_kernelIN5flash11enable_sm90INS1_16FlashAttnFwdSm90INS1_25CollectiveMainloopFwdSm90ILi2EN4cute5tupleIJNS5_1CILi1EEES8_S8_EEENS6_IJNS7_ILi128EEENS7_ILi96EEENS7_ILi64EEEEEELi256ENS_6half_tEfNS_4arch4Sm90ELb0ELb0ELb1ELb1ELb0ELb0ELb0ELb1ELb0ELb1ELb0ELb0EEENS1_21CollectiveEpilogueFwdINS6_IJSA_NS7_ILi256EEESB_EEES9_SE_SG_Li256ELb1ELb1ELb0ELb0EEENS1_36VarlenDynamicPersistentTileSchedulerILi128ELi96ELi256ELi128ELb0ELb1ELb1ELb0ELb1ELb1EEEEEEEEEvNT_6ParamsE)
        /*01f4*/ 	.word	0x00000060


	//----- nvinfo : EIATTR_MIN_STACK_SIZE
	.align		4
.L_103:
        /*01f8*/ 	.byte	0x04, 0x12
        /*01fa*/ 	.short	(.L_105 - .L_104)
	.align		4
.L_104:
        /*01fc*/ 	.word	index@(_ZN7cutlass13device_kernelIN5flash11enable_sm90INS1_16FlashAttnFwdSm90INS1_25CollectiveMainloopFwdSm90ILi2EN4cute5tupleIJNS5_1CILi1EEES8_S8_EEENS6_IJNS7_ILi128EEENS7_ILi96EEENS7_ILi64EEEEEELi256ENS_6half_tEfNS_4arch4Sm90ELb0ELb0ELb1ELb1ELb0ELb1ELb0ELb1ELb0ELb1ELb0ELb0EEENS1_21CollectiveEpilogueFwdINS6_IJSA_NS7_ILi256EEESB_EEES9_SE_SG_Li256ELb1ELb1ELb0ELb0EEENS1_36VarlenDynamicPersistentTileSchedulerILi128ELi96ELi256ELi128ELb0ELb1ELb1ELb0ELb1ELb1EEEEEEEEEvNT_6ParamsE)
        /*0200*/ 	.word	0x00000068


	//----- nvinfo : EIATTR_MIN_STACK_SIZE
	.align		4
.L_105:
        /*0204*/ 	.byte	0x04, 0x12
        /*0206*/ 	.short	(.L_107 - .L_106)
	.align		4
.L_106:
        /*0208*/ 	.word	index@(_ZN7cutlass13device_kernelIN5flash11enable_sm90INS1_16FlashAttnFwdSm90INS1_25CollectiveMainloopFwdSm90ILi2EN4cute5tupleIJNS5_1CILi1EEES8_S8_EEENS6_IJNS7_ILi128EEENS7_ILi96EEENS7_ILi64EEEEEELi256ENS_6half_tEfNS_4arch4Sm90ELb0ELb0ELb1ELb1ELb0ELb0ELb1ELb1ELb0ELb1ELb0ELb0EEENS1_21CollectiveEpilogueFwdINS6_IJSA_NS7_ILi256EEESB_EEES9_SE_SG_Li256ELb1ELb1ELb0ELb0EEENS1_36VarlenDynamicPersistentTileSchedulerILi128ELi96ELi256ELi128ELb0ELb1ELb1ELb0ELb1ELb1EEEEEEEEEvNT_6ParamsE)
        /*020c*/ 	.word	0x00000078


	//----- nvinfo : EIATTR_MIN_STACK_SIZE
	.align		4
.L_107:
        /*0210*/ 	.byte	0x04, 0x12
        /*0212*/ 	.short	(.L_109 - .L_108)
	.align		4
.L_108:
        /*0214*/ 	.word	index@(_ZN7cutlass13device_kernelIN5flash11enable_sm90INS1_16FlashAttnFwdSm90INS1_25CollectiveMainloopFwdSm90ILi2EN4cute5tupleIJNS5_1CILi1EEES8_S8_EEENS6_IJNS7_ILi128EEENS7_ILi96EEENS7_ILi64EEEEEELi256ENS_6half_tEfNS_4arch4Sm90ELb0ELb0ELb1ELb1ELb0ELb1ELb1ELb1ELb0ELb1ELb0ELb0EEENS1_21CollectiveEpilogueFwdINS6_IJSA_NS7_ILi256EEESB_EEES9_SE_SG_Li256ELb1ELb1ELb0ELb0EEENS1_36VarlenDynamicPersistentTileSchedulerILi128ELi96ELi256ELi128ELb0ELb1ELb1ELb0ELb1ELb1EEEEEEEEEvNT_6ParamsE)
        /*0218*/ 	.word	0x00000098


	//----- nvinfo : EIATTR_MIN_STACK_SIZE
	.align		4
.L_109:
        /*021c*/ 	.byte	0x04, 0x12
        /*021e*/ 	.short	(.L_111 - .L_110)
	.align		4
.L_110:
        /*0220*/ 	.word	index@(_ZN7cutlass13device_kernelIN5flash11enable_sm90INS1_16FlashAttnFwdSm90INS1_25CollectiveMainloopFwdSm90ILi2EN4cute5tupleIJNS5_1CILi1EEES8_S8_EEENS6_IJNS7_ILi128EEENS7_ILi96EEENS7_ILi64EEEEEELi256ENS_6half_tEfNS_4arch4Sm90ELb0ELb1ELb1ELb0ELb0ELb0ELb0ELb1ELb0ELb1ELb0ELb0EEENS1_21CollectiveEpilogueFwdINS6_IJSA_NS7_ILi256EEESB_EEES9_SE_SG_Li256ELb0ELb1ELb0ELb0EEENS1_30DynamicPersistentTileSchedulerILi256ELi128ELb0ELb1ELb1EEEEEEEEEvNT_6ParamsE)
        /*0224*/ 	.word	0x00000020


	//----- nvinfo : EIATTR_MIN_STACK_SIZE
	.align		4
.L_111:
        /*0228*/ 	.byte	0x04, 0x12
        /*022a*/ 	.short	(.L_113 - .L_112)
	.align		4
.L_112:
        /*022c*/ 	.word	index@(_ZN7cutlass13device_kernelIN5flash11enable_sm90INS1_16FlashAttnFwdSm90INS1_25CollectiveMainloopFwdSm90ILi2EN4cute5tupleIJNS5_1CILi1EEES8_S8_EEENS6_IJNS7_ILi128EEENS7_ILi96EEENS7_ILi64EEEEEELi256ENS_6half_tEfNS_4arch4Sm90ELb0ELb1ELb1ELb0ELb0ELb0ELb1ELb1ELb0ELb1ELb0ELb0EEENS1_21CollectiveEpilogueFwdINS6_IJSA_NS7_ILi256EEESB_EEES9_SE_SG_Li256ELb0ELb1ELb0ELb0EEENS1_30DynamicPersistentTileSchedulerILi256ELi128ELb0ELb1ELb1EEEEEEEEEvNT_6ParamsE)
        /*0230*/ 	.word	0x000004c0


	//----- nvinfo : EIATTR_MIN_STACK_SIZE
	.align		4
.L_113:
        /*0234*/ 	.byte	0x04, 0x12
        /*0236*/ 	.short	(.L_115 - .L_114)
	.align		4
.L_114:
        /*0238*/ 	.word	index@(_ZN7cutlass13device_kernelIN5flash11enable_sm90INS1_16FlashAttnFwdSm90INS1_25CollectiveMainloopFwdSm90ILi2EN4cute5tupleIJNS5_1CILi1EEES8_S8_EEENS6_IJNS7_ILi128EEENS7_ILi96EEENS7_ILi64EEEEEELi256ENS_6half_tEfNS_4arch4Sm90ELb0ELb1ELb1ELb1ELb0ELb0ELb0ELb1ELb0ELb1ELb0ELb0EEENS1_21CollectiveEpilogueFwdINS6_IJSA_NS7_ILi256EEESB_EEES9_SE_SG_Li256ELb1ELb1ELb0ELb0EEENS1_36VarlenDynamicPersistentTileSchedulerILi128ELi96ELi256ELi128ELb0ELb1ELb1ELb1ELb0ELb1EEEEEEEEEvNT_6ParamsE)
        /*023c*/ 	.word	0x00000048


	//----- nvinfo : EIATTR_MIN_STACK_SIZE
	.align		4
.L_115:
        /*0240*/ 	.byte	0x04, 0x12
        /*0242*/ 	.short	(.L_117 - .L_116)
	.align		4
.L_116:
        /*0244*/ 	.word	index@(_ZN7cutlass13device_kernelIN5flash11enable_sm90INS1_16FlashAttnFwdSm90INS1_25CollectiveMainloopFwdSm90ILi2EN4cute5tupleIJNS5_1CILi1EEES8_S8_EEENS6_IJNS7_ILi128EEENS7_ILi96EEENS7_ILi64EEEEEELi256ENS_6half_tEfNS_4arch4Sm90ELb0ELb1ELb1ELb1ELb0ELb1ELb0ELb1ELb0ELb1ELb0ELb0EEENS1_21CollectiveEpilogueFwdINS6_IJSA_NS7_ILi256EEESB_EEES9_SE_SG_Li256ELb1ELb1ELb0ELb0EEENS1_36VarlenDynamicPersistentTileSchedulerILi128ELi96ELi256ELi128ELb0ELb1ELb1ELb1ELb0ELb1EEEEEEEEEvNT_6ParamsE)
        /*0248*/ 	.word	0x00000058


	//----- nvinfo : EIATTR_MIN_STACK_SIZE
	.align		4
.L_117:
        /*024c*/ 	.byte	0x04, 0x12
        /*024e*/ 	.short	(.L_119 - .L_118)
	.align		4
.L_118:
        /*0250*/ 	.word	index@(_ZN7cutlass13device_kernelIN5flash11enable_sm90INS1_16FlashAttnFwdSm90INS1_25CollectiveMainloopFwdSm90ILi2EN4cute5tupleIJNS5_1CILi1EEES8_S8_EEENS6_IJNS7_ILi128EEENS7_ILi96EEENS7_ILi64EEEEEELi256ENS_6half_tEfNS_4arch4Sm90ELb0ELb1ELb1ELb1ELb0ELb0ELb1ELb1ELb0ELb1ELb0ELb0EEENS1_21CollectiveEpilogueFwdINS6_IJSA_NS7_ILi256EEESB_EEES9_SE_SG_Li256ELb1ELb1ELb0ELb0EEENS1_36VarlenDynamicPersistentTileSchedulerILi128ELi96ELi256ELi128ELb0ELb1ELb1ELb1ELb0ELb1EEEEEEEEEvNT_6ParamsE)
        /*0254*/ 	.word	0x000004e0


	//----- nvinfo : EIATTR_MIN_STACK_SIZE
	.align		4
.L_119:
        /*0258*/ 	.byte	0x04, 0x12
        /*025a*/ 	.short	(.L_121 - .L_120)
	.align		4
.L_120:
        /*025c*/ 	.word	index@(_ZN7cutlass13device_kernelIN5flash11enable_sm90INS1_16FlashAttnFwdSm90INS1_25CollectiveMainloopFwdSm90ILi2EN4cute5tupleIJNS5_1CILi1EEES8_S8_EEENS6_IJNS7_ILi128EEENS7_ILi96EEENS7_ILi64EEEEEELi256ENS_6half_tEfNS_4arch4Sm90ELb0ELb1ELb1ELb1ELb0ELb1ELb1ELb1ELb0ELb1ELb0ELb0EEENS1_21CollectiveEpilogueFwdINS6_IJSA_NS7_ILi256EEESB_EEES9_SE_SG_Li256ELb1ELb1ELb0ELb0EEENS1_36VarlenDynamicPersistentTileSchedulerILi128ELi96ELi256ELi128ELb0ELb1ELb1ELb1ELb0ELb1EEEEEEEEEvNT_6ParamsE)
        /*0260*/ 	.word	0x000004f0


	//----- nvinfo : EIATTR_MIN_STACK_SIZE
	.align		4
.L_121:
        /*0264*/ 	.byte	0x04, 0x12
        /*0266*/ 	.short	(.L_123 - .L_122)
	.align		4
.L_122:
        /*0268*/ 	.word	index@(_ZN7cutlass13device_kernelIN5flash11enable_sm90INS1_16FlashAttnFwdSm90INS1_25CollectiveMainloopFwdSm90ILi2EN4cute5tupleIJNS5_1CILi1EEES8_S8_EEENS6_IJNS7_ILi128EEENS7_ILi96EEENS7_ILi64EEEEEELi256ENS_6half_tEfNS_4arch4Sm90ELb1ELb0ELb1ELb0ELb0ELb0ELb0ELb1ELb0ELb1ELb0ELb0EEENS1_21CollectiveEpilogueFwdINS6_IJSA_NS7_ILi256EEESB_EEES9_SE_SG_Li256ELb0ELb1ELb0ELb0EEENS1_30DynamicPersistentTileSchedulerILi256ELi128ELb0ELb1ELb1EEEEEEEEEvNT_6ParamsE)
        /*026c*/ 	.word	0x00000028


	//----- nvinfo : EIATTR_MIN_STACK_SIZE
	.align		4
.L_123:
        /*0270*/ 	.byte	0x04, 0x12
        /*0272*/ 	.short	(.L_125 - .L_124)
	.align		4
.L_124:
        /*0274*/ 	.word	index@(_ZN7cutlass13device_kernelIN5flash11enable_sm90INS1_16FlashAttnFwdSm90INS1_25CollectiveMainloopFwdSm90ILi2EN4cute5tupleIJNS5_1CILi1EEES8_S8_EEENS6_IJNS7_ILi128EEENS7_ILi96EEENS7_ILi64EEEEEELi256ENS_6half_tEfNS_4arch4Sm90ELb1ELb0ELb1ELb0ELb0ELb0ELb1ELb1ELb0ELb1ELb0ELb0EEENS1_21CollectiveEpilogueFwdINS6_IJSA_NS7_ILi256EEESB_EEES9_SE_SG_Li256ELb0ELb1ELb0ELb0EEENS1_30DynamicPersistentTileSchedulerILi256ELi128ELb0ELb1ELb1EEEEEEEEEvNT_6ParamsE)
        /*0278*/ 	.word	0x00000050


	//----- nvinfo : EIATTR_MIN_STACK_SIZE
	.align		4
.L_125:
        /*027c*/ 	.byte	0x04, 0x12
        /*027e*/ 	.short	(.L_127 - .L_126)
	.align		4
.L_126:
        /*0280*/ 	.word	index@(_ZN7cutlass13device_kernelIN5flash11enable_sm90INS1_16FlashAttnFwdSm90INS1_25CollectiveMainloopFwdSm90ILi2EN4cute5tupleIJNS5_1CILi1EEES8_S8_EEENS6_IJNS7_ILi128EEENS7_ILi96EEENS7_ILi64EEEEEELi256ENS_6half_tEfNS_4arch4Sm90ELb1ELb0ELb1ELb1ELb0ELb0ELb0ELb1ELb0ELb1ELb0ELb0EEENS1_21CollectiveEpilogueFwdINS6_IJSA_NS7_ILi256EEESB_EEES9_SE_SG_Li256ELb1ELb1ELb0ELb0EEENS1_36VarlenDynamicPersistentTileSchedulerILi128ELi96ELi256ELi128ELb0ELb1ELb1ELb1ELb1ELb1EEEEEEEEEvNT_6ParamsE)
        /*0284*/ 	.word	0x00000058


	//----- nvinfo : EIATTR_MIN_STACK_SIZE
	.align		4
.L_127:
        /*0288*/ 	.byte	0x04, 0x12
        /*028a*/ 	.short	(.L_129 - .L_128)
	.align		4
.L_128:
        /*028c*/ 	.word	index@(_ZN7cutlass13device_kernelIN5flash11enable_sm90INS1_16FlashAttnFwdSm90INS1_25CollectiveMainloopFwdSm90ILi2EN4cute5tupleIJNS5_1CILi1EEES8_S8_EEENS6_IJNS7_ILi128EEENS7_ILi96EEENS7_ILi64EEEEEELi256ENS_6half_tEfNS_4arch4Sm90ELb1ELb0ELb1ELb1ELb0ELb1ELb0ELb1ELb0ELb1ELb0ELb0EEENS1_21CollectiveEpilogueFwdINS6_IJSA_NS7_ILi256EEESB_EEES9_SE_SG_Li256ELb1ELb1ELb0ELb0EEENS1_36VarlenDynamicPersistentTileSchedulerILi128ELi96ELi256ELi128ELb0ELb1ELb1ELb1ELb1ELb1EEEEEEEEEvNT_6ParamsE)
        /*0290*/ 	.word	0x00000060


	//----- nvinfo : EIATTR_MIN_STACK_SIZE
	.align		4
.L_129:
        /*0294*/ 	.byte	0x04, 0x12
        /*0296*/ 	.short	(.L_131 - .L_130)
	.align		4
.L_130:
        /*0298*/ 	.word	index@(_ZN7cutlass13device_kernelIN5flash11enable_sm90INS1_16FlashAttnFwdSm90INS1_25CollectiveMainloopFwdSm90ILi2EN4cute5tupleIJNS5_1CILi1EEES8_S8_EEENS6_IJNS7_ILi128EEENS7_ILi96EEENS7_ILi64EEEEEELi256ENS_6half_tEfNS_4arch4Sm90ELb1ELb0ELb1ELb1ELb0ELb0ELb1ELb1ELb0ELb1ELb0ELb0EEENS1_21CollectiveEpilogueFwdINS6_IJSA_NS7_ILi256EEESB_EEES9_SE_SG_Li256ELb1ELb1ELb0ELb0EEENS1_36VarlenDynamicPersistentTileSchedulerILi128ELi96ELi256ELi128ELb0ELb1ELb1ELb1ELb1ELb1EEEEEEEEEvNT_6ParamsE)
        /*029c*/ 	.word	0x00000070


	//----- nvinfo : EIATTR_MIN_STACK_SIZE
	.align		4
.L_131:
        /*02a0*/ 	.byte	0x04, 0x12
        /*02a2*/ 	.short	(.L_133 - .L_132)
	.align		4
.L_132:
        /*02a4*/ 	.word	index@(_ZN7cutlass13device_kernelIN5flash11enable_sm90INS1_16FlashAttnFwdSm90INS1_25CollectiveMainloopFwdSm90ILi2EN4cute5tupleIJNS5_1CILi1EEES8_S8_EEENS6_IJNS7_ILi128EEENS7_ILi96EEENS7_ILi64EEEEEELi256ENS_6half_tEfNS_4arch4Sm90ELb1ELb0ELb1ELb1ELb0ELb1ELb1ELb1ELb0ELb1ELb0ELb0EEENS1_21CollectiveEpilogueFwdINS6_IJSA_NS7_ILi256EEESB_EEES9_SE_SG_Li256ELb1ELb1ELb0ELb0EEENS1_36VarlenDynamicPersistentTileSchedulerILi128ELi96ELi256ELi128ELb0ELb1ELb1ELb1ELb1ELb1EEEEEEEEEvNT_6ParamsE)
        /*02a8*/ 	.word	0x000000b8
.L_133:


//--------------------- .nv.compat                --------------------------
	.section	.nv.compat,"",@"SHT_CUDA_COMPAT_INFO"
	.align	4
        /*0000*/ 	.byte	0x02, 0x09, 0x01, 0x00, 0x02, 0x02, 0x04, 0x00, 0x02, 0x05, 0x05, 0x00, 0x03, 0x07, 0x01, 0x01
        /*0010*/ 	.byte	0x02, 0x03, 0x01, 0x00, 0x02, 0x06, 0x01, 0x00, 0x04, 0x0b, 0x08, 0x00, 0x00, 0x00, 0x00, 0x00
        /*0020*/ 	.byte	0x00, 0x00, 0x00, 0x00


//--------------------- .nv.info._ZN7cutlass13device_kernelIN5flash11enable_sm90INS1_16FlashAttnFwdSm90INS1_25CollectiveMainloopFwdSm90ILi2EN4cute5tupleIJNS5_1CILi1EEES8_S8_EEENS6_IJNS7_ILi128EEENS7_ILi96EEENS7_ILi64EEEEEELi256ENS_6half_tEfNS_4arch4Sm90ELb0ELb0ELb1ELb0ELb0ELb0ELb0ELb1ELb0ELb1ELb0ELb0EEENS1_21CollectiveEpilogueFwdINS6_IJSA_NS7_ILi256EEESB_EEES9_SE_SG_Li256ELb0ELb1ELb0ELb0EEENS1_29StaticPersistentTileSchedulerILb0EEEEEEEEEvNT_6ParamsE --------------------------
	.section	.nv.info._ZN7cutlass13device_kernelIN5flash11enable_sm90INS1_16FlashAttnFwdSm90INS1_25CollectiveMainloopFwdSm90ILi2EN4cute5tupleIJNS5_1CILi1EEES8_S8_EEENS6_IJNS7_ILi128EEENS7_ILi96EEENS7_ILi64EEEEEELi256ENS_6half_tEfNS_4arch4Sm90ELb0ELb0ELb1ELb0ELb0ELb0ELb0ELb1ELb0ELb1ELb0ELb0EEENS1_21CollectiveEpilogueFwdINS6_IJSA_NS7_ILi256EEESB_EEES9_SE_SG_Li256ELb0ELb1ELb0ELb0EEENS1_29StaticPersistentTileSchedulerILb0EEEEEEEEEvNT_6ParamsE,"",@"SHT_CUDA_INFO"
	.sectionflags	@""
	.align	4


	//----- nvinfo : EIATTR_CUDA_API_VERSION
	.align		4
        /*0000*/ 	.byte	0x04, 0x37
        /*0002*/ 	.short	(.L_135 - .L_134)
.L_134:
        /*0004*/ 	.word	0x00000082


	//----- nvinfo : EIATTR_KPARAM_INFO
	.align		4
.L_135:
        /*0008*/ 	.byte	0x04, 0x17
        /*000a*/ 	.short	(.L_137 - .L_136)
.L_136:
        /*000c*/ 	.word	0x00000000
        /*0010*/ 	.short	0x0000
        /*0012*/ 	.short	0x0070
        /*0014*/ 	.byte	0x00, 0xf0, 0x01, 0x28


	//----- nvinfo : EIATTR_SPARSE_MMA_MASK
	.align		4
.L_137:
        /*0018*/ 	.byte	0x03, 0x50
        /*001a*/ 	.short	0x0000


	//----- nvinfo : EIATTR_MAXREG_COUNT
	.align		4
        /*001c*/ 	.byte	0x03, 0x1b
        /*001e*/ 	.short	0x00a8


	//----- nvinfo : EIATTR_NUM_BARRIERS
	.align		4
        /*0020*/ 	.byte	0x02, 0x4c
        /*0022*/ 	.byte	0x10
	.zero		1


	//----- nvinfo : EIATTR_EXTERNS
	.align		4
        /*0024*/ 	.byte	0x04, 0x0f
        /*0026*/ 	.short	(.L_139 - .L_138)


	//   ....[0]....
	.align		4
.L_138:
        /*0028*/ 	.word	index@(__assertfail)


	//----- nvinfo : EIATTR_ANNOTATIONS
	.align		4
.L_139:
        /*002c*/ 	.byte	0x04, 0x55
        /*002e*/ 	.short	(.L_141 - .L_140)


	//   ....[0]....
.L_140:
        /*0030*/ 	.word	0x00000001
        /*0034*/ 	.byte	0xe0, 0x7d, 0x00, 0x00, 0x01, 0x00, 0x00, 0x00, 0x20, 0x7f, 0x00, 0x00, 0x01, 0x00, 0x00, 0x00
        /* <DEDUP_REMOVED lines=25> */
        /*01d4*/ 	.byte	0x70, 0xbc, 0x00, 0x00


	//----- nvinfo : EIATTR_MERCURY_ISA_VERSION
	.align		4
.L_141:
        /*01d8*/ 	.byte	0x03, 0x5f
        /*01da*/ 	.short	0x0101


	//----- nvinfo : EIATTR_INT_WARP_WIDE_INSTR_OFFSETS
	.align		4
        /*01dc*/ 	.byte	0x04, 0x31
        /*01de*/ 	.short	(.L_143 - .L_142)


	//   ....[0]....
.L_142:
        /*01e0*/ 	.word	0x00000130


	//   ....[1]....
        /*01e4*/ 	.word	0x00000170


	//   ....[2]....
        /*01e8*/ 	.word	0x000001e0


	//----- nvinfo : EIATTR_COOP_GROUP_MASK_REGIDS
	.align		4
.L_143:
        /*01ec*/ 	.byte	0x04, 0x29
        /*01ee*/ 	.short	(.L_145 - .L_144)


	//   ....[0]....
.L_144:
        /*01f0*/ 	.word	0xffffffff


	//   ....[1]....
        /*01f4*/ 	.word	0xffffffff


	//   ....[2]....
        /*01f8*/ 	.word	0xffffffff


	//   ....[3]....
        /*01fc*/ 	.word	0xffffffff


	//   ....[4]....
        /*0200*/ 	.word	0xffffffff


	//   ....[5]....
        /*0204*/ 	.word	0xffffffff


	//   ....[6]....
        /*0208*/ 	.word	0xffffffff


	//   ....[7]....
        /*020c*/ 	.word	0xffffffff


	//   ....[8]....
        /*0210*/ 	.word	0xffffffff


	//   ....[9]....
        /*0214*/ 	.word	0xffffffff


	//   ....[10]....
        /*0218*/ 	.word	0xffffffff


	//   ....[11]....
        /*021c*/ 	.word	0xffffffff


	//   ....[12]....
        /*0220*/ 	.word	0xffffffff


	//   ....[13]....
        /*0224*/ 	.word	0xffffffff


	//   ....[14]....
        /*0228*/ 	.word	0xffffffff


	//   ....[15]....
        /*022c*/ 	.word	0xffffffff


	//   ....[16]....
        /*0230*/ 	.word	0xffffffff


	//   ....[17]....
        /*0234*/ 	.word	0xffffffff


	//   ....[18]....
        /*0238*/ 	.word	0xffffffff


	//   ....[19]....
        /*023c*/ 	.word	0xffffffff


	//   ....[20]....
        /*0240*/ 	.word	0xffffffff


	//   ....[21]....
        /*0244*/ 	.word	0xffffffff


	//   ....[22]....
        /*0248*/ 	.word	0xffffffff


	//   ....[23]....
        /*024c*/ 	.word	0xffffffff


	//   ....[24]....
        /*0250*/ 	.word	0xffffffff


	//   ....[25]....
        /*0254*/ 	.word	0xffffffff


	//   ....[26]....
        /*0258*/ 	.word	0xffffffff


	//   ....[27]....
        /*025c*/ 	.word	0xffffffff


	//   ....[28]....
        /*0260*/ 	.word	0xffffffff


	//   ....[29]....
        /*0264*/ 	.word	0xffffffff


	//   ....[30]....
        /*0268*/ 	.word	0xffffffff


	//   ....[31]....
        /*026c*/ 	.word	0xffffffff


	//   ....[32]....
        /*0270*/ 	.word	0xffffffff


	//   ....[33]....
        /*0274*/ 	.word	0xffffffff


	//   ....[34]....
        /*0278*/ 	.word	0xffffffff


	//   ....[35]....
        /*027c*/ 	.word	0xffffffff


	//   ....[36]....
        /*0280*/ 	.word	0xffffffff


	//   ....[37]....
        /*0284*/ 	.word	0xffffffff


	//   ....[38]....
        /*0288*/ 	.word	0xffffffff


	//   ....[39]....
        /*028c*/ 	.word	0xffffffff


	//   ....[40]....
        /*0290*/ 	.word	0xffffffff


	//   ....[41]....
        /*0294*/ 	.word	0xffffffff


	//   ....[42]....
        /*0298*/ 	.word	0xffffffff


	//   ....[43]....
        /*029c*/ 	.word	0xffffffff


	//   ....[44]....
        /*02a0*/ 	.word	0xffffffff


	//   ....[45]....
        /*02a4*/ 	.word	0xffffffff


	//   ....[46]....
        /*02a8*/ 	.word	0xffffffff


	//   ....[47]....
        /*02ac*/ 	.word	0xffffffff


	//   ....[48]....
        /*02b0*/ 	.word	0xffffffff


	//   ....[49]....
        /*02b4*/ 	.word	0xffffffff


	//   ....[50]....
        /*02b8*/ 	.word	0x0500000f


	//   ....[51]....
        /*02bc*/ 	.word	0x0500000f


	//   ....[52]....
        /*02c0*/ 	.word	0x0500000f


	//   ....[53]....
        /*02c4*/ 	.word	0x0500000f


	//   ....[54]....
        /*02c8*/ 	.word	0x0500000f


	//   ....[55]....
        /*02cc*/ 	.word	0x0500000f


	//   ....[56]....
        /*02d0*/ 	.word	0x0500000f


	//   ....[57]....
        /*02d4*/ 	.word	0x0500000f


	//   ....[58]....
        /*02d8*/ 	.word	0x0500000f


	//   ....[59]....
        /*02dc*/ 	.word	0x0500000f


	//   ....[60]....
        /*02e0*/ 	.word	0x0500000f


	//   ....[61]....
        /*02e4*/ 	.word	0x0500000f


	//   ....[62]....
        /*02e8*/ 	.word	0x0500000f


	//   ....[63]....
        /*02ec*/ 	.word	0x0500000f


	//   ....[64]....
        /*02f0*/ 	.word	0x0500000f


	//   ....[65]....
        /*02f4*/ 	.word	0x0500000f


	//   ....[66]....
        /*02f8*/ 	.word	0x0500000f


	//   ....[67]....
        /*02fc*/ 	.word	0x0500000f


	//----- nvinfo : EIATTR_COOP_GROUP_INSTR_OFFSETS
	.align		4
.L_145:
        /*0300*/ 	.byte	0x04, 0x28
        /*0302*/ 	.short	(.L_147 - .L_146)


	//   ....[0]....
.L_146:
        /*0304*/ 	.word	0x00000070


	//   ....[1]....
        /*0308*/ 	.word	0x00000140


	//   ....[2]....
        /*030c*/ 	.word	0x00000190


	//   ....[3]....
        /*0310*/ 	.word	0x000003c0


	//   ....[4]....
        /*0314*/ 	.word	0x00000520


	//   ....[5]....
        /*0318*/ 	.word	0x00000640


	//   ....[6]....
        /*031c*/ 	.word	0x000007a0


	//   ....[7]....
        /*0320*/ 	.word	0x00000db0


	//   ....[8]....
        /*0324*/ 	.word	0x00002090


	//   ....[9]....
        /*0328*/ 	.word	0x00002120


	//   ....[10]....
        /*032c*/ 	.word	0x00002530


	//   ....[11]....
        /*0330*/ 	.word	0x000025b0


	//   ....[12]....
        /*0334*/ 	.word	0x00003b40


	//   ....[13]....
        /*0338*/ 	.word	0x00003bb0


	//   ....[14]....
        /*033c*/ 	.word	0x00004010


	//   ....[15]....
        /*0340*/ 	.word	0x000041d0


	//   ....[16]....
        /*0344*/ 	.word	0x00005580


	//   ....[17]....
        /*0348*/ 	.word	0x000055b0


	//   ....[18]....
        /*034c*/ 	.word	0x00005660


	//   ....[19]....
        /*0350*/ 	.word	0x00005680


	//   ....[20]....
        /*0354*/ 	.word	0x000070b0


	//   ....[21]....
        /*0358*/ 	.word	0x000070e0


	//   ....[22]....
        /*035c*/ 	.word	0x00007270


	//   ....[23]....
        /*0360*/ 	.word	0x00007280


	//   ....[24]....
        /*0364*/ 	.word	0x000077a0


	//   ....[25]....
        /*0368*/ 	.word	0x000077c0


	//   ....[26]....
        /*036c*/ 	.word	0x00007900


	//   ....[27]....
        /*0370*/ 	.word	0x00007920


	//   ....[28]....
        /*0374*/ 	.word	0x00007a50


	//   ....[29]....
        /*0378*/ 	.word	0x00007a70


	//   ....[30]....
        /*037c*/ 	.word	0x00007bb0


	//   ....[31]....
        /*0380*/ 	.word	0x00007bf0


	//   ....[32]....
        /*0384*/ 	.word	0x00008620


	//   ....[33]....
        /*0388*/ 	.word	0x00008f90


	//   ....[34]....
        /*038c*/ 	.word	0x00008fa0


	//   ....[35]....
        /*0390*/ 	.word	0x00008fe0


	//   ....[36]....
        /*0394*/ 	.word	0x00009020


	//   ....[37]....
        /*0398*/ 	.word	0x00009120


	//   ....[38]....
        /*039c*/ 	.word	0x00009130


	//   ....[39]....
        /*03a0*/ 	.word	0x000091c0


	//   ....[40]....
        /*03a4*/ 	.word	0x000091d0


	//   ....[41]....
        /*03a8*/ 	.word	0x00009260


	//   ....[42]....
        /*03ac*/ 	.word	0x00009270


	//   ....[43]....
        /*03b0*/ 	.word	0x00009300


	//   ....[44]....
        /*03b4*/ 	.word	0x00009310


	//   ....[45]....
        /*03b8*/ 	.word	0x00009390


	//   ....[46]....
        /*03bc*/ 	.word	0x000093a0


	//   ....[47]....
        /*03c0*/ 	.word	0x000093b0


	//   ....[48]....
        /*03c4*/ 	.word	0x000093c0


	//   ....[49]....
        /*03c8*/ 	.word	0x0000bba0


	//   ....[50]....
        /*03cc*/ 	.word	0x0000c0a0


	//   ....[51]....
        /*03d0*/ 	.word	0x0000c210


	//   ....[52]....
        /*03d4*/ 	.word	0x0000c270


	//   ....[53]....
        /*03d8*/ 	.word	0x0000c340


	//   ....[54]....
        /*03dc*/ 	.word	0x0000c3e0


	//   ....[55]....
        /*03e0*/ 	.word	0x0000c480


	//   ....[56]....
        /*03e4*/ 	.word	0x0000c590


	//   ....[57]....
        /*03e8*/ 	.word	0x0000c5f0


	//   ....[58]....
        /*03ec*/ 	.word	0x0000c6f0


	//   ....[59]....
        /*03f0*/ 	.word	0x0000c750


	//   ....[60]....
        /*03f4*/ 	.word	0x0000c850


	//   ....[61]....
        /*03f8*/ 	.word	0x0000c8b0


	//   ....[62]....
        /*03fc*/ 	.word	0x0000c9b0


	//   ....[63]....
        /*0400*/ 	.word	0x0000ca10


	//   ....[64]....
        /*0404*/ 	.word	0x0000cb00


	//   ....[65]....
        /*0408*/ 	.word	0x0000cb60


	//   ....[66]....
        /*040c*/ 	.word	0x0000cc00


	//   ....[67]....
        /*0410*/ 	.word	0x0000cff0


	//----- nvinfo : EIATTR_REG_RECONFIG
	.align		4
.L_147:
        /*0414*/ 	.byte	0x01, 0x54
	.zero		2


	//----- nvinfo : EIATTR_SYSCALL_OFFSETS
	.align		4
        /*0418*/ 	.byte	0x04, 0x46
        /*041a*/ 	.short	(.L_149 - .L_148)


	//   ....[0]....
.L_148:
        /*041c*/ 	.word	0x00001110


	//   ....[1]....
        /*0420*/ 	.word	0x00008280


	//   ....[2]....
        /*0424*/ 	.word	0x000083c0


	//   ....[3]....
        /*0428*/ 	.word	0x000084b0


	//   ....[4]....
        /*042c*/ 	.word	0x00008bb0


	//----- nvinfo : EIATTR_MBARRIER_INSTR_OFFSETS
	.align		4
.L_149:
        /*0430*/ 	.byte	0x04, 0x39
        /*0432*/ 	.short	(.L_151 - .L_150)


	//   ....[0]....
.L_150:
        /*0434*/ 	.word	0x00000270
        /*0438*/ 	.word	0x000000ff
        /*043c*/ 	.word	0x00022800
        /*0440*/ 	.short	0x0100
        /*0442*/ 	.byte	0x08
	.zero		1


	//   ....[1]....
        /*0444*/ 	.word	0x00000280
        /*0448*/ 	.word	0x000000ff
        /*044c*/ 	.word	0x00022820
        /*0450*/ 	.short	0x0100
        /*0452*/ 	.byte	0x08
	.zero		1


	//   ....[2]....
        /*0454*/ 	.word	0x00000370
        /*0458*/ 	.word	0x000000ff
        /*045c*/ 	.word	0x00022830
        /*0460*/ 	.short	0x0100
        /*0462*/ 	.byte	0x08
	.zero		1


	//   ....[3]....
        /*0464*/ 	.word	0x00000380
        /*0468*/ 	.word	0x000000ff
        /*046c*/ 	.word	0x00022840
        /*0470*/ 	.short	0x0100
        /*0472*/ 	.byte	0x08
	.zero		1


	//   ....[4]....
        /*0474*/ 	.word	0x00000390
        /*0478*/ 	.word	0x000000ff
        /*047c*/ 	.word	0x00022838
        /*0480*/ 	.short	0x0100
        /*0482*/ 	.byte	0x08
	.zero		1


	//   ....[5]....
        /*0484*/ 	.word	0x000003a0
        /*0488*/ 	.word	0x000000ff
        /*048c*/ 	.word	0x00022848
        /*0490*/ 	.short	0x0100
        /*0492*/ 	.byte	0x08
	.zero		1


	//   ....[6]....
        /*0494*/ 	.word	0x000004d0
        /*0498*/ 	.word	0x000000ff
        /*049c*/ 	.word	0x00022850
        /*04a0*/ 	.short	0x0100
        /*04a2*/ 	.byte	0x08
	.zero		1


	//   ....[7]....
        /*04a4*/ 	.word	0x000004e0
        /*04a8*/ 	.word	0x000000ff
        /*04ac*/ 	.word	0x00022860
        /*04b0*/ 	.short	0x0100
        /*04b2*/ 	.byte	0x08
	.zero		1


	//   ....[8]....
        /*04b4*/ 	.word	0x000004f0
        /*04b8*/ 	.word	0x000000ff
        /*04bc*/ 	.word	0x00022858
        /*04c0*/ 	.short	0x0100
        /*04c2*/ 	.byte	0x08
	.zero		1


	//   ....[9]....
        /*04c4*/ 	.word	0x00000500
        /*04c8*/ 	.word	0x000000ff
        /*04cc*/ 	.word	0x00022868
        /*04d0*/ 	.short	0x0100
        /*04d2*/ 	.byte	0x08
	.zero		1


	//   ....[10]....
        /*04d4*/ 	.word	0x000005f0
        /*04d8*/ 	.word	0x000000ff
        /*04dc*/ 	.word	0x00022870
        /*04e0*/ 	.short	0x0100
        /*04e2*/ 	.byte	0x06
	.zero		1


	//   ....[11]....
        /*04e4*/ 	.word	0x00000600
        /*04e8*/ 	.word	0x000000ff
        /*04ec*/ 	.word	0x00022880
        /*04f0*/ 	.short	0x0100
        /*04f2*/ 	.byte	0x06
	.zero		1


	//   ....[12]....
        /*04f4*/ 	.word	0x00000610
        /*04f8*/ 	.word	0x000000ff
        /*04fc*/ 	.word	0x00022878
        /*0500*/ 	.short	0x0100
        /*0502*/ 	.byte	0x06
	.zero		1


	//   ....[13]....
        /*0504*/ 	.word	0x00000620
        /*0508*/ 	.word	0x000000ff
        /*050c*/ 	.word	0x00022888
        /*0510*/ 	.short	0x0100
        /*0512*/ 	.byte	0x06
	.zero		1


	//   ....[14]....
        /*0514*/ 	.word	0x00000750
        /*0518*/ 	.word	0x000000ff
        /*051c*/ 	.word	0x00022890
        /*0520*/ 	.short	0x0100
        /*0522*/ 	.byte	0x08
	.zero		1


	//   ....[15]....
        /*0524*/ 	.word	0x00000760
        /*0528*/ 	.word	0x000000ff
        /*052c*/ 	.word	0x000228a0
        /*0530*/ 	.short	0x0100
        /*0532*/ 	.byte	0x08
	.zero		1


	//   ....[16]....
        /*0534*/ 	.word	0x00000770
        /*0538*/ 	.word	0x000000ff
        /*053c*/ 	.word	0x00022898
        /*0540*/ 	.short	0x0100
        /*0542*/ 	.byte	0x08
	.zero		1


	//   ....[17]....
        /*0544*/ 	.word	0x00000780
        /*0548*/ 	.word	0x000000ff
        /*054c*/ 	.word	0x000228a8
        /*0550*/ 	.short	0x0100
        /*0552*/ 	.byte	0x08
	.zero		1


	//   ....[18]....
        /*0554*/ 	.word	0x000008b0
        /*0558*/ 	.word	0x000000ff
        /*055c*/ 	.word	0x000228b0
        /*0560*/ 	.short	0x0100
        /*0562*/ 	.byte	0x08
	.zero		1


	//   ....[19]....
        /*0564*/ 	.word	0x000008c0
        /*0568*/ 	.word	0x000000ff
        /*056c*/ 	.word	0x000228c0
        /*0570*/ 	.short	0x0100
        /*0572*/ 	.byte	0x08
	.zero		1


	//   ....[20]....
        /*0574*/ 	.word	0x000008d0
        /*0578*/ 	.word	0x000000ff
        /*057c*/ 	.word	0x000228b8
        /*0580*/ 	.short	0x0100
        /*0582*/ 	.byte	0x08
	.zero		1


	//   ....[21]....
        /*0584*/ 	.word	0x000008e0
        /*0588*/ 	.word	0x000000ff
        /*058c*/ 	.word	0x000228c8
        /*0590*/ 	.short	0x0100
        /*0592*/ 	.byte	0x08
	.zero		1


	//   ....[22]....
        /*0594*/ 	.word	0x00001160
        /*0598*/ 	.word	0x000000ff
        /*059c*/ 	.word	0x00022800
        /*05a0*/ 	.short	0x010a
        /*05a2*/ 	.byte	0x2d
	.zero		1


	//   ....[23]....
        /*05a4*/ 	.word	0x00001230
        /*05a8*/ 	.word	0x000000ff
        /*05ac*/ 	.word	0x00022830
        /*05b0*/ 	.short	0x010a
        /*05b2*/ 	.byte	0x15
	.zero		1


	//   ....[24]....
        /*05b4*/ 	.word	0x00001270
        /*05b8*/ 	.word	0x000000ff
        /*05bc*/ 	.word	0x00022830
        /*05c0*/ 	.short	0x010a
        /*05c2*/ 	.byte	0x15
	.zero		1


	//   ....[25]....
        /*05c4*/ 	.word	0x00002a10
        /*05c8*/ 	.word	0x00000003
        /*05cc*/ 	.word	0x00000000
        /*05d0*/ 	.short	0x0101
        /*05d2*/ 	.byte	0x3f
	.zero		1


	//   ....[26]....
        /*05d4*/ 	.word	0x00002e80
        /*05d8*/ 	.word	0x000000ff
        /*05dc*/ 	.word	0x00022850
        /*05e0*/ 	.short	0x010a
        /*05e2*/ 	.byte	0x15
	.zero		1


	//   ....[27]....
        /*05e4*/ 	.word	0x00002ec0
        /*05e8*/ 	.word	0x000000ff
        /*05ec*/ 	.word	0x00022850
        /*05f0*/ 	.short	0x010a
        /*05f2*/ 	.byte	0x15
	.zero		1


	//   ....[28]....
        /*05f4*/ 	.word	0x000031b0
        /*05f8*/ 	.word	0x00000009
        /*05fc*/ 	.word	0x00000000
        /*0600*/ 	.short	0x0101
        /*0602*/ 	.byte	0x3f
	.zero		1


	//   ....[29]....
        /*0604*/ 	.word	0x00003340
        /*0608*/ 	.word	0x000000ff
        /*060c*/ 	.word	0x00022830
        /*0610*/ 	.short	0x010a
        /*0612*/ 	.byte	0x17
	.zero		1


	//   ....[30]....
        /*0614*/ 	.word	0x00003390
        /*0618*/ 	.word	0x000000ff
        /*061c*/ 	.word	0x00022830
        /*0620*/ 	.short	0x010a
        /*0622*/ 	.byte	0x17
	.zero		1


	//   ....[31]....
        /*0624*/ 	.word	0x00004d90
        /*0628*/ 	.word	0x000000a1
        /*062c*/ 	.word	0x00000000
        /*0630*/ 	.short	0x0101
        /*0632*/ 	.byte	0x3f
	.zero		1


	//   ....[32]....
        /*0634*/ 	.word	0x00005230
        /*0638*/ 	.word	0x000000ff
        /*063c*/ 	.word	0x00022850
        /*0640*/ 	.short	0x010a
        /*0642*/ 	.byte	0x17
	.zero		1


	//   ....[33]....
        /*0644*/ 	.word	0x00005280
        /*0648*/ 	.word	0x000000ff
        /*064c*/ 	.word	0x00022850
        /*0650*/ 	.short	0x010a
        /*0652*/ 	.byte	0x17
	.zero		1


	//   ....[34]....
        /*0654*/ 	.word	0x00005560
        /*0658*/ 	.word	0x000000c3
        /*065c*/ 	.word	0x00000000
        /*0660*/ 	.short	0x0101
        /*0662*/ 	.byte	0x3f
	.zero		1


	//   ....[35]....
        /*0664*/ 	.word	0x00007780
        /*0668*/ 	.word	0x000000ce
        /*066c*/ 	.word	0x00000000
        /*0670*/ 	.short	0x0101
        /*0672*/ 	.byte	0x3f
	.zero		1


	//   ....[36]....
        /*0674*/ 	.word	0x00008850
        /*0678*/ 	.word	0x00000000
        /*067c*/ 	.word	0x00022840
        /*0680*/ 	.short	0x010a
        /*0682*/ 	.byte	0x3f
	.zero		1


	//   ....[37]....
        /*0684*/ 	.word	0x000094c0
        /*0688*/ 	.word	0x000000ff
        /*068c*/ 	.word	0x00022800
        /*0690*/ 	.short	0x0107
        /*0692*/ 	.byte	0x24
	.zero		1


	//   ....[38]....
        /*0694*/ 	.word	0x00009520
        /*0698*/ 	.word	0x000000ff
        /*069c*/ 	.word	0x00022800
        /*06a0*/ 	.short	0x0101
        /*06a2*/ 	.byte	0x24
	.zero		1


	//   ....[39]....
        /*06a4*/ 	.word	0x00009540
        /*06a8*/ 	.word	0x000000ff
        /*06ac*/ 	.word	0x00022820
        /*06b0*/ 	.short	0x010a
        /*06b2*/ 	.byte	0x24
	.zero		1


	//   ....[40]....
        /*06b4*/ 	.word	0x00009620
        /*06b8*/ 	.word	0x00000002
        /*06bc*/ 	.word	0x00022860
        /*06c0*/ 	.short	0x010a
        /*06c2*/ 	.byte	0x3f
	.zero		1


	//   ....[41]....
        /*06c4*/ 	.word	0x00009e40
        /*06c8*/ 	.word	0x00000003
        /*06cc*/ 	.word	0x00022840
        /*06d0*/ 	.short	0x010a
        /*06d2*/ 	.byte	0x3f
	.zero		1


	//   ....[42]....
        /*06d4*/ 	.word	0x0000a090
        /*06d8*/ 	.word	0x00000003
        /*06dc*/ 	.word	0x00022860
        /*06e0*/ 	.short	0x010a
        /*06e2*/ 	.byte	0x3f
	.zero		1


	//   ....[43]....
        /*06e4*/ 	.word	0x0000a8a0
        /*06e8*/ 	.word	0x00000004
        /*06ec*/ 	.word	0x00022840
        /*06f0*/ 	.short	0x010a
        /*06f2*/ 	.byte	0x3f
	.zero		1


	//   ....[44]....
        /*06f4*/ 	.word	0x0000aad0
        /*06f8*/ 	.word	0x00000004
        /*06fc*/ 	.word	0x00022860
        /*0700*/ 	.short	0x010a
        /*0702*/ 	.byte	0x3f
	.zero		1


	//   ....[45]....
        /*0704*/ 	.word	0x0000b230
        /*0708*/ 	.word	0x00000004
        /*070c*/ 	.word	0x00022840
        /*0710*/ 	.short	0x010a
        /*0712*/ 	.byte	0x3f
	.zero		1


	//   ....[46]....
        /*0714*/ 	.word	0x0000b480
        /*0718*/ 	.word	0x00000004
        /*071c*/ 	.word	0x00022860
        /*0720*/ 	.short	0x010a
        /*0722*/ 	.byte	0x3f
	.zero		1


	//   ....[47]....
        /*0724*/ 	.word	0x0000bb20
        /*0728*/ 	.word	0x00000000
        /*072c*/ 	.word	0x00022820
        /*0730*/ 	.short	0x010a
        /*0732*/ 	.byte	0x3f
	.zero		1


	//   ....[48]....
        /*0734*/ 	.word	0x0000bcf0
        /*0738*/ 	.word	0x00000006
        /*073c*/ 	.word	0x00000000
        /*0740*/ 	.short	0x010a
        /*0742*/ 	.byte	0x3f
	.zero		1


	//   ....[49]....
        /*0744*/ 	.word	0x0000bd40
        /*0748*/ 	.word	0x00000003
        /*074c*/ 	.word	0x00000000
        /*0750*/ 	.short	0x010a
        /*0752*/ 	.byte	0x3f
	.zero		1


	//   ....[50]....
        /*0754*/ 	.word	0x0000bda0
        /*0758*/ 	.word	0x00000012
        /*075c*/ 	.word	0x00000000
        /*0760*/ 	.short	0x010a
        /*0762*/ 	.byte	0x3f
	.zero		1


	//   ....[51]....
        /*0764*/ 	.word	0x0000bdd0
        /*0768*/ 	.word	0x00000003
        /*076c*/ 	.word	0x00000000
        /*0770*/ 	.short	0x010a
        /*0772*/ 	.byte	0x3f
	.zero		1


	//   ....[52]....
        /*0774*/ 	.word	0x0000be40
        /*0778*/ 	.word	0x00000003
        /*077c*/ 	.word	0x00022800
        /*0780*/ 	.short	0x010a
        /*0782*/ 	.byte	0x3f
	.zero		1


	//   ....[53]....
        /*0784*/ 	.word	0x0000bea0
        /*0788*/ 	.word	0x00000003
        /*078c*/ 	.word	0x00022830
        /*0790*/ 	.short	0x010a
        /*0792*/ 	.byte	0x3f
	.zero		1


	//   ....[54]....
        /*0794*/ 	.word	0x0000bef0
        /*0798*/ 	.word	0x00000009
        /*079c*/ 	.word	0x00022850
        /*07a0*/ 	.short	0x010a
        /*07a2*/ 	.byte	0x3f
	.zero		1


	//   ....[55]....
        /*07a4*/ 	.word	0x0000bf60
        /*07a8*/ 	.word	0x00000000
        /*07ac*/ 	.word	0x00022830
        /*07b0*/ 	.short	0x010a
        /*07b2*/ 	.byte	0x3f
	.zero		1


	//   ....[56]....
        /*07b4*/ 	.word	0x0000bfc0
        /*07b8*/ 	.word	0x000000c3
        /*07bc*/ 	.word	0x00022850
        /*07c0*/ 	.short	0x010a
        /*07c2*/ 	.byte	0x3f
	.zero		1


	//   ....[57]....
        /*07c4*/ 	.word	0x0000c160
        /*07c8*/ 	.word	0x00000000
        /*07cc*/ 	.word	0x00022840
        /*07d0*/ 	.short	0x010a
        /*07d2*/ 	.byte	0x3f
	.zero		1


	//   ....[58]....
        /*07d4*/ 	.word	0x0000cc90
        /*07d8*/ 	.word	0x00000003
        /*07dc*/ 	.word	0x00022820
        /*07e0*/ 	.short	0x010a
        /*07e2*/ 	.byte	0x3f
	.zero		1


	//   ....[59]....
        /*07e4*/ 	.word	0x0000cce0
        /*07e8*/ 	.word	0x00000002
        /*07ec*/ 	.word	0x00022860
        /*07f0*/ 	.short	0x010a
        /*07f2*/ 	.byte	0x3f
	.zero		1


	//   ....[60]....
        /*07f4*/ 	.word	0x0000cd30
        /*07f8*/ 	.word	0x00000003
        /*07fc*/ 	.word	0x00022840
        /*0800*/ 	.short	0x010a
        /*0802*/ 	.byte	0x3f
	.zero		1


	//   ....[61]....
        /*0804*/ 	.word	0x0000cd80
        /*0808*/ 	.word	0x00000003
        /*080c*/ 	.word	0x00022860
        /*0810*/ 	.short	0x010a
        /*0812*/ 	.byte	0x3f
	.zero		1


	//   ....[62]....
        /*0814*/ 	.word	0x0000cdd0
        /*0818*/ 	.word	0x00000004
        /*081c*/ 	.word	0x00022840
        /*0820*/ 	.short	0x010a
        /*0822*/ 	.byte	0x3f
	.zero		1


	//   ....[63]....
        /*0824*/ 	.word	0x0000ce20
        /*0828*/ 	.word	0x00000004
        /*082c*/ 	.word	0x00022860
        /*0830*/ 	.short	0x010a
        /*0832*/ 	.byte	0x3f
	.zero		1


	//   ....[64]....
        /*0834*/ 	.word	0x0000ce70
        /*0838*/ 	.word	0x00000004
        /*083c*/ 	.word	0x00022840
        /*0840*/ 	.short	0x010a
        /*0842*/ 	.byte	0x3f
	.zero		1


	//   ....[65]....
        /*0844*/ 	.word	0x0000cec0
        /*0848*/ 	.word	0x00000004
        /*084c*/ 	.word	0x00022860
        /*0850*/ 	.short	0x010a
        /*0852*/ 	.byte	0x3f
	.zero		1


	//   ....[66]....
        /*0854*/ 	.word	0x0000cf10
        /*0858*/ 	.word	0x00000000
        /*085c*/ 	.word	0x00022820
        /*0860*/ 	.short	0x010a
        /*0862*/ 	.byte	0x3f
	.zero		1


	//   ....[67]....
        /*0864*/ 	.word	0x0000d0b0
        /*0868*/ 	.word	0x00000006
        /*086c*/ 	.word	0x00000000
        /*0870*/ 	.short	0x010a
        /*0872*/ 	.byte	0x3f
	.zero		1


	//   ....[68]....
        /*0874*/ 	.word	0x0000d100
        /*0878*/ 	.word	0x00000003
        /*087c*/ 	.word	0x00000000
        /*0880*/ 	.short	0x010a
        /*0882*/ 	.byte	0x3f
	.zero		1


	//   ....[69]....
        /*0884*/ 	.word	0x0000d150
        /*0888*/ 	.word	0x00000012
        /*088c*/ 	.word	0x00000000
        /*0890*/ 	.short	0x010a
        /*0892*/ 	.byte	0x3f
	.zero		1


	//----- nvinfo : EIATTR_NUM_MBARRIERS
	.align		4
.L_151:
        /*0894*/ 	.byte	0x03, 0x38
        /*0896*/ 	.short	0x0016


	//----- nvinfo : EIATTR_EXIT_INSTR_OFFSETS
	.align		4
        /*0898*/ 	.byte	0x04, 0x1c
        /*089a*/ 	.short	(.L_153 - .L_152)


	//   ....[0]....
.L_152:
        /*089c*/ 	.word	0x00000a20


	//   ....[1]....
        /*08a0*/ 	.word	0x00007d50


	//   ....[2]....
        /*08a4*/ 	.word	0x0000be20


	//----- nvinfo : EIATTR_MAX_THREADS
	.align		4
.L_153:
        /*08a8*/ 	.byte	0x04, 0x05
        /*08aa*/ 	.short	(.L_155 - .L_154)
.L_154:
        /*08ac*/ 	.word	0x00000180
        /*08b0*/ 	.word	0x00000001
        /*08b4*/ 	.word	0x00000001


	//----- nvinfo : EIATTR_CRS_STACK_SIZE
	.align		4
.L_155:
        /*08b8*/ 	.byte	0x04, 0x1e
        /*08ba*/ 	.short	(.L_157 - .L_156)
.L_156:
        /*08bc*/ 	.word	0x00000000


	//----- nvinfo : EIATTR_CBANK_PARAM_SIZE
	.align		4
.L_157:
        /*08c0*/ 	.byte	0x03, 0x19
        /*08c2*/ 	.short	0x0a70


	//----- nvinfo : EIATTR_PARAM_CBANK
	.align		4
        /*08c4*/ 	.byte	0x04, 0x0a
        /*08c6*/ 	.short	(.L_159 - .L_158)
	.align		4
.L_158:
        /*08c8*/ 	.word	index@(.nv.constant0._ZN7cutlass13device_kernelIN5flash11enable_sm90INS1_16FlashAttnFwdSm90INS1_25CollectiveMainloopFwdSm90ILi2EN4cute5tupleIJNS5_1CILi1EEES8_S8_EEENS6_IJNS7_ILi128EEENS7_ILi96EEENS7_ILi64EEEEEELi256ENS_6half_tEfNS_4arch4Sm90ELb0ELb0ELb1ELb0ELb0ELb0ELb0ELb1ELb0ELb1ELb0ELb0EEENS1_21CollectiveEpilogueFwdINS6_IJSA_NS7_ILi256EEESB_EEES9_SE_SG_Li256ELb0ELb1ELb0ELb0EEENS1_29StaticPersistentTileSchedulerILb0EEEEEEEEEvNT_6ParamsE)
        /*08cc*/ 	.short	0x0210
        /*08ce*/ 	.short	0x0a70


	//----- nvinfo : EIATTR_SW_WAR
	.align		4
.L_159:
        /*08d0*/ 	.byte	0x04, 0x36
        /*08d2*/ 	.short	(.L_161 - .L_160)
.L_160:
        /*08d4*/ 	.word	0x00000008
.L_161:


//--------------------- .nv.info._ZN7cutlass13device_kernelIN5flash11enable_sm90INS1_16FlashAttnFwdSm90INS1_25CollectiveMainloopFwdSm90ILi2EN4cute5tupleIJNS5_1CILi1EEES8_S8_EEENS6_IJNS7_ILi128EEENS7_ILi96EEENS7_ILi64EEEEEELi256ENS_6half_tEfNS_4arch4Sm90ELb0ELb0ELb1ELb0ELb0ELb0ELb1ELb1ELb0ELb1ELb0ELb0EEENS1_21CollectiveEpilogueFwdINS6_IJSA_NS7_ILi256EEESB_EEES9_SE_SG_Li256ELb0ELb1ELb0ELb0EEENS1_29StaticPersistentTileSchedulerILb0EEEEEEEEEvNT_6ParamsE --------------------------
	.section	.nv.info._ZN7cutlass13device_kernelIN5flash11enable_sm90INS1_16FlashAttnFwdSm90INS1_25CollectiveMainloopFwdSm90ILi2EN4cute5tupleIJNS5_1CILi1EEES8_S8_EEENS6_IJNS7_ILi128EEENS7_ILi96EEENS7_ILi64EEEEEELi256ENS_6half_tEfNS_4arch4Sm90ELb0ELb0ELb1ELb0ELb0ELb0ELb1ELb1ELb0ELb1ELb0ELb0EEENS1_21CollectiveEpilogueFwdINS6_IJSA_NS7_ILi256EEESB_EEES9_SE_SG_Li256ELb0ELb1ELb0ELb0EEENS1_29StaticPersistentTileSchedulerILb0EEEEEEEEEvNT_6ParamsE,"",@"SHT_CUDA_INFO"
	.sectionflags	@""
	.align	4


	//----- nvinfo : EIATTR_CUDA_API_VERSION
	.align		4
        /*0000*/ 	.byte	0x04, 0x37
        /*0002*/ 	.short	(.L_163 - .L_162)
.L_162:
        /*0004*/ 	.word	0x00000082


	//----- nvinfo : EIATTR_KPARAM_INFO
	.align		4
.L_163:
        /*0008*/ 	.byte	0x04, 0x17
        /*000a*/ 	.short	(.L_165 - .L_164)
.L_164:
        /*000c*/ 	.word	0x00000000
        /*0010*/ 	.short	0x0000
        /*0012*/ 	.short	0x0070
        /*0014*/ 	.byte	0x00, 0xf0, 0x01, 0x2c


	//----- nvinfo : EIATTR_SPARSE_MMA_MASK
	.align		4
.L_165:
        /*0018*/ 	.byte	0x03, 0x50
        /*001a*/ 	.short	0x0000


	//----- nvinfo : EIATTR_MAXREG_COUNT
	.align		4
        /*001c*/ 	.byte	0x03, 0x1b
        /*001e*/ 	.short	0x00a8


	//----- nvinfo : EIATTR_NUM_BARRIERS
	.align		4
        /*0020*/ 	.byte	0x02, 0x4c
        /*0022*/ 	.byte	0x10
	.zero		1


	//----- nvinfo : EIATTR_EXTERNS
	.align		4
        /*0024*/ 	.byte	0x04, 0x0f
        /*0026*/ 	.short	(.L_167 - .L_166)


	//   ....[0]....
	.align		4
.L_166:
        /*0028*/ 	.word	index@(__assertfail)


	//----- nvinfo : EIATTR_ANNOTATIONS
	.align		4
.L_167:
        /*002c*/ 	.byte	0x04, 0x55
        /*002e*/ 	.short	(.L_169 - .L_168)


	//   ....[0]....
.L_168:
        /* <DEDUP_REMOVED lines=50> */


	//----- nvinfo : EIATTR_MERCURY_ISA_VERSION
	.align		4
.L_169:
        /*0338*/ 	.byte	0x03, 0x5f
        /*033a*/ 	.short	0x0101


	//----- nvinfo : EIATTR_INT_WARP_WIDE_INSTR_OFFSETS
	.align		4
        /*033c*/ 	.byte	0x04, 0x31
        /*033e*/ 	.short	(.L_171 - .L_170)


	//   ....[0]....
.L_170:
        /*0340*/ 	.word	0x00000130


	//   ....[1]....
        /*0344*/ 	.word	0x00000170


	//   ....[2]....
        /*0348*/ 	.word	0x000001e0


	//   ....[3]....
        /*034c*/ 	.word	0x000001f0


	//----- nvinfo : EIATTR_COOP_GROUP_MASK_REGIDS
	.align		4
.L_171:
        /*0350*/ 	.byte	0x04, 0x29
        /*0352*/ 	.short	(.L_173 - .L_172)


	//   ....[0]....
.L_172:
        /*0354*/ 	.word	0xffffffff


	//   ....[1]....
        /*0358*/ 	.word	0xffffffff


	//   ....[2]....
        /*035c*/ 	.word	0xffffffff


	//   ....[3]....
        /*0360*/ 	.word	0xffffffff


	//   ....[4]....
        /*0364*/ 	.word	0xffffffff


	//   ....[5]....
        /*0368*/ 	.word	0xffffffff


	//   ....[6]....
        /*036c*/ 	.word	0xffffffff


	//   ....[7]....
        /*0370*/ 	.word	0xffffffff


	//   ....[8]....
        /*0374*/ 	.word	0xffffffff


	//   ....[9]....
        /*0378*/ 	.word	0xffffffff


	//   ....[10]....
        /*037c*/ 	.word	0xffffffff


	//   ....[11]....
        /*0380*/ 	.word	0xffffffff


	//   ....[12]....
        /*0384*/ 	.word	0xffffffff


	//   ....[13]....
        /*0388*/ 	.word	0xffffffff


	//   ....[14]....
        /*038c*/ 	.word	0xffffffff


	//   ....[15]....
        /*0390*/ 	.word	0xffffffff


	//   ....[16]....
        /*0394*/ 	.word	0xffffffff


	//   ....[17]....
        /*0398*/ 	.word	0xffffffff


	//   ....[18]....
        /*039c*/ 	.word	0xffffffff


	//   ....[19]....
        /*03a0*/ 	.word	0xffffffff


	//   ....[20]....
        /*03a4*/ 	.word	0xffffffff


	//   ....[21]....
        /*03a8*/ 	.word	0xffffffff


	//   ....[22]....
        /*03ac*/ 	.word	0xffffffff


	//   ....[23]....
        /*03b0*/ 	.word	0xffffffff


	//   ....[24]....
        /*03b4*/ 	.word	0xffffffff


	//   ....[25]....
        /*03b8*/ 	.word	0xffffffff


	//   ....[26]....
        /*03bc*/ 	.word	0xffffffff


	//   ....[27]....
        /*03c0*/ 	.word	0xffffffff


	//   ....[28]....
        /*03c4*/ 	.word	0xffffffff


	//   ....[29]....
        /*03c8*/ 	.word	0xffffffff


	//   ....[30]....
        /*03cc*/ 	.word	0xffffffff


	//   ....[31]....
        /*03d0*/ 	.word	0xffffffff


	//   ....[32]....
        /*03d4*/ 	.word	0xffffffff


	//   ....[33]....
        /*03d8*/ 	.word	0xffffffff


	//   ....[34]....
        /*03dc*/ 	.word	0xffffffff


	//   ....[35]....
        /*03e0*/ 	.word	0xffffffff


	//   ....[36]....
        /*03e4*/ 	.word	0xffffffff


	//   ....[37]....
        /*03e8*/ 	.word	0xffffffff


	//   ....[38]....
        /*03ec*/ 	.word	0xffffffff


	//   ....[39]....
        /*03f0*/ 	.word	0xffffffff


	//   ....[40]....
        /*03f4*/ 	.word	0xffffffff


	//   ....[41]....
        /*03f8*/ 	.word	0xffffffff


	//   ....[42]....
        /*03fc*/ 	.word	0xffffffff


	//   ....[43]....
        /*0400*/ 	.word	0xffffffff


	//   ....[44]....
        /*0404*/ 	.word	0xffffffff


	//   ....[45]....
        /*0408*/ 	.word	0xffffffff


	//   ....[46]....
        /*040c*/ 	.word	0xffffffff


	//   ....[47]....
        /*0410*/ 	.word	0xffffffff


	//   ....[48]....
        /*0414*/ 	.word	0xffffffff


	//   ....[49]....
        /*0418*/ 	.word	0xffffffff


	//   ....[50]....
        /*041c*/ 	.word	0xffffffff


	//   ....[51]....
        /*0420*/ 	.word	0xffffffff


	//   ....[52]....
        /*0424*/ 	.word	0xffffffff


	//   ....[53]....
        /*0428*/ 	.word	0xffffffff


	//   ....[54]....
        /*042c*/ 	.word	0xffffffff


	//   ....[55]....
        /*0430*/ 	.word	0xffffffff


	//   ....[56]....
        /*0434*/ 	.word	0xffffffff


	//   ....[57]....
        /*0438*/ 	.word	0xffffffff


	//   ....[58]....
        /*043c*/ 	.word	0xffffffff


	//   ....[59]....
        /*0440*/ 	.word	0xffffffff


	//   ....[60]....
        /*0444*/ 	.word	0xffffffff


	//   ....[61]....
        /*0448*/ 	.word	0xffffffff


	//   ....[62]....
        /*044c*/ 	.word	0xffffffff


	//   ....[63]....
        /*0450*/ 	.word	0xffffffff


	//   ....[64]....
        /*0454*/ 	.word	0xffffffff


	//   ....[65]....
        /*0458*/ 	.word	0xffffffff


	//   ....[66]....
        /*045c*/ 	.word	0x0500000f


	//   ....[67]....
        /*0460*/ 	.word	0x0500000f


	//   ....[68]....
        /*0464*/ 	.word	0x0500000f


	//   ....[69]....
        /*0468*/ 	.word	0x0500000f


	//   ....[70]....
        /*046c*/ 	.word	0x0500000f


	//   ....[71]....
        /*0470*/ 	.word	0x0500000f


	//   ....[72]....
        /*0474*/ 	.word	0x0500000f


	//   ....[73]....
        /*0478*/ 	.word	0x0500000f


	//   ....[74]....
        /*047c*/ 	.word	0x0500000f


	//   ....[75]....
        /*0480*/ 	.word	0x0500000f


	//   ....[76]....
        /*0484*/ 	.word	0x0500000f


	//   ....[77]....
        /*0488*/ 	.word	0x0500000f


	//   ....[78]....
        /*048c*/ 	.word	0x0500000f


	//   ....[79]....
        /*0490*/ 	.word	0x0500000f


	//   ....[80]....
        /*0494*/ 	.word	0x0500000f


	//   ....[81]....
        /*0498*/ 	.word	0x0500000f


	//   ....[82]....
        /*049c*/ 	.word	0x0500000f


	//   ....[83]....
        /*04a0*/ 	.word	0x0500000f


	//   ....[84]....
        /*04a4*/ 	.word	0x0500000f


	//   ....[85]....
        /*04a8*/ 	.word	0x0500000f


	//   ....[86]....
        /*04ac*/ 	.word	0x0500000f


	//   ....[87]....
        /*04b0*/ 	.word	0x0500000f


	//   ....[88]....
        /*04b4*/ 	.word	0x0500000f


	//   ....[89]....
        /*04b8*/ 	.word	0x0500000f


	//   ....[90]....
        /*04bc*/ 	.word	0x0500000f


	//   ....[91]....
        /*04c0*/ 	.word	0x0500000f


	//   ....[92]....
        /*04c4*/ 	.word	0x0500000f


	//   ....[93]....
        /*04c8*/ 	.word	0x0500000f


	//   ....[94]....
        /*04cc*/ 	.word	0x0500000f


	//   ....[95]....
        /*04d0*/ 	.word	0x0500000f


	//   ....[96]....
        /*04d4*/ 	.word	0x0500000f


	//   ....[97]....
        /*04d8*/ 	.word	0x0500000f


	//   ....[98]....
        /*04dc*/ 	.word	0x0500000f


	//   ....[99]....
        /*04e0*/ 	.word	0x0500000f


	//----- nvinfo : EIATTR_COOP_GROUP_INSTR_OFFSETS
	.align		4
.L_173:
        /*04e4*/ 	.byte	0x04, 0x28
        /*04e6*/ 	.short	(.L_175 - .L_174)


	//   ....[0]....
.L_174:
        /*04e8*/ 	.word	0x00000070


	//   ....[1]....
        /*04ec*/ 	.word	0x00000140


	//   ....[2]....
        /*04f0*/ 	.word	0x00000190


	//   ....[3]....
        /*04f4*/ 	.word	0x000003e0


	//   ....[4]....
        /*04f8*/ 	.word	0x00000540


	//   ....[5]....
        /*04fc*/ 	.word	0x00000660


	//   ....[6]....
        /*0500*/ 	.word	0x000007c0


	//   ....[7]....
        /*0504*/ 	.word	0x00000dd0


	//   ....[8]....
        /*0508*/ 	.word	0x00002aa0


	//   ....[9]....
        /*050c*/ 	.word	0x00002b50


	//   ....[10]....
        /*0510*/ 	.word	0x00002b60


	//   ....[11]....
        /*0514*/ 	.word	0x00002bb0


	//   ....[12]....
        /*0518*/ 	.word	0x00004d00


	//   ....[13]....
        /*051c*/ 	.word	0x00004d50


	//   ....[14]....
        /*0520*/ 	.word	0x00004d70


	//   ....[15]....
        /*0524*/ 	.word	0x00004d90


	//   ....[16]....
        /*0528*/ 	.word	0x00006360


	//   ....[17]....
        /*052c*/ 	.word	0x00006390


	//   ....[18]....
        /*0530*/ 	.word	0x00006480


	//   ....[19]....
        /*0534*/ 	.word	0x000064a0


	//   ....[20]....
        /*0538*/ 	.word	0x00007e90


	//   ....[21]....
        /*053c*/ 	.word	0x00007ec0


	//   ....[22]....
        /*0540*/ 	.word	0x00008050


	//   ....[23]....
        /*0544*/ 	.word	0x00008060


	//   ....[24]....
        /*0548*/ 	.word	0x00008580


	//   ....[25]....
        /*054c*/ 	.word	0x000085a0


	//   ....[26]....
        /*0550*/ 	.word	0x000086e0


	//   ....[27]....
        /*0554*/ 	.word	0x00008700


	//   ....[28]....
        /*0558*/ 	.word	0x00008830


	//   ....[29]....
        /*055c*/ 	.word	0x00008850


	//   ....[30]....
        /*0560*/ 	.word	0x00008990


	//   ....[31]....
        /*0564*/ 	.word	0x000089d0


	//   ....[32]....
        /*0568*/ 	.word	0x00009490


	//   ....[33]....
        /*056c*/ 	.word	0x00009e80


	//   ....[34]....
        /*0570*/ 	.word	0x00009e90


	//   ....[35]....
        /*0574*/ 	.word	0x00009ed0


	//   ....[36]....
        /*0578*/ 	.word	0x00009f00


	//   ....[37]....
        /*057c*/ 	.word	0x0000a010


	//   ....[38]....
        /*0580*/ 	.word	0x0000a080


	//   ....[39]....
        /*0584*/ 	.word	0x0000a0b0


	//   ....[40]....
        /*0588*/ 	.word	0x0000a130


	//   ....[41]....
        /*058c*/ 	.word	0x0000a160


	//   ....[42]....
        /*0590*/ 	.word	0x0000a1e0


	//   ....[43]....
        /*0594*/ 	.word	0x0000a210


	//   ....[44]....
        /*0598*/ 	.word	0x0000a290


	//   ....[45]....
        /*059c*/ 	.word	0x0000a2c0


	//   ....[46]....
        /*05a0*/ 	.word	0x0000a320


	//   ....[47]....
        /*05a4*/ 	.word	0x0000a330


	//   ....[48]....
        /*05a8*/ 	.word	0x0000a3a0


	//   ....[49]....
        /*05ac*/ 	.word	0x0000aa10


	//   ....[50]....
        /*05b0*/ 	.word	0x0000aa20


	//   ....[51]....
        /*05b4*/ 	.word	0x0000aa60


	//   ....[52]....
        /*05b8*/ 	.word	0x0000ab10


	//   ....[53]....
        /*05bc*/ 	.word	0x0000aba0


	//   ....[54]....
        /*05c0*/ 	.word	0x0000abb0


	//   ....[55]....
        /*05c4*/ 	.word	0x0000ac40


	//   ....[56]....
        /*05c8*/ 	.word	0x0000ac50


	//   ....[57]....
        /*05cc*/ 	.word	0x0000ac80


	//   ....[58]....
        /*05d0*/ 	.word	0x0000ace0


	//   ....[59]....
        /*05d4*/ 	.word	0x0000ad10


	//   ....[60]....
        /*05d8*/ 	.word	0x0000ad60


	//   ....[61]....
        /*05dc*/ 	.word	0x0000ada0


	//   ....[62]....
        /*05e0*/ 	.word	0x0000adf0


	//   ....[63]....
        /*05e4*/ 	.word	0x0000ae30


	//   ....[64]....
        /*05e8*/ 	.word	0x0000ae80


	//   ....[65]....
        /*05ec*/ 	.word	0x0000d630


	//   ....[66]....
        /*05f0*/ 	.word	0x0000db90


	//   ....[67]....
        /*05f4*/ 	.word	0x0000dd10


	//   ....[68]....
        /*05f8*/ 	.word	0x0000dd70


	//   ....[69]....
        /*05fc*/ 	.word	0x0000de30


	//   ....[70]....
        /*0600*/ 	.word	0x0000dee0


	//   ....[71]....
        /*0604*/ 	.word	0x0000dfc0


	//   ....[72]....
        /*0608*/ 	.word	0x0000e060


	//   ....[73]....
        /*060c*/ 	.word	0x0000e160


	//   ....[74]....
        /*0610*/ 	.word	0x0000e260


	//   ....[75]....
        /*0614*/ 	.word	0x0000e2d0


	//   ....[76]....
        /*0618*/ 	.word	0x0000e370


	//   ....[77]....
        /*061c*/ 	.word	0x0000e440


	//   ....[78]....
        /*0620*/ 	.word	0x0000e4e0


	//   ....[79]....
        /*0624*/ 	.word	0x0000e5b0


	//   ....[80]....
        /*0628*/ 	.word	0x0000e650


	//   ....[81]....
        /*062c*/ 	.word	0x0000e700


	//   ....[82]....
        /*0630*/ 	.word	0x0000e7f0


	//   ....[83]....
        /*0634*/ 	.word	0x0000e890


	//   ....[84]....
        /*0638*/ 	.word	0x0000e950


	//   ....[85]....
        /*063c*/ 	.word	0x0000ebb0


	//   ....[86]....
        /*0640*/ 	.word	0x0000eca0


	//   ....[87]....
        /*0644*/ 	.word	0x0000ed60


	//   ....[88]....
        /*0648*/ 	.word	0x0000ee20


	//   ....[89]....
        /*064c*/ 	.word	0x0000eee0


	//   ....[90]....
        /*0650*/ 	.word	0x0000efa0


	//   ....[91]....
        /*0654*/ 	.word	0x0000f060


	//   ....[92]....
        /*0658*/ 	.word	0x0000f120


	//   ....[93]....
        /*065c*/ 	.word	0x0000f230


	//   ....[94]....
        /*0660*/ 	.word	0x0000f280


	//   ....[95]....
        /*0664*/ 	.word	0x0000f340


	//   ....[96]....
        /*0668*/ 	.word	0x0000f3f0


	//   ....[97]....
        /*066c*/ 	.word	0x0000f4b0


	//   ....[98]....
        /*0670*/ 	.word	0x0000f560


	//   ....[99]....
        /*0674*/ 	.word	0x0000f910


	//----- nvinfo : EIATTR_REG_RECONFIG
	.align		4
.L_175:
        /*0678*/ 	.byte	0x01, 0x54
	.zero		2


	//----- nvinfo : EIATTR_SYSCALL_OFFSETS
	.align		4
        /*067c*/ 	.byte	0x04, 0x46
        /*067e*/ 	.short	(.L_177 - .L_176)


	//   ....[0]....
.L_176:
        /*0680*/ 	.word	0x00001140


	//   ....[1]....
        /*0684*/ 	.word	0x000090b0


	//   ....[2]....
        /*0688*/ 	.word	0x000091f0


	//   ....[3]....
        /*068c*/ 	.word	0x000092e0


	//   ....[4]....
        /*0690*/ 	.word	0x00009a70


	//   ....[5]....
        /*0694*/ 	.word	0x0000a670


	//----- nvinfo : EIATTR_MBARRIER_INSTR_OFFSETS
	.align		4
.L_177:
        /*0698*/ 	.byte	0x04, 0x39
        /*069a*/ 	.short	(.L_179 - .L_178)


	//   ....[0]....
.L_178:
        /*069c*/ 	.word	0x00000280
        /*06a0*/ 	.word	0x000000ff
        /*06a4*/ 	.word	0x00032400
        /*06a8*/ 	.short	0x0100
        /*06aa*/ 	.byte	0x08
	.zero		1


	//   ....[1]....
        /*06ac*/ 	.word	0x00000290
        /*06b0*/ 	.word	0x000000ff
        /*06b4*/ 	.word	0x00032410
        /*06b8*/ 	.short	0x0100
        /*06ba*/ 	.byte	0x08
	.zero		1


	//   ....[2]....
        /*06bc*/ 	.word	0x000002a0
        /*06c0*/ 	.word	0x000000ff
        /*06c4*/ 	.word	0x00032420
        /*06c8*/ 	.short	0x0100
        /*06ca*/ 	.byte	0x08
	.zero		1


	//   ....[3]....
        /*06cc*/ 	.word	0x00000390
        /*06d0*/ 	.word	0x000000ff
        /*06d4*/ 	.word	0x00032430
        /*06d8*/ 	.short	0x0100
        /*06da*/ 	.byte	0x08
	.zero		1


	//   ....[4]....
        /*06dc*/ 	.word	0x000003a0
        /*06e0*/ 	.word	0x000000ff
        /*06e4*/ 	.word	0x00032440
        /*06e8*/ 	.short	0x0100
        /*06ea*/ 	.byte	0x08
	.zero		1


	//   ....[5]....
        /*06ec*/ 	.word	0x000003b0
        /*06f0*/ 	.word	0x000000ff
        /*06f4*/ 	.word	0x00032438
        /*06f8*/ 	.short	0x0100
        /*06fa*/ 	.byte	0x08
	.zero		1


	//   ....[6]....
        /*06fc*/ 	.word	0x000003c0
        /*0700*/ 	.word	0x000000ff
        /*0704*/ 	.word	0x00032448
        /*0708*/ 	.short	0x0100
        /*070a*/ 	.byte	0x08
	.zero		1


	//   ....[7]....
        /*070c*/ 	.word	0x000004f0
        /*0710*/ 	.word	0x000000ff
        /*0714*/ 	.word	0x00032450
        /*0718*/ 	.short	0x0100
        /*071a*/ 	.byte	0x08
	.zero		1


	//   ....[8]....
        /*071c*/ 	.word	0x00000500
        /*0720*/ 	.word	0x000000ff
        /*0724*/ 	.word	0x00032460
        /*0728*/ 	.short	0x0100
        /*072a*/ 	.byte	0x08
	.zero		1


	//   ....[9]....
        /*072c*/ 	.word	0x00000510
        /*0730*/ 	.word	0x000000ff
        /*0734*/ 	.word	0x00032458
        /*0738*/ 	.short	0x0100
        /*073a*/ 	.byte	0x08
	.zero		1


	//   ....[10]....
        /*073c*/ 	.word	0x00000520
        /*0740*/ 	.word	0x000000ff
        /*0744*/ 	.word	0x00032468
        /*0748*/ 	.short	0x0100
        /*074a*/ 	.byte	0x08
	.zero		1


	//   ....[11]....
        /*074c*/ 	.word	0x00000610
        /*0750*/ 	.word	0x000000ff
        /*0754*/ 	.word	0x00032470
        /*0758*/ 	.short	0x0100
        /*075a*/ 	.byte	0x06
	.zero		1


	//   ....[12]....
        /*075c*/ 	.word	0x00000620
        /*0760*/ 	.word	0x000000ff
        /*0764*/ 	.word	0x00032480
        /*0768*/ 	.short	0x0100
        /*076a*/ 	.byte	0x06
	.zero		1


	//   ....[13]....
        /*076c*/ 	.word	0x00000630
        /*0770*/ 	.word	0x000000ff
        /*0774*/ 	.word	0x00032478
        /*0778*/ 	.short	0x0100
        /*077a*/ 	.byte	0x06
	.zero		1


	//   ....[14]....
        /*077c*/ 	.word	0x00000640
        /*0780*/ 	.word	0x000000ff
        /*0784*/ 	.word	0x00032488
        /*0788*/ 	.short	0x0100
        /*078a*/ 	.byte	0x06
	.zero		1


	//   ....[15]....
        /*078c*/ 	.word	0x00000770
        /*0790*/ 	.word	0x000000ff
        /*0794*/ 	.word	0x00032490
        /*0798*/ 	.short	0x0100
        /*079a*/ 	.byte	0x08
	.zero		1


	//   ....[16]....
        /*079c*/ 	.word	0x00000780
        /*07a0*/ 	.word	0x000000ff
        /*07a4*/ 	.word	0x000324a0
        /*07a8*/ 	.short	0x0100
        /*07aa*/ 	.byte	0x08
	.zero		1


	//   ....[17]....
        /*07ac*/ 	.word	0x00000790
        /*07b0*/ 	.word	0x000000ff
        /*07b4*/ 	.word	0x00032498
        /*07b8*/ 	.short	0x0100
        /*07ba*/ 	.byte	0x08
	.zero		1


	//   ....[18]....
        /*07bc*/ 	.word	0x000007a0
        /*07c0*/ 	.word	0x000000ff
        /*07c4*/ 	.word	0x000324a8
        /*07c8*/ 	.short	0x0100
        /*07ca*/ 	.byte	0x08
	.zero		1


	//   ....[19]....
        /*07cc*/ 	.word	0x000008d0
        /*07d0*/ 	.word	0x000000ff
        /*07d4*/ 	.word	0x000324b0
        /*07d8*/ 	.short	0x0100
        /*07da*/ 	.byte	0x08
	.zero		1


	//   ....[20]....
        /*07dc*/ 	.word	0x000008e0
        /*07e0*/ 	.word	0x000000ff
        /*07e4*/ 	.word	0x000324c0
        /*07e8*/ 	.short	0x0100
        /*07ea*/ 	.byte	0x08
	.zero		1


	//   ....[21]....
        /*07ec*/ 	.word	0x000008f0
        /*07f0*/ 	.word	0x000000ff
        /*07f4*/ 	.word	0x000324b8
        /*07f8*/ 	.short	0x0100
        /*07fa*/ 	.byte	0x08
	.zero		1


	//   ....[22]....
        /*07fc*/ 	.word	0x00000900
        /*0800*/ 	.word	0x000000ff
        /*0804*/ 	.word	0x000324c8
        /*0808*/ 	.short	0x0100
        /*080a*/ 	.byte	0x08
	.zero		1


	//   ....[23]....
        /*080c*/ 	.word	0x00001190
        /*0810*/ 	.word	0x000000ff
        /*0814*/ 	.word	0x00032400
        /*0818*/ 	.short	0x010a
        /*081a*/ 	.byte	0x32
	.zero		1


	//   ....[24]....
        /*081c*/ 	.word	0x00001260
        /*0820*/ 	.word	0x000000ff
        /*0824*/ 	.word	0x00032430
        /*0828*/ 	.short	0x010a
        /*082a*/ 	.byte	0x1a
	.zero		1


	//   ....[25]....
        /*082c*/ 	.word	0x000012a0
        /*0830*/ 	.word	0x000000ff
        /*0834*/ 	.word	0x00032430
        /*0838*/ 	.short	0x010a
        /*083a*/ 	.byte	0x1a
	.zero		1


	//   ....[26]....
        /*083c*/ 	.word	0x00001500
        /*0840*/ 	.word	0x000000ff
        /*0844*/ 	.word	0x00032410
        /*0848*/ 	.short	0x010a
        /*084a*/ 	.byte	0x32
	.zero		1


	//   ....[27]....
        /*084c*/ 	.word	0x00001540
        /*0850*/ 	.word	0x000000ff
        /*0854*/ 	.word	0x00032450
        /*0858*/ 	.short	0x010a
        /*085a*/ 	.byte	0x1a
	.zero		1


	//   ....[28]....
        /*085c*/ 	.word	0x00001580
        /*0860*/ 	.word	0x000000ff
        /*0864*/ 	.word	0x00032450
        /*0868*/ 	.short	0x010a
        /*086a*/ 	.byte	0x1a
	.zero		1


	//   ....[29]....
        /*086c*/ 	.word	0x00002ef0
        /*0870*/ 	.word	0x00000018
        /*0874*/ 	.word	0x00000000
        /*0878*/ 	.short	0x0101
        /*087a*/ 	.byte	0x3f
	.zero		1


	//   ....[30]....
        /*087c*/ 	.word	0x00003900
        /*0880*/ 	.word	0x0000000c
        /*0884*/ 	.word	0x00000000
        /*0888*/ 	.short	0x0101
        /*088a*/ 	.byte	0x3f
	.zero		1


	//   ....[31]....
        /*088c*/ 	.word	0x00003a70
        /*0890*/ 	.word	0x000000ff
        /*0894*/ 	.word	0x00032430
        /*0898*/ 	.short	0x010a
        /*089a*/ 	.byte	0x1d
	.zero		1


	//   ....[32]....
        /*089c*/ 	.word	0x00003ab0
        /*08a0*/ 	.word	0x000000ff
        /*08a4*/ 	.word	0x00032430
        /*08a8*/ 	.short	0x010a
        /*08aa*/ 	.byte	0x1d
	.zero		1


	//   ....[33]....
        /*08ac*/ 	.word	0x00003c30
        /*08b0*/ 	.word	0x000000ff
        /*08b4*/ 	.word	0x00032450
        /*08b8*/ 	.short	0x010a
        /*08ba*/ 	.byte	0x1d
	.zero		1


	//   ....[34]....
        /*08bc*/ 	.word	0x00003c70
        /*08c0*/ 	.word	0x000000ff
        /*08c4*/ 	.word	0x00032450
        /*08c8*/ 	.short	0x010a
        /*08ca*/ 	.byte	0x1d
	.zero		1


	//   ....[35]....
        /*08cc*/ 	.word	0x00004f90
        /*08d0*/ 	.word	0x00000098
        /*08d4*/ 	.word	0x00000000
        /*08d8*/ 	.short	0x0101
        /*08da*/ 	.byte	0x3f
	.zero		1


	//   ....[36]....
        /*08dc*/ 	.word	0x00006340
        /*08e0*/ 	.word	0x000000c3
        /*08e4*/ 	.word	0x00000000
        /*08e8*/ 	.short	0x0101
        /*08ea*/ 	.byte	0x3f
	.zero		1


	//   ....[37]....
        /*08ec*/ 	.word	0x00008560
        /*08f0*/ 	.word	0x000000ce
        /*08f4*/ 	.word	0x00000000
        /*08f8*/ 	.short	0x0101
        /*08fa*/ 	.byte	0x3f
	.zero		1


	//   ....[38]....
        /*08fc*/ 	.word	0x000096c0
        /*0900*/ 	.word	0x00000000
        /*0904*/ 	.word	0x00032440
        /*0908*/ 	.short	0x010a
        /*090a*/ 	.byte	0x3f
	.zero		1


	//   ....[39]....
        /*090c*/ 	.word	0x0000a480
        /*0910*/ 	.word	0x000000ff
        /*0914*/ 	.word	0x00032400
        /*0918*/ 	.short	0x0107
        /*091a*/ 	.byte	0x25
	.zero		1


	//   ....[40]....
        /*091c*/ 	.word	0x0000a4f0
        /*0920*/ 	.word	0x000000ff
        /*0924*/ 	.word	0x00032400
        /*0928*/ 	.short	0x0101
        /*092a*/ 	.byte	0x25
	.zero		1


	//   ....[41]....
        /*092c*/ 	.word	0x0000af90
        /*0930*/ 	.word	0x000000ff
        /*0934*/ 	.word	0x00032410
        /*0938*/ 	.short	0x0107
        /*093a*/ 	.byte	0x25
	.zero		1


	//   ....[42]....
        /*093c*/ 	.word	0x0000aff0
        /*0940*/ 	.word	0x000000ff
        /*0944*/ 	.word	0x00032410
        /*0948*/ 	.short	0x0101
        /*094a*/ 	.byte	0x25
	.zero		1


	//   ....[43]....
        /*094c*/ 	.word	0x0000b010
        /*0950*/ 	.word	0x000000ff
        /*0954*/ 	.word	0x00032420
        /*0958*/ 	.short	0x010a
        /*095a*/ 	.byte	0x25
	.zero		1


	//   ....[44]....
        /*095c*/ 	.word	0x0000b0e0
        /*0960*/ 	.word	0x00000002
        /*0964*/ 	.word	0x00032460
        /*0968*/ 	.short	0x010a
        /*096a*/ 	.byte	0x3f
	.zero		1


	//   ....[45]....
        /*096c*/ 	.word	0x0000b8f0
        /*0970*/ 	.word	0x00000003
        /*0974*/ 	.word	0x00032440
        /*0978*/ 	.short	0x010a
        /*097a*/ 	.byte	0x3f
	.zero		1


	//   ....[46]....
        /*097c*/ 	.word	0x0000bb40
        /*0980*/ 	.word	0x00000003
        /*0984*/ 	.word	0x00032460
        /*0988*/ 	.short	0x010a
        /*098a*/ 	.byte	0x3f
	.zero		1


	//   ....[47]....
        /*098c*/ 	.word	0x0000c340
        /*0990*/ 	.word	0x00000004
        /*0994*/ 	.word	0x00032440
        /*0998*/ 	.short	0x010a
        /*099a*/ 	.byte	0x3f
	.zero		1


	//   ....[48]....
        /*099c*/ 	.word	0x0000c570
        /*09a0*/ 	.word	0x00000004
        /*09a4*/ 	.word	0x00032460
        /*09a8*/ 	.short	0x010a
        /*09aa*/ 	.byte	0x3f
	.zero		1


	//   ....[49]....
        /*09ac*/ 	.word	0x0000ccc0
        /*09b0*/ 	.word	0x00000004
        /*09b4*/ 	.word	0x00032440
        /*09b8*/ 	.short	0x010a
        /*09ba*/ 	.byte	0x3f
	.zero		1


	//   ....[50]....
        /*09bc*/ 	.word	0x0000cf10
        /*09c0*/ 	.word	0x00000004
        /*09c4*/ 	.word	0x00032460
        /*09c8*/ 	.short	0x010a
        /*09ca*/ 	.byte	0x3f
	.zero		1


	//   ....[51]....
        /*09cc*/ 	.word	0x0000d5b0
        /*09d0*/ 	.word	0x00000000
        /*09d4*/ 	.word	0x00032420
        /*09d8*/ 	.short	0x010a
        /*09da*/ 	.byte	0x3f
	.zero		1


	//   ....[52]....
        /*09dc*/ 	.word	0x0000d7a0
        /*09e0*/ 	.word	0x00000006
        /*09e4*/ 	.word	0x00000000
        /*09e8*/ 	.short	0x010a
        /*09ea*/ 	.byte	0x3f
	.zero		1


	//   ....[53]....
        /*09ec*/ 	.word	0x0000d7d0
        /*09f0*/ 	.word	0x00000007
        /*09f4*/ 	.word	0x00000000
        /*09f8*/ 	.short	0x010a
        /*09fa*/ 	.byte	0x3f
	.zero		1


	//   ....[54]....
        /*09fc*/ 	.word	0x0000d830
        /*0a00*/ 	.word	0x00000004
        /*0a04*/ 	.word	0x00000000
        /*0a08*/ 	.short	0x010a
        /*0a0a*/ 	.byte	0x3f
	.zero		1


	//   ....[55]....
        /*0a0c*/ 	.word	0x0000d860
        /*0a10*/ 	.word	0x00000003
        /*0a14*/ 	.word	0x00000000
        /*0a18*/ 	.short	0x010a
        /*0a1a*/ 	.byte	0x3f
	.zero		1


	//   ....[56]....
        /*0a1c*/ 	.word	0x0000d8d0
        /*0a20*/ 	.word	0x00000003
        /*0a24*/ 	.word	0x00032400
        /*0a28*/ 	.short	0x010a
        /*0a2a*/ 	.byte	0x3f
	.zero		1


	//   ....[57]....
        /*0a2c*/ 	.word	0x0000d930
        /*0a30*/ 	.word	0x00000004
        /*0a34*/ 	.word	0x00032430
        /*0a38*/ 	.short	0x010a
        /*0a3a*/ 	.byte	0x3f
	.zero		1


	//   ....[58]....
        /*0a3c*/ 	.word	0x0000d990
        /*0a40*/ 	.word	0x00000005
        /*0a44*/ 	.word	0x00032410
        /*0a48*/ 	.short	0x010a
        /*0a4a*/ 	.byte	0x3f
	.zero		1


	//   ....[59]....
        /*0a4c*/ 	.word	0x0000d9f0
        /*0a50*/ 	.word	0x00000000
        /*0a54*/ 	.word	0x00032450
        /*0a58*/ 	.short	0x010a
        /*0a5a*/ 	.byte	0x3f
	.zero		1


	//   ....[60]....
        /*0a5c*/ 	.word	0x0000da50
        /*0a60*/ 	.word	0x00000004
        /*0a64*/ 	.word	0x00032430
        /*0a68*/ 	.short	0x010a
        /*0a6a*/ 	.byte	0x3f
	.zero		1


	//   ....[61]....
        /*0a6c*/ 	.word	0x0000dab0
        /*0a70*/ 	.word	0x00000004
        /*0a74*/ 	.word	0x00032450
        /*0a78*/ 	.short	0x010a
        /*0a7a*/ 	.byte	0x3f
	.zero		1


	//   ....[62]....
        /*0a7c*/ 	.word	0x0000dc50
        /*0a80*/ 	.word	0x00000000
        /*0a84*/ 	.word	0x00032440
        /*0a88*/ 	.short	0x010a
        /*0a8a*/ 	.byte	0x3f
	.zero		1


	//   ....[63]....
        /*0a8c*/ 	.word	0x0000f5b0
        /*0a90*/ 	.word	0x00000003
        /*0a94*/ 	.word	0x00032420
        /*0a98*/ 	.short	0x010a
        /*0a9a*/ 	.byte	0x3f
	.zero		1


	//   ....[64]....
        /*0a9c*/ 	.word	0x0000f600
        /*0aa0*/ 	.word	0x00000002
        /*0aa4*/ 	.word	0x00032460
        /*0aa8*/ 	.short	0x010a
        /*0aaa*/ 	.byte	0x3f
	.zero		1


	//   ....[65]....
        /*0aac*/ 	.word	0x0000f650
        /*0ab0*/ 	.word	0x00000003
        /*0ab4*/ 	.word	0x00032440
        /*0ab8*/ 	.short	0x010a
        /*0aba*/ 	.byte	0x3f
	.zero		1


	//   ....[66]....
        /*0abc*/ 	.word	0x0000f6a0
        /*0ac0*/ 	.word	0x00000003
        /*0ac4*/ 	.word	0x00032460
        /*0ac8*/ 	.short	0x010a
        /*0aca*/ 	.byte	0x3f
	.zero		1


	//   ....[67]....
        /*0acc*/ 	.word	0x0000f6f0
        /*0ad0*/ 	.word	0x00000004
        /*0ad4*/ 	.word	0x00032440
        /*0ad8*/ 	.short	0x010a
        /*0ada*/ 	.byte	0x3f
	.zero		1


	//   ....[68]....
        /*0adc*/ 	.word	0x0000f740
        /*0ae0*/ 	.word	0x00000004
        /*0ae4*/ 	.word	0x00032460
        /*0ae8*/ 	.short	0x010a
        /*0aea*/ 	.byte	0x3f
	.zero		1


	//   ....[69]....
        /*0aec*/ 	.word	0x0000f790
        /*0af0*/ 	.word	0x00000004
        /*0af4*/ 	.word	0x00032440
        /*0af8*/ 	.short	0x010a
        /*0afa*/ 	.byte	0x3f
	.zero		1


	//   ....[70]....
        /*0afc*/ 	.word	0x0000f7e0
        /*0b00*/ 	.word	0x00000004
        /*0b04*/ 	.word	0x00032460
        /*0b08*/ 	.short	0x010a
        /*0b0a*/ 	.byte	0x3f
	.zero		1


	//   ....[71]....
        /*0b0c*/ 	.word	0x0000f830
        /*0b10*/ 	.word	0x00000000
        /*0b14*/ 	.word	0x00032420
        /*0b18*/ 	.short	0x010a
        /*0b1a*/ 	.byte	0x3f
	.zero		1


	//   ....[72]....
        /*0b1c*/ 	.word	0x0000f9d0
        /*0b20*/ 	.word	0x00000006
        /*0b24*/ 	.word	0x00000000
        /*0b28*/ 	.short	0x010a
        /*0b2a*/ 	.byte	0x3f
	.zero		1


	//   ....[73]....
        /*0b2c*/ 	.word	0x0000fa20
        /*0b30*/ 	.word	0x00000007
        /*0b34*/ 	.word	0x00000000
        /*0b38*/ 	.short	0x010a
        /*0b3a*/ 	.byte	0x3f
	.zero		1


	//   ....[74]....
        /*0b3c*/ 	.word	0x0000fa70
        /*0b40*/ 	.word	0x00000004
        /*0b44*/ 	.word	0x00000000
        /*0b48*/ 	.short	0x010a
        /*0b4a*/ 	.byte	0x3f
	.zero		1


	//----- nvinfo : EIATTR_NUM_MBARRIERS
	.align		4
.L_179:
        /*0b4c*/ 	.byte	0x03, 0x38
        /*0b4e*/ 	.short	0x0017


	//----- nvinfo : EIATTR_EXIT_INSTR_OFFSETS
	.align		4
        /*0b50*/ 	.byte	0x04, 0x1c
        /*0b52*/ 	.short	(.L_181 - .L_180)


	//   ....[0]....
.L_180:
        /*0b54*/ 	.word	0x00000a40


	//   ....[1]....
        /*0b58*/ 	.word	0x00008b30


	//   ....[2]....
        /*0b5c*/ 	.word	0x0000d8b0


	//----- nvinfo : EIATTR_MAX_THREADS
	.align		4
.L_181:
        /*0b60*/ 	.byte	0x04, 0x05
        /*0b62*/ 	.short	(.L_183 - .L_182)
.L_182:
        /*0b64*/ 	.word	0x00000180
        /*0b68*/ 	.word	0x00000001
        /*0b6c*/ 	.word	0x00000001


	//----- nvinfo : EIATTR_CRS_STACK_SIZE
	.align		4
.L_183:
        /*0b70*/ 	.byte	0x04, 0x1e
        /*0b72*/ 	.short	(.L_185 - .L_184)
.L_184:
        /*0b74*/ 	.word	0x00000000


	//----- nvinfo : EIATTR_CBANK_PARAM_SIZE
	.align		4
.L_185:
        /*0b78*/ 	.byte	0x03, 0x19
        /*0b7a*/ 	.short	0x0b70


	//----- nvinfo : EIATTR_PARAM_CBANK
	.align		4
        /*0b7c*/ 	.byte	0x04, 0x0a
        /*0b7e*/ 	.short	(.L_187 - .L_186)
	.align		4
.L_186:
        /*0b80*/ 	.word	index@(.nv.constant0._ZN7cutlass13device_kernelIN5flash11enable_sm90INS1_16FlashAttnFwdSm90INS1_25CollectiveMainloopFwdSm90ILi2EN4cute5tupleIJNS5_1CILi1EEES8_S8_EEENS6_IJNS7_ILi128EEENS7_ILi96EEENS7_ILi64EEEEEELi256ENS_6half_tEfNS_4arch4Sm90ELb0ELb0ELb1ELb0ELb0ELb0ELb1ELb1ELb0ELb1ELb0ELb0EEENS1_21CollectiveEpilogueFwdINS6_IJSA_NS7_ILi256EEESB_EEES9_SE_SG_Li256ELb0ELb1ELb0ELb0EEENS1_29StaticPersistentTileSchedulerILb0EEEEEEEEEvNT_6ParamsE)
        /*0b84*/ 	.short	0x0210
        /*0b86*/ 	.short	0x0b70


	//----- nvinfo : EIATTR_SW_WAR
	.align		4
.L_187:
        /*0b88*/ 	.byte	0x04, 0x36
        /*0b8a*/ 	.short	(.L_189 - .L_188)
.L_188:
        /*0b8c*/ 	.word	0x00000008
.L_189:


//--------------------- .nv.info._ZN7cutlass13device_kernelIN5flash11enable_sm90INS1_16FlashAttnFwdSm90INS1_25CollectiveMainloopFwdSm90ILi2EN4cute5tupleIJNS5_1CILi1EEES8_S8_EEENS6_IJNS7_ILi128EEENS7_ILi96EEENS7_ILi64EEEEEELi256ENS_6half_tEfNS_4arch4Sm90ELb0ELb0ELb1ELb1ELb0ELb0ELb0ELb1ELb0ELb1ELb0ELb0EEENS1_21CollectiveEpilogueFwdINS6_IJSA_NS7_ILi256EEESB_EEES9_SE_SG_Li256ELb1ELb1ELb0ELb0EEENS1_36VarlenDynamicPersistentTileSchedulerILi128ELi96ELi256ELi128ELb0ELb1ELb1ELb0ELb1ELb1EEEEEEEEEvNT_6ParamsE --------------------------
	.section	.nv.info._ZN7cutlass13device_kernelIN5flash11enable_sm90INS1_16FlashAttnFwdSm90INS1_25CollectiveMainloopFwdSm90ILi2EN4cute5tupleIJNS5_1CILi1EEES8_S8_EEENS6_IJNS7_ILi128EEENS7_ILi96EEENS7_ILi64EEEEEELi256ENS_6half_tEfNS_4arch4Sm90ELb0ELb0ELb1ELb1ELb0ELb0ELb0ELb1ELb0ELb1ELb0ELb0EEENS1_21CollectiveEpilogueFwdINS6_IJSA_NS7_ILi256EEESB_EEES9_SE_SG_Li256ELb1ELb1ELb0ELb0EEENS1_36VarlenDynamicPersistentTileSchedulerILi128ELi96ELi256ELi128ELb0ELb1ELb1ELb0ELb1ELb1EEEEEEEEEvNT_6ParamsE,"",@"SHT_CUDA_INFO"
	.sectionflags	@""
	.align	4


	//----- nvinfo : EIATTR_CUDA_API_VERSION
	.align		4
        /*0000*/ 	.byte	0x04, 0x37
        /*0002*/ 	.short	(.L_191 - .L_190)
.L_190:
        /*0004*/ 	.word	0x00000082


	//----- nvinfo : EIATTR_KPARAM_INFO
	.align		4
.L_191:
        /*0008*/ 	.byte	0x04, 0x17
        /*000a*/ 	.short	(.L_193 - .L_192)
.L_192:
        /*000c*/ 	.word	0x00000000
        /*0010*/ 	.short	0x0000
        /*0012*/ 	.short	0x0070
        /*0014*/ 	.byte	0x00, 0xf0, 0x01, 0x2a


	//----- nvinfo : EIATTR_SPARSE_MMA_MASK
	.align		4
.L_193:
        /*0018*/ 	.byte	0x03, 0x50
        /*001a*/ 	.short	0x0000


	//----- nvinfo : EIATTR_MAXREG_COUNT
	.align		4
        /*001c*/ 	.byte	0x03, 0x1b
        /*001e*/ 	.short	0x00a8


	//----- nvinfo : EIATTR_NUM_BARRIERS
	.align		4
        /*0020*/ 	.byte	0x02, 0x4c
        /*0022*/ 	.byte	0x10
	.zero		1


	//----- nvinfo : EIATTR_EXTERNS
	.align		4
        /*0024*/ 	.byte	0x04, 0x0f
        /*0026*/ 	.short	(.L_195 - .L_194)


	//   ....[0]....
	.align		4
.L_194:
        /*0028*/ 	.word	index@(__assertfail)


	//----- nvinfo : EIATTR_ANNOTATIONS
	.align		4
.L_195:
        /*002c*/ 	.byte	0x04, 0x55
        /*002e*/ 	.short	(.L_197 - .L_196)


	//   ....[0]....
.L_196:
        /* <DEDUP_REMOVED lines=72> */
        /*04a4*/ 	.byte	0x10, 0xf7, 0x00, 0x00, 0x01, 0x00, 0x00, 0x00, 0x50, 0x01, 0x01, 0x00


	//----- nvinfo : EIATTR_MERCURY_ISA_VERSION
	.align		4
.L_197:
        /*04b0*/ 	.byte	0x03, 0x5f
        /*04b2*/ 	.short	0x0101


	//----- nvinfo : EIATTR_UNUSED_LOAD_BYTE_OFFSET
	.align		4
        /*04b4*/ 	.byte	0x04, 0x44
        /*04b6*/ 	.short	(.L_199 - .L_198)


	//   ....[0]....
.L_198:
        /*04b8*/ 	.word	0x00000a40
        /*04bc*/ 	.word	0x0000fff0


	//   ....[1]....
        /*04c0*/ 	.word	0x00006710
        /*04c4*/ 	.word	0x0000fff0


	//----- nvinfo : EIATTR_INT_WARP_WIDE_INSTR_OFFSETS
	.align		4
.L_199:
        /*04c8*/ 	.byte	0x04, 0x31
        /*04ca*/ 	.short	(.L_201 - .L_200)


	//   ....[0]....
.L_200:
        /*04cc*/ 	.word	0x00000130


	//   ....[1]....
        /*04d0*/ 	.word	0x00000170


	//   ....[2]....
        /*04d4*/ 	.word	0x000001e0


	//   ....[3]....
        /*04d8*/ 	.word	0x0000a530


	//   ....[4]....
        /*04dc*/ 	.word	0x0000a5c0


	//   ....[5]....
        /*04e0*/ 	.word	0x0000e4e0


	//   ....[6]....
        /*04e4*/ 	.word	0x0000e570


	//----- nvinfo : EIATTR_COOP_GROUP_MASK_REGIDS
	.align		4
.L_201:
        /*04e8*/ 	.byte	0x04, 0x29
        /*04ea*/ 	.short	(.L_203 - .L_202)


	//   ....[0]....
.L_202:
        /*04ec*/ 	.word	0xffffffff


	//   ....[1]....
        /*04f0*/ 	.word	0xffffffff


	//   ....[2]....
        /*04f4*/ 	.word	0xffffffff


	//   ....[3]....
        /*04f8*/ 	.word	0xffffffff


	//   ....[4]....
        /*04fc*/ 	.word	0xffffffff


	//   ....[5]....
        /*0500*/ 	.word	0xffffffff


	//   ....[6]....
        /*0504*/ 	.word	0xffffffff


	//   ....[7]....
        /*0508*/ 	.word	0xffffffff


	//   ....[8]....
        /*050c*/ 	.word	0xffffffff


	//   ....[9]....
        /*0510*/ 	.word	0xffffffff


	//   ....[10]....
        /*0514*/ 	.word	0xffffffff


	//   ....[11]....
        /*0518*/ 	.word	0xffffffff


	//   ....[12]....
        /*051c*/ 	.word	0xffffffff


	//   ....[13]....
        /*0520*/ 	.word	0xffffffff


	//   ....[14]....
        /*0524*/ 	.word	0xffffffff


	//   ....[15]....
        /*0528*/ 	.word	0xffffffff


	//   ....[16]....
        /*052c*/ 	.word	0xffffffff


	//   ....[17]....
        /*0530*/ 	.word	0xffffffff


	//   ....[18]....
        /*0534*/ 	.word	0xffffffff


	//   ....[19]....
        /*0538*/ 	.word	0xffffffff


	//   ....[20]....
        /*053c*/ 	.word	0xffffffff


	//   ....[21]....
        /*0540*/ 	.word	0xffffffff


	//   ....[22]....
        /*0544*/ 	.word	0xffffffff


	//   ....[23]....
        /*0548*/ 	.word	0xffffffff


	//   ....[24]....
        /*054c*/ 	.word	0xffffffff


	//   ....[25]....
        /*0550*/ 	.word	0xffffffff


	//   ....[26]....
        /*0554*/ 	.word	0xffffffff


	//   ....[27]....
        /*0558*/ 	.word	0xffffffff


	//   ....[28]....
        /*055c*/ 	.word	0xffffffff


	//   ....[29]....
        /*0560*/ 	.word	0xffffffff


	//   ....[30]....
        /*0564*/ 	.word	0xffffffff


	//   ....[31]....
        /*0568*/ 	.word	0xffffffff


	//   ....[32]....
        /*056c*/ 	.word	0xffffffff


	//   ....[33]....
        /*0570*/ 	.word	0xffffffff


	//   ....[34]....
        /*0574*/ 	.word	0xffffffff


	//   ....[35]....
        /*0578*/ 	.word	0xffffffff


	//   ....[36]....
        /*057c*/ 	.word	0xffffffff


	//   ....[37]....
        /*0580*/ 	.word	0xffffffff


	//   ....[38]....
        /*0584*/ 	.word	0xffffffff


	//   ....[39]....
        /*0588*/ 	.word	0xffffffff


	//   ....[40]....
        /*058c*/ 	.word	0xffffffff


	//   ....[41]....
        /*0590*/ 	.word	0xffffffff


	//   ....[42]....
        /*0594*/ 	.word	0xffffffff


	//   ....[43]....
        /*0598*/ 	.word	0xffffffff


	//   ....[44]....
        /*059c*/ 	.word	0xffffffff


	//   ....[45]....
        /*05a0*/ 	.word	0xffffffff


	//   ....[46]....
        /*05a4*/ 	.word	0xffffffff


	//   ....[47]....
        /*05a8*/ 	.word	0xffffffff


	//   ....[48]....
        /*05ac*/ 	.word	0xffffffff


	//   ....[49]....
        /*05b0*/ 	.word	0xffffffff


	//   ....[50]....
        /*05b4*/ 	.word	0xffffffff


	//   ....[51]....
        /*05b8*/ 	.word	0xffffffff


	//   ....[52]....
        /*05bc*/ 	.word	0xffffffff


	//   ....[53]....
        /*05c0*/ 	.word	0xffffffff


	//   ....[54]....
        /*05c4*/ 	.word	0xffffffff


	//   ....[55]....
        /*05c8*/ 	.word	0xffffffff


	//   ....[56]....
        /*05cc*/ 	.word	0xffffffff


	//   ....[57]....
        /*05d0*/ 	.word	0xffffffff


	//   ....[58]....
        /*05d4*/ 	.word	0xffffffff


	//   ....[59]....
        /*05d8*/ 	.word	0xffffffff


	//   ....[60]....
        /*05dc*/ 	.word	0xffffffff


	//   ....[61]....
        /*05e0*/ 	.word	0xffffffff


	//   ....[62]....
        /*05e4*/ 	.word	0xffffffff


	//   ....[63]....
        /*05e8*/ 	.word	0xffffffff


	//   ....[64]....
        /*05ec*/ 	.word	0xffffffff


	//   ....[65]....
        /*05f0*/ 	.word	0xffffffff


	//   ....[66]....
        /*05f4*/ 	.word	0xffffffff


	//   ....[67]....
        /*05f8*/ 	.word	0xffffffff


	//   ....[68]....
        /*05fc*/ 	.word	0xffffffff


	//   ....[69]....
        /*0600*/ 	.word	0xffffffff


	//   ....[70]....
        /*0604*/ 	.word	0xffffffff


	//   ....[71]....
        /*0608*/ 	.word	0xffffffff


	//   ....[72]....
        /*060c*/ 	.word	0xffffffff


	//   ....[73]....
        /*0610*/ 	.word	0xffffffff


	//   ....[74]....
        /*0614*/ 	.word	0xffffffff


	//   ....[75]....
        /*0618*/ 	.word	0xffffffff


	//   ....[76]....
        /*061c*/ 	.word	0xffffffff


	//   ....[77]....
        /*0620*/ 	.word	0xffffffff


	//   ....[78]....
        /*0624*/ 	.word	0xffffffff


	//   ....[79]....
        /*0628*/ 	.word	0xffffffff


	//   ....[80]....
        /*062c*/ 	.word	0xffffffff


	//   ....[81]....
        /*0630*/ 	.word	0xffffffff


	//   ....[82]....
        /*0634*/ 	.word	0xffffffff


	//   ....[83]....
        /*0638*/ 	.word	0xffffffff


	//   ....[84]....
        /*063c*/ 	.word	0xffffffff


	//   ....[85]....
        /*0640*/ 	.word	0xffffffff


	//   ....[86]....
        /*0644*/ 	.word	0xffffffff


	//   ....[87]....
        /*0648*/ 	.word	0xffffffff


	//   ....[88]....
        /*064c*/ 	.word	0xffffffff


	//   ....[89]....
        /*0650*/ 	.word	0xffffffff


	//   ....[90]....
        /*0654*/ 	.word	0xffffffff


	//   ....[91]....
        /*0658*/ 	.word	0x0500000f


	//   ....[92]....
        /*065c*/ 	.word	0x0500000f


	//   ....[93]....
        /*0660*/ 	.word	0x0500000f


	//   ....[94]....
        /*0664*/ 	.word	0x0500000f


	//   ....[95]....
        /*0668*/ 	.word	0x0500000f


	//   ....[96]....
        /*066c*/ 	.word	0x0500000f


	//   ....[97]....
        /*0670*/ 	.word	0x0500000f


	//   ....[98]....
        /*0674*/ 	.word	0x0500000f


	//   ....[99]....
        /*0678*/ 	.word	0x0500000f


	//   ....[100]....
        /*067c*/ 	.word	0x0500000f


	//   ....[101]....
        /*0680*/ 	.word	0x0500000f


	//   ....[102]....
        /*0684*/ 	.word	0x0500000f


	//   ....[103]....
        /*0688*/ 	.word	0x0500000f


	//   ....[104]....
        /*068c*/ 	.word	0x0500000f


	//   ....[105]....
        /*0690*/ 	.word	0x0500000f


	//   ....[106]....
        /*0694*/ 	.word	0x0500000f


	//   ....[107]....
        /*0698*/ 	.word	0x0500000f


	//   ....[108]....
        /*069c*/ 	.word	0x0500000f


	//   ....[109]....
        /*06a0*/ 	.word	0x0500000f


	//   ....[110]....
        /*06a4*/ 	.word	0x0500000f


	//   ....[111]....
        /*06a8*/ 	.word	0x0500000f


	//   ....[112]....
        /*06ac*/ 	.word	0x0500000f


	//   ....[113]....
        /*06b0*/ 	.word	0x0500000f


	//   ....[114]....
        /*06b4*/ 	.word	0x0500000f


	//   ....[115]....
        /*06b8*/ 	.word	0x0500000f


	//   ....[116]....
        /*06bc*/ 	.word	0x0500000f


	//   ....[117]....
        /*06c0*/ 	.word	0x0500000f


	//   ....[118]....
        /*06c4*/ 	.word	0x0500000f


	//   ....[119]....
        /*06c8*/ 	.word	0x0500000f


	//   ....[120]....
        /*06cc*/ 	.word	0x0500000f


	//   ....[121]....
        /*06d0*/ 	.word	0x0500000f


	//   ....[122]....
        /*06d4*/ 	.word	0x0500000f


	//   ....[123]....
        /*06d8*/ 	.word	0x0500000f


	//   ....[124]....
        /*06dc*/ 	.word	0x0500000f


	//   ....[125]....
        /*06e0*/ 	.word	0x0500000f


	//----- nvinfo : EIATTR_COOP_GROUP_INSTR_OFFSETS
	.align		4
.L_203:
        /*06e4*/ 	.byte	0x04, 0x28
        /*06e6*/ 	.short	(.L_205 - .L_204)


	//   ....[0]....
.L_204:
        /*06e8*/ 	.word	0x00000070


	//   ....[1]....
        /*06ec*/ 	.word	0x00000140


	//   ....[2]....
        /*06f0*/ 	.word	0x00000190


	//   ....[3]....
        /*06f4*/ 	.word	0x000003c0


	//   ....[4]....
        /*06f8*/ 	.word	0x00000520


	//   ....[5]....
        /*06fc*/ 	.word	0x00000640


	//   ....[6]....
        /*0700*/ 	.word	0x000007a0


	//   ....[7]....
        /*0704*/ 	.word	0x00001640


	//   ....[8]....
        /*0708*/ 	.word	0x00002800


	//   ....[9]....
        /*070c*/ 	.word	0x00002890


	//   ....[10]....
        /*0710*/ 	.word	0x00002cd0


	//   ....[11]....
        /*0714*/ 	.word	0x00002d40


	//   ....[12]....
        /*0718*/ 	.word	0x00004260


	//   ....[13]....
        /*071c*/ 	.word	0x000042f0


	//   ....[14]....
        /*0720*/ 	.word	0x00004760


	//   ....[15]....
        /*0724*/ 	.word	0x00004920


	//   ....[16]....
        /*0728*/ 	.word	0x00005c90


	//   ....[17]....
        /*072c*/ 	.word	0x00005cd0


	//   ....[18]....
        /*0730*/ 	.word	0x00005d70


	//   ....[19]....
        /*0734*/ 	.word	0x00005dd0


	//   ....[20]....
        /*0738*/ 	.word	0x000077f0


	//   ....[21]....
        /*073c*/ 	.word	0x00007830


	//   ....[22]....
        /*0740*/ 	.word	0x00007910


	//   ....[23]....
        /*0744*/ 	.word	0x00007940


	//   ....[24]....
        /*0748*/ 	.word	0x00008140


	//   ....[25]....
        /*074c*/ 	.word	0x00008170


	//   ....[26]....
        /*0750*/ 	.word	0x000082b0


	//   ....[27]....
        /*0754*/ 	.word	0x000082d0


	//   ....[28]....
        /*0758*/ 	.word	0x00008410


	//   ....[29]....
        /*075c*/ 	.word	0x00008430


	//   ....[30]....
        /*0760*/ 	.word	0x00008580


	//   ....[31]....
        /*0764*/ 	.word	0x000085a0


	//   ....[32]....
        /*0768*/ 	.word	0x00008ef0


	//   ....[33]....
        /*076c*/ 	.word	0x00008f20


	//   ....[34]....
        /*0770*/ 	.word	0x00009070


	//   ....[35]....
        /*0774*/ 	.word	0x00009090


	//   ....[36]....
        /*0778*/ 	.word	0x000091d0


	//   ....[37]....
        /*077c*/ 	.word	0x000091f0


	//   ....[38]....
        /*0780*/ 	.word	0x00009340


	//   ....[39]....
        /*0784*/ 	.word	0x00009360


	//   ....[40]....
        /*0788*/ 	.word	0x00009510


	//   ....[41]....
        /*078c*/ 	.word	0x000096f0


	//   ....[42]....
        /*0790*/ 	.word	0x00009720


	//   ....[43]....
        /*0794*/ 	.word	0x00009750


	//   ....[44]....
        /*0798*/ 	.word	0x00009780


	//   ....[45]....
        /*079c*/ 	.word	0x000097b0


	//   ....[46]....
        /*07a0*/ 	.word	0x000097e0


	//   ....[47]....
        /*07a4*/ 	.word	0x00009950


	//   ....[48]....
        /*07a8*/ 	.word	0x00009980


	//   ....[49]....
        /*07ac*/ 	.word	0x000099b0


	//   ....[50]....
        /*07b0*/ 	.word	0x000099e0


	//   ....[51]....
        /*07b4*/ 	.word	0x00009a10


	//   ....[52]....
        /*07b8*/ 	.word	0x00009a40


	//   ....[53]....
        /*07bc*/ 	.word	0x00009ae0


	//   ....[54]....
        /*07c0*/ 	.word	0x00009b10


	//   ....[55]....
        /*07c4*/ 	.word	0x00009ba0


	//   ....[56]....
        /*07c8*/ 	.word	0x0000ab40


	//   ....[57]....
        /*07cc*/ 	.word	0x0000b6b0


	//   ....[58]....
        /*07d0*/ 	.word	0x0000b6d0


	//   ....[59]....
        /*07d4*/ 	.word	0x0000b760


	//   ....[60]....
        /*07d8*/ 	.word	0x0000b770


	//   ....[61]....
        /*07dc*/ 	.word	0x0000b7f0


	//   ....[62]....
        /*07e0*/ 	.word	0x0000b800


	//   ....[63]....
        /*07e4*/ 	.word	0x0000b880


	//   ....[64]....
        /*07e8*/ 	.word	0x0000b890


	//   ....[65]....
        /*07ec*/ 	.word	0x0000b910


	//   ....[66]....
        /*07f0*/ 	.word	0x0000b920


	//   ....[67]....
        /*07f4*/ 	.word	0x0000b9a0


	//   ....[68]....
        /*07f8*/ 	.word	0x0000b9b0


	//   ....[69]....
        /*07fc*/ 	.word	0x0000ba30


	//   ....[70]....
        /*0800*/ 	.word	0x0000ba40


	//   ....[71]....
        /*0804*/ 	.word	0x0000ba50


	//   ....[72]....
        /*0808*/ 	.word	0x0000baa0


	//   ....[73]....
        /*080c*/ 	.word	0x0000e770


	//   ....[74]....
        /*0810*/ 	.word	0x0000e7a0


	//   ....[75]....
        /*0814*/ 	.word	0x0000e7e0


	//   ....[76]....
        /*0818*/ 	.word	0x0000e810


	//   ....[77]....
        /*081c*/ 	.word	0x0000e840


	//   ....[78]....
        /*0820*/ 	.word	0x0000e870


	//   ....[79]....
        /*0824*/ 	.word	0x0000e8a0


	//   ....[80]....
        /*0828*/ 	.word	0x0000e8d0


	//   ....[81]....
        /*082c*/ 	.word	0x0000ea50


	//   ....[82]....
        /*0830*/ 	.word	0x0000ea80


	//   ....[83]....
        /*0834*/ 	.word	0x0000eab0


	//   ....[84]....
        /*0838*/ 	.word	0x0000eae0


	//   ....[85]....
        /*083c*/ 	.word	0x0000eb10


	//   ....[86]....
        /*0840*/ 	.word	0x0000eb40


	//   ....[87]....
        /*0844*/ 	.word	0x0000ec00


	//   ....[88]....
        /*0848*/ 	.word	0x0000ec20


	//   ....[89]....
        /*084c*/ 	.word	0x0000ec90


	//   ....[90]....
        /*0850*/ 	.word	0x0000f120


	//   ....[91]....
        /*0854*/ 	.word	0x0000f600


	//   ....[92]....
        /*0858*/ 	.word	0x0000f7b0


	//   ....[93]....
        /*085c*/ 	.word	0x0000f800


	//   ....[94]....
        /*0860*/ 	.word	0x0000f860


	//   ....[95]....
        /*0864*/ 	.word	0x0000f950


	//   ....[96]....
        /*0868*/ 	.word	0x0000f9b0


	//   ....[97]....
        /*086c*/ 	.word	0x0000faa0


	//   ....[98]....
        /*0870*/ 	.word	0x0000fb00


	//   ....[99]....
        /*0874*/ 	.word	0x0000fbf0


	//   ....[100]....
        /*0878*/ 	.word	0x0000fc50


	//   ....[101]....
        /*087c*/ 	.word	0x0000fd40


	//   ....[102]....
        /*0880*/ 	.word	0x0000fda0


	//   ....[103]....
        /*0884*/ 	.word	0x0000fe90


	//   ....[104]....
        /*0888*/ 	.word	0x0000fef0


	//   ....[105]....
        /*088c*/ 	.word	0x0000ffc0


	//   ....[106]....
        /*0890*/ 	.word	0x00010040


	//   ....[107]....
        /*0894*/ 	.word	0x00010110


	//   ....[108]....
        /*0898*/ 	.word	0x00010440


	//   ....[109]....
        /*089c*/ 	.word	0x000104e0


	//   ....[110]....
        /*08a0*/ 	.word	0x00010600


	//   ....[111]....
        /*08a4*/ 	.word	0x00010670


	//   ....[112]....
        /*08a8*/ 	.word	0x000106e0


	//   ....[113]....
        /*08ac*/ 	.word	0x00010750


	//   ....[114]....
        /*08b0*/ 	.word	0x000107c0


	//   ....[115]....
        /*08b4*/ 	.word	0x00010840


	//   ....[116]....
        /*08b8*/ 	.word	0x000108d0


	//   ....[117]....
        /*08bc*/ 	.word	0x00010970


	//   ....[118]....
        /*08c0*/ 	.word	0x000109e0


	//   ....[119]....
        /*08c4*/ 	.word	0x00010a50


	//   ....[120]....
        /*08c8*/ 	.word	0x00010ac0


	//   ....[121]....
        /*08cc*/ 	.word	0x00010b40


	//   ....[122]....
        /*08d0*/ 	.word	0x00010bb0


	//   ....[123]....
        /*08d4*/ 	.word	0x00010c50


	//   ....[124]....
        /*08d8*/ 	.word	0x00010ce0


	//   ....[125]....
        /*08dc*/ 	.word	0x00010e00


	//----- nvinfo : EIATTR_REG_RECONFIG
	.align		4
.L_205:
        /*08e0*/ 	.byte	0x01, 0x54
	.zero		2


	//----- nvinfo : EIATTR_SYSCALL_OFFSETS
	.align		4
        /*08e4*/ 	.byte	0x04, 0x46
        /*08e6*/ 	.short	(.L_207 - .L_206)


	//   ....[0]....
.L_206:
        /*08e8*/ 	.word	0x00001820


	//   ....[1]....
        /*08ec*/ 	.word	0x0000a730


	//   ....[2]....
        /*08f0*/ 	.word	0x0000a890


	//   ....[3]....
        /*08f4*/ 	.word	0x0000a990


	//   ....[4]....
        /*08f8*/ 	.word	0x0000b2c0


	//----- nvinfo : EIATTR_MBARRIER_INSTR_OFFSETS
	.align		4
.L_207:
        /*08fc*/ 	.byte	0x04, 0x39
        /*08fe*/ 	.short	(.L_209 - .L_208)


	//   ....[0]....
.L_208:
        /*0900*/ 	.word	0x00000270
        /*0904*/ 	.word	0x000000ff
        /*0908*/ 	.word	0x00022800
        /*090c*/ 	.short	0x0100
        /*090e*/ 	.byte	0x08
	.zero		1


	//   ....[1]....
        /*0910*/ 	.word	0x00000280
        /*0914*/ 	.word	0x000000ff
        /*0918*/ 	.word	0x00022820
        /*091c*/ 	.short	0x0100
        /*091e*/ 	.byte	0x08
	.zero		1


	//   ....[2]....
        /*0920*/ 	.word	0x00000370
        /*0924*/ 	.word	0x000000ff
        /*0928*/ 	.word	0x00022830
        /*092c*/ 	.short	0x0100
        /*092e*/ 	.byte	0x08
	.zero		1


	//   ....[3]....
        /*0930*/ 	.word	0x00000380
        /*0934*/ 	.word	0x000000ff
        /*0938*/ 	.word	0x00022840
        /*093c*/ 	.short	0x0100
        /*093e*/ 	.byte	0x08
	.zero		1


	//   ....[4]....
        /*0940*/ 	.word	0x00000390
        /*0944*/ 	.word	0x000000ff
        /*0948*/ 	.word	0x00022838
        /*094c*/ 	.short	0x0100
        /*094e*/ 	.byte	0x08
	.zero		1


	//   ....[5]....
        /*0950*/ 	.word	0x000003a0
        /*0954*/ 	.word	0x000000ff
        /*0958*/ 	.word	0x00022848
        /*095c*/ 	.short	0x0100
        /*095e*/ 	.byte	0x08
	.zero		1


	//   ....[6]....
        /*0960*/ 	.word	0x000004d0
        /*0964*/ 	.word	0x000000ff
        /*0968*/ 	.word	0x00022850
        /*096c*/ 	.short	0x0100
        /*096e*/ 	.byte	0x08
	.zero		1


	//   ....[7]....
        /*0970*/ 	.word	0x000004e0
        /*0974*/ 	.word	0x000000ff
        /*0978*/ 	.word	0x00022860
        /*097c*/ 	.short	0x0100
        /*097e*/ 	.byte	0x08
	.zero		1


	//   ....[8]....
        /*0980*/ 	.word	0x000004f0
        /*0984*/ 	.word	0x000000ff
        /*0988*/ 	.word	0x00022858
        /*098c*/ 	.short	0x0100
        /*098e*/ 	.byte	0x08
	.zero		1


	//   ....[9]....
        /*0990*/ 	.word	0x00000500
        /*0994*/ 	.word	0x000000ff
        /*0998*/ 	.word	0x00022868
        /*099c*/ 	.short	0x0100
        /*099e*/ 	.byte	0x08
	.zero		1


	//   ....[10]....
        /*09a0*/ 	.word	0x000005f0
        /*09a4*/ 	.word	0x000000ff
        /*09a8*/ 	.word	0x00022870
        /*09ac*/ 	.short	0x0100
        /*09ae*/ 	.byte	0x06
	.zero		1


	//   ....[11]....
        /*09b0*/ 	.word	0x00000600
        /*09b4*/ 	.word	0x000000ff
        /*09b8*/ 	.word	0x00022880
        /*09bc*/ 	.short	0x0100
        /*09be*/ 	.byte	0x06
	.zero		1


	//   ....[12]....
        /*09c0*/ 	.word	0x00000610
        /*09c4*/ 	.word	0x000000ff
        /*09c8*/ 	.word	0x00022878
        /*09cc*/ 	.short	0x0100
        /*09ce*/ 	.byte	0x06
	.zero		1


	//   ....[13]....
        /*09d0*/ 	.word	0x00000620
        /*09d4*/ 	.word	0x000000ff
        /*09d8*/ 	.word	0x00022888
        /*09dc*/ 	.short	0x0100
        /*09de*/ 	.byte	0x06
	.zero		1


	//   ....[14]....
        /*09e0*/ 	.word	0x00000750
        /*09e4*/ 	.word	0x000000ff
        /*09e8*/ 	.word	0x00022890
        /*09ec*/ 	.short	0x0100
        /*09ee*/ 	.byte	0x08
	.zero		1


	//   ....[15]....
        /*09f0*/ 	.word	0x00000760
        /*09f4*/ 	.word	0x000000ff
        /*09f8*/ 	.word	0x000228a0
        /*09fc*/ 	.short	0x0100
        /*09fe*/ 	.byte	0x08
	.zero		1


	//   ....[16]....
        /*0a00*/ 	.word	0x00000770
        /*0a04*/ 	.word	0x000000ff
        /*0a08*/ 	.word	0x00022898
        /*0a0c*/ 	.short	0x0100
        /*0a0e*/ 	.byte	0x08
	.zero		1


	//   ....[17]....
        /*0a10*/ 	.word	0x00000780
        /*0a14*/ 	.word	0x000000ff
        /*0a18*/ 	.word	0x000228a8
        /*0a1c*/ 	.short	0x0100
        /*0a1e*/ 	.byte	0x08
	.zero		1


	//   ....[18]....
        /*0a20*/ 	.word	0x000008b0
        /*0a24*/ 	.word	0x000000ff
        /*0a28*/ 	.word	0x000228b0
        /*0a2c*/ 	.short	0x0100
        /*0a2e*/ 	.byte	0x08
	.zero		1


	//   ....[19]....
        /*0a30*/ 	.word	0x000008c0
        /*0a34*/ 	.word	0x000000ff
        /*0a38*/ 	.word	0x000228c0
        /*0a3c*/ 	.short	0x0100
        /*0a3e*/ 	.byte	0x08
	.zero		1


	//   ....[20]....
        /*0a40*/ 	.word	0x000008d0
        /*0a44*/ 	.word	0x000000ff
        /*0a48*/ 	.word	0x000228b8
        /*0a4c*/ 	.short	0x0100
        /*0a4e*/ 	.byte	0x08
	.zero		1


	//   ....[21]....
        /*0a50*/ 	.word	0x000008e0
        /*0a54*/ 	.word	0x000000ff
        /*0a58*/ 	.word	0x000228c8
        /*0a5c*/ 	.short	0x0100
        /*0a5e*/ 	.byte	0x08
	.zero		1


	//   ....[22]....
        /*0a60*/ 	.word	0x000018d0
        /*0a64*/ 	.word	0x00000007
        /*0a68*/ 	.word	0x00022800
        /*0a6c*/ 	.short	0x010a
        /*0a6e*/ 	.byte	0x3f
	.zero		1


	//   ....[23]....
        /*0a70*/ 	.word	0x000019a0
        /*0a74*/ 	.word	0x00000005
        /*0a78*/ 	.word	0x00022830
        /*0a7c*/ 	.short	0x010a
        /*0a7e*/ 	.byte	0x3f
	.zero		1


	//   ....[24]....
        /*0a80*/ 	.word	0x000019e0
        /*0a84*/ 	.word	0x00000005
        /*0a88*/ 	.word	0x00022830
        /*0a8c*/ 	.short	0x010a
        /*0a8e*/ 	.byte	0x3f
	.zero		1


	//   ....[25]....
        /*0a90*/ 	.word	0x00003170
        /*0a94*/ 	.word	0x00000004
        /*0a98*/ 	.word	0x00000000
        /*0a9c*/ 	.short	0x0101
        /*0a9e*/ 	.byte	0x3f
	.zero		1


	//   ....[26]....
        /*0aa0*/ 	.word	0x000035d0
        /*0aa4*/ 	.word	0x00000005
        /*0aa8*/ 	.word	0x00022850
        /*0aac*/ 	.short	0x010a
        /*0aae*/ 	.byte	0x3f
	.zero		1


	//   ....[27]....
        /*0ab0*/ 	.word	0x00003610
        /*0ab4*/ 	.word	0x00000005
        /*0ab8*/ 	.word	0x00022850
        /*0abc*/ 	.short	0x010a
        /*0abe*/ 	.byte	0x3f
	.zero		1


	//   ....[28]....
        /*0ac0*/ 	.word	0x00003910
        /*0ac4*/ 	.word	0x00000005
        /*0ac8*/ 	.word	0x00000000
        /*0acc*/ 	.short	0x0101
        /*0ace*/ 	.byte	0x3f
	.zero		1


	//   ....[29]....
        /*0ad0*/ 	.word	0x00003a80
        /*0ad4*/ 	.word	0x000000ff
        /*0ad8*/ 	.word	0x00022830
        /*0adc*/ 	.short	0x010a
        /*0ade*/ 	.byte	0x17
	.zero		1


	//   ....[30]....
        /*0ae0*/ 	.word	0x00003ac0
        /*0ae4*/ 	.word	0x000000ff
        /*0ae8*/ 	.word	0x00022830
        /*0aec*/ 	.short	0x010a
        /*0aee*/ 	.byte	0x17
	.zero		1


	//   ....[31]....
        /*0af0*/ 	.word	0x00004c40
        /*0af4*/ 	.word	0x00000099
        /*0af8*/ 	.word	0x00000000
        /*0afc*/ 	.short	0x0101
        /*0afe*/ 	.byte	0x3f
	.zero		1


	//   ....[32]....
        /*0b00*/ 	.word	0x00005950
        /*0b04*/ 	.word	0x000000ff
        /*0b08*/ 	.word	0x00022850
        /*0b0c*/ 	.short	0x010a
        /*0b0e*/ 	.byte	0x17
	.zero		1


	//   ....[33]....
        /*0b10*/ 	.word	0x00005990
        /*0b14*/ 	.word	0x000000ff
        /*0b18*/ 	.word	0x00022850
        /*0b1c*/ 	.short	0x010a
        /*0b1e*/ 	.byte	0x17
	.zero		1


	//   ....[34]....
        /*0b20*/ 	.word	0x00005c70
        /*0b24*/ 	.word	0x000000b6
        /*0b28*/ 	.word	0x00000000
        /*0b2c*/ 	.short	0x0101
        /*0b2e*/ 	.byte	0x3f
	.zero		1


	//   ....[35]....
        /*0b30*/ 	.word	0x00008160
        /*0b34*/ 	.word	0x00000000
        /*0b38*/ 	.word	0x00000000
        /*0b3c*/ 	.short	0x0101
        /*0b3e*/ 	.byte	0x3f
	.zero		1


	//   ....[36]....
        /*0b40*/ 	.word	0x0000adc0
        /*0b44*/ 	.word	0x00000000
        /*0b48*/ 	.word	0x00022840
        /*0b4c*/ 	.short	0x010a
        /*0b4e*/ 	.byte	0x3f
	.zero		1


	//   ....[37]....
        /*0b50*/ 	.word	0x0000bb60
        /*0b54*/ 	.word	0x00000008
        /*0b58*/ 	.word	0x00022800
        /*0b5c*/ 	.short	0x0107
        /*0b5e*/ 	.byte	0x3f
	.zero		1


	//   ....[38]....
        /*0b60*/ 	.word	0x0000bc60
        /*0b64*/ 	.word	0x00000002
        /*0b68*/ 	.word	0x00022800
        /*0b6c*/ 	.short	0x0101
        /*0b6e*/ 	.byte	0x3f
	.zero		1


	//   ....[39]....
        /*0b70*/ 	.word	0x0000bc80
        /*0b74*/ 	.word	0x00000002
        /*0b78*/ 	.word	0x00022820
        /*0b7c*/ 	.short	0x010a
        /*0b7e*/ 	.byte	0x3f
	.zero		1


	//   ....[40]....
        /*0b80*/ 	.word	0x0000bd90
        /*0b84*/ 	.word	0x00000002
        /*0b88*/ 	.word	0x00022860
        /*0b8c*/ 	.short	0x010a
        /*0b8e*/ 	.byte	0x3f
	.zero		1


	//   ....[41]....
        /*0b90*/ 	.word	0x0000c6a0
        /*0b94*/ 	.word	0x00000003
        /*0b98*/ 	.word	0x00022840
        /*0b9c*/ 	.short	0x010a
        /*0b9e*/ 	.byte	0x3f
	.zero		1


	//   ....[42]....
        /*0ba0*/ 	.word	0x0000c900
        /*0ba4*/ 	.word	0x00000003
        /*0ba8*/ 	.word	0x00022860
        /*0bac*/ 	.short	0x010a
        /*0bae*/ 	.byte	0x3f
	.zero		1


	//   ....[43]....
        /*0bb0*/ 	.word	0x0000d1a0
        /*0bb4*/ 	.word	0x00000002
        /*0bb8*/ 	.word	0x00022840
        /*0bbc*/ 	.short	0x010a
        /*0bbe*/ 	.byte	0x3f
	.zero		1


	//   ....[44]....
        /*0bc0*/ 	.word	0x0000d3f0
        /*0bc4*/ 	.word	0x00000002
        /*0bc8*/ 	.word	0x00022860
        /*0bcc*/ 	.short	0x010a
        /*0bce*/ 	.byte	0x3f
	.zero		1


	//   ....[45]....
        /*0bd0*/ 	.word	0x0000dc00
        /*0bd4*/ 	.word	0x00000002
        /*0bd8*/ 	.word	0x00022840
        /*0bdc*/ 	.short	0x010a
        /*0bde*/ 	.byte	0x3f
	.zero		1


	//   ....[46]....
        /*0be0*/ 	.word	0x0000de60
        /*0be4*/ 	.word	0x00000002
        /*0be8*/ 	.word	0x00022860
        /*0bec*/ 	.short	0x010a
        /*0bee*/ 	.byte	0x3f
	.zero		1


	//   ....[47]....
        /*0bf0*/ 	.word	0x0000f0a0
        /*0bf4*/ 	.word	0x00000000
        /*0bf8*/ 	.word	0x00022820
        /*0bfc*/ 	.short	0x010a
        /*0bfe*/ 	.byte	0x3f
	.zero		1


	//   ....[48]....
        /*0c00*/ 	.word	0x0000f260
        /*0c04*/ 	.word	0x00000006
        /*0c08*/ 	.word	0x00000000
        /*0c0c*/ 	.short	0x010a
        /*0c0e*/ 	.byte	0x3f
	.zero		1


	//   ....[49]....
        /*0c10*/ 	.word	0x0000f2d0
        /*0c14*/ 	.word	0x00000007
        /*0c18*/ 	.word	0x00000000
        /*0c1c*/ 	.short	0x010a
        /*0c1e*/ 	.byte	0x3f
	.zero		1


	//   ....[50]....
        /*0c20*/ 	.word	0x0000f340
        /*0c24*/ 	.word	0x00000004
        /*0c28*/ 	.word	0x00000000
        /*0c2c*/ 	.short	0x010a
        /*0c2e*/ 	.byte	0x3f
	.zero		1


	//   ....[51]....
        /*0c30*/ 	.word	0x0000f370
        /*0c34*/ 	.word	0x00000003
        /*0c38*/ 	.word	0x00000000
        /*0c3c*/ 	.short	0x010a
        /*0c3e*/ 	.byte	0x3f
	.zero		1


	//   ....[52]....
        /*0c40*/ 	.word	0x0000f3d0
        /*0c44*/ 	.word	0x00000007
        /*0c48*/ 	.word	0x00022800
        /*0c4c*/ 	.short	0x010a
        /*0c4e*/ 	.byte	0x3f
	.zero		1


	//   ....[53]....
        /*0c50*/ 	.word	0x0000f420
        /*0c54*/ 	.word	0x00000005
        /*0c58*/ 	.word	0x00022830
        /*0c5c*/ 	.short	0x010a
        /*0c5e*/ 	.byte	0x3f
	.zero		1


	//   ....[54]....
        /*0c60*/ 	.word	0x0000f470
        /*0c64*/ 	.word	0x00000005
        /*0c68*/ 	.word	0x00022850
        /*0c6c*/ 	.short	0x010a
        /*0c6e*/ 	.byte	0x3f
	.zero		1


	//   ....[55]....
        /*0c70*/ 	.word	0x0000f4d0
        /*0c74*/ 	.word	0x00000000
        /*0c78*/ 	.word	0x00022830
        /*0c7c*/ 	.short	0x010a
        /*0c7e*/ 	.byte	0x3f
	.zero		1


	//   ....[56]....
        /*0c80*/ 	.word	0x0000f520
        /*0c84*/ 	.word	0x000000b6
        /*0c88*/ 	.word	0x00022850
        /*0c8c*/ 	.short	0x010a
        /*0c8e*/ 	.byte	0x3f
	.zero		1


	//   ....[57]....
        /*0c90*/ 	.word	0x0000f6c0
        /*0c94*/ 	.word	0x00000000
        /*0c98*/ 	.word	0x00022840
        /*0c9c*/ 	.short	0x010a
        /*0c9e*/ 	.byte	0x3f
	.zero		1


	//   ....[58]....
        /*0ca0*/ 	.word	0x00010160
        /*0ca4*/ 	.word	0x00000002
        /*0ca8*/ 	.word	0x00022820
        /*0cac*/ 	.short	0x010a
        /*0cae*/ 	.byte	0x3f
	.zero		1


	//   ....[59]....
        /*0cb0*/ 	.word	0x000101b0
        /*0cb4*/ 	.word	0x00000002
        /*0cb8*/ 	.word	0x00022860
        /*0cbc*/ 	.short	0x010a
        /*0cbe*/ 	.byte	0x3f
	.zero		1


	//   ....[60]....
        /*0cc0*/ 	.word	0x00010200
        /*0cc4*/ 	.word	0x00000003
        /*0cc8*/ 	.word	0x00022840
        /*0ccc*/ 	.short	0x010a
        /*0cce*/ 	.byte	0x3f
	.zero		1


	//   ....[61]....
        /*0cd0*/ 	.word	0x00010250
        /*0cd4*/ 	.word	0x00000003
        /*0cd8*/ 	.word	0x00022860
        /*0cdc*/ 	.short	0x010a
        /*0cde*/ 	.byte	0x3f
	.zero		1


	//   ....[62]....
        /*0ce0*/ 	.word	0x000102a0
        /*0ce4*/ 	.word	0x00000002
        /*0ce8*/ 	.word	0x00022840
        /*0cec*/ 	.short	0x010a
        /*0cee*/ 	.byte	0x3f
	.zero		1


	//   ....[63]....
        /*0cf0*/ 	.word	0x000102f0
        /*0cf4*/ 	.word	0x00000002
        /*0cf8*/ 	.word	0x00022860
        /*0cfc*/ 	.short	0x010a
        /*0cfe*/ 	.byte	0x3f
	.zero		1


	//   ....[64]....
        /*0d00*/ 	.word	0x00010340
        /*0d04*/ 	.word	0x00000002
        /*0d08*/ 	.word	0x00022840
        /*0d0c*/ 	.short	0x010a
        /*0d0e*/ 	.byte	0x3f
	.zero		1


	//   ....[65]....
        /*0d10*/ 	.word	0x00010390
        /*0d14*/ 	.word	0x00000002
        /*0d18*/ 	.word	0x00022860
        /*0d1c*/ 	.short	0x010a
        /*0d1e*/ 	.byte	0x3f
	.zero		1


	//   ....[66]....
        /*0d20*/ 	.word	0x00010d20
        /*0d24*/ 	.word	0x00000000
        /*0d28*/ 	.word	0x00022820
        /*0d2c*/ 	.short	0x010a
        /*0d2e*/ 	.byte	0x3f
	.zero		1


	//   ....[67]....
        /*0d30*/ 	.word	0x00010ec0
        /*0d34*/ 	.word	0x00000006
        /*0d38*/ 	.word	0x00000000
        /*0d3c*/ 	.short	0x010a
        /*0d3e*/ 	.byte	0x3f
	.zero		1


	//   ....[68]....
        /*0d40*/ 	.word	0x00010f10
        /*0d44*/ 	.word	0x00000007
        /*0d48*/ 	.word	0x00000000
        /*0d4c*/ 	.short	0x010a
        /*0d4e*/ 	.byte	0x3f
	.zero		1


	//   ....[69]....
        /*0d50*/ 	.word	0x00010f60
        /*0d54*/ 	.word	0x00000004
        /*0d58*/ 	.word	0x00000000
        /*0d5c*/ 	.short	0x010a
        /*0d5e*/ 	.byte	0x3f
	.zero		1


	//----- nvinfo : EIATTR_NUM_MBARRIERS
	.align		4
.L_209:
        /*0d60*/ 	.byte	0x03, 0x38
        /*0d62*/ 	.short	0x0016


	//----- nvinfo : EIATTR_EXIT_INSTR_OFFSETS
	.align		4
        /*0d64*/ 	.byte	0x04, 0x1c
        /*0d66*/ 	.short	(.L_211 - .L_210)


	//   ....[0]....
.L_210:
        /*0d68*/ 	.word	0x00000a80


	//   ....[1]....
        /*0d6c*/ 	.word	0x000094d0


	//   ....[2]....
        /*0d70*/ 	.word	0x0000f3c0


	//----- nvinfo : EIATTR_MAX_THREADS
	.align		4
.L_211:
        /*0d74*/ 	.byte	0x04, 0x05
        /*0d76*/ 	.short	(.L_213 - .L_212)
.L_212:
        /*0d78*/ 	.word	0x00000180
        /*0d7c*/ 	.word	0x00000001
        /*0d80*/ 	.word	0x00000001


	//----- nvinfo : EIATTR_CRS_STACK_SIZE
	.align		4
.L_213:
        /*0d84*/ 	.byte	0x04, 0x1e
        /*0d86*/ 	.short	(.L_215 - .L_214)
.L_214:
        /*0d88*/ 	.word	0x00000000


	//----- nvinfo : EIATTR_CBANK_PARAM_SIZE
	.align		4
.L_215:
        /*0d8c*/ 	.byte	0x03, 0x19
        /*0d8e*/ 	.short	0x0af0


	//----- nvinfo : EIATTR_PARAM_CBANK
	.align		4
        /*0d90*/ 	.byte	0x04, 0x0a
        /*0d92*/ 	.short	(.L_217 - .L_216)
	.align		4
.L_216:
        /*0d94*/ 	.word	index@(.nv.constant0._ZN7cutlass13device_kernelIN5flash11enable_sm90INS1_16FlashAttnFwdSm90INS1_25CollectiveMainloopFwdSm90ILi2EN4cute5tupleIJNS5_1CILi1EEES8_S8_EEENS6_IJNS7_ILi128EEENS7_ILi96EEENS7_ILi64EEEEEELi256ENS_6half_tEfNS_4arch4Sm90ELb0ELb0ELb1ELb1ELb0ELb0ELb0ELb1ELb0ELb1ELb0ELb0EEENS1_21CollectiveEpilogueFwdINS6_IJSA_NS7_ILi256EEESB_EEES9_SE_SG_Li256ELb1ELb1ELb0ELb0EEENS1_36VarlenDynamicPersistentTileSchedulerILi128ELi96ELi256ELi128ELb0ELb1ELb1ELb0ELb1ELb1EEEEEEEEEvNT_6ParamsE)
        /*0d98*/ 	.short	0x0210
        /*0d9a*/ 	.short	0x0af0


	//----- nvinfo : EIATTR_SW_WAR
	.align		4
.L_217:
        /*0d9c*/ 	.byte	0x04, 0x36
        /*0d9e*/ 	.short	(.L_219 - .L_218)
.L_218:
        /*0da0*/ 	.word	0x00000008
.L_219:


//--------------------- .nv.info._ZN7cutlass13device_kernelIN5flash11enable_sm90INS1_16FlashAttnFwdSm90INS1_25CollectiveMainloopFwdSm90ILi2EN4cute5tupleIJNS5_1CILi1EEES8_S8_EEENS6_IJNS7_ILi128EEENS7_ILi96EEENS7_ILi64EEEEEELi256ENS_6half_tEfNS_4arch4Sm90ELb0ELb0ELb1ELb1ELb0ELb1ELb0ELb1ELb0ELb1ELb0ELb0EEENS1_21CollectiveEpilogueFwdINS6_IJSA_NS7_ILi256EEESB_EEES9_SE_SG_Li256ELb1ELb1ELb0ELb0EEENS1_36VarlenDynamicPersistentTileSchedulerILi128ELi96ELi256ELi128ELb0ELb1ELb1ELb0ELb1ELb1EEEEEEEEEvNT_6ParamsE --------------------------
	.section	.nv.info._ZN7cutlass13device_kernelIN5flash11enable_sm90INS1_16FlashAttnFwdSm90INS1_25CollectiveMainloopFwdSm90ILi2EN4cute5tupleIJNS5_1CILi1EEES8_S8_EEENS6_IJNS7_ILi128EEENS7_ILi96EEENS7_ILi64EEEEEELi256ENS_6half_tEfNS_4arch4Sm90ELb0ELb0ELb1ELb1ELb0ELb1ELb0ELb1ELb0ELb1ELb0ELb0EEENS1_21CollectiveEpilogueFwdINS6_IJSA_NS7_ILi256EEESB_EEES9_SE_SG_Li256ELb1ELb1ELb0ELb0EEENS1_36VarlenDynamicPersistentTileSchedulerILi128ELi96ELi256ELi128ELb0ELb1ELb1ELb0ELb1ELb1EEEEEEEEEvNT_6ParamsE,"",@"SHT_CUDA_INFO"
	.sectionflags	@""
	.align	4


	//----- nvinfo : EIATTR_CUDA_API_VERSION
	.align		4
        /*0000*/ 	.byte	0x04, 0x37
        /*0002*/ 	.short	(.L_221 - .L_220)
.L_220:
        /*0004*/ 	.word	0x00000082


	//----- nvinfo : EIATTR_KPARAM_INFO
	.align		4
.L_221:
        /*0008*/ 	.byte	0x04, 0x17
        /*000a*/ 	.short	(.L_223 - .L_222)
.L_222:
        /*000c*/ 	.word	0x00000000
        /*0010*/ 	.short	0x0000
        /*0012*/ 	.short	0x0070
        /*0014*/ 	.byte	0x00, 0xf0, 0x01, 0x2a


	//----- nvinfo : EIATTR_SPARSE_MMA_MASK
	.align		4
.L_223:
        /*0018*/ 	.byte	0x03, 0x50
        /*001a*/ 	.short	0x0000


	//----- nvinfo : EIATTR_MAXREG_COUNT
	.align		4
        /*001c*/ 	.byte	0x03, 0x1b
        /*001e*/ 	.short	0x00a8


	//----- nvinfo : EIATTR_NUM_BARRIERS
	.align		4
        /*0020*/ 	.byte	0x02, 0x4c
        /*0022*/ 	.byte	0x10
	.zero		1


	//----- nvinfo : EIATTR_EXTERNS
	.align		4
        /*0024*/ 	.byte	0x04, 0x0f
        /*0026*/ 	.short	(.L_225 - .L_224)


	//   ....[0]....
	.align		4
.L_224:
        /*0028*/ 	.word	index@(__assertfail)


	//----- nvinfo : EIATTR_ANNOTATIONS
	.align		4
.L_225:
        /*002c*/ 	.byte	0x04, 0x55
        /*002e*/ 	.short	(.L_227 - .L_226)


	//   ....[0]....
.L_226:
        /* <DEDUP_REMOVED lines=91> */


	//----- nvinfo : EIATTR_MERCURY_ISA_VERSION
	.align		4
.L_227:
        /*05d0*/ 	.byte	0x03, 0x5f
        /*05d2*/ 	.short	0x0101


	//----- nvinfo : EIATTR_UNUSED_LOAD_BYTE_OFFSET
	.align		4
        /*05d4*/ 	.byte	0x04, 0x44
        /*05d6*/ 	.short	(.L_229 - .L_228)


	//   ....[0]....
.L_228:
        /*05d8*/ 	.word	0x00000ac0
        /*05dc*/ 	.word	0x0000fff0


	//   ....[1]....
        /*05e0*/ 	.word	0x0000d0a0
        /*05e4*/ 	.word	0x0000fff0


	//----- nvinfo : EIATTR_INT_WARP_WIDE_INSTR_OFFSETS
	.align		4
.L_229:
        /*05e8*/ 	.byte	0x04, 0x31
        /*05ea*/ 	.short	(.L_231 - .L_230)


	//   ....[0]....
.L_230:
        /*05ec*/ 	.word	0x00000180


	//   ....[1]....
        /*05f0*/ 	.word	0x00000220


	//   ....[2]....
        /*05f4*/ 	.word	0x00000290


	//   ....[3]....
        /*05f8*/ 	.word	0x00012460


	//   ....[4]....
        /*05fc*/ 	.word	0x000124f0


	//   ....[5]....
        /*0600*/ 	.word	0x00016490


	//   ....[6]....
        /*0604*/ 	.word	0x00016520


	//----- nvinfo : EIATTR_COOP_GROUP_MASK_REGIDS
	.align		4
.L_231:
        /*0608*/ 	.byte	0x04, 0x29
        /*060a*/ 	.short	(.L_233 - .L_232)


	//   ....[0]....
.L_232:
        /*060c*/ 	.word	0xffffffff


	//   ....[1]....
        /*0610*/ 	.word	0xffffffff


	//   ....[2]....
        /*0614*/ 	.word	0xffffffff


	//   ....[3]....
        /*0618*/ 	.word	0xffffffff


	//   ....[4]....
        /*061c*/ 	.word	0xffffffff


	//   ....[5]....
        /*0620*/ 	.word	0xffffffff


	//   ....[6]....
        /*0624*/ 	.word	0xffffffff


	//   ....[7]....
        /*0628*/ 	.word	0xffffffff


	//   ....[8]....
        /*062c*/ 	.word	0xffffffff


	//   ....[9]....
        /*0630*/ 	.word	0xffffffff


	//   ....[10]....
        /*0634*/ 	.word	0xffffffff


	//   ....[11]....
        /*0638*/ 	.word	0xffffffff


	//   ....[12]....
        /*063c*/ 	.word	0xffffffff


	//   ....[13]....
        /*0640*/ 	.word	0xffffffff


	//   ....[14]....
        /*0644*/ 	.word	0xffffffff


	//   ....[15]....
        /*0648*/ 	.word	0xffffffff


	//   ....[16]....
        /*064c*/ 	.word	0xffffffff


	//   ....[17]....
        /*0650*/ 	.word	0xffffffff


	//   ....[18]....
        /*0654*/ 	.word	0xffffffff


	//   ....[19]....
        /*0658*/ 	.word	0xffffffff


	//   ....[20]....
        /*065c*/ 	.word	0xffffffff


	//   ....[21]....
        /*0660*/ 	.word	0xffffffff


	//   ....[22]....
        /*0664*/ 	.word	0xffffffff


	//   ....[23]....
        /*0668*/ 	.word	0xffffffff


	//   ....[24]....
        /*066c*/ 	.word	0xffffffff


	//   ....[25]....
        /*0670*/ 	.word	0xffffffff


	//   ....[26]....
        /*0674*/ 	.word	0xffffffff


	//   ....[27]....
        /*0678*/ 	.word	0xffffffff


	//   ....[28]....
        /*067c*/ 	.word	0xffffffff


	//   ....[29]....
        /*0680*/ 	.word	0xffffffff


	//   ....[30]....
        /*0684*/ 	.word	0xffffffff


	//   ....[31]....
        /*0688*/ 	.word	0xffffffff


	//   ....[32]....
        /*068c*/ 	.word	0xffffffff


	//   ....[33]....
        /*0690*/ 	.word	0xffffffff


	//   ....[34]....
        /*0694*/ 	.word	0xffffffff


	//   ....[35]....
        /*0698*/ 	.word	0xffffffff


	//   ....[36]....
        /*069c*/ 	.word	0xffffffff


	//   ....[37]....
        /*06a0*/ 	.word	0xffffffff


	//   ....[38]....
        /*06a4*/ 	.word	0xffffffff


	//   ....[39]....
        /*06a8*/ 	.word	0xffffffff


	//   ....[40]....
        /*06ac*/ 	.word	0xffffffff


	//   ....[41]....
        /*06b0*/ 	.word	0xffffffff


	//   ....[42]....
        /*06b4*/ 	.word	0xffffffff


	//   ....[43]....
        /*06b8*/ 	.word	0xffffffff


	//   ....[44]....
        /*06bc*/ 	.word	0xffffffff


	//   ....[45]....
        /*06c0*/ 	.word	0xffffffff


	//   ....[46]....
        /*06c4*/ 	.word	0xffffffff


	//   ....[47]....
        /*06c8*/ 	.word	0xffffffff


	//   ....[48]....
        /*06cc*/ 	.word	0xffffffff


	//   ....[49]....
        /*06d0*/ 	.word	0xffffffff


	//   ....[50]....
        /*06d4*/ 	.word	0xffffffff


	//   ....[51]....
        /*06d8*/ 	.word	0xffffffff


	//   ....[52]....
        /*06dc*/ 	.word	0xffffffff


	//   ....[53]....
        /*06e0*/ 	.word	0xffffffff


	//   ....[54]....
        /*06e4*/ 	.word	0xffffffff


	//   ....[55]....
        /*06e8*/ 	.word	0xffffffff


	//   ....[56]....
        /*06ec*/ 	.word	0xffffffff


	//   ....[57]....
        /*06f0*/ 	.word	0xffffffff


	//   ....[58]....
        /*06f4*/ 	.word	0xffffffff


	//   ....[59]....
        /*06f8*/ 	.word	0xffffffff


	//   ....[60]....
        /*06fc*/ 	.word	0xffffffff


	//   ....[61]....
        /*0700*/ 	.word	0xffffffff


	//   ....[62]....
        /*0704*/ 	.word	0xffffffff


	//   ....[63]....
        /*0708*/ 	.word	0xffffffff


	//   ....[64]....
        /*070c*/ 	.word	0xffffffff


	//   ....[65]....
        /*0710*/ 	.word	0xffffffff


	//   ....[66]....
        /*0714*/ 	.word	0xffffffff


	//   ....[67]....
        /*0718*/ 	.word	0xffffffff


	//   ....[68]....
        /*071c*/ 	.word	0xffffffff


	//   ....[69]....
        /*0720*/ 	.word	0xffffffff


	//   ....[70]....
        /*0724*/ 	.word	0xffffffff


	//   ....[71]....
        /*0728*/ 	.word	0xffffffff


	//   ....[72]....
        /*072c*/ 	.word	0xffffffff


	//   ....[73]....
        /*0730*/ 	.word	0xffffffff


	//   ....[74]....
        /*0734*/ 	.word	0xffffffff


	//   ....[75]....
        /*0738*/ 	.word	0xffffffff


	//   ....[76]....
        /*073c*/ 	.word	0xffffffff


	//   ....[77]....
        /*0740*/ 	.word	0xffffffff


	//   ....[78]....
        /*0744*/ 	.word	0xffffffff


	//   ....[79]....
        /*0748*/ 	.word	0xffffffff


	//   ....[80]....
        /*074c*/ 	.word	0xffffffff


	//   ....[81]....
        /*0750*/ 	.word	0xffffffff


	//   ....[82]....
        /*0754*/ 	.word	0xffffffff


	//   ....[83]....
        /*0758*/ 	.word	0xffffffff


	//   ....[84]....
        /*075c*/ 	.word	0xffffffff


	//   ....[85]....
        /*0760*/ 	.word	0xffffffff


	//   ....[86]....
        /*0764*/ 	.word	0xffffffff


	//   ....[87]....
        /*0768*/ 	.word	0xffffffff


	//   ....[88]....
        /*076c*/ 	.word	0xffffffff


	//   ....[89]....
        /*0770*/ 	.word	0xffffffff


	//   ....[90]....
        /*0774*/ 	.word	0xffffffff


	//   ....[91]....
        /*0778*/ 	.word	0xffffffff


	//   ....[92]....
        /*077c*/ 	.word	0xffffffff


	//   ....[93]....
        /*0780*/ 	.word	0xffffffff


	//   ....[94]....
        /*0784*/ 	.word	0xffffffff


	//   ....[95]....
        /*0788*/ 	.word	0xffffffff


	//   ....[96]....
        /*078c*/ 	.word	0xffffffff


	//   ....[97]....
        /*0790*/ 	.word	0xffffffff


	//   ....[98]....
        /*0794*/ 	.word	0xffffffff


	//   ....[99]....
        /*0798*/ 	.word	0xffffffff


	//   ....[100]....
        /*079c*/ 	.word	0x0500000f


	//   ....[101]....
        /*07a0*/ 	.word	0x0500000f


	//   ....[102]....
        /*07a4*/ 	.word	0x0500000f


	//   ....[103]....
        /*07a8*/ 	.word	0x0500000f


	//   ....[104]....
        /*07ac*/ 	.word	0x0500000f


	//   ....[105]....
        /*07b0*/ 	.word	0x0500000f


	//   ....[106]....
        /*07b4*/ 	.word	0x0500000f


	//   ....[107]....
        /*07b8*/ 	.word	0x0500000f


	//   ....[108]....
        /*07bc*/ 	.word	0x0500000f


	//   ....[109]....
        /*07c0*/ 	.word	0x0500000f


	//   ....[110]....
        /*07c4*/ 	.word	0x0500000f


	//   ....[111]....
        /*07c8*/ 	.word	0x0500000f


	//   ....[112]....
        /*07cc*/ 	.word	0x0500000f


	//   ....[113]....
        /*07d0*/ 	.word	0x0500000f


	//   ....[114]....
        /*07d4*/ 	.word	0x0500000f


	//   ....[115]....
        /*07d8*/ 	.word	0x0500000f


	//   ....[116]....
        /*07dc*/ 	.word	0x0500000f


	//   ....[117]....
        /*07e0*/ 	.word	0x0500000f


	//   ....[118]....
        /*07e4*/ 	.word	0x0500000f


	//   ....[119]....
        /*07e8*/ 	.word	0x0500000f


	//   ....[120]....
        /*07ec*/ 	.word	0x0500000f


	//   ....[121]....
        /*07f0*/ 	.word	0x0500000f


	//   ....[122]....
        /*07f4*/ 	.word	0x0500000f


	//   ....[123]....
        /*07f8*/ 	.word	0x0500000f


	//   ....[124]....
        /*07fc*/ 	.word	0x0500000f


	//   ....[125]....
        /*0800*/ 	.word	0x0500000f


	//   ....[126]....
        /*0804*/ 	.word	0x0500000f


	//   ....[127]....
        /*0808*/ 	.word	0x0500000f


	//   ....[128]....
        /*080c*/ 	.word	0x0500000f


	//   ....[129]....
        /*0810*/ 	.word	0x0500000f


	//   ....[130]....
        /*0814*/ 	.word	0x0500000f


	//   ....[131]....
        /*0818*/ 	.word	0x0500000f


	//   ....[132]....
        /*081c*/ 	.word	0x0500000f


	//   ....[133]....
        /*0820*/ 	.word	0x0500000f


	//   ....[134]....
        /*0824*/ 	.word	0x0500000f


	//   ....[135]....
        /*0828*/ 	.word	0x0500000f


	//   ....[136]....
        /*082c*/ 	.word	0x0500000f


	//   ....[137]....
        /*0830*/ 	.word	0x0500000f


	//   ....[138]....
        /*0834*/ 	.word	0x0500000f


	//   ....[139]....
        /*0838*/ 	.word	0x0500000f


	//   ....[140]....
        /*083c*/ 	.word	0x0500000f


	//   ....[141]....
        /*0840*/ 	.word	0x0500000f


	//   ....[142]....
        /*0844*/ 	.word	0x0500000f


	//   ....[143]....
        /*0848*/ 	.word	0x0500000f


	//   ....[144]....
        /*084c*/ 	.word	0x0500000f


	//   ....[145]....
        /*0850*/ 	.word	0x0500000f


	//   ....[146]....
        /*0854*/ 	.word	0x0500000f


	//   ....[147]....
        /*0858*/ 	.word	0x0500000f


	//   ....[148]....
        /*085c*/ 	.word	0x0500000f


	//   ....[149]....
        /*0860*/ 	.word	0x0500000f


	//   ....[150]....
        /*0864*/ 	.word	0x0500000f


	//   ....[151]....
        /*0868*/ 	.word	0x0500000f


	//   ....[152]....
        /*086c*/ 	.word	0x0500000f


	//----- nvinfo : EIATTR_COOP_GROUP_INSTR_OFFSETS
	.align		4
.L_233:
        /*0870*/ 	.byte	0x04, 0x28
        /*0872*/ 	.short	(.L_235 - .L_234)


	//   ....[0]....
.L_234:
        /*0874*/ 	.word	0x00000060


	//   ....[1]....
        /*0878*/ 	.word	0x00000190


	//   ....[2]....
        /*087c*/ 	.word	0x00000240


	//   ....[3]....
        /*0880*/ 	.word	0x00000400


	//   ....[4]....
        /*0884*/ 	.word	0x00000560


	//   ....[5]....
        /*0888*/ 	.word	0x00000680


	//   ....[6]....
        /*088c*/ 	.word	0x000007e0


	//   ....[7]....
        /*0890*/ 	.word	0x00005a70


	//   ....[8]....
        /*0894*/ 	.word	0x00006010


	//   ....[9]....
        /*0898*/ 	.word	0x00006020


	//   ....[10]....
        /*089c*/ 	.word	0x00006030


	//   ....[11]....
        /*08a0*/ 	.word	0x00006040


	//   ....[12]....
        /*08a4*/ 	.word	0x00006ff0


	//   ....[13]....
        /*08a8*/ 	.word	0x00007000


	//   ....[14]....
        /*08ac*/ 	.word	0x00007010


	//   ....[15]....
        /*08b0*/ 	.word	0x00007020


	//   ....[16]....
        /*08b4*/ 	.word	0x00008f50


	//   ....[17]....
        /*08b8*/ 	.word	0x00008fb0


	//   ....[18]....
        /*08bc*/ 	.word	0x00009380


	//   ....[19]....
        /*08c0*/ 	.word	0x000093d0


	//   ....[20]....
        /*08c4*/ 	.word	0x0000aa00


	//   ....[21]....
        /*08c8*/ 	.word	0x0000aa70


	//   ....[22]....
        /*08cc*/ 	.word	0x0000b4b0


	//   ....[23]....
        /*08d0*/ 	.word	0x0000b510


	//   ....[24]....
        /*08d4*/ 	.word	0x0000c620


	//   ....[25]....
        /*08d8*/ 	.word	0x0000c660


	//   ....[26]....
        /*08dc*/ 	.word	0x0000c6e0


	//   ....[27]....
        /*08e0*/ 	.word	0x0000c710


	//   ....[28]....
        /*08e4*/ 	.word	0x0000e050


	//   ....[29]....
        /*08e8*/ 	.word	0x0000e090


	//   ....[30]....
        /*08ec*/ 	.word	0x0000e0d0


	//   ....[31]....
        /*08f0*/ 	.word	0x0000e110


	//   ....[32]....
        /*08f4*/ 	.word	0x0000e9b0


	//   ....[33]....
        /*08f8*/ 	.word	0x0000e9f0


	//   ....[34]....
        /*08fc*/ 	.word	0x0000eb60


	//   ....[35]....
        /*0900*/ 	.word	0x0000eb80


	//   ....[36]....
        /*0904*/ 	.word	0x0000ecc0


	//   ....[37]....
        /*0908*/ 	.word	0x0000ece0


	//   ....[38]....
        /*090c*/ 	.word	0x0000ee30


	//   ....[39]....
        /*0910*/ 	.word	0x0000ee50


	//   ....[40]....
        /*0914*/ 	.word	0x0000f6b0


	//   ....[41]....
        /*0918*/ 	.word	0x0000f6c0


	//   ....[42]....
        /*091c*/ 	.word	0x0000f8a0


	//   ....[43]....
        /*0920*/ 	.word	0x0000f8b0


	//   ....[44]....
        /*0924*/ 	.word	0x0000fa80


	//   ....[45]....
        /*0928*/ 	.word	0x0000fa90


	//   ....[46]....
        /*092c*/ 	.word	0x0000fc60


	//   ....[47]....
        /*0930*/ 	.word	0x0000fc70


	//   ....[48]....
        /*0934*/ 	.word	0x0000fe90


	//   ....[49]....
        /*0938*/ 	.word	0x00010080


	//   ....[50]....
        /*093c*/ 	.word	0x000100b0


	//   ....[51]....
        /*0940*/ 	.word	0x000100e0


	//   ....[52]....
        /*0944*/ 	.word	0x00010110


	//   ....[53]....
        /*0948*/ 	.word	0x00010140


	//   ....[54]....
        /*094c*/ 	.word	0x00010170


	//   ....[55]....
        /*0950*/ 	.word	0x000102e0


	//   ....[56]....
        /*0954*/ 	.word	0x00010310


	//   ....[57]....
        /*0958*/ 	.word	0x00010340


	//   ....[58]....
        /*095c*/ 	.word	0x00010370


	//   ....[59]....
        /*0960*/ 	.word	0x000103a0


	//   ....[60]....
        /*0964*/ 	.word	0x000103d0


	//   ....[61]....
        /*0968*/ 	.word	0x00010470


	//   ....[62]....
        /*096c*/ 	.word	0x000104a0


	//   ....[63]....
        /*0970*/ 	.word	0x00010530


	//   ....[64]....
        /*0974*/ 	.word	0x00011080


	//   ....[65]....
        /*0978*/ 	.word	0x00012a70


	//   ....[66]....
        /*097c*/ 	.word	0x00013630


	//   ....[67]....
        /*0980*/ 	.word	0x00013640


	//   ....[68]....
        /*0984*/ 	.word	0x000136e0


	//   ....[69]....
        /*0988*/ 	.word	0x000136f0


	//   ....[70]....
        /*098c*/ 	.word	0x00013770


	//   ....[71]....
        /*0990*/ 	.word	0x00013780


	//   ....[72]....
        /*0994*/ 	.word	0x00013800


	//   ....[73]....
        /*0998*/ 	.word	0x00013810


	//   ....[74]....
        /*099c*/ 	.word	0x00013890


	//   ....[75]....
        /*09a0*/ 	.word	0x000138a0


	//   ....[76]....
        /*09a4*/ 	.word	0x00013920


	//   ....[77]....
        /*09a8*/ 	.word	0x00013930


	//   ....[78]....
        /*09ac*/ 	.word	0x000139b0


	//   ....[79]....
        /*09b0*/ 	.word	0x000139c0


	//   ....[80]....
        /*09b4*/ 	.word	0x00013a10


	//   ....[81]....
        /*09b8*/ 	.word	0x00013a30


	//   ....[82]....
        /*09bc*/ 	.word	0x00016720


	//   ....[83]....
        /*09c0*/ 	.word	0x00016780


	//   ....[84]....
        /*09c4*/ 	.word	0x000167b0


	//   ....[85]....
        /*09c8*/ 	.word	0x000167e0


	//   ....[86]....
        /*09cc*/ 	.word	0x00016810


	//   ....[87]....
        /*09d0*/ 	.word	0x00016840


	//   ....[88]....
        /*09d4*/ 	.word	0x00016870


	//   ....[89]....
        /*09d8*/ 	.word	0x00016880


	//   ....[90]....
        /*09dc*/ 	.word	0x00016a00


	//   ....[91]....
        /*09e0*/ 	.word	0x00016a30


	//   ....[92]....
        /*09e4*/ 	.word	0x00016a60


	//   ....[93]....
        /*09e8*/ 	.word	0x00016a90


	//   ....[94]....
        /*09ec*/ 	.word	0x00016ac0


	//   ....[95]....
        /*09f0*/ 	.word	0x00016af0


	//   ....[96]....
        /*09f4*/ 	.word	0x00016bb0


	//   ....[97]....
        /*09f8*/ 	.word	0x00016bd0


	//   ....[98]....
        /*09fc*/ 	.word	0x00016c40


	//   ....[99]....
        /*0a00*/ 	.word	0x000170d0


	//   ....[100]....
        /*0a04*/ 	.word	0x00017510


	//   ....[101]....
        /*0a08*/ 	.word	0x000175b0


	//   ....[102]....
        /*0a0c*/ 	.word	0x00017640


	//   ....[103]....
        /*0a10*/ 	.word	0x00017690


	//   ....[104]....
        /*0a14*/ 	.word	0x000176e0


	//   ....[105]....
        /*0a18*/ 	.word	0x000177c0


	//   ....[106]....
        /*0a1c*/ 	.word	0x00017850


	//   ....[107]....
        /*0a20*/ 	.word	0x000178a0


	//   ....[108]....
        /*0a24*/ 	.word	0x000178f0


	//   ....[109]....
        /*0a28*/ 	.word	0x00017b00


	//   ....[110]....
        /*0a2c*/ 	.word	0x00017b50


	//   ....[111]....
        /*0a30*/ 	.word	0x00017be0


	//   ....[112]....
        /*0a34*/ 	.word	0x00017c70


	//   ....[113]....
        /*0a38*/ 	.word	0x00017d00


	//   ....[114]....
        /*0a3c*/ 	.word	0x00017d90


	//   ....[115]....
        /*0a40*/ 	.word	0x00017e20


	//   ....[116]....
        /*0a44*/ 	.word	0x00017eb0


	//   ....[117]....
        /*0a48*/ 	.word	0x00017f70


	//   ....[118]....
        /*0a4c*/ 	.word	0x00018260


	//   ....[119]....
        /*0a50*/ 	.word	0x00018440


	//   ....[120]....
        /*0a54*/ 	.word	0x00018490


	//   ....[121]....
        /*0a58*/ 	.word	0x000184f0


	//   ....[122]....
        /*0a5c*/ 	.word	0x000185e0


	//   ....[123]....
        /*0a60*/ 	.word	0x00018640


	//   ....[124]....
        /*0a64*/ 	.word	0x00018730


	//   ....[125]....
        /*0a68*/ 	.word	0x00018790


	//   ....[126]....
        /*0a6c*/ 	.word	0x00018880


	//   ....[127]....
        /*0a70*/ 	.word	0x000188e0


	//   ....[128]....
        /*0a74*/ 	.word	0x000189d0


	//   ....[129]....
        /*0a78*/ 	.word	0x00018a30


	//   ....[130]....
        /*0a7c*/ 	.word	0x00018b20


	//   ....[131]....
        /*0a80*/ 	.word	0x00018b80


	//   ....[132]....
        /*0a84*/ 	.word	0x00018c60


	//   ....[133]....
        /*0a88*/ 	.word	0x00018cc0


	//   ....[134]....
        /*0a8c*/ 	.word	0x00018d90


	//   ....[135]....
        /*0a90*/ 	.word	0x000190c0


	//   ....[136]....
        /*0a94*/ 	.word	0x00019160


	//   ....[137]....
        /*0a98*/ 	.word	0x00019280


	//   ....[138]....
        /*0a9c*/ 	.word	0x00019300


	//   ....[139]....
        /*0aa0*/ 	.word	0x00019380


	//   ....[140]....
        /*0aa4*/ 	.word	0x00019400


	//   ....[141]....
        /*0aa8*/ 	.word	0x00019480


	//   ....[142]....
        /*0aac*/ 	.word	0x00019510


	//   ....[143]....
        /*0ab0*/ 	.word	0x000195b0


	//   ....[144]....
        /*0ab4*/ 	.word	0x00019650


	//   ....[145]....
        /*0ab8*/ 	.word	0x000196d0


	//   ....[146]....
        /*0abc*/ 	.word	0x00019750


	//   ....[147]....
        /*0ac0*/ 	.word	0x000197d0


	//   ....[148]....
        /*0ac4*/ 	.word	0x00019860


	//   ....[149]....
        /*0ac8*/ 	.word	0x000198e0


	//   ....[150]....
        /*0acc*/ 	.word	0x00019980


	//   ....[151]....
        /*0ad0*/ 	.word	0x00019a10


	//   ....[152]....
        /*0ad4*/ 	.word	0x00019b40


	//----- nvinfo : EIATTR_REG_RECONFIG
	.align		4
.L_235:
        /*0ad8*/ 	.byte	0x01, 0x54
	.zero		2


	//----- nvinfo : EIATTR_SYSCALL_OFFSETS
	.align		4
        /*0adc*/ 	.byte	0x04, 0x46
        /*0ade*/ 	.short	(.L_237 - .L_236)


	//   ....[0]....
.L_236:
        /*0ae0*/ 	.word	0x000017c0


	//   ....[1]....
        /*0ae4*/ 	.word	0x00001910


	//   ....[2]....
        /*0ae8*/ 	.word	0x00005c10


	//   ....[3]....
        /*0aec*/ 	.word	0x00005f80


	//   ....[4]....
        /*0af0*/ 	.word	0x00012660


	//   ....[5]....
        /*0af4*/ 	.word	0x000127c0


	//   ....[6]....
        /*0af8*/ 	.word	0x000128c0


	//   ....[7]....
        /*0afc*/ 	.word	0x00013230


	//----- nvinfo : EIATTR_MBARRIER_INSTR_OFFSETS
	.align		4
.L_237:
        /*0b00*/ 	.byte	0x04, 0x39
        /*0b02*/ 	.short	(.L_239 - .L_238)


	//   ....[0]....
.L_238:
        /*0b04*/ 	.word	0x000002b0
        /*0b08*/ 	.word	0x000000ff
        /*0b0c*/ 	.word	0x00022800
        /*0b10*/ 	.short	0x0100
        /*0b12*/ 	.byte	0x08
	.zero		1


	//   ....[1]....
        /*0b14*/ 	.word	0x000002c0
        /*0b18*/ 	.word	0x000000ff
        /*0b1c*/ 	.word	0x00022820
        /*0b20*/ 	.short	0x0100
        /*0b22*/ 	.byte	0x08
	.zero		1


	//   ....[2]....
        /*0b24*/ 	.word	0x000003b0
        /*0b28*/ 	.word	0x000000ff
        /*0b2c*/ 	.word	0x00022830
        /*0b30*/ 	.short	0x0100
        /*0b32*/ 	.byte	0x08
	.zero		1


	//   ....[3]....
        /*0b34*/ 	.word	0x000003c0
        /*0b38*/ 	.word	0x000000ff
        /*0b3c*/ 	.word	0x00022840
        /*0b40*/ 	.short	0x0100
        /*0b42*/ 	.byte	0x08
	.zero		1


	//   ....[4]....
        /*0b44*/ 	.word	0x000003d0
        /*0b48*/ 	.word	0x000000ff
        /*0b4c*/ 	.word	0x00022838
        /*0b50*/ 	.short	0x0100
        /*0b52*/ 	.byte	0x08
	.zero		1


	//   ....[5]....
        /*0b54*/ 	.word	0x000003e0
        /*0b58*/ 	.word	0x000000ff
        /*0b5c*/ 	.word	0x00022848
        /*0b60*/ 	.short	0x0100
        /*0b62*/ 	.byte	0x08
	.zero		1


	//   ....[6]....
        /*0b64*/ 	.word	0x00000510
        /*0b68*/ 	.word	0x000000ff
        /*0b6c*/ 	.word	0x00022850
        /*0b70*/ 	.short	0x0100
        /*0b72*/ 	.byte	0x08
	.zero		1


	//   ....[7]....
        /*0b74*/ 	.word	0x00000520
        /*0b78*/ 	.word	0x000000ff
        /*0b7c*/ 	.word	0x00022860
        /*0b80*/ 	.short	0x0100
        /*0b82*/ 	.byte	0x08
	.zero		1


	//   ....[8]....
        /*0b84*/ 	.word	0x00000530
        /*0b88*/ 	.word	0x000000ff
        /*0b8c*/ 	.word	0x00022858
        /*0b90*/ 	.short	0x0100
        /*0b92*/ 	.byte	0x08
	.zero		1


	//   ....[9]....
        /*0b94*/ 	.word	0x00000540
        /*0b98*/ 	.word	0x000000ff
        /*0b9c*/ 	.word	0x00022868
        /*0ba0*/ 	.short	0x0100
        /*0ba2*/ 	.byte	0x08
	.zero		1


	//   ....[10]....
        /*0ba4*/ 	.word	0x00000630
        /*0ba8*/ 	.word	0x000000ff
        /*0bac*/ 	.word	0x00022870
        /*0bb0*/ 	.short	0x0100
        /*0bb2*/ 	.byte	0x06
	.zero		1


	//   ....[11]....
        /*0bb4*/ 	.word	0x00000640
        /*0bb8*/ 	.word	0x000000ff
        /*0bbc*/ 	.word	0x00022880
        /*0bc0*/ 	.short	0x0100
        /*0bc2*/ 	.byte	0x06
	.zero		1


	//   ....[12]....
        /*0bc4*/ 	.word	0x00000650
        /*0bc8*/ 	.word	0x000000ff
        /*0bcc*/ 	.word	0x00022878
        /*0bd0*/ 	.short	0x0100
        /*0bd2*/ 	.byte	0x06
	.zero		1


	//   ....[13]....
        /*0bd4*/ 	.word	0x00000660
        /*0bd8*/ 	.word	0x000000ff
        /*0bdc*/ 	.word	0x00022888
        /*0be0*/ 	.short	0x0100
        /*0be2*/ 	.byte	0x06
	.zero		1


	//   ....[14]....
        /*0be4*/ 	.word	0x00000790
        /*0be8*/ 	.word	0x000000ff
        /*0bec*/ 	.word	0x00022890
        /*0bf0*/ 	.short	0x0100
        /*0bf2*/ 	.byte	0x08
	.zero		1


	//   ....[15]....
        /*0bf4*/ 	.word	0x000007a0
        /*0bf8*/ 	.word	0x000000ff
        /*0bfc*/ 	.word	0x000228a0
        /*0c00*/ 	.short	0x0100
        /*0c02*/ 	.byte	0x08
	.zero		1


	//   ....[16]....
        /*0c04*/ 	.word	0x000007b0
        /*0c08*/ 	.word	0x000000ff
        /*0c0c*/ 	.word	0x00022898
        /*0c10*/ 	.short	0x0100
        /*0c12*/ 	.byte	0x08
	.zero		1


	//   ....[17]....
        /*0c14*/ 	.word	0x000007c0
        /*0c18*/ 	.word	0x000000ff
        /*0c1c*/ 	.word	0x000228a8
        /*0c20*/ 	.short	0x0100
        /*0c22*/ 	.byte	0x08
	.zero		1


	//   ....[18]....
        /*0c24*/ 	.word	0x000008f0
        /*0c28*/ 	.word	0x000000ff
        /*0c2c*/ 	.word	0x000228b0
        /*0c30*/ 	.short	0x0100
        /*0c32*/ 	.byte	0x08
	.zero		1


	//   ....[19]....
        /*0c34*/ 	.word	0x00000900
        /*0c38*/ 	.word	0x000000ff
        /*0c3c*/ 	.word	0x000228c0
        /*0c40*/ 	.short	0x0100
        /*0c42*/ 	.byte	0x08
	.zero		1


	//   ....[20]....
        /*0c44*/ 	.word	0x00000910
        /*0c48*/ 	.word	0x000000ff
        /*0c4c*/ 	.word	0x000228b8
        /*0c50*/ 	.short	0x0100
        /*0c52*/ 	.byte	0x08
	.zero		1


	//   ....[21]....
        /*0c54*/ 	.word	0x00000920
        /*0c58*/ 	.word	0x000000ff
        /*0c5c*/ 	.word	0x000228c8
        /*0c60*/ 	.short	0x0100
        /*0c62*/ 	.byte	0x08
	.zero		1


	//   ....[22]....
        /*0c64*/ 	.word	0x00002b30
        /*0c68*/ 	.word	0x00000061
        /*0c6c*/ 	.word	0x00022890
        /*0c70*/ 	.short	0x010a
        /*0c72*/ 	.byte	0x3f
	.zero		1


	//   ....[23]....
        /*0c74*/ 	.word	0x00003c80
        /*0c78*/ 	.word	0x00000061
        /*0c7c*/ 	.word	0x00022890
        /*0c80*/ 	.short	0x010a
        /*0c82*/ 	.byte	0x3f
	.zero		1


	//   ....[24]....
        /*0c84*/ 	.word	0x00004ca0
        /*0c88*/ 	.word	0x00000061
        /*0c8c*/ 	.word	0x00022890
        /*0c90*/ 	.short	0x010a
        /*0c92*/ 	.byte	0x3f
	.zero		1


	//   ....[25]....
        /*0c94*/ 	.word	0x00004eb0
        /*0c98*/ 	.word	0x0000001c
        /*0c9c*/ 	.word	0x00000000
        /*0ca0*/ 	.short	0x0101
        /*0ca2*/ 	.byte	0x3f
	.zero		1


	//   ....[26]....
        /*0ca4*/ 	.word	0x00004ef0
        /*0ca8*/ 	.word	0x00000061
        /*0cac*/ 	.word	0x000228b0
        /*0cb0*/ 	.short	0x010a
        /*0cb2*/ 	.byte	0x3f
	.zero		1


	//   ....[27]....
        /*0cb4*/ 	.word	0x00005540
        /*0cb8*/ 	.word	0x00000061
        /*0cbc*/ 	.word	0x00000000
        /*0cc0*/ 	.short	0x0101
        /*0cc2*/ 	.byte	0x3f
	.zero		1


	//   ....[28]....
        /*0cc4*/ 	.word	0x00005ca0
        /*0cc8*/ 	.word	0x00000012
        /*0ccc*/ 	.word	0x00022800
        /*0cd0*/ 	.short	0x010a
        /*0cd2*/ 	.byte	0x3f
	.zero		1


	//   ....[29]....
        /*0cd4*/ 	.word	0x00005cf0
        /*0cd8*/ 	.word	0x00000012
        /*0cdc*/ 	.word	0x00022800
        /*0ce0*/ 	.short	0x010a
        /*0ce2*/ 	.byte	0x3f
	.zero		1


	//   ....[30]....
        /*0ce4*/ 	.word	0x00006300
        /*0ce8*/ 	.word	0x00000012
        /*0cec*/ 	.word	0x00022800
        /*0cf0*/ 	.short	0x010a
        /*0cf2*/ 	.byte	0x3f
	.zero		1


	//   ....[31]....
        /*0cf4*/ 	.word	0x000071e0
        /*0cf8*/ 	.word	0x00000012
        /*0cfc*/ 	.word	0x00022800
        /*0d00*/ 	.short	0x010a
        /*0d02*/ 	.byte	0x3f
	.zero		1


	//   ....[32]....
        /*0d04*/ 	.word	0x00007fe0
        /*0d08*/ 	.word	0x0000000e
        /*0d0c*/ 	.word	0x00022830
        /*0d10*/ 	.short	0x010a
        /*0d12*/ 	.byte	0x3f
	.zero		1


	//   ....[33]....
        /*0d14*/ 	.word	0x00008080
        /*0d18*/ 	.word	0x0000000e
        /*0d1c*/ 	.word	0x00022830
        /*0d20*/ 	.short	0x010a
        /*0d22*/ 	.byte	0x3f
	.zero		1


	//   ....[34]....
        /*0d24*/ 	.word	0x000097c0
        /*0d28*/ 	.word	0x00000003
        /*0d2c*/ 	.word	0x00000000
        /*0d30*/ 	.short	0x0101
        /*0d32*/ 	.byte	0x3f
	.zero		1


	//   ....[35]....
        /*0d34*/ 	.word	0x00009d10
        /*0d38*/ 	.word	0x0000000e
        /*0d3c*/ 	.word	0x00022850
        /*0d40*/ 	.short	0x010a
        /*0d42*/ 	.byte	0x3f
	.zero		1


	//   ....[36]....
        /*0d44*/ 	.word	0x00009d60
        /*0d48*/ 	.word	0x0000000e
        /*0d4c*/ 	.word	0x00022850
        /*0d50*/ 	.short	0x010a
        /*0d52*/ 	.byte	0x3f
	.zero		1


	//   ....[37]....
        /*0d54*/ 	.word	0x0000a120
        /*0d58*/ 	.word	0x0000000e
        /*0d5c*/ 	.word	0x00000000
        /*0d60*/ 	.short	0x0101
        /*0d62*/ 	.byte	0x3f
	.zero		1


	//   ....[38]....
        /*0d64*/ 	.word	0x0000a230
        /*0d68*/ 	.word	0x0000000f
        /*0d6c*/ 	.word	0x00022830
        /*0d70*/ 	.short	0x010a
        /*0d72*/ 	.byte	0x3f
	.zero		1


	//   ....[39]....
        /*0d74*/ 	.word	0x0000a290
        /*0d78*/ 	.word	0x0000000f
        /*0d7c*/ 	.word	0x00022830
        /*0d80*/ 	.short	0x010a
        /*0d82*/ 	.byte	0x3f
	.zero		1


	//   ....[40]....
        /*0d84*/ 	.word	0x0000bb90
        /*0d88*/ 	.word	0x00000003
        /*0d8c*/ 	.word	0x00000000
        /*0d90*/ 	.short	0x0101
        /*0d92*/ 	.byte	0x3f
	.zero		1


	//   ....[41]....
        /*0d94*/ 	.word	0x0000c200
        /*0d98*/ 	.word	0x0000000f
        /*0d9c*/ 	.word	0x00022850
        /*0da0*/ 	.short	0x010a
        /*0da2*/ 	.byte	0x3f
	.zero		1


	//   ....[42]....
        /*0da4*/ 	.word	0x0000c250
        /*0da8*/ 	.word	0x0000000f
        /*0dac*/ 	.word	0x00022850
        /*0db0*/ 	.short	0x010a
        /*0db2*/ 	.byte	0x3f
	.zero		1


	//   ....[43]....
        /*0db4*/ 	.word	0x0000c5f0
        /*0db8*/ 	.word	0x0000000f
        /*0dbc*/ 	.word	0x00000000
        /*0dc0*/ 	.short	0x0101
        /*0dc2*/ 	.byte	0x3f
	.zero		1


	//   ....[44]....
        /*0dc4*/ 	.word	0x0000e9a0
        /*0dc8*/ 	.word	0x00000000
        /*0dcc*/ 	.word	0x00000000
        /*0dd0*/ 	.short	0x0101
        /*0dd2*/ 	.byte	0x3f
	.zero		1


	//   ....[45]....
        /*0dd4*/ 	.word	0x00011170
        /*0dd8*/ 	.word	0x00000006
        /*0ddc*/ 	.word	0x00022820
        /*0de0*/ 	.short	0x010a
        /*0de2*/ 	.byte	0x3f
	.zero		1


	//   ....[46]....
        /*0de4*/ 	.word	0x00011260
        /*0de8*/ 	.word	0x00000004
        /*0dec*/ 	.word	0x000228a0
        /*0df0*/ 	.short	0x010a
        /*0df2*/ 	.byte	0x3f
	.zero		1


	//   ....[47]....
        /*0df4*/ 	.word	0x000114b0
        /*0df8*/ 	.word	0x00000004
        /*0dfc*/ 	.word	0x000228c0
        /*0e00*/ 	.short	0x010a
        /*0e02*/ 	.byte	0x3f
	.zero		1


	//   ....[48]....
        /*0e04*/ 	.word	0x00011b70
        /*0e08*/ 	.word	0x00000005
        /*0e0c*/ 	.word	0x000228a0
        /*0e10*/ 	.short	0x010a
        /*0e12*/ 	.byte	0x3f
	.zero		1


	//   ....[49]....
        /*0e14*/ 	.word	0x00011db0
        /*0e18*/ 	.word	0x00000005
        /*0e1c*/ 	.word	0x000228c0
        /*0e20*/ 	.short	0x010a
        /*0e22*/ 	.byte	0x3f
	.zero		1


	//   ....[50]....
        /*0e24*/ 	.word	0x00012d10
        /*0e28*/ 	.word	0x00000000
        /*0e2c*/ 	.word	0x00022840
        /*0e30*/ 	.short	0x010a
        /*0e32*/ 	.byte	0x3f
	.zero		1


	//   ....[51]....
        /*0e34*/ 	.word	0x00013b10
        /*0e38*/ 	.word	0x00000009
        /*0e3c*/ 	.word	0x00022800
        /*0e40*/ 	.short	0x0107
        /*0e42*/ 	.byte	0x3f
	.zero		1


	//   ....[52]....
        /*0e44*/ 	.word	0x00013c10
        /*0e48*/ 	.word	0x00000002
        /*0e4c*/ 	.word	0x00022800
        /*0e50*/ 	.short	0x0101
        /*0e52*/ 	.byte	0x3f
	.zero		1


	//   ....[53]....
        /*0e54*/ 	.word	0x00013c30
        /*0e58*/ 	.word	0x00000002
        /*0e5c*/ 	.word	0x00022820
        /*0e60*/ 	.short	0x010a
        /*0e62*/ 	.byte	0x3f
	.zero		1


	//   ....[54]....
        /*0e64*/ 	.word	0x00013d40
        /*0e68*/ 	.word	0x00000002
        /*0e6c*/ 	.word	0x00022860
        /*0e70*/ 	.short	0x010a
        /*0e72*/ 	.byte	0x3f
	.zero		1


	//   ....[55]....
        /*0e74*/ 	.word	0x00014650
        /*0e78*/ 	.word	0x00000002
        /*0e7c*/ 	.word	0x00022840
        /*0e80*/ 	.short	0x010a
        /*0e82*/ 	.byte	0x3f
	.zero		1


	//   ....[56]....
        /*0e84*/ 	.word	0x000148b0
        /*0e88*/ 	.word	0x00000002
        /*0e8c*/ 	.word	0x00022860
        /*0e90*/ 	.short	0x010a
        /*0e92*/ 	.byte	0x3f
	.zero		1


	//   ....[57]....
        /*0e94*/ 	.word	0x00015150
        /*0e98*/ 	.word	0x00000003
        /*0e9c*/ 	.word	0x00022840
        /*0ea0*/ 	.short	0x010a
        /*0ea2*/ 	.byte	0x3f
	.zero		1


	//   ....[58]....
        /*0ea4*/ 	.word	0x000153a0
        /*0ea8*/ 	.word	0x00000003
        /*0eac*/ 	.word	0x00022860
        /*0eb0*/ 	.short	0x010a
        /*0eb2*/ 	.byte	0x3f
	.zero		1


	//   ....[59]....
        /*0eb4*/ 	.word	0x00015bb0
        /*0eb8*/ 	.word	0x00000003
        /*0ebc*/ 	.word	0x00022840
        /*0ec0*/ 	.short	0x010a
        /*0ec2*/ 	.byte	0x3f
	.zero		1


	//   ....[60]....
        /*0ec4*/ 	.word	0x00015e10
        /*0ec8*/ 	.word	0x00000003
        /*0ecc*/ 	.word	0x00022860
        /*0ed0*/ 	.short	0x010a
        /*0ed2*/ 	.byte	0x3f
	.zero		1


	//   ....[61]....
        /*0ed4*/ 	.word	0x00017050
        /*0ed8*/ 	.word	0x00000000
        /*0edc*/ 	.word	0x00022820
        /*0ee0*/ 	.short	0x010a
        /*0ee2*/ 	.byte	0x3f
	.zero		1


	//   ....[62]....
        /*0ee4*/ 	.word	0x00017200
        /*0ee8*/ 	.word	0x00000006
        /*0eec*/ 	.word	0x00000000
        /*0ef0*/ 	.short	0x010a
        /*0ef2*/ 	.byte	0x3f
	.zero		1


	//   ....[63]....
        /*0ef4*/ 	.word	0x00017270
        /*0ef8*/ 	.word	0x00000007
        /*0efc*/ 	.word	0x00000000
        /*0f00*/ 	.short	0x010a
        /*0f02*/ 	.byte	0x3f
	.zero		1


	//   ....[64]....
        /*0f04*/ 	.word	0x000172e0
        /*0f08*/ 	.word	0x00000004
        /*0f0c*/ 	.word	0x00000000
        /*0f10*/ 	.short	0x010a
        /*0f12*/ 	.byte	0x3f
	.zero		1


	//   ....[65]....
        /*0f14*/ 	.word	0x00017310
        /*0f18*/ 	.word	0x00000003
        /*0f1c*/ 	.word	0x00000000
        /*0f20*/ 	.short	0x010a
        /*0f22*/ 	.byte	0x3f
	.zero		1


	//   ....[66]....
        /*0f24*/ 	.word	0x00017370
        /*0f28*/ 	.word	0x00000061
        /*0f2c*/ 	.word	0x00022890
        /*0f30*/ 	.short	0x010a
        /*0f32*/ 	.byte	0x3f
	.zero		1


	//   ....[67]....
        /*0f34*/ 	.word	0x000173c0
        /*0f38*/ 	.word	0x00000061
        /*0f3c*/ 	.word	0x00022890
        /*0f40*/ 	.short	0x010a
        /*0f42*/ 	.byte	0x3f
	.zero		1


	//   ....[68]....
        /*0f44*/ 	.word	0x00017410
        /*0f48*/ 	.word	0x00000061
        /*0f4c*/ 	.word	0x00022890
        /*0f50*/ 	.short	0x010a
        /*0f52*/ 	.byte	0x3f
	.zero		1


	//   ....[69]....
        /*0f54*/ 	.word	0x00017460
        /*0f58*/ 	.word	0x00000061
        /*0f5c*/ 	.word	0x000228b0
        /*0f60*/ 	.short	0x010a
        /*0f62*/ 	.byte	0x3f
	.zero		1


	//   ....[70]....
        /*0f64*/ 	.word	0x00017710
        /*0f68*/ 	.word	0x00000012
        /*0f6c*/ 	.word	0x00022800
        /*0f70*/ 	.short	0x010a
        /*0f72*/ 	.byte	0x3f
	.zero		1


	//   ....[71]....
        /*0f74*/ 	.word	0x00017920
        /*0f78*/ 	.word	0x00000012
        /*0f7c*/ 	.word	0x00022800
        /*0f80*/ 	.short	0x010a
        /*0f82*/ 	.byte	0x3f
	.zero		1


	//   ....[72]....
        /*0f84*/ 	.word	0x00017970
        /*0f88*/ 	.word	0x0000000e
        /*0f8c*/ 	.word	0x00022830
        /*0f90*/ 	.short	0x010a
        /*0f92*/ 	.byte	0x3f
	.zero		1


	//   ....[73]....
        /*0f94*/ 	.word	0x000179c0
        /*0f98*/ 	.word	0x0000000e
        /*0f9c*/ 	.word	0x00022850
        /*0fa0*/ 	.short	0x010a
        /*0fa2*/ 	.byte	0x3f
	.zero		1


	//   ....[74]....
        /*0fa4*/ 	.word	0x00017a10
        /*0fa8*/ 	.word	0x0000000f
        /*0fac*/ 	.word	0x00022830
        /*0fb0*/ 	.short	0x010a
        /*0fb2*/ 	.byte	0x3f
	.zero		1


	//   ....[75]....
        /*0fb4*/ 	.word	0x00017a60
        /*0fb8*/ 	.word	0x0000000f
        /*0fbc*/ 	.word	0x00022850
        /*0fc0*/ 	.short	0x010a
        /*0fc2*/ 	.byte	0x3f
	.zero		1


	//   ....[76]....
        /*0fc4*/ 	.word	0x00018040
        /*0fc8*/ 	.word	0x00000005
        /*0fcc*/ 	.word	0x00022820
        /*0fd0*/ 	.short	0x010a
        /*0fd2*/ 	.byte	0x3f
	.zero		1


	//   ....[77]....
        /*0fd4*/ 	.word	0x00018090
        /*0fd8*/ 	.word	0x00000004
        /*0fdc*/ 	.word	0x000228a0
        /*0fe0*/ 	.short	0x010a
        /*0fe2*/ 	.byte	0x3f
	.zero		1


	//   ....[78]....
        /*0fe4*/ 	.word	0x000180e0
        /*0fe8*/ 	.word	0x00000004
        /*0fec*/ 	.word	0x000228c0
        /*0ff0*/ 	.short	0x010a
        /*0ff2*/ 	.byte	0x3f
	.zero		1


	//   ....[79]....
        /*0ff4*/ 	.word	0x00018130
        /*0ff8*/ 	.word	0x00000005
        /*0ffc*/ 	.word	0x000228a0
        /*1000*/ 	.short	0x010a
        /*1002*/ 	.byte	0x3f
	.zero		1


	//   ....[80]....
        /*1004*/ 	.word	0x00018180
        /*1008*/ 	.word	0x00000005
        /*100c*/ 	.word	0x000228c0
        /*1010*/ 	.short	0x010a
        /*1012*/ 	.byte	0x3f
	.zero		1


	//   ....[81]....
        /*1014*/ 	.word	0x00018320
        /*1018*/ 	.word	0x00000000
        /*101c*/ 	.word	0x00022840
        /*1020*/ 	.short	0x010a
        /*1022*/ 	.byte	0x3f
	.zero		1


	//   ....[82]....
        /*1024*/ 	.word	0x00018de0
        /*1028*/ 	.word	0x00000002
        /*102c*/ 	.word	0x00022820
        /*1030*/ 	.short	0x010a
        /*1032*/ 	.byte	0x3f
	.zero		1


	//   ....[83]....
        /*1034*/ 	.word	0x00018e30
        /*1038*/ 	.word	0x00000002
        /*103c*/ 	.word	0x00022860
        /*1040*/ 	.short	0x010a
        /*1042*/ 	.byte	0x3f
	.zero		1


	//   ....[84]....
        /*1044*/ 	.word	0x00018e80
        /*1048*/ 	.word	0x00000002
        /*104c*/ 	.word	0x00022840
        /*1050*/ 	.short	0x010a
        /*1052*/ 	.byte	0x3f
	.zero		1


	//   ....[85]....
        /*1054*/ 	.word	0x00018ed0
        /*1058*/ 	.word	0x00000002
        /*105c*/ 	.word	0x00022860
        /*1060*/ 	.short	0x010a
        /*1062*/ 	.byte	0x3f
	.zero		1


	//   ....[86]....
        /*1064*/ 	.word	0x00018f20
        /*1068*/ 	.word	0x00000003
        /*106c*/ 	.word	0x00022840
        /*1070*/ 	.short	0x010a
        /*1072*/ 	.byte	0x3f
	.zero		1


	//   ....[87]....
        /*1074*/ 	.word	0x00018f70
        /*1078*/ 	.word	0x00000003
        /*107c*/ 	.word	0x00022860
        /*1080*/ 	.short	0x010a
        /*1082*/ 	.byte	0x3f
	.zero		1


	//   ....[88]....
        /*1084*/ 	.word	0x00018fc0
        /*1088*/ 	.word	0x00000003
        /*108c*/ 	.word	0x00022840
        /*1090*/ 	.short	0x010a
        /*1092*/ 	.byte	0x3f
	.zero		1


	//   ....[89]....
        /*1094*/ 	.word	0x00019010
        /*1098*/ 	.word	0x00000003
        /*109c*/ 	.word	0x00022860
        /*10a0*/ 	.short	0x010a
        /*10a2*/ 	.byte	0x3f
	.zero		1


	//   ....[90]....
        /*10a4*/ 	.word	0x00019a60
        /*10a8*/ 	.word	0x00000000
        /*10ac*/ 	.word	0x00022820
        /*10b0*/ 	.short	0x010a
        /*10b2*/ 	.byte	0x3f
	.zero		1


	//   ....[91]....
        /*10b4*/ 	.word	0x00019c00
        /*10b8*/ 	.word	0x00000006
        /*10bc*/ 	.word	0x00000000
        /*10c0*/ 	.short	0x010a
        /*10c2*/ 	.byte	0x3f
	.zero		1


	//   ....[92]....
        /*10c4*/ 	.word	0x00019c50
        /*10c8*/ 	.word	0x00000007
        /*10cc*/ 	.word	0x00000000
        /*10d0*/ 	.short	0x010a
        /*10d2*/ 	.byte	0x3f
	.zero		1


	//   ....[93]....
        /*10d4*/ 	.word	0x00019ca0
        /*10d8*/ 	.word	0x00000004
        /*10dc*/ 	.word	0x00000000
        /*10e0*/ 	.short	0x010a
        /*10e2*/ 	.byte	0x3f
	.zero		1


	//----- nvinfo : EIATTR_NUM_MBARRIERS
	.align		4
.L_239:
        /*10e4*/ 	.byte	0x03, 0x38
        /*10e6*/ 	.short	0x0016


	//----- nvinfo : EIATTR_EXIT_INSTR_OFFSETS
	.align		4
        /*10e8*/ 	.byte	0x04, 0x1c
        /*10ea*/ 	.short	(.L_241 - .L_240)


	//   ....[0]....
.L_240:
        /*10ec*/ 	.word	0x00017360


	//----- nvinfo : EIATTR_MAX_THREADS
	.align		4
.L_241:
        /*10f0*/ 	.byte	0x04, 0x05
        /*10f2*/ 	.short	(.L_243 - .L_242)
.L_242:
        /*10f4*/ 	.word	0x00000180
        /*10f8*/ 	.word	0x00000001
        /*10fc*/ 	.word	0x00000001


	//----- nvinfo : EIATTR_CRS_STACK_SIZE
	.align		4
.L_243:
        /*1100*/ 	.byte	0x04, 0x1e
        /*1102*/ 	.short	(.L_245 - .L_244)
.L_244:
        /*1104*/ 	.word	0x00000000


	//----- nvinfo : EIATTR_CBANK_PARAM_SIZE
	.align		4
.L_245:
        /*1108*/ 	.byte	0x03, 0x19
        /*110a*/ 	.short	0x0af0


	//----- nvinfo : EIATTR_PARAM_CBANK
	.align		4
        /*110c*/ 	.byte	0x04, 0x0a
        /*110e*/ 	.short	(.L_247 - .L_246)
	.align		4
.L_246:
        /*1110*/ 	.word	index@(.nv.constant0._ZN7cutlass13device_kernelIN5flash11enable_sm90INS1_16FlashAttnFwdSm90INS1_25CollectiveMainloopFwdSm90ILi2EN4cute5tupleIJNS5_1CILi1EEES8_S8_EEENS6_IJNS7_ILi128EEENS7_ILi96EEENS7_ILi64EEEEEELi256ENS_6half_tEfNS_4arch4Sm90ELb0ELb0ELb1ELb1ELb0ELb1ELb0ELb1ELb0ELb1ELb0ELb0EEENS1_21CollectiveEpilogueFwdINS6_IJSA_NS7_ILi256EEESB_EEES9_SE_SG_Li256ELb1ELb1ELb0ELb0EEENS1_36VarlenDynamicPersistentTileSchedulerILi128ELi96ELi256ELi128ELb0ELb1ELb1ELb0ELb1ELb1EEEEEEEEEvNT_6ParamsE)
        /*1114*/ 	.short	0x0210
        /*1116*/ 	.short	0x0af0


	//----- nvinfo : EIATTR_SW_WAR
	.align		4
.L_247:
        /*1118*/ 	.byte	0x04, 0x36
        /*111a*/ 	.short	(.L_249 - .L_248)
.L_248:
        /*111c*/ 	.word	0x00000008
.L_249:


//--------------------- .nv.info._ZN7cutlass13device_kernelIN5flash11enable_sm90INS1_16FlashAttnFwdSm90INS1_25CollectiveMainloopFwdSm90ILi2EN4cute5tupleIJNS5_1CILi1EEES8_S8_EEENS6_IJNS7_ILi128EEENS7_ILi96EEENS7_ILi64EEEEEELi256ENS_6half_tEfNS_4arch4Sm90ELb0ELb0ELb1ELb1ELb0ELb0ELb1ELb1ELb0ELb1ELb0ELb0EEENS1_21CollectiveEpilogueFwdINS6_IJSA_NS7_ILi256EEESB_EEES9_SE_SG_Li256ELb1ELb1ELb0ELb0EEENS1_36VarlenDynamicPersistentTileSchedulerILi128ELi96ELi256ELi128ELb0ELb1ELb1ELb0ELb1ELb1EEEEEEEEEvNT_6ParamsE --------------------------
	.section	.nv.info._ZN7cutlass13device_kernelIN5flash11enable_sm90INS1_16FlashAttnFwdSm90INS1_25CollectiveMainloopFwdSm90ILi2EN4cute5tupleIJNS5_1CILi1EEES8_S8_EEENS6_IJNS7_ILi128EEENS7_ILi96EEENS7_ILi64EEEEEELi256ENS_6half_tEfNS_4arch4Sm90ELb0ELb0ELb1ELb1ELb0ELb0ELb1ELb1ELb0ELb1ELb0ELb0EEENS1_21CollectiveEpilogueFwdINS6_IJSA_NS7_ILi256EEESB_EEES9_SE_SG_Li256ELb1ELb1ELb0ELb0EEENS1_36VarlenDynamicPersistentTileSchedulerILi128ELi96ELi256ELi128ELb0ELb1ELb1ELb0ELb1ELb1EEEEEEEEEvNT_6ParamsE,"",@"SHT_CUDA_INFO"
	.sectionflags	@""
	.align	4


	//----- nvinfo : EIATTR_CUDA_API_VERSION
	.align		4
        /*0000*/ 	.byte	0x04, 0x37
        /*0002*/ 	.short	(.L_251 - .L_250)
.L_250:
        /*0004*/ 	.word	0x00000082


	//----- nvinfo : EIATTR_KPARAM_INFO
	.align		4
.L_251:
        /*0008*/ 	.byte	0x04, 0x17
        /*000a*/ 	.short	(.L_253 - .L_252)
.L_252:
        /*000c*/ 	.word	0x00000000
        /*0010*/ 	.short	0x0000
        /*0012*/ 	.short	0x0070
        /*0014*/ 	.byte	0x00, 0xf0, 0x01, 0x2e


	//----- nvinfo : EIATTR_SPARSE_MMA_MASK
	.align		4
.L_253:
        /*0018*/ 	.byte	0x03, 0x50
        /*001a*/ 	.short	0x0000


	//----- nvinfo : EIATTR_MAXREG_COUNT
	.align		4
        /*001c*/ 	.byte	0x03, 0x1b
        /*001e*/ 	.short	0x00a8


	//----- nvinfo : EIATTR_NUM_BARRIERS
	.align		4
        /*0020*/ 	.byte	0x02, 0x4c
        /*0022*/ 	.byte	0x10
	.zero		1


	//----- nvinfo : EIATTR_EXTERNS
	.align		4
        /*0024*/ 	.byte	0x04, 0x0f
        /*0026*/ 	.short	(.L_255 - .L_254)


	//   ....[0]....
	.align		4
.L_254:
        /*0028*/ 	.word	index@(__assertfail)


	//----- nvinfo : EIATTR_ANNOTATIONS
	.align		4
.L_255:
        /*002c*/ 	.byte	0x04, 0x55
        /*002e*/ 	.short	(.L_257 - .L_256)


	//   ....[0]....
.L_256:
        /* <DEDUP_REMOVED lines=99> */


	//----- nvinfo : EIATTR_MERCURY_ISA_VERSION
	.align		4
.L_257:
        /*0650*/ 	.byte	0x03, 0x5f
        /*0652*/ 	.short	0x0101


	//----- nvinfo : EIATTR_UNUSED_LOAD_BYTE_OFFSET
	.align		4
        /*0654*/ 	.byte	0x04, 0x44
        /*0656*/ 	.short	(.L_259 - .L_258)


	//   ....[0]....
.L_258:
        /*0658*/ 	.word	0x00000a80
        /*065c*/ 	.word	0x0000fff0


	//   ....[1]....
        /*0660*/ 	.word	0x00007650
        /*0664*/ 	.word	0x0000fff0


	//----- nvinfo : EIATTR_INT_WARP_WIDE_INSTR_OFFSETS
	.align		4
.L_259:
        /*0668*/ 	.byte	0x04, 0x31
        /*066a*/ 	.short	(.L_261 - .L_260)


	//   ....[0]....
.L_260:
        /*066c*/ 	.word	0x00000130


	//   ....[1]....
        /*0670*/ 	.word	0x00000170


	//   ....[2]....
        /*0674*/ 	.word	0x000001e0


	//   ....[3]....
        /*0678*/ 	.word	0x000001f0


	//   ....[4]....
        /*067c*/ 	.word	0x0000b580


	//   ....[5]....
        /*0680*/ 	.word	0x0000b610


	//   ....[6]....
        /*0684*/ 	.word	0x00010220


	//   ....[7]....
        /*0688*/ 	.word	0x000102b0


	//----- nvinfo : EIATTR_COOP_GROUP_MASK_REGIDS
	.align		4
.L_261:
        /*068c*/ 	.byte	0x04, 0x29
        /*068e*/ 	.short	(.L_263 - .L_262)


	//   ....[0]....
.L_262:
        /*0690*/ 	.word	0xffffffff


	//   ....[1]....
        /*0694*/ 	.word	0xffffffff


	//   ....[2]....
        /*0698*/ 	.word	0xffffffff


	//   ....[3]....
        /*069c*/ 	.word	0xffffffff


	//   ....[4]....
        /*06a0*/ 	.word	0xffffffff


	//   ....[5]....
        /*06a4*/ 	.word	0xffffffff


	//   ....[6]....
        /*06a8*/ 	.word	0xffffffff


	//   ....[7]....
        /*06ac*/ 	.word	0xffffffff


	//   ....[8]....
        /*06b0*/ 	.word	0xffffffff


	//   ....[9]....
        /*06b4*/ 	.word	0xffffffff


	//   ....[10]....
        /*06b8*/ 	.word	0xffffffff


	//   ....[11]....
        /*06bc*/ 	.word	0xffffffff


	//   ....[12]....
        /*06c0*/ 	.word	0xffffffff


	//   ....[13]....
        /*06c4*/ 	.word	0xffffffff


	//   ....[14]....
        /*06c8*/ 	.word	0xffffffff


	//   ....[15]....
        /*06cc*/ 	.word	0xffffffff


	//   ....[16]....
        /*06d0*/ 	.word	0xffffffff


	//   ....[17]....
        /*06d4*/ 	.word	0xffffffff


	//   ....[18]....
        /*06d8*/ 	.word	0xffffffff


	//   ....[19]....
        /*06dc*/ 	.word	0xffffffff


	//   ....[20]....
        /*06e0*/ 	.word	0xffffffff


	//   ....[21]....
        /*06e4*/ 	.word	0xffffffff


	//   ....[22]....
        /*06e8*/ 	.word	0xffffffff


	//   ....[23]....
        /*06ec*/ 	.word	0xffffffff


	//   ....[24]....
        /*06f0*/ 	.word	0xffffffff


	//   ....[25]....
        /*06f4*/ 	.word	0xffffffff


	//   ....[26]....
        /*06f8*/ 	.word	0xffffffff


	//   ....[27]....
        /*06fc*/ 	.word	0xffffffff


	//   ....[28]....
        /*0700*/ 	.word	0xffffffff


	//   ....[29]....
        /*0704*/ 	.word	0xffffffff


	//   ....[30]....
        /*0708*/ 	.word	0xffffffff


	//   ....[31]....
        /*070c*/ 	.word	0xffffffff


	//   ....[32]....
        /*0710*/ 	.word	0xffffffff


	//   ....[33]....
        /*0714*/ 	.word	0xffffffff


	//   ....[34]....
        /*0718*/ 	.word	0xffffffff


	//   ....[35]....
        /*071c*/ 	.word	0xffffffff


	//   ....[36]....
        /*0720*/ 	.word	0xffffffff


	//   ....[37]....
        /*0724*/ 	.word	0xffffffff


	//   ....[38]....
        /*0728*/ 	.word	0xffffffff


	//   ....[39]....
        /*072c*/ 	.word	0xffffffff


	//   ....[40]....
        /*0730*/ 	.word	0xffffffff


	//   ....[41]....
        /*0734*/ 	.word	0xffffffff


	//   ....[42]....
        /*0738*/ 	.word	0xffffffff


	//   ....[43]....
        /*073c*/ 	.word	0xffffffff


	//   ....[44]....
        /*0740*/ 	.word	0xffffffff


	//   ....[45]....
        /*0744*/ 	.word	0xffffffff


	//   ....[46]....
        /*0748*/ 	.word	0xffffffff


	//   ....[47]....
        /*074c*/ 	.word	0xffffffff


	//   ....[48]....
        /*0750*/ 	.word	0xffffffff


	//   ....[49]....
        /*0754*/ 	.word	0xffffffff


	//   ....[50]....
        /*0758*/ 	.word	0xffffffff


	//   ....[51]....
        /*075c*/ 	.word	0xffffffff


	//   ....[52]....
        /*0760*/ 	.word	0xffffffff


	//   ....[53]....
        /*0764*/ 	.word	0xffffffff


	//   ....[54]....
        /*0768*/ 	.word	0xffffffff


	//   ....[55]....
        /*076c*/ 	.word	0xffffffff


	//   ....[56]....
        /*0770*/ 	.word	0xffffffff


	//   ....[57]....
        /*0774*/ 	.word	0xffffffff


	//   ....[58]....
        /*0778*/ 	.word	0xffffffff


	//   ....[59]....
        /*077c*/ 	.word	0xffffffff


	//   ....[60]....
        /*0780*/ 	.word	0xffffffff


	//   ....[61]....
        /*0784*/ 	.word	0xffffffff


	//   ....[62]....
        /*0788*/ 	.word	0xffffffff


	//   ....[63]....
        /*078c*/ 	.word	0xffffffff


	//   ....[64]....
        /*0790*/ 	.word	0xffffffff


	//   ....[65]....
        /*0794*/ 	.word	0xffffffff


	//   ....[66]....
        /*0798*/ 	.word	0xffffffff


	//   ....[67]....
        /*079c*/ 	.word	0xffffffff


	//   ....[68]....
        /*07a0*/ 	.word	0xffffffff


	//   ....[69]....
        /*07a4*/ 	.word	0xffffffff


	//   ....[70]....
        /*07a8*/ 	.word	0xffffffff


	//   ....[71]....
        /*07ac*/ 	.word	0xffffffff


	//   ....[72]....
        /*07b0*/ 	.word	0xffffffff


	//   ....[73]....
        /*07b4*/ 	.word	0xffffffff


	//   ....[74]....
        /*07b8*/ 	.word	0xffffffff


	//   ....[75]....
        /*07bc*/ 	.word	0xffffffff


	//   ....[76]....
        /*07c0*/ 	.word	0xffffffff


	//   ....[77]....
        /*07c4*/ 	.word	0xffffffff


	//   ....[78]....
        /*07c8*/ 	.word	0xffffffff


	//   ....[79]....
        /*07cc*/ 	.word	0xffffffff


	//   ....[80]....
        /*07d0*/ 	.word	0xffffffff


	//   ....[81]....
        /*07d4*/ 	.word	0xffffffff


	//   ....[82]....
        /*07d8*/ 	.word	0xffffffff


	//   ....[83]....
        /*07dc*/ 	.word	0xffffffff


	//   ....[84]....
        /*07e0*/ 	.word	0xffffffff


	//   ....[85]....
        /*07e4*/ 	.word	0xffffffff


	//   ....[86]....
        /*07e8*/ 	.word	0xffffffff


	//   ....[87]....
        /*07ec*/ 	.word	0xffffffff


	//   ....[88]....
        /*07f0*/ 	.word	0xffffffff


	//   ....[89]....
        /*07f4*/ 	.word	0xffffffff


	//   ....[90]....
        /*07f8*/ 	.word	0xffffffff


	//   ....[91]....
        /*07fc*/ 	.word	0xffffffff


	//   ....[92]....
        /*0800*/ 	.word	0xffffffff


	//   ....[93]....
        /*0804*/ 	.word	0xffffffff


	//   ....[94]....
        /*0808*/ 	.word	0xffffffff


	//   ....[95]....
        /*080c*/ 	.word	0xffffffff


	//   ....[96]....
        /*0810*/ 	.word	0xffffffff


	//   ....[97]....
        /*0814*/ 	.word	0xffffffff


	//   ....[98]....
        /*0818*/ 	.word	0xffffffff


	//   ....[99]....
        /*081c*/ 	.word	0xffffffff


	//   ....[100]....
        /*0820*/ 	.word	0xffffffff


	//   ....[101]....
        /*0824*/ 	.word	0xffffffff


	//   ....[102]....
        /*0828*/ 	.word	0xffffffff


	//   ....[103]....
        /*082c*/ 	.word	0xffffffff


	//   ....[104]....
        /*0830*/ 	.word	0xffffffff


	//   ....[105]....
        /*0834*/ 	.word	0xffffffff


	//   ....[106]....
        /*0838*/ 	.word	0xffffffff


	//   ....[107]....
        /*083c*/ 	.word	0x0500000f


	//   ....[108]....
        /*0840*/ 	.word	0x0500000f


	//   ....[109]....
        /*0844*/ 	.word	0x0500000f


	//   ....[110]....
        /*0848*/ 	.word	0x0500000f


	//   ....[111]....
        /*084c*/ 	.word	0x0500000f


	//   ....[112]....
        /*0850*/ 	.word	0x0500000f


	//   ....[113]....
        /*0854*/ 	.word	0x0500000f


	//   ....[114]....
        /*0858*/ 	.word	0x0500000f


	//   ....[115]....
        /*085c*/ 	.word	0x0500000f


	//   ....[116]....
        /*0860*/ 	.word	0x0500000f


	//   ....[117]....
        /*0864*/ 	.word	0x0500000f


	//   ....[118]....
        /*0868*/ 	.word	0x0500000f


	//   ....[119]....
        /*086c*/ 	.word	0x0500000f


	//   ....[120]....
        /*0870*/ 	.word	0x0500000f


	//   ....[121]....
        /*0874*/ 	.word	0x0500000f


	//   ....[122]....
        /*0878*/ 	.word	0x0500000f


	//   ....[123]....
        /*087c*/ 	.word	0x0500000f


	//   ....[124]....
        /*0880*/ 	.word	0x0500000f


	//   ....[125]....
        /*0884*/ 	.word	0x0500000f


	//   ....[126]....
        /*0888*/ 	.word	0x0500000f


	//   ....[127]....
        /*088c*/ 	.word	0x0500000f


	//   ....[128]....
        /*0890*/ 	.word	0x0500000f


	//   ....[129]....
        /*0894*/ 	.word	0x0500000f


	//   ....[130]....
        /*0898*/ 	.word	0x0500000f


	//   ....[131]....
        /*089c*/ 	.word	0x0500000f


	//   ....[132]....
        /*08a0*/ 	.word	0x0500000f


	//   ....[133]....
        /*08a4*/ 	.word	0x0500000f


	//   ....[134]....
        /*08a8*/ 	.word	0x0500000f


	//   ....[135]....
        /*08ac*/ 	.word	0x0500000f


	//   ....[136]....
        /*08b0*/ 	.word	0x0500000f


	//   ....[137]....
        /*08b4*/ 	.word	0x0500000f


	//   ....[138]....
        /*08b8*/ 	.word	0x0500000f


	//   ....[139]....
        /*08bc*/ 	.word	0x0500000f


	//   ....[140]....
        /*08c0*/ 	.word	0x0500000f


	//   ....[141]....
        /*08c4*/ 	.word	0x0500000f


	//   ....[142]....
        /*08c8*/ 	.word	0x0500000f


	//   ....[143]....
        /*08cc*/ 	.word	0x0500000f


	//   ....[144]....
        /*08d0*/ 	.word	0x0500000f


	//   ....[145]....
        /*08d4*/ 	.word	0x0500000f


	//   ....[146]....
        /*08d8*/ 	.word	0x0500000f


	//   ....[147]....
        /*08dc*/ 	.word	0x0500000f


	//   ....[148]....
        /*08e0*/ 	.word	0x0500000f


	//   ....[149]....
        /*08e4*/ 	.word	0x0500000f


	//   ....[150]....
        /*08e8*/ 	.word	0x0500000f


	//   ....[151]....
        /*08ec*/ 	.word	0x0500000f


	//   ....[152]....
        /*08f0*/ 	.word	0x0500000f


	//   ....[153]....
        /*08f4*/ 	.word	0x0500000f


	//   ....[154]....
        /*08f8*/ 	.word	0x0500000f


	//   ....[155]....
        /*08fc*/ 	.word	0x0500000f


	//   ....[156]....
        /*0900*/ 	.word	0x0500000f


	//   ....[157]....
        /*0904*/ 	.word	0x0500000f


	//----- nvinfo : EIATTR_COOP_GROUP_INSTR_OFFSETS
	.align		4
.L_263:
        /*0908*/ 	.byte	0x04, 0x28
        /*090a*/ 	.short	(.L_265 - .L_264)


	//   ....[0]....
.L_264:
        /*090c*/ 	.word	0x00000070


	//   ....[1]....
        /*0910*/ 	.word	0x00000140


	//   ....[2]....
        /*0914*/ 	.word	0x00000190


	//   ....[3]....
        /*0918*/ 	.word	0x000003e0


	//   ....[4]....
        /*091c*/ 	.word	0x00000540


	//   ....[5]....
        /*0920*/ 	.word	0x00000660


	//   ....[6]....
        /*0924*/ 	.word	0x000007c0


	//   ....[7]....
        /*0928*/ 	.word	0x000016a0


	//   ....[8]....
        /*092c*/ 	.word	0x000034a0


	//   ....[9]....
        /*0930*/ 	.word	0x000034f0


	//   ....[10]....
        /*0934*/ 	.word	0x00003510


	//   ....[11]....
        /*0938*/ 	.word	0x00003530


	//   ....[12]....
        /*093c*/ 	.word	0x00005560


	//   ....[13]....
        /*0940*/ 	.word	0x00005580


	//   ....[14]....
        /*0944*/ 	.word	0x000055a0


	//   ....[15]....
        /*0948*/ 	.word	0x000055c0


	//   ....[16]....
        /*094c*/ 	.word	0x00006bb0


	//   ....[17]....
        /*0950*/ 	.word	0x00006bf0


	//   ....[18]....
        /*0954*/ 	.word	0x00006cc0


	//   ....[19]....
        /*0958*/ 	.word	0x00006cf0


	//   ....[20]....
        /*095c*/ 	.word	0x00008770


	//   ....[21]....
        /*0960*/ 	.word	0x000087a0


	//   ....[22]....
        /*0964*/ 	.word	0x00008800


	//   ....[23]....
        /*0968*/ 	.word	0x00008860


	//   ....[24]....
        /*096c*/ 	.word	0x000090d0


	//   ....[25]....
        /*0970*/ 	.word	0x000090f0


	//   ....[26]....
        /*0974*/ 	.word	0x00009240


	//   ....[27]....
        /*0978*/ 	.word	0x00009260


	//   ....[28]....
        /*097c*/ 	.word	0x000093a0


	//   ....[29]....
        /*0980*/ 	.word	0x000093c0


	//   ....[30]....
        /*0984*/ 	.word	0x00009510


	//   ....[31]....
        /*0988*/ 	.word	0x00009530


	//   ....[32]....
        /*098c*/ 	.word	0x00009ee0


	//   ....[33]....
        /*0990*/ 	.word	0x00009f10


	//   ....[34]....
        /*0994*/ 	.word	0x0000a060


	//   ....[35]....
        /*0998*/ 	.word	0x0000a080


	//   ....[36]....
        /*099c*/ 	.word	0x0000a1c0


	//   ....[37]....
        /*09a0*/ 	.word	0x0000a1e0


	//   ....[38]....
        /*09a4*/ 	.word	0x0000a330


	//   ....[39]....
        /*09a8*/ 	.word	0x0000a350


	//   ....[40]....
        /*09ac*/ 	.word	0x0000a510


	//   ....[41]....
        /*09b0*/ 	.word	0x0000a700


	//   ....[42]....
        /*09b4*/ 	.word	0x0000a730


	//   ....[43]....
        /*09b8*/ 	.word	0x0000a760


	//   ....[44]....
        /*09bc*/ 	.word	0x0000a790


	//   ....[45]....
        /*09c0*/ 	.word	0x0000a7c0


	//   ....[46]....
        /*09c4*/ 	.word	0x0000a7f0


	//   ....[47]....
        /*09c8*/ 	.word	0x0000a960


	//   ....[48]....
        /*09cc*/ 	.word	0x0000a990


	//   ....[49]....
        /*09d0*/ 	.word	0x0000a9c0


	//   ....[50]....
        /*09d4*/ 	.word	0x0000a9f0


	//   ....[51]....
        /*09d8*/ 	.word	0x0000aa20


	//   ....[52]....
        /*09dc*/ 	.word	0x0000aa50


	//   ....[53]....
        /*09e0*/ 	.word	0x0000aaf0


	//   ....[54]....
        /*09e4*/ 	.word	0x0000ab20


	//   ....[55]....
        /*09e8*/ 	.word	0x0000abb0


	//   ....[56]....
        /*09ec*/ 	.word	0x0000bb90


	//   ....[57]....
        /*09f0*/ 	.word	0x0000c720


	//   ....[58]....
        /*09f4*/ 	.word	0x0000c740


	//   ....[59]....
        /*09f8*/ 	.word	0x0000c770


	//   ....[60]....
        /*09fc*/ 	.word	0x0000c790


	//   ....[61]....
        /*0a00*/ 	.word	0x0000c840


	//   ....[62]....
        /*0a04*/ 	.word	0x0000c8d0


	//   ....[63]....
        /*0a08*/ 	.word	0x0000c900


	//   ....[64]....
        /*0a0c*/ 	.word	0x0000c980


	//   ....[65]....
        /*0a10*/ 	.word	0x0000c9b0


	//   ....[66]....
        /*0a14*/ 	.word	0x0000ca30


	//   ....[67]....
        /*0a18*/ 	.word	0x0000ca60


	//   ....[68]....
        /*0a1c*/ 	.word	0x0000cae0


	//   ....[69]....
        /*0a20*/ 	.word	0x0000cb10


	//   ....[70]....
        /*0a24*/ 	.word	0x0000cb70


	//   ....[71]....
        /*0a28*/ 	.word	0x0000cb80


	//   ....[72]....
        /*0a2c*/ 	.word	0x0000cbf0


	//   ....[73]....
        /*0a30*/ 	.word	0x0000d2f0


	//   ....[74]....
        /*0a34*/ 	.word	0x0000d350


	//   ....[75]....
        /*0a38*/ 	.word	0x0000d400


	//   ....[76]....
        /*0a3c*/ 	.word	0x0000d410


	//   ....[77]....
        /*0a40*/ 	.word	0x0000d4a0


	//   ....[78]....
        /*0a44*/ 	.word	0x0000d4b0


	//   ....[79]....
        /*0a48*/ 	.word	0x0000d540


	//   ....[80]....
        /*0a4c*/ 	.word	0x0000d550


	//   ....[81]....
        /*0a50*/ 	.word	0x0000d5c0


	//   ....[82]....
        /*0a54*/ 	.word	0x0000d5d0


	//   ....[83]....
        /*0a58*/ 	.word	0x0000d650


	//   ....[84]....
        /*0a5c*/ 	.word	0x0000d660


	//   ....[85]....
        /*0a60*/ 	.word	0x0000d6e0


	//   ....[86]....
        /*0a64*/ 	.word	0x0000d6f0


	//   ....[87]....
        /*0a68*/ 	.word	0x0000d770


	//   ....[88]....
        /*0a6c*/ 	.word	0x0000d780


	//   ....[89]....
        /*0a70*/ 	.word	0x000104b0


	//   ....[90]....
        /*0a74*/ 	.word	0x000104e0


	//   ....[91]....
        /*0a78*/ 	.word	0x00010520


	//   ....[92]....
        /*0a7c*/ 	.word	0x00010550


	//   ....[93]....
        /*0a80*/ 	.word	0x00010580


	//   ....[94]....
        /*0a84*/ 	.word	0x000105b0


	//   ....[95]....
        /*0a88*/ 	.word	0x000105e0


	//   ....[96]....
        /*0a8c*/ 	.word	0x00010610


	//   ....[97]....
        /*0a90*/ 	.word	0x00010790


	//   ....[98]....
        /*0a94*/ 	.word	0x000107c0


	//   ....[99]....
        /*0a98*/ 	.word	0x000107f0


	//   ....[100]....
        /*0a9c*/ 	.word	0x00010820


	//   ....[101]....
        /*0aa0*/ 	.word	0x00010850


	//   ....[102]....
        /*0aa4*/ 	.word	0x00010880


	//   ....[103]....
        /*0aa8*/ 	.word	0x00010940


	//   ....[104]....
        /*0aac*/ 	.word	0x00010960


	//   ....[105]....
        /*0ab0*/ 	.word	0x000109d0


	//   ....[106]....
        /*0ab4*/ 	.word	0x00010e60


	//   ....[107]....
        /*0ab8*/ 	.word	0x000113c0


	//   ....[108]....
        /*0abc*/ 	.word	0x00011540


	//   ....[109]....
        /*0ac0*/ 	.word	0x000115b0


	//   ....[110]....
        /*0ac4*/ 	.word	0x00011610


	//   ....[111]....
        /*0ac8*/ 	.word	0x00011670


	//   ....[112]....
        /*0acc*/ 	.word	0x00011740


	//   ....[113]....
        /*0ad0*/ 	.word	0x00011800


	//   ....[114]....
        /*0ad4*/ 	.word	0x00011910


	//   ....[115]....
        /*0ad8*/ 	.word	0x000119b0


	//   ....[116]....
        /*0adc*/ 	.word	0x00011a80


	//   ....[117]....
        /*0ae0*/ 	.word	0x00011b20


	//   ....[118]....
        /*0ae4*/ 	.word	0x00011bf0


	//   ....[119]....
        /*0ae8*/ 	.word	0x00011c90


	//   ....[120]....
        /*0aec*/ 	.word	0x00011d60


	//   ....[121]....
        /*0af0*/ 	.word	0x00011e00


	//   ....[122]....
        /*0af4*/ 	.word	0x00011eb0


	//   ....[123]....
        /*0af8*/ 	.word	0x00011f90


	//   ....[124]....
        /*0afc*/ 	.word	0x000121e0


	//   ....[125]....
        /*0b00*/ 	.word	0x000122b0


	//   ....[126]....
        /*0b04*/ 	.word	0x00012390


	//   ....[127]....
        /*0b08*/ 	.word	0x00012400


	//   ....[128]....
        /*0b0c*/ 	.word	0x00012510


	//   ....[129]....
        /*0b10*/ 	.word	0x000125d0


	//   ....[130]....
        /*0b14*/ 	.word	0x00012690


	//   ....[131]....
        /*0b18*/ 	.word	0x00012750


	//   ....[132]....
        /*0b1c*/ 	.word	0x00012810


	//   ....[133]....
        /*0b20*/ 	.word	0x000128d0


	//   ....[134]....
        /*0b24*/ 	.word	0x00012990


	//   ....[135]....
        /*0b28*/ 	.word	0x00012a40


	//   ....[136]....
        /*0b2c*/ 	.word	0x00012b40


	//   ....[137]....
        /*0b30*/ 	.word	0x00012b90


	//   ....[138]....
        /*0b34*/ 	.word	0x00012bf0


	//   ....[139]....
        /*0b38*/ 	.word	0x00012cd0


	//   ....[140]....
        /*0b3c*/ 	.word	0x00013000


	//   ....[141]....
        /*0b40*/ 	.word	0x000130a0


	//   ....[142]....
        /*0b44*/ 	.word	0x000131c0


	//   ....[143]....
        /*0b48*/ 	.word	0x00013240


	//   ....[144]....
        /*0b4c*/ 	.word	0x000132c0


	//   ....[145]....
        /*0b50*/ 	.word	0x00013340


	//   ....[146]....
        /*0b54*/ 	.word	0x000133c0


	//   ....[147]....
        /*0b58*/ 	.word	0x00013450


	//   ....[148]....
        /*0b5c*/ 	.word	0x000134f0


	//   ....[149]....
        /*0b60*/ 	.word	0x000135a0


	//   ....[150]....
        /*0b64*/ 	.word	0x00013620


	//   ....[151]....
        /*0b68*/ 	.word	0x000136a0


	//   ....[152]....
        /*0b6c*/ 	.word	0x00013720


	//   ....[153]....
        /*0b70*/ 	.word	0x000137b0


	//   ....[154]....
        /*0b74*/ 	.word	0x00013830


	//   ....[155]....
        /*0b78*/ 	.word	0x000138d0


	//   ....[156]....
        /*0b7c*/ 	.word	0x00013960


	//   ....[157]....
        /*0b80*/ 	.word	0x00013a90


	//----- nvinfo : EIATTR_REG_RECONFIG
	.align		4
.L_265:
        /*0b84*/ 	.byte	0x01, 0x54
	.zero		2


	//----- nvinfo : EIATTR_SYSCALL_OFFSETS
	.align		4
        /*0b88*/ 	.byte	0x04, 0x46
        /*0b8a*/ 	.short	(.L_267 - .L_266)


	//   ....[0]....
.L_266:
        /*0b8c*/ 	.word	0x00001810


	//   ....[1]....
        /*0b90*/ 	.word	0x0000b780


	//   ....[2]....
        /*0b94*/ 	.word	0x0000b8e0


	//   ....[3]....
        /*0b98*/ 	.word	0x0000b9e0


	//   ....[4]....
        /*0b9c*/ 	.word	0x0000c2f0


	//   ....[5]....
        /*0ba0*/ 	.word	0x0000cf10


	//----- nvinfo : EIATTR_MBARRIER_INSTR_OFFSETS
	.align		4
.L_267:
        /*0ba4*/ 	.byte	0x04, 0x39
        /*0ba6*/ 	.short	(.L_269 - .L_268)


	//   ....[0]....
.L_268:
        /*0ba8*/ 	.word	0x00000280
        /*0bac*/ 	.word	0x000000ff
        /*0bb0*/ 	.word	0x00032400
        /*0bb4*/ 	.short	0x0100
        /*0bb6*/ 	.byte	0x08
	.zero		1


	//   ....[1]....
        /*0bb8*/ 	.word	0x00000290
        /*0bbc*/ 	.word	0x000000ff
        /*0bc0*/ 	.word	0x00032410
        /*0bc4*/ 	.short	0x0100
        /*0bc6*/ 	.byte	0x08
	.zero		1


	//   ....[2]....
        /*0bc8*/ 	.word	0x000002a0
        /*0bcc*/ 	.word	0x000000ff
        /*0bd0*/ 	.word	0x00032420
        /*0bd4*/ 	.short	0x0100
        /*0bd6*/ 	.byte	0x08
	.zero		1


	//   ....[3]....
        /*0bd8*/ 	.word	0x00000390
        /*0bdc*/ 	.word	0x000000ff
        /*0be0*/ 	.word	0x00032430
        /*0be4*/ 	.short	0x0100
        /*0be6*/ 	.byte	0x08
	.zero		1


	//   ....[4]....
        /*0be8*/ 	.word	0x000003a0
        /*0bec*/ 	.word	0x000000ff
        /*0bf0*/ 	.word	0x00032440
        /*0bf4*/ 	.short	0x0100
        /*0bf6*/ 	.byte	0x08
	.zero		1


	//   ....[5]....
        /*0bf8*/ 	.word	0x000003b0
        /*0bfc*/ 	.word	0x000000ff
        /*0c00*/ 	.word	0x00032438
        /*0c04*/ 	.short	0x0100
        /*0c06*/ 	.byte	0x08
	.zero		1


	//   ....[6]....
        /*0c08*/ 	.word	0x000003c0
        /*0c0c*/ 	.word	0x000000ff
        /*0c10*/ 	.word	0x00032448
        /*0c14*/ 	.short	0x0100
        /*0c16*/ 	.byte	0x08
	.zero		1


	//   ....[7]....
        /*0c18*/ 	.word	0x000004f0
        /*0c1c*/ 	.word	0x000000ff
        /*0c20*/ 	.word	0x00032450
        /*0c24*/ 	.short	0x0100
        /*0c26*/ 	.byte	0x08
	.zero		1


	//   ....[8]....
        /*0c28*/ 	.word	0x00000500
        /*0c2c*/ 	.word	0x000000ff
        /*0c30*/ 	.word	0x00032460
        /*0c34*/ 	.short	0x0100
        /*0c36*/ 	.byte	0x08
	.zero		1


	//   ....[9]....
        /*0c38*/ 	.word	0x00000510
        /*0c3c*/ 	.word	0x000000ff
        /*0c40*/ 	.word	0x00032458
        /*0c44*/ 	.short	0x0100
        /*0c46*/ 	.byte	0x08
	.zero		1


	//   ....[10]....
        /*0c48*/ 	.word	0x00000520
        /*0c4c*/ 	.word	0x000000ff
        /*0c50*/ 	.word	0x00032468
        /*0c54*/ 	.short	0x0100
        /*0c56*/ 	.byte	0x08
	.zero		1


	//   ....[11]....
        /*0c58*/ 	.word	0x00000610
        /*0c5c*/ 	.word	0x000000ff
        /*0c60*/ 	.word	0x00032470
        /*0c64*/ 	.short	0x0100
        /*0c66*/ 	.byte	0x06
	.zero		1


	//   ....[12]....
        /*0c68*/ 	.word	0x00000620
        /*0c6c*/ 	.word	0x000000ff
        /*0c70*/ 	.word	0x00032480
        /*0c74*/ 	.short	0x0100
        /*0c76*/ 	.byte	0x06
	.zero		1


	//   ....[13]....
        /*0c78*/ 	.word	0x00000630
        /*0c7c*/ 	.word	0x000000ff
        /*0c80*/ 	.word	0x00032478
        /*0c84*/ 	.short	0x0100
        /*0c86*/ 	.byte	0x06
	.zero		1


	//   ....[14]....
        /*0c88*/ 	.word	0x00000640
        /*0c8c*/ 	.word	0x000000ff
        /*0c90*/ 	.word	0x00032488
        /*0c94*/ 	.short	0x0100
        /*0c96*/ 	.byte	0x06
	.zero		1


	//   ....[15]....
        /*0c98*/ 	.word	0x00000770
        /*0c9c*/ 	.word	0x000000ff
        /*0ca0*/ 	.word	0x00032490
        /*0ca4*/ 	.short	0x0100
        /*0ca6*/ 	.byte	0x08
	.zero		1


	//   ....[16]....
        /*0ca8*/ 	.word	0x00000780
        /*0cac*/ 	.word	0x000000ff
        /*0cb0*/ 	.word	0x000324a0
        /*0cb4*/ 	.short	0x0100
        /*0cb6*/ 	.byte	0x08
	.zero		1


	//   ....[17]....
        /*0cb8*/ 	.word	0x00000790
        /*0cbc*/ 	.word	0x000000ff
        /*0cc0*/ 	.word	0x00032498
        /*0cc4*/ 	.short	0x0100
        /*0cc6*/ 	.byte	0x08
	.zero		1


	//   ....[18]....
        /*0cc8*/ 	.word	0x000007a0
        /*0ccc*/ 	.word	0x000000ff
        /*0cd0*/ 	.word	0x000324a8
        /*0cd4*/ 	.short	0x0100
        /*0cd6*/ 	.byte	0x08
	.zero		1


	//   ....[19]....
        /*0cd8*/ 	.word	0x000008d0
        /*0cdc*/ 	.word	0x000000ff
        /*0ce0*/ 	.word	0x000324b0
        /*0ce4*/ 	.short	0x0100
        /*0ce6*/ 	.byte	0x08
	.zero		1


	//   ....[20]....
        /*0ce8*/ 	.word	0x000008e0
        /*0cec*/ 	.word	0x000000ff
        /*0cf0*/ 	.word	0x000324c0
        /*0cf4*/ 	.short	0x0100
        /*0cf6*/ 	.byte	0x08
	.zero		1


	//   ....[21]....
        /*0cf8*/ 	.word	0x000008f0
        /*0cfc*/ 	.word	0x000000ff
        /*0d00*/ 	.word	0x000324b8
        /*0d04*/ 	.short	0x0100
        /*0d06*/ 	.byte	0x08
	.zero		1


	//   ....[22]....
        /*0d08*/ 	.word	0x00000900
        /*0d0c*/ 	.word	0x000000ff
        /*0d10*/ 	.word	0x000324c8
        /*0d14*/ 	.short	0x0100
        /*0d16*/ 	.byte	0x08
	.zero		1


	//   ....[23]....
        /*0d18*/ 	.word	0x000018d0
        /*0d1c*/ 	.word	0x00000004
        /*0d20*/ 	.word	0x00032400
        /*0d24*/ 	.short	0x010a
        /*0d26*/ 	.byte	0x3f
	.zero		1


	//   ....[24]....
        /*0d28*/ 	.word	0x000019b0
        /*0d2c*/ 	.word	0x00000000
        /*0d30*/ 	.word	0x00032430
        /*0d34*/ 	.short	0x010a
        /*0d36*/ 	.byte	0x3f
	.zero		1


	//   ....[25]....
        /*0d38*/ 	.word	0x00001a00
        /*0d3c*/ 	.word	0x00000000
        /*0d40*/ 	.word	0x00032430
        /*0d44*/ 	.short	0x010a
        /*0d46*/ 	.byte	0x3f
	.zero		1


	//   ....[26]....
        /*0d48*/ 	.word	0x00001d70
        /*0d4c*/ 	.word	0x00000004
        /*0d50*/ 	.word	0x00032410
        /*0d54*/ 	.short	0x010a
        /*0d56*/ 	.byte	0x3f
	.zero		1


	//   ....[27]....
        /*0d58*/ 	.word	0x00001db0
        /*0d5c*/ 	.word	0x00000000
        /*0d60*/ 	.word	0x00032450
        /*0d64*/ 	.short	0x010a
        /*0d66*/ 	.byte	0x3f
	.zero		1


	//   ....[28]....
        /*0d68*/ 	.word	0x00001df0
        /*0d6c*/ 	.word	0x00000000
        /*0d70*/ 	.word	0x00032450
        /*0d74*/ 	.short	0x010a
        /*0d76*/ 	.byte	0x3f
	.zero		1


	//   ....[29]....
        /*0d78*/ 	.word	0x00003790
        /*0d7c*/ 	.word	0x00000018
        /*0d80*/ 	.word	0x00000000
        /*0d84*/ 	.short	0x0101
        /*0d86*/ 	.byte	0x3f
	.zero		1


	//   ....[30]....
        /*0d88*/ 	.word	0x00004260
        /*0d8c*/ 	.word	0x00000000
        /*0d90*/ 	.word	0x00000000
        /*0d94*/ 	.short	0x0101
        /*0d96*/ 	.byte	0x3f
	.zero		1


	//   ....[31]....
        /*0d98*/ 	.word	0x000043c0
        /*0d9c*/ 	.word	0x000000ff
        /*0da0*/ 	.word	0x00032430
        /*0da4*/ 	.short	0x010a
        /*0da6*/ 	.byte	0x04
	.zero		1


	//   ....[32]....
        /*0da8*/ 	.word	0x00004400
        /*0dac*/ 	.word	0x000000ff
        /*0db0*/ 	.word	0x00032430
        /*0db4*/ 	.short	0x010a
        /*0db6*/ 	.byte	0x04
	.zero		1


	//   ....[33]....
        /*0db8*/ 	.word	0x00004610
        /*0dbc*/ 	.word	0x000000ff
        /*0dc0*/ 	.word	0x00032450
        /*0dc4*/ 	.short	0x010a
        /*0dc6*/ 	.byte	0x04
	.zero		1


	//   ....[34]....
        /*0dc8*/ 	.word	0x00004650
        /*0dcc*/ 	.word	0x000000ff
        /*0dd0*/ 	.word	0x00032450
        /*0dd4*/ 	.short	0x010a
        /*0dd6*/ 	.byte	0x04
	.zero		1


	//   ....[35]....
        /*0dd8*/ 	.word	0x00005750
        /*0ddc*/ 	.word	0x0000009c
        /*0de0*/ 	.word	0x00000000
        /*0de4*/ 	.short	0x0101
        /*0de6*/ 	.byte	0x3f
	.zero		1


	//   ....[36]....
        /*0de8*/ 	.word	0x00006b90
        /*0dec*/ 	.word	0x0000009b
        /*0df0*/ 	.word	0x00000000
        /*0df4*/ 	.short	0x0101
        /*0df6*/ 	.byte	0x3f
	.zero		1


	//   ....[37]....
        /*0df8*/ 	.word	0x000090c0
        /*0dfc*/ 	.word	0x00000097
        /*0e00*/ 	.word	0x00000000
        /*0e04*/ 	.short	0x0101
        /*0e06*/ 	.byte	0x3f
	.zero		1


	//   ....[38]....
        /*0e08*/ 	.word	0x0000be30
        /*0e0c*/ 	.word	0x00000000
        /*0e10*/ 	.word	0x00032440
        /*0e14*/ 	.short	0x010a
        /*0e16*/ 	.byte	0x3f
	.zero		1


	//   ....[39]....
        /*0e18*/ 	.word	0x0000ccb0
        /*0e1c*/ 	.word	0x00000008
        /*0e20*/ 	.word	0x00032400
        /*0e24*/ 	.short	0x0107
        /*0e26*/ 	.byte	0x3f
	.zero		1


	//   ....[40]....
        /*0e28*/ 	.word	0x0000cd50
        /*0e2c*/ 	.word	0x00000002
        /*0e30*/ 	.word	0x00032400
        /*0e34*/ 	.short	0x0101
        /*0e36*/ 	.byte	0x3f
	.zero		1


	//   ....[41]....
        /*0e38*/ 	.word	0x0000d8a0
        /*0e3c*/ 	.word	0x00000007
        /*0e40*/ 	.word	0x00032410
        /*0e44*/ 	.short	0x0107
        /*0e46*/ 	.byte	0x3f
	.zero		1


	//   ....[42]....
        /*0e48*/ 	.word	0x0000d9a0
        /*0e4c*/ 	.word	0x00000002
        /*0e50*/ 	.word	0x00032410
        /*0e54*/ 	.short	0x0101
        /*0e56*/ 	.byte	0x3f
	.zero		1


	//   ....[43]....
        /*0e58*/ 	.word	0x0000d9c0
        /*0e5c*/ 	.word	0x00000002
        /*0e60*/ 	.word	0x00032420
        /*0e64*/ 	.short	0x010a
        /*0e66*/ 	.byte	0x3f
	.zero		1


	//   ....[44]....
        /*0e68*/ 	.word	0x0000dad0
        /*0e6c*/ 	.word	0x00000002
        /*0e70*/ 	.word	0x00032460
        /*0e74*/ 	.short	0x010a
        /*0e76*/ 	.byte	0x3f
	.zero		1


	//   ....[45]....
        /*0e78*/ 	.word	0x0000e3e0
        /*0e7c*/ 	.word	0x00000003
        /*0e80*/ 	.word	0x00032440
        /*0e84*/ 	.short	0x010a
        /*0e86*/ 	.byte	0x3f
	.zero		1


	//   ....[46]....
        /*0e88*/ 	.word	0x0000e640
        /*0e8c*/ 	.word	0x00000003
        /*0e90*/ 	.word	0x00032460
        /*0e94*/ 	.short	0x010a
        /*0e96*/ 	.byte	0x3f
	.zero		1


	//   ....[47]....
        /*0e98*/ 	.word	0x0000eee0
        /*0e9c*/ 	.word	0x00000004
        /*0ea0*/ 	.word	0x00032440
        /*0ea4*/ 	.short	0x010a
        /*0ea6*/ 	.byte	0x3f
	.zero		1


	//   ....[48]....
        /*0ea8*/ 	.word	0x0000f130
        /*0eac*/ 	.word	0x00000004
        /*0eb0*/ 	.word	0x00032460
        /*0eb4*/ 	.short	0x010a
        /*0eb6*/ 	.byte	0x3f
	.zero		1


	//   ....[49]....
        /*0eb8*/ 	.word	0x0000f940
        /*0ebc*/ 	.word	0x00000004
        /*0ec0*/ 	.word	0x00032440
        /*0ec4*/ 	.short	0x010a
        /*0ec6*/ 	.byte	0x3f
	.zero		1


	//   ....[50]....
        /*0ec8*/ 	.word	0x0000fba0
        /*0ecc*/ 	.word	0x00000004
        /*0ed0*/ 	.word	0x00032460
        /*0ed4*/ 	.short	0x010a
        /*0ed6*/ 	.byte	0x3f
	.zero		1


	//   ....[51]....
        /*0ed8*/ 	.word	0x00010de0
        /*0edc*/ 	.word	0x00000000
        /*0ee0*/ 	.word	0x00032420
        /*0ee4*/ 	.short	0x010a
        /*0ee6*/ 	.byte	0x3f
	.zero		1


	//   ....[52]....
        /*0ee8*/ 	.word	0x00010fc0
        /*0eec*/ 	.word	0x00000006
        /*0ef0*/ 	.word	0x00000000
        /*0ef4*/ 	.short	0x010a
        /*0ef6*/ 	.byte	0x3f
	.zero		1


	//   ....[53]....
        /*0ef8*/ 	.word	0x00011030
        /*0efc*/ 	.word	0x00000007
        /*0f00*/ 	.word	0x00000000
        /*0f04*/ 	.short	0x010a
        /*0f06*/ 	.byte	0x3f
	.zero		1


	//   ....[54]....
        /*0f08*/ 	.word	0x000110a0
        /*0f0c*/ 	.word	0x00000004
        /*0f10*/ 	.word	0x00000000
        /*0f14*/ 	.short	0x010a
        /*0f16*/ 	.byte	0x3f
	.zero		1


	//   ....[55]....
        /*0f18*/ 	.word	0x000110d0
        /*0f1c*/ 	.word	0x00000003
        /*0f20*/ 	.word	0x00000000
        /*0f24*/ 	.short	0x010a
        /*0f26*/ 	.byte	0x3f
	.zero		1


	//   ....[56]....
        /*0f28*/ 	.word	0x00011130
        /*0f2c*/ 	.word	0x00000004
        /*0f30*/ 	.word	0x00032400
        /*0f34*/ 	.short	0x010a
        /*0f36*/ 	.byte	0x3f
	.zero		1


	//   ....[57]....
        /*0f38*/ 	.word	0x00011180
        /*0f3c*/ 	.word	0x00000000
        /*0f40*/ 	.word	0x00032430
        /*0f44*/ 	.short	0x010a
        /*0f46*/ 	.byte	0x3f
	.zero		1


	//   ....[58]....
        /*0f48*/ 	.word	0x000111d0
        /*0f4c*/ 	.word	0x00000004
        /*0f50*/ 	.word	0x00032410
        /*0f54*/ 	.short	0x010a
        /*0f56*/ 	.byte	0x3f
	.zero		1


	//   ....[59]....
        /*0f58*/ 	.word	0x00011220
        /*0f5c*/ 	.word	0x00000000
        /*0f60*/ 	.word	0x00032450
        /*0f64*/ 	.short	0x010a
        /*0f66*/ 	.byte	0x3f
	.zero		1


	//   ....[60]....
        /*0f68*/ 	.word	0x00011280
        /*0f6c*/ 	.word	0x00000099
        /*0f70*/ 	.word	0x00032430
        /*0f74*/ 	.short	0x010a
        /*0f76*/ 	.byte	0x3f
	.zero		1


	//   ....[61]....
        /*0f78*/ 	.word	0x000112e0
        /*0f7c*/ 	.word	0x000000d1
        /*0f80*/ 	.word	0x00032450
        /*0f84*/ 	.short	0x010a
        /*0f86*/ 	.byte	0x3f
	.zero		1


	//   ....[62]....
        /*0f88*/ 	.word	0x00011480
        /*0f8c*/ 	.word	0x00000000
        /*0f90*/ 	.word	0x00032440
        /*0f94*/ 	.short	0x010a
        /*0f96*/ 	.byte	0x3f
	.zero		1


	//   ....[63]....
        /*0f98*/ 	.word	0x00012d20
        /*0f9c*/ 	.word	0x00000002
        /*0fa0*/ 	.word	0x00032420
        /*0fa4*/ 	.short	0x010a
        /*0fa6*/ 	.byte	0x3f
	.zero		1


	//   ....[64]....
        /*0fa8*/ 	.word	0x00012d70
        /*0fac*/ 	.word	0x00000002
        /*0fb0*/ 	.word	0x00032460
        /*0fb4*/ 	.short	0x010a
        /*0fb6*/ 	.byte	0x3f
	.zero		1


	//   ....[65]....
        /*0fb8*/ 	.word	0x00012dc0
        /*0fbc*/ 	.word	0x00000003
        /*0fc0*/ 	.word	0x00032440
        /*0fc4*/ 	.short	0x010a
        /*0fc6*/ 	.byte	0x3f
	.zero		1


	//   ....[66]....
        /*0fc8*/ 	.word	0x00012e10
        /*0fcc*/ 	.word	0x00000003
        /*0fd0*/ 	.word	0x00032460
        /*0fd4*/ 	.short	0x010a
        /*0fd6*/ 	.byte	0x3f
	.zero		1


	//   ....[67]....
        /*0fd8*/ 	.word	0x00012e60
        /*0fdc*/ 	.word	0x00000004
        /*0fe0*/ 	.word	0x00032440
        /*0fe4*/ 	.short	0x010a
        /*0fe6*/ 	.byte	0x3f
	.zero		1


	//   ....[68]....
        /*0fe8*/ 	.word	0x00012eb0
        /*0fec*/ 	.word	0x00000004
        /*0ff0*/ 	.word	0x00032460
        /*0ff4*/ 	.short	0x010a
        /*0ff6*/ 	.byte	0x3f
	.zero		1


	//   ....[69]....
        /*0ff8*/ 	.word	0x00012f00
        /*0ffc*/ 	.word	0x00000004
        /*1000*/ 	.word	0x00032440
        /*1004*/ 	.short	0x010a
        /*1006*/ 	.byte	0x3f
	.zero		1


	//   ....[70]....
        /*1008*/ 	.word	0x00012f50
        /*100c*/ 	.word	0x00000004
        /*1010*/ 	.word	0x00032460
        /*1014*/ 	.short	0x010a
        /*1016*/ 	.byte	0x3f
	.zero		1


	//   ....[71]....
        /*1018*/ 	.word	0x000139b0
        /*101c*/ 	.word	0x00000000
        /*1020*/ 	.word	0x00032420
        /*1024*/ 	.short	0x010a
        /*1026*/ 	.byte	0x3f
	.zero		1


	//   ....[72]....
        /*1028*/ 	.word	0x00013b50
        /*102c*/ 	.word	0x00000006
        /*1030*/ 	.word	0x00000000
        /*1034*/ 	.short	0x010a
        /*1036*/ 	.byte	0x3f
	.zero		1


	//   ....[73]....
        /*1038*/ 	.word	0x00013ba0
        /*103c*/ 	.word	0x00000007
        /*1040*/ 	.word	0x00000000
        /*1044*/ 	.short	0x010a
        /*1046*/ 	.byte	0x3f
	.zero		1


	//   ....[74]....
        /*1048*/ 	.word	0x00013bf0
        /*104c*/ 	.word	0x00000004
        /*1050*/ 	.word	0x00000000
        /*1054*/ 	.short	0x010a
        /*1056*/ 	.byte	0x3f
	.zero		1


	//----- nvinfo : EIATTR_NUM_MBARRIERS
	.align		4
.L_269:
        /*1058*/ 	.byte	0x03, 0x38
        /*105a*/ 	.short	0x0017


	//----- nvinfo : EIATTR_EXIT_INSTR_OFFSETS
	.align		4
        /*105c*/ 	.byte	0x04, 0x1c
        /*105e*/ 	.short	(.L_271 - .L_270)


	//   ....[0]....
.L_270:
        /*1060*/ 	.word	0x00000ac0


	//   ....[1]....
        /*1064*/ 	.word	0x0000a4c0


	//   ....[2]....
        /*1068*/ 	.word	0x00011120


	//----- nvinfo : EIATTR_MAX_THREADS
	.align		4
.L_271:
        /*106c*/ 	.byte	0x04, 0x05
        /*106e*/ 	.short	(.L_273 - .L_272)
.L_272:
        /*1070*/ 	.word	0x00000180
        /*1074*/ 	.word	0x00000001
        /*1078*/ 	.word	0x00000001


	//----- nvinfo : EIATTR_CRS_STACK_SIZE
	.align		4
.L_273:
        /*107c*/ 	.byte	0x04, 0x1e
        /*107e*/ 	.short	(.L_275 - .L_274)
.L_274:
        /*1080*/ 	.word	0x00000000


	//----- nvinfo : EIATTR_CBANK_PARAM_SIZE
	.align		4
.L_275:
        /*1084*/ 	.byte	0x03, 0x19
        /*1086*/ 	.short	0x0bf0


	//----- nvinfo : EIATTR_PARAM_CBANK
	.align		4
        /*1088*/ 	.byte	0x04, 0x0a
        /*108a*/ 	.short	(.L_277 - .L_276)
	.align		4
.L_276:
        /*108c*/ 	.word	index@(.nv.constant0._ZN7cutlass13device_kernelIN5flash11enable_sm90INS1_16FlashAttnFwdSm90INS1_25CollectiveMainloopFwdSm90ILi2EN4cute5tupleIJNS5_1CILi1EEES8_S8_EEENS6_IJNS7_ILi128EEENS7_ILi96EEENS7_ILi64EEEEEELi256ENS_6half_tEfNS_4arch4Sm90ELb0ELb0ELb1ELb1ELb0ELb0ELb1ELb1ELb0ELb1ELb0ELb0EEENS1_21CollectiveEpilogueFwdINS6_IJSA_NS7_ILi256EEESB_EEES9_SE_SG_Li256ELb1ELb1ELb0ELb0EEENS1_36VarlenDynamicPersistentTileSchedulerILi128ELi96ELi256ELi128ELb0ELb1ELb1ELb0ELb1ELb1EEEEEEEEEvNT_6ParamsE)
        /*1090*/ 	.short	0x0210
        /*1092*/ 	.short	0x0bf0


	//----- nvinfo : EIATTR_SW_WAR
	.align		4
.L_277:
        /*1094*/ 	.byte	0x04, 0x36
        /*1096*/ 	.short	(.L_279 - .L_278)
.L_278:
        /*1098*/ 	.word	0x00000008
.L_279:


//--------------------- .nv.info._ZN7cutlass13device_kernelIN5flash11enable_sm90INS1_16FlashAttnFwdSm90INS1_25CollectiveMainloopFwdSm90ILi2EN4cute5tupleIJNS5_1CILi1EEES8_S8_EEENS6_IJNS7_ILi128EEENS7_ILi96EEENS7_ILi64EEEEEELi256ENS_6half_tEfNS_4arch4Sm90ELb0ELb0ELb1ELb1ELb0ELb1ELb1ELb1ELb0ELb1ELb0ELb0EEENS1_21CollectiveEpilogueFwdINS6_IJSA_NS7_ILi256EEESB_EEES9_SE_SG_Li256ELb1ELb1ELb0ELb0EEENS1_36VarlenDynamicPersistentTileSchedulerILi128ELi96ELi256ELi128ELb0ELb1ELb1ELb0ELb1ELb1EEEEEEEEEvNT_6ParamsE --------------------------
	.section	.nv.info._ZN7cutlass13device_kernelIN5flash11enable_sm90INS1_16FlashAttnFwdSm90INS1_25CollectiveMainloopFwdSm90ILi2EN4cute5tupleIJNS5_1CILi1EEES8_S8_EEENS6_IJNS7_ILi128EEENS7_ILi96EEENS7_ILi64EEEEEELi256ENS_6half_tEfNS_4arch4Sm90ELb0ELb0ELb1ELb1ELb0ELb1ELb1ELb1ELb0ELb1ELb0ELb0EEENS1_21CollectiveEpilogueFwdINS6_IJSA_NS7_ILi256EEESB_EEES9_SE_SG_Li256ELb1ELb1ELb0ELb0EEENS1_36VarlenDynamicPersistentTileSchedulerILi128ELi96ELi256ELi128ELb0ELb1ELb1ELb0ELb1ELb1EEEEEEEEEvNT_6ParamsE,"",@"SHT_CUDA_INFO"
	.sectionflags	@""
	.align	4


	//----- nvinfo : EIATTR_CUDA_API_VERSION
	.align		4
        /*0000*/ 	.byte	0x04, 0x37
        /*0002*/ 	.short	(.L_281 - .L_280)
.L_280:
        /*0004*/ 	.word	0x00000082


	//----- nvinfo : EIATTR_KPARAM_INFO
	.align		4
.L_281:
        /*0008*/ 	.byte	0x04, 0x17
        /*000a*/ 	.short	(.L_283 - .L_282)
.L_282:
        /*000c*/ 	.word	0x00000000
        /*0010*/ 	.short	0x0000
        /*0012*/ 	.short	0x0070
        /*0014*/ 	.byte	0x00, 0xf0, 0x01, 0x2e


	//----- nvinfo : EIATTR_SPARSE_MMA_MASK
	.align		4
.L_283:
        /*0018*/ 	.byte	0x03, 0x50
        /*001a*/ 	.short	0x0000


	//----- nvinfo : EIATTR_MAXREG_COUNT
	.align		4
        /*001c*/ 	.byte	0x03, 0x1b
        /*001e*/ 	.short	0x00a8


	//----- nvinfo : EIATTR_NUM_BARRIERS
	.align		4
        /*0020*/ 	.byte	0x02, 0x4c
        /*0022*/ 	.byte	0x10
	.zero		1


	//----- nvinfo : EIATTR_EXTERNS
	.align		4
        /*0024*/ 	.byte	0x04, 0x0f
        /*0026*/ 	.short	(.L_285 - .L_284)


	//   ....[0]....
	.align		4
.L_284:
        /*0028*/ 	.word	index@(__assertfail)


	//----- nvinfo : EIATTR_ANNOTATIONS
	.align		4
.L_285:
        /*002c*/ 	.byte	0x04, 0x55
        /*002e*/ 	.short	(.L_287 - .L_286)


	//   ....[0]....
.L_286:
        /* <DEDUP_REMOVED lines=132> */


	//----- nvinfo : EIATTR_MERCURY_ISA_VERSION
	.align		4
.L_287:
        /*0860*/ 	.byte	0x03, 0x5f
        /*0862*/ 	.short	0x0101


	//----- nvinfo : EIATTR_UNUSED_LOAD_BYTE_OFFSET
	.align		4
        /*0864*/ 	.byte	0x04, 0x44
        /*0866*/ 	.short	(.L_289 - .L_288)


	//   ....[0]....
.L_288:
        /*0868*/ 	.word	0x00000ae0
        /*086c*/ 	.word	0x0000fff0


	//   ....[1]....
        /*0870*/ 	.word	0x0000e7d0
        /*0874*/ 	.word	0x0000fff0


	//----- nvinfo : EIATTR_INT_WARP_WIDE_INSTR_OFFSETS
	.align		4
.L_289:
        /*0878*/ 	.byte	0x04, 0x31
        /*087a*/ 	.short	(.L_291 - .L_290)


	//   ....[0]....
.L_290:
        /*087c*/ 	.word	0x00000180


	//   ....[1]....
        /*0880*/ 	.word	0x000001c0


	//   ....[2]....
        /*0884*/ 	.word	0x00000230


	//   ....[3]....
        /*0888*/ 	.word	0x000002a0


	//   ....[4]....
        /*088c*/ 	.word	0x00013c20


	//   ....[5]....
        /*0890*/ 	.word	0x00013c80


	//   ....[6]....
        /*0894*/ 	.word	0x000189d0


	//   ....[7]....
        /*0898*/ 	.word	0x00018a30


	//----- nvinfo : EIATTR_COOP_GROUP_MASK_REGIDS
	.align		4
.L_291:
        /*089c*/ 	.byte	0x04, 0x29
        /*089e*/ 	.short	(.L_293 - .L_292)


	//   ....[0]....
.L_292:
        /*08a0*/ 	.word	0xffffffff


	//   ....[1]....
        /*08a4*/ 	.word	0xffffffff


	//   ....[2]....
        /*08a8*/ 	.word	0xffffffff


	//   ....[3]....
        /*08ac*/ 	.word	0xffffffff


	//   ....[4]....
        /*08b0*/ 	.word	0xffffffff


	//   ....[5]....
        /*08b4*/ 	.word	0xffffffff


	//   ....[6]....
        /*08b8*/ 	.word	0xffffffff


	//   ....[7]....
        /*08bc*/ 	.word	0xffffffff


	//   ....[8]....
        /*08c0*/ 	.word	0xffffffff


	//   ....[9]....
        /*08c4*/ 	.word	0xffffffff


	//   ....[10]....
        /*08c8*/ 	.word	0xffffffff


	//   ....[11]....
        /*08cc*/ 	.word	0xffffffff


	//   ....[12]....
        /*08d0*/ 	.word	0xffffffff


	//   ....[13]....
        /*08d4*/ 	.word	0xffffffff


	//   ....[14]....
        /*08d8*/ 	.word	0xffffffff


	//   ....[15]....
        /*08dc*/ 	.word	0xffffffff


	//   ....[16]....
        /*08e0*/ 	.word	0xffffffff


	//   ....[17]....
        /*08e4*/ 	.word	0xffffffff


	//   ....[18]....
        /*08e8*/ 	.word	0xffffffff


	//   ....[19]....
        /*08ec*/ 	.word	0xffffffff


	//   ....[20]....
        /*08f0*/ 	.word	0xffffffff


	//   ....[21]....
        /*08f4*/ 	.word	0xffffffff


	//   ....[22]....
        /*08f8*/ 	.word	0xffffffff


	//   ....[23]....
        /*08fc*/ 	.word	0xffffffff


	//   ....[24]....
        /*0900*/ 	.word	0xffffffff


	//   ....[25]....
        /*0904*/ 	.word	0xffffffff


	//   ....[26]....
        /*0908*/ 	.word	0xffffffff


	//   ....[27]....
        /*090c*/ 	.word	0xffffffff


	//   ....[28]....
        /*0910*/ 	.word	0xffffffff


	//   ....[29]....
        /*0914*/ 	.word	0xffffffff


	//   ....[30]....
        /*0918*/ 	.word	0xffffffff


	//   ....[31]....
        /*091c*/ 	.word	0xffffffff


	//   ....[32]....
        /*0920*/ 	.word	0xffffffff


	//   ....[33]....
        /*0924*/ 	.word	0xffffffff


	//   ....[34]....
        /*0928*/ 	.word	0xffffffff


	//   ....[35]....
        /*092c*/ 	.word	0xffffffff


	//   ....[36]....
        /*0930*/ 	.word	0xffffffff


	//   ....[37]....
        /*0934*/ 	.word	0xffffffff


	//   ....[38]....
        /*0938*/ 	.word	0xffffffff


	//   ....[39]....
        /*093c*/ 	.word	0xffffffff


	//   ....[40]....
        /*0940*/ 	.word	0xffffffff


	//   ....[41]....
        /*0944*/ 	.word	0xffffffff


	//   ....[42]....
        /*0948*/ 	.word	0xffffffff


	//   ....[43]....
        /*094c*/ 	.word	0xffffffff


	//   ....[44]....
        /*0950*/ 	.word	0xffffffff


	//   ....[45]....
        /*0954*/ 	.word	0xffffffff


	//   ....[46]....
        /*0958*/ 	.word	0xffffffff


	//   ....[47]....
        /*095c*/ 	.word	0xffffffff


	//   ....[48]....
        /*0960*/ 	.word	0xffffffff


	//   ....[49]....
        /*0964*/ 	.word	0xffffffff


	//   ....[50]....
        /*0968*/ 	.word	0xffffffff


	//   ....[51]....
        /*096c*/ 	.word	0xffffffff


	//   ....[52]....
        /*0970*/ 	.word	0xffffffff


	//   ....[53]....
        /*0974*/ 	.word	0xffffffff


	//   ....[54]....
        /*0978*/ 	.word	0xffffffff


	//   ....[55]....
        /*097c*/ 	.word	0xffffffff


	//   ....[56]....
        /*0980*/ 	.word	0xffffffff


	//   ....[57]....
        /*0984*/ 	.word	0xffffffff


	//   ....[58]....
        /*0988*/ 	.word	0xffffffff


	//   ....[59]....
        /*098c*/ 	.word	0xffffffff


	//   ....[60]....
        /*0990*/ 	.word	0xffffffff


	//   ....[61]....
        /*0994*/ 	.word	0xffffffff


	//   ....[62]....
        /*0998*/ 	.word	0xffffffff


	//   ....[63]....
        /*099c*/ 	.word	0xffffffff


	//   ....[64]....
        /*09a0*/ 	.word	0xffffffff


	//   ....[65]....
        /*09a4*/ 	.word	0xffffffff


	//   ....[66]....
        /*09a8*/ 	.word	0xffffffff


	//   ....[67]....
        /*09ac*/ 	.word	0xffffffff


	//   ....[68]....
        /*09b0*/ 	.word	0xffffffff


	//   ....[69]....
        /*09b4*/ 	.word	0xffffffff


	//   ....[70]....
        /*09b8*/ 	.word	0xffffffff


	//   ....[71]....
        /*09bc*/ 	.word	0xffffffff


	//   ....[72]....
        /*09c0*/ 	.word	0xffffffff


	//   ....[73]....
        /*09c4*/ 	.word	0xffffffff


	//   ....[74]....
        /*09c8*/ 	.word	0xffffffff


	//   ....[75]....
        /*09cc*/ 	.word	0xffffffff


	//   ....[76]....
        /*09d0*/ 	.word	0xffffffff


	//   ....[77]....
        /*09d4*/ 	.word	0xffffffff


	//   ....[78]....
        /*09d8*/ 	.word	0xffffffff


	//   ....[79]....
        /*09dc*/ 	.word	0xffffffff


	//   ....[80]....
        /*09e0*/ 	.word	0xffffffff


	//   ....[81]....
        /*09e4*/ 	.word	0xffffffff


	//   ....[82]....
        /*09e8*/ 	.word	0xffffffff


	//   ....[83]....
        /*09ec*/ 	.word	0xffffffff


	//   ....[84]....
        /*09f0*/ 	.word	0xffffffff


	//   ....[85]....
        /*09f4*/ 	.word	0xffffffff


	//   ....[86]....
        /*09f8*/ 	.word	0xffffffff


	//   ....[87]....
        /*09fc*/ 	.word	0xffffffff


	//   ....[88]....
        /*0a00*/ 	.word	0xffffffff


	//   ....[89]....
        /*0a04*/ 	.word	0xffffffff


	//   ....[90]....
        /*0a08*/ 	.word	0xffffffff


	//   ....[91]....
        /*0a0c*/ 	.word	0xffffffff


	//   ....[92]....
        /*0a10*/ 	.word	0xffffffff


	//   ....[93]....
        /*0a14*/ 	.word	0xffffffff


	//   ....[94]....
        /*0a18*/ 	.word	0xffffffff


	//   ....[95]....
        /*0a1c*/ 	.word	0xffffffff


	//   ....[96]....
        /*0a20*/ 	.word	0xffffffff


	//   ....[97]....
        /*0a24*/ 	.word	0xffffffff


	//   ....[98]....
        /*0a28*/ 	.word	0xffffffff


	//   ....[99]....
        /*0a2c*/ 	.word	0xffffffff


	//   ....[100]....
        /*0a30*/ 	.word	0xffffffff


	//   ....[101]....
        /*0a34*/ 	.word	0xffffffff


	//   ....[102]....
        /*0a38*/ 	.word	0xffffffff


	//   ....[103]....
        /*0a3c*/ 	.word	0xffffffff


	//   ....[104]....
        /*0a40*/ 	.word	0xffffffff


	//   ....[105]....
        /*0a44*/ 	.word	0xffffffff


	//   ....[106]....
        /*0a48*/ 	.word	0xffffffff


	//   ....[107]....
        /*0a4c*/ 	.word	0xffffffff


	//   ....[108]....
        /*0a50*/ 	.word	0xffffffff


	//   ....[109]....
        /*0a54*/ 	.word	0xffffffff


	//   ....[110]....
        /*0a58*/ 	.word	0xffffffff


	//   ....[111]....
        /*0a5c*/ 	.word	0xffffffff


	//   ....[112]....
        /*0a60*/ 	.word	0xffffffff


	//   ....[113]....
        /*0a64*/ 	.word	0xffffffff


	//   ....[114]....
        /*0a68*/ 	.word	0xffffffff


	//   ....[115]....
        /*0a6c*/ 	.word	0xffffffff


	//   ....[116]....
        /*0a70*/ 	.word	0x0500000f


	//   ....[117]....
        /*0a74*/ 	.word	0x0500000f


	//   ....[118]....
        /*0a78*/ 	.word	0x0500000f


	//   ....[119]....
        /*0a7c*/ 	.word	0x0500000f


	//   ....[120]....
        /*0a80*/ 	.word	0x0500000f


	//   ....[121]....
        /*0a84*/ 	.word	0x0500000f


	//   ....[122]....
        /*0a88*/ 	.word	0x0500000f


	//   ....[123]....
        /*0a8c*/ 	.word	0x0500000f


	//   ....[124]....
        /*0a90*/ 	.word	0x0500000f


	//   ....[125]....
        /*0a94*/ 	.word	0x0500000f


	//   ....[126]....
        /*0a98*/ 	.word	0x0500000f


	//   ....[127]....
        /*0a9c*/ 	.word	0x0500000f


	//   ....[128]....
        /*0aa0*/ 	.word	0x0500000f


	//   ....[129]....
        /*0aa4*/ 	.word	0x0500000f


	//   ....[130]....
        /*0aa8*/ 	.word	0x0500000f


	//   ....[131]....
        /*0aac*/ 	.word	0x0500000f


	//   ....[132]....
        /*0ab0*/ 	.word	0x0500000f


	//   ....[133]....
        /*0ab4*/ 	.word	0x0500000f


	//   ....[134]....
        /*0ab8*/ 	.word	0x0500000f


	//   ....[135]....
        /*0abc*/ 	.word	0x0500000f


	//   ....[136]....
        /*0ac0*/ 	.word	0x0500000f


	//   ....[137]....
        /*0ac4*/ 	.word	0x0500000f


	//   ....[138]....
        /*0ac8*/ 	.word	0x0500000f


	//   ....[139]....
        /*0acc*/ 	.word	0x0500000f


	//   ....[140]....
        /*0ad0*/ 	.word	0x0500000f


	//   ....[141]....
        /*0ad4*/ 	.word	0x0500000f


	//   ....[142]....
        /*0ad8*/ 	.word	0x0500000f


	//   ....[143]....
        /*0adc*/ 	.word	0x0500000f


	//   ....[144]....
        /*0ae0*/ 	.word	0x0500000f


	//   ....[145]....
        /*0ae4*/ 	.word	0x0500000f


	//   ....[146]....
        /*0ae8*/ 	.word	0x0500000f


	//   ....[147]....
        /*0aec*/ 	.word	0x0500000f


	//   ....[148]....
        /*0af0*/ 	.word	0x0500000f


	//   ....[149]....
        /*0af4*/ 	.word	0x0500000f


	//   ....[150]....
        /*0af8*/ 	.word	0x0500000f


	//   ....[151]....
        /*0afc*/ 	.word	0x0500000f


	//   ....[152]....
        /*0b00*/ 	.word	0x0500000f


	//   ....[153]....
        /*0b04*/ 	.word	0x0500000f


	//   ....[154]....
        /*0b08*/ 	.word	0x0500000f


	//   ....[155]....
        /*0b0c*/ 	.word	0x0500000f


	//   ....[156]....
        /*0b10*/ 	.word	0x0500000f


	//   ....[157]....
        /*0b14*/ 	.word	0x0500000f


	//   ....[158]....
        /*0b18*/ 	.word	0x0500000f


	//   ....[159]....
        /*0b1c*/ 	.word	0x0500000f


	//   ....[160]....
        /*0b20*/ 	.word	0x0500000f


	//   ....[161]....
        /*0b24*/ 	.word	0x0500000f


	//   ....[162]....
        /*0b28*/ 	.word	0x0500000f


	//   ....[163]....
        /*0b2c*/ 	.word	0x0500000f


	//   ....[164]....
        /*0b30*/ 	.word	0x0500000f


	//   ....[165]....
        /*0b34*/ 	.word	0x0500000f


	//   ....[166]....
        /*0b38*/ 	.word	0x0500000f


	//   ....[167]....
        /*0b3c*/ 	.word	0x0500000f


	//   ....[168]....
        /*0b40*/ 	.word	0x0500000f


	//   ....[169]....
        /*0b44*/ 	.word	0x0500000f


	//   ....[170]....
        /*0b48*/ 	.word	0x0500000f


	//   ....[171]....
        /*0b4c*/ 	.word	0x0500000f


	//   ....[172]....
        /*0b50*/ 	.word	0x0500000f


	//   ....[173]....
        /*0b54*/ 	.word	0x0500000f


	//   ....[174]....
        /*0b58*/ 	.word	0x0500000f


	//   ....[175]....
        /*0b5c*/ 	.word	0x0500000f


	//   ....[176]....
        /*0b60*/ 	.word	0x0500000f


	//   ....[177]....
        /*0b64*/ 	.word	0x0500000f


	//   ....[178]....
        /*0b68*/ 	.word	0x0500000f


	//   ....[179]....
        /*0b6c*/ 	.word	0x0500000f


	//   ....[180]....
        /*0b70*/ 	.word	0x0500000f


	//   ....[181]....
        /*0b74*/ 	.word	0x0500000f


	//   ....[182]....
        /*0b78*/ 	.word	0x0500000f


	//   ....[183]....
        /*0b7c*/ 	.word	0x0500000f


	//   ....[184]....
        /*0b80*/ 	.word	0x0500000f


	//----- nvinfo : EIATTR_COOP_GROUP_INSTR_OFFSETS
	.align		4
.L_293:
        /*0b84*/ 	.byte	0x04, 0x28
        /*0b86*/ 	.short	(.L_295 - .L_294)


	//   ....[0]....
.L_294:
        /*0b88*/ 	.word	0x00000060


	//   ....[1]....
        /*0b8c*/ 	.word	0x00000190


	//   ....[2]....
        /*0b90*/ 	.word	0x00000250


	//   ....[3]....
        /*0b94*/ 	.word	0x00000420


	//   ....[4]....
        /*0b98*/ 	.word	0x00000580


	//   ....[5]....
        /*0b9c*/ 	.word	0x000006a0


	//   ....[6]....
        /*0ba0*/ 	.word	0x00000800


	//   ....[7]....
        /*0ba4*/ 	.word	0x00005b20


	//   ....[8]....
        /*0ba8*/ 	.word	0x00006090


	//   ....[9]....
        /*0bac*/ 	.word	0x000060a0


	//   ....[10]....
        /*0bb0*/ 	.word	0x000060b0


	//   ....[11]....
        /*0bb4*/ 	.word	0x000060c0


	//   ....[12]....
        /*0bb8*/ 	.word	0x00007070


	//   ....[13]....
        /*0bbc*/ 	.word	0x00007080


	//   ....[14]....
        /*0bc0*/ 	.word	0x00007090


	//   ....[15]....
        /*0bc4*/ 	.word	0x000070a0


	//   ....[16]....
        /*0bc8*/ 	.word	0x0000a000


	//   ....[17]....
        /*0bcc*/ 	.word	0x0000a070


	//   ....[18]....
        /*0bd0*/ 	.word	0x0000a090


	//   ....[19]....
        /*0bd4*/ 	.word	0x0000a0b0


	//   ....[20]....
        /*0bd8*/ 	.word	0x0000c1a0


	//   ....[21]....
        /*0bdc*/ 	.word	0x0000c1c0


	//   ....[22]....
        /*0be0*/ 	.word	0x0000c810


	//   ....[23]....
        /*0be4*/ 	.word	0x0000c8d0


	//   ....[24]....
        /*0be8*/ 	.word	0x0000dd50


	//   ....[25]....
        /*0bec*/ 	.word	0x0000ddc0


	//   ....[26]....
        /*0bf0*/ 	.word	0x0000de20


	//   ....[27]....
        /*0bf4*/ 	.word	0x0000de50


	//   ....[28]....
        /*0bf8*/ 	.word	0x0000f7a0


	//   ....[29]....
        /*0bfc*/ 	.word	0x0000f800


	//   ....[30]....
        /*0c00*/ 	.word	0x0000f830


	//   ....[31]....
        /*0c04*/ 	.word	0x0000f880


	//   ....[32]....
        /*0c08*/ 	.word	0x00010180


	//   ....[33]....
        /*0c0c*/ 	.word	0x000101a0


	//   ....[34]....
        /*0c10*/ 	.word	0x000102f0


	//   ....[35]....
        /*0c14*/ 	.word	0x00010310


	//   ....[36]....
        /*0c18*/ 	.word	0x00010450


	//   ....[37]....
        /*0c1c*/ 	.word	0x00010470


	//   ....[38]....
        /*0c20*/ 	.word	0x000105b0


	//   ....[39]....
        /*0c24*/ 	.word	0x000105c0


	//   ....[40]....
        /*0c28*/ 	.word	0x00010e20


	//   ....[41]....
        /*0c2c*/ 	.word	0x00010e30


	//   ....[42]....
        /*0c30*/ 	.word	0x00011010


	//   ....[43]....
        /*0c34*/ 	.word	0x00011020


	//   ....[44]....
        /*0c38*/ 	.word	0x000111f0


	//   ....[45]....
        /*0c3c*/ 	.word	0x00011200


	//   ....[46]....
        /*0c40*/ 	.word	0x000113d0


	//   ....[47]....
        /*0c44*/ 	.word	0x000113e0


	//   ....[48]....
        /*0c48*/ 	.word	0x00011600


	//   ....[49]....
        /*0c4c*/ 	.word	0x000117f0


	//   ....[50]....
        /*0c50*/ 	.word	0x00011820


	//   ....[51]....
        /*0c54*/ 	.word	0x00011850


	//   ....[52]....
        /*0c58*/ 	.word	0x00011880


	//   ....[53]....
        /*0c5c*/ 	.word	0x000118b0


	//   ....[54]....
        /*0c60*/ 	.word	0x000118e0


	//   ....[55]....
        /*0c64*/ 	.word	0x00011a50


	//   ....[56]....
        /*0c68*/ 	.word	0x00011a80


	//   ....[57]....
        /*0c6c*/ 	.word	0x00011ab0


	//   ....[58]....
        /*0c70*/ 	.word	0x00011ae0


	//   ....[59]....
        /*0c74*/ 	.word	0x00011b10


	//   ....[60]....
        /*0c78*/ 	.word	0x00011b40


	//   ....[61]....
        /*0c7c*/ 	.word	0x00011be0


	//   ....[62]....
        /*0c80*/ 	.word	0x00011c10


	//   ....[63]....
        /*0c84*/ 	.word	0x00011ca0


	//   ....[64]....
        /*0c88*/ 	.word	0x00012840


	//   ....[65]....
        /*0c8c*/ 	.word	0x00014230


	//   ....[66]....
        /*0c90*/ 	.word	0x00014dc0


	//   ....[67]....
        /*0c94*/ 	.word	0x00014de0


	//   ....[68]....
        /*0c98*/ 	.word	0x00014e10


	//   ....[69]....
        /*0c9c*/ 	.word	0x00014e30


	//   ....[70]....
        /*0ca0*/ 	.word	0x00014ee0


	//   ....[71]....
        /*0ca4*/ 	.word	0x00014f70


	//   ....[72]....
        /*0ca8*/ 	.word	0x00014fa0


	//   ....[73]....
        /*0cac*/ 	.word	0x00015020


	//   ....[74]....
        /*0cb0*/ 	.word	0x00015050


	//   ....[75]....
        /*0cb4*/ 	.word	0x000150d0


	//   ....[76]....
        /*0cb8*/ 	.word	0x00015100


	//   ....[77]....
        /*0cbc*/ 	.word	0x00015180


	//   ....[78]....
        /*0cc0*/ 	.word	0x000151b0


	//   ....[79]....
        /*0cc4*/ 	.word	0x00015210


	//   ....[80]....
        /*0cc8*/ 	.word	0x00015220


	//   ....[81]....
        /*0ccc*/ 	.word	0x00015290


	//   ....[82]....
        /*0cd0*/ 	.word	0x000159b0


	//   ....[83]....
        /*0cd4*/ 	.word	0x000159d0


	//   ....[84]....
        /*0cd8*/ 	.word	0x000159f0


	//   ....[85]....
        /*0cdc*/ 	.word	0x00015aa0


	//   ....[86]....
        /*0ce0*/ 	.word	0x00015b60


	//   ....[87]....
        /*0ce4*/ 	.word	0x00015b70


	//   ....[88]....
        /*0ce8*/ 	.word	0x00015c30


	//   ....[89]....
        /*0cec*/ 	.word	0x00015c40


	//   ....[90]....
        /*0cf0*/ 	.word	0x00015ce0


	//   ....[91]....
        /*0cf4*/ 	.word	0x00015cf0


	//   ....[92]....
        /*0cf8*/ 	.word	0x00015da0


	//   ....[93]....
        /*0cfc*/ 	.word	0x00015db0


	//   ....[94]....
        /*0d00*/ 	.word	0x00015e60


	//   ....[95]....
        /*0d04*/ 	.word	0x00015e70


	//   ....[96]....
        /*0d08*/ 	.word	0x00015ee0


	//   ....[97]....
        /*0d0c*/ 	.word	0x00015f30


	//   ....[98]....
        /*0d10*/ 	.word	0x00018c60


	//   ....[99]....
        /*0d14*/ 	.word	0x00018c90


	//   ....[100]....
        /*0d18*/ 	.word	0x00018cd0


	//   ....[101]....
        /*0d1c*/ 	.word	0x00018d00


	//   ....[102]....
        /*0d20*/ 	.word	0x00018d30


	//   ....[103]....
        /*0d24*/ 	.word	0x00018d60


	//   ....[104]....
        /*0d28*/ 	.word	0x00018d90


	//   ....[105]....
        /*0d2c*/ 	.word	0x00018dc0


	//   ....[106]....
        /*0d30*/ 	.word	0x00018f40


	//   ....[107]....
        /*0d34*/ 	.word	0x00018f70


	//   ....[108]....
        /*0d38*/ 	.word	0x00018fa0


	//   ....[109]....
        /*0d3c*/ 	.word	0x00018fd0


	//   ....[110]....
        /*0d40*/ 	.word	0x00019000


	//   ....[111]....
        /*0d44*/ 	.word	0x00019030


	//   ....[112]....
        /*0d48*/ 	.word	0x000190f0


	//   ....[113]....
        /*0d4c*/ 	.word	0x00019110


	//   ....[114]....
        /*0d50*/ 	.word	0x00019180


	//   ....[115]....
        /*0d54*/ 	.word	0x00019610


	//   ....[116]....
        /*0d58*/ 	.word	0x00019aa0


	//   ....[117]....
        /*0d5c*/ 	.word	0x00019b40


	//   ....[118]....
        /*0d60*/ 	.word	0x00019bd0


	//   ....[119]....
        /*0d64*/ 	.word	0x00019c20


	//   ....[120]....
        /*0d68*/ 	.word	0x00019c70


	//   ....[121]....
        /*0d6c*/ 	.word	0x00019d50


	//   ....[122]....
        /*0d70*/ 	.word	0x00019de0


	//   ....[123]....
        /*0d74*/ 	.word	0x00019e30


	//   ....[124]....
        /*0d78*/ 	.word	0x00019e80


	//   ....[125]....
        /*0d7c*/ 	.word	0x0001a0e0


	//   ....[126]....
        /*0d80*/ 	.word	0x0001a130


	//   ....[127]....
        /*0d84*/ 	.word	0x0001a1c0


	//   ....[128]....
        /*0d88*/ 	.word	0x0001a250


	//   ....[129]....
        /*0d8c*/ 	.word	0x0001a2e0


	//   ....[130]....
        /*0d90*/ 	.word	0x0001a370


	//   ....[131]....
        /*0d94*/ 	.word	0x0001a400


	//   ....[132]....
        /*0d98*/ 	.word	0x0001a490


	//   ....[133]....
        /*0d9c*/ 	.word	0x0001a550


	//   ....[134]....
        /*0da0*/ 	.word	0x0001a840


	//   ....[135]....
        /*0da4*/ 	.word	0x0001a9c0


	//   ....[136]....
        /*0da8*/ 	.word	0x0001aa30


	//   ....[137]....
        /*0dac*/ 	.word	0x0001aa90


	//   ....[138]....
        /*0db0*/ 	.word	0x0001aaf0


	//   ....[139]....
        /*0db4*/ 	.word	0x0001abc0


	//   ....[140]....
        /*0db8*/ 	.word	0x0001ac80


	//   ....[141]....
        /*0dbc*/ 	.word	0x0001ad90


	//   ....[142]....
        /*0dc0*/ 	.word	0x0001ae90


	//   ....[143]....
        /*0dc4*/ 	.word	0x0001af00


	//   ....[144]....
        /*0dc8*/ 	.word	0x0001afa0


	//   ....[145]....
        /*0dcc*/ 	.word	0x0001b070


	//   ....[146]....
        /*0dd0*/ 	.word	0x0001b170


	//   ....[147]....
        /*0dd4*/ 	.word	0x0001b1e0


	//   ....[148]....
        /*0dd8*/ 	.word	0x0001b280


	//   ....[149]....
        /*0ddc*/ 	.word	0x0001b330


	//   ....[150]....
        /*0de0*/ 	.word	0x0001b410


	//   ....[151]....
        /*0de4*/ 	.word	0x0001b660


	//   ....[152]....
        /*0de8*/ 	.word	0x0001b720


	//   ....[153]....
        /*0dec*/ 	.word	0x0001b800


	//   ....[154]....
        /*0df0*/ 	.word	0x0001b870


	//   ....[155]....
        /*0df4*/ 	.word	0x0001b980


	//   ....[156]....
        /*0df8*/ 	.word	0x0001ba70


	//   ....[157]....
        /*0dfc*/ 	.word	0x0001bb00


	//   ....[158]....
        /*0e00*/ 	.word	0x0001bbf0


	//   ....[159]....
        /*0e04*/ 	.word	0x0001bc80


	//   ....[160]....
        /*0e08*/ 	.word	0x0001bd70


	//   ....[161]....
        /*0e0c*/ 	.word	0x0001be00


	//   ....[162]....
        /*0e10*/ 	.word	0x0001bee0


	//   ....[163]....
        /*0e14*/ 	.word	0x0001c010


	//   ....[164]....
        /*0e18*/ 	.word	0x0001c060


	//   ....[165]....
        /*0e1c*/ 	.word	0x0001c0c0


	//   ....[166]....
        /*0e20*/ 	.word	0x0001c160


	//   ....[167]....
        /*0e24*/ 	.word	0x0001c500


	//   ....[168]....
        /*0e28*/ 	.word	0x0001c5a0


	//   ....[169]....
        /*0e2c*/ 	.word	0x0001c6c0


	//   ....[170]....
        /*0e30*/ 	.word	0x0001c740


	//   ....[171]....
        /*0e34*/ 	.word	0x0001c7c0


	//   ....[172]....
        /*0e38*/ 	.word	0x0001c840


	//   ....[173]....
        /*0e3c*/ 	.word	0x0001c8c0


	//   ....[174]....
        /*0e40*/ 	.word	0x0001c950


	//   ....[175]....
        /*0e44*/ 	.word	0x0001c9f0


	//   ....[176]....
        /*0e48*/ 	.word	0x0001caa0


	//   ....[177]....
        /*0e4c*/ 	.word	0x0001cb20


	//   ....[178]....
        /*0e50*/ 	.word	0x0001cba0


	//   ....[179]....
        /*0e54*/ 	.word	0x0001cc20


	//   ....[180]....
        /*0e58*/ 	.word	0x0001ccb0


	//   ....[181]....
        /*0e5c*/ 	.word	0x0001cd30


	//   ....[182]....
        /*0e60*/ 	.word	0x0001cdd0


	//   ....[183]....
        /*0e64*/ 	.word	0x0001ce60


	//   ....[184]....
        /*0e68*/ 	.word	0x0001cf90


	//----- nvinfo : EIATTR_REG_RECONFIG
	.align		4
.L_295:
        /*0e6c*/ 	.byte	0x01, 0x54
	.zero		2


	//----- nvinfo : EIATTR_SYSCALL_OFFSETS
	.align		4
        /*0e70*/ 	.byte	0x04, 0x46
        /*0e72*/ 	.short	(.L_297 - .L_296)


	//   ....[0]....
.L_296:
        /*0e74*/ 	.word	0x00001810


	//   ....[1]....
        /*0e78*/ 	.word	0x00001960


	//   ....[2]....
        /*0e7c*/ 	.word	0x00005c90


	//   ....[3]....
        /*0e80*/ 	.word	0x00006000


	//   ....[4]....
        /*0e84*/ 	.word	0x00013e20


	//   ....[5]....
        /*0e88*/ 	.word	0x00013f80


	//   ....[6]....
        /*0e8c*/ 	.word	0x00014080


	//   ....[7]....
        /*0e90*/ 	.word	0x00014990


	//   ....[8]....
        /*0e94*/ 	.word	0x000155b0


	//----- nvinfo : EIATTR_MBARRIER_INSTR_OFFSETS
	.align		4
.L_297:
        /*0e98*/ 	.byte	0x04, 0x39
        /*0e9a*/ 	.short	(.L_299 - .L_298)


	//   ....[0]....
.L_298:
        /*0e9c*/ 	.word	0x000002c0
        /*0ea0*/ 	.word	0x000000ff
        /*0ea4*/ 	.word	0x00032400
        /*0ea8*/ 	.short	0x0100
        /*0eaa*/ 	.byte	0x08
	.zero		1


	//   ....[1]....
        /*0eac*/ 	.word	0x000002d0
        /*0eb0*/ 	.word	0x000000ff
        /*0eb4*/ 	.word	0x00032410
        /*0eb8*/ 	.short	0x0100
        /*0eba*/ 	.byte	0x08
	.zero		1


	//   ....[2]....
        /*0ebc*/ 	.word	0x000002e0
        /*0ec0*/ 	.word	0x000000ff
        /*0ec4*/ 	.word	0x00032420
        /*0ec8*/ 	.short	0x0100
        /*0eca*/ 	.byte	0x08
	.zero		1


	//   ....[3]....
        /*0ecc*/ 	.word	0x000003d0
        /*0ed0*/ 	.word	0x000000ff
        /*0ed4*/ 	.word	0x00032430
        /*0ed8*/ 	.short	0x0100
        /*0eda*/ 	.byte	0x08
	.zero		1


	//   ....[4]....
        /*0edc*/ 	.word	0x000003e0
        /*0ee0*/ 	.word	0x000000ff
        /*0ee4*/ 	.word	0x00032440
        /*0ee8*/ 	.short	0x0100
        /*0eea*/ 	.byte	0x08
	.zero		1


	//   ....[5]....
        /*0eec*/ 	.word	0x000003f0
        /*0ef0*/ 	.word	0x000000ff
        /*0ef4*/ 	.word	0x00032438
        /*0ef8*/ 	.short	0x0100
        /*0efa*/ 	.byte	0x08
	.zero		1


	//   ....[6]....
        /*0efc*/ 	.word	0x00000400
        /*0f00*/ 	.word	0x000000ff
        /*0f04*/ 	.word	0x00032448
        /*0f08*/ 	.short	0x0100
        /*0f0a*/ 	.byte	0x08
	.zero		1


	//   ....[7]....
        /*0f0c*/ 	.word	0x00000530
        /*0f10*/ 	.word	0x000000ff
        /*0f14*/ 	.word	0x00032450
        /*0f18*/ 	.short	0x0100
        /*0f1a*/ 	.byte	0x08
	.zero		1


	//   ....[8]....
        /*0f1c*/ 	.word	0x00000540
        /*0f20*/ 	.word	0x000000ff
        /*0f24*/ 	.word	0x00032460
        /*0f28*/ 	.short	0x0100
        /*0f2a*/ 	.byte	0x08
	.zero		1


	//   ....[9]....
        /*0f2c*/ 	.word	0x00000550
        /*0f30*/ 	.word	0x000000ff
        /*0f34*/ 	.word	0x00032458
        /*0f38*/ 	.short	0x0100
        /*0f3a*/ 	.byte	0x08
	.zero		1


	//   ....[10]....
        /*0f3c*/ 	.word	0x00000560
        /*0f40*/ 	.word	0x000000ff
        /*0f44*/ 	.word	0x00032468
        /*0f48*/ 	.short	0x0100
        /*0f4a*/ 	.byte	0x08
	.zero		1


	//   ....[11]....
        /*0f4c*/ 	.word	0x00000650
        /*0f50*/ 	.word	0x000000ff
        /*0f54*/ 	.word	0x00032470
        /*0f58*/ 	.short	0x0100
        /*0f5a*/ 	.byte	0x06
	.zero		1


	//   ....[12]....
        /*0f5c*/ 	.word	0x00000660
        /*0f60*/ 	.word	0x000000ff
        /*0f64*/ 	.word	0x00032480
        /*0f68*/ 	.short	0x0100
        /*0f6a*/ 	.byte	0x06
	.zero		1


	//   ....[13]....
        /*0f6c*/ 	.word	0x00000670
        /*0f70*/ 	.word	0x000000ff
        /*0f74*/ 	.word	0x00032478
        /*0f78*/ 	.short	0x0100
        /*0f7a*/ 	.byte	0x06
	.zero		1


	//   ....[14]....
        /*0f7c*/ 	.word	0x00000680
        /*0f80*/ 	.word	0x000000ff
        /*0f84*/ 	.word	0x00032488
        /*0f88*/ 	.short	0x0100
        /*0f8a*/ 	.byte	0x06
	.zero		1


	//   ....[15]....
        /*0f8c*/ 	.word	0x000007b0
        /*0f90*/ 	.word	0x000000ff
        /*0f94*/ 	.word	0x00032490
        /*0f98*/ 	.short	0x0100
        /*0f9a*/ 	.byte	0x08
	.zero		1


	//   ....[16]....
        /*0f9c*/ 	.word	0x000007c0
        /*0fa0*/ 	.word	0x000000ff
        /*0fa4*/ 	.word	0x000324a0
        /*0fa8*/ 	.short	0x0100
        /*0faa*/ 	.byte	0x08
	.zero		1


	//   ....[17]....
        /*0fac*/ 	.word	0x000007d0
        /*0fb0*/ 	.word	0x000000ff
        /*0fb4*/ 	.word	0x00032498
        /*0fb8*/ 	.short	0x0100
        /*0fba*/ 	.byte	0x08
	.zero		1


	//   ....[18]....
        /*0fbc*/ 	.word	0x000007e0
        /*0fc0*/ 	.word	0x000000ff
        /*0fc4*/ 	.word	0x000324a8
        /*0fc8*/ 	.short	0x0100
        /*0fca*/ 	.byte	0x08
	.zero		1


	//   ....[19]....
        /*0fcc*/ 	.word	0x00000910
        /*0fd0*/ 	.word	0x000000ff
        /*0fd4*/ 	.word	0x000324b0
        /*0fd8*/ 	.short	0x0100
        /*0fda*/ 	.byte	0x08
	.zero		1


	//   ....[20]....
        /*0fdc*/ 	.word	0x00000920
        /*0fe0*/ 	.word	0x000000ff
        /*0fe4*/ 	.word	0x000324c0
        /*0fe8*/ 	.short	0x0100
        /*0fea*/ 	.byte	0x08
	.zero		1


	//   ....[21]....
        /*0fec*/ 	.word	0x00000930
        /*0ff0*/ 	.word	0x000000ff
        /*0ff4*/ 	.word	0x000324b8
        /*0ff8*/ 	.short	0x0100
        /*0ffa*/ 	.byte	0x08
	.zero		1


	//   ....[22]....
        /*0ffc*/ 	.word	0x00000940
        /*1000*/ 	.word	0x000000ff
        /*1004*/ 	.word	0x000324c8
        /*1008*/ 	.short	0x0100
        /*100a*/ 	.byte	0x08
	.zero		1


	//   ....[23]....
        /*100c*/ 	.word	0x00002b60
        /*1010*/ 	.word	0x0000005e
        /*1014*/ 	.word	0x00032490
        /*1018*/ 	.short	0x010a
        /*101a*/ 	.byte	0x3f
	.zero		1


	//   ....[24]....
        /*101c*/ 	.word	0x00003cb0
        /*1020*/ 	.word	0x0000005e
        /*1024*/ 	.word	0x00032490
        /*1028*/ 	.short	0x010a
        /*102a*/ 	.byte	0x3f
	.zero		1


	//   ....[25]....
        /*102c*/ 	.word	0x00004cb0
        /*1030*/ 	.word	0x0000005e
        /*1034*/ 	.word	0x00032490
        /*1038*/ 	.short	0x010a
        /*103a*/ 	.byte	0x3f
	.zero		1


	//   ....[26]....
        /*103c*/ 	.word	0x00004ec0
        /*1040*/ 	.word	0x00000028
        /*1044*/ 	.word	0x00000000
        /*1048*/ 	.short	0x0101
        /*104a*/ 	.byte	0x3f
	.zero		1


	//   ....[27]....
        /*104c*/ 	.word	0x00004f00
        /*1050*/ 	.word	0x0000005e
        /*1054*/ 	.word	0x000324b0
        /*1058*/ 	.short	0x010a
        /*105a*/ 	.byte	0x3f
	.zero		1


	//   ....[28]....
        /*105c*/ 	.word	0x00005560
        /*1060*/ 	.word	0x0000005e
        /*1064*/ 	.word	0x00000000
        /*1068*/ 	.short	0x0101
        /*106a*/ 	.byte	0x3f
	.zero		1


	//   ....[29]....
        /*106c*/ 	.word	0x00005d20
        /*1070*/ 	.word	0x00000012
        /*1074*/ 	.word	0x00032400
        /*1078*/ 	.short	0x010a
        /*107a*/ 	.byte	0x3f
	.zero		1


	//   ....[30]....
        /*107c*/ 	.word	0x00005d70
        /*1080*/ 	.word	0x00000012
        /*1084*/ 	.word	0x00032400
        /*1088*/ 	.short	0x010a
        /*108a*/ 	.byte	0x3f
	.zero		1


	//   ....[31]....
        /*108c*/ 	.word	0x00006380
        /*1090*/ 	.word	0x00000012
        /*1094*/ 	.word	0x00032400
        /*1098*/ 	.short	0x010a
        /*109a*/ 	.byte	0x3f
	.zero		1


	//   ....[32]....
        /*109c*/ 	.word	0x00007260
        /*10a0*/ 	.word	0x00000012
        /*10a4*/ 	.word	0x00032400
        /*10a8*/ 	.short	0x010a
        /*10aa*/ 	.byte	0x3f
	.zero		1


	//   ....[33]....
        /*10ac*/ 	.word	0x00008070
        /*10b0*/ 	.word	0x00000000
        /*10b4*/ 	.word	0x00032430
        /*10b8*/ 	.short	0x010a
        /*10ba*/ 	.byte	0x3f
	.zero		1


	//   ....[34]....
        /*10bc*/ 	.word	0x000080e0
        /*10c0*/ 	.word	0x00000000
        /*10c4*/ 	.word	0x00032430
        /*10c8*/ 	.short	0x010a
        /*10ca*/ 	.byte	0x3f
	.zero		1


	//   ....[35]....
        /*10cc*/ 	.word	0x000084d0
        /*10d0*/ 	.word	0x00000012
        /*10d4*/ 	.word	0x00032410
        /*10d8*/ 	.short	0x010a
        /*10da*/ 	.byte	0x3f
	.zero		1


	//   ....[36]....
        /*10dc*/ 	.word	0x00008520
        /*10e0*/ 	.word	0x00000000
        /*10e4*/ 	.word	0x00032450
        /*10e8*/ 	.short	0x010a
        /*10ea*/ 	.byte	0x3f
	.zero		1


	//   ....[37]....
        /*10ec*/ 	.word	0x000085a0
        /*10f0*/ 	.word	0x00000000
        /*10f4*/ 	.word	0x00032450
        /*10f8*/ 	.short	0x010a
        /*10fa*/ 	.byte	0x3f
	.zero		1


	//   ....[38]....
        /*10fc*/ 	.word	0x0000a300
        /*1100*/ 	.word	0x00000005
        /*1104*/ 	.word	0x00000000
        /*1108*/ 	.short	0x0101
        /*110a*/ 	.byte	0x3f
	.zero		1


	//   ....[39]....
        /*110c*/ 	.word	0x0000aec0
        /*1110*/ 	.word	0x00000000
        /*1114*/ 	.word	0x00000000
        /*1118*/ 	.short	0x0101
        /*111a*/ 	.byte	0x3f
	.zero		1


	//   ....[40]....
        /*111c*/ 	.word	0x0000afd0
        /*1120*/ 	.word	0x00000003
        /*1124*/ 	.word	0x00032430
        /*1128*/ 	.short	0x010a
        /*112a*/ 	.byte	0x3f
	.zero		1


	//   ....[41]....
        /*112c*/ 	.word	0x0000b030
        /*1130*/ 	.word	0x00000003
        /*1134*/ 	.word	0x00032430
        /*1138*/ 	.short	0x010a
        /*113a*/ 	.byte	0x3f
	.zero		1


	//   ....[42]....
        /*113c*/ 	.word	0x0000b2e0
        /*1140*/ 	.word	0x00000003
        /*1144*/ 	.word	0x00032450
        /*1148*/ 	.short	0x010a
        /*114a*/ 	.byte	0x3f
	.zero		1


	//   ....[43]....
        /*114c*/ 	.word	0x0000b330
        /*1150*/ 	.word	0x00000003
        /*1154*/ 	.word	0x00032450
        /*1158*/ 	.short	0x010a
        /*115a*/ 	.byte	0x3f
	.zero		1


	//   ....[44]....
        /*115c*/ 	.word	0x0000ce60
        /*1160*/ 	.word	0x0000009b
        /*1164*/ 	.word	0x00000000
        /*1168*/ 	.short	0x0101
        /*116a*/ 	.byte	0x3f
	.zero		1


	//   ....[45]....
        /*116c*/ 	.word	0x0000dd20
        /*1170*/ 	.word	0x00000003
        /*1174*/ 	.word	0x00000000
        /*1178*/ 	.short	0x0101
        /*117a*/ 	.byte	0x3f
	.zero		1


	//   ....[46]....
        /*117c*/ 	.word	0x00010170
        /*1180*/ 	.word	0x00000000
        /*1184*/ 	.word	0x00000000
        /*1188*/ 	.short	0x0101
        /*118a*/ 	.byte	0x3f
	.zero		1


	//   ....[47]....
        /*118c*/ 	.word	0x00012930
        /*1190*/ 	.word	0x00000005
        /*1194*/ 	.word	0x00032420
        /*1198*/ 	.short	0x010a
        /*119a*/ 	.byte	0x3f
	.zero		1


	//   ....[48]....
        /*119c*/ 	.word	0x00012a20
        /*11a0*/ 	.word	0x00000003
        /*11a4*/ 	.word	0x000324a0
        /*11a8*/ 	.short	0x010a
        /*11aa*/ 	.byte	0x3f
	.zero		1


	//   ....[49]....
        /*11ac*/ 	.word	0x00012c70
        /*11b0*/ 	.word	0x00000003
        /*11b4*/ 	.word	0x000324c0
        /*11b8*/ 	.short	0x010a
        /*11ba*/ 	.byte	0x3f
	.zero		1


	//   ....[50]....
        /*11bc*/ 	.word	0x00013330
        /*11c0*/ 	.word	0x00000004
        /*11c4*/ 	.word	0x000324a0
        /*11c8*/ 	.short	0x010a
        /*11ca*/ 	.byte	0x3f
	.zero		1


	//   ....[51]....
        /*11cc*/ 	.word	0x00013570
        /*11d0*/ 	.word	0x00000004
        /*11d4*/ 	.word	0x000324c0
        /*11d8*/ 	.short	0x010a
        /*11da*/ 	.byte	0x3f
	.zero		1


	//   ....[52]....
        /*11dc*/ 	.word	0x000144d0
        /*11e0*/ 	.word	0x00000000
        /*11e4*/ 	.word	0x00032440
        /*11e8*/ 	.short	0x010a
        /*11ea*/ 	.byte	0x3f
	.zero		1


	//   ....[53]....
        /*11ec*/ 	.word	0x00015350
        /*11f0*/ 	.word	0x00000008
        /*11f4*/ 	.word	0x00032400
        /*11f8*/ 	.short	0x0107
        /*11fa*/ 	.byte	0x3f
	.zero		1


	//   ....[54]....
        /*11fc*/ 	.word	0x000153f0
        /*1200*/ 	.word	0x00000002
        /*1204*/ 	.word	0x00032400
        /*1208*/ 	.short	0x0101
        /*120a*/ 	.byte	0x3f
	.zero		1


	//   ....[55]....
        /*120c*/ 	.word	0x00016050
        /*1210*/ 	.word	0x00000008
        /*1214*/ 	.word	0x00032410
        /*1218*/ 	.short	0x0107
        /*121a*/ 	.byte	0x3f
	.zero		1


	//   ....[56]....
        /*121c*/ 	.word	0x00016150
        /*1220*/ 	.word	0x00000002
        /*1224*/ 	.word	0x00032410
        /*1228*/ 	.short	0x0101
        /*122a*/ 	.byte	0x3f
	.zero		1


	//   ....[57]....
        /*122c*/ 	.word	0x00016170
        /*1230*/ 	.word	0x00000002
        /*1234*/ 	.word	0x00032420
        /*1238*/ 	.short	0x010a
        /*123a*/ 	.byte	0x3f
	.zero		1


	//   ....[58]....
        /*123c*/ 	.word	0x00016280
        /*1240*/ 	.word	0x00000002
        /*1244*/ 	.word	0x00032460
        /*1248*/ 	.short	0x010a
        /*124a*/ 	.byte	0x3f
	.zero		1


	//   ....[59]....
        /*124c*/ 	.word	0x00016b90
        /*1250*/ 	.word	0x00000002
        /*1254*/ 	.word	0x00032440
        /*1258*/ 	.short	0x010a
        /*125a*/ 	.byte	0x3f
	.zero		1


	//   ....[60]....
        /*125c*/ 	.word	0x00016df0
        /*1260*/ 	.word	0x00000002
        /*1264*/ 	.word	0x00032460
        /*1268*/ 	.short	0x010a
        /*126a*/ 	.byte	0x3f
	.zero		1


	//   ....[61]....
        /*126c*/ 	.word	0x00017690
        /*1270*/ 	.word	0x00000003
        /*1274*/ 	.word	0x00032440
        /*1278*/ 	.short	0x010a
        /*127a*/ 	.byte	0x3f
	.zero		1


	//   ....[62]....
        /*127c*/ 	.word	0x000178e0
        /*1280*/ 	.word	0x00000003
        /*1284*/ 	.word	0x00032460
        /*1288*/ 	.short	0x010a
        /*128a*/ 	.byte	0x3f
	.zero		1


	//   ....[63]....
        /*128c*/ 	.word	0x000180f0
        /*1290*/ 	.word	0x00000003
        /*1294*/ 	.word	0x00032440
        /*1298*/ 	.short	0x010a
        /*129a*/ 	.byte	0x3f
	.zero		1


	//   ....[64]....
        /*129c*/ 	.word	0x00018350
        /*12a0*/ 	.word	0x00000003
        /*12a4*/ 	.word	0x00032460
        /*12a8*/ 	.short	0x010a
        /*12aa*/ 	.byte	0x3f
	.zero		1


	//   ....[65]....
        /*12ac*/ 	.word	0x00019590
        /*12b0*/ 	.word	0x00000000
        /*12b4*/ 	.word	0x00032420
        /*12b8*/ 	.short	0x010a
        /*12ba*/ 	.byte	0x3f
	.zero		1


	//   ....[66]....
        /*12bc*/ 	.word	0x00019740
        /*12c0*/ 	.word	0x00000006
        /*12c4*/ 	.word	0x00000000
        /*12c8*/ 	.short	0x010a
        /*12ca*/ 	.byte	0x3f
	.zero		1


	//   ....[67]....
        /*12cc*/ 	.word	0x000197b0
        /*12d0*/ 	.word	0x00000007
        /*12d4*/ 	.word	0x00000000
        /*12d8*/ 	.short	0x010a
        /*12da*/ 	.byte	0x3f
	.zero		1


	//   ....[68]....
        /*12dc*/ 	.word	0x00019820
        /*12e0*/ 	.word	0x00000004
        /*12e4*/ 	.word	0x00000000
        /*12e8*/ 	.short	0x010a
        /*12ea*/ 	.byte	0x3f
	.zero		1


	//   ....[69]....
        /*12ec*/ 	.word	0x00019850
        /*12f0*/ 	.word	0x00000003
        /*12f4*/ 	.word	0x00000000
        /*12f8*/ 	.short	0x010a
        /*12fa*/ 	.byte	0x3f
	.zero		1


	//   ....[70]....
        /*12fc*/ 	.word	0x000198b0
        /*1300*/ 	.word	0x0000005e
        /*1304*/ 	.word	0x00032490
        /*1308*/ 	.short	0x010a
        /*130a*/ 	.byte	0x3f
	.zero		1


	//   ....[71]....
        /*130c*/ 	.word	0x00019900
        /*1310*/ 	.word	0x0000005e
        /*1314*/ 	.word	0x00032490
        /*1318*/ 	.short	0x010a
        /*131a*/ 	.byte	0x3f
	.zero		1


	//   ....[72]....
        /*131c*/ 	.word	0x00019950
        /*1320*/ 	.word	0x0000005e
        /*1324*/ 	.word	0x00032490
        /*1328*/ 	.short	0x010a
        /*132a*/ 	.byte	0x3f
	.zero		1


	//   ....[73]....
        /*132c*/ 	.word	0x000199a0
        /*1330*/ 	.word	0x0000005e
        /*1334*/ 	.word	0x000324b0
        /*1338*/ 	.short	0x010a
        /*133a*/ 	.byte	0x3f
	.zero		1


	//   ....[74]....
        /*133c*/ 	.word	0x00019ca0
        /*1340*/ 	.word	0x00000012
        /*1344*/ 	.word	0x00032400
        /*1348*/ 	.short	0x010a
        /*134a*/ 	.byte	0x3f
	.zero		1


	//   ....[75]....
        /*134c*/ 	.word	0x00019eb0
        /*1350*/ 	.word	0x00000012
        /*1354*/ 	.word	0x00032400
        /*1358*/ 	.short	0x010a
        /*135a*/ 	.byte	0x3f
	.zero		1


	//   ....[76]....
        /*135c*/ 	.word	0x00019f00
        /*1360*/ 	.word	0x00000000
        /*1364*/ 	.word	0x00032430
        /*1368*/ 	.short	0x010a
        /*136a*/ 	.byte	0x3f
	.zero		1


	//   ....[77]....
        /*136c*/ 	.word	0x00019f50
        /*1370*/ 	.word	0x00000012
        /*1374*/ 	.word	0x00032410
        /*1378*/ 	.short	0x010a
        /*137a*/ 	.byte	0x3f
	.zero		1


	//   ....[78]....
        /*137c*/ 	.word	0x00019fa0
        /*1380*/ 	.word	0x00000000
        /*1384*/ 	.word	0x00032450
        /*1388*/ 	.short	0x010a
        /*138a*/ 	.byte	0x3f
	.zero		1


	//   ....[79]....
        /*138c*/ 	.word	0x00019ff0
        /*1390*/ 	.word	0x00000003
        /*1394*/ 	.word	0x00032430
        /*1398*/ 	.short	0x010a
        /*139a*/ 	.byte	0x3f
	.zero		1


	//   ....[80]....
        /*139c*/ 	.word	0x0001a040
        /*13a0*/ 	.word	0x00000003
        /*13a4*/ 	.word	0x00032450
        /*13a8*/ 	.short	0x010a
        /*13aa*/ 	.byte	0x3f
	.zero		1


	//   ....[81]....
        /*13ac*/ 	.word	0x0001a620
        /*13b0*/ 	.word	0x00000004
        /*13b4*/ 	.word	0x00032420
        /*13b8*/ 	.short	0x010a
        /*13ba*/ 	.byte	0x3f
	.zero		1


	//   ....[82]....
        /*13bc*/ 	.word	0x0001a670
        /*13c0*/ 	.word	0x00000003
        /*13c4*/ 	.word	0x000324a0
        /*13c8*/ 	.short	0x010a
        /*13ca*/ 	.byte	0x3f
	.zero		1


	//   ....[83]....
        /*13cc*/ 	.word	0x0001a6c0
        /*13d0*/ 	.word	0x00000003
        /*13d4*/ 	.word	0x000324c0
        /*13d8*/ 	.short	0x010a
        /*13da*/ 	.byte	0x3f
	.zero		1


	//   ....[84]....
        /*13dc*/ 	.word	0x0001a710
        /*13e0*/ 	.word	0x00000004
        /*13e4*/ 	.word	0x000324a0
        /*13e8*/ 	.short	0x010a
        /*13ea*/ 	.byte	0x3f
	.zero		1


	//   ....[85]....
        /*13ec*/ 	.word	0x0001a760
        /*13f0*/ 	.word	0x00000004
        /*13f4*/ 	.word	0x000324c0
        /*13f8*/ 	.short	0x010a
        /*13fa*/ 	.byte	0x3f
	.zero		1


	//   ....[86]....
        /*13fc*/ 	.word	0x0001a900
        /*1400*/ 	.word	0x00000000
        /*1404*/ 	.word	0x00032440
        /*1408*/ 	.short	0x010a
        /*140a*/ 	.byte	0x3f
	.zero		1


	//   ....[87]....
        /*140c*/ 	.word	0x0001c220
        /*1410*/ 	.word	0x00000002
        /*1414*/ 	.word	0x00032420
        /*1418*/ 	.short	0x010a
        /*141a*/ 	.byte	0x3f
	.zero		1


	//   ....[88]....
        /*141c*/ 	.word	0x0001c270
        /*1420*/ 	.word	0x00000002
        /*1424*/ 	.word	0x00032460
        /*1428*/ 	.short	0x010a
        /*142a*/ 	.byte	0x3f
	.zero		1


	//   ....[89]....
        /*142c*/ 	.word	0x0001c2c0
        /*1430*/ 	.word	0x00000002
        /*1434*/ 	.word	0x00032440
        /*1438*/ 	.short	0x010a
        /*143a*/ 	.byte	0x3f
	.zero		1


	//   ....[90]....
        /*143c*/ 	.word	0x0001c310
        /*1440*/ 	.word	0x00000002
        /*1444*/ 	.word	0x00032460
        /*1448*/ 	.short	0x010a
        /*144a*/ 	.byte	0x3f
	.zero		1


	//   ....[91]....
        /*144c*/ 	.word	0x0001c360
        /*1450*/ 	.word	0x00000003
        /*1454*/ 	.word	0x00032440
        /*1458*/ 	.short	0x010a
        /*145a*/ 	.byte	0x3f
	.zero		1


	//   ....[92]....
        /*145c*/ 	.word	0x0001c3b0
        /*1460*/ 	.word	0x00000003
        /*1464*/ 	.word	0x00032460
        /*1468*/ 	.short	0x010a
        /*146a*/ 	.byte	0x3f
	.zero		1


	//   ....[93]....
        /*146c*/ 	.word	0x0001c400
        /*1470*/ 	.word	0x00000003
        /*1474*/ 	.word	0x00032440
        /*1478*/ 	.short	0x010a
        /*147a*/ 	.byte	0x3f
	.zero		1


	//   ....[94]....
        /*147c*/ 	.word	0x0001c450
        /*1480*/ 	.word	0x00000003
        /*1484*/ 	.word	0x00032460
        /*1488*/ 	.short	0x010a
        /*148a*/ 	.byte	0x3f
	.zero		1


	//   ....[95]....
        /*148c*/ 	.word	0x0001ceb0
        /*1490*/ 	.word	0x00000000
        /*1494*/ 	.word	0x00032420
        /*1498*/ 	.short	0x010a
        /*149a*/ 	.byte	0x3f
	.zero		1


	//   ....[96]....
        /*149c*/ 	.word	0x0001d050
        /*14a0*/ 	.word	0x00000006
        /*14a4*/ 	.word	0x00000000
        /*14a8*/ 	.short	0x010a
        /*14aa*/ 	.byte	0x3f
	.zero		1


	//   ....[97]....
        /*14ac*/ 	.word	0x0001d0a0
        /*14b0*/ 	.word	0x00000007
        /*14b4*/ 	.word	0x00000000
        /*14b8*/ 	.short	0x010a
        /*14ba*/ 	.byte	0x3f
	.zero		1


	//   ....[98]....
        /*14bc*/ 	.word	0x0001d0f0
        /*14c0*/ 	.word	0x00000004
        /*14c4*/ 	.word	0x00000000
        /*14c8*/ 	.short	0x010a
        /*14ca*/ 	.byte	0x3f
	.zero		1


	//----- nvinfo : EIATTR_NUM_MBARRIERS
	.align		4
.L_299:
        /*14cc*/ 	.byte	0x03, 0x38
        /*14ce*/ 	.short	0x0017


	//----- nvinfo : EIATTR_EXIT_INSTR_OFFSETS
	.align		4
        /*14d0*/ 	.byte	0x04, 0x1c
        /*14d2*/ 	.short	(.L_301 - .L_300)


	//   ....[0]....
.L_300:
        /*14d4*/ 	.word	0x000198a0


	//----- nvinfo : EIATTR_MAX_THREADS
	.align		4
.L_301:
        /*14d8*/ 	.byte	0x04, 0x05
        /*14da*/ 	.short	(.L_303 - .L_302)
.L_302:
        /*14dc*/ 	.word	0x00000180
        /*14e0*/ 	.word	0x00000001
        /*14e4*/ 	.word	0x00000001


	//----- nvinfo : EIATTR_CRS_STACK_SIZE
	.align		4
.L_303:
        /*14e8*/ 	.byte	0x04, 0x1e
        /*14ea*/ 	.short	(.L_305 - .L_304)
.L_304:
        /*14ec*/ 	.word	0x00000000


	//----- nvinfo : EIATTR_CBANK_PARAM_SIZE
	.align		4
.L_305:
        /*14f0*/ 	.byte	0x03, 0x19
        /*14f2*/ 	.short	0x0bf0


	//----- nvinfo : EIATTR_PARAM_CBANK
	.align		4
        /*14f4*/ 	.byte	0x04, 0x0a
        /*14f6*/ 	.short	(.L_307 - .L_306)
	.align		4
.L_306:
        /*14f8*/ 	.word	index@(.nv.constant0._ZN7cutlass13device_kernelIN5flash11enable_sm90INS1_16FlashAttnFwdSm90INS1_25CollectiveMainloopFwdSm90ILi2EN4cute5tupleIJNS5_1CILi1EEES8_S8_EEENS6_IJNS7_ILi128EEENS7_ILi96EEENS7_ILi64EEEEEELi256ENS_6half_tEfNS_4arch4Sm90ELb0ELb0ELb1ELb1ELb0ELb1ELb1ELb1ELb0ELb1ELb0ELb0EEENS1_21CollectiveEpilogueFwdINS6_IJSA_NS7_ILi256EEESB_EEES9_SE_SG_Li256ELb1ELb1ELb0ELb0EEENS1_36VarlenDynamicPersistentTileSchedulerILi128ELi96ELi256ELi128ELb0ELb1ELb1ELb0ELb1ELb1EEEEEEEEEvNT_6ParamsE)
        /*14fc*/ 	.short	0x0210
        /*14fe*/ 	.short	0x0bf0


	//----- nvinfo : EIATTR_SW_WAR
	.align		4
.L_307:
        /*1500*/ 	.byte	0x04, 0x36
        /*1502*/ 	.short	(.L_309 - .L_308)
.L_308:
        /*1504*/ 	.word	0x00000008
.L_309:


//--------------------- .nv.info._ZN7cutlass13device_kernelIN5flash11enable_sm90INS1_16FlashAttnFwdSm90INS1_25CollectiveMainloopFwdSm90ILi2EN4cute5tupleIJNS5_1CILi1EEES8_S8_EEENS6_IJNS7_ILi128EEENS7_ILi96EEENS7_ILi64EEEEEELi256ENS_6half_tEfNS_4arch4Sm90ELb0ELb1ELb1ELb0ELb0ELb0ELb0ELb1ELb0ELb1ELb0ELb0EEENS1_21CollectiveEpilogueFwdINS6_IJSA_NS7_ILi256EEESB_EEES9_SE_SG_Li256ELb0ELb1ELb0ELb0EEENS1_30DynamicPersistentTileSchedulerILi256ELi128ELb0ELb1ELb1EEEEEEEEEvNT_6ParamsE --------------------------
	.section	.nv.info._ZN7cutlass13device_kernelIN5flash11enable_sm90INS1_16FlashAttnFwdSm90INS1_25CollectiveMainloopFwdSm90ILi2EN4cute5tupleIJNS5_1CILi1EEES8_S8_EEENS6_IJNS7_ILi128EEENS7_ILi96EEENS7_ILi64EEEEEELi256ENS_6half_tEfNS_4arch4Sm90ELb0ELb1ELb1ELb0ELb0ELb0ELb0ELb1ELb0ELb1ELb0ELb0EEENS1_21CollectiveEpilogueFwdINS6_IJSA_NS7_ILi256EEESB_EEES9_SE_SG_Li256ELb0ELb1ELb0ELb0EEENS1_30DynamicPersistentTileSchedulerILi256ELi128ELb0ELb1ELb1EEEEEEEEEvNT_6ParamsE,"",@"SHT_CUDA_INFO"
	.sectionflags	@""
	.align	4


	//----- nvinfo : EIATTR_CUDA_API_VERSION
	.align		4
        /*0000*/ 	.byte	0x04, 0x37
        /*0002*/ 	.short	(.L_311 - .L_310)
.L_310:
        /*0004*/ 	.word	0x00000082


	//----- nvinfo : EIATTR_KPARAM_INFO
	.align		4
.L_311:
        /*0008*/ 	.byte	0x04, 0x17
        /*000a*/ 	.short	(.L_313 - .L_312)
.L_312:
        /*000c*/ 	.word	0x00000000
        /*0010*/ 	.short	0x0000
        /*0012*/ 	.short	0x0070
        /*0014*/ 	.byte	0x00, 0xf0, 0x01, 0x2a


	//----- nvinfo : EIATTR_SPARSE_MMA_MASK
	.align		4
.L_313:
        /*0018*/ 	.byte	0x03, 0x50
        /*001a*/ 	.short	0x0000


	//----- nvinfo : EIATTR_MAXREG_COUNT
	.align		4
        /*001c*/ 	.byte	0x03, 0x1b
        /*001e*/ 	.short	0x00a8


	//----- nvinfo : EIATTR_NUM_BARRIERS
	.align		4
        /*0020*/ 	.byte	0x02, 0x4c
        /*0022*/ 	.byte	0x10
	.zero		1


	//----- nvinfo : EIATTR_EXTERNS
	.align		4
        /*0024*/ 	.byte	0x04, 0x0f
        /*0026*/ 	.short	(.L_315 - .L_314)


	//   ....[0]....
	.align		4
.L_314:
        /*0028*/ 	.word	index@(__assertfail)


	//----- nvinfo : EIATTR_ANNOTATIONS
	.align		4
.L_315:
        /*002c*/ 	.byte	0x04, 0x55
        /*002e*/ 	.short	(.L_317 - .L_316)


	//   ....[0]....
.L_316:
        /* <DEDUP_REMOVED lines=20> */


	//----- nvinfo : EIATTR_MERCURY_ISA_VERSION
	.align		4
.L_317:
        /*0160*/ 	.byte	0x03, 0x5f
        /*0162*/ 	.short	0x0101


	//----- nvinfo : EIATTR_INT_WARP_WIDE_INSTR_OFFSETS
	.align		4
        /*0164*/ 	.byte	0x04, 0x31
        /*0166*/ 	.short	(.L_319 - .L_318)


	//   ....[0]....
.L_318:
        /*0168*/ 	.word	0x00000130


	//   ....[1]....
        /*016c*/ 	.word	0x00000170


	//   ....[2]....
        /*0170*/ 	.word	0x000001e0


	//   ....[3]....
        /*0174*/ 	.word	0x00011db0


	//   ....[4]....
        /*0178*/ 	.word	0x00011e40


	//   ....[5]....
        /*017c*/ 	.word	0x00015760


	//   ....[6]....
        /*0180*/ 	.word	0x000157f0


	//----- nvinfo : EIATTR_COOP_GROUP_MASK_REGIDS
	.align		4
.L_319:
        /*0184*/ 	.byte	0x04, 0x29
        /*0186*/ 	.short	(.L_321 - .L_320)


	//   ....[0]....
.L_320:
        /*0188*/ 	.word	0xffffffff


	//   ....[1]....
        /*018c*/ 	.word	0xffffffff


	//   ....[2]....
        /*0190*/ 	.word	0xffffffff


	//   ....[3]....
        /*0194*/ 	.word	0xffffffff


	//   ....[4]....
        /*0198*/ 	.word	0xffffffff


	//   ....[5]....
        /*019c*/ 	.word	0xffffffff


	//   ....[6]....
        /*01a0*/ 	.word	0xffffffff


	//   ....[7]....
        /*01a4*/ 	.word	0xffffffff


	//   ....[8]....
        /*01a8*/ 	.word	0xffffffff


	//   ....[9]....
        /*01ac*/ 	.word	0xffffffff


	//   ....[10]....
        /*01b0*/ 	.word	0xffffffff


	//   ....[11]....
        /*01b4*/ 	.word	0xffffffff


	//   ....[12]....
        /*01b8*/ 	.word	0xffffffff


	//   ....[13]....
        /*01bc*/ 	.word	0xffffffff


	//   ....[14]....
        /*01c0*/ 	.word	0xffffffff


	//   ....[15]....
        /*01c4*/ 	.word	0xffffffff


	//   ....[16]....
        /*01c8*/ 	.word	0xffffffff


	//   ....[17]....
        /*01cc*/ 	.word	0xffffffff


	//   ....[18]....
        /*01d0*/ 	.word	0xffffffff


	//   ....[19]....
        /*01d4*/ 	.word	0xffffffff


	//   ....[20]....
        /*01d8*/ 	.word	0xffffffff


	//   ....[21]....
        /*01dc*/ 	.word	0xffffffff


	//   ....[22]....
        /*01e0*/ 	.word	0xffffffff


	//   ....[23]....
        /*01e4*/ 	.word	0xffffffff


	//   ....[24]....
        /*01e8*/ 	.word	0xffffffff


	//   ....[25]....
        /*01ec*/ 	.word	0xffffffff


	//   ....[26]....
        /*01f0*/ 	.word	0xffffffff


	//   ....[27]....
        /*01f4*/ 	.word	0xffffffff


	//   ....[28]....
        /*01f8*/ 	.word	0xffffffff


	//   ....[29]....
        /*01fc*/ 	.word	0xffffffff


	//   ....[30]....
        /*0200*/ 	.word	0xffffffff


	//   ....[31]....
        /*0204*/ 	.word	0xffffffff


	//   ....[32]....
        /*0208*/ 	.word	0xffffffff


	//   ....[33]....
        /*020c*/ 	.word	0xffffffff


	//   ....[34]....
        /*0210*/ 	.word	0xffffffff


	//   ....[35]....
        /*0214*/ 	.word	0xffffffff


	//   ....[36]....
        /*0218*/ 	.word	0xffffffff


	//   ....[37]....
        /*021c*/ 	.word	0xffffffff


	//   ....[38]....
        /*0220*/ 	.word	0xffffffff


	//   ....[39]....
        /*0224*/ 	.word	0xffffffff


	//   ....[40]....
        /*0228*/ 	.word	0xffffffff


	//   ....[41]....
        /*022c*/ 	.word	0xffffffff


	//   ....[42]....
        /*0230*/ 	.word	0xffffffff


	//   ....[43]....
        /*0234*/ 	.word	0xffffffff


	//   ....[44]....
        /*0238*/ 	.word	0xffffffff


	//   ....[45]....
        /*023c*/ 	.word	0xffffffff


	//   ....[46]....
        /*0240*/ 	.word	0xffffffff


	//   ....[47]....
        /*0244*/ 	.word	0xffffffff


	//   ....[48]....
        /*0248*/ 	.word	0xffffffff


	//   ....[49]....
        /*024c*/ 	.word	0xffffffff


	//   ....[50]....
        /*0250*/ 	.word	0xffffffff


	//   ....[51]....
        /*0254*/ 	.word	0xffffffff


	//   ....[52]....
        /*0258*/ 	.word	0xffffffff


	//   ....[53]....
        /*025c*/ 	.word	0xffffffff


	//   ....[54]....
        /*0260*/ 	.word	0xffffffff


	//   ....[55]....
        /*0264*/ 	.word	0xffffffff


	//   ....[56]....
        /*0268*/ 	.word	0xffffffff


	//   ....[57]....
        /*026c*/ 	.word	0xffffffff


	//   ....[58]....
        /*0270*/ 	.word	0xffffffff


	//   ....[59]....
        /*0274*/ 	.word	0xffffffff


	//   ....[60]....
        /*0278*/ 	.word	0xffffffff


	//   ....[61]....
        /*027c*/ 	.word	0xffffffff


	//   ....[62]....
        /*0280*/ 	.word	0xffffffff


	//   ....[63]....
        /*0284*/ 	.word	0xffffffff


	//   ....[64]....
        /*0288*/ 	.word	0xffffffff


	//   ....[65]....
        /*028c*/ 	.word	0xffffffff


	//   ....[66]....
        /*0290*/ 	.word	0xffffffff


	//   ....[67]....
        /*0294*/ 	.word	0xffffffff


	//   ....[68]....
        /*0298*/ 	.word	0xffffffff


	//   ....[69]....
        /*029c*/ 	.word	0xffffffff


	//   ....[70]....
        /*02a0*/ 	.word	0xffffffff


	//   ....[71]....
        /*02a4*/ 	.word	0xffffffff


	//   ....[72]....
        /*02a8*/ 	.word	0xffffffff


	//   ....[73]....
        /*02ac*/ 	.word	0xffffffff


	//   ....[74]....
        /*02b0*/ 	.word	0x0500000f


	//   ....[75]....
        /*02b4*/ 	.word	0x0500000f


	//   ....[76]....
        /*02b8*/ 	.word	0x0500000f


	//   ....[77]....
        /*02bc*/ 	.word	0x0500000f


	//   ....[78]....
        /*02c0*/ 	.word	0x0500000f


	//   ....[79]....
        /*02c4*/ 	.word	0x0500000f


	//   ....[80]....
        /*02c8*/ 	.word	0x0500000f


	//   ....[81]....
        /*02cc*/ 	.word	0x0500000f


	//   ....[82]....
        /*02d0*/ 	.word	0x0500000f


	//   ....[83]....
        /*02d4*/ 	.word	0x0500000f


	//   ....[84]....
        /*02d8*/ 	.word	0x0500000f


	//   ....[85]....
        /*02dc*/ 	.word	0x0500000f


	//   ....[86]....
        /*02e0*/ 	.word	0x0500000f


	//   ....[87]....
        /*02e4*/ 	.word	0x0500000f


	//   ....[88]....
        /*02e8*/ 	.word	0x0500000f


	//   ....[89]....
        /*02ec*/ 	.word	0x0500000f


	//   ....[90]....
        /*02f0*/ 	.word	0x0500000f


	//   ....[91]....
        /*02f4*/ 	.word	0x0500000f


	//   ....[92]....
        /*02f8*/ 	.word	0x0500000f


	//----- nvinfo : EIATTR_COOP_GROUP_INSTR_OFFSETS
	.align		4
.L_321:
        /*02fc*/ 	.byte	0x04, 0x28
        /*02fe*/ 	.short	(.L_323 - .L_322)


	//   ....[0]....
.L_322:
        /*0300*/ 	.word	0x00000070


	//   ....[1]....
        /*0304*/ 	.word	0x00000140


	//   ....[2]....
        /*0308*/ 	.word	0x00000190


	//   ....[3]....
        /*030c*/ 	.word	0x000003c0


	//   ....[4]....
        /*0310*/ 	.word	0x00000520


	//   ....[5]....
        /*0314*/ 	.word	0x00000640


	//   ....[6]....
        /*0318*/ 	.word	0x000007a0


	//   ....[7]....
        /*031c*/ 	.word	0x00001a10


	//   ....[8]....
        /*0320*/ 	.word	0x000021c0


	//   ....[9]....
        /*0324*/ 	.word	0x00003100


	//   ....[10]....
        /*0328*/ 	.word	0x00003760


	//   ....[11]....
        /*032c*/ 	.word	0x00003870


	//   ....[12]....
        /*0330*/ 	.word	0x00003d90


	//   ....[13]....
        /*0334*/ 	.word	0x00003e20


	//   ....[14]....
        /*0338*/ 	.word	0x000051b0


	//   ....[15]....
        /*033c*/ 	.word	0x00005840


	//   ....[16]....
        /*0340*/ 	.word	0x00006610


	//   ....[17]....
        /*0344*/ 	.word	0x00006730


	//   ....[18]....
        /*0348*/ 	.word	0x00006fe0


	//   ....[19]....
        /*034c*/ 	.word	0x000071b0


	//   ....[20]....
        /*0350*/ 	.word	0x00008e60


	//   ....[21]....
        /*0354*/ 	.word	0x00008f10


	//   ....[22]....
        /*0358*/ 	.word	0x00009340


	//   ....[23]....
        /*035c*/ 	.word	0x00009490


	//   ....[24]....
        /*0360*/ 	.word	0x0000ad90


	//   ....[25]....
        /*0364*/ 	.word	0x0000b4d0


	//   ....[26]....
        /*0368*/ 	.word	0x0000c2a0


	//   ....[27]....
        /*036c*/ 	.word	0x0000c3c0


	//   ....[28]....
        /*0370*/ 	.word	0x0000cb60


	//   ....[29]....
        /*0374*/ 	.word	0x0000cd30


	//   ....[30]....
        /*0378*/ 	.word	0x0000df00


	//   ....[31]....
        /*037c*/ 	.word	0x0000df80


	//   ....[32]....
        /*0380*/ 	.word	0x0000dff0


	//   ....[33]....
        /*0384*/ 	.word	0x0000e040


	//   ....[34]....
        /*0388*/ 	.word	0x0000fac0


	//   ....[35]....
        /*038c*/ 	.word	0x0000fb40


	//   ....[36]....
        /*0390*/ 	.word	0x0000fb80


	//   ....[37]....
        /*0394*/ 	.word	0x0000fbb0


	//   ....[38]....
        /*0398*/ 	.word	0x00010130


	//   ....[39]....
        /*039c*/ 	.word	0x00010160


	//   ....[40]....
        /*03a0*/ 	.word	0x000102b0


	//   ....[41]....
        /*03a4*/ 	.word	0x000102d0


	//   ....[42]....
        /*03a8*/ 	.word	0x00010410


	//   ....[43]....
        /*03ac*/ 	.word	0x00010430


	//   ....[44]....
        /*03b0*/ 	.word	0x00010580


	//   ....[45]....
        /*03b4*/ 	.word	0x000105a0


	//   ....[46]....
        /*03b8*/ 	.word	0x00010cc0


	//   ....[47]....
        /*03bc*/ 	.word	0x00010ce0


	//   ....[48]....
        /*03c0*/ 	.word	0x00010e20


	//   ....[49]....
        /*03c4*/ 	.word	0x00010e40


	//   ....[50]....
        /*03c8*/ 	.word	0x00010f80


	//   ....[51]....
        /*03cc*/ 	.word	0x00010fa0


	//   ....[52]....
        /*03d0*/ 	.word	0x000110f0


	//   ....[53]....
        /*03d4*/ 	.word	0x00011110


	//   ....[54]....
        /*03d8*/ 	.word	0x00011310


	//   ....[55]....
        /*03dc*/ 	.word	0x000123b0


	//   ....[56]....
        /*03e0*/ 	.word	0x00012cf0


	//   ....[57]....
        /*03e4*/ 	.word	0x00012d00


	//   ....[58]....
        /*03e8*/ 	.word	0x00012d10


	//   ....[59]....
        /*03ec*/ 	.word	0x00012d50


	//   ....[60]....
        /*03f0*/ 	.word	0x00012db0


	//   ....[61]....
        /*03f4*/ 	.word	0x00012e50


	//   ....[62]....
        /*03f8*/ 	.word	0x00012e60


	//   ....[63]....
        /*03fc*/ 	.word	0x00012ed0


	//   ....[64]....
        /*0400*/ 	.word	0x00012ee0


	//   ....[65]....
        /*0404*/ 	.word	0x00012f50


	//   ....[66]....
        /*0408*/ 	.word	0x00012f60


	//   ....[67]....
        /*040c*/ 	.word	0x00012fd0


	//   ....[68]....
        /*0410*/ 	.word	0x00012fe0


	//   ....[69]....
        /*0414*/ 	.word	0x00013050


	//   ....[70]....
        /*0418*/ 	.word	0x00013060


	//   ....[71]....
        /*041c*/ 	.word	0x00013070


	//   ....[72]....
        /*0420*/ 	.word	0x00015940


	//   ....[73]....
        /*0424*/ 	.word	0x00015b30


	//   ....[74]....
        /*0428*/ 	.word	0x00016130


	//   ....[75]....
        /*042c*/ 	.word	0x000162b0


	//   ....[76]....
        /*0430*/ 	.word	0x00016310


	//   ....[77]....
        /*0434*/ 	.word	0x000163a0


	//   ....[78]....
        /*0438*/ 	.word	0x00016490


	//   ....[79]....
        /*043c*/ 	.word	0x00016510


	//   ....[80]....
        /*0440*/ 	.word	0x000165f0


	//   ....[81]....
        /*0444*/ 	.word	0x00016670


	//   ....[82]....
        /*0448*/ 	.word	0x00016750


	//   ....[83]....
        /*044c*/ 	.word	0x000167b0


	//   ....[84]....
        /*0450*/ 	.word	0x00016890


	//   ....[85]....
        /*0454*/ 	.word	0x000168f0


	//   ....[86]....
        /*0458*/ 	.word	0x000169d0


	//   ....[87]....
        /*045c*/ 	.word	0x00016a30


	//   ....[88]....
        /*0460*/ 	.word	0x00016b00


	//   ....[89]....
        /*0464*/ 	.word	0x00016b60


	//   ....[90]....
        /*0468*/ 	.word	0x00016c20


	//   ....[91]....
        /*046c*/ 	.word	0x00016f30


	//   ....[92]....
        /*0470*/ 	.word	0x00017050


	//----- nvinfo : EIATTR_REG_RECONFIG
	.align		4
.L_323:
        /*0474*/ 	.byte	0x01, 0x54
	.zero		2


	//----- nvinfo : EIATTR_SYSCALL_OFFSETS
	.align		4
        /*0478*/ 	.byte	0x04, 0x46
        /*047a*/ 	.short	(.L_325 - .L_324)


	//   ....[0]....
.L_324:
        /*047c*/ 	.word	0x00001bf0


	//   ....[1]....
        /*0480*/ 	.word	0x00011fb0


	//   ....[2]....
        /*0484*/ 	.word	0x00012100


	//   ....[3]....
        /*0488*/ 	.word	0x000121f0


	//   ....[4]....
        /*048c*/ 	.word	0x00012930


	//----- nvinfo : EIATTR_MBARRIER_INSTR_OFFSETS
	.align		4
.L_325:
        /*0490*/ 	.byte	0x04, 0x39
        /*0492*/ 	.short	(.L_327 - .L_326)


	//   ....[0]....
.L_326:
        /*0494*/ 	.word	0x00000270
        /*0498*/ 	.word	0x000000ff
        /*049c*/ 	.word	0x00022800
        /*04a0*/ 	.short	0x0100
        /*04a2*/ 	.byte	0x08
	.zero		1


	//   ....[1]....
        /*04a4*/ 	.word	0x00000280
        /*04a8*/ 	.word	0x000000ff
        /*04ac*/ 	.word	0x00022820
        /*04b0*/ 	.short	0x0100
        /*04b2*/ 	.byte	0x08
	.zero		1


	//   ....[2]....
        /*04b4*/ 	.word	0x00000370
        /*04b8*/ 	.word	0x000000ff
        /*04bc*/ 	.word	0x00022830
        /*04c0*/ 	.short	0x0100
        /*04c2*/ 	.byte	0x08
	.zero		1


	//   ....[3]....
        /*04c4*/ 	.word	0x00000380
        /*04c8*/ 	.word	0x000000ff
        /*04cc*/ 	.word	0x00022840
        /*04d0*/ 	.short	0x0100
        /*04d2*/ 	.byte	0x08
	.zero		1


	//   ....[4]....
        /*04d4*/ 	.word	0x00000390
        /*04d8*/ 	.word	0x000000ff
        /*04dc*/ 	.word	0x00022838
        /*04e0*/ 	.short	0x0100
        /*04e2*/ 	.byte	0x08
	.zero		1


	//   ....[5]....
        /*04e4*/ 	.word	0x000003a0
        /*04e8*/ 	.word	0x000000ff
        /*04ec*/ 	.word	0x00022848
        /*04f0*/ 	.short	0x0100
        /*04f2*/ 	.byte	0x08
	.zero		1


	//   ....[6]....
        /*04f4*/ 	.word	0x000004d0
        /*04f8*/ 	.word	0x000000ff
        /*04fc*/ 	.word	0x00022850
        /*0500*/ 	.short	0x0100
        /*0502*/ 	.byte	0x08
	.zero		1


	//   ....[7]....
        /*0504*/ 	.word	0x000004e0
        /*0508*/ 	.word	0x000000ff
        /*050c*/ 	.word	0x00022860
        /*0510*/ 	.short	0x0100
        /*0512*/ 	.byte	0x08
	.zero		1


	//   ....[8]....
        /*0514*/ 	.word	0x000004f0
        /*0518*/ 	.word	0x000000ff
        /*051c*/ 	.word	0x00022858
        /*0520*/ 	.short	0x0100
        /*0522*/ 	.byte	0x08
	.zero		1


	//   ....[9]....
        /*0524*/ 	.word	0x00000500
        /*0528*/ 	.word	0x000000ff
        /*052c*/ 	.word	0x00022868
        /*0530*/ 	.short	0x0100
        /*0532*/ 	.byte	0x08
	.zero		1


	//   ....[10]....
        /*0534*/ 	.word	0x000005f0
        /*0538*/ 	.word	0x000000ff
        /*053c*/ 	.word	0x00022870
        /*0540*/ 	.short	0x0100
        /*0542*/ 	.byte	0x06
	.zero		1


	//   ....[11]....
        /*0544*/ 	.word	0x00000600
        /*0548*/ 	.word	0x000000ff
        /*054c*/ 	.word	0x00022880
        /*0550*/ 	.short	0x0100
        /*0552*/ 	.byte	0x06
	.zero		1


	//   ....[12]....
        /*0554*/ 	.word	0x00000610
        /*0558*/ 	.word	0x000000ff
        /*055c*/ 	.word	0x00022878
        /*0560*/ 	.short	0x0100
        /*0562*/ 	.byte	0x06
	.zero		1


	//   ....[13]....
        /*0564*/ 	.word	0x00000620
        /*0568*/ 	.word	0x000000ff
        /*056c*/ 	.word	0x00022888
        /*0570*/ 	.short	0x0100
        /*0572*/ 	.byte	0x06
	.zero		1


	//   ....[14]....
        /*0574*/ 	.word	0x00000750
        /*0578*/ 	.word	0x000000ff
        /*057c*/ 	.word	0x00022890
        /*0580*/ 	.short	0x0100
        /*0582*/ 	.byte	0x08
	.zero		1


	//   ....[15]....
        /*0584*/ 	.word	0x00000760
        /*0588*/ 	.word	0x000000ff
        /*058c*/ 	.word	0x000228a0
        /*0590*/ 	.short	0x0100
        /*0592*/ 	.byte	0x08
	.zero		1


	//   ....[16]....
        /*0594*/ 	.word	0x00000770
        /*0598*/ 	.word	0x000000ff
        /*059c*/ 	.word	0x00022898
        /*05a0*/ 	.short	0x0100
        /*05a2*/ 	.byte	0x08
	.zero		1


	//   ....[17]....
        /*05a4*/ 	.word	0x00000780
        /*05a8*/ 	.word	0x000000ff
        /*05ac*/ 	.word	0x000228a8
        /*05b0*/ 	.short	0x0100
        /*05b2*/ 	.byte	0x08
	.zero		1


	//   ....[18]....
        /*05b4*/ 	.word	0x000008b0
        /*05b8*/ 	.word	0x000000ff
        /*05bc*/ 	.word	0x000228b0
        /*05c0*/ 	.short	0x0100
        /*05c2*/ 	.byte	0x08
	.zero		1


	//   ....[19]....
        /*05c4*/ 	.word	0x000008c0
        /*05c8*/ 	.word	0x000000ff
        /*05cc*/ 	.word	0x000228c0
        /*05d0*/ 	.short	0x0100
        /*05d2*/ 	.byte	0x08
	.zero		1


	//   ....[20]....
        /*05d4*/ 	.word	0x000008d0
        /*05d8*/ 	.word	0x000000ff
        /*05dc*/ 	.word	0x000228b8
        /*05e0*/ 	.short	0x0100
        /*05e2*/ 	.byte	0x08
	.zero		1


	//   ....[21]....
        /*05e4*/ 	.word	0x000008e0
        /*05e8*/ 	.word	0x000000ff
        /*05ec*/ 	.word	0x000228c8
        /*05f0*/ 	.short	0x0100
        /*05f2*/ 	.byte	0x08
	.zero		1


	//   ....[22]....
        /*05f4*/ 	.word	0x00001ca0
        /*05f8*/ 	.word	0x00000003
        /*05fc*/ 	.word	0x00022800
        /*0600*/ 	.short	0x010a
        /*0602*/ 	.byte	0x3f
	.zero		1


	//   ....[23]....
        /*0604*/ 	.word	0x00001d70
        /*0608*/ 	.word	0x000000ff
        /*060c*/ 	.word	0x00022830
        /*0610*/ 	.short	0x010a
        /*0612*/ 	.byte	0x17
	.zero		1


	//   ....[24]....
        /*0614*/ 	.word	0x00001db0
        /*0618*/ 	.word	0x000000ff
        /*061c*/ 	.word	0x00022830
        /*0620*/ 	.short	0x010a
        /*0622*/ 	.byte	0x17
	.zero		1


	//   ....[25]....
        /*0624*/ 	.word	0x00002480
        /*0628*/ 	.word	0x00000002
        /*062c*/ 	.word	0x00000000
        /*0630*/ 	.short	0x0101
        /*0632*/ 	.byte	0x3f
	.zero		1


	//   ....[26]....
        /*0634*/ 	.word	0x000046d0
        /*0638*/ 	.word	0x000000ff
        /*063c*/ 	.word	0x00022850
        /*0640*/ 	.short	0x010a
        /*0642*/ 	.byte	0x17
	.zero		1


	//   ....[27]....
        /*0644*/ 	.word	0x00004710
        /*0648*/ 	.word	0x000000ff
        /*064c*/ 	.word	0x00022850
        /*0650*/ 	.short	0x010a
        /*0652*/ 	.byte	0x17
	.zero		1


	//   ....[28]....
        /*0654*/ 	.word	0x00004aa0
        /*0658*/ 	.word	0x00000003
        /*065c*/ 	.word	0x00000000
        /*0660*/ 	.short	0x0101
        /*0662*/ 	.byte	0x3f
	.zero		1


	//   ....[29]....
        /*0664*/ 	.word	0x00004d80
        /*0668*/ 	.word	0x000000ff
        /*066c*/ 	.word	0x00022830
        /*0670*/ 	.short	0x010a
        /*0672*/ 	.byte	0x1c
	.zero		1


	//   ....[30]....
        /*0674*/ 	.word	0x00004dc0
        /*0678*/ 	.word	0x000000ff
        /*067c*/ 	.word	0x00022830
        /*0680*/ 	.short	0x010a
        /*0682*/ 	.byte	0x1c
	.zero		1


	//   ....[31]....
        /*0684*/ 	.word	0x00005340
        /*0688*/ 	.word	0x0000000a
        /*068c*/ 	.word	0x00000000
        /*0690*/ 	.short	0x0101
        /*0692*/ 	.byte	0x3f
	.zero		1


	//   ....[32]....
        /*0694*/ 	.word	0x00007f00
        /*0698*/ 	.word	0x000000ff
        /*069c*/ 	.word	0x00022850
        /*06a0*/ 	.short	0x010a
        /*06a2*/ 	.byte	0x1c
	.zero		1


	//   ....[33]....
        /*06a4*/ 	.word	0x00007f40
        /*06a8*/ 	.word	0x000000ff
        /*06ac*/ 	.word	0x00022850
        /*06b0*/ 	.short	0x010a
        /*06b2*/ 	.byte	0x1c
	.zero		1


	//   ....[34]....
        /*06b4*/ 	.word	0x00008240
        /*06b8*/ 	.word	0x000000b1
        /*06bc*/ 	.word	0x00000000
        /*06c0*/ 	.short	0x0101
        /*06c2*/ 	.byte	0x3f
	.zero		1


	//   ....[35]....
        /*06c4*/ 	.word	0x00008670
        /*06c8*/ 	.word	0x000000ff
        /*06cc*/ 	.word	0x00022830
        /*06d0*/ 	.short	0x010a
        /*06d2*/ 	.byte	0x1a
	.zero		1


	//   ....[36]....
        /*06d4*/ 	.word	0x000086b0
        /*06d8*/ 	.word	0x000000ff
        /*06dc*/ 	.word	0x00022830
        /*06e0*/ 	.short	0x010a
        /*06e2*/ 	.byte	0x1a
	.zero		1


	//   ....[37]....
        /*06e4*/ 	.word	0x00009770
        /*06e8*/ 	.word	0x00000099
        /*06ec*/ 	.word	0x00000000
        /*06f0*/ 	.short	0x0101
        /*06f2*/ 	.byte	0x3f
	.zero		1


	//   ....[38]....
        /*06f4*/ 	.word	0x0000a550
        /*06f8*/ 	.word	0x000000ff
        /*06fc*/ 	.word	0x00022850
        /*0700*/ 	.short	0x010a
        /*0702*/ 	.byte	0x1a
	.zero		1


	//   ....[39]....
        /*0704*/ 	.word	0x0000a590
        /*0708*/ 	.word	0x000000ff
        /*070c*/ 	.word	0x00022850
        /*0710*/ 	.short	0x010a
        /*0712*/ 	.byte	0x1a
	.zero		1


	//   ....[40]....
        /*0714*/ 	.word	0x0000a880
        /*0718*/ 	.word	0x000000b2
        /*071c*/ 	.word	0x00000000
        /*0720*/ 	.short	0x0101
        /*0722*/ 	.byte	0x3f
	.zero		1


	//   ....[41]....
        /*0724*/ 	.word	0x0000aa10
        /*0728*/ 	.word	0x000000ff
        /*072c*/ 	.word	0x00022830
        /*0730*/ 	.short	0x010a
        /*0732*/ 	.byte	0x1c
	.zero		1


	//   ....[42]....
        /*0734*/ 	.word	0x0000aa50
        /*0738*/ 	.word	0x000000ff
        /*073c*/ 	.word	0x00022830
        /*0740*/ 	.short	0x010a
        /*0742*/ 	.byte	0x1c
	.zero		1


	//   ....[43]....
        /*0744*/ 	.word	0x0000b030
        /*0748*/ 	.word	0x00000004
        /*074c*/ 	.word	0x00000000
        /*0750*/ 	.short	0x0101
        /*0752*/ 	.byte	0x3f
	.zero		1


	//   ....[44]....
        /*0754*/ 	.word	0x0000db90
        /*0758*/ 	.word	0x000000ff
        /*075c*/ 	.word	0x00022850
        /*0760*/ 	.short	0x010a
        /*0762*/ 	.byte	0x1c
	.zero		1


	//   ....[45]....
        /*0764*/ 	.word	0x0000dbd0
        /*0768*/ 	.word	0x000000ff
        /*076c*/ 	.word	0x00022850
        /*0770*/ 	.short	0x010a
        /*0772*/ 	.byte	0x1c
	.zero		1


	//   ....[46]....
        /*0774*/ 	.word	0x0000dec0
        /*0778*/ 	.word	0x000000b5
        /*077c*/ 	.word	0x00000000
        /*0780*/ 	.short	0x0101
        /*0782*/ 	.byte	0x3f
	.zero		1


	//   ....[47]....
        /*0784*/ 	.word	0x00010170
        /*0788*/ 	.word	0x000000cc
        /*078c*/ 	.word	0x00000000
        /*0790*/ 	.short	0x0101
        /*0792*/ 	.byte	0x3f
	.zero		1


	//   ....[48]....
        /*0794*/ 	.word	0x00012610
        /*0798*/ 	.word	0x00000003
        /*079c*/ 	.word	0x00022840
        /*07a0*/ 	.short	0x010a
        /*07a2*/ 	.byte	0x3f
	.zero		1


	//   ....[49]....
        /*07a4*/ 	.word	0x00013180
        /*07a8*/ 	.word	0x00000012
        /*07ac*/ 	.word	0x00022800
        /*07b0*/ 	.short	0x0107
        /*07b2*/ 	.byte	0x3f
	.zero		1


	//   ....[50]....
        /*07b4*/ 	.word	0x00013270
        /*07b8*/ 	.word	0x00000012
        /*07bc*/ 	.word	0x00022800
        /*07c0*/ 	.short	0x0101
        /*07c2*/ 	.byte	0x3f
	.zero		1


	//   ....[51]....
        /*07c4*/ 	.word	0x00013290
        /*07c8*/ 	.word	0x00000012
        /*07cc*/ 	.word	0x00022820
        /*07d0*/ 	.short	0x010a
        /*07d2*/ 	.byte	0x3f
	.zero		1


	//   ....[52]....
        /*07d4*/ 	.word	0x00013360
        /*07d8*/ 	.word	0x00000000
        /*07dc*/ 	.word	0x00022860
        /*07e0*/ 	.short	0x010a
        /*07e2*/ 	.byte	0x3f
	.zero		1


	//   ....[53]....
        /*07e4*/ 	.word	0x00013b80
        /*07e8*/ 	.word	0x00000004
        /*07ec*/ 	.word	0x00022840
        /*07f0*/ 	.short	0x010a
        /*07f2*/ 	.byte	0x3f
	.zero		1


	//   ....[54]....
        /*07f4*/ 	.word	0x00013da0
        /*07f8*/ 	.word	0x00000004
        /*07fc*/ 	.word	0x00022860
        /*0800*/ 	.short	0x010a
        /*0802*/ 	.byte	0x3f
	.zero		1


	//   ....[55]....
        /*0804*/ 	.word	0x00014590
        /*0808*/ 	.word	0x00000004
        /*080c*/ 	.word	0x00022840
        /*0810*/ 	.short	0x010a
        /*0812*/ 	.byte	0x3f
	.zero		1


	//   ....[56]....
        /*0814*/ 	.word	0x000147b0
        /*0818*/ 	.word	0x00000004
        /*081c*/ 	.word	0x00022860
        /*0820*/ 	.short	0x010a
        /*0822*/ 	.byte	0x3f
	.zero		1


	//   ....[57]....
        /*0824*/ 	.word	0x00014f30
        /*0828*/ 	.word	0x00000004
        /*082c*/ 	.word	0x00022840
        /*0830*/ 	.short	0x010a
        /*0832*/ 	.byte	0x3f
	.zero		1


	//   ....[58]....
        /*0834*/ 	.word	0x00015150
        /*0838*/ 	.word	0x00000004
        /*083c*/ 	.word	0x00022860
        /*0840*/ 	.short	0x010a
        /*0842*/ 	.byte	0x3f
	.zero		1


	//   ....[59]....
        /*0844*/ 	.word	0x00015ab0
        /*0848*/ 	.word	0x00000000
        /*084c*/ 	.word	0x00022820
        /*0850*/ 	.short	0x010a
        /*0852*/ 	.byte	0x3f
	.zero		1


	//   ....[60]....
        /*0854*/ 	.word	0x00015ca0
        /*0858*/ 	.word	0x00000006
        /*085c*/ 	.word	0x00000000
        /*0860*/ 	.short	0x010a
        /*0862*/ 	.byte	0x3f
	.zero		1


	//   ....[61]....
        /*0864*/ 	.word	0x00015cd0
        /*0868*/ 	.word	0x00000007
        /*086c*/ 	.word	0x00000000
        /*0870*/ 	.short	0x010a
        /*0872*/ 	.byte	0x3f
	.zero		1


	//   ....[62]....
        /*0874*/ 	.word	0x00015d30
        /*0878*/ 	.word	0x00000004
        /*087c*/ 	.word	0x00000000
        /*0880*/ 	.short	0x010a
        /*0882*/ 	.byte	0x3f
	.zero		1


	//   ....[63]....
        /*0884*/ 	.word	0x00015d60
        /*0888*/ 	.word	0x00000003
        /*088c*/ 	.word	0x00000000
        /*0890*/ 	.short	0x010a
        /*0892*/ 	.byte	0x3f
	.zero		1


	//   ....[64]....
        /*0894*/ 	.word	0x00015dc0
        /*0898*/ 	.word	0x00000003
        /*089c*/ 	.word	0x00022800
        /*08a0*/ 	.short	0x010a
        /*08a2*/ 	.byte	0x3f
	.zero		1


	//   ....[65]....
        /*08a4*/ 	.word	0x00015e20
        /*08a8*/ 	.word	0x00000005
        /*08ac*/ 	.word	0x00022830
        /*08b0*/ 	.short	0x010a
        /*08b2*/ 	.byte	0x3f
	.zero		1


	//   ....[66]....
        /*08b4*/ 	.word	0x00015e80
        /*08b8*/ 	.word	0x0000000b
        /*08bc*/ 	.word	0x00022850
        /*08c0*/ 	.short	0x010a
        /*08c2*/ 	.byte	0x3f
	.zero		1


	//   ....[67]....
        /*08c4*/ 	.word	0x00015ee0
        /*08c8*/ 	.word	0x00000007
        /*08cc*/ 	.word	0x00022830
        /*08d0*/ 	.short	0x010a
        /*08d2*/ 	.byte	0x3f
	.zero		1


	//   ....[68]....
        /*08d4*/ 	.word	0x00015f30
        /*08d8*/ 	.word	0x000000b1
        /*08dc*/ 	.word	0x00022850
        /*08e0*/ 	.short	0x010a
        /*08e2*/ 	.byte	0x3f
	.zero		1


	//   ....[69]....
        /*08e4*/ 	.word	0x00015f90
        /*08e8*/ 	.word	0x00000004
        /*08ec*/ 	.word	0x00022830
        /*08f0*/ 	.short	0x010a
        /*08f2*/ 	.byte	0x3f
	.zero		1


	//   ....[70]....
        /*08f4*/ 	.word	0x00015fe0
        /*08f8*/ 	.word	0x000000b2
        /*08fc*/ 	.word	0x00022850
        /*0900*/ 	.short	0x010a
        /*0902*/ 	.byte	0x3f
	.zero		1


	//   ....[71]....
        /*0904*/ 	.word	0x00016040
        /*0908*/ 	.word	0x00000005
        /*090c*/ 	.word	0x00022830
        /*0910*/ 	.short	0x010a
        /*0912*/ 	.byte	0x3f
	.zero		1


	//   ....[72]....
        /*0914*/ 	.word	0x00016090
        /*0918*/ 	.word	0x000000b5
        /*091c*/ 	.word	0x00022850
        /*0920*/ 	.short	0x010a
        /*0922*/ 	.byte	0x3f
	.zero		1


	//   ....[73]....
        /*0924*/ 	.word	0x000161e0
        /*0928*/ 	.word	0x00000003
        /*092c*/ 	.word	0x00022840
        /*0930*/ 	.short	0x010a
        /*0932*/ 	.byte	0x3f
	.zero		1


	//   ....[74]....
        /*0934*/ 	.word	0x00016c50
        /*0938*/ 	.word	0x00000012
        /*093c*/ 	.word	0x00022820
        /*0940*/ 	.short	0x010a
        /*0942*/ 	.byte	0x3f
	.zero		1


	//   ....[75]....
        /*0944*/ 	.word	0x00016ca0
        /*0948*/ 	.word	0x00000000
        /*094c*/ 	.word	0x00022860
        /*0950*/ 	.short	0x010a
        /*0952*/ 	.byte	0x3f
	.zero		1


	//   ....[76]....
        /*0954*/ 	.word	0x00016cf0
        /*0958*/ 	.word	0x00000004
        /*095c*/ 	.word	0x00022840
        /*0960*/ 	.short	0x010a
        /*0962*/ 	.byte	0x3f
	.zero		1


	//   ....[77]....
        /*0964*/ 	.word	0x00016d40
        /*0968*/ 	.word	0x00000004
        /*096c*/ 	.word	0x00022860
        /*0970*/ 	.short	0x010a
        /*0972*/ 	.byte	0x3f
	.zero		1


	//   ....[78]....
        /*0974*/ 	.word	0x00016d90
        /*0978*/ 	.word	0x00000004
        /*097c*/ 	.word	0x00022840
        /*0980*/ 	.short	0x010a
        /*0982*/ 	.byte	0x3f
	.zero		1


	//   ....[79]....
        /*0984*/ 	.word	0x00016de0
        /*0988*/ 	.word	0x00000004
        /*098c*/ 	.word	0x00022860
        /*0990*/ 	.short	0x010a
        /*0992*/ 	.byte	0x3f
	.zero		1


	//   ....[80]....
        /*0994*/ 	.word	0x00016e30
        /*0998*/ 	.word	0x00000004
        /*099c*/ 	.word	0x00022840
        /*09a0*/ 	.short	0x010a
        /*09a2*/ 	.byte	0x3f
	.zero		1


	//   ....[81]....
        /*09a4*/ 	.word	0x00016e80
        /*09a8*/ 	.word	0x00000004
        /*09ac*/ 	.word	0x00022860
        /*09b0*/ 	.short	0x010a
        /*09b2*/ 	.byte	0x3f
	.zero		1


	//   ....[82]....
        /*09b4*/ 	.word	0x00016f70
        /*09b8*/ 	.word	0x00000000
        /*09bc*/ 	.word	0x00022820
        /*09c0*/ 	.short	0x010a
        /*09c2*/ 	.byte	0x3f
	.zero		1


	//   ....[83]....
        /*09c4*/ 	.word	0x00017110
        /*09c8*/ 	.word	0x00000006
        /*09cc*/ 	.word	0x00000000
        /*09d0*/ 	.short	0x010a
        /*09d2*/ 	.byte	0x3f
	.zero		1


	//   ....[84]....
        /*09d4*/ 	.word	0x00017160
        /*09d8*/ 	.word	0x00000007
        /*09dc*/ 	.word	0x00000000
        /*09e0*/ 	.short	0x010a
        /*09e2*/ 	.byte	0x3f
	.zero		1


	//   ....[85]....
        /*09e4*/ 	.word	0x000171b0
        /*09e8*/ 	.word	0x00000004
        /*09ec*/ 	.word	0x00000000
        /*09f0*/ 	.short	0x010a
        /*09f2*/ 	.byte	0x3f
	.zero		1


	//----- nvinfo : EIATTR_NUM_MBARRIERS
	.align		4
.L_327:
        /*09f4*/ 	.byte	0x03, 0x38
        /*09f6*/ 	.short	0x0016


	//----- nvinfo : EIATTR_EXIT_INSTR_OFFSETS
	.align		4
        /*09f8*/ 	.byte	0x04, 0x1c
        /*09fa*/ 	.short	(.L_329 - .L_328)


	//   ....[0]....
.L_328:
        /*09fc*/ 	.word	0x00000a40


	//   ....[1]....
        /*0a00*/ 	.word	0x00011290


	//   ....[2]....
        /*0a04*/ 	.word	0x00015db0


	//----- nvinfo : EIATTR_MAX_THREADS
	.align		4
.L_329:
        /*0a08*/ 	.byte	0x04, 0x05
        /*0a0a*/ 	.short	(.L_331 - .L_330)
.L_330:
        /*0a0c*/ 	.word	0x00000180
        /*0a10*/ 	.word	0x00000001
        /*0a14*/ 	.word	0x00000001


	//----- nvinfo : EIATTR_CRS_STACK_SIZE
	.align		4
.L_331:
        /*0a18*/ 	.byte	0x04, 0x1e
        /*0a1a*/ 	.short	(.L_333 - .L_332)
.L_332:
        /*0a1c*/ 	.word	0x00000000


	//----- nvinfo : EIATTR_CBANK_PARAM_SIZE
	.align		4
.L_333:
        /*0a20*/ 	.byte	0x03, 0x19
        /*0a22*/ 	.short	0x0af0


	//----- nvinfo : EIATTR_PARAM_CBANK
	.align		4
        /*0a24*/ 	.byte	0x04, 0x0a
        /*0a26*/ 	.short	(.L_335 - .L_334)
	.align		4
.L_334:
        /*0a28*/ 	.word	index@(.nv.constant0._ZN7cutlass13device_kernelIN5flash11enable_sm90INS1_16FlashAttnFwdSm90INS1_25CollectiveMainloopFwdSm90ILi2EN4cute5tupleIJNS5_1CILi1EEES8_S8_EEENS6_IJNS7_ILi128EEENS7_ILi96EEENS7_ILi64EEEEEELi256ENS_6half_tEfNS_4arch4Sm90ELb0ELb1ELb1ELb0ELb0ELb0ELb0ELb1ELb0ELb1ELb0ELb0EEENS1_21CollectiveEpilogueFwdINS6_IJSA_NS7_ILi256EEESB_EEES9_SE_SG_Li256ELb0ELb1ELb0ELb0EEENS1_30DynamicPersistentTileSchedulerILi256ELi128ELb0ELb1ELb1EEEEEEEEEvNT_6ParamsE)
        /*0a2c*/ 	.short	0x0210
        /*0a2e*/ 	.short	0x0af0


	//----- nvinfo : EIATTR_SW_WAR
	.align		4
.L_335:
        /*0a30*/ 	.byte	0x04, 0x36
        /*0a32*/ 	.short	(.L_337 - .L_336)
.L_336:
        /*0a34*/ 	.word	0x00000008
.L_337:


//--------------------- .nv.info._ZN7cutlass13device_kernelIN5flash11enable_sm90INS1_16FlashAttnFwdSm90INS1_25CollectiveMainloopFwdSm90ILi2EN4cute5tupleIJNS5_1CILi1EEES8_S8_EEENS6_IJNS7_ILi128EEENS7_ILi96EEENS7_ILi64EEEEEELi256ENS_6half_tEfNS_4arch4Sm90ELb0ELb1ELb1ELb0ELb0ELb0ELb1ELb1ELb0ELb1ELb0ELb0EEENS1_21CollectiveEpilogueFwdINS6_IJSA_NS7_ILi256EEESB_EEES9_SE_SG_Li256ELb0ELb1ELb0ELb0EEENS1_30DynamicPersistentTileSchedulerILi256ELi128ELb0ELb1ELb1EEEEEEEEEvNT_6ParamsE --------------------------
	.section	.nv.info._ZN7cutlass13device_kernelIN5flash11enable_sm90INS1_16FlashAttnFwdSm90INS1_25CollectiveMainloopFwdSm90ILi2EN4cute5tupleIJNS5_1CILi1EEES8_S8_EEENS6_IJNS7_ILi128EEENS7_ILi96EEENS7_ILi64EEEEEELi256ENS_6half_tEfNS_4arch4Sm90ELb0ELb1ELb1ELb0ELb0ELb0ELb1ELb1ELb0ELb1ELb0ELb0EEENS1_21CollectiveEpilogueFwdINS6_IJSA_NS7_ILi256EEESB_EEES9_SE_SG_Li256ELb0ELb1ELb0ELb0EEENS1_30DynamicPersistentTileSchedulerILi256ELi128ELb0ELb1ELb1EEEEEEEEEvNT_6ParamsE,"",@"SHT_CUDA_INFO"
	.sectionflags	@""
	.align	4


	//----- nvinfo : EIATTR_CUDA_API_VERSION
	.align		4
        /*0000*/ 	.byte	0x04, 0x37
        /*0002*/ 	.short	(.L_339 - .L_338)
.L_338:
        /*0004*/ 	.word	0x00000082


	//----- nvinfo : EIATTR_KPARAM_INFO
	.align		4
.L_339:
        /*0008*/ 	.byte	0x04, 0x17
        /*000a*/ 	.short	(.L_341 - .L_340)
.L_340:
        /*000c*/ 	.word	0x00000000
        /*0010*/ 	.short	0x0000
        /*0012*/ 	.short	0x0070
        /*0014*/ 	.byte	0x00, 0xf0, 0x01, 0x2e


	//----- nvinfo : EIATTR_SPARSE_MMA_MASK
	.align		4
.L_341:
        /*0018*/ 	.byte	0x03, 0x50
        /*001a*/ 	.short	0x0000


	//----- nvinfo : EIATTR_MAXREG_COUNT
	.align		4
        /*001c*/ 	.byte	0x03, 0x1b
        /*001e*/ 	.short	0x00a8


	//----- nvinfo : EIATTR_NUM_BARRIERS
	.align		4
        /*0020*/ 	.byte	0x02, 0x4c
        /*0022*/ 	.byte	0x10
	.zero		1


	//----- nvinfo : EIATTR_EXTERNS
	.align		4
        /*0024*/ 	.byte	0x04, 0x0f
        /*0026*/ 	.short	(.L_343 - .L_342)


	//   ....[0]....
	.align		4
.L_342:
        /*0028*/ 	.word	index@(__assertfail)


	//----- nvinfo : EIATTR_ANNOTATIONS
	.align		4
.L_343:
        /*002c*/ 	.byte	0x04, 0x55
        /*002e*/ 	.short	(.L_345 - .L_344)


	//   ....[0]....
.L_344:
        /* <DEDUP_REMOVED lines=48> */


	//----- nvinfo : EIATTR_MERCURY_ISA_VERSION
	.align		4
.L_345:
        /*0320*/ 	.byte	0x03, 0x5f
        /*0322*/ 	.short	0x0101


	//----- nvinfo : EIATTR_INT_WARP_WIDE_INSTR_OFFSETS
	.align		4
        /*0324*/ 	.byte	0x04, 0x31
        /*0326*/ 	.short	(.L_347 - .L_346)


	//   ....[0]....
.L_346:
        /*0328*/ 	.word	0x00000170


	//   ....[1]....
        /*032c*/ 	.word	0x000001b0


	//   ....[2]....
        /*0330*/ 	.word	0x00000220


	//   ....[3]....
        /*0334*/ 	.word	0x00000230


	//   ....[4]....
        /*0338*/ 	.word	0x00023430


	//   ....[5]....
        /*033c*/ 	.word	0x000234c0


	//   ....[6]....
        /*0340*/ 	.word	0x00027ac0


	//   ....[7]....
        /*0344*/ 	.word	0x00027b50


	//----- nvinfo : EIATTR_COOP_GROUP_MASK_REGIDS
	.align		4
.L_347:
        /*0348*/ 	.byte	0x04, 0x29
        /*034a*/ 	.short	(.L_349 - .L_348)


	//   ....[0]....
.L_348:
        /*034c*/ 	.word	0xffffffff


	//   ....[1]....
        /*0350*/ 	.word	0xffffffff


	//   ....[2]....
        /*0354*/ 	.word	0xffffffff


	//   ....[3]....
        /*0358*/ 	.word	0xffffffff


	//   ....[4]....
        /*035c*/ 	.word	0xffffffff


	//   ....[5]....
        /*0360*/ 	.word	0xffffffff


	//   ....[6]....
        /*0364*/ 	.word	0xffffffff


	//   ....[7]....
        /*0368*/ 	.word	0xffffffff


	//   ....[8]....
        /*036c*/ 	.word	0xffffffff


	//   ....[9]....
        /*0370*/ 	.word	0xffffffff


	//   ....[10]....
        /*0374*/ 	.word	0xffffffff


	//   ....[11]....
        /*0378*/ 	.word	0xffffffff


	//   ....[12]....
        /*037c*/ 	.word	0xffffffff


	//   ....[13]....
        /*0380*/ 	.word	0xffffffff


	//   ....[14]....
        /*0384*/ 	.word	0xffffffff


	//   ....[15]....
        /*0388*/ 	.word	0xffffffff


	//   ....[16]....
        /*038c*/ 	.word	0xffffffff


	//   ....[17]....
        /*0390*/ 	.word	0xffffffff


	//   ....[18]....
        /*0394*/ 	.word	0xffffffff


	//   ....[19]....
        /*0398*/ 	.word	0xffffffff


	//   ....[20]....
        /*039c*/ 	.word	0xffffffff


	//   ....[21]....
        /*03a0*/ 	.word	0xffffffff


	//   ....[22]....
        /*03a4*/ 	.word	0xffffffff


	//   ....[23]....
        /*03a8*/ 	.word	0xffffffff


	//   ....[24]....
        /*03ac*/ 	.word	0xffffffff


	//   ....[25]....
        /*03b0*/ 	.word	0xffffffff


	//   ....[26]....
        /*03b4*/ 	.word	0xffffffff


	//   ....[27]....
        /*03b8*/ 	.word	0xffffffff


	//   ....[28]....
        /*03bc*/ 	.word	0xffffffff


	//   ....[29]....
        /*03c0*/ 	.word	0xffffffff


	//   ....[30]....
        /*03c4*/ 	.word	0xffffffff


	//   ....[31]....
        /*03c8*/ 	.word	0xffffffff


	//   ....[32]....
        /*03cc*/ 	.word	0xffffffff


	//   ....[33]....
        /*03d0*/ 	.word	0xffffffff


	//   ....[34]....
        /*03d4*/ 	.word	0xffffffff


	//   ....[35]....
        /*03d8*/ 	.word	0xffffffff


	//   ....[36]....
        /*03dc*/ 	.word	0xffffffff


	//   ....[37]....
        /*03e0*/ 	.word	0xffffffff


	//   ....[38]....
        /*03e4*/ 	.word	0xffffffff


	//   ....[39]....
        /*03e8*/ 	.word	0xffffffff


	//   ....[40]....
        /*03ec*/ 	.word	0xffffffff


	//   ....[41]....
        /*03f0*/ 	.word	0xffffffff


	//   ....[42]....
        /*03f4*/ 	.word	0xffffffff


	//   ....[43]....
        /*03f8*/ 	.word	0xffffffff


	//   ....[44]....
        /*03fc*/ 	.word	0xffffffff


	//   ....[45]....
        /*0400*/ 	.word	0xffffffff


	//   ....[46]....
        /*0404*/ 	.word	0xffffffff


	//   ....[47]....
        /*0408*/ 	.word	0xffffffff


	//   ....[48]....
        /*040c*/ 	.word	0xffffffff


	//   ....[49]....
        /*0410*/ 	.word	0xffffffff


	//   ....[50]....
        /*0414*/ 	.word	0xffffffff


	//   ....[51]....
        /*0418*/ 	.word	0xffffffff


	//   ....[52]....
        /*041c*/ 	.word	0xffffffff


	//   ....[53]....
        /*0420*/ 	.word	0xffffffff


	//   ....[54]....
        /*0424*/ 	.word	0xffffffff


	//   ....[55]....
        /*0428*/ 	.word	0xffffffff


	//   ....[56]....
        /*042c*/ 	.word	0xffffffff


	//   ....[57]....
        /*0430*/ 	.word	0xffffffff


	//   ....[58]....
        /*0434*/ 	.word	0xffffffff


	//   ....[59]....
        /*0438*/ 	.word	0xffffffff


	//   ....[60]....
        /*043c*/ 	.word	0xffffffff


	//   ....[61]....
        /*0440*/ 	.word	0xffffffff


	//   ....[62]....
        /*0444*/ 	.word	0xffffffff


	//   ....[63]....
        /*0448*/ 	.word	0xffffffff


	//   ....[64]....
        /*044c*/ 	.word	0xffffffff


	//   ....[65]....
        /*0450*/ 	.word	0xffffffff


	//   ....[66]....
        /*0454*/ 	.word	0xffffffff


	//   ....[67]....
        /*0458*/ 	.word	0xffffffff


	//   ....[68]....
        /*045c*/ 	.word	0xffffffff


	//   ....[69]....
        /*0460*/ 	.word	0xffffffff


	//   ....[70]....
        /*0464*/ 	.word	0xffffffff


	//   ....[71]....
        /*0468*/ 	.word	0xffffffff


	//   ....[72]....
        /*046c*/ 	.word	0xffffffff


	//   ....[73]....
        /*0470*/ 	.word	0xffffffff


	//   ....[74]....
        /*0474*/ 	.word	0xffffffff


	//   ....[75]....
        /*0478*/ 	.word	0xffffffff


	//   ....[76]....
        /*047c*/ 	.word	0xffffffff


	//   ....[77]....
        /*0480*/ 	.word	0xffffffff


	//   ....[78]....
        /*0484*/ 	.word	0xffffffff


	//   ....[79]....
        /*0488*/ 	.word	0xffffffff


	//   ....[80]....
        /*048c*/ 	.word	0xffffffff


	//   ....[81]....
        /*0490*/ 	.word	0xffffffff


	//   ....[82]....
        /*0494*/ 	.word	0xffffffff


	//   ....[83]....
        /*0498*/ 	.word	0xffffffff


	//   ....[84]....
        /*049c*/ 	.word	0x0500000f


	//   ....[85]....
        /*04a0*/ 	.word	0x0500000f


	//   ....[86]....
        /*04a4*/ 	.word	0x0500000f


	//   ....[87]....
        /*04a8*/ 	.word	0x0500000f


	//   ....[88]....
        /*04ac*/ 	.word	0x0500000f


	//   ....[89]....
        /*04b0*/ 	.word	0x0500000f


	//   ....[90]....
        /*04b4*/ 	.word	0x0500000f


	//   ....[91]....
        /*04b8*/ 	.word	0x0500000f


	//   ....[92]....
        /*04bc*/ 	.word	0x0500000f


	//   ....[93]....
        /*04c0*/ 	.word	0x0500000f


	//   ....[94]....
        /*04c4*/ 	.word	0x0500000f


	//   ....[95]....
        /*04c8*/ 	.word	0x0500000f


	//   ....[96]....
        /*04cc*/ 	.word	0x0500000f


	//   ....[97]....
        /*04d0*/ 	.word	0x0500000f


	//   ....[98]....
        /*04d4*/ 	.word	0x0500000f


	//   ....[99]....
        /*04d8*/ 	.word	0x0500000f


	//   ....[100]....
        /*04dc*/ 	.word	0x0500000f


	//   ....[101]....
        /*04e0*/ 	.word	0x0500000f


	//   ....[102]....
        /*04e4*/ 	.word	0x0500000f


	//   ....[103]....
        /*04e8*/ 	.word	0x0500000f


	//   ....[104]....
        /*04ec*/ 	.word	0x0500000f


	//   ....[105]....
        /*04f0*/ 	.word	0x0500000f


	//   ....[106]....
        /*04f4*/ 	.word	0x0500000f


	//   ....[107]....
        /*04f8*/ 	.word	0x0500000f


	//   ....[108]....
        /*04fc*/ 	.word	0x0500000f


	//   ....[109]....
        /*0500*/ 	.word	0x0500000f


	//   ....[110]....
        /*0504*/ 	.word	0x0500000f


	//   ....[111]....
        /*0508*/ 	.word	0x0500000f


	//   ....[112]....
        /*050c*/ 	.word	0x0500000f


	//   ....[113]....
        /*0510*/ 	.word	0x0500000f


	//   ....[114]....
        /*0514*/ 	.word	0x0500000f


	//   ....[115]....
        /*0518*/ 	.word	0x0500000f


	//   ....[116]....
        /*051c*/ 	.word	0x0500000f


	//   ....[117]....
        /*0520*/ 	.word	0x0500000f


	//   ....[118]....
        /*0524*/ 	.word	0x0500000f


	//   ....[119]....
        /*0528*/ 	.word	0xffffffff


	//   ....[120]....
        /*052c*/ 	.word	0xffffffff


	//   ....[121]....
        /*0530*/ 	.word	0xffffffff


	//   ....[122]....
        /*0534*/ 	.word	0xffffffff


	//   ....[123]....
        /*0538*/ 	.word	0xffffffff


	//   ....[124]....
        /*053c*/ 	.word	0xffffffff


	//----- nvinfo : EIATTR_COOP_GROUP_INSTR_OFFSETS
	.align		4
.L_349:
        /*0540*/ 	.byte	0x04, 0x28
        /*0542*/ 	.short	(.L_351 - .L_350)


	//   ....[0]....
.L_350:
        /*0544*/ 	.word	0x000000b0


	//   ....[1]....
        /*0548*/ 	.word	0x00000180


	//   ....[2]....
        /*054c*/ 	.word	0x000001d0


	//   ....[3]....
        /*0550*/ 	.word	0x00000420


	//   ....[4]....
        /*0554*/ 	.word	0x00000580


	//   ....[5]....
        /*0558*/ 	.word	0x000006a0


	//   ....[6]....
        /*055c*/ 	.word	0x00000800


	//   ....[7]....
        /*0560*/ 	.word	0x00001ed0


	//   ....[8]....
        /*0564*/ 	.word	0x000040e0


	//   ....[9]....
        /*0568*/ 	.word	0x00004930


	//   ....[10]....
        /*056c*/ 	.word	0x00006000


	//   ....[11]....
        /*0570*/ 	.word	0x00006080


	//   ....[12]....
        /*0574*/ 	.word	0x00006370


	//   ....[13]....
        /*0578*/ 	.word	0x00006390


	//   ....[14]....
        /*057c*/ 	.word	0x0000bb30


	//   ....[15]....
        /*0580*/ 	.word	0x0000be80


	//   ....[16]....
        /*0584*/ 	.word	0x0000bf20


	//   ....[17]....
        /*0588*/ 	.word	0x0000bf60


	//   ....[18]....
        /*058c*/ 	.word	0x00015180


	//   ....[19]....
        /*0590*/ 	.word	0x00016060


	//   ....[20]....
        /*0594*/ 	.word	0x00016f20


	//   ....[21]....
        /*0598*/ 	.word	0x00016fc0


	//   ....[22]....
        /*059c*/ 	.word	0x000171e0


	//   ....[23]....
        /*05a0*/ 	.word	0x00017290


	//   ....[24]....
        /*05a4*/ 	.word	0x0001efd0


	//   ....[25]....
        /*05a8*/ 	.word	0x0001eff0


	//   ....[26]....
        /*05ac*/ 	.word	0x0001f050


	//   ....[27]....
        /*05b0*/ 	.word	0x0001f090


	//   ....[28]....
        /*05b4*/ 	.word	0x00020dc0


	//   ....[29]....
        /*05b8*/ 	.word	0x00020dd0


	//   ....[30]....
        /*05bc*/ 	.word	0x00020ee0


	//   ....[31]....
        /*05c0*/ 	.word	0x00020f10


	//   ....[32]....
        /*05c4*/ 	.word	0x00021760


	//   ....[33]....
        /*05c8*/ 	.word	0x00021780


	//   ....[34]....
        /*05cc*/ 	.word	0x000218e0


	//   ....[35]....
        /*05d0*/ 	.word	0x00021900


	//   ....[36]....
        /*05d4*/ 	.word	0x00021a40


	//   ....[37]....
        /*05d8*/ 	.word	0x00021a60


	//   ....[38]....
        /*05dc*/ 	.word	0x00021bb0


	//   ....[39]....
        /*05e0*/ 	.word	0x00021bd0


	//   ....[40]....
        /*05e4*/ 	.word	0x000222e0


	//   ....[41]....
        /*05e8*/ 	.word	0x00022300


	//   ....[42]....
        /*05ec*/ 	.word	0x00022440


	//   ....[43]....
        /*05f0*/ 	.word	0x00022460


	//   ....[44]....
        /*05f4*/ 	.word	0x000225a0


	//   ....[45]....
        /*05f8*/ 	.word	0x000225c0


	//   ....[46]....
        /*05fc*/ 	.word	0x00022710


	//   ....[47]....
        /*0600*/ 	.word	0x00022730


	//   ....[48]....
        /*0604*/ 	.word	0x00022930


	//   ....[49]....
        /*0608*/ 	.word	0x00023a40


	//   ....[50]....
        /*060c*/ 	.word	0x000243b0


	//   ....[51]....
        /*0610*/ 	.word	0x000243e0


	//   ....[52]....
        /*0614*/ 	.word	0x00024410


	//   ....[53]....
        /*0618*/ 	.word	0x00024430


	//   ....[54]....
        /*061c*/ 	.word	0x00024500


	//   ....[55]....
        /*0620*/ 	.word	0x00024560


	//   ....[56]....
        /*0624*/ 	.word	0x00024570


	//   ....[57]....
        /*0628*/ 	.word	0x00024610


	//   ....[58]....
        /*062c*/ 	.word	0x00024640


	//   ....[59]....
        /*0630*/ 	.word	0x000246c0


	//   ....[60]....
        /*0634*/ 	.word	0x000246f0


	//   ....[61]....
        /*0638*/ 	.word	0x00024770


	//   ....[62]....
        /*063c*/ 	.word	0x000247a0


	//   ....[63]....
        /*0640*/ 	.word	0x000247c0


	//   ....[64]....
        /*0644*/ 	.word	0x00024810


	//   ....[65]....
        /*0648*/ 	.word	0x00024820


	//   ....[66]....
        /*064c*/ 	.word	0x00024f50


	//   ....[67]....
        /*0650*/ 	.word	0x00024f70


	//   ....[68]....
        /*0654*/ 	.word	0x00024fb0


	//   ....[69]....
        /*0658*/ 	.word	0x00025050


	//   ....[70]....
        /*065c*/ 	.word	0x000250e0


	//   ....[71]....
        /*0660*/ 	.word	0x000250f0


	//   ....[72]....
        /*0664*/ 	.word	0x00025180


	//   ....[73]....
        /*0668*/ 	.word	0x00025190


	//   ....[74]....
        /*066c*/ 	.word	0x00025200


	//   ....[75]....
        /*0670*/ 	.word	0x00025210


	//   ....[76]....
        /*0674*/ 	.word	0x00025290


	//   ....[77]....
        /*0678*/ 	.word	0x000252a0


	//   ....[78]....
        /*067c*/ 	.word	0x00025320


	//   ....[79]....
        /*0680*/ 	.word	0x00025330


	//   ....[80]....
        /*0684*/ 	.word	0x000253b0


	//   ....[81]....
        /*0688*/ 	.word	0x000253c0


	//   ....[82]....
        /*068c*/ 	.word	0x00027cb0


	//   ....[83]....
        /*0690*/ 	.word	0x00027ea0


	//   ....[84]....
        /*0694*/ 	.word	0x00028420


	//   ....[85]....
        /*0698*/ 	.word	0x00028580


	//   ....[86]....
        /*069c*/ 	.word	0x000285e0


	//   ....[87]....
        /*06a0*/ 	.word	0x00028670


	//   ....[88]....
        /*06a4*/ 	.word	0x00028710


	//   ....[89]....
        /*06a8*/ 	.word	0x000287e0


	//   ....[90]....
        /*06ac*/ 	.word	0x000288e0


	//   ....[91]....
        /*06b0*/ 	.word	0x00028940


	//   ....[92]....
        /*06b4*/ 	.word	0x000289e0


	//   ....[93]....
        /*06b8*/ 	.word	0x00028ab0


	//   ....[94]....
        /*06bc*/ 	.word	0x00028b50


	//   ....[95]....
        /*06c0*/ 	.word	0x00028c20


	//   ....[96]....
        /*06c4*/ 	.word	0x00028cc0


	//   ....[97]....
        /*06c8*/ 	.word	0x00028d90


	//   ....[98]....
        /*06cc*/ 	.word	0x00028e30


	//   ....[99]....
        /*06d0*/ 	.word	0x00028ee0


	//   ....[100]....
        /*06d4*/ 	.word	0x00028f80


	//   ....[101]....
        /*06d8*/ 	.word	0x00029060


	//   ....[102]....
        /*06dc*/ 	.word	0x00029120


	//   ....[103]....
        /*06e0*/ 	.word	0x00029350


	//   ....[104]....
        /*06e4*/ 	.word	0x000293d0


	//   ....[105]....
        /*06e8*/ 	.word	0x00029510


	//   ....[106]....
        /*06ec*/ 	.word	0x000295c0


	//   ....[107]....
        /*06f0*/ 	.word	0x00029690


	//   ....[108]....
        /*06f4*/ 	.word	0x00029740


	//   ....[109]....
        /*06f8*/ 	.word	0x00029810


	//   ....[110]....
        /*06fc*/ 	.word	0x000298c0


	//   ....[111]....
        /*0700*/ 	.word	0x000299c0


	//   ....[112]....
        /*0704*/ 	.word	0x00029a10


	//   ....[113]....
        /*0708*/ 	.word	0x00029af0


	//   ....[114]....
        /*070c*/ 	.word	0x00029ba0


	//   ....[115]....
        /*0710*/ 	.word	0x00029c70


	//   ....[116]....
        /*0714*/ 	.word	0x00029d20


	//   ....[117]....
        /*0718*/ 	.word	0x0002a040


	//   ....[118]....
        /*071c*/ 	.word	0x0002a160


	//   ....[119]....
        /*0720*/ 	.word	0x0002c8b0


	//   ....[120]....
        /*0724*/ 	.word	0x0002cf90


	//   ....[121]....
        /*0728*/ 	.word	0x0002e260


	//   ....[122]....
        /*072c*/ 	.word	0x0002e2b0


	//   ....[123]....
        /*0730*/ 	.word	0x0002e310


	//   ....[124]....
        /*0734*/ 	.word	0x0002e330


	//----- nvinfo : EIATTR_REG_RECONFIG
	.align		4
.L_351:
        /*0738*/ 	.byte	0x01, 0x54
	.zero		2


	//----- nvinfo : EIATTR_SYSCALL_OFFSETS
	.align		4
        /*073c*/ 	.byte	0x04, 0x46
        /*073e*/ 	.short	(.L_353 - .L_352)


	//   ....[0]....
.L_352:
        /*0740*/ 	.word	0x00002440


	//   ....[1]....
        /*0744*/ 	.word	0x00023630


	//   ....[2]....
        /*0748*/ 	.word	0x00023780


	//   ....[3]....
        /*074c*/ 	.word	0x00023870


	//   ....[4]....
        /*0750*/ 	.word	0x00024010


	//   ....[5]....
        /*0754*/ 	.word	0x00024b70


	//----- nvinfo : EIATTR_MBARRIER_INSTR_OFFSETS
	.align		4
.L_353:
        /*0758*/ 	.byte	0x04, 0x39
        /*075a*/ 	.short	(.L_355 - .L_354)


	//   ....[0]....
.L_354:
        /*075c*/ 	.word	0x000002c0
        /*0760*/ 	.word	0x000000ff
        /*0764*/ 	.word	0x00032400
        /*0768*/ 	.short	0x0100
        /*076a*/ 	.byte	0x08
	.zero		1


	//   ....[1]....
        /*076c*/ 	.word	0x000002d0
        /*0770*/ 	.word	0x000000ff
        /*0774*/ 	.word	0x00032410
        /*0778*/ 	.short	0x0100
        /*077a*/ 	.byte	0x08
	.zero		1


	//   ....[2]....
        /*077c*/ 	.word	0x000002e0
        /*0780*/ 	.word	0x000000ff
        /*0784*/ 	.word	0x00032420
        /*0788*/ 	.short	0x0100
        /*078a*/ 	.byte	0x08
	.zero		1


	//   ....[3]....
        /*078c*/ 	.word	0x000003d0
        /*0790*/ 	.word	0x000000ff
        /*0794*/ 	.word	0x00032430
        /*0798*/ 	.short	0x0100
        /*079a*/ 	.byte	0x08
	.zero		1


	//   ....[4]....
        /*079c*/ 	.word	0x000003e0
        /*07a0*/ 	.word	0x000000ff
        /*07a4*/ 	.word	0x00032440
        /*07a8*/ 	.short	0x0100
        /*07aa*/ 	.byte	0x08
	.zero		1


	//   ....[5]....
        /*07ac*/ 	.word	0x000003f0
        /*07b0*/ 	.word	0x000000ff
        /*07b4*/ 	.word	0x00032438
        /*07b8*/ 	.short	0x0100
        /*07ba*/ 	.byte	0x08
	.zero		1


	//   ....[6]....
        /*07bc*/ 	.word	0x00000400
        /*07c0*/ 	.word	0x000000ff
        /*07c4*/ 	.word	0x00032448
        /*07c8*/ 	.short	0x0100
        /*07ca*/ 	.byte	0x08
	.zero		1


	//   ....[7]....
        /*07cc*/ 	.word	0x00000530
        /*07d0*/ 	.word	0x000000ff
        /*07d4*/ 	.word	0x00032450
        /*07d8*/ 	.short	0x0100
        /*07da*/ 	.byte	0x08
	.zero		1


	//   ....[8]....
        /*07dc*/ 	.word	0x00000540
        /*07e0*/ 	.word	0x000000ff
        /*07e4*/ 	.word	0x00032460
        /*07e8*/ 	.short	0x0100
        /*07ea*/ 	.byte	0x08
	.zero		1


	//   ....[9]....
        /*07ec*/ 	.word	0x00000550
        /*07f0*/ 	.word	0x000000ff
        /*07f4*/ 	.word	0x00032458
        /*07f8*/ 	.short	0x0100
        /*07fa*/ 	.byte	0x08
	.zero		1


	//   ....[10]....
        /*07fc*/ 	.word	0x00000560
        /*0800*/ 	.word	0x000000ff
        /*0804*/ 	.word	0x00032468
        /*0808*/ 	.short	0x0100
        /*080a*/ 	.byte	0x08
	.zero		1


	//   ....[11]....
        /*080c*/ 	.word	0x00000650
        /*0810*/ 	.word	0x000000ff
        /*0814*/ 	.word	0x00032470
        /*0818*/ 	.short	0x0100
        /*081a*/ 	.byte	0x06
	.zero		1


	//   ....[12]....
        /*081c*/ 	.word	0x00000660
        /*0820*/ 	.word	0x000000ff
        /*0824*/ 	.word	0x00032480
        /*0828*/ 	.short	0x0100
        /*082a*/ 	.byte	0x06
	.zero		1


	//   ....[13]....
        /*082c*/ 	.word	0x00000670
        /*0830*/ 	.word	0x000000ff
        /*0834*/ 	.word	0x00032478
        /*0838*/ 	.short	0x0100
        /*083a*/ 	.byte	0x06
	.zero		1


	//   ....[14]....
        /*083c*/ 	.word	0x00000680
        /*0840*/ 	.word	0x000000ff
        /*0844*/ 	.word	0x00032488
        /*0848*/ 	.short	0x0100
        /*084a*/ 	.byte	0x06
	.zero		1


	//   ....[15]....
        /*084c*/ 	.word	0x000007b0
        /*0850*/ 	.word	0x000000ff
        /*0854*/ 	.word	0x00032490
        /*0858*/ 	.short	0x0100
        /*085a*/ 	.byte	0x08
	.zero		1


	//   ....[16]....
        /*085c*/ 	.word	0x000007c0
        /*0860*/ 	.word	0x000000ff
        /*0864*/ 	.word	0x000324a0
        /*0868*/ 	.short	0x0100
        /*086a*/ 	.byte	0x08
	.zero		1


	//   ....[17]....
        /*086c*/ 	.word	0x000007d0
        /*0870*/ 	.word	0x000000ff
        /*0874*/ 	.word	0x00032498
        /*0878*/ 	.short	0x0100
        /*087a*/ 	.byte	0x08
	.zero		1


	//   ....[18]....
        /*087c*/ 	.word	0x000007e0
        /*0880*/ 	.word	0x000000ff
        /*0884*/ 	.word	0x000324a8
        /*0888*/ 	.short	0x0100
        /*088a*/ 	.byte	0x08
	.zero		1


	//   ....[19]....
        /*088c*/ 	.word	0x00000910
        /*0890*/ 	.word	0x000000ff
        /*0894*/ 	.word	0x000324b0
        /*0898*/ 	.short	0x0100
        /*089a*/ 	.byte	0x08
	.zero		1


	//   ....[20]....
        /*089c*/ 	.word	0x00000920
        /*08a0*/ 	.word	0x000000ff
        /*08a4*/ 	.word	0x000324c0
        /*08a8*/ 	.short	0x0100
        /*08aa*/ 	.byte	0x08
	.zero		1


	//   ....[21]....
        /*08ac*/ 	.word	0x00000930
        /*08b0*/ 	.word	0x000000ff
        /*08b4*/ 	.word	0x000324b8
        /*08b8*/ 	.short	0x0100
        /*08ba*/ 	.byte	0x08
	.zero		1


	//   ....[22]....
        /*08bc*/ 	.word	0x00000940
        /*08c0*/ 	.word	0x000000ff
        /*08c4*/ 	.word	0x000324c8
        /*08c8*/ 	.short	0x0100
        /*08ca*/ 	.byte	0x08
	.zero		1


	//   ....[23]....
        /*08cc*/ 	.word	0x000026c0
        /*08d0*/ 	.word	0x000000ff
        /*08d4*/ 	.word	0x00032400
        /*08d8*/ 	.short	0x010a
        /*08da*/ 	.byte	0x2c
	.zero		1


	//   ....[24]....
        /*08dc*/ 	.word	0x00002af0
        /*08e0*/ 	.word	0x00000014
        /*08e4*/ 	.word	0x00000000
        /*08e8*/ 	.short	0x010a
        /*08ea*/ 	.byte	0x3f
	.zero		1


	//   ....[25]....
        /*08ec*/ 	.word	0x00002b50
        /*08f0*/ 	.word	0x00000014
        /*08f4*/ 	.word	0x00000000
        /*08f8*/ 	.short	0x010a
        /*08fa*/ 	.byte	0x3f
	.zero		1


	//   ....[26]....
        /*08fc*/ 	.word	0x00002f00
        /*0900*/ 	.word	0x000000ff
        /*0904*/ 	.word	0x00032410
        /*0908*/ 	.short	0x010a
        /*090a*/ 	.byte	0x2c
	.zero		1


	//   ....[27]....
        /*090c*/ 	.word	0x00003000
        /*0910*/ 	.word	0x00000008
        /*0914*/ 	.word	0x00000000
        /*0918*/ 	.short	0x010a
        /*091a*/ 	.byte	0x3f
	.zero		1


	//   ....[28]....
        /*091c*/ 	.word	0x00003060
        /*0920*/ 	.word	0x00000008
        /*0924*/ 	.word	0x00000000
        /*0928*/ 	.short	0x010a
        /*092a*/ 	.byte	0x3f
	.zero		1


	//   ....[29]....
        /*092c*/ 	.word	0x00003d50
        /*0930*/ 	.word	0x00000008
        /*0934*/ 	.word	0x00000000
        /*0938*/ 	.short	0x0101
        /*093a*/ 	.byte	0x3f
	.zero		1


	//   ....[30]....
        /*093c*/ 	.word	0x00009600
        /*0940*/ 	.word	0x00000015
        /*0944*/ 	.word	0x00000000
        /*0948*/ 	.short	0x0101
        /*094a*/ 	.byte	0x3f
	.zero		1


	//   ....[31]....
        /*094c*/ 	.word	0x00009d30
        /*0950*/ 	.word	0x00000003
        /*0954*/ 	.word	0x00000000
        /*0958*/ 	.short	0x010a
        /*095a*/ 	.byte	0x3f
	.zero		1


	//   ....[32]....
        /*095c*/ 	.word	0x00009e30
        /*0960*/ 	.word	0x00000000
        /*0964*/ 	.word	0x00000000
        /*0968*/ 	.short	0x010a
        /*096a*/ 	.byte	0x3f
	.zero		1


	//   ....[33]....
        /*096c*/ 	.word	0x0000a260
        /*0970*/ 	.word	0x00000003
        /*0974*/ 	.word	0x00000000
        /*0978*/ 	.short	0x010a
        /*097a*/ 	.byte	0x3f
	.zero		1


	//   ....[34]....
        /*097c*/ 	.word	0x0000a310
        /*0980*/ 	.word	0x00000004
        /*0984*/ 	.word	0x00000000
        /*0988*/ 	.short	0x010a
        /*098a*/ 	.byte	0x3f
	.zero		1


	//   ....[35]....
        /*098c*/ 	.word	0x0000afe0
        /*0990*/ 	.word	0x00000003
        /*0994*/ 	.word	0x00000000
        /*0998*/ 	.short	0x0101
        /*099a*/ 	.byte	0x3f
	.zero		1


	//   ....[36]....
        /*099c*/ 	.word	0x00013900
        /*09a0*/ 	.word	0x00000000
        /*09a4*/ 	.word	0x00000000
        /*09a8*/ 	.short	0x0101
        /*09aa*/ 	.byte	0x3f
	.zero		1


	//   ....[37]....
        /*09ac*/ 	.word	0x00013b00
        /*09b0*/ 	.word	0x00000005
        /*09b4*/ 	.word	0x00000000
        /*09b8*/ 	.short	0x010a
        /*09ba*/ 	.byte	0x3f
	.zero		1


	//   ....[38]....
        /*09bc*/ 	.word	0x00013c00
        /*09c0*/ 	.word	0x00000000
        /*09c4*/ 	.word	0x00000000
        /*09c8*/ 	.short	0x010a
        /*09ca*/ 	.byte	0x3f
	.zero		1


	//   ....[39]....
        /*09cc*/ 	.word	0x00014030
        /*09d0*/ 	.word	0x00000005
        /*09d4*/ 	.word	0x00000000
        /*09d8*/ 	.short	0x010a
        /*09da*/ 	.byte	0x3f
	.zero		1


	//   ....[40]....
        /*09dc*/ 	.word	0x000140e0
        /*09e0*/ 	.word	0x00000004
        /*09e4*/ 	.word	0x00000000
        /*09e8*/ 	.short	0x010a
        /*09ea*/ 	.byte	0x3f
	.zero		1


	//   ....[41]....
        /*09ec*/ 	.word	0x00014dc0
        /*09f0*/ 	.word	0x00000004
        /*09f4*/ 	.word	0x00000000
        /*09f8*/ 	.short	0x0101
        /*09fa*/ 	.byte	0x3f
	.zero		1


	//   ....[42]....
        /*09fc*/ 	.word	0x0001eb60
        /*0a00*/ 	.word	0x00000000
        /*0a04*/ 	.word	0x00000000
        /*0a08*/ 	.short	0x0101
        /*0a0a*/ 	.byte	0x3f
	.zero		1


	//   ....[43]....
        /*0a0c*/ 	.word	0x00021790
        /*0a10*/ 	.word	0x000000ff
        /*0a14*/ 	.word	0x00000000
        /*0a18*/ 	.short	0x0101
        /*0a1a*/ 	.byte	0x05
	.zero		1


	//   ....[44]....
        /*0a1c*/ 	.word	0x00023c80
        /*0a20*/ 	.word	0x00000000
        /*0a24*/ 	.word	0x00032440
        /*0a28*/ 	.short	0x010a
        /*0a2a*/ 	.byte	0x3f
	.zero		1


	//   ....[45]....
        /*0a2c*/ 	.word	0x00024940
        /*0a30*/ 	.word	0x00000011
        /*0a34*/ 	.word	0x00032400
        /*0a38*/ 	.short	0x0107
        /*0a3a*/ 	.byte	0x3f
	.zero		1


	//   ....[46]....
        /*0a3c*/ 	.word	0x000249e0
        /*0a40*/ 	.word	0x00000011
        /*0a44*/ 	.word	0x00032400
        /*0a48*/ 	.short	0x0101
        /*0a4a*/ 	.byte	0x3f
	.zero		1


	//   ....[47]....
        /*0a4c*/ 	.word	0x000254c0
        /*0a50*/ 	.word	0x00000011
        /*0a54*/ 	.word	0x00032410
        /*0a58*/ 	.short	0x0107
        /*0a5a*/ 	.byte	0x3f
	.zero		1


	//   ....[48]....
        /*0a5c*/ 	.word	0x000255c0
        /*0a60*/ 	.word	0x00000011
        /*0a64*/ 	.word	0x00032410
        /*0a68*/ 	.short	0x0101
        /*0a6a*/ 	.byte	0x3f
	.zero		1


	//   ....[49]....
        /*0a6c*/ 	.word	0x000255e0
        /*0a70*/ 	.word	0x00000011
        /*0a74*/ 	.word	0x00032420
        /*0a78*/ 	.short	0x010a
        /*0a7a*/ 	.byte	0x3f
	.zero		1


	//   ....[50]....
        /*0a7c*/ 	.word	0x000256c0
        /*0a80*/ 	.word	0x00000002
        /*0a84*/ 	.word	0x00032460
        /*0a88*/ 	.short	0x010a
        /*0a8a*/ 	.byte	0x3f
	.zero		1


	//   ....[51]....
        /*0a8c*/ 	.word	0x00025ee0
        /*0a90*/ 	.word	0x00000003
        /*0a94*/ 	.word	0x00032440
        /*0a98*/ 	.short	0x010a
        /*0a9a*/ 	.byte	0x3f
	.zero		1


	//   ....[52]....
        /*0a9c*/ 	.word	0x00026100
        /*0aa0*/ 	.word	0x00000003
        /*0aa4*/ 	.word	0x00032460
        /*0aa8*/ 	.short	0x010a
        /*0aaa*/ 	.byte	0x3f
	.zero		1


	//   ....[53]....
        /*0aac*/ 	.word	0x000268f0
        /*0ab0*/ 	.word	0x00000004
        /*0ab4*/ 	.word	0x00032440
        /*0ab8*/ 	.short	0x010a
        /*0aba*/ 	.byte	0x3f
	.zero		1


	//   ....[54]....
        /*0abc*/ 	.word	0x00026b10
        /*0ac0*/ 	.word	0x00000004
        /*0ac4*/ 	.word	0x00032460
        /*0ac8*/ 	.short	0x010a
        /*0aca*/ 	.byte	0x3f
	.zero		1


	//   ....[55]....
        /*0acc*/ 	.word	0x00027290
        /*0ad0*/ 	.word	0x00000004
        /*0ad4*/ 	.word	0x00032440
        /*0ad8*/ 	.short	0x010a
        /*0ada*/ 	.byte	0x3f
	.zero		1


	//   ....[56]....
        /*0adc*/ 	.word	0x000274b0
        /*0ae0*/ 	.word	0x00000004
        /*0ae4*/ 	.word	0x00032460
        /*0ae8*/ 	.short	0x010a
        /*0aea*/ 	.byte	0x3f
	.zero		1


	//   ....[57]....
        /*0aec*/ 	.word	0x00027e20
        /*0af0*/ 	.word	0x00000000
        /*0af4*/ 	.word	0x00032420
        /*0af8*/ 	.short	0x010a
        /*0afa*/ 	.byte	0x3f
	.zero		1


	//   ....[58]....
        /*0afc*/ 	.word	0x00027ff0
        /*0b00*/ 	.word	0x00000006
        /*0b04*/ 	.word	0x00000000
        /*0b08*/ 	.short	0x010a
        /*0b0a*/ 	.byte	0x3f
	.zero		1


	//   ....[59]....
        /*0b0c*/ 	.word	0x00028040
        /*0b10*/ 	.word	0x00000003
        /*0b14*/ 	.word	0x00000000
        /*0b18*/ 	.short	0x010a
        /*0b1a*/ 	.byte	0x3f
	.zero		1


	//   ....[60]....
        /*0b1c*/ 	.word	0x000280a0
        /*0b20*/ 	.word	0x00000012
        /*0b24*/ 	.word	0x00000000
        /*0b28*/ 	.short	0x010a
        /*0b2a*/ 	.byte	0x3f
	.zero		1


	//   ....[61]....
        /*0b2c*/ 	.word	0x000280d0
        /*0b30*/ 	.word	0x00000003
        /*0b34*/ 	.word	0x00000000
        /*0b38*/ 	.short	0x010a
        /*0b3a*/ 	.byte	0x3f
	.zero		1


	//   ....[62]....
        /*0b3c*/ 	.word	0x00028140
        /*0b40*/ 	.word	0x00000009
        /*0b44*/ 	.word	0x00032400
        /*0b48*/ 	.short	0x010a
        /*0b4a*/ 	.byte	0x3f
	.zero		1


	//   ....[63]....
        /*0b4c*/ 	.word	0x00028190
        /*0b50*/ 	.word	0x00000014
        /*0b54*/ 	.word	0x00000000
        /*0b58*/ 	.short	0x010a
        /*0b5a*/ 	.byte	0x3f
	.zero		1


	//   ....[64]....
        /*0b5c*/ 	.word	0x000281f0
        /*0b60*/ 	.word	0x00000009
        /*0b64*/ 	.word	0x00032410
        /*0b68*/ 	.short	0x010a
        /*0b6a*/ 	.byte	0x3f
	.zero		1


	//   ....[65]....
        /*0b6c*/ 	.word	0x00028240
        /*0b70*/ 	.word	0x00000008
        /*0b74*/ 	.word	0x00000000
        /*0b78*/ 	.short	0x010a
        /*0b7a*/ 	.byte	0x3f
	.zero		1


	//   ....[66]....
        /*0b7c*/ 	.word	0x00028290
        /*0b80*/ 	.word	0x00000000
        /*0b84*/ 	.word	0x00000000
        /*0b88*/ 	.short	0x010a
        /*0b8a*/ 	.byte	0x3f
	.zero		1


	//   ....[67]....
        /*0b8c*/ 	.word	0x000282e0
        /*0b90*/ 	.word	0x00000004
        /*0b94*/ 	.word	0x00000000
        /*0b98*/ 	.short	0x010a
        /*0b9a*/ 	.byte	0x3f
	.zero		1


	//   ....[68]....
        /*0b9c*/ 	.word	0x00028330
        /*0ba0*/ 	.word	0x00000000
        /*0ba4*/ 	.word	0x00000000
        /*0ba8*/ 	.short	0x010a
        /*0baa*/ 	.byte	0x3f
	.zero		1


	//   ....[69]....
        /*0bac*/ 	.word	0x00028380
        /*0bb0*/ 	.word	0x00000004
        /*0bb4*/ 	.word	0x00000000
        /*0bb8*/ 	.short	0x010a
        /*0bba*/ 	.byte	0x3f
	.zero		1


	//   ....[70]....
        /*0bbc*/ 	.word	0x000284d0
        /*0bc0*/ 	.word	0x00000000
        /*0bc4*/ 	.word	0x00032440
        /*0bc8*/ 	.short	0x010a
        /*0bca*/ 	.byte	0x3f
	.zero		1


	//   ....[71]....
        /*0bcc*/ 	.word	0x00029d60
        /*0bd0*/ 	.word	0x00000011
        /*0bd4*/ 	.word	0x00032420
        /*0bd8*/ 	.short	0x010a
        /*0bda*/ 	.byte	0x3f
	.zero		1


	//   ....[72]....
        /*0bdc*/ 	.word	0x00029db0
        /*0be0*/ 	.word	0x00000002
        /*0be4*/ 	.word	0x00032460
        /*0be8*/ 	.short	0x010a
        /*0bea*/ 	.byte	0x3f
	.zero		1


	//   ....[73]....
        /*0bec*/ 	.word	0x00029e00
        /*0bf0*/ 	.word	0x00000003
        /*0bf4*/ 	.word	0x00032440
        /*0bf8*/ 	.short	0x010a
        /*0bfa*/ 	.byte	0x3f
	.zero		1


	//   ....[74]....
        /*0bfc*/ 	.word	0x00029e50
        /*0c00*/ 	.word	0x00000003
        /*0c04*/ 	.word	0x00032460
        /*0c08*/ 	.short	0x010a
        /*0c0a*/ 	.byte	0x3f
	.zero		1


	//   ....[75]....
        /*0c0c*/ 	.word	0x00029ea0
        /*0c10*/ 	.word	0x00000004
        /*0c14*/ 	.word	0x00032440
        /*0c18*/ 	.short	0x010a
        /*0c1a*/ 	.byte	0x3f
	.zero		1


	//   ....[76]....
        /*0c1c*/ 	.word	0x00029ef0
        /*0c20*/ 	.word	0x00000004
        /*0c24*/ 	.word	0x00032460
        /*0c28*/ 	.short	0x010a
        /*0c2a*/ 	.byte	0x3f
	.zero		1


	//   ....[77]....
        /*0c2c*/ 	.word	0x00029f40
        /*0c30*/ 	.word	0x00000004
        /*0c34*/ 	.word	0x00032440
        /*0c38*/ 	.short	0x010a
        /*0c3a*/ 	.byte	0x3f
	.zero		1


	//   ....[78]....
        /*0c3c*/ 	.word	0x00029f90
        /*0c40*/ 	.word	0x00000004
        /*0c44*/ 	.word	0x00032460
        /*0c48*/ 	.short	0x010a
        /*0c4a*/ 	.byte	0x3f
	.zero		1


	//   ....[79]....
        /*0c4c*/ 	.word	0x0002a080
        /*0c50*/ 	.word	0x00000000
        /*0c54*/ 	.word	0x00032420
        /*0c58*/ 	.short	0x010a
        /*0c5a*/ 	.byte	0x3f
	.zero		1


	//   ....[80]....
        /*0c5c*/ 	.word	0x0002a220
        /*0c60*/ 	.word	0x00000006
        /*0c64*/ 	.word	0x00000000
        /*0c68*/ 	.short	0x010a
        /*0c6a*/ 	.byte	0x3f
	.zero		1


	//   ....[81]....
        /*0c6c*/ 	.word	0x0002a270
        /*0c70*/ 	.word	0x00000003
        /*0c74*/ 	.word	0x00000000
        /*0c78*/ 	.short	0x010a
        /*0c7a*/ 	.byte	0x3f
	.zero		1


	//   ....[82]....
        /*0c7c*/ 	.word	0x0002a2c0
        /*0c80*/ 	.word	0x00000012
        /*0c84*/ 	.word	0x00000000
        /*0c88*/ 	.short	0x010a
        /*0c8a*/ 	.byte	0x3f
	.zero		1


	//   ....[83]....
        /*0c8c*/ 	.word	0x0002a660
        /*0c90*/ 	.word	0x0000000c
        /*0c94*/ 	.word	0x00000000
        /*0c98*/ 	.short	0x010a
        /*0c9a*/ 	.byte	0x3f
	.zero		1


	//   ....[84]....
        /*0c9c*/ 	.word	0x0002a7a0
        /*0ca0*/ 	.word	0x00000002
        /*0ca4*/ 	.word	0x00000000
        /*0ca8*/ 	.short	0x010a
        /*0caa*/ 	.byte	0x3f
	.zero		1


	//   ....[85]....
        /*0cac*/ 	.word	0x0002ae00
        /*0cb0*/ 	.word	0x0000000b
        /*0cb4*/ 	.word	0x00000000
        /*0cb8*/ 	.short	0x010a
        /*0cba*/ 	.byte	0x3f
	.zero		1


	//   ....[86]....
        /*0cbc*/ 	.word	0x0002af40
        /*0cc0*/ 	.word	0x00000008
        /*0cc4*/ 	.word	0x00000000
        /*0cc8*/ 	.short	0x010a
        /*0cca*/ 	.byte	0x3f
	.zero		1


	//   ....[87]....
        /*0ccc*/ 	.word	0x0002c190
        /*0cd0*/ 	.word	0x00000002
        /*0cd4*/ 	.word	0x00000000
        /*0cd8*/ 	.short	0x0101
        /*0cda*/ 	.byte	0x3f
	.zero		1


	//   ....[88]....
        /*0cdc*/ 	.word	0x00045f70
        /*0ce0*/ 	.word	0x00000004
        /*0ce4*/ 	.word	0x00000000
        /*0ce8*/ 	.short	0x0101
        /*0cea*/ 	.byte	0x3f
	.zero		1


	//   ....[89]....
        /*0cec*/ 	.word	0x00045fb0
        /*0cf0*/ 	.word	0x00000002
        /*0cf4*/ 	.word	0x00000000
        /*0cf8*/ 	.short	0x010a
        /*0cfa*/ 	.byte	0x3f
	.zero		1


	//   ....[90]....
        /*0cfc*/ 	.word	0x00046000
        /*0d00*/ 	.word	0x00000008
        /*0d04*/ 	.word	0x00000000
        /*0d08*/ 	.short	0x010a
        /*0d0a*/ 	.byte	0x3f
	.zero		1


	//----- nvinfo : EIATTR_NUM_MBARRIERS
	.align		4
.L_355:
        /*0d0c*/ 	.byte	0x03, 0x38
        /*0d0e*/ 	.short	0x0017


	//----- nvinfo : EIATTR_EXIT_INSTR_OFFSETS
	.align		4
        /*0d10*/ 	.byte	0x04, 0x1c
        /*0d12*/ 	.short	(.L_357 - .L_356)


	//   ....[0]....
.L_356:
        /*0d14*/ 	.word	0x00000b30


	//   ....[1]....
        /*0d18*/ 	.word	0x000228b0


	//   ....[2]....
        /*0d1c*/ 	.word	0x00028120


	//----- nvinfo : EIATTR_MAX_THREADS
	.align		4
.L_357:
        /*0d20*/ 	.byte	0x04, 0x05
        /*0d22*/ 	.short	(.L_359 - .L_358)
.L_358:
        /*0d24*/ 	.word	0x00000180
        /*0d28*/ 	.word	0x00000001
        /*0d2c*/ 	.word	0x00000001


	//----- nvinfo : EIATTR_CRS_STACK_SIZE
	.align		4
.L_359:
        /*0d30*/ 	.byte	0x04, 0x1e
        /*0d32*/ 	.short	(.L_361 - .L_360)
.L_360:
        /*0d34*/ 	.word	0x00000000


	//----- nvinfo : EIATTR_CBANK_PARAM_SIZE
	.align		4
.L_361:
        /*0d38*/ 	.byte	0x03, 0x19
        /*0d3a*/ 	.short	0x0bf0


	//----- nvinfo : EIATTR_PARAM_CBANK
	.align		4
        /*0d3c*/ 	.byte	0x04, 0x0a
        /*0d3e*/ 	.short	(.L_363 - .L_362)
	.align		4
.L_362:
        /*0d40*/ 	.word	index@(.nv.constant0._ZN7cutlass13device_kernelIN5flash11enable_sm90INS1_16FlashAttnFwdSm90INS1_25CollectiveMainloopFwdSm90ILi2EN4cute5tupleIJNS5_1CILi1EEES8_S8_EEENS6_IJNS7_ILi128EEENS7_ILi96EEENS7_ILi64EEEEEELi256ENS_6half_tEfNS_4arch4Sm90ELb0ELb1ELb1ELb0ELb0ELb0ELb1ELb1ELb0ELb1ELb0ELb0EEENS1_21CollectiveEpilogueFwdINS6_IJSA_NS7_ILi256EEESB_EEES9_SE_SG_Li256ELb0ELb1ELb0ELb0EEENS1_30DynamicPersistentTileSchedulerILi256ELi128ELb0ELb1ELb1EEEEEEEEEvNT_6ParamsE)
        /*0d44*/ 	.short	0x0210
        /*0d46*/ 	.short	0x0bf0


	//----- nvinfo : EIATTR_SW_WAR
	.align		4
.L_363:
        /*0d48*/ 	.byte	0x04, 0x36
        /*0d4a*/ 	.short	(.L_365 - .L_364)
.L_364:
        /*0d4c*/ 	.word	0x00000008
.L_365:


//--------------------- .nv.info._ZN7cutlass13device_kernelIN5flash11enable_sm90INS1_16FlashAttnFwdSm90INS1_25CollectiveMainloopFwdSm90ILi2EN4cute5tupleIJNS5_1CILi1EEES8_S8_EEENS6_IJNS7_ILi128EEENS7_ILi96EEENS7_ILi64EEEEEELi256ENS_6half_tEfNS_4arch4Sm90ELb0ELb1ELb1ELb1ELb0ELb0ELb0ELb1ELb0ELb1ELb0ELb0EEENS1_21CollectiveEpilogueFwdINS6_IJSA_NS7_ILi256EEESB_EEES9_SE_SG_Li256ELb1ELb1ELb0ELb0EEENS1_36VarlenDynamicPersistentTileSchedulerILi128ELi96ELi256ELi128ELb0ELb1ELb1ELb1ELb0ELb1EEEEEEEEEvNT_6ParamsE --------------------------
	.section	.nv.info._ZN7cutlass13device_kernelIN5flash11enable_sm90INS1_16FlashAttnFwdSm90INS1_25CollectiveMainloopFwdSm90ILi2EN4cute5tupleIJNS5_1CILi1EEES8_S8_EEENS6_IJNS7_ILi128EEENS7_ILi96EEENS7_ILi64EEEEEELi256ENS_6half_tEfNS_4arch4Sm90ELb0ELb1ELb1ELb1ELb0ELb0ELb0ELb1ELb0ELb1ELb0ELb0EEENS1_21CollectiveEpilogueFwdINS6_IJSA_NS7_ILi256EEESB_EEES9_SE_SG_Li256ELb1ELb1ELb0ELb0EEENS1_36VarlenDynamicPersistentTileSchedulerILi128ELi96ELi256ELi128ELb0ELb1ELb1ELb1ELb0ELb1EEEEEEEEEvNT_6ParamsE,"",@"SHT_CUDA_INFO"
	.sectionflags	@""
	.align	4


	//----- nvinfo : EIATTR_CUDA_API_VERSION
	.align		4
        /*0000*/ 	.byte	0x04, 0x37
        /*0002*/ 	.short	(.L_367 - .L_366)
.L_366:
        /*0004*/ 	.word	0x00000082


	//----- nvinfo : EIATTR_KPARAM_INFO
	.align		4
.L_367:
        /*0008*/ 	.byte	0x04, 0x17
        /*000a*/ 	.short	(.L_369 - .L_368)
.L_368:
        /*000c*/ 	.word	0x00000000
        /*0010*/ 	.short	0x0000
        /*0012*/ 	.short	0x0070
        /*0014*/ 	.byte	0x00, 0xf0, 0x01, 0x2a


	//----- nvinfo : EIATTR_SPARSE_MMA_MASK
	.align		4
.L_369:
        /*0018*/ 	.byte	0x03, 0x50
        /*001a*/ 	.short	0x0000


	//----- nvinfo : EIATTR_MAXREG_COUNT
	.align		4
        /*001c*/ 	.byte	0x03, 0x1b
        /*001e*/ 	.short	0x00a8


	//----- nvinfo : EIATTR_NUM_BARRIERS
	.align		4
        /*0020*/ 	.byte	0x02, 0x4c
        /*0022*/ 	.byte	0x10
	.zero		1


	//----- nvinfo : EIATTR_EXTERNS
	.align		4
        /*0024*/ 	.byte	0x04, 0x0f
        /*0026*/ 	.short	(.L_371 - .L_370)


	//   ....[0]....
	.align		4
.L_370:
        /*0028*/ 	.word	index@(__assertfail)


	//----- nvinfo : EIATTR_ANNOTATIONS
	.align		4
.L_371:
        /*002c*/ 	.byte	0x04, 0x55
        /*002e*/ 	.short	(.L_373 - .L_372)


	//   ....[0]....
.L_372:
        /* <DEDUP_REMOVED lines=57> */


	//----- nvinfo : EIATTR_MERCURY_ISA_VERSION
	.align		4
.L_373:
        /*03b0*/ 	.byte	0x03, 0x5f
        /*03b2*/ 	.short	0x0101


	//----- nvinfo : EIATTR_UNUSED_LOAD_BYTE_OFFSET
	.align		4
        /*03b4*/ 	.byte	0x04, 0x44
        /*03b6*/ 	.short	(.L_375 - .L_374)


	//   ....[0]....
.L_374:
        /*03b8*/ 	.word	0x00000a40
        /*03bc*/ 	.word	0x0000fff0


	//   ....[1]....
        /*03c0*/ 	.word	0x0000e980
        /*03c4*/ 	.word	0x0000fff0


	//----- nvinfo : EIATTR_INT_WARP_WIDE_INSTR_OFFSETS
	.align		4
.L_375:
        /*03c8*/ 	.byte	0x04, 0x31
        /*03ca*/ 	.short	(.L_377 - .L_376)


	//   ....[0]....
.L_376:
        /*03cc*/ 	.word	0x00000130


	//   ....[1]....
        /*03d0*/ 	.word	0x00000170


	//   ....[2]....
        /*03d4*/ 	.word	0x000001e0


	//   ....[3]....
        /*03d8*/ 	.word	0x00012d10


	//   ....[4]....
        /*03dc*/ 	.word	0x00012da0


	//   ....[5]....
        /*03e0*/ 	.word	0x00016b10


	//   ....[6]....
        /*03e4*/ 	.word	0x00016ba0


	//----- nvinfo : EIATTR_COOP_GROUP_MASK_REGIDS
	.align		4
.L_377:
        /*03e8*/ 	.byte	0x04, 0x29
        /*03ea*/ 	.short	(.L_379 - .L_378)


	//   ....[0]....
.L_378:
        /*03ec*/ 	.word	0xffffffff


	//   ....[1]....
        /*03f0*/ 	.word	0xffffffff


	//   ....[2]....
        /*03f4*/ 	.word	0xffffffff


	//   ....[3]....
        /*03f8*/ 	.word	0xffffffff


	//   ....[4]....
        /*03fc*/ 	.word	0xffffffff


	//   ....[5]....
        /*0400*/ 	.word	0xffffffff


	//   ....[6]....
        /*0404*/ 	.word	0xffffffff


	//   ....[7]....
        /*0408*/ 	.word	0xffffffff


	//   ....[8]....
        /*040c*/ 	.word	0xffffffff


	//   ....[9]....
        /*0410*/ 	.word	0xffffffff


	//   ....[10]....
        /*0414*/ 	.word	0xffffffff


	//   ....[11]....
        /*0418*/ 	.word	0xffffffff


	//   ....[12]....
        /*041c*/ 	.word	0xffffffff


	//   ....[13]....
        /*0420*/ 	.word	0xffffffff


	//   ....[14]....
        /*0424*/ 	.word	0xffffffff


	//   ....[15]....
        /*0428*/ 	.word	0xffffffff


	//   ....[16]....
        /*042c*/ 	.word	0xffffffff


	//   ....[17]....
        /*0430*/ 	.word	0xffffffff


	//   ....[18]....
        /*0434*/ 	.word	0xffffffff


	//   ....[19]....
        /*0438*/ 	.word	0xffffffff


	//   ....[20]....
        /*043c*/ 	.word	0xffffffff


	//   ....[21]....
        /*0440*/ 	.word	0xffffffff


	//   ....[22]....
        /*0444*/ 	.word	0xffffffff


	//   ....[23]....
        /*0448*/ 	.word	0xffffffff


	//   ....[24]....
        /*044c*/ 	.word	0xffffffff


	//   ....[25]....
        /*0450*/ 	.word	0xffffffff


	//   ....[26]....
        /*0454*/ 	.word	0xffffffff


	//   ....[27]....
        /*0458*/ 	.word	0xffffffff


	//   ....[28]....
        /*045c*/ 	.word	0xffffffff


	//   ....[29]....
        /*0460*/ 	.word	0xffffffff


	//   ....[30]....
        /*0464*/ 	.word	0xffffffff


	//   ....[31]....
        /*0468*/ 	.word	0xffffffff


	//   ....[32]....
        /*046c*/ 	.word	0xffffffff


	//   ....[33]....
        /*0470*/ 	.word	0xffffffff


	//   ....[34]....
        /*0474*/ 	.word	0xffffffff


	//   ....[35]....
        /*0478*/ 	.word	0xffffffff


	//   ....[36]....
        /*047c*/ 	.word	0xffffffff


	//   ....[37]....
        /*0480*/ 	.word	0xffffffff


	//   ....[38]....
        /*0484*/ 	.word	0xffffffff


	//   ....[39]....
        /*0488*/ 	.word	0xffffffff


	//   ....[40]....
        /*048c*/ 	.word	0xffffffff


	//   ....[41]....
        /*0490*/ 	.word	0xffffffff


	//   ....[42]....
        /*0494*/ 	.word	0xffffffff


	//   ....[43]....
        /*0498*/ 	.word	0xffffffff


	//   ....[44]....
        /*049c*/ 	.word	0xffffffff


	//   ....[45]....
        /*04a0*/ 	.word	0xffffffff


	//   ....[46]....
        /*04a4*/ 	.word	0xffffffff


	//   ....[47]....
        /*04a8*/ 	.word	0xffffffff


	//   ....[48]....
        /*04ac*/ 	.word	0xffffffff


	//   ....[49]....
        /*04b0*/ 	.word	0xffffffff


	//   ....[50]....
        /*04b4*/ 	.word	0xffffffff


	//   ....[51]....
        /*04b8*/ 	.word	0xffffffff


	//   ....[52]....
        /*04bc*/ 	.word	0xffffffff


	//   ....[53]....
        /*04c0*/ 	.word	0xffffffff


	//   ....[54]....
        /*04c4*/ 	.word	0xffffffff


	//   ....[55]....
        /*04c8*/ 	.word	0xffffffff


	//   ....[56]....
        /*04cc*/ 	.word	0xffffffff


	//   ....[57]....
        /*04d0*/ 	.word	0xffffffff


	//   ....[58]....
        /*04d4*/ 	.word	0xffffffff


	//   ....[59]....
        /*04d8*/ 	.word	0xffffffff


	//   ....[60]....
        /*04dc*/ 	.word	0xffffffff


	//   ....[61]....
        /*04e0*/ 	.word	0xffffffff


	//   ....[62]....
        /*04e4*/ 	.word	0xffffffff


	//   ....[63]....
        /*04e8*/ 	.word	0xffffffff


	//   ....[64]....
        /*04ec*/ 	.word	0xffffffff


	//   ....[65]....
        /*04f0*/ 	.word	0xffffffff


	//   ....[66]....
        /*04f4*/ 	.word	0xffffffff


	//   ....[67]....
        /*04f8*/ 	.word	0xffffffff


	//   ....[68]....
        /*04fc*/ 	.word	0xffffffff


	//   ....[69]....
        /*0500*/ 	.word	0xffffffff


	//   ....[70]....
        /*0504*/ 	.word	0xffffffff


	//   ....[71]....
        /*0508*/ 	.word	0xffffffff


	//   ....[72]....
        /*050c*/ 	.word	0xffffffff


	//   ....[73]....
        /*0510*/ 	.word	0xffffffff


	//   ....[74]....
        /*0514*/ 	.word	0xffffffff


	//   ....[75]....
        /*0518*/ 	.word	0xffffffff


	//   ....[76]....
        /*051c*/ 	.word	0xffffffff


	//   ....[77]....
        /*0520*/ 	.word	0xffffffff


	//   ....[78]....
        /*0524*/ 	.word	0xffffffff


	//   ....[79]....
        /*0528*/ 	.word	0xffffffff


	//   ....[80]....
        /*052c*/ 	.word	0xffffffff


	//   ....[81]....
        /*0530*/ 	.word	0xffffffff


	//   ....[82]....
        /*0534*/ 	.word	0xffffffff


	//   ....[83]....
        /*0538*/ 	.word	0xffffffff


	//   ....[84]....
        /*053c*/ 	.word	0xffffffff


	//   ....[85]....
        /*0540*/ 	.word	0xffffffff


	//   ....[86]....
        /*0544*/ 	.word	0xffffffff


	//   ....[87]....
        /*0548*/ 	.word	0xffffffff


	//   ....[88]....
        /*054c*/ 	.word	0xffffffff


	//   ....[89]....
        /*0550*/ 	.word	0xffffffff


	//   ....[90]....
        /*0554*/ 	.word	0xffffffff


	//   ....[91]....
        /*0558*/ 	.word	0xffffffff


	//   ....[92]....
        /*055c*/ 	.word	0xffffffff


	//   ....[93]....
        /*0560*/ 	.word	0xffffffff


	//   ....[94]....
        /*0564*/ 	.word	0xffffffff


	//   ....[95]....
        /*0568*/ 	.word	0xffffffff


	//   ....[96]....
        /*056c*/ 	.word	0xffffffff


	//   ....[97]....
        /*0570*/ 	.word	0xffffffff


	//   ....[98]....
        /*0574*/ 	.word	0xffffffff


	//   ....[99]....
        /*0578*/ 	.word	0xffffffff


	//   ....[100]....
        /*057c*/ 	.word	0xffffffff


	//   ....[101]....
        /*0580*/ 	.word	0xffffffff


	//   ....[102]....
        /*0584*/ 	.word	0xffffffff


	//   ....[103]....
        /*0588*/ 	.word	0xffffffff


	//   ....[104]....
        /*058c*/ 	.word	0xffffffff


	//   ....[105]....
        /*0590*/ 	.word	0x0500000f


	//   ....[106]....
        /*0594*/ 	.word	0x0500000f


	//   ....[107]....
        /*0598*/ 	.word	0x0500000f


	//   ....[108]....
        /*059c*/ 	.word	0x0500000f


	//   ....[109]....
        /*05a0*/ 	.word	0x0500000f


	//   ....[110]....
        /*05a4*/ 	.word	0x0500000f


	//   ....[111]....
        /*05a8*/ 	.word	0x0500000f


	//   ....[112]....
        /*05ac*/ 	.word	0x0500000f


	//   ....[113]....
        /*05b0*/ 	.word	0x0500000f


	//   ....[114]....
        /*05b4*/ 	.word	0x0500000f


	//   ....[115]....
        /*05b8*/ 	.word	0x0500000f


	//   ....[116]....
        /*05bc*/ 	.word	0x0500000f


	//   ....[117]....
        /*05c0*/ 	.word	0x0500000f


	//   ....[118]....
        /*05c4*/ 	.word	0x0500000f


	//   ....[119]....
        /*05c8*/ 	.word	0x0500000f


	//   ....[120]....
        /*05cc*/ 	.word	0x0500000f


	//   ....[121]....
        /*05d0*/ 	.word	0x0500000f


	//   ....[122]....
        /*05d4*/ 	.word	0x0500000f


	//   ....[123]....
        /*05d8*/ 	.word	0x0500000f


	//   ....[124]....
        /*05dc*/ 	.word	0x0500000f


	//   ....[125]....
        /*05e0*/ 	.word	0x0500000f


	//   ....[126]....
        /*05e4*/ 	.word	0x0500000f


	//   ....[127]....
        /*05e8*/ 	.word	0x0500000f


	//   ....[128]....
        /*05ec*/ 	.word	0x0500000f


	//   ....[129]....
        /*05f0*/ 	.word	0x0500000f


	//   ....[130]....
        /*05f4*/ 	.word	0x0500000f


	//   ....[131]....
        /*05f8*/ 	.word	0x0500000f


	//   ....[132]....
        /*05fc*/ 	.word	0x0500000f


	//   ....[133]....
        /*0600*/ 	.word	0x0500000f


	//   ....[134]....
        /*0604*/ 	.word	0x0500000f


	//   ....[135]....
        /*0608*/ 	.word	0x0500000f


	//   ....[136]....
        /*060c*/ 	.word	0x0500000f


	//   ....[137]....
        /*0610*/ 	.word	0x0500000f


	//   ....[138]....
        /*0614*/ 	.word	0x0500000f


	//   ....[139]....
        /*0618*/ 	.word	0x0500000f


	//----- nvinfo : EIATTR_COOP_GROUP_INSTR_OFFSETS
	.align		4
.L_379:
        /*061c*/ 	.byte	0x04, 0x28
        /*061e*/ 	.short	(.L_381 - .L_380)


	//   ....[0]....
.L_380:
        /*0620*/ 	.word	0x00000070


	//   ....[1]....
        /*0624*/ 	.word	0x00000140


	//   ....[2]....
        /*0628*/ 	.word	0x00000190


	//   ....[3]....
        /*062c*/ 	.word	0x000003c0


	//   ....[4]....
        /*0630*/ 	.word	0x00000520


	//   ....[5]....
        /*0634*/ 	.word	0x00000640


	//   ....[6]....
        /*0638*/ 	.word	0x000007a0


	//   ....[7]....
        /*063c*/ 	.word	0x00001b50


	//   ....[8]....
        /*0640*/ 	.word	0x00002250


	//   ....[9]....
        /*0644*/ 	.word	0x00002b30


	//   ....[10]....
        /*0648*/ 	.word	0x00003890


	//   ....[11]....
        /*064c*/ 	.word	0x000039a0


	//   ....[12]....
        /*0650*/ 	.word	0x00003eb0


	//   ....[13]....
        /*0654*/ 	.word	0x00003f50


	//   ....[14]....
        /*0658*/ 	.word	0x00005270


	//   ....[15]....
        /*065c*/ 	.word	0x000059d0


	//   ....[16]....
        /*0660*/ 	.word	0x00006750


	//   ....[17]....
        /*0664*/ 	.word	0x00006870


	//   ....[18]....
        /*0668*/ 	.word	0x00006ed0


	//   ....[19]....
        /*066c*/ 	.word	0x00006f50


	//   ....[20]....
        /*0670*/ 	.word	0x00008fa0


	//   ....[21]....
        /*0674*/ 	.word	0x00009010


	//   ....[22]....
        /*0678*/ 	.word	0x000094a0


	//   ....[23]....
        /*067c*/ 	.word	0x00009660


	//   ....[24]....
        /*0680*/ 	.word	0x0000aec0


	//   ....[25]....
        /*0684*/ 	.word	0x0000b600


	//   ....[26]....
        /*0688*/ 	.word	0x0000c2a0


	//   ....[27]....
        /*068c*/ 	.word	0x0000c3c0


	//   ....[28]....
        /*0690*/ 	.word	0x0000cc30


	//   ....[29]....
        /*0694*/ 	.word	0x0000ce00


	//   ....[30]....
        /*0698*/ 	.word	0x0000df00


	//   ....[31]....
        /*069c*/ 	.word	0x0000df40


	//   ....[32]....
        /*06a0*/ 	.word	0x0000dfe0


	//   ....[33]....
        /*06a4*/ 	.word	0x0000e040


	//   ....[34]....
        /*06a8*/ 	.word	0x0000fa10


	//   ....[35]....
        /*06ac*/ 	.word	0x0000fa50


	//   ....[36]....
        /*06b0*/ 	.word	0x0000fa90


	//   ....[37]....
        /*06b4*/ 	.word	0x0000fac0


	//   ....[38]....
        /*06b8*/ 	.word	0x00010360


	//   ....[39]....
        /*06bc*/ 	.word	0x000103a0


	//   ....[40]....
        /*06c0*/ 	.word	0x000104e0


	//   ....[41]....
        /*06c4*/ 	.word	0x00010500


	//   ....[42]....
        /*06c8*/ 	.word	0x00010640


	//   ....[43]....
        /*06cc*/ 	.word	0x00010660


	//   ....[44]....
        /*06d0*/ 	.word	0x000107b0


	//   ....[45]....
        /*06d4*/ 	.word	0x000107d0


	//   ....[46]....
        /*06d8*/ 	.word	0x00011120


	//   ....[47]....
        /*06dc*/ 	.word	0x00011140


	//   ....[48]....
        /*06e0*/ 	.word	0x00011280


	//   ....[49]....
        /*06e4*/ 	.word	0x000112a0


	//   ....[50]....
        /*06e8*/ 	.word	0x000113e0


	//   ....[51]....
        /*06ec*/ 	.word	0x00011400


	//   ....[52]....
        /*06f0*/ 	.word	0x00011550


	//   ....[53]....
        /*06f4*/ 	.word	0x00011570


	//   ....[54]....
        /*06f8*/ 	.word	0x00011750


	//   ....[55]....
        /*06fc*/ 	.word	0x00011930


	//   ....[56]....
        /*0700*/ 	.word	0x00011960


	//   ....[57]....
        /*0704*/ 	.word	0x00011990


	//   ....[58]....
        /*0708*/ 	.word	0x000119c0


	//   ....[59]....
        /*070c*/ 	.word	0x000119f0


	//   ....[60]....
        /*0710*/ 	.word	0x00011a20


	//   ....[61]....
        /*0714*/ 	.word	0x00011b90


	//   ....[62]....
        /*0718*/ 	.word	0x00011bc0


	//   ....[63]....
        /*071c*/ 	.word	0x00011bf0


	//   ....[64]....
        /*0720*/ 	.word	0x00011c20


	//   ....[65]....
        /*0724*/ 	.word	0x00011c50


	//   ....[66]....
        /*0728*/ 	.word	0x00011c80


	//   ....[67]....
        /*072c*/ 	.word	0x00011d20


	//   ....[68]....
        /*0730*/ 	.word	0x00011d80


	//   ....[69]....
        /*0734*/ 	.word	0x00011e10


	//   ....[70]....
        /*0738*/ 	.word	0x000132d0


	//   ....[71]....
        /*073c*/ 	.word	0x00013df0


	//   ....[72]....
        /*0740*/ 	.word	0x00013e10


	//   ....[73]....
        /*0744*/ 	.word	0x00013ec0


	//   ....[74]....
        /*0748*/ 	.word	0x00013ed0


	//   ....[75]....
        /*074c*/ 	.word	0x00013f50


	//   ....[76]....
        /*0750*/ 	.word	0x00013f60


	//   ....[77]....
        /*0754*/ 	.word	0x00013fe0


	//   ....[78]....
        /*0758*/ 	.word	0x00013ff0


	//   ....[79]....
        /*075c*/ 	.word	0x00014070


	//   ....[80]....
        /*0760*/ 	.word	0x00014080


	//   ....[81]....
        /*0764*/ 	.word	0x00014100


	//   ....[82]....
        /*0768*/ 	.word	0x00014110


	//   ....[83]....
        /*076c*/ 	.word	0x00014190


	//   ....[84]....
        /*0770*/ 	.word	0x000141a0


	//   ....[85]....
        /*0774*/ 	.word	0x000141b0


	//   ....[86]....
        /*0778*/ 	.word	0x00014200


	//   ....[87]....
        /*077c*/ 	.word	0x00016da0


	//   ....[88]....
        /*0780*/ 	.word	0x00016e00


	//   ....[89]....
        /*0784*/ 	.word	0x00016e30


	//   ....[90]....
        /*0788*/ 	.word	0x00016e40


	//   ....[91]....
        /*078c*/ 	.word	0x00016e70


	//   ....[92]....
        /*0790*/ 	.word	0x00016ea0


	//   ....[93]....
        /*0794*/ 	.word	0x00016ed0


	//   ....[94]....
        /*0798*/ 	.word	0x00016f00


	//   ....[95]....
        /*079c*/ 	.word	0x00017080


	//   ....[96]....
        /*07a0*/ 	.word	0x000170b0


	//   ....[97]....
        /*07a4*/ 	.word	0x000170e0


	//   ....[98]....
        /*07a8*/ 	.word	0x00017110


	//   ....[99]....
        /*07ac*/ 	.word	0x00017140


	//   ....[100]....
        /*07b0*/ 	.word	0x00017170


	//   ....[101]....
        /*07b4*/ 	.word	0x00017230


	//   ....[102]....
        /*07b8*/ 	.word	0x00017250


	//   ....[103]....
        /*07bc*/ 	.word	0x000172c0


	//   ....[104]....
        /*07c0*/ 	.word	0x00017980


	//   ....[105]....
        /*07c4*/ 	.word	0x00017fc0


	//   ....[106]....
        /*07c8*/ 	.word	0x00018180


	//   ....[107]....
        /*07cc*/ 	.word	0x000181d0


	//   ....[108]....
        /*07d0*/ 	.word	0x00018230


	//   ....[109]....
        /*07d4*/ 	.word	0x00018320


	//   ....[110]....
        /*07d8*/ 	.word	0x00018380


	//   ....[111]....
        /*07dc*/ 	.word	0x00018470


	//   ....[112]....
        /*07e0*/ 	.word	0x000184d0


	//   ....[113]....
        /*07e4*/ 	.word	0x000185c0


	//   ....[114]....
        /*07e8*/ 	.word	0x00018620


	//   ....[115]....
        /*07ec*/ 	.word	0x00018710


	//   ....[116]....
        /*07f0*/ 	.word	0x00018770


	//   ....[117]....
        /*07f4*/ 	.word	0x00018860


	//   ....[118]....
        /*07f8*/ 	.word	0x000188c0


	//   ....[119]....
        /*07fc*/ 	.word	0x00018990


	//   ....[120]....
        /*0800*/ 	.word	0x00018a10


	//   ....[121]....
        /*0804*/ 	.word	0x00018ae0


	//   ....[122]....
        /*0808*/ 	.word	0x00018e10


	//   ....[123]....
        /*080c*/ 	.word	0x00018eb0


	//   ....[124]....
        /*0810*/ 	.word	0x00018fd0


	//   ....[125]....
        /*0814*/ 	.word	0x00019040


	//   ....[126]....
        /*0818*/ 	.word	0x000190b0


	//   ....[127]....
        /*081c*/ 	.word	0x00019120


	//   ....[128]....
        /*0820*/ 	.word	0x00019190


	//   ....[129]....
        /*0824*/ 	.word	0x00019210


	//   ....[130]....
        /*0828*/ 	.word	0x000192a0


	//   ....[131]....
        /*082c*/ 	.word	0x00019330


	//   ....[132]....
        /*0830*/ 	.word	0x000193a0


	//   ....[133]....
        /*0834*/ 	.word	0x00019410


	//   ....[134]....
        /*0838*/ 	.word	0x00019480


	//   ....[135]....
        /*083c*/ 	.word	0x00019500


	//   ....[136]....
        /*0840*/ 	.word	0x00019570


	//   ....[137]....
        /*0844*/ 	.word	0x00019610


	//   ....[138]....
        /*0848*/ 	.word	0x000196a0


	//   ....[139]....
        /*084c*/ 	.word	0x000197d0


	//----- nvinfo : EIATTR_REG_RECONFIG
	.align		4
.L_381:
        /*0850*/ 	.byte	0x01, 0x54
	.zero		2


	//----- nvinfo : EIATTR_SYSCALL_OFFSETS
	.align		4
        /*0854*/ 	.byte	0x04, 0x46
        /*0856*/ 	.short	(.L_383 - .L_382)


	//   ....[0]....
.L_382:
        /*0858*/ 	.word	0x00001d30


	//   ....[1]....
        /*085c*/ 	.word	0x00012f10


	//   ....[2]....
        /*0860*/ 	.word	0x00013060


	//   ....[3]....
        /*0864*/ 	.word	0x00013150


	//   ....[4]....
        /*0868*/ 	.word	0x000139c0


	//----- nvinfo : EIATTR_MBARRIER_INSTR_OFFSETS
	.align		4
.L_383:
        /*086c*/ 	.byte	0x04, 0x39
        /*086e*/ 	.short	(.L_385 - .L_384)


	//   ....[0]....
.L_384:
        /*0870*/ 	.word	0x00000270
        /*0874*/ 	.word	0x000000ff
        /*0878*/ 	.word	0x00022800
        /*087c*/ 	.short	0x0100
        /*087e*/ 	.byte	0x08
	.zero		1


	//   ....[1]....
        /*0880*/ 	.word	0x00000280
        /*0884*/ 	.word	0x000000ff
        /*0888*/ 	.word	0x00022820
        /*088c*/ 	.short	0x0100
        /*088e*/ 	.byte	0x08
	.zero		1


	//   ....[2]....
        /*0890*/ 	.word	0x00000370
        /*0894*/ 	.word	0x000000ff
        /*0898*/ 	.word	0x00022830
        /*089c*/ 	.short	0x0100
        /*089e*/ 	.byte	0x08
	.zero		1


	//   ....[3]....
        /*08a0*/ 	.word	0x00000380
        /*08a4*/ 	.word	0x000000ff
        /*08a8*/ 	.word	0x00022840
        /*08ac*/ 	.short	0x0100
        /*08ae*/ 	.byte	0x08
	.zero		1


	//   ....[4]....
        /*08b0*/ 	.word	0x00000390
        /*08b4*/ 	.word	0x000000ff
        /*08b8*/ 	.word	0x00022838
        /*08bc*/ 	.short	0x0100
        /*08be*/ 	.byte	0x08
	.zero		1


	//   ....[5]....
        /*08c0*/ 	.word	0x000003a0
        /*08c4*/ 	.word	0x000000ff
        /*08c8*/ 	.word	0x00022848
        /*08cc*/ 	.short	0x0100
        /*08ce*/ 	.byte	0x08
	.zero		1


	//   ....[6]....
        /*08d0*/ 	.word	0x000004d0
        /*08d4*/ 	.word	0x000000ff
        /*08d8*/ 	.word	0x00022850
        /*08dc*/ 	.short	0x0100
        /*08de*/ 	.byte	0x08
	.zero		1


	//   ....[7]....
        /*08e0*/ 	.word	0x000004e0
        /*08e4*/ 	.word	0x000000ff
        /*08e8*/ 	.word	0x00022860
        /*08ec*/ 	.short	0x0100
        /*08ee*/ 	.byte	0x08
	.zero		1


	//   ....[8]....
        /*08f0*/ 	.word	0x000004f0
        /*08f4*/ 	.word	0x000000ff
        /*08f8*/ 	.word	0x00022858
        /*08fc*/ 	.short	0x0100
        /*08fe*/ 	.byte	0x08
	.zero		1


	//   ....[9]....
        /*0900*/ 	.word	0x00000500
        /*0904*/ 	.word	0x000000ff
        /*0908*/ 	.word	0x00022868
        /*090c*/ 	.short	0x0100
        /*090e*/ 	.byte	0x08
	.zero		1


	//   ....[10]....
        /*0910*/ 	.word	0x000005f0
        /*0914*/ 	.word	0x000000ff
        /*0918*/ 	.word	0x00022870
        /*091c*/ 	.short	0x0100
        /*091e*/ 	.byte	0x06
	.zero		1


	//   ....[11]....
        /*0920*/ 	.word	0x00000600
        /*0924*/ 	.word	0x000000ff
        /*0928*/ 	.word	0x00022880
        /*092c*/ 	.short	0x0100
        /*092e*/ 	.byte	0x06
	.zero		1


	//   ....[12]....
        /*0930*/ 	.word	0x00000610
        /*0934*/ 	.word	0x000000ff
        /*0938*/ 	.word	0x00022878
        /*093c*/ 	.short	0x0100
        /*093e*/ 	.byte	0x06
	.zero		1


	//   ....[13]....
        /*0940*/ 	.word	0x00000620
        /*0944*/ 	.word	0x000000ff
        /*0948*/ 	.word	0x00022888
        /*094c*/ 	.short	0x0100
        /*094e*/ 	.byte	0x06
	.zero		1


	//   ....[14]....
        /*0950*/ 	.word	0x00000750
        /*0954*/ 	.word	0x000000ff
        /*0958*/ 	.word	0x00022890
        /*095c*/ 	.short	0x0100
        /*095e*/ 	.byte	0x08
	.zero		1


	//   ....[15]....
        /*0960*/ 	.word	0x00000760
        /*0964*/ 	.word	0x000000ff
        /*0968*/ 	.word	0x000228a0
        /*096c*/ 	.short	0x0100
        /*096e*/ 	.byte	0x08
	.zero		1


	//   ....[16]....
        /*0970*/ 	.word	0x00000770
        /*0974*/ 	.word	0x000000ff
        /*0978*/ 	.word	0x00022898
        /*097c*/ 	.short	0x0100
        /*097e*/ 	.byte	0x08
	.zero		1


	//   ....[17]....
        /*0980*/ 	.word	0x00000780
        /*0984*/ 	.word	0x000000ff
        /*0988*/ 	.word	0x000228a8
        /*098c*/ 	.short	0x0100
        /*098e*/ 	.byte	0x08
	.zero		1


	//   ....[18]....
        /*0990*/ 	.word	0x000008b0
        /*0994*/ 	.word	0x000000ff
        /*0998*/ 	.word	0x000228b0
        /*099c*/ 	.short	0x0100
        /*099e*/ 	.byte	0x08
	.zero		1


	//   ....[19]....
        /*09a0*/ 	.word	0x000008c0
        /*09a4*/ 	.word	0x000000ff
        /*09a8*/ 	.word	0x000228c0
        /*09ac*/ 	.short	0x0100
        /*09ae*/ 	.byte	0x08
	.zero		1


	//   ....[20]....
        /*09b0*/ 	.word	0x000008d0
        /*09b4*/ 	.word	0x000000ff
        /*09b8*/ 	.word	0x000228b8
        /*09bc*/ 	.short	0x0100
        /*09be*/ 	.byte	0x08
	.zero		1


	//   ....[21]....
        /*09c0*/ 	.word	0x000008e0
        /*09c4*/ 	.word	0x000000ff
        /*09c8*/ 	.word	0x000228c8
        /*09cc*/ 	.short	0x0100
        /*09ce*/ 	.byte	0x08
	.zero		1


	//   ....[22]....
        /*09d0*/ 	.word	0x00001de0
        /*09d4*/ 	.word	0x00000008
        /*09d8*/ 	.word	0x00022800
        /*09dc*/ 	.short	0x010a
        /*09de*/ 	.byte	0x3f
	.zero		1


	//   ....[23]....
        /*09e0*/ 	.word	0x00001eb0
        /*09e4*/ 	.word	0x00000003
        /*09e8*/ 	.word	0x00022830
        /*09ec*/ 	.short	0x010a
        /*09ee*/ 	.byte	0x3f
	.zero		1


	//   ....[24]....
        /*09f0*/ 	.word	0x00001ef0
        /*09f4*/ 	.word	0x00000003
        /*09f8*/ 	.word	0x00022830
        /*09fc*/ 	.short	0x010a
        /*09fe*/ 	.byte	0x3f
	.zero		1


	//   ....[25]....
        /*0a00*/ 	.word	0x00002600
        /*0a04*/ 	.word	0x00000002
        /*0a08*/ 	.word	0x00000000
        /*0a0c*/ 	.short	0x0101
        /*0a0e*/ 	.byte	0x3f
	.zero		1


	//   ....[26]....
        /*0a10*/ 	.word	0x00004810
        /*0a14*/ 	.word	0x00000003
        /*0a18*/ 	.word	0x00022850
        /*0a1c*/ 	.short	0x010a
        /*0a1e*/ 	.byte	0x3f
	.zero		1


	//   ....[27]....
        /*0a20*/ 	.word	0x00004850
        /*0a24*/ 	.word	0x00000003
        /*0a28*/ 	.word	0x00022850
        /*0a2c*/ 	.short	0x010a
        /*0a2e*/ 	.byte	0x3f
	.zero		1


	//   ....[28]....
        /*0a30*/ 	.word	0x00004bd0
        /*0a34*/ 	.word	0x00000003
        /*0a38*/ 	.word	0x00000000
        /*0a3c*/ 	.short	0x0101
        /*0a3e*/ 	.byte	0x3f
	.zero		1


	//   ....[29]....
        /*0a40*/ 	.word	0x00004eb0
        /*0a44*/ 	.word	0x000000ff
        /*0a48*/ 	.word	0x00022830
        /*0a4c*/ 	.short	0x010a
        /*0a4e*/ 	.byte	0x1c
	.zero		1


	//   ....[30]....
        /*0a50*/ 	.word	0x00004ef0
        /*0a54*/ 	.word	0x000000ff
        /*0a58*/ 	.word	0x00022830
        /*0a5c*/ 	.short	0x010a
        /*0a5e*/ 	.byte	0x1c
	.zero		1


	//   ....[31]....
        /*0a60*/ 	.word	0x00005460
        /*0a64*/ 	.word	0x0000000a
        /*0a68*/ 	.word	0x00000000
        /*0a6c*/ 	.short	0x0101
        /*0a6e*/ 	.byte	0x3f
	.zero		1


	//   ....[32]....
        /*0a70*/ 	.word	0x00008040
        /*0a74*/ 	.word	0x000000ff
        /*0a78*/ 	.word	0x00022850
        /*0a7c*/ 	.short	0x010a
        /*0a7e*/ 	.byte	0x1c
	.zero		1


	//   ....[33]....
        /*0a80*/ 	.word	0x00008080
        /*0a84*/ 	.word	0x000000ff
        /*0a88*/ 	.word	0x00022850
        /*0a8c*/ 	.short	0x010a
        /*0a8e*/ 	.byte	0x1c
	.zero		1


	//   ....[34]....
        /*0a90*/ 	.word	0x00008380
        /*0a94*/ 	.word	0x000000b1
        /*0a98*/ 	.word	0x00000000
        /*0a9c*/ 	.short	0x0101
        /*0a9e*/ 	.byte	0x3f
	.zero		1


	//   ....[35]....
        /*0aa0*/ 	.word	0x000087b0
        /*0aa4*/ 	.word	0x000000ff
        /*0aa8*/ 	.word	0x00022830
        /*0aac*/ 	.short	0x010a
        /*0aae*/ 	.byte	0x1a
	.zero		1


	//   ....[36]....
        /*0ab0*/ 	.word	0x000087f0
        /*0ab4*/ 	.word	0x000000ff
        /*0ab8*/ 	.word	0x00022830
        /*0abc*/ 	.short	0x010a
        /*0abe*/ 	.byte	0x1a
	.zero		1


	//   ....[37]....
        /*0ac0*/ 	.word	0x000099d0
        /*0ac4*/ 	.word	0x00000099
        /*0ac8*/ 	.word	0x00000000
        /*0acc*/ 	.short	0x0101
        /*0ace*/ 	.byte	0x3f
	.zero		1


	//   ....[38]....
        /*0ad0*/ 	.word	0x0000a690
        /*0ad4*/ 	.word	0x000000ff
        /*0ad8*/ 	.word	0x00022850
        /*0adc*/ 	.short	0x010a
        /*0ade*/ 	.byte	0x1a
	.zero		1


	//   ....[39]....
        /*0ae0*/ 	.word	0x0000a6d0
        /*0ae4*/ 	.word	0x000000ff
        /*0ae8*/ 	.word	0x00022850
        /*0aec*/ 	.short	0x010a
        /*0aee*/ 	.byte	0x1a
	.zero		1


	//   ....[40]....
        /*0af0*/ 	.word	0x0000a9c0
        /*0af4*/ 	.word	0x000000b2
        /*0af8*/ 	.word	0x00000000
        /*0afc*/ 	.short	0x0101
        /*0afe*/ 	.byte	0x3f
	.zero		1


	//   ....[41]....
        /*0b00*/ 	.word	0x0000ab40
        /*0b04*/ 	.word	0x000000ff
        /*0b08*/ 	.word	0x00022830
        /*0b0c*/ 	.short	0x010a
        /*0b0e*/ 	.byte	0x1b
	.zero		1


	//   ....[42]....
        /*0b10*/ 	.word	0x0000ab80
        /*0b14*/ 	.word	0x000000ff
        /*0b18*/ 	.word	0x00022830
        /*0b1c*/ 	.short	0x010a
        /*0b1e*/ 	.byte	0x1b
	.zero		1


	//   ....[43]....
        /*0b20*/ 	.word	0x0000b160
        /*0b24*/ 	.word	0x00000004
        /*0b28*/ 	.word	0x00000000
        /*0b2c*/ 	.short	0x0101
        /*0b2e*/ 	.byte	0x3f
	.zero		1


	//   ....[44]....
        /*0b30*/ 	.word	0x0000db90
        /*0b34*/ 	.word	0x000000ff
        /*0b38*/ 	.word	0x00022850
        /*0b3c*/ 	.short	0x010a
        /*0b3e*/ 	.byte	0x1b
	.zero		1


	//   ....[45]....
        /*0b40*/ 	.word	0x0000dbd0
        /*0b44*/ 	.word	0x000000ff
        /*0b48*/ 	.word	0x00022850
        /*0b4c*/ 	.short	0x010a
        /*0b4e*/ 	.byte	0x1b
	.zero		1


	//   ....[46]....
        /*0b50*/ 	.word	0x0000dec0
        /*0b54*/ 	.word	0x000000b1
        /*0b58*/ 	.word	0x00000000
        /*0b5c*/ 	.short	0x0101
        /*0b5e*/ 	.byte	0x3f
	.zero		1


	//   ....[47]....
        /*0b60*/ 	.word	0x00010390
        /*0b64*/ 	.word	0x00000097
        /*0b68*/ 	.word	0x00000000
        /*0b6c*/ 	.short	0x0101
        /*0b6e*/ 	.byte	0x3f
	.zero		1


	//   ....[48]....
        /*0b70*/ 	.word	0x00013560
        /*0b74*/ 	.word	0x00000000
        /*0b78*/ 	.word	0x00022840
        /*0b7c*/ 	.short	0x010a
        /*0b7e*/ 	.byte	0x3f
	.zero		1


	//   ....[49]....
        /*0b80*/ 	.word	0x000142c0
        /*0b84*/ 	.word	0x00000008
        /*0b88*/ 	.word	0x00022800
        /*0b8c*/ 	.short	0x0107
        /*0b8e*/ 	.byte	0x3f
	.zero		1


	//   ....[50]....
        /*0b90*/ 	.word	0x000143c0
        /*0b94*/ 	.word	0x00000002
        /*0b98*/ 	.word	0x00022800
        /*0b9c*/ 	.short	0x0101
        /*0b9e*/ 	.byte	0x3f
	.zero		1


	//   ....[51]....
        /*0ba0*/ 	.word	0x000143e0
        /*0ba4*/ 	.word	0x00000002
        /*0ba8*/ 	.word	0x00022820
        /*0bac*/ 	.short	0x010a
        /*0bae*/ 	.byte	0x3f
	.zero		1


	//   ....[52]....
        /*0bb0*/ 	.word	0x000144f0
        /*0bb4*/ 	.word	0x00000002
        /*0bb8*/ 	.word	0x00022860
        /*0bbc*/ 	.short	0x010a
        /*0bbe*/ 	.byte	0x3f
	.zero		1


	//   ....[53]....
        /*0bc0*/ 	.word	0x00014db0
        /*0bc4*/ 	.word	0x00000003
        /*0bc8*/ 	.word	0x00022840
        /*0bcc*/ 	.short	0x010a
        /*0bce*/ 	.byte	0x3f
	.zero		1


	//   ....[54]....
        /*0bd0*/ 	.word	0x00015000
        /*0bd4*/ 	.word	0x00000003
        /*0bd8*/ 	.word	0x00022860
        /*0bdc*/ 	.short	0x010a
        /*0bde*/ 	.byte	0x3f
	.zero		1


	//   ....[55]....
        /*0be0*/ 	.word	0x00015860
        /*0be4*/ 	.word	0x00000002
        /*0be8*/ 	.word	0x00022840
        /*0bec*/ 	.short	0x010a
        /*0bee*/ 	.byte	0x3f
	.zero		1


	//   ....[56]....
        /*0bf0*/ 	.word	0x00015aa0
        /*0bf4*/ 	.word	0x00000002
        /*0bf8*/ 	.word	0x00022860
        /*0bfc*/ 	.short	0x010a
        /*0bfe*/ 	.byte	0x3f
	.zero		1


	//   ....[57]....
        /*0c00*/ 	.word	0x00016270
        /*0c04*/ 	.word	0x00000003
        /*0c08*/ 	.word	0x00022840
        /*0c0c*/ 	.short	0x010a
        /*0c0e*/ 	.byte	0x3f
	.zero		1


	//   ....[58]....
        /*0c10*/ 	.word	0x000164c0
        /*0c14*/ 	.word	0x00000003
        /*0c18*/ 	.word	0x00022860
        /*0c1c*/ 	.short	0x010a
        /*0c1e*/ 	.byte	0x3f
	.zero		1


	//   ....[59]....
        /*0c20*/ 	.word	0x00017900
        /*0c24*/ 	.word	0x00000000
        /*0c28*/ 	.word	0x00022820
        /*0c2c*/ 	.short	0x010a
        /*0c2e*/ 	.byte	0x3f
	.zero		1


	//   ....[60]....
        /*0c30*/ 	.word	0x00017ac0
        /*0c34*/ 	.word	0x00000006
        /*0c38*/ 	.word	0x00000000
        /*0c3c*/ 	.short	0x010a
        /*0c3e*/ 	.byte	0x3f
	.zero		1


	//   ....[61]....
        /*0c40*/ 	.word	0x00017b30
        /*0c44*/ 	.word	0x00000007
        /*0c48*/ 	.word	0x00000000
        /*0c4c*/ 	.short	0x010a
        /*0c4e*/ 	.byte	0x3f
	.zero		1


	//   ....[62]....
        /*0c50*/ 	.word	0x00017ba0
        /*0c54*/ 	.word	0x00000004
        /*0c58*/ 	.word	0x00000000
        /*0c5c*/ 	.short	0x010a
        /*0c5e*/ 	.byte	0x3f
	.zero		1


	//   ....[63]....
        /*0c60*/ 	.word	0x00017bd0
        /*0c64*/ 	.word	0x00000003
        /*0c68*/ 	.word	0x00000000
        /*0c6c*/ 	.short	0x010a
        /*0c6e*/ 	.byte	0x3f
	.zero		1


	//   ....[64]....
        /*0c70*/ 	.word	0x00017c30
        /*0c74*/ 	.word	0x00000008
        /*0c78*/ 	.word	0x00022800
        /*0c7c*/ 	.short	0x010a
        /*0c7e*/ 	.byte	0x3f
	.zero		1


	//   ....[65]....
        /*0c80*/ 	.word	0x00017c80
        /*0c84*/ 	.word	0x00000003
        /*0c88*/ 	.word	0x00022830
        /*0c8c*/ 	.short	0x010a
        /*0c8e*/ 	.byte	0x3f
	.zero		1


	//   ....[66]....
        /*0c90*/ 	.word	0x00017cd0
        /*0c94*/ 	.word	0x00000003
        /*0c98*/ 	.word	0x00022850
        /*0c9c*/ 	.short	0x010a
        /*0c9e*/ 	.byte	0x3f
	.zero		1


	//   ....[67]....
        /*0ca0*/ 	.word	0x00017d30
        /*0ca4*/ 	.word	0x00000007
        /*0ca8*/ 	.word	0x00022830
        /*0cac*/ 	.short	0x010a
        /*0cae*/ 	.byte	0x3f
	.zero		1


	//   ....[68]....
        /*0cb0*/ 	.word	0x00017d80
        /*0cb4*/ 	.word	0x000000b1
        /*0cb8*/ 	.word	0x00022850
        /*0cbc*/ 	.short	0x010a
        /*0cbe*/ 	.byte	0x3f
	.zero		1


	//   ....[69]....
        /*0cc0*/ 	.word	0x00017de0
        /*0cc4*/ 	.word	0x00000004
        /*0cc8*/ 	.word	0x00022830
        /*0ccc*/ 	.short	0x010a
        /*0cce*/ 	.byte	0x3f
	.zero		1


	//   ....[70]....
        /*0cd0*/ 	.word	0x00017e30
        /*0cd4*/ 	.word	0x000000b2
        /*0cd8*/ 	.word	0x00022850
        /*0cdc*/ 	.short	0x010a
        /*0cde*/ 	.byte	0x3f
	.zero		1


	//   ....[71]....
        /*0ce0*/ 	.word	0x00017e90
        /*0ce4*/ 	.word	0x00000005
        /*0ce8*/ 	.word	0x00022830
        /*0cec*/ 	.short	0x010a
        /*0cee*/ 	.byte	0x3f
	.zero		1


	//   ....[72]....
        /*0cf0*/ 	.word	0x00017ee0
        /*0cf4*/ 	.word	0x000000b1
        /*0cf8*/ 	.word	0x00022850
        /*0cfc*/ 	.short	0x010a
        /*0cfe*/ 	.byte	0x3f
	.zero		1


	//   ....[73]....
        /*0d00*/ 	.word	0x00018080
        /*0d04*/ 	.word	0x00000000
        /*0d08*/ 	.word	0x00022840
        /*0d0c*/ 	.short	0x010a
        /*0d0e*/ 	.byte	0x3f
	.zero		1


	//   ....[74]....
        /*0d10*/ 	.word	0x00018b30
        /*0d14*/ 	.word	0x00000002
        /*0d18*/ 	.word	0x00022820
        /*0d1c*/ 	.short	0x010a
        /*0d1e*/ 	.byte	0x3f
	.zero		1


	//   ....[75]....
        /*0d20*/ 	.word	0x00018b80
        /*0d24*/ 	.word	0x00000002
        /*0d28*/ 	.word	0x00022860
        /*0d2c*/ 	.short	0x010a
        /*0d2e*/ 	.byte	0x3f
	.zero		1


	//   ....[76]....
        /*0d30*/ 	.word	0x00018bd0
        /*0d34*/ 	.word	0x00000003
        /*0d38*/ 	.word	0x00022840
        /*0d3c*/ 	.short	0x010a
        /*0d3e*/ 	.byte	0x3f
	.zero		1


	//   ....[77]....
        /*0d40*/ 	.word	0x00018c20
        /*0d44*/ 	.word	0x00000003
        /*0d48*/ 	.word	0x00022860
        /*0d4c*/ 	.short	0x010a
        /*0d4e*/ 	.byte	0x3f
	.zero		1


	//   ....[78]....
        /*0d50*/ 	.word	0x00018c70
        /*0d54*/ 	.word	0x00000002
        /*0d58*/ 	.word	0x00022840
        /*0d5c*/ 	.short	0x010a
        /*0d5e*/ 	.byte	0x3f
	.zero		1


	//   ....[79]....
        /*0d60*/ 	.word	0x00018cc0
        /*0d64*/ 	.word	0x00000002
        /*0d68*/ 	.word	0x00022860
        /*0d6c*/ 	.short	0x010a
        /*0d6e*/ 	.byte	0x3f
	.zero		1


	//   ....[80]....
        /*0d70*/ 	.word	0x00018d10
        /*0d74*/ 	.word	0x00000003
        /*0d78*/ 	.word	0x00022840
        /*0d7c*/ 	.short	0x010a
        /*0d7e*/ 	.byte	0x3f
	.zero		1


	//   ....[81]....
        /*0d80*/ 	.word	0x00018d60
        /*0d84*/ 	.word	0x00000003
        /*0d88*/ 	.word	0x00022860
        /*0d8c*/ 	.short	0x010a
        /*0d8e*/ 	.byte	0x3f
	.zero		1


	//   ....[82]....
        /*0d90*/ 	.word	0x000196f0
        /*0d94*/ 	.word	0x00000000
        /*0d98*/ 	.word	0x00022820
        /*0d9c*/ 	.short	0x010a
        /*0d9e*/ 	.byte	0x3f
	.zero		1


	//   ....[83]....
        /*0da0*/ 	.word	0x00019890
        /*0da4*/ 	.word	0x00000006
        /*0da8*/ 	.word	0x00000000
        /*0dac*/ 	.short	0x010a
        /*0dae*/ 	.byte	0x3f
	.zero		1


	//   ....[84]....
        /*0db0*/ 	.word	0x000198e0
        /*0db4*/ 	.word	0x00000007
        /*0db8*/ 	.word	0x00000000
        /*0dbc*/ 	.short	0x010a
        /*0dbe*/ 	.byte	0x3f
	.zero		1


	//   ....[85]....
        /*0dc0*/ 	.word	0x00019930
        /*0dc4*/ 	.word	0x00000004
        /*0dc8*/ 	.word	0x00000000
        /*0dcc*/ 	.short	0x010a
        /*0dce*/ 	.byte	0x3f
	.zero		1


	//----- nvinfo : EIATTR_NUM_MBARRIERS
	.align		4
.L_385:
        /*0dd0*/ 	.byte	0x03, 0x38
        /*0dd2*/ 	.short	0x0016


	//----- nvinfo : EIATTR_EXIT_INSTR_OFFSETS
	.align		4
        /*0dd4*/ 	.byte	0x04, 0x1c
        /*0dd6*/ 	.short	(.L_387 - .L_386)


	//   ....[0]....
.L_386:
        /*0dd8*/ 	.word	0x00000a80


	//   ....[1]....
        /*0ddc*/ 	.word	0x000116f0


	//   ....[2]....
        /*0de0*/ 	.word	0x00017c20


	//----- nvinfo : EIATTR_MAX_THREADS
	.align		4
.L_387:
        /*0de4*/ 	.byte	0x04, 0x05
        /*0de6*/ 	.short	(.L_389 - .L_388)
.L_388:
        /*0de8*/ 	.word	0x00000180
        /*0dec*/ 	.word	0x00000001
        /*0df0*/ 	.word	0x00000001


	//----- nvinfo : EIATTR_CRS_STACK_SIZE
	.align		4
.L_389:
        /*0df4*/ 	.byte	0x04, 0x1e
        /*0df6*/ 	.short	(.L_391 - .L_390)
.L_390:
        /*0df8*/ 	.word	0x00000000


	//----- nvinfo : EIATTR_CBANK_PARAM_SIZE
	.align		4
.L_391:
        /*0dfc*/ 	.byte	0x03, 0x19
        /*0dfe*/ 	.short	0x0af0


	//----- nvinfo : EIATTR_PARAM_CBANK
	.align		4
        /*0e00*/ 	.byte	0x04, 0x0a
        /*0e02*/ 	.short	(.L_393 - .L_392)
	.align		4
.L_392:
        /*0e04*/ 	.word	index@(.nv.constant0._ZN7cutlass13device_kernelIN5flash11enable_sm90INS1_16FlashAttnFwdSm90INS1_25CollectiveMainloopFwdSm90ILi2EN4cute5tupleIJNS5_1CILi1EEES8_S8_EEENS6_IJNS7_ILi128EEENS7_ILi96EEENS7_ILi64EEEEEELi256ENS_6half_tEfNS_4arch4Sm90ELb0ELb1ELb1ELb1ELb0ELb0ELb0ELb1ELb0ELb1ELb0ELb0EEENS1_21CollectiveEpilogueFwdINS6_IJSA_NS7_ILi256EEESB_EEES9_SE_SG_Li256ELb1ELb1ELb0ELb0EEENS1_36VarlenDynamicPersistentTileSchedulerILi128ELi96ELi256ELi128ELb0ELb1ELb1ELb1ELb0ELb1EEEEEEEEEvNT_6ParamsE)
        /*0e08*/ 	.short	0x0210
        /*0e0a*/ 	.short	0x0af0


	//----- nvinfo : EIATTR_SW_WAR
	.align		4
.L_393:
        /*0e0c*/ 	.byte	0x04, 0x36
        /*0e0e*/ 	.short	(.L_395 - .L_394)
.L_394:
        /*0e10*/ 	.word	0x00000008
.L_395:


//--------------------- .nv.info._ZN7cutlass13device_kernelIN5flash11enable_sm90INS1_16FlashAttnFwdSm90INS1_25CollectiveMainloopFwdSm90ILi2EN4cute5tupleIJNS5_1CILi1EEES8_S8_EEENS6_IJNS7_ILi128EEENS7_ILi96EEENS7_ILi64EEEEEELi256ENS_6half_tEfNS_4arch4Sm90ELb0ELb1ELb1ELb1ELb0ELb1ELb0ELb1ELb0ELb1ELb0ELb0EEENS1_21CollectiveEpilogueFwdINS6_IJSA_NS7_ILi256EEESB_EEES9_SE_SG_Li256ELb1ELb1ELb0ELb0EEENS1_36VarlenDynamicPersistentTileSchedulerILi128ELi96ELi256ELi128ELb0ELb1ELb1ELb1ELb0ELb1EEEEEEEEEvNT_6ParamsE --------------------------
	.section	.nv.info._ZN7cutlass13device_kernelIN5flash11enable_sm90INS1_16FlashAttnFwdSm90INS1_25CollectiveMainloopFwdSm90ILi2EN4cute5tupleIJNS5_1CILi1EEES8_S8_EEENS6_IJNS7_ILi128EEENS7_ILi96EEENS7_ILi64EEEEEELi256ENS_6half_tEfNS_4arch4Sm90ELb0ELb1ELb1ELb1ELb0ELb1ELb0ELb1ELb0ELb1ELb0ELb0EEENS1_21CollectiveEpilogueFwdINS6_IJSA_NS7_ILi256EEESB_EEES9_SE_SG_Li256ELb1ELb1ELb0ELb0EEENS1_36VarlenDynamicPersistentTileSchedulerILi128ELi96ELi256ELi128ELb0ELb1ELb1ELb1ELb0ELb1EEEEEEEEEvNT_6ParamsE,"",@"SHT_CUDA_INFO"
	.sectionflags	@""
	.align	4


	//----- nvinfo : EIATTR_CUDA_API_VERSION
	.align		4
        /*0000*/ 	.byte	0x04, 0x37
        /*0002*/ 	.short	(.L_397 - .L_396)
.L_396:
        /*0004*/ 	.word	0x00000082


	//----- nvinfo : EIATTR_KPARAM_INFO
	.align		4
.L_397:
        /*0008*/ 	.byte	0x04, 0x17
        /*000a*/ 	.short	(.L_399 - .L_398)
.L_398:
        /*000c*/ 	.word	0x00000000
        /*0010*/ 	.short	0x0000
        /*0012*/ 	.short	0x0070
        /*0014*/ 	.byte	0x00, 0xf0, 0x01, 0x2a


	//----- nvinfo : EIATTR_SPARSE_MMA_MASK
	.align		4
.L_399:
        /*0018*/ 	.byte	0x03, 0x50
        /*001a*/ 	.short	0x0000


	//----- nvinfo : EIATTR_MAXREG_COUNT
	.align		4
        /*001c*/ 	.byte	0x03, 0x1b
        /*001e*/ 	.short	0x00a8


	//----- nvinfo : EIATTR_NUM_BARRIERS
	.align		4
        /*0020*/ 	.byte	0x02, 0x4c
        /*0022*/ 	.byte	0x10
	.zero		1


	//----- nvinfo : EIATTR_EXTERNS
	.align		4
        /*0024*/ 	.byte	0x04, 0x0f
        /*0026*/ 	.short	(.L_401 - .L_400)


	//   ....[0]....
	.align		4
.L_400:
        /*0028*/ 	.word	index@(__assertfail)


	//----- nvinfo : EIATTR_ANNOTATIONS
	.align		4
.L_401:
        /*002c*/ 	.byte	0x04, 0x55
        /*002e*/ 	.short	(.L_403 - .L_402)


	//   ....[0]....
.L_402:
        /* <DEDUP_REMOVED lines=79> */


	//----- nvinfo : EIATTR_MERCURY_ISA_VERSION
	.align		4
.L_403:
        /*0510*/ 	.byte	0x03, 0x5f
        /*0512*/ 	.short	0x0101


	//----- nvinfo : EIATTR_UNUSED_LOAD_BYTE_OFFSET
	.align		4
        /*0514*/ 	.byte	0x04, 0x44
        /*0516*/ 	.short	(.L_405 - .L_404)


	//   ....[0]....
.L_404:
        /*0518*/ 	.word	0x00000ac0
        /*051c*/ 	.word	0x0000fff0


	//   ....[1]....
        /*0520*/ 	.word	0x00016490
        /*0524*/ 	.word	0x0000fff0


	//----- nvinfo : EIATTR_INT_WARP_WIDE_INSTR_OFFSETS
	.align		4
.L_405:
        /*0528*/ 	.byte	0x04, 0x31
        /*052a*/ 	.short	(.L_407 - .L_406)


	//   ....[0]....
.L_406:
        /*052c*/ 	.word	0x00000180


	//   ....[1]....
        /*0530*/ 	.word	0x00000220


	//   ....[2]....
        /*0534*/ 	.word	0x00000290


	//   ....[3]....
        /*0538*/ 	.word	0x0001c240


	//   ....[4]....
        /*053c*/ 	.word	0x0001c2d0


	//   ....[5]....
        /*0540*/ 	.word	0x00020040


	//   ....[6]....
        /*0544*/ 	.word	0x000200d0


	//----- nvinfo : EIATTR_COOP_GROUP_MASK_REGIDS
	.align		4
.L_407:
        /*0548*/ 	.byte	0x04, 0x29
        /*054a*/ 	.short	(.L_409 - .L_408)


	//   ....[0]....
.L_408:
        /*054c*/ 	.word	0xffffffff


	//   ....[1]....
        /*0550*/ 	.word	0xffffffff


	//   ....[2]....
        /*0554*/ 	.word	0xffffffff


	//   ....[3]....
        /*0558*/ 	.word	0xffffffff


	//   ....[4]....
        /*055c*/ 	.word	0xffffffff


	//   ....[5]....
        /*0560*/ 	.word	0xffffffff


	//   ....[6]....
        /*0564*/ 	.word	0xffffffff


	//   ....[7]....
        /*0568*/ 	.word	0xffffffff


	//   ....[8]....
        /*056c*/ 	.word	0xffffffff


	//   ....[9]....
        /*0570*/ 	.word	0xffffffff


	//   ....[10]....
        /*0574*/ 	.word	0xffffffff


	//   ....[11]....
        /*0578*/ 	.word	0xffffffff


	//   ....[12]....
        /*057c*/ 	.word	0xffffffff


	//   ....[13]....
        /*0580*/ 	.word	0xffffffff


	//   ....[14]....
        /*0584*/ 	.word	0xffffffff


	//   ....[15]....
        /*0588*/ 	.word	0xffffffff


	//   ....[16]....
        /*058c*/ 	.word	0xffffffff


	//   ....[17]....
        /*0590*/ 	.word	0xffffffff


	//   ....[18]....
        /*0594*/ 	.word	0xffffffff


	//   ....[19]....
        /*0598*/ 	.word	0xffffffff


	//   ....[20]....
        /*059c*/ 	.word	0xffffffff


	//   ....[21]....
        /*05a0*/ 	.word	0xffffffff


	//   ....[22]....
        /*05a4*/ 	.word	0xffffffff


	//   ....[23]....
        /*05a8*/ 	.word	0xffffffff


	//   ....[24]....
        /*05ac*/ 	.word	0xffffffff


	//   ....[25]....
        /*05b0*/ 	.word	0xffffffff


	//   ....[26]....
        /*05b4*/ 	.word	0xffffffff


	//   ....[27]....
        /*05b8*/ 	.word	0xffffffff


	//   ....[28]....
        /*05bc*/ 	.word	0xffffffff


	//   ....[29]....
        /*05c0*/ 	.word	0xffffffff


	//   ....[30]....
        /*05c4*/ 	.word	0xffffffff


	//   ....[31]....
        /*05c8*/ 	.word	0xffffffff


	//   ....[32]....
        /*05cc*/ 	.word	0xffffffff


	//   ....[33]....
        /*05d0*/ 	.word	0xffffffff


	//   ....[34]....
        /*05d4*/ 	.word	0xffffffff


	//   ....[35]....
        /*05d8*/ 	.word	0xffffffff


	//   ....[36]....
        /*05dc*/ 	.word	0xffffffff


	//   ....[37]....
        /*05e0*/ 	.word	0xffffffff


	//   ....[38]....
        /*05e4*/ 	.word	0xffffffff


	//   ....[39]....
        /*05e8*/ 	.word	0xffffffff


	//   ....[40]....
        /*05ec*/ 	.word	0xffffffff


	//   ....[41]....
        /*05f0*/ 	.word	0xffffffff


	//   ....[42]....
        /*05f4*/ 	.word	0xffffffff


	//   ....[43]....
        /*05f8*/ 	.word	0xffffffff


	//   ....[44]....
        /*05fc*/ 	.word	0xffffffff


	//   ....[45]....
        /*0600*/ 	.word	0xffffffff


	//   ....[46]....
        /*0604*/ 	.word	0xffffffff


	//   ....[47]....
        /*0608*/ 	.word	0xffffffff


	//   ....[48]....
        /*060c*/ 	.word	0xffffffff


	//   ....[49]....
        /*0610*/ 	.word	0xffffffff


	//   ....[50]....
        /*0614*/ 	.word	0xffffffff


	//   ....[51]....
        /*0618*/ 	.word	0xffffffff


	//   ....[52]....
        /*061c*/ 	.word	0xffffffff


	//   ....[53]....
        /*0620*/ 	.word	0xffffffff


	//   ....[54]....
        /*0624*/ 	.word	0xffffffff


	//   ....[55]....
        /*0628*/ 	.word	0xffffffff


	//   ....[56]....
        /*062c*/ 	.word	0xffffffff


	//   ....[57]....
        /*0630*/ 	.word	0xffffffff


	//   ....[58]....
        /*0634*/ 	.word	0xffffffff


	//   ....[59]....
        /*0638*/ 	.word	0xffffffff


	//   ....[60]....
        /*063c*/ 	.word	0xffffffff


	//   ....[61]....
        /*0640*/ 	.word	0xffffffff


	//   ....[62]....
        /*0644*/ 	.word	0xffffffff


	//   ....[63]....
        /*0648*/ 	.word	0xffffffff


	//   ....[64]....
        /*064c*/ 	.word	0xffffffff


	//   ....[65]....
        /*0650*/ 	.word	0xffffffff


	//   ....[66]....
        /*0654*/ 	.word	0xffffffff


	//   ....[67]....
        /*0658*/ 	.word	0xffffffff


	//   ....[68]....
        /*065c*/ 	.word	0xffffffff


	//   ....[69]....
        /*0660*/ 	.word	0xffffffff


	//   ....[70]....
        /*0664*/ 	.word	0xffffffff


	//   ....[71]....
        /*0668*/ 	.word	0xffffffff


	//   ....[72]....
        /*066c*/ 	.word	0xffffffff


	//   ....[73]....
        /*0670*/ 	.word	0xffffffff


	//   ....[74]....
        /*0674*/ 	.word	0xffffffff


	//   ....[75]....
        /*0678*/ 	.word	0xffffffff


	//   ....[76]....
        /*067c*/ 	.word	0xffffffff


	//   ....[77]....
        /*0680*/ 	.word	0xffffffff


	//   ....[78]....
        /*0684*/ 	.word	0xffffffff


	//   ....[79]....
        /*0688*/ 	.word	0xffffffff


	//   ....[80]....
        /*068c*/ 	.word	0xffffffff


	//   ....[81]....
        /*0690*/ 	.word	0xffffffff


	//   ....[82]....
        /*0694*/ 	.word	0xffffffff


	//   ....[83]....
        /*0698*/ 	.word	0xffffffff


	//   ....[84]....
        /*069c*/ 	.word	0xffffffff


	//   ....[85]....
        /*06a0*/ 	.word	0xffffffff


	//   ....[86]....
        /*06a4*/ 	.word	0xffffffff


	//   ....[87]....
        /*06a8*/ 	.word	0xffffffff


	//   ....[88]....
        /*06ac*/ 	.word	0xffffffff


	//   ....[89]....
        /*06b0*/ 	.word	0xffffffff


	//   ....[90]....
        /*06b4*/ 	.word	0xffffffff


	//   ....[91]....
        /*06b8*/ 	.word	0xffffffff


	//   ....[92]....
        /*06bc*/ 	.word	0xffffffff


	//   ....[93]....
        /*06c0*/ 	.word	0xffffffff


	//   ....[94]....
        /*06c4*/ 	.word	0xffffffff


	//   ....[95]....
        /*06c8*/ 	.word	0xffffffff


	//   ....[96]....
        /*06cc*/ 	.word	0xffffffff


	//   ....[97]....
        /*06d0*/ 	.word	0xffffffff


	//   ....[98]....
        /*06d4*/ 	.word	0xffffffff


	//   ....[99]....
        /*06d8*/ 	.word	0xffffffff


	//   ....[100]....
        /*06dc*/ 	.word	0xffffffff


	//   ....[101]....
        /*06e0*/ 	.word	0xffffffff


	//   ....[102]....
        /*06e4*/ 	.word	0xffffffff


	//   ....[103]....
        /*06e8*/ 	.word	0xffffffff


	//   ....[104]....
        /*06ec*/ 	.word	0xffffffff


	//   ....[105]....
        /*06f0*/ 	.word	0xffffffff


	//   ....[106]....
        /*06f4*/ 	.word	0xffffffff


	//   ....[107]....
        /*06f8*/ 	.word	0xffffffff


	//   ....[108]....
        /*06fc*/ 	.word	0xffffffff


	//   ....[109]....
        /*0700*/ 	.word	0xffffffff


	//   ....[110]....
        /*0704*/ 	.word	0xffffffff


	//   ....[111]....
        /*0708*/ 	.word	0xffffffff


	//   ....[112]....
        /*070c*/ 	.word	0xffffffff


	//   ....[113]....
        /*0710*/ 	.word	0xffffffff


	//   ....[114]....
        /*0714*/ 	.word	0xffffffff


	//   ....[115]....
        /*0718*/ 	.word	0xffffffff


	//   ....[116]....
        /*071c*/ 	.word	0xffffffff


	//   ....[117]....
        /*0720*/ 	.word	0xffffffff


	//   ....[118]....
        /*0724*/ 	.word	0xffffffff


	//   ....[119]....
        /*0728*/ 	.word	0xffffffff


	//   ....[120]....
        /*072c*/ 	.word	0xffffffff


	//   ....[121]....
        /*0730*/ 	.word	0xffffffff


	//   ....[122]....
        /*0734*/ 	.word	0x0500000f


	//   ....[123]....
        /*0738*/ 	.word	0x0500000f


	//   ....[124]....
        /*073c*/ 	.word	0x0500000f


	//   ....[125]....
        /*0740*/ 	.word	0x0500000f


	//   ....[126]....
        /*0744*/ 	.word	0x0500000f


	//   ....[127]....
        /*0748*/ 	.word	0x0500000f


	//   ....[128]....
        /*074c*/ 	.word	0x0500000f


	//   ....[129]....
        /*0750*/ 	.word	0x0500000f


	//   ....[130]....
        /*0754*/ 	.word	0x0500000f


	//   ....[131]....
        /*0758*/ 	.word	0x0500000f


	//   ....[132]....
        /*075c*/ 	.word	0x0500000f


	//   ....[133]....
        /*0760*/ 	.word	0x0500000f


	//   ....[134]....
        /*0764*/ 	.word	0x0500000f


	//   ....[135]....
        /*0768*/ 	.word	0x0500000f


	//   ....[136]....
        /*076c*/ 	.word	0x0500000f


	//   ....[137]....
        /*0770*/ 	.word	0x0500000f


	//   ....[138]....
        /*0774*/ 	.word	0x0500000f


	//   ....[139]....
        /*0778*/ 	.word	0x0500000f


	//   ....[140]....
        /*077c*/ 	.word	0x0500000f


	//   ....[141]....
        /*0780*/ 	.word	0x0500000f


	//   ....[142]....
        /*0784*/ 	.word	0x0500000f


	//   ....[143]....
        /*0788*/ 	.word	0x0500000f


	//   ....[144]....
        /*078c*/ 	.word	0x0500000f


	//   ....[145]....
        /*0790*/ 	.word	0x0500000f


	//   ....[146]....
        /*0794*/ 	.word	0x0500000f


	//   ....[147]....
        /*0798*/ 	.word	0x0500000f


	//   ....[148]....
        /*079c*/ 	.word	0x0500000f


	//   ....[149]....
        /*07a0*/ 	.word	0x0500000f


	//   ....[150]....
        /*07a4*/ 	.word	0x0500000f


	//   ....[151]....
        /*07a8*/ 	.word	0x0500000f


	//   ....[152]....
        /*07ac*/ 	.word	0x0500000f


	//   ....[153]....
        /*07b0*/ 	.word	0x0500000f


	//   ....[154]....
        /*07b4*/ 	.word	0x0500000f


	//   ....[155]....
        /*07b8*/ 	.word	0x0500000f


	//   ....[156]....
        /*07bc*/ 	.word	0x0500000f


	//   ....[157]....
        /*07c0*/ 	.word	0x0500000f


	//   ....[158]....
        /*07c4*/ 	.word	0x0500000f


	//   ....[159]....
        /*07c8*/ 	.word	0x0500000f


	//   ....[160]....
        /*07cc*/ 	.word	0x0500000f


	//   ....[161]....
        /*07d0*/ 	.word	0x0500000f


	//   ....[162]....
        /*07d4*/ 	.word	0x0500000f


	//   ....[163]....
        /*07d8*/ 	.word	0x0500000f


	//   ....[164]....
        /*07dc*/ 	.word	0x0500000f


	//   ....[165]....
        /*07e0*/ 	.word	0x0500000f


	//   ....[166]....
        /*07e4*/ 	.word	0x0500000f


	//   ....[167]....
        /*07e8*/ 	.word	0x0500000f


	//   ....[168]....
        /*07ec*/ 	.word	0x0500000f


	//   ....[169]....
        /*07f0*/ 	.word	0x0500000f


	//   ....[170]....
        /*07f4*/ 	.word	0x0500000f


	//   ....[171]....
        /*07f8*/ 	.word	0x0500000f


	//   ....[172]....
        /*07fc*/ 	.word	0x0500000f


	//   ....[173]....
        /*0800*/ 	.word	0x0500000f


	//   ....[174]....
        /*0804*/ 	.word	0x0500000f


	//   ....[175]....
        /*0808*/ 	.word	0x0500000f


	//   ....[176]....
        /*080c*/ 	.word	0x0500000f


	//   ....[177]....
        /*0810*/ 	.word	0x0500000f


	//   ....[178]....
        /*0814*/ 	.word	0x0500000f


	//   ....[179]....
        /*0818*/ 	.word	0x0500000f


	//   ....[180]....
        /*081c*/ 	.word	0x0500000f


	//   ....[181]....
        /*0820*/ 	.word	0x0500000f


	//   ....[182]....
        /*0824*/ 	.word	0x0500000f


	//----- nvinfo : EIATTR_COOP_GROUP_INSTR_OFFSETS
	.align		4
.L_409:
        /*0828*/ 	.byte	0x04, 0x28
        /*082a*/ 	.short	(.L_411 - .L_410)


	//   ....[0]....
.L_410:
        /*082c*/ 	.word	0x00000060


	//   ....[1]....
        /*0830*/ 	.word	0x00000190


	//   ....[2]....
        /*0834*/ 	.word	0x00000240


	//   ....[3]....
        /*0838*/ 	.word	0x00000400


	//   ....[4]....
        /*083c*/ 	.word	0x00000560


	//   ....[5]....
        /*0840*/ 	.word	0x00000680


	//   ....[6]....
        /*0844*/ 	.word	0x000007e0


	//   ....[7]....
        /*0848*/ 	.word	0x000062d0


	//   ....[8]....
        /*084c*/ 	.word	0x000069f0


	//   ....[9]....
        /*0850*/ 	.word	0x00006a00


	//   ....[10]....
        /*0854*/ 	.word	0x00006a10


	//   ....[11]....
        /*0858*/ 	.word	0x00006a20


	//   ....[12]....
        /*085c*/ 	.word	0x00006d10


	//   ....[13]....
        /*0860*/ 	.word	0x00006d20


	//   ....[14]....
        /*0864*/ 	.word	0x00006d30


	//   ....[15]....
        /*0868*/ 	.word	0x00006d40


	//   ....[16]....
        /*086c*/ 	.word	0x00007f30


	//   ....[17]....
        /*0870*/ 	.word	0x00007f50


	//   ....[18]....
        /*0874*/ 	.word	0x00007f60


	//   ....[19]....
        /*0878*/ 	.word	0x00007f70


	//   ....[20]....
        /*087c*/ 	.word	0x00008050


	//   ....[21]....
        /*0880*/ 	.word	0x00008060


	//   ....[22]....
        /*0884*/ 	.word	0x00008120


	//   ....[23]....
        /*0888*/ 	.word	0x00008150


	//   ....[24]....
        /*088c*/ 	.word	0x00009900


	//   ....[25]....
        /*0890*/ 	.word	0x0000a230


	//   ....[26]....
        /*0894*/ 	.word	0x0000aca0


	//   ....[27]....
        /*0898*/ 	.word	0x0000ad80


	//   ....[28]....
        /*089c*/ 	.word	0x0000b340


	//   ....[29]....
        /*08a0*/ 	.word	0x0000b3b0


	//   ....[30]....
        /*08a4*/ 	.word	0x0000c650


	//   ....[31]....
        /*08a8*/ 	.word	0x0000cf30


	//   ....[32]....
        /*08ac*/ 	.word	0x0000dd10


	//   ....[33]....
        /*08b0*/ 	.word	0x0000de70


	//   ....[34]....
        /*08b4*/ 	.word	0x0000e7a0


	//   ....[35]....
        /*08b8*/ 	.word	0x0000e970


	//   ....[36]....
        /*08bc*/ 	.word	0x00010630


	//   ....[37]....
        /*08c0*/ 	.word	0x00010690


	//   ....[38]....
        /*08c4*/ 	.word	0x000110e0


	//   ....[39]....
        /*08c8*/ 	.word	0x00011140


	//   ....[40]....
        /*08cc*/ 	.word	0x00012630


	//   ....[41]....
        /*08d0*/ 	.word	0x00012ee0


	//   ....[42]....
        /*08d4*/ 	.word	0x00013cc0


	//   ....[43]....
        /*08d8*/ 	.word	0x00013de0


	//   ....[44]....
        /*08dc*/ 	.word	0x00014740


	//   ....[45]....
        /*08e0*/ 	.word	0x00014910


	//   ....[46]....
        /*08e4*/ 	.word	0x00015a10


	//   ....[47]....
        /*08e8*/ 	.word	0x00015a70


	//   ....[48]....
        /*08ec*/ 	.word	0x00015ab0


	//   ....[49]....
        /*08f0*/ 	.word	0x00015ae0


	//   ....[50]....
        /*08f4*/ 	.word	0x00017470


	//   ....[51]....
        /*08f8*/ 	.word	0x000174b0


	//   ....[52]....
        /*08fc*/ 	.word	0x000174e0


	//   ....[53]....
        /*0900*/ 	.word	0x00017510


	//   ....[54]....
        /*0904*/ 	.word	0x00017e50


	//   ....[55]....
        /*0908*/ 	.word	0x00017e70


	//   ....[56]....
        /*090c*/ 	.word	0x00017fc0


	//   ....[57]....
        /*0910*/ 	.word	0x00017fe0


	//   ....[58]....
        /*0914*/ 	.word	0x00018120


	//   ....[59]....
        /*0918*/ 	.word	0x00018140


	//   ....[60]....
        /*091c*/ 	.word	0x00018280


	//   ....[61]....
        /*0920*/ 	.word	0x00018290


	//   ....[62]....
        /*0924*/ 	.word	0x00018af0


	//   ....[63]....
        /*0928*/ 	.word	0x00018b00


	//   ....[64]....
        /*092c*/ 	.word	0x00018ce0


	//   ....[65]....
        /*0930*/ 	.word	0x00018cf0


	//   ....[66]....
        /*0934*/ 	.word	0x00018ec0


	//   ....[67]....
        /*0938*/ 	.word	0x00018ed0


	//   ....[68]....
        /*093c*/ 	.word	0x000190a0


	//   ....[69]....
        /*0940*/ 	.word	0x000190b0


	//   ....[70]....
        /*0944*/ 	.word	0x000192e0


	//   ....[71]....
        /*0948*/ 	.word	0x000194b0


	//   ....[72]....
        /*094c*/ 	.word	0x000194e0


	//   ....[73]....
        /*0950*/ 	.word	0x00019510


	//   ....[74]....
        /*0954*/ 	.word	0x00019540


	//   ....[75]....
        /*0958*/ 	.word	0x00019570


	//   ....[76]....
        /*095c*/ 	.word	0x000195a0


	//   ....[77]....
        /*0960*/ 	.word	0x00019710


	//   ....[78]....
        /*0964*/ 	.word	0x00019740


	//   ....[79]....
        /*0968*/ 	.word	0x00019770


	//   ....[80]....
        /*096c*/ 	.word	0x000197a0


	//   ....[81]....
        /*0970*/ 	.word	0x000197d0


	//   ....[82]....
        /*0974*/ 	.word	0x00019800


	//   ....[83]....
        /*0978*/ 	.word	0x000198a0


	//   ....[84]....
        /*097c*/ 	.word	0x00019900


	//   ....[85]....
        /*0980*/ 	.word	0x00019990


	//   ....[86]....
        /*0984*/ 	.word	0x0001aa40


	//   ....[87]....
        /*0988*/ 	.word	0x0001c800


	//   ....[88]....
        /*098c*/ 	.word	0x0001d330


	//   ....[89]....
        /*0990*/ 	.word	0x0001d350


	//   ....[90]....
        /*0994*/ 	.word	0x0001d400


	//   ....[91]....
        /*0998*/ 	.word	0x0001d410


	//   ....[92]....
        /*099c*/ 	.word	0x0001d490


	//   ....[93]....
        /*09a0*/ 	.word	0x0001d4a0


	//   ....[94]....
        /*09a4*/ 	.word	0x0001d520


	//   ....[95]....
        /*09a8*/ 	.word	0x0001d530


	//   ....[96]....
        /*09ac*/ 	.word	0x0001d5b0


	//   ....[97]....
        /*09b0*/ 	.word	0x0001d5c0


	//   ....[98]....
        /*09b4*/ 	.word	0x0001d640


	//   ....[99]....
        /*09b8*/ 	.word	0x0001d650


	//   ....[100]....
        /*09bc*/ 	.word	0x0001d6d0


	//   ....[101]....
        /*09c0*/ 	.word	0x0001d6e0


	//   ....[102]....
        /*09c4*/ 	.word	0x0001d730


	//   ....[103]....
        /*09c8*/ 	.word	0x0001d750


	//   ....[104]....
        /*09cc*/ 	.word	0x000202d0


	//   ....[105]....
        /*09d0*/ 	.word	0x00020330


	//   ....[106]....
        /*09d4*/ 	.word	0x00020360


	//   ....[107]....
        /*09d8*/ 	.word	0x00020390


	//   ....[108]....
        /*09dc*/ 	.word	0x000203c0


	//   ....[109]....
        /*09e0*/ 	.word	0x000203f0


	//   ....[110]....
        /*09e4*/ 	.word	0x00020420


	//   ....[111]....
        /*09e8*/ 	.word	0x00020430


	//   ....[112]....
        /*09ec*/ 	.word	0x000205b0


	//   ....[113]....
        /*09f0*/ 	.word	0x000205e0


	//   ....[114]....
        /*09f4*/ 	.word	0x00020610


	//   ....[115]....
        /*09f8*/ 	.word	0x00020640


	//   ....[116]....
        /*09fc*/ 	.word	0x00020670


	//   ....[117]....
        /*0a00*/ 	.word	0x000206a0


	//   ....[118]....
        /*0a04*/ 	.word	0x00020760


	//   ....[119]....
        /*0a08*/ 	.word	0x00020780


	//   ....[120]....
        /*0a0c*/ 	.word	0x000207f0


	//   ....[121]....
        /*0a10*/ 	.word	0x00020ec0


	//   ....[122]....
        /*0a14*/ 	.word	0x00021350


	//   ....[123]....
        /*0a18*/ 	.word	0x000213f0


	//   ....[124]....
        /*0a1c*/ 	.word	0x00021480


	//   ....[125]....
        /*0a20*/ 	.word	0x000214d0


	//   ....[126]....
        /*0a24*/ 	.word	0x00021520


	//   ....[127]....
        /*0a28*/ 	.word	0x000215b0


	//   ....[128]....
        /*0a2c*/ 	.word	0x00021640


	//   ....[129]....
        /*0a30*/ 	.word	0x00021690


	//   ....[130]....
        /*0a34*/ 	.word	0x000216e0


	//   ....[131]....
        /*0a38*/ 	.word	0x000217d0


	//   ....[132]....
        /*0a3c*/ 	.word	0x00021880


	//   ....[133]....
        /*0a40*/ 	.word	0x00021900


	//   ....[134]....
        /*0a44*/ 	.word	0x00021980


	//   ....[135]....
        /*0a48*/ 	.word	0x00021a20


	//   ....[136]....
        /*0a4c*/ 	.word	0x00021ae0


	//   ....[137]....
        /*0a50*/ 	.word	0x00021b30


	//   ....[138]....
        /*0a54*/ 	.word	0x00021c40


	//   ....[139]....
        /*0a58*/ 	.word	0x00021ff0


	//   ....[140]....
        /*0a5c*/ 	.word	0x00022040


	//   ....[141]....
        /*0a60*/ 	.word	0x000220d0


	//   ....[142]....
        /*0a64*/ 	.word	0x00022160


	//   ....[143]....
        /*0a68*/ 	.word	0x000221f0


	//   ....[144]....
        /*0a6c*/ 	.word	0x00022280


	//   ....[145]....
        /*0a70*/ 	.word	0x00022310


	//   ....[146]....
        /*0a74*/ 	.word	0x000223a0


	//   ....[147]....
        /*0a78*/ 	.word	0x00022460


	//   ....[148]....
        /*0a7c*/ 	.word	0x00022750


	//   ....[149]....
        /*0a80*/ 	.word	0x00022910


	//   ....[150]....
        /*0a84*/ 	.word	0x00022960


	//   ....[151]....
        /*0a88*/ 	.word	0x000229c0


	//   ....[152]....
        /*0a8c*/ 	.word	0x00022ab0


	//   ....[153]....
        /*0a90*/ 	.word	0x00022b10


	//   ....[154]....
        /*0a94*/ 	.word	0x00022c00


	//   ....[155]....
        /*0a98*/ 	.word	0x00022c60


	//   ....[156]....
        /*0a9c*/ 	.word	0x00022d50


	//   ....[157]....
        /*0aa0*/ 	.word	0x00022db0


	//   ....[158]....
        /*0aa4*/ 	.word	0x00022ea0


	//   ....[159]....
        /*0aa8*/ 	.word	0x00022f00


	//   ....[160]....
        /*0aac*/ 	.word	0x00022ff0


	//   ....[161]....
        /*0ab0*/ 	.word	0x00023050


	//   ....[162]....
        /*0ab4*/ 	.word	0x00023120


	//   ....[163]....
        /*0ab8*/ 	.word	0x000231a0


	//   ....[164]....
        /*0abc*/ 	.word	0x00023270


	//   ....[165]....
        /*0ac0*/ 	.word	0x000235a0


	//   ....[166]....
        /*0ac4*/ 	.word	0x00023640


	//   ....[167]....
        /*0ac8*/ 	.word	0x00023760


	//   ....[168]....
        /*0acc*/ 	.word	0x000237d0


	//   ....[169]....
        /*0ad0*/ 	.word	0x00023850


	//   ....[170]....
        /*0ad4*/ 	.word	0x000238d0


	//   ....[171]....
        /*0ad8*/ 	.word	0x00023950


	//   ....[172]....
        /*0adc*/ 	.word	0x000239e0


	//   ....[173]....
        /*0ae0*/ 	.word	0x00023a80


	//   ....[174]....
        /*0ae4*/ 	.word	0x00023b20


	//   ....[175]....
        /*0ae8*/ 	.word	0x00023b90


	//   ....[176]....
        /*0aec*/ 	.word	0x00023c00


	//   ....[177]....
        /*0af0*/ 	.word	0x00023c70


	//   ....[178]....
        /*0af4*/ 	.word	0x00023cf0


	//   ....[179]....
        /*0af8*/ 	.word	0x00023d70


	//   ....[180]....
        /*0afc*/ 	.word	0x00023e10


	//   ....[181]....
        /*0b00*/ 	.word	0x00023ea0


	//   ....[182]....
        /*0b04*/ 	.word	0x00023fd0


	//----- nvinfo : EIATTR_REG_RECONFIG
	.align		4
.L_411:
        /*0b08*/ 	.byte	0x01, 0x54
	.zero		2


	//----- nvinfo : EIATTR_SYSCALL_OFFSETS
	.align		4
        /*0b0c*/ 	.byte	0x04, 0x46
        /*0b0e*/ 	.short	(.L_413 - .L_412)


	//   ....[0]....
.L_412:
        /*0b10*/ 	.word	0x00001b90


	//   ....[1]....
        /*0b14*/ 	.word	0x00001ce0


	//   ....[2]....
        /*0b18*/ 	.word	0x00006470


	//   ....[3]....
        /*0b1c*/ 	.word	0x00006780


	//   ....[4]....
        /*0b20*/ 	.word	0x0001c440


	//   ....[5]....
        /*0b24*/ 	.word	0x0001c590


	//   ....[6]....
        /*0b28*/ 	.word	0x0001c680


	//   ....[7]....
        /*0b2c*/ 	.word	0x0001cef0


	//----- nvinfo : EIATTR_MBARRIER_INSTR_OFFSETS
	.align		4
.L_413:
        /*0b30*/ 	.byte	0x04, 0x39
        /*0b32*/ 	.short	(.L_415 - .L_414)


	//   ....[0]....
.L_414:
        /*0b34*/ 	.word	0x000002b0
        /*0b38*/ 	.word	0x000000ff
        /*0b3c*/ 	.word	0x00022800
        /*0b40*/ 	.short	0x0100
        /*0b42*/ 	.byte	0x08
	.zero		1


	//   ....[1]....
        /*0b44*/ 	.word	0x000002c0
        /*0b48*/ 	.word	0x000000ff
        /*0b4c*/ 	.word	0x00022820
        /*0b50*/ 	.short	0x0100
        /*0b52*/ 	.byte	0x08
	.zero		1


	//   ....[2]....
        /*0b54*/ 	.word	0x000003b0
        /*0b58*/ 	.word	0x000000ff
        /*0b5c*/ 	.word	0x00022830
        /*0b60*/ 	.short	0x0100
        /*0b62*/ 	.byte	0x08
	.zero		1


	//   ....[3]....
        /*0b64*/ 	.word	0x000003c0
        /*0b68*/ 	.word	0x000000ff
        /*0b6c*/ 	.word	0x00022840
        /*0b70*/ 	.short	0x0100
        /*0b72*/ 	.byte	0x08
	.zero		1


	//   ....[4]....
        /*0b74*/ 	.word	0x000003d0
        /*0b78*/ 	.word	0x000000ff
        /*0b7c*/ 	.word	0x00022838
        /*0b80*/ 	.short	0x0100
        /*0b82*/ 	.byte	0x08
	.zero		1


	//   ....[5]....
        /*0b84*/ 	.word	0x000003e0
        /*0b88*/ 	.word	0x000000ff
        /*0b8c*/ 	.word	0x00022848
        /*0b90*/ 	.short	0x0100
        /*0b92*/ 	.byte	0x08
	.zero		1


	//   ....[6]....
        /*0b94*/ 	.word	0x00000510
        /*0b98*/ 	.word	0x000000ff
        /*0b9c*/ 	.word	0x00022850
        /*0ba0*/ 	.short	0x0100
        /*0ba2*/ 	.byte	0x08
	.zero		1


	//   ....[7]....
        /*0ba4*/ 	.word	0x00000520
        /*0ba8*/ 	.word	0x000000ff
        /*0bac*/ 	.word	0x00022860
        /*0bb0*/ 	.short	0x0100
        /*0bb2*/ 	.byte	0x08
	.zero		1


	//   ....[8]....
        /*0bb4*/ 	.word	0x00000530
        /*0bb8*/ 	.word	0x000000ff
        /*0bbc*/ 	.word	0x00022858
        /*0bc0*/ 	.short	0x0100
        /*0bc2*/ 	.byte	0x08
	.zero		1


	//   ....[9]....
        /*0bc4*/ 	.word	0x00000540
        /*0bc8*/ 	.word	0x000000ff
        /*0bcc*/ 	.word	0x00022868
        /*0bd0*/ 	.short	0x0100
        /*0bd2*/ 	.byte	0x08
	.zero		1


	//   ....[10]....
        /*0bd4*/ 	.word	0x00000630
        /*0bd8*/ 	.word	0x000000ff
        /*0bdc*/ 	.word	0x00022870
        /*0be0*/ 	.short	0x0100
        /*0be2*/ 	.byte	0x06
	.zero		1


	//   ....[11]....
        /*0be4*/ 	.word	0x00000640
        /*0be8*/ 	.word	0x000000ff
        /*0bec*/ 	.word	0x00022880
        /*0bf0*/ 	.short	0x0100
        /*0bf2*/ 	.byte	0x06
	.zero		1


	//   ....[12]....
        /*0bf4*/ 	.word	0x00000650
        /*0bf8*/ 	.word	0x000000ff
        /*0bfc*/ 	.word	0x00022878
        /*0c00*/ 	.short	0x0100
        /*0c02*/ 	.byte	0x06
	.zero		1


	//   ....[13]....
        /*0c04*/ 	.word	0x00000660
        /*0c08*/ 	.word	0x000000ff
        /*0c0c*/ 	.word	0x00022888
        /*0c10*/ 	.short	0x0100
        /*0c12*/ 	.byte	0x06
	.zero		1


	//   ....[14]....
        /*0c14*/ 	.word	0x00000790
        /*0c18*/ 	.word	0x000000ff
        /*0c1c*/ 	.word	0x00022890
        /*0c20*/ 	.short	0x0100
        /*0c22*/ 	.byte	0x08
	.zero		1


	//   ....[15]....
        /*0c24*/ 	.word	0x000007a0
        /*0c28*/ 	.word	0x000000ff
        /*0c2c*/ 	.word	0x000228a0
        /*0c30*/ 	.short	0x0100
        /*0c32*/ 	.byte	0x08
	.zero		1


	//   ....[16]....
        /*0c34*/ 	.word	0x000007b0
        /*0c38*/ 	.word	0x000000ff
        /*0c3c*/ 	.word	0x00022898
        /*0c40*/ 	.short	0x0100
        /*0c42*/ 	.byte	0x08
	.zero		1


	//   ....[17]....
        /*0c44*/ 	.word	0x000007c0
        /*0c48*/ 	.word	0x000000ff
        /*0c4c*/ 	.word	0x000228a8
        /*0c50*/ 	.short	0x0100
        /*0c52*/ 	.byte	0x08
	.zero		1


	//   ....[18]....
        /*0c54*/ 	.word	0x000008f0
        /*0c58*/ 	.word	0x000000ff
        /*0c5c*/ 	.word	0x000228b0
        /*0c60*/ 	.short	0x0100
        /*0c62*/ 	.byte	0x08
	.zero		1


	//   ....[19]....
        /*0c64*/ 	.word	0x00000900
        /*0c68*/ 	.word	0x000000ff
        /*0c6c*/ 	.word	0x000228c0
        /*0c70*/ 	.short	0x0100
        /*0c72*/ 	.byte	0x08
	.zero		1


	//   ....[20]....
        /*0c74*/ 	.word	0x00000910
        /*0c78*/ 	.word	0x000000ff
        /*0c7c*/ 	.word	0x000228b8
        /*0c80*/ 	.short	0x0100
        /*0c82*/ 	.byte	0x08
	.zero		1


	//   ....[21]....
        /*0c84*/ 	.word	0x00000920
        /*0c88*/ 	.word	0x000000ff
        /*0c8c*/ 	.word	0x000228c8
        /*0c90*/ 	.short	0x0100
        /*0c92*/ 	.byte	0x08
	.zero		1


	//   ....[22]....
        /*0c94*/ 	.word	0x00002f30
        /*0c98*/ 	.word	0x00000062
        /*0c9c*/ 	.word	0x00022890
        /*0ca0*/ 	.short	0x010a
        /*0ca2*/ 	.byte	0x3f
	.zero		1


	//   ....[23]....
        /*0ca4*/ 	.word	0x00004080
        /*0ca8*/ 	.word	0x00000062
        /*0cac*/ 	.word	0x00022890
        /*0cb0*/ 	.short	0x010a
        /*0cb2*/ 	.byte	0x3f
	.zero		1


	//   ....[24]....
        /*0cb4*/ 	.word	0x00005090
        /*0cb8*/ 	.word	0x00000062
        /*0cbc*/ 	.word	0x00022890
        /*0cc0*/ 	.short	0x010a
        /*0cc2*/ 	.byte	0x3f
	.zero		1


	//   ....[25]....
        /*0cc4*/ 	.word	0x000052a0
        /*0cc8*/ 	.word	0x00000020
        /*0ccc*/ 	.word	0x00000000
        /*0cd0*/ 	.short	0x0101
        /*0cd2*/ 	.byte	0x3f
	.zero		1


	//   ....[26]....
        /*0cd4*/ 	.word	0x000052e0
        /*0cd8*/ 	.word	0x00000062
        /*0cdc*/ 	.word	0x000228b0
        /*0ce0*/ 	.short	0x010a
        /*0ce2*/ 	.byte	0x3f
	.zero		1


	//   ....[27]....
        /*0ce4*/ 	.word	0x00005930
        /*0ce8*/ 	.word	0x00000062
        /*0cec*/ 	.word	0x00000000
        /*0cf0*/ 	.short	0x0101
        /*0cf2*/ 	.byte	0x3f
	.zero		1


	//   ....[28]....
        /*0cf4*/ 	.word	0x00006500
        /*0cf8*/ 	.word	0x00000010
        /*0cfc*/ 	.word	0x00022800
        /*0d00*/ 	.short	0x010a
        /*0d02*/ 	.byte	0x3f
	.zero		1


	//   ....[29]....
        /*0d04*/ 	.word	0x00006550
        /*0d08*/ 	.word	0x00000010
        /*0d0c*/ 	.word	0x00022800
        /*0d10*/ 	.short	0x010a
        /*0d12*/ 	.byte	0x3f
	.zero		1


	//   ....[30]....
        /*0d14*/ 	.word	0x00006f80
        /*0d18*/ 	.word	0x00000010
        /*0d1c*/ 	.word	0x00022800
        /*0d20*/ 	.short	0x010a
        /*0d22*/ 	.byte	0x3f
	.zero		1


	//   ....[31]....
        /*0d24*/ 	.word	0x00008380
        /*0d28*/ 	.word	0x00000010
        /*0d2c*/ 	.word	0x00022800
        /*0d30*/ 	.short	0x010a
        /*0d32*/ 	.byte	0x3f
	.zero		1


	//   ....[32]....
        /*0d34*/ 	.word	0x000091b0
        /*0d38*/ 	.word	0x00000006
        /*0d3c*/ 	.word	0x00022830
        /*0d40*/ 	.short	0x010a
        /*0d42*/ 	.byte	0x3f
	.zero		1


	//   ....[33]....
        /*0d44*/ 	.word	0x00009250
        /*0d48*/ 	.word	0x00000006
        /*0d4c*/ 	.word	0x00022830
        /*0d50*/ 	.short	0x010a
        /*0d52*/ 	.byte	0x3f
	.zero		1


	//   ....[34]....
        /*0d54*/ 	.word	0x00009aa0
        /*0d58*/ 	.word	0x0000000c
        /*0d5c*/ 	.word	0x00000000
        /*0d60*/ 	.short	0x0101
        /*0d62*/ 	.byte	0x3f
	.zero		1


	//   ....[35]....
        /*0d64*/ 	.word	0x0000bbf0
        /*0d68*/ 	.word	0x00000006
        /*0d6c*/ 	.word	0x00022850
        /*0d70*/ 	.short	0x010a
        /*0d72*/ 	.byte	0x3f
	.zero		1


	//   ....[36]....
        /*0d74*/ 	.word	0x0000bc40
        /*0d78*/ 	.word	0x00000006
        /*0d7c*/ 	.word	0x00022850
        /*0d80*/ 	.short	0x010a
        /*0d82*/ 	.byte	0x3f
	.zero		1


	//   ....[37]....
        /*0d84*/ 	.word	0x0000c010
        /*0d88*/ 	.word	0x00000006
        /*0d8c*/ 	.word	0x00000000
        /*0d90*/ 	.short	0x0101
        /*0d92*/ 	.byte	0x3f
	.zero		1


	//   ....[38]....
        /*0d94*/ 	.word	0x0000c350
        /*0d98*/ 	.word	0x000000d2
        /*0d9c*/ 	.word	0x00022830
        /*0da0*/ 	.short	0x010a
        /*0da2*/ 	.byte	0x3f
	.zero		1


	//   ....[39]....
        /*0da4*/ 	.word	0x0000c3b0
        /*0da8*/ 	.word	0x000000d2
        /*0dac*/ 	.word	0x00022830
        /*0db0*/ 	.short	0x010a
        /*0db2*/ 	.byte	0x3f
	.zero		1


	//   ....[40]....
        /*0db4*/ 	.word	0x0000c8b0
        /*0db8*/ 	.word	0x000000a4
        /*0dbc*/ 	.word	0x00000000
        /*0dc0*/ 	.short	0x0101
        /*0dc2*/ 	.byte	0x3f
	.zero		1


	//   ....[41]....
        /*0dc4*/ 	.word	0x0000f620
        /*0dc8*/ 	.word	0x000000d2
        /*0dcc*/ 	.word	0x00022850
        /*0dd0*/ 	.short	0x010a
        /*0dd2*/ 	.byte	0x3f
	.zero		1


	//   ....[42]....
        /*0dd4*/ 	.word	0x0000f670
        /*0dd8*/ 	.word	0x000000d2
        /*0ddc*/ 	.word	0x00022850
        /*0de0*/ 	.short	0x010a
        /*0de2*/ 	.byte	0x3f
	.zero		1


	//   ....[43]....
        /*0de4*/ 	.word	0x0000fa30
        /*0de8*/ 	.word	0x000000d2
        /*0dec*/ 	.word	0x00000000
        /*0df0*/ 	.short	0x0101
        /*0df2*/ 	.byte	0x3f
	.zero		1


	//   ....[44]....
        /*0df4*/ 	.word	0x0000fe40
        /*0df8*/ 	.word	0x00000006
        /*0dfc*/ 	.word	0x00022830
        /*0e00*/ 	.short	0x010a
        /*0e02*/ 	.byte	0x3f
	.zero		1


	//   ....[45]....
        /*0e04*/ 	.word	0x0000fea0
        /*0e08*/ 	.word	0x00000006
        /*0e0c*/ 	.word	0x00022830
        /*0e10*/ 	.short	0x010a
        /*0e12*/ 	.byte	0x3f
	.zero		1


	//   ....[46]....
        /*0e14*/ 	.word	0x000118a0
        /*0e18*/ 	.word	0x00000003
        /*0e1c*/ 	.word	0x00000000
        /*0e20*/ 	.short	0x0101
        /*0e22*/ 	.byte	0x3f
	.zero		1


	//   ....[47]....
        /*0e24*/ 	.word	0x00011e10
        /*0e28*/ 	.word	0x00000006
        /*0e2c*/ 	.word	0x00022850
        /*0e30*/ 	.short	0x010a
        /*0e32*/ 	.byte	0x3f
	.zero		1


	//   ....[48]....
        /*0e34*/ 	.word	0x00011e60
        /*0e38*/ 	.word	0x00000006
        /*0e3c*/ 	.word	0x00022850
        /*0e40*/ 	.short	0x010a
        /*0e42*/ 	.byte	0x3f
	.zero		1


	//   ....[49]....
        /*0e44*/ 	.word	0x00012200
        /*0e48*/ 	.word	0x00000006
        /*0e4c*/ 	.word	0x00000000
        /*0e50*/ 	.short	0x0101
        /*0e52*/ 	.byte	0x3f
	.zero		1


	//   ....[50]....
        /*0e54*/ 	.word	0x00012310
        /*0e58*/ 	.word	0x000000d2
        /*0e5c*/ 	.word	0x00022830
        /*0e60*/ 	.short	0x010a
        /*0e62*/ 	.byte	0x3f
	.zero		1


	//   ....[51]....
        /*0e64*/ 	.word	0x00012370
        /*0e68*/ 	.word	0x000000d2
        /*0e6c*/ 	.word	0x00022830
        /*0e70*/ 	.short	0x010a
        /*0e72*/ 	.byte	0x3f
	.zero		1


	//   ....[52]....
        /*0e74*/ 	.word	0x00012860
        /*0e78*/ 	.word	0x000000a2
        /*0e7c*/ 	.word	0x00000000
        /*0e80*/ 	.short	0x0101
        /*0e82*/ 	.byte	0x3f
	.zero		1


	//   ....[53]....
        /*0e84*/ 	.word	0x000155d0
        /*0e88*/ 	.word	0x000000d2
        /*0e8c*/ 	.word	0x00022850
        /*0e90*/ 	.short	0x010a
        /*0e92*/ 	.byte	0x3f
	.zero		1


	//   ....[54]....
        /*0e94*/ 	.word	0x00015620
        /*0e98*/ 	.word	0x000000d2
        /*0e9c*/ 	.word	0x00022850
        /*0ea0*/ 	.short	0x010a
        /*0ea2*/ 	.byte	0x3f
	.zero		1


	//   ....[55]....
        /*0ea4*/ 	.word	0x000159e0
        /*0ea8*/ 	.word	0x000000d2
        /*0eac*/ 	.word	0x00000000
        /*0eb0*/ 	.short	0x0101
        /*0eb2*/ 	.byte	0x3f
	.zero		1


	//   ....[56]....
        /*0eb4*/ 	.word	0x00017e40
        /*0eb8*/ 	.word	0x00000000
        /*0ebc*/ 	.word	0x00000000
        /*0ec0*/ 	.short	0x0101
        /*0ec2*/ 	.byte	0x3f
	.zero		1


	//   ....[57]....
        /*0ec4*/ 	.word	0x0001ab30
        /*0ec8*/ 	.word	0x00000007
        /*0ecc*/ 	.word	0x00022820
        /*0ed0*/ 	.short	0x010a
        /*0ed2*/ 	.byte	0x3f
	.zero		1


	//   ....[58]....
        /*0ed4*/ 	.word	0x0001ac10
        /*0ed8*/ 	.word	0x00000006
        /*0edc*/ 	.word	0x000228a0
        /*0ee0*/ 	.short	0x010a
        /*0ee2*/ 	.byte	0x3f
	.zero		1


	//   ....[59]....
        /*0ee4*/ 	.word	0x0001ae60
        /*0ee8*/ 	.word	0x00000006
        /*0eec*/ 	.word	0x000228c0
        /*0ef0*/ 	.short	0x010a
        /*0ef2*/ 	.byte	0x3f
	.zero		1


	//   ....[60]....
        /*0ef4*/ 	.word	0x0001b520
        /*0ef8*/ 	.word	0x00000005
        /*0efc*/ 	.word	0x000228a0
        /*0f00*/ 	.short	0x010a
        /*0f02*/ 	.byte	0x3f
	.zero		1


	//   ....[61]....
        /*0f04*/ 	.word	0x0001b760
        /*0f08*/ 	.word	0x00000005
        /*0f0c*/ 	.word	0x000228c0
        /*0f10*/ 	.short	0x010a
        /*0f12*/ 	.byte	0x3f
	.zero		1


	//   ....[62]....
        /*0f14*/ 	.word	0x0001ca90
        /*0f18*/ 	.word	0x00000000
        /*0f1c*/ 	.word	0x00022840
        /*0f20*/ 	.short	0x010a
        /*0f22*/ 	.byte	0x3f
	.zero		1


	//   ....[63]....
        /*0f24*/ 	.word	0x0001d800
        /*0f28*/ 	.word	0x00000008
        /*0f2c*/ 	.word	0x00022800
        /*0f30*/ 	.short	0x0107
        /*0f32*/ 	.byte	0x3f
	.zero		1


	//   ....[64]....
        /*0f34*/ 	.word	0x0001d900
        /*0f38*/ 	.word	0x00000002
        /*0f3c*/ 	.word	0x00022800
        /*0f40*/ 	.short	0x0101
        /*0f42*/ 	.byte	0x3f
	.zero		1


	//   ....[65]....
        /*0f44*/ 	.word	0x0001d920
        /*0f48*/ 	.word	0x00000002
        /*0f4c*/ 	.word	0x00022820
        /*0f50*/ 	.short	0x010a
        /*0f52*/ 	.byte	0x3f
	.zero		1


	//   ....[66]....
        /*0f54*/ 	.word	0x0001da20
        /*0f58*/ 	.word	0x00000002
        /*0f5c*/ 	.word	0x00022860
        /*0f60*/ 	.short	0x010a
        /*0f62*/ 	.byte	0x3f
	.zero		1


	//   ....[67]....
        /*0f64*/ 	.word	0x0001e2e0
        /*0f68*/ 	.word	0x00000002
        /*0f6c*/ 	.word	0x00022840
        /*0f70*/ 	.short	0x010a
        /*0f72*/ 	.byte	0x3f
	.zero		1


	//   ....[68]....
        /*0f74*/ 	.word	0x0001e530
        /*0f78*/ 	.word	0x00000002
        /*0f7c*/ 	.word	0x00022860
        /*0f80*/ 	.short	0x010a
        /*0f82*/ 	.byte	0x3f
	.zero		1


	//   ....[69]....
        /*0f84*/ 	.word	0x0001ed90
        /*0f88*/ 	.word	0x00000003
        /*0f8c*/ 	.word	0x00022840
        /*0f90*/ 	.short	0x010a
        /*0f92*/ 	.byte	0x3f
	.zero		1


	//   ....[70]....
        /*0f94*/ 	.word	0x0001efd0
        /*0f98*/ 	.word	0x00000003
        /*0f9c*/ 	.word	0x00022860
        /*0fa0*/ 	.short	0x010a
        /*0fa2*/ 	.byte	0x3f
	.zero		1


	//   ....[71]....
        /*0fa4*/ 	.word	0x0001f7a0
        /*0fa8*/ 	.word	0x00000003
        /*0fac*/ 	.word	0x00022840
        /*0fb0*/ 	.short	0x010a
        /*0fb2*/ 	.byte	0x3f
	.zero		1


	//   ....[72]....
        /*0fb4*/ 	.word	0x0001f9f0
        /*0fb8*/ 	.word	0x00000003
        /*0fbc*/ 	.word	0x00022860
        /*0fc0*/ 	.short	0x010a
        /*0fc2*/ 	.byte	0x3f
	.zero		1


	//   ....[73]....
        /*0fc4*/ 	.word	0x00020e40
        /*0fc8*/ 	.word	0x00000000
        /*0fcc*/ 	.word	0x00022820
        /*0fd0*/ 	.short	0x010a
        /*0fd2*/ 	.byte	0x3f
	.zero		1


	//   ....[74]....
        /*0fd4*/ 	.word	0x00020ff0
        /*0fd8*/ 	.word	0x00000006
        /*0fdc*/ 	.word	0x00000000
        /*0fe0*/ 	.short	0x010a
        /*0fe2*/ 	.byte	0x3f
	.zero		1


	//   ....[75]....
        /*0fe4*/ 	.word	0x00021060
        /*0fe8*/ 	.word	0x00000007
        /*0fec*/ 	.word	0x00000000
        /*0ff0*/ 	.short	0x010a
        /*0ff2*/ 	.byte	0x3f
	.zero		1


	//   ....[76]....
        /*0ff4*/ 	.word	0x000210d0
        /*0ff8*/ 	.word	0x00000004
        /*0ffc*/ 	.word	0x00000000
        /*1000*/ 	.short	0x010a
        /*1002*/ 	.byte	0x3f
	.zero		1


	//   ....[77]....
        /*1004*/ 	.word	0x00021100
        /*1008*/ 	.word	0x00000003
        /*100c*/ 	.word	0x00000000
        /*1010*/ 	.short	0x010a
        /*1012*/ 	.byte	0x3f
	.zero		1


	//   ....[78]....
        /*1014*/ 	.word	0x00021160
        /*1018*/ 	.word	0x00000062
        /*101c*/ 	.word	0x00022890
        /*1020*/ 	.short	0x010a
        /*1022*/ 	.byte	0x3f
	.zero		1


	//   ....[79]....
        /*1024*/ 	.word	0x000211b0
        /*1028*/ 	.word	0x00000062
        /*102c*/ 	.word	0x00022890
        /*1030*/ 	.short	0x010a
        /*1032*/ 	.byte	0x3f
	.zero		1


	//   ....[80]....
        /*1034*/ 	.word	0x00021200
        /*1038*/ 	.word	0x00000062
        /*103c*/ 	.word	0x00022890
        /*1040*/ 	.short	0x010a
        /*1042*/ 	.byte	0x3f
	.zero		1


	//   ....[81]....
        /*1044*/ 	.word	0x00021250
        /*1048*/ 	.word	0x00000062
        /*104c*/ 	.word	0x000228b0
        /*1050*/ 	.short	0x010a
        /*1052*/ 	.byte	0x3f
	.zero		1


	//   ....[82]....
        /*1054*/ 	.word	0x00021710
        /*1058*/ 	.word	0x00000010
        /*105c*/ 	.word	0x00022800
        /*1060*/ 	.short	0x010a
        /*1062*/ 	.byte	0x3f
	.zero		1


	//   ....[83]....
        /*1064*/ 	.word	0x00021cd0
        /*1068*/ 	.word	0x00000010
        /*106c*/ 	.word	0x00022800
        /*1070*/ 	.short	0x010a
        /*1072*/ 	.byte	0x3f
	.zero		1


	//   ....[84]....
        /*1074*/ 	.word	0x00021d20
        /*1078*/ 	.word	0x00000006
        /*107c*/ 	.word	0x00022830
        /*1080*/ 	.short	0x010a
        /*1082*/ 	.byte	0x3f
	.zero		1


	//   ....[85]....
        /*1084*/ 	.word	0x00021d70
        /*1088*/ 	.word	0x00000006
        /*108c*/ 	.word	0x00022850
        /*1090*/ 	.short	0x010a
        /*1092*/ 	.byte	0x3f
	.zero		1


	//   ....[86]....
        /*1094*/ 	.word	0x00021dc0
        /*1098*/ 	.word	0x000000d2
        /*109c*/ 	.word	0x00022830
        /*10a0*/ 	.short	0x010a
        /*10a2*/ 	.byte	0x3f
	.zero		1


	//   ....[87]....
        /*10a4*/ 	.word	0x00021e10
        /*10a8*/ 	.word	0x000000d2
        /*10ac*/ 	.word	0x00022850
        /*10b0*/ 	.short	0x010a
        /*10b2*/ 	.byte	0x3f
	.zero		1


	//   ....[88]....
        /*10b4*/ 	.word	0x00021e60
        /*10b8*/ 	.word	0x00000006
        /*10bc*/ 	.word	0x00022830
        /*10c0*/ 	.short	0x010a
        /*10c2*/ 	.byte	0x3f
	.zero		1


	//   ....[89]....
        /*10c4*/ 	.word	0x00021eb0
        /*10c8*/ 	.word	0x00000006
        /*10cc*/ 	.word	0x00022850
        /*10d0*/ 	.short	0x010a
        /*10d2*/ 	.byte	0x3f
	.zero		1


	//   ....[90]....
        /*10d4*/ 	.word	0x00021f00
        /*10d8*/ 	.word	0x000000d2
        /*10dc*/ 	.word	0x00022830
        /*10e0*/ 	.short	0x010a
        /*10e2*/ 	.byte	0x3f
	.zero		1


	//   ....[91]....
        /*10e4*/ 	.word	0x00021f50
        /*10e8*/ 	.word	0x000000d2
        /*10ec*/ 	.word	0x00022850
        /*10f0*/ 	.short	0x010a
        /*10f2*/ 	.byte	0x3f
	.zero		1


	//   ....[92]....
        /*10f4*/ 	.word	0x00022530
        /*10f8*/ 	.word	0x00000006
        /*10fc*/ 	.word	0x00022820
        /*1100*/ 	.short	0x010a
        /*1102*/ 	.byte	0x3f
	.zero		1


	//   ....[93]....
        /*1104*/ 	.word	0x00022580
        /*1108*/ 	.word	0x00000006
        /*110c*/ 	.word	0x000228a0
        /*1110*/ 	.short	0x010a
        /*1112*/ 	.byte	0x3f
	.zero		1


	//   ....[94]....
        /*1114*/ 	.word	0x000225d0
        /*1118*/ 	.word	0x00000006
        /*111c*/ 	.word	0x000228c0
        /*1120*/ 	.short	0x010a
        /*1122*/ 	.byte	0x3f
	.zero		1


	//   ....[95]....
        /*1124*/ 	.word	0x00022620
        /*1128*/ 	.word	0x00000005
        /*112c*/ 	.word	0x000228a0
        /*1130*/ 	.short	0x010a
        /*1132*/ 	.byte	0x3f
	.zero		1


	//   ....[96]....
        /*1134*/ 	.word	0x00022670
        /*1138*/ 	.word	0x00000005
        /*113c*/ 	.word	0x000228c0
        /*1140*/ 	.short	0x010a
        /*1142*/ 	.byte	0x3f
	.zero		1


	//   ....[97]....
        /*1144*/ 	.word	0x00022810
        /*1148*/ 	.word	0x00000000
        /*114c*/ 	.word	0x00022840
        /*1150*/ 	.short	0x010a
        /*1152*/ 	.byte	0x3f
	.zero		1


	//   ....[98]....
        /*1154*/ 	.word	0x000232c0
        /*1158*/ 	.word	0x00000002
        /*115c*/ 	.word	0x00022820
        /*1160*/ 	.short	0x010a
        /*1162*/ 	.byte	0x3f
	.zero		1


	//   ....[99]....
        /*1164*/ 	.word	0x00023310
        /*1168*/ 	.word	0x00000002
        /*116c*/ 	.word	0x00022860
        /*1170*/ 	.short	0x010a
        /*1172*/ 	.byte	0x3f
	.zero		1


	//   ....[100]....
        /*1174*/ 	.word	0x00023360
        /*1178*/ 	.word	0x00000002
        /*117c*/ 	.word	0x00022840
        /*1180*/ 	.short	0x010a
        /*1182*/ 	.byte	0x3f
	.zero		1


	//   ....[101]....
        /*1184*/ 	.word	0x000233b0
        /*1188*/ 	.word	0x00000002
        /*118c*/ 	.word	0x00022860
        /*1190*/ 	.short	0x010a
        /*1192*/ 	.byte	0x3f
	.zero		1


	//   ....[102]....
        /*1194*/ 	.word	0x00023400
        /*1198*/ 	.word	0x00000003
        /*119c*/ 	.word	0x00022840
        /*11a0*/ 	.short	0x010a
        /*11a2*/ 	.byte	0x3f
	.zero		1


	//   ....[103]....
        /*11a4*/ 	.word	0x00023450
        /*11a8*/ 	.word	0x00000003
        /*11ac*/ 	.word	0x00022860
        /*11b0*/ 	.short	0x010a
        /*11b2*/ 	.byte	0x3f
	.zero		1


	//   ....[104]....
        /*11b4*/ 	.word	0x000234a0
        /*11b8*/ 	.word	0x00000003
        /*11bc*/ 	.word	0x00022840
        /*11c0*/ 	.short	0x010a
        /*11c2*/ 	.byte	0x3f
	.zero		1


	//   ....[105]....
        /*11c4*/ 	.word	0x000234f0
        /*11c8*/ 	.word	0x00000003
        /*11cc*/ 	.word	0x00022860
        /*11d0*/ 	.short	0x010a
        /*11d2*/ 	.byte	0x3f
	.zero		1


	//   ....[106]....
        /*11d4*/ 	.word	0x00023ef0
        /*11d8*/ 	.word	0x00000000
        /*11dc*/ 	.word	0x00022820
        /*11e0*/ 	.short	0x010a
        /*11e2*/ 	.byte	0x3f
	.zero		1


	//   ....[107]....
        /*11e4*/ 	.word	0x00024090
        /*11e8*/ 	.word	0x00000006
        /*11ec*/ 	.word	0x00000000
        /*11f0*/ 	.short	0x010a
        /*11f2*/ 	.byte	0x3f
	.zero		1


	//   ....[108]....
        /*11f4*/ 	.word	0x000240e0
        /*11f8*/ 	.word	0x00000007
        /*11fc*/ 	.word	0x00000000
        /*1200*/ 	.short	0x010a
        /*1202*/ 	.byte	0x3f
	.zero		1


	//   ....[109]....
        /*1204*/ 	.word	0x00024130
        /*1208*/ 	.word	0x00000004
        /*120c*/ 	.word	0x00000000
        /*1210*/ 	.short	0x010a
        /*1212*/ 	.byte	0x3f
	.zero		1


	//----- nvinfo : EIATTR_NUM_MBARRIERS
	.align		4
.L_415:
        /*1214*/ 	.byte	0x03, 0x38
        /*1216*/ 	.short	0x0016


	//----- nvinfo : EIATTR_EXIT_INSTR_OFFSETS
	.align		4
        /*1218*/ 	.byte	0x04, 0x1c
        /*121a*/ 	.short	(.L_417 - .L_416)


	//   ....[0]....
.L_416:
        /*121c*/ 	.word	0x00021150


	//----- nvinfo : EIATTR_MAX_THREADS
	.align		4
.L_417:
        /*1220*/ 	.byte	0x04, 0x05
        /*1222*/ 	.short	(.L_419 - .L_418)
.L_418:
        /*1224*/ 	.word	0x00000180
        /*1228*/ 	.word	0x00000001
        /*122c*/ 	.word	0x00000001


	//----- nvinfo : EIATTR_CRS_STACK_SIZE
	.align		4
.L_419:
        /*1230*/ 	.byte	0x04, 0x1e
        /*1232*/ 	.short	(.L_421 - .L_420)
.L_420:
        /*1234*/ 	.word	0x00000000


	//----- nvinfo : EIATTR_CBANK_PARAM_SIZE
	.align		4
.L_421:
        /*1238*/ 	.byte	0x03, 0x19
        /*123a*/ 	.short	0x0af0


	//----- nvinfo : EIATTR_PARAM_CBANK
	.align		4
        /*123c*/ 	.byte	0x04, 0x0a
        /*123e*/ 	.short	(.L_423 - .L_422)
	.align		4
.L_422:
        /*1240*/ 	.word	index@(.nv.constant0._ZN7cutlass13device_kernelIN5flash11enable_sm90INS1_16FlashAttnFwdSm90INS1_25CollectiveMainloopFwdSm90ILi2EN4cute5tupleIJNS5_1CILi1EEES8_S8_EEENS6_IJNS7_ILi128EEENS7_ILi96EEENS7_ILi64EEEEEELi256ENS_6half_tEfNS_4arch4Sm90ELb0ELb1ELb1ELb1ELb0ELb1ELb0ELb1ELb0ELb1ELb0ELb0EEENS1_21CollectiveEpilogueFwdINS6_IJSA_NS7_ILi256EEESB_EEES9_SE_SG_Li256ELb1ELb1ELb0ELb0EEENS1_36VarlenDynamicPersistentTileSchedulerILi128ELi96ELi256ELi128ELb0ELb1ELb1ELb1ELb0ELb1EEEEEEEEEvNT_6ParamsE)
        /*1244*/ 	.short	0x0210
        /*1246*/ 	.short	0x0af0


	//----- nvinfo : EIATTR_SW_WAR
	.align		4
.L_423:
        /*1248*/ 	.byte	0x04, 0x36
        /*124a*/ 	.short	(.L_425 - .L_424)
.L_424:
        /*124c*/ 	.word	0x00000008
.L_425:


//--------------------- .nv.info._ZN7cutlass13device_kernelIN5flash11enable_sm90INS1_16FlashAttnFwdSm90INS1_25CollectiveMainloopFwdSm90ILi2EN4cute5tupleIJNS5_1CILi1EEES8_S8_EEENS6_IJNS7_ILi128EEENS7_ILi96EEENS7_ILi64EEEEEELi256ENS_6half_tEfNS_4arch4Sm90ELb0ELb1ELb1ELb1ELb0ELb0ELb1ELb1ELb0ELb1ELb0ELb0EEENS1_21CollectiveEpilogueFwdINS6_IJSA_NS7_ILi256EEESB_EEES9_SE_SG_Li256ELb1ELb1ELb0ELb0EEENS1_36VarlenDynamicPersistentTileSchedulerILi128ELi96ELi256ELi128ELb0ELb1ELb1ELb1ELb0ELb1EEEEEEEEEvNT_6ParamsE --------------------------
	.section	.nv.info._ZN7cutlass13device_kernelIN5flash11enable_sm90INS1_16FlashAttnFwdSm90INS1_25CollectiveMainloopFwdSm90ILi2EN4cute5tupleIJNS5_1CILi1EEES8_S8_EEENS6_IJNS7_ILi128EEENS7_ILi96EEENS7_ILi64EEEEEELi256ENS_6half_tEfNS_4arch4Sm90ELb0ELb1ELb1ELb1ELb0ELb0ELb1ELb1ELb0ELb1ELb0ELb0EEENS1_21CollectiveEpilogueFwdINS6_IJSA_NS7_ILi256EEESB_EEES9_SE_SG_Li256ELb1ELb1ELb0ELb0EEENS1_36VarlenDynamicPersistentTileSchedulerILi128ELi96ELi256ELi128ELb0ELb1ELb1ELb1ELb0ELb1EEEEEEEEEvNT_6ParamsE,"",@"SHT_CUDA_INFO"
	.sectionflags	@""
	.align	4


	//----- nvinfo : EIATTR_CUDA_API_VERSION
	.align		4
        /*0000*/ 	.byte	0x04, 0x37
        /*0002*/ 	.short	(.L_427 - .L_426)
.L_426:
        /*0004*/ 	.word	0x00000082


	//----- nvinfo : EIATTR_KPARAM_INFO
	.align		4
.L_427:
        /*0008*/ 	.byte	0x04, 0x17
        /*000a*/ 	.short	(.L_429 - .L_428)
.L_428:
        /*000c*/ 	.word	0x00000000
        /*0010*/ 	.short	0x0000
        /*0012*/ 	.short	0x0070
        /*0014*/ 	.byte	0x00, 0xf0, 0x01, 0x2e


	//----- nvinfo : EIATTR_SPARSE_MMA_MASK
	.align		4
.L_429:
        /*0018*/ 	.byte	0x03, 0x50
        /*001a*/ 	.short	0x0000


	//----- nvinfo : EIATTR_MAXREG_COUNT
	.align		4
        /*001c*/ 	.byte	0x03, 0x1b
        /*001e*/ 	.short	0x00a8


	//----- nvinfo : EIATTR_NUM_BARRIERS
	.align		4
        /*0020*/ 	.byte	0x02, 0x4c
        /*0022*/ 	.byte	0x10
	.zero		1


	//----- nvinfo : EIATTR_EXTERNS
	.align		4
        /*0024*/ 	.byte	0x04, 0x0f
        /*0026*/ 	.short	(.L_431 - .L_430)


	//   ....[0]....
	.align		4
.L_430:
        /*0028*/ 	.word	index@(__assertfail)


	//----- nvinfo : EIATTR_ANNOTATIONS
	.align		4
.L_431:
        /*002c*/ 	.byte	0x04, 0x55
        /*002e*/ 	.short	(.L_433 - .L_432)


	//   ....[0]....
.L_432:
        /* <DEDUP_REMOVED lines=87> */


	//----- nvinfo : EIATTR_MERCURY_ISA_VERSION
	.align		4
.L_433:
        /*0590*/ 	.byte	0x03, 0x5f
        /*0592*/ 	.short	0x0101


	//----- nvinfo : EIATTR_UNUSED_LOAD_BYTE_OFFSET
	.align		4
        /*0594*/ 	.byte	0x04, 0x44
        /*0596*/ 	.short	(.L_435 - .L_434)


	//   ....[0]....
.L_434:
        /*0598*/ 	.word	0x00000b40
        /*059c*/ 	.word	0x0000fff0


	//   ....[1]....
        /*05a0*/ 	.word	0x000201a0
        /*05a4*/ 	.word	0x0000fff0


	//----- nvinfo : EIATTR_INT_WARP_WIDE_INSTR_OFFSETS
	.align		4
.L_435:
        /*05a8*/ 	.byte	0x04, 0x31
        /*05aa*/ 	.short	(.L_437 - .L_436)


	//   ....[0]....
.L_436:
        /*05ac*/ 	.word	0x00000170


	//   ....[1]....
        /*05b0*/ 	.word	0x000001b0


	//   ....[2]....
        /*05b4*/ 	.word	0x00000220


	//   ....[3]....
        /*05b8*/ 	.word	0x00000230


	//   ....[4]....
        /*05bc*/ 	.word	0x000244b0


	//   ....[5]....
        /*05c0*/ 	.word	0x00024540


	//   ....[6]....
        /*05c4*/ 	.word	0x00028fd0


	//   ....[7]....
        /*05c8*/ 	.word	0x00029060


	//----- nvinfo : EIATTR_COOP_GROUP_MASK_REGIDS
	.align		4
.L_437:
        /*05cc*/ 	.byte	0x04, 0x29
        /*05ce*/ 	.short	(.L_439 - .L_438)


	//   ....[0]....
.L_438:
        /*05d0*/ 	.word	0xffffffff


	//   ....[1]....
        /*05d4*/ 	.word	0xffffffff


	//   ....[2]....
        /*05d8*/ 	.word	0xffffffff


	//   ....[3]....
        /*05dc*/ 	.word	0xffffffff


	//   ....[4]....
        /*05e0*/ 	.word	0xffffffff


	//   ....[5]....
        /*05e4*/ 	.word	0xffffffff


	//   ....[6]....
        /*05e8*/ 	.word	0xffffffff


	//   ....[7]....
        /*05ec*/ 	.word	0xffffffff


	//   ....[8]....
        /*05f0*/ 	.word	0xffffffff


	//   ....[9]....
        /*05f4*/ 	.word	0xffffffff


	//   ....[10]....
        /*05f8*/ 	.word	0xffffffff


	//   ....[11]....
        /*05fc*/ 	.word	0xffffffff


	//   ....[12]....
        /*0600*/ 	.word	0xffffffff


	//   ....[13]....
        /*0604*/ 	.word	0xffffffff


	//   ....[14]....
        /*0608*/ 	.word	0xffffffff


	//   ....[15]....
        /*060c*/ 	.word	0xffffffff


	//   ....[16]....
        /*0610*/ 	.word	0xffffffff


	//   ....[17]....
        /*0614*/ 	.word	0xffffffff


	//   ....[18]....
        /*0618*/ 	.word	0xffffffff


	//   ....[19]....
        /*061c*/ 	.word	0xffffffff


	//   ....[20]....
        /*0620*/ 	.word	0xffffffff


	//   ....[21]....
        /*0624*/ 	.word	0xffffffff


	//   ....[22]....
        /*0628*/ 	.word	0xffffffff


	//   ....[23]....
        /*062c*/ 	.word	0xffffffff


	//   ....[24]....
        /*0630*/ 	.word	0xffffffff


	//   ....[25]....
        /*0634*/ 	.word	0xffffffff


	//   ....[26]....
        /*0638*/ 	.word	0xffffffff


	//   ....[27]....
        /*063c*/ 	.word	0xffffffff


	//   ....[28]....
        /*0640*/ 	.word	0xffffffff


	//   ....[29]....
        /*0644*/ 	.word	0xffffffff


	//   ....[30]....
        /*0648*/ 	.word	0xffffffff


	//   ....[31]....
        /*064c*/ 	.word	0xffffffff


	//   ....[32]....
        /*0650*/ 	.word	0xffffffff


	//   ....[33]....
        /*0654*/ 	.word	0xffffffff


	//   ....[34]....
        /*0658*/ 	.word	0xffffffff


	//   ....[35]....
        /*065c*/ 	.word	0xffffffff


	//   ....[36]....
        /*0660*/ 	.word	0xffffffff


	//   ....[37]....
        /*0664*/ 	.word	0xffffffff


	//   ....[38]....
        /*0668*/ 	.word	0xffffffff


	//   ....[39]....
        /*066c*/ 	.word	0xffffffff


	//   ....[40]....
        /*0670*/ 	.word	0xffffffff


	//   ....[41]....
        /*0674*/ 	.word	0xffffffff


	//   ....[42]....
        /*0678*/ 	.word	0xffffffff


	//   ....[43]....
        /*067c*/ 	.word	0xffffffff


	//   ....[44]....
        /*0680*/ 	.word	0xffffffff


	//   ....[45]....
        /*0684*/ 	.word	0xffffffff


	//   ....[46]....
        /*0688*/ 	.word	0xffffffff


	//   ....[47]....
        /*068c*/ 	.word	0xffffffff


	//   ....[48]....
        /*0690*/ 	.word	0xffffffff


	//   ....[49]....
        /*0694*/ 	.word	0xffffffff


	//   ....[50]....
        /*0698*/ 	.word	0xffffffff


	//   ....[51]....
        /*069c*/ 	.word	0xffffffff


	//   ....[52]....
        /*06a0*/ 	.word	0xffffffff


	//   ....[53]....
        /*06a4*/ 	.word	0xffffffff


	//   ....[54]....
        /*06a8*/ 	.word	0xffffffff


	//   ....[55]....
        /*06ac*/ 	.word	0xffffffff


	//   ....[56]....
        /*06b0*/ 	.word	0xffffffff


	//   ....[57]....
        /*06b4*/ 	.word	0xffffffff


	//   ....[58]....
        /*06b8*/ 	.word	0xffffffff


	//   ....[59]....
        /*06bc*/ 	.word	0xffffffff


	//   ....[60]....
        /*06c0*/ 	.word	0xffffffff


	//   ....[61]....
        /*06c4*/ 	.word	0xffffffff


	//   ....[62]....
        /*06c8*/ 	.word	0xffffffff


	//   ....[63]....
        /*06cc*/ 	.word	0xffffffff


	//   ....[64]....
        /*06d0*/ 	.word	0xffffffff


	//   ....[65]....
        /*06d4*/ 	.word	0xffffffff


	//   ....[66]....
        /*06d8*/ 	.word	0xffffffff


	//   ....[67]....
        /*06dc*/ 	.word	0xffffffff


	//   ....[68]....
        /*06e0*/ 	.word	0xffffffff


	//   ....[69]....
        /*06e4*/ 	.word	0xffffffff


	//   ....[70]....
        /*06e8*/ 	.word	0xffffffff


	//   ....[71]....
        /*06ec*/ 	.word	0xffffffff


	//   ....[72]....
        /*06f0*/ 	.word	0xffffffff


	//   ....[73]....
        /*06f4*/ 	.word	0xffffffff


	//   ....[74]....
        /*06f8*/ 	.word	0xffffffff


	//   ....[75]....
        /*06fc*/ 	.word	0xffffffff


	//   ....[76]....
        /*0700*/ 	.word	0xffffffff


	//   ....[77]....
        /*0704*/ 	.word	0xffffffff


	//   ....[78]....
        /*0708*/ 	.word	0xffffffff


	//   ....[79]....
        /*070c*/ 	.word	0xffffffff


	//   ....[80]....
        /*0710*/ 	.word	0xffffffff


	//   ....[81]....
        /*0714*/ 	.word	0xffffffff


	//   ....[82]....
        /*0718*/ 	.word	0xffffffff


	//   ....[83]....
        /*071c*/ 	.word	0xffffffff


	//   ....[84]....
        /*0720*/ 	.word	0xffffffff


	//   ....[85]....
        /*0724*/ 	.word	0xffffffff


	//   ....[86]....
        /*0728*/ 	.word	0xffffffff


	//   ....[87]....
        /*072c*/ 	.word	0xffffffff


	//   ....[88]....
        /*0730*/ 	.word	0xffffffff


	//   ....[89]....
        /*0734*/ 	.word	0xffffffff


	//   ....[90]....
        /*0738*/ 	.word	0xffffffff


	//   ....[91]....
        /*073c*/ 	.word	0xffffffff


	//   ....[92]....
        /*0740*/ 	.word	0xffffffff


	//   ....[93]....
        /*0744*/ 	.word	0xffffffff


	//   ....[94]....
        /*0748*/ 	.word	0xffffffff


	//   ....[95]....
        /*074c*/ 	.word	0xffffffff


	//   ....[96]....
        /*0750*/ 	.word	0xffffffff


	//   ....[97]....
        /*0754*/ 	.word	0xffffffff


	//   ....[98]....
        /*0758*/ 	.word	0xffffffff


	//   ....[99]....
        /*075c*/ 	.word	0xffffffff


	//   ....[100]....
        /*0760*/ 	.word	0xffffffff


	//   ....[101]....
        /*0764*/ 	.word	0xffffffff


	//   ....[102]....
        /*0768*/ 	.word	0xffffffff


	//   ....[103]....
        /*076c*/ 	.word	0xffffffff


	//   ....[104]....
        /*0770*/ 	.word	0xffffffff


	//   ....[105]....
        /*0774*/ 	.word	0xffffffff


	//   ....[106]....
        /*0778*/ 	.word	0xffffffff


	//   ....[107]....
        /*077c*/ 	.word	0xffffffff


	//   ....[108]....
        /*0780*/ 	.word	0xffffffff


	//   ....[109]....
        /*0784*/ 	.word	0xffffffff


	//   ....[110]....
        /*0788*/ 	.word	0xffffffff


	//   ....[111]....
        /*078c*/ 	.word	0xffffffff


	//   ....[112]....
        /*0790*/ 	.word	0xffffffff


	//   ....[113]....
        /*0794*/ 	.word	0xffffffff


	//   ....[114]....
        /*0798*/ 	.word	0xffffffff


	//   ....[115]....
        /*079c*/ 	.word	0x0500000f


	//   ....[116]....
        /*07a0*/ 	.word	0x0500000f


	//   ....[117]....
        /*07a4*/ 	.word	0x0500000f


	//   ....[118]....
        /*07a8*/ 	.word	0x0500000f


	//   ....[119]....
        /*07ac*/ 	.word	0x0500000f


	//   ....[120]....
        /*07b0*/ 	.word	0x0500000f


	//   ....[121]....
        /*07b4*/ 	.word	0x0500000f


	//   ....[122]....
        /*07b8*/ 	.word	0x0500000f


	//   ....[123]....
        /*07bc*/ 	.word	0x0500000f


	//   ....[124]....
        /*07c0*/ 	.word	0x0500000f


	//   ....[125]....
        /*07c4*/ 	.word	0x0500000f


	//   ....[126]....
        /*07c8*/ 	.word	0x0500000f


	//   ....[127]....
        /*07cc*/ 	.word	0x0500000f


	//   ....[128]....
        /*07d0*/ 	.word	0x0500000f


	//   ....[129]....
        /*07d4*/ 	.word	0x0500000f


	//   ....[130]....
        /*07d8*/ 	.word	0x0500000f


	//   ....[131]....
        /*07dc*/ 	.word	0x0500000f


	//   ....[132]....
        /*07e0*/ 	.word	0x0500000f


	//   ....[133]....
        /*07e4*/ 	.word	0x0500000f


	//   ....[134]....
        /*07e8*/ 	.word	0x0500000f


	//   ....[135]....
        /*07ec*/ 	.word	0x0500000f


	//   ....[136]....
        /*07f0*/ 	.word	0x0500000f


	//   ....[137]....
        /*07f4*/ 	.word	0x0500000f


	//   ....[138]....
        /*07f8*/ 	.word	0x0500000f


	//   ....[139]....
        /*07fc*/ 	.word	0x0500000f


	//   ....[140]....
        /*0800*/ 	.word	0x0500000f


	//   ....[141]....
        /*0804*/ 	.word	0x0500000f


	//   ....[142]....
        /*0808*/ 	.word	0x0500000f


	//   ....[143]....
        /*080c*/ 	.word	0x0500000f


	//   ....[144]....
        /*0810*/ 	.word	0x0500000f


	//   ....[145]....
        /*0814*/ 	.word	0x0500000f


	//   ....[146]....
        /*0818*/ 	.word	0x0500000f


	//   ....[147]....
        /*081c*/ 	.word	0x0500000f


	//   ....[148]....
        /*0820*/ 	.word	0x0500000f


	//   ....[149]....
        /*0824*/ 	.word	0x0500000f


	//   ....[150]....
        /*0828*/ 	.word	0x0500000f


	//   ....[151]....
        /*082c*/ 	.word	0x0500000f


	//   ....[152]....
        /*0830*/ 	.word	0x0500000f


	//   ....[153]....
        /*0834*/ 	.word	0x0500000f


	//   ....[154]....
        /*0838*/ 	.word	0x0500000f


	//   ....[155]....
        /*083c*/ 	.word	0x0500000f


	//   ....[156]....
        /*0840*/ 	.word	0x0500000f


	//   ....[157]....
        /*0844*/ 	.word	0x0500000f


	//   ....[158]....
        /*0848*/ 	.word	0x0500000f


	//   ....[159]....
        /*084c*/ 	.word	0x0500000f


	//   ....[160]....
        /*0850*/ 	.word	0x0500000f


	//   ....[161]....
        /*0854*/ 	.word	0x0500000f


	//   ....[162]....
        /*0858*/ 	.word	0x0500000f


	//   ....[163]....
        /*085c*/ 	.word	0x0500000f


	//   ....[164]....
        /*0860*/ 	.word	0x0500000f


	//   ....[165]....
        /*0864*/ 	.word	0x0500000f


	//   ....[166]....
        /*0868*/ 	.word	0xffffffff


	//   ....[167]....
        /*086c*/ 	.word	0xffffffff


	//   ....[168]....
        /*0870*/ 	.word	0xffffffff


	//   ....[169]....
        /*0874*/ 	.word	0xffffffff


	//   ....[170]....
        /*0878*/ 	.word	0xffffffff


	//   ....[171]....
        /*087c*/ 	.word	0xffffffff


	//----- nvinfo : EIATTR_COOP_GROUP_INSTR_OFFSETS
	.align		4
.L_439:
        /*0880*/ 	.byte	0x04, 0x28
        /*0882*/ 	.short	(.L_441 - .L_440)


	//   ....[0]....
.L_440:
        /*0884*/ 	.word	0x000000b0


	//   ....[1]....
        /*0888*/ 	.word	0x00000180


	//   ....[2]....
        /*088c*/ 	.word	0x000001d0


	//   ....[3]....
        /*0890*/ 	.word	0x00000420


	//   ....[4]....
        /*0894*/ 	.word	0x00000580


	//   ....[5]....
        /*0898*/ 	.word	0x000006a0


	//   ....[6]....
        /*089c*/ 	.word	0x00000800


	//   ....[7]....
        /*08a0*/ 	.word	0x00002150


	//   ....[8]....
        /*08a4*/ 	.word	0x00004380


	//   ....[9]....
        /*08a8*/ 	.word	0x00004bb0


	//   ....[10]....
        /*08ac*/ 	.word	0x00006260


	//   ....[11]....
        /*08b0*/ 	.word	0x000062e0


	//   ....[12]....
        /*08b4*/ 	.word	0x00006640


	//   ....[13]....
        /*08b8*/ 	.word	0x00006660


	//   ....[14]....
        /*08bc*/ 	.word	0x0000bdc0


	//   ....[15]....
        /*08c0*/ 	.word	0x0000bfd0


	//   ....[16]....
        /*08c4*/ 	.word	0x0000c1e0


	//   ....[17]....
        /*08c8*/ 	.word	0x0000c200


	//   ....[18]....
        /*08cc*/ 	.word	0x000153f0


	//   ....[19]....
        /*08d0*/ 	.word	0x00015b90


	//   ....[20]....
        /*08d4*/ 	.word	0x00016fe0


	//   ....[21]....
        /*08d8*/ 	.word	0x000171c0


	//   ....[22]....
        /*08dc*/ 	.word	0x000172f0


	//   ....[23]....
        /*08e0*/ 	.word	0x00017310


	//   ....[24]....
        /*08e4*/ 	.word	0x0001f220


	//   ....[25]....
        /*08e8*/ 	.word	0x0001f240


	//   ....[26]....
        /*08ec*/ 	.word	0x0001f2a0


	//   ....[27]....
        /*08f0*/ 	.word	0x0001f2e0


	//   ....[28]....
        /*08f4*/ 	.word	0x000210f0


	//   ....[29]....
        /*08f8*/ 	.word	0x00021110


	//   ....[30]....
        /*08fc*/ 	.word	0x00021170


	//   ....[31]....
        /*0900*/ 	.word	0x00021190


	//   ....[32]....
        /*0904*/ 	.word	0x00021ae0


	//   ....[33]....
        /*0908*/ 	.word	0x00021b00


	//   ....[34]....
        /*090c*/ 	.word	0x00021c50


	//   ....[35]....
        /*0910*/ 	.word	0x00021c70


	//   ....[36]....
        /*0914*/ 	.word	0x00021db0


	//   ....[37]....
        /*0918*/ 	.word	0x00021dd0


	//   ....[38]....
        /*091c*/ 	.word	0x00021f20


	//   ....[39]....
        /*0920*/ 	.word	0x00021f40


	//   ....[40]....
        /*0924*/ 	.word	0x00022880


	//   ....[41]....
        /*0928*/ 	.word	0x000228a0


	//   ....[42]....
        /*092c*/ 	.word	0x000229e0


	//   ....[43]....
        /*0930*/ 	.word	0x00022a00


	//   ....[44]....
        /*0934*/ 	.word	0x00022b40


	//   ....[45]....
        /*0938*/ 	.word	0x00022b60


	//   ....[46]....
        /*093c*/ 	.word	0x00022cb0


	//   ....[47]....
        /*0940*/ 	.word	0x00022cd0


	//   ....[48]....
        /*0944*/ 	.word	0x00022eb0


	//   ....[49]....
        /*0948*/ 	.word	0x00023090


	//   ....[50]....
        /*094c*/ 	.word	0x000230c0


	//   ....[51]....
        /*0950*/ 	.word	0x000230f0


	//   ....[52]....
        /*0954*/ 	.word	0x00023120


	//   ....[53]....
        /*0958*/ 	.word	0x00023150


	//   ....[54]....
        /*095c*/ 	.word	0x00023180


	//   ....[55]....
        /*0960*/ 	.word	0x000232f0


	//   ....[56]....
        /*0964*/ 	.word	0x00023320


	//   ....[57]....
        /*0968*/ 	.word	0x00023350


	//   ....[58]....
        /*096c*/ 	.word	0x00023380


	//   ....[59]....
        /*0970*/ 	.word	0x000233b0


	//   ....[60]....
        /*0974*/ 	.word	0x000233e0


	//   ....[61]....
        /*0978*/ 	.word	0x00023480


	//   ....[62]....
        /*097c*/ 	.word	0x000234e0


	//   ....[63]....
        /*0980*/ 	.word	0x00023570


	//   ....[64]....
        /*0984*/ 	.word	0x00024a70


	//   ....[65]....
        /*0988*/ 	.word	0x000255d0


	//   ....[66]....
        /*098c*/ 	.word	0x000255f0


	//   ....[67]....
        /*0990*/ 	.word	0x00025610


	//   ....[68]....
        /*0994*/ 	.word	0x00025640


	//   ....[69]....
        /*0998*/ 	.word	0x00025710


	//   ....[70]....
        /*099c*/ 	.word	0x000257a0


	//   ....[71]....
        /*09a0*/ 	.word	0x000257d0


	//   ....[72]....
        /*09a4*/ 	.word	0x00025850


	//   ....[73]....
        /*09a8*/ 	.word	0x00025880


	//   ....[74]....
        /*09ac*/ 	.word	0x00025900


	//   ....[75]....
        /*09b0*/ 	.word	0x00025930


	//   ....[76]....
        /*09b4*/ 	.word	0x000259b0


	//   ....[77]....
        /*09b8*/ 	.word	0x000259e0


	//   ....[78]....
        /*09bc*/ 	.word	0x00025a00


	//   ....[79]....
        /*09c0*/ 	.word	0x00025a50


	//   ....[80]....
        /*09c4*/ 	.word	0x00025a60


	//   ....[81]....
        /*09c8*/ 	.word	0x000261f0


	//   ....[82]....
        /*09cc*/ 	.word	0x00026230


	//   ....[83]....
        /*09d0*/ 	.word	0x00026250


	//   ....[84]....
        /*09d4*/ 	.word	0x000262f0


	//   ....[85]....
        /*09d8*/ 	.word	0x00026380


	//   ....[86]....
        /*09dc*/ 	.word	0x00026390


	//   ....[87]....
        /*09e0*/ 	.word	0x00026420


	//   ....[88]....
        /*09e4*/ 	.word	0x00026430


	//   ....[89]....
        /*09e8*/ 	.word	0x000264a0


	//   ....[90]....
        /*09ec*/ 	.word	0x000264b0


	//   ....[91]....
        /*09f0*/ 	.word	0x00026530


	//   ....[92]....
        /*09f4*/ 	.word	0x00026540


	//   ....[93]....
        /*09f8*/ 	.word	0x000265c0


	//   ....[94]....
        /*09fc*/ 	.word	0x000265d0


	//   ....[95]....
        /*0a00*/ 	.word	0x000265e0


	//   ....[96]....
        /*0a04*/ 	.word	0x00026620


	//   ....[97]....
        /*0a08*/ 	.word	0x00029260


	//   ....[98]....
        /*0a0c*/ 	.word	0x000292c0


	//   ....[99]....
        /*0a10*/ 	.word	0x000292f0


	//   ....[100]....
        /*0a14*/ 	.word	0x00029300


	//   ....[101]....
        /*0a18*/ 	.word	0x00029330


	//   ....[102]....
        /*0a1c*/ 	.word	0x00029360


	//   ....[103]....
        /*0a20*/ 	.word	0x00029390


	//   ....[104]....
        /*0a24*/ 	.word	0x000293c0


	//   ....[105]....
        /*0a28*/ 	.word	0x00029540


	//   ....[106]....
        /*0a2c*/ 	.word	0x00029570


	//   ....[107]....
        /*0a30*/ 	.word	0x000295a0


	//   ....[108]....
        /*0a34*/ 	.word	0x000295d0


	//   ....[109]....
        /*0a38*/ 	.word	0x00029600


	//   ....[110]....
        /*0a3c*/ 	.word	0x00029630


	//   ....[111]....
        /*0a40*/ 	.word	0x000296f0


	//   ....[112]....
        /*0a44*/ 	.word	0x00029710


	//   ....[113]....
        /*0a48*/ 	.word	0x00029780


	//   ....[114]....
        /*0a4c*/ 	.word	0x00029e50


	//   ....[115]....
        /*0a50*/ 	.word	0x0002a430


	//   ....[116]....
        /*0a54*/ 	.word	0x0002a5c0


	//   ....[117]....
        /*0a58*/ 	.word	0x0002a620


	//   ....[118]....
        /*0a5c*/ 	.word	0x0002a680


	//   ....[119]....
        /*0a60*/ 	.word	0x0002a6e0


	//   ....[120]....
        /*0a64*/ 	.word	0x0002a780


	//   ....[121]....
        /*0a68*/ 	.word	0x0002a870


	//   ....[122]....
        /*0a6c*/ 	.word	0x0002a9a0


	//   ....[123]....
        /*0a70*/ 	.word	0x0002aa40


	//   ....[124]....
        /*0a74*/ 	.word	0x0002ab10


	//   ....[125]....
        /*0a78*/ 	.word	0x0002abb0


	//   ....[126]....
        /*0a7c*/ 	.word	0x0002ac80


	//   ....[127]....
        /*0a80*/ 	.word	0x0002ad20


	//   ....[128]....
        /*0a84*/ 	.word	0x0002adf0


	//   ....[129]....
        /*0a88*/ 	.word	0x0002ae90


	//   ....[130]....
        /*0a8c*/ 	.word	0x0002af40


	//   ....[131]....
        /*0a90*/ 	.word	0x0002afe0


	//   ....[132]....
        /*0a94*/ 	.word	0x0002b280


	//   ....[133]....
        /*0a98*/ 	.word	0x0002b330


	//   ....[134]....
        /*0a9c*/ 	.word	0x0002b430


	//   ....[135]....
        /*0aa0*/ 	.word	0x0002b520


	//   ....[136]....
        /*0aa4*/ 	.word	0x0002b5e0


	//   ....[137]....
        /*0aa8*/ 	.word	0x0002b6a0


	//   ....[138]....
        /*0aac*/ 	.word	0x0002b760


	//   ....[139]....
        /*0ab0*/ 	.word	0x0002b820


	//   ....[140]....
        /*0ab4*/ 	.word	0x0002b8e0


	//   ....[141]....
        /*0ab8*/ 	.word	0x0002b9a0


	//   ....[142]....
        /*0abc*/ 	.word	0x0002ba60


	//   ....[143]....
        /*0ac0*/ 	.word	0x0002bb10


	//   ....[144]....
        /*0ac4*/ 	.word	0x0002bc10


	//   ....[145]....
        /*0ac8*/ 	.word	0x0002bc60


	//   ....[146]....
        /*0acc*/ 	.word	0x0002bcc0


	//   ....[147]....
        /*0ad0*/ 	.word	0x0002bda0


	//   ....[148]....
        /*0ad4*/ 	.word	0x0002c0d0


	//   ....[149]....
        /*0ad8*/ 	.word	0x0002c170


	//   ....[150]....
        /*0adc*/ 	.word	0x0002c290


	//   ....[151]....
        /*0ae0*/ 	.word	0x0002c300


	//   ....[152]....
        /*0ae4*/ 	.word	0x0002c380


	//   ....[153]....
        /*0ae8*/ 	.word	0x0002c400


	//   ....[154]....
        /*0aec*/ 	.word	0x0002c480


	//   ....[155]....
        /*0af0*/ 	.word	0x0002c510


	//   ....[156]....
        /*0af4*/ 	.word	0x0002c5b0


	//   ....[157]....
        /*0af8*/ 	.word	0x0002c650


	//   ....[158]....
        /*0afc*/ 	.word	0x0002c6c0


	//   ....[159]....
        /*0b00*/ 	.word	0x0002c730


	//   ....[160]....
        /*0b04*/ 	.word	0x0002c7a0


	//   ....[161]....
        /*0b08*/ 	.word	0x0002c820


	//   ....[162]....
        /*0b0c*/ 	.word	0x0002c8a0


	//   ....[163]....
        /*0b10*/ 	.word	0x0002c940


	//   ....[164]....
        /*0b14*/ 	.word	0x0002c9d0


	//   ....[165]....
        /*0b18*/ 	.word	0x0002cb00


	//   ....[166]....
        /*0b1c*/ 	.word	0x0002f1b0


	//   ....[167]....
        /*0b20*/ 	.word	0x0002f930


	//   ....[168]....
        /*0b24*/ 	.word	0x00030c00


	//   ....[169]....
        /*0b28*/ 	.word	0x00030c50


	//   ....[170]....
        /*0b2c*/ 	.word	0x00030cb0


	//   ....[171]....
        /*0b30*/ 	.word	0x00030cd0


	//----- nvinfo : EIATTR_REG_RECONFIG
	.align		4
.L_441:
        /*0b34*/ 	.byte	0x01, 0x54
	.zero		2


	//----- nvinfo : EIATTR_SYSCALL_OFFSETS
	.align		4
        /*0b38*/ 	.byte	0x04, 0x46
        /*0b3a*/ 	.short	(.L_443 - .L_442)


	//   ....[0]....
.L_442:
        /*0b3c*/ 	.word	0x000026c0


	//   ....[1]....
        /*0b40*/ 	.word	0x000246b0


	//   ....[2]....
        /*0b44*/ 	.word	0x00024800


	//   ....[3]....
        /*0b48*/ 	.word	0x000248f0


	//   ....[4]....
        /*0b4c*/ 	.word	0x000251a0


	//   ....[5]....
        /*0b50*/ 	.word	0x00025df0


	//----- nvinfo : EIATTR_MBARRIER_INSTR_OFFSETS
	.align		4
.L_443:
        /*0b54*/ 	.byte	0x04, 0x39
        /*0b56*/ 	.short	(.L_445 - .L_444)


	//   ....[0]....
.L_444:
        /*0b58*/ 	.word	0x000002c0
        /*0b5c*/ 	.word	0x000000ff
        /*0b60*/ 	.word	0x00032400
        /*0b64*/ 	.short	0x0100
        /*0b66*/ 	.byte	0x08
	.zero		1


	//   ....[1]....
        /*0b68*/ 	.word	0x000002d0
        /*0b6c*/ 	.word	0x000000ff
        /*0b70*/ 	.word	0x00032410
        /*0b74*/ 	.short	0x0100
        /*0b76*/ 	.byte	0x08
	.zero		1


	//   ....[2]....
        /*0b78*/ 	.word	0x000002e0
        /*0b7c*/ 	.word	0x000000ff
        /*0b80*/ 	.word	0x00032420
        /*0b84*/ 	.short	0x0100
        /*0b86*/ 	.byte	0x08
	.zero		1


	//   ....[3]....
        /*0b88*/ 	.word	0x000003d0
        /*0b8c*/ 	.word	0x000000ff
        /*0b90*/ 	.word	0x00032430
        /*0b94*/ 	.short	0x0100
        /*0b96*/ 	.byte	0x08
	.zero		1


	//   ....[4]....
        /*0b98*/ 	.word	0x000003e0
        /*0b9c*/ 	.word	0x000000ff
        /*0ba0*/ 	.word	0x00032440
        /*0ba4*/ 	.short	0x0100
        /*0ba6*/ 	.byte	0x08
	.zero		1


	//   ....[5]....
        /*0ba8*/ 	.word	0x000003f0
        /*0bac*/ 	.word	0x000000ff
        /*0bb0*/ 	.word	0x00032438
        /*0bb4*/ 	.short	0x0100
        /*0bb6*/ 	.byte	0x08
	.zero		1


	//   ....[6]....
        /*0bb8*/ 	.word	0x00000400
        /*0bbc*/ 	.word	0x000000ff
        /*0bc0*/ 	.word	0x00032448
        /*0bc4*/ 	.short	0x0100
        /*0bc6*/ 	.byte	0x08
	.zero		1


	//   ....[7]....
        /*0bc8*/ 	.word	0x00000530
        /*0bcc*/ 	.word	0x000000ff
        /*0bd0*/ 	.word	0x00032450
        /*0bd4*/ 	.short	0x0100
        /*0bd6*/ 	.byte	0x08
	.zero		1


	//   ....[8]....
        /*0bd8*/ 	.word	0x00000540
        /*0bdc*/ 	.word	0x000000ff
        /*0be0*/ 	.word	0x00032460
        /*0be4*/ 	.short	0x0100
        /*0be6*/ 	.byte	0x08
	.zero		1


	//   ....[9]....
        /*0be8*/ 	.word	0x00000550
        /*0bec*/ 	.word	0x000000ff
        /*0bf0*/ 	.word	0x00032458
        /*0bf4*/ 	.short	0x0100
        /*0bf6*/ 	.byte	0x08
	.zero		1


	//   ....[10]....
        /*0bf8*/ 	.word	0x00000560
        /*0bfc*/ 	.word	0x000000ff
        /*0c00*/ 	.word	0x00032468
        /*0c04*/ 	.short	0x0100
        /*0c06*/ 	.byte	0x08
	.zero		1


	//   ....[11]....
        /*0c08*/ 	.word	0x00000650
        /*0c0c*/ 	.word	0x000000ff
        /*0c10*/ 	.word	0x00032470
        /*0c14*/ 	.short	0x0100
        /*0c16*/ 	.byte	0x06
	.zero		1


	//   ....[12]....
        /*0c18*/ 	.word	0x00000660
        /*0c1c*/ 	.word	0x000000ff
        /*0c20*/ 	.word	0x00032480
        /*0c24*/ 	.short	0x0100
        /*0c26*/ 	.byte	0x06
	.zero		1


	//   ....[13]....
        /*0c28*/ 	.word	0x00000670
        /*0c2c*/ 	.word	0x000000ff
        /*0c30*/ 	.word	0x00032478
        /*0c34*/ 	.short	0x0100
        /*0c36*/ 	.byte	0x06
	.zero		1


	//   ....[14]....
        /*0c38*/ 	.word	0x00000680
        /*0c3c*/ 	.word	0x000000ff
        /*0c40*/ 	.word	0x00032488
        /*0c44*/ 	.short	0x0100
        /*0c46*/ 	.byte	0x06
	.zero		1


	//   ....[15]....
        /*0c48*/ 	.word	0x000007b0
        /*0c4c*/ 	.word	0x000000ff
        /*0c50*/ 	.word	0x00032490
        /*0c54*/ 	.short	0x0100
        /*0c56*/ 	.byte	0x08
	.zero		1


	//   ....[16]....
        /*0c58*/ 	.word	0x000007c0
        /*0c5c*/ 	.word	0x000000ff
        /*0c60*/ 	.word	0x000324a0
        /*0c64*/ 	.short	0x0100
        /*0c66*/ 	.byte	0x08
	.zero		1


	//   ....[17]....
        /*0c68*/ 	.word	0x000007d0
        /*0c6c*/ 	.word	0x000000ff
        /*0c70*/ 	.word	0x00032498
        /*0c74*/ 	.short	0x0100
        /*0c76*/ 	.byte	0x08
	.zero		1


	//   ....[18]....
        /*0c78*/ 	.word	0x000007e0
        /*0c7c*/ 	.word	0x000000ff
        /*0c80*/ 	.word	0x000324a8
        /*0c84*/ 	.short	0x0100
        /*0c86*/ 	.byte	0x08
	.zero		1


	//   ....[19]....
        /*0c88*/ 	.word	0x00000910
        /*0c8c*/ 	.word	0x000000ff
        /*0c90*/ 	.word	0x000324b0
        /*0c94*/ 	.short	0x0100
        /*0c96*/ 	.byte	0x08
	.zero		1


	//   ....[20]....
        /*0c98*/ 	.word	0x00000920
        /*0c9c*/ 	.word	0x000000ff
        /*0ca0*/ 	.word	0x000324c0
        /*0ca4*/ 	.short	0x0100
        /*0ca6*/ 	.byte	0x08
	.zero		1


	//   ....[21]....
        /*0ca8*/ 	.word	0x00000930
        /*0cac*/ 	.word	0x000000ff
        /*0cb0*/ 	.word	0x000324b8
        /*0cb4*/ 	.short	0x0100
        /*0cb6*/ 	.byte	0x08
	.zero		1


	//   ....[22]....
        /*0cb8*/ 	.word	0x00000940
        /*0cbc*/ 	.word	0x000000ff
        /*0cc0*/ 	.word	0x000324c8
        /*0cc4*/ 	.short	0x0100
        /*0cc6*/ 	.byte	0x08
	.zero		1


	//   ....[23]....
        /*0cc8*/ 	.word	0x00002940
        /*0ccc*/ 	.word	0x000000ff
        /*0cd0*/ 	.word	0x00032400
        /*0cd4*/ 	.short	0x010a
        /*0cd6*/ 	.byte	0x2e
	.zero		1


	//   ....[24]....
        /*0cd8*/ 	.word	0x00002d70
        /*0cdc*/ 	.word	0x00000014
        /*0ce0*/ 	.word	0x00000000
        /*0ce4*/ 	.short	0x010a
        /*0ce6*/ 	.byte	0x3f
	.zero		1


	//   ....[25]....
        /*0ce8*/ 	.word	0x00002dd0
        /*0cec*/ 	.word	0x00000014
        /*0cf0*/ 	.word	0x00000000
        /*0cf4*/ 	.short	0x010a
        /*0cf6*/ 	.byte	0x3f
	.zero		1


	//   ....[26]....
        /*0cf8*/ 	.word	0x00003180
        /*0cfc*/ 	.word	0x000000ff
        /*0d00*/ 	.word	0x00032410
        /*0d04*/ 	.short	0x010a
        /*0d06*/ 	.byte	0x2e
	.zero		1


	//   ....[27]....
        /*0d08*/ 	.word	0x00003280
        /*0d0c*/ 	.word	0x00000008
        /*0d10*/ 	.word	0x00000000
        /*0d14*/ 	.short	0x010a
        /*0d16*/ 	.byte	0x3f
	.zero		1


	//   ....[28]....
        /*0d18*/ 	.word	0x000032e0
        /*0d1c*/ 	.word	0x00000008
        /*0d20*/ 	.word	0x00000000
        /*0d24*/ 	.short	0x010a
        /*0d26*/ 	.byte	0x3f
	.zero		1


	//   ....[29]....
        /*0d28*/ 	.word	0x00003fd0
        /*0d2c*/ 	.word	0x00000008
        /*0d30*/ 	.word	0x00000000
        /*0d34*/ 	.short	0x0101
        /*0d36*/ 	.byte	0x3f
	.zero		1


	//   ....[30]....
        /*0d38*/ 	.word	0x00009880
        /*0d3c*/ 	.word	0x0000000b
        /*0d40*/ 	.word	0x00000000
        /*0d44*/ 	.short	0x0101
        /*0d46*/ 	.byte	0x3f
	.zero		1


	//   ....[31]....
        /*0d48*/ 	.word	0x00009fb0
        /*0d4c*/ 	.word	0x00000003
        /*0d50*/ 	.word	0x00000000
        /*0d54*/ 	.short	0x010a
        /*0d56*/ 	.byte	0x3f
	.zero		1


	//   ....[32]....
        /*0d58*/ 	.word	0x0000a0b0
        /*0d5c*/ 	.word	0x00000000
        /*0d60*/ 	.word	0x00000000
        /*0d64*/ 	.short	0x010a
        /*0d66*/ 	.byte	0x3f
	.zero		1


	//   ....[33]....
        /*0d68*/ 	.word	0x0000a4e0
        /*0d6c*/ 	.word	0x00000003
        /*0d70*/ 	.word	0x00000000
        /*0d74*/ 	.short	0x010a
        /*0d76*/ 	.byte	0x3f
	.zero		1


	//   ....[34]....
        /*0d78*/ 	.word	0x0000a590
        /*0d7c*/ 	.word	0x00000004
        /*0d80*/ 	.word	0x00000000
        /*0d84*/ 	.short	0x010a
        /*0d86*/ 	.byte	0x3f
	.zero		1


	//   ....[35]....
        /*0d88*/ 	.word	0x0000b250
        /*0d8c*/ 	.word	0x00000003
        /*0d90*/ 	.word	0x00000000
        /*0d94*/ 	.short	0x0101
        /*0d96*/ 	.byte	0x3f
	.zero		1


	//   ....[36]....
        /*0d98*/ 	.word	0x00013b70
        /*0d9c*/ 	.word	0x00000000
        /*0da0*/ 	.word	0x00000000
        /*0da4*/ 	.short	0x0101
        /*0da6*/ 	.byte	0x3f
	.zero		1


	//   ....[37]....
        /*0da8*/ 	.word	0x00013d70
        /*0dac*/ 	.word	0x00000005
        /*0db0*/ 	.word	0x00000000
        /*0db4*/ 	.short	0x010a
        /*0db6*/ 	.byte	0x3f
	.zero		1


	//   ....[38]....
        /*0db8*/ 	.word	0x00013e70
        /*0dbc*/ 	.word	0x00000000
        /*0dc0*/ 	.word	0x00000000
        /*0dc4*/ 	.short	0x010a
        /*0dc6*/ 	.byte	0x3f
	.zero		1


	//   ....[39]....
        /*0dc8*/ 	.word	0x000142a0
        /*0dcc*/ 	.word	0x00000005
        /*0dd0*/ 	.word	0x00000000
        /*0dd4*/ 	.short	0x010a
        /*0dd6*/ 	.byte	0x3f
	.zero		1


	//   ....[40]....
        /*0dd8*/ 	.word	0x00014350
        /*0ddc*/ 	.word	0x00000004
        /*0de0*/ 	.word	0x00000000
        /*0de4*/ 	.short	0x010a
        /*0de6*/ 	.byte	0x3f
	.zero		1


	//   ....[41]....
        /*0de8*/ 	.word	0x00015010
        /*0dec*/ 	.word	0x00000004
        /*0df0*/ 	.word	0x00000000
        /*0df4*/ 	.short	0x0101
        /*0df6*/ 	.byte	0x3f
	.zero		1


	//   ....[42]....
        /*0df8*/ 	.word	0x0001edb0
        /*0dfc*/ 	.word	0x00000000
        /*0e00*/ 	.word	0x00000000
        /*0e04*/ 	.short	0x0101
        /*0e06*/ 	.byte	0x3f
	.zero		1


	//   ....[43]....
        /*0e08*/ 	.word	0x00021b10
        /*0e0c*/ 	.word	0x000000ff
        /*0e10*/ 	.word	0x00000000
        /*0e14*/ 	.short	0x0101
        /*0e16*/ 	.byte	0x04
	.zero		1


	//   ....[44]....
        /*0e18*/ 	.word	0x00024d00
        /*0e1c*/ 	.word	0x00000000
        /*0e20*/ 	.word	0x00032440
        /*0e24*/ 	.short	0x010a
        /*0e26*/ 	.byte	0x3f
	.zero		1


	//   ....[45]....
        /*0e28*/ 	.word	0x00025b90
        /*0e2c*/ 	.word	0x00000008
        /*0e30*/ 	.word	0x00032400
        /*0e34*/ 	.short	0x0107
        /*0e36*/ 	.byte	0x3f
	.zero		1


	//   ....[46]....
        /*0e38*/ 	.word	0x00025c30
        /*0e3c*/ 	.word	0x00000002
        /*0e40*/ 	.word	0x00032400
        /*0e44*/ 	.short	0x0101
        /*0e46*/ 	.byte	0x3f
	.zero		1


	//   ....[47]....
        /*0e48*/ 	.word	0x00026780
        /*0e4c*/ 	.word	0x00000008
        /*0e50*/ 	.word	0x00032410
        /*0e54*/ 	.short	0x0107
        /*0e56*/ 	.byte	0x3f
	.zero		1


	//   ....[48]....
        /*0e58*/ 	.word	0x00026880
        /*0e5c*/ 	.word	0x00000002
        /*0e60*/ 	.word	0x00032410
        /*0e64*/ 	.short	0x0101
        /*0e66*/ 	.byte	0x3f
	.zero		1


	//   ....[49]....
        /*0e68*/ 	.word	0x000268a0
        /*0e6c*/ 	.word	0x00000002
        /*0e70*/ 	.word	0x00032420
        /*0e74*/ 	.short	0x010a
        /*0e76*/ 	.byte	0x3f
	.zero		1


	//   ....[50]....
        /*0e78*/ 	.word	0x000269b0
        /*0e7c*/ 	.word	0x00000002
        /*0e80*/ 	.word	0x00032460
        /*0e84*/ 	.short	0x010a
        /*0e86*/ 	.byte	0x3f
	.zero		1


	//   ....[51]....
        /*0e88*/ 	.word	0x00027270
        /*0e8c*/ 	.word	0x00000003
        /*0e90*/ 	.word	0x00032440
        /*0e94*/ 	.short	0x010a
        /*0e96*/ 	.byte	0x3f
	.zero		1


	//   ....[52]....
        /*0e98*/ 	.word	0x000274c0
        /*0e9c*/ 	.word	0x00000003
        /*0ea0*/ 	.word	0x00032460
        /*0ea4*/ 	.short	0x010a
        /*0ea6*/ 	.byte	0x3f
	.zero		1


	//   ....[53]....
        /*0ea8*/ 	.word	0x00027d20
        /*0eac*/ 	.word	0x00000002
        /*0eb0*/ 	.word	0x00032440
        /*0eb4*/ 	.short	0x010a
        /*0eb6*/ 	.byte	0x3f
	.zero		1


	//   ....[54]....
        /*0eb8*/ 	.word	0x00027f60
        /*0ebc*/ 	.word	0x00000002
        /*0ec0*/ 	.word	0x00032460
        /*0ec4*/ 	.short	0x010a
        /*0ec6*/ 	.byte	0x3f
	.zero		1


	//   ....[55]....
        /*0ec8*/ 	.word	0x00028730
        /*0ecc*/ 	.word	0x00000003
        /*0ed0*/ 	.word	0x00032440
        /*0ed4*/ 	.short	0x010a
        /*0ed6*/ 	.byte	0x3f
	.zero		1


	//   ....[56]....
        /*0ed8*/ 	.word	0x00028980
        /*0edc*/ 	.word	0x00000003
        /*0ee0*/ 	.word	0x00032460
        /*0ee4*/ 	.short	0x010a
        /*0ee6*/ 	.byte	0x3f
	.zero		1


	//   ....[57]....
        /*0ee8*/ 	.word	0x00029dd0
        /*0eec*/ 	.word	0x00000000
        /*0ef0*/ 	.word	0x00032420
        /*0ef4*/ 	.short	0x010a
        /*0ef6*/ 	.byte	0x3f
	.zero		1


	//   ....[58]....
        /*0ef8*/ 	.word	0x00029f90
        /*0efc*/ 	.word	0x00000006
        /*0f00*/ 	.word	0x00000000
        /*0f04*/ 	.short	0x010a
        /*0f06*/ 	.byte	0x3f
	.zero		1


	//   ....[59]....
        /*0f08*/ 	.word	0x0002a000
        /*0f0c*/ 	.word	0x00000007
        /*0f10*/ 	.word	0x00000000
        /*0f14*/ 	.short	0x010a
        /*0f16*/ 	.byte	0x3f
	.zero		1


	//   ....[60]....
        /*0f18*/ 	.word	0x0002a070
        /*0f1c*/ 	.word	0x00000004
        /*0f20*/ 	.word	0x00000000
        /*0f24*/ 	.short	0x010a
        /*0f26*/ 	.byte	0x3f
	.zero		1


	//   ....[61]....
        /*0f28*/ 	.word	0x0002a0a0
        /*0f2c*/ 	.word	0x00000003
        /*0f30*/ 	.word	0x00000000
        /*0f34*/ 	.short	0x010a
        /*0f36*/ 	.byte	0x3f
	.zero		1


	//   ....[62]....
        /*0f38*/ 	.word	0x0002a110
        /*0f3c*/ 	.word	0x00000009
        /*0f40*/ 	.word	0x00032400
        /*0f44*/ 	.short	0x010a
        /*0f46*/ 	.byte	0x3f
	.zero		1


	//   ....[63]....
        /*0f48*/ 	.word	0x0002a160
        /*0f4c*/ 	.word	0x00000014
        /*0f50*/ 	.word	0x00000000
        /*0f54*/ 	.short	0x010a
        /*0f56*/ 	.byte	0x3f
	.zero		1


	//   ....[64]....
        /*0f58*/ 	.word	0x0002a1c0
        /*0f5c*/ 	.word	0x00000009
        /*0f60*/ 	.word	0x00032410
        /*0f64*/ 	.short	0x010a
        /*0f66*/ 	.byte	0x3f
	.zero		1


	//   ....[65]....
        /*0f68*/ 	.word	0x0002a210
        /*0f6c*/ 	.word	0x00000008
        /*0f70*/ 	.word	0x00000000
        /*0f74*/ 	.short	0x010a
        /*0f76*/ 	.byte	0x3f
	.zero		1


	//   ....[66]....
        /*0f78*/ 	.word	0x0002a260
        /*0f7c*/ 	.word	0x00000000
        /*0f80*/ 	.word	0x00000000
        /*0f84*/ 	.short	0x010a
        /*0f86*/ 	.byte	0x3f
	.zero		1


	//   ....[67]....
        /*0f88*/ 	.word	0x0002a2b0
        /*0f8c*/ 	.word	0x00000004
        /*0f90*/ 	.word	0x00000000
        /*0f94*/ 	.short	0x010a
        /*0f96*/ 	.byte	0x3f
	.zero		1


	//   ....[68]....
        /*0f98*/ 	.word	0x0002a300
        /*0f9c*/ 	.word	0x00000000
        /*0fa0*/ 	.word	0x00000000
        /*0fa4*/ 	.short	0x010a
        /*0fa6*/ 	.byte	0x3f
	.zero		1


	//   ....[69]....
        /*0fa8*/ 	.word	0x0002a350
        /*0fac*/ 	.word	0x00000004
        /*0fb0*/ 	.word	0x00000000
        /*0fb4*/ 	.short	0x010a
        /*0fb6*/ 	.byte	0x3f
	.zero		1


	//   ....[70]....
        /*0fb8*/ 	.word	0x0002a4f0
        /*0fbc*/ 	.word	0x00000000
        /*0fc0*/ 	.word	0x00032440
        /*0fc4*/ 	.short	0x010a
        /*0fc6*/ 	.byte	0x3f
	.zero		1


	//   ....[71]....
        /*0fc8*/ 	.word	0x0002bdf0
        /*0fcc*/ 	.word	0x00000002
        /*0fd0*/ 	.word	0x00032420
        /*0fd4*/ 	.short	0x010a
        /*0fd6*/ 	.byte	0x3f
	.zero		1


	//   ....[72]....
        /*0fd8*/ 	.word	0x0002be40
        /*0fdc*/ 	.word	0x00000002
        /*0fe0*/ 	.word	0x00032460
        /*0fe4*/ 	.short	0x010a
        /*0fe6*/ 	.byte	0x3f
	.zero		1


	//   ....[73]....
        /*0fe8*/ 	.word	0x0002be90
        /*0fec*/ 	.word	0x00000003
        /*0ff0*/ 	.word	0x00032440
        /*0ff4*/ 	.short	0x010a
        /*0ff6*/ 	.byte	0x3f
	.zero		1


	//   ....[74]....
        /*0ff8*/ 	.word	0x0002bee0
        /*0ffc*/ 	.word	0x00000003
        /*1000*/ 	.word	0x00032460
        /*1004*/ 	.short	0x010a
        /*1006*/ 	.byte	0x3f
	.zero		1


	//   ....[75]....
        /*1008*/ 	.word	0x0002bf30
        /*100c*/ 	.word	0x00000002
        /*1010*/ 	.word	0x00032440
        /*1014*/ 	.short	0x010a
        /*1016*/ 	.byte	0x3f
	.zero		1


	//   ....[76]....
        /*1018*/ 	.word	0x0002bf80
        /*101c*/ 	.word	0x00000002
        /*1020*/ 	.word	0x00032460
        /*1024*/ 	.short	0x010a
        /*1026*/ 	.byte	0x3f
	.zero		1


	//   ....[77]....
        /*1028*/ 	.word	0x0002bfd0
        /*102c*/ 	.word	0x00000003
        /*1030*/ 	.word	0x00032440
        /*1034*/ 	.short	0x010a
        /*1036*/ 	.byte	0x3f
	.zero		1


	//   ....[78]....
        /*1038*/ 	.word	0x0002c020
        /*103c*/ 	.word	0x00000003
        /*1040*/ 	.word	0x00032460
        /*1044*/ 	.short	0x010a
        /*1046*/ 	.byte	0x3f
	.zero		1


	//   ....[79]....
        /*1048*/ 	.word	0x0002ca20
        /*104c*/ 	.word	0x00000000
        /*1050*/ 	.word	0x00032420
        /*1054*/ 	.short	0x010a
        /*1056*/ 	.byte	0x3f
	.zero		1


	//   ....[80]....
        /*1058*/ 	.word	0x0002cbc0
        /*105c*/ 	.word	0x00000006
        /*1060*/ 	.word	0x00000000
        /*1064*/ 	.short	0x010a
        /*1066*/ 	.byte	0x3f
	.zero		1


	//   ....[81]....
        /*1068*/ 	.word	0x0002cc10
        /*106c*/ 	.word	0x00000007
        /*1070*/ 	.word	0x00000000
        /*1074*/ 	.short	0x010a
        /*1076*/ 	.byte	0x3f
	.zero		1


	//   ....[82]....
        /*1078*/ 	.word	0x0002cc60
        /*107c*/ 	.word	0x00000004
        /*1080*/ 	.word	0x00000000
        /*1084*/ 	.short	0x010a
        /*1086*/ 	.byte	0x3f
	.zero		1


	//   ....[83]....
        /*1088*/ 	.word	0x0002d000
        /*108c*/ 	.word	0x0000000c
        /*1090*/ 	.word	0x00000000
        /*1094*/ 	.short	0x010a
        /*1096*/ 	.byte	0x3f
	.zero		1


	//   ....[84]....
        /*1098*/ 	.word	0x0002d140
        /*109c*/ 	.word	0x00000002
        /*10a0*/ 	.word	0x00000000
        /*10a4*/ 	.short	0x010a
        /*10a6*/ 	.byte	0x3f
	.zero		1


	//   ....[85]....
        /*10a8*/ 	.word	0x0002d7a0
        /*10ac*/ 	.word	0x0000000b
        /*10b0*/ 	.word	0x00000000
        /*10b4*/ 	.short	0x010a
        /*10b6*/ 	.byte	0x3f
	.zero		1


	//   ....[86]....
        /*10b8*/ 	.word	0x0002d8e0
        /*10bc*/ 	.word	0x00000008
        /*10c0*/ 	.word	0x00000000
        /*10c4*/ 	.short	0x010a
        /*10c6*/ 	.byte	0x3f
	.zero		1


	//   ....[87]....
        /*10c8*/ 	.word	0x0002eb30
        /*10cc*/ 	.word	0x00000002
        /*10d0*/ 	.word	0x00000000
        /*10d4*/ 	.short	0x0101
        /*10d6*/ 	.byte	0x3f
	.zero		1


	//   ....[88]....
        /*10d8*/ 	.word	0x00048910
        /*10dc*/ 	.word	0x00000004
        /*10e0*/ 	.word	0x00000000
        /*10e4*/ 	.short	0x0101
        /*10e6*/ 	.byte	0x3f
	.zero		1


	//   ....[89]....
        /*10e8*/ 	.word	0x00048940
        /*10ec*/ 	.word	0x00000002
        /*10f0*/ 	.word	0x00000000
        /*10f4*/ 	.short	0x010a
        /*10f6*/ 	.byte	0x3f
	.zero		1


	//   ....[90]....
        /*10f8*/ 	.word	0x00048990
        /*10fc*/ 	.word	0x00000008
        /*1100*/ 	.word	0x00000000
        /*1104*/ 	.short	0x010a
        /*1106*/ 	.byte	0x3f
	.zero		1


	//----- nvinfo : EIATTR_NUM_MBARRIERS
	.align		4
.L_445:
        /*1108*/ 	.byte	0x03, 0x38
        /*110a*/ 	.short	0x0017


	//----- nvinfo : EIATTR_EXIT_INSTR_OFFSETS
	.align		4
        /*110c*/ 	.byte	0x04, 0x1c
        /*110e*/ 	.short	(.L_447 - .L_446)


	//   ....[0]....
.L_446:
        /*1110*/ 	.word	0x00000b70


	//   ....[1]....
        /*1114*/ 	.word	0x00022e50


	//   ....[2]....
        /*1118*/ 	.word	0x0002a0f0


	//----- nvinfo : EIATTR_MAX_THREADS
	.align		4
.L_447:
        /*111c*/ 	.byte	0x04, 0x05
        /*111e*/ 	.short	(.L_449 - .L_448)
.L_448:
        /*1120*/ 	.word	0x00000180
        /*1124*/ 	.word	0x00000001
        /*1128*/ 	.word	0x00000001


	//----- nvinfo : EIATTR_CRS_STACK_SIZE
	.align		4
.L_449:
        /*112c*/ 	.byte	0x04, 0x1e
        /*112e*/ 	.short	(.L_451 - .L_450)
.L_450:
        /*1130*/ 	.word	0x00000000


	//----- nvinfo : EIATTR_CBANK_PARAM_SIZE
	.align		4
.L_451:
        /*1134*/ 	.byte	0x03, 0x19
        /*1136*/ 	.short	0x0bf0


	//----- nvinfo : EIATTR_PARAM_CBANK
	.align		4
        /*1138*/ 	.byte	0x04, 0x0a
        /*113a*/ 	.short	(.L_453 - .L_452)
	.align		4
.L_452:
        /*113c*/ 	.word	index@(.nv.constant0._ZN7cutlass13device_kernelIN5flash11enable_sm90INS1_16FlashAttnFwdSm90INS1_25CollectiveMainloopFwdSm90ILi2EN4cute5tupleIJNS5_1CILi1EEES8_S8_EEENS6_IJNS7_ILi128EEENS7_ILi96EEENS7_ILi64EEEEEELi256ENS_6half_tEfNS_4arch4Sm90ELb0ELb1ELb1ELb1ELb0ELb0ELb1ELb1ELb0ELb1ELb0ELb0EEENS1_21CollectiveEpilogueFwdINS6_IJSA_NS7_ILi256EEESB_EEES9_SE_SG_Li256ELb1ELb1ELb0ELb0EEENS1_36VarlenDynamicPersistentTileSchedulerILi128ELi96ELi256ELi128ELb0ELb1ELb1ELb1ELb0ELb1EEEEEEEEEvNT_6ParamsE)
        /*1140*/ 	.short	0x0210
        /*1142*/ 	.short	0x0bf0


	//----- nvinfo : EIATTR_SW_WAR
	.align		4
.L_453:
        /*1144*/ 	.byte	0x04, 0x36
        /*1146*/ 	.short	(.L_455 - .L_454)
.L_454:
        /*1148*/ 	.word	0x00000008
.L_455:


//--------------------- .nv.info._ZN7cutlass13device_kernelIN5flash11enable_sm90INS1_16FlashAttnFwdSm90INS1_25CollectiveMainloopFwdSm90ILi2EN4cute5tupleIJNS5_1CILi1EEES8_S8_EEENS6_IJNS7_ILi128EEENS7_ILi96EEENS7_ILi64EEEEEELi256ENS_6half_tEfNS_4arch4Sm90ELb0ELb1ELb1ELb1ELb0ELb1ELb1ELb1ELb0ELb1ELb0ELb0EEENS1_21CollectiveEpilogueFwdINS6_IJSA_NS7_ILi256EEESB_EEES9_SE_SG_Li256ELb1ELb1ELb0ELb0EEENS1_36VarlenDynamicPersistentTileSchedulerILi128ELi96ELi256ELi128ELb0ELb1ELb1ELb1ELb0ELb1EEEEEEEEEvNT_6ParamsE --------------------------
	.section	.nv.info._ZN7cutlass13device_kernelIN5flash11enable_sm90INS1_16FlashAttnFwdSm90INS1_25CollectiveMainloopFwdSm90ILi2EN4cute5tupleIJNS5_1CILi1EEES8_S8_EEENS6_IJNS7_ILi128EEENS7_ILi96EEENS7_ILi64EEEEEELi256ENS_6half_tEfNS_4arch4Sm90ELb0ELb1ELb1ELb1ELb0ELb1ELb1ELb1ELb0ELb1ELb0ELb0EEENS1_21CollectiveEpilogueFwdINS6_IJSA_NS7_ILi256EEESB_EEES9_SE_SG_Li256ELb1ELb1ELb0ELb0EEENS1_36VarlenDynamicPersistentTileSchedulerILi128ELi96ELi256ELi128ELb0ELb1ELb1ELb1ELb0ELb1EEEEEEEEEvNT_6ParamsE,"",@"SHT_CUDA_INFO"
	.sectionflags	@""
	.align	4


	//----- nvinfo : EIATTR_CUDA_API_VERSION
	.align		4
        /*0000*/ 	.byte	0x04, 0x37
        /*0002*/ 	.short	(.L_457 - .L_456)
.L_456:
        /*0004*/ 	.word	0x00000082


	//----- nvinfo : EIATTR_KPARAM_INFO
	.align		4
.L_457:
        /*0008*/ 	.byte	0x04, 0x17
        /*000a*/ 	.short	(.L_459 - .L_458)
.L_458:
        /*000c*/ 	.word	0x00000000
        /*0010*/ 	.short	0x0000
        /*0012*/ 	.short	0x0070
        /*0014*/ 	.byte	0x00, 0xf0, 0x01, 0x2e


	//----- nvinfo : EIATTR_SPARSE_MMA_MASK
	.align		4
.L_459:
        /*0018*/ 	.byte	0x03, 0x50
        /*001a*/ 	.short	0x0000


	//----- nvinfo : EIATTR_MAXREG_COUNT
	.align		4
        /*001c*/ 	.byte	0x03, 0x1b
        /*001e*/ 	.short	0x00a8


	//----- nvinfo : EIATTR_NUM_BARRIERS
	.align		4
        /*0020*/ 	.byte	0x02, 0x4c
        /*0022*/ 	.byte	0x10
	.zero		1


	//----- nvinfo : EIATTR_EXTERNS
	.align		4
        /*0024*/ 	.byte	0x04, 0x0f
        /*0026*/ 	.short	(.L_461 - .L_460)


	//   ....[0]....
	.align		4
.L_460:
        /*0028*/ 	.word	index@(__assertfail)


	//----- nvinfo : EIATTR_ANNOTATIONS
	.align		4
.L_461:
        /*002c*/ 	.byte	0x04, 0x55
        /*002e*/ 	.short	(.L_463 - .L_462)


	//   ....[0]....
.L_462:
        /* <DEDUP_REMOVED lines=100> */


	//----- nvinfo : EIATTR_MERCURY_ISA_VERSION
	.align		4
.L_463:
        /*0660*/ 	.byte	0x03, 0x5f
        /*0662*/ 	.short	0x0101


	//----- nvinfo : EIATTR_UNUSED_LOAD_BYTE_OFFSET
	.align		4
        /*0664*/ 	.byte	0x04, 0x44
        /*0666*/ 	.short	(.L_465 - .L_464)


	//   ....[0]....
.L_464:
        /*0668*/ 	.word	0x00000be0
        /*066c*/ 	.word	0x0000fff0


	//   ....[1]....
        /*0670*/ 	.word	0x0002ba00
        /*0674*/ 	.word	0x0000fff0


	//----- nvinfo : EIATTR_INT_WARP_WIDE_INSTR_OFFSETS
	.align		4
.L_465:
        /*0678*/ 	.byte	0x04, 0x31
        /*067a*/ 	.short	(.L_467 - .L_466)


	//   ....[0]....
.L_466:
        /*067c*/ 	.word	0x000001e0


	//   ....[1]....
        /*0680*/ 	.word	0x00000220


	//   ....[2]....
        /*0684*/ 	.word	0x00000290


	//   ....[3]....
        /*0688*/ 	.word	0x000002a0


	//   ....[4]....
        /*068c*/ 	.word	0x00031880


	//   ....[5]....
        /*0690*/ 	.word	0x00031910


	//   ....[6]....
        /*0694*/ 	.word	0x000364d0


	//   ....[7]....
        /*0698*/ 	.word	0x00036560


	//----- nvinfo : EIATTR_COOP_GROUP_MASK_REGIDS
	.align		4
.L_467:
        /*069c*/ 	.byte	0x04, 0x29
        /*069e*/ 	.short	(.L_469 - .L_468)


	//   ....[0]....
.L_468:
        /*06a0*/ 	.word	0xffffffff


	//   ....[1]....
        /*06a4*/ 	.word	0xffffffff


	//   ....[2]....
        /*06a8*/ 	.word	0xffffffff


	//   ....[3]....
        /*06ac*/ 	.word	0xffffffff


	//   ....[4]....
        /*06b0*/ 	.word	0xffffffff


	//   ....[5]....
        /*06b4*/ 	.word	0xffffffff


	//   ....[6]....
        /*06b8*/ 	.word	0xffffffff


	//   ....[7]....
        /*06bc*/ 	.word	0xffffffff


	//   ....[8]....
        /*06c0*/ 	.word	0xffffffff


	//   ....[9]....
        /*06c4*/ 	.word	0xffffffff


	//   ....[10]....
        /*06c8*/ 	.word	0xffffffff


	//   ....[11]....
        /*06cc*/ 	.word	0xffffffff


	//   ....[12]....
        /*06d0*/ 	.word	0xffffffff


	//   ....[13]....
        /*06d4*/ 	.word	0xffffffff


	//   ....[14]....
        /*06d8*/ 	.word	0xffffffff


	//   ....[15]....
        /*06dc*/ 	.word	0xffffffff


	//   ....[16]....
        /*06e0*/ 	.word	0xffffffff


	//   ....[17]....
        /*06e4*/ 	.word	0xffffffff


	//   ....[18]....
        /*06e8*/ 	.word	0xffffffff


	//   ....[19]....
        /*06ec*/ 	.word	0xffffffff


	//   ....[20]....
        /*06f0*/ 	.word	0xffffffff


	//   ....[21]....
        /*06f4*/ 	.word	0xffffffff


	//   ....[22]....
        /*06f8*/ 	.word	0xffffffff


	//   ....[23]....
        /*06fc*/ 	.word	0xffffffff


	//   ....[24]....
        /*0700*/ 	.word	0xffffffff


	//   ....[25]....
        /*0704*/ 	.word	0xffffffff


	//   ....[26]....
        /*0708*/ 	.word	0xffffffff


	//   ....[27]....
        /*070c*/ 	.word	0xffffffff


	//   ....[28]....
        /*0710*/ 	.word	0xffffffff


	//   ....[29]....
        /*0714*/ 	.word	0xffffffff


	//   ....[30]....
        /*0718*/ 	.word	0xffffffff


	//   ....[31]....
        /*071c*/ 	.word	0xffffffff


	//   ....[32]....
        /*0720*/ 	.word	0xffffffff


	//   ....[33]....
        /*0724*/ 	.word	0xffffffff


	//   ....[34]....
        /*0728*/ 	.word	0xffffffff


	//   ....[35]....
        /*072c*/ 	.word	0xffffffff


	//   ....[36]....
        /*0730*/ 	.word	0xffffffff


	//   ....[37]....
        /*0734*/ 	.word	0xffffffff


	//   ....[38]....
        /*0738*/ 	.word	0xffffffff


	//   ....[39]....
        /*073c*/ 	.word	0xffffffff


	//   ....[40]....
        /*0740*/ 	.word	0xffffffff


	//   ....[41]....
        /*0744*/ 	.word	0xffffffff


	//   ....[42]....
        /*0748*/ 	.word	0xffffffff


	//   ....[43]....
        /*074c*/ 	.word	0xffffffff


	//   ....[44]....
        /*0750*/ 	.word	0xffffffff


	//   ....[45]....
        /*0754*/ 	.word	0xffffffff


	//   ....[46]....
        /*0758*/ 	.word	0xffffffff


	//   ....[47]....
        /*075c*/ 	.word	0xffffffff


	//   ....[48]....
        /*0760*/ 	.word	0xffffffff


	//   ....[49]....
        /*0764*/ 	.word	0xffffffff


	//   ....[50]....
        /*0768*/ 	.word	0xffffffff


	//   ....[51]....
        /*076c*/ 	.word	0xffffffff


	//   ....[52]....
        /*0770*/ 	.word	0xffffffff


	//   ....[53]....
        /*0774*/ 	.word	0xffffffff


	//   ....[54]....
        /*0778*/ 	.word	0xffffffff


	//   ....[55]....
        /*077c*/ 	.word	0xffffffff


	//   ....[56]....
        /*0780*/ 	.word	0xffffffff


	//   ....[57]....
        /*0784*/ 	.word	0xffffffff


	//   ....[58]....
        /*0788*/ 	.word	0xffffffff


	//   ....[59]....
        /*078c*/ 	.word	0xffffffff


	//   ....[60]....
        /*0790*/ 	.word	0xffffffff


	//   ....[61]....
        /*0794*/ 	.word	0xffffffff


	//   ....[62]....
        /*0798*/ 	.word	0xffffffff


	//   ....[63]....
        /*079c*/ 	.word	0xffffffff


	//   ....[64]....
        /*07a0*/ 	.word	0xffffffff


	//   ....[65]....
        /*07a4*/ 	.word	0xffffffff


	//   ....[66]....
        /*07a8*/ 	.word	0xffffffff


	//   ....[67]....
        /*07ac*/ 	.word	0xffffffff


	//   ....[68]....
        /*07b0*/ 	.word	0xffffffff


	//   ....[69]....
        /*07b4*/ 	.word	0xffffffff


	//   ....[70]....
        /*07b8*/ 	.word	0xffffffff


	//   ....[71]....
        /*07bc*/ 	.word	0xffffffff


	//   ....[72]....
        /*07c0*/ 	.word	0xffffffff


	//   ....[73]....
        /*07c4*/ 	.word	0xffffffff


	//   ....[74]....
        /*07c8*/ 	.word	0xffffffff


	//   ....[75]....
        /*07cc*/ 	.word	0xffffffff


	//   ....[76]....
        /*07d0*/ 	.word	0xffffffff


	//   ....[77]....
        /*07d4*/ 	.word	0xffffffff


	//   ....[78]....
        /*07d8*/ 	.word	0xffffffff


	//   ....[79]....
        /*07dc*/ 	.word	0xffffffff


	//   ....[80]....
        /*07e0*/ 	.word	0xffffffff


	//   ....[81]....
        /*07e4*/ 	.word	0xffffffff


	//   ....[82]....
        /*07e8*/ 	.word	0xffffffff


	//   ....[83]....
        /*07ec*/ 	.word	0xffffffff


	//   ....[84]....
        /*07f0*/ 	.word	0xffffffff


	//   ....[85]....
        /*07f4*/ 	.word	0xffffffff


	//   ....[86]....
        /*07f8*/ 	.word	0xffffffff


	//   ....[87]....
        /*07fc*/ 	.word	0xffffffff


	//   ....[88]....
        /*0800*/ 	.word	0xffffffff


	//   ....[89]....
        /*0804*/ 	.word	0xffffffff


	//   ....[90]....
        /*0808*/ 	.word	0xffffffff


	//   ....[91]....
        /*080c*/ 	.word	0xffffffff


	//   ....[92]....
        /*0810*/ 	.word	0xffffffff


	//   ....[93]....
        /*0814*/ 	.word	0xffffffff


	//   ....[94]....
        /*0818*/ 	.word	0xffffffff


	//   ....[95]....
        /*081c*/ 	.word	0xffffffff


	//   ....[96]....
        /*0820*/ 	.word	0xffffffff


	//   ....[97]....
        /*0824*/ 	.word	0xffffffff


	//   ....[98]....
        /*0828*/ 	.word	0xffffffff


	//   ....[99]....
        /*082c*/ 	.word	0xffffffff


	//   ....[100]....
        /*0830*/ 	.word	0xffffffff


	//   ....[101]....
        /*0834*/ 	.word	0xffffffff


	//   ....[102]....
        /*0838*/ 	.word	0xffffffff


	//   ....[103]....
        /*083c*/ 	.word	0xffffffff


	//   ....[104]....
        /*0840*/ 	.word	0xffffffff


	//   ....[105]....
        /*0844*/ 	.word	0xffffffff


	//   ....[106]....
        /*0848*/ 	.word	0xffffffff


	//   ....[107]....
        /*084c*/ 	.word	0xffffffff


	//   ....[108]....
        /*0850*/ 	.word	0xffffffff


	//   ....[109]....
        /*0854*/ 	.word	0xffffffff


	//   ....[110]....
        /*0858*/ 	.word	0xffffffff


	//   ....[111]....
        /*085c*/ 	.word	0xffffffff


	//   ....[112]....
        /*0860*/ 	.word	0xffffffff


	//   ....[113]....
        /*0864*/ 	.word	0xffffffff


	//   ....[114]....
        /*0868*/ 	.word	0xffffffff


	//   ....[115]....
        /*086c*/ 	.word	0xffffffff


	//   ....[116]....
        /*0870*/ 	.word	0xffffffff


	//   ....[117]....
        /*0874*/ 	.word	0xffffffff


	//   ....[118]....
        /*0878*/ 	.word	0xffffffff


	//   ....[119]....
        /*087c*/ 	.word	0xffffffff


	//   ....[120]....
        /*0880*/ 	.word	0xffffffff


	//   ....[121]....
        /*0884*/ 	.word	0xffffffff


	//   ....[122]....
        /*0888*/ 	.word	0xffffffff


	//   ....[123]....
        /*088c*/ 	.word	0xffffffff


	//   ....[124]....
        /*0890*/ 	.word	0xffffffff


	//   ....[125]....
        /*0894*/ 	.word	0xffffffff


	//   ....[126]....
        /*0898*/ 	.word	0xffffffff


	//   ....[127]....
        /*089c*/ 	.word	0xffffffff


	//   ....[128]....
        /*08a0*/ 	.word	0xffffffff


	//   ....[129]....
        /*08a4*/ 	.word	0xffffffff


	//   ....[130]....
        /*08a8*/ 	.word	0xffffffff


	//   ....[131]....
        /*08ac*/ 	.word	0xffffffff


	//   ....[132]....
        /*08b0*/ 	.word	0x0500000f


	//   ....[133]....
        /*08b4*/ 	.word	0x0500000f


	//   ....[134]....
        /*08b8*/ 	.word	0x0500000f


	//   ....[135]....
        /*08bc*/ 	.word	0x0500000f


	//   ....[136]....
        /*08c0*/ 	.word	0x0500000f


	//   ....[137]....
        /*08c4*/ 	.word	0x0500000f


	//   ....[138]....
        /*08c8*/ 	.word	0x0500000f


	//   ....[139]....
        /*08cc*/ 	.word	0x0500000f


	//   ....[140]....
        /*08d0*/ 	.word	0x0500000f


	//   ....[141]....
        /*08d4*/ 	.word	0x0500000f


	//   ....[142]....
        /*08d8*/ 	.word	0x0500000f


	//   ....[143]....
        /*08dc*/ 	.word	0x0500000f


	//   ....[144]....
        /*08e0*/ 	.word	0x0500000f


	//   ....[145]....
        /*08e4*/ 	.word	0x0500000f


	//   ....[146]....
        /*08e8*/ 	.word	0x0500000f


	//   ....[147]....
        /*08ec*/ 	.word	0x0500000f


	//   ....[148]....
        /*08f0*/ 	.word	0x0500000f


	//   ....[149]....
        /*08f4*/ 	.word	0x0500000f


	//   ....[150]....
        /*08f8*/ 	.word	0x0500000f


	//   ....[151]....
        /*08fc*/ 	.word	0x0500000f


	//   ....[152]....
        /*0900*/ 	.word	0x0500000f


	//   ....[153]....
        /*0904*/ 	.word	0x0500000f


	//   ....[154]....
        /*0908*/ 	.word	0x0500000f


	//   ....[155]....
        /*090c*/ 	.word	0x0500000f


	//   ....[156]....
        /*0910*/ 	.word	0x0500000f


	//   ....[157]....
        /*0914*/ 	.word	0x0500000f


	//   ....[158]....
        /*0918*/ 	.word	0x0500000f


	//   ....[159]....
        /*091c*/ 	.word	0x0500000f


	//   ....[160]....
        /*0920*/ 	.word	0x0500000f


	//   ....[161]....
        /*0924*/ 	.word	0x0500000f


	//   ....[162]....
        /*0928*/ 	.word	0x0500000f


	//   ....[163]....
        /*092c*/ 	.word	0x0500000f


	//   ....[164]....
        /*0930*/ 	.word	0x0500000f


	//   ....[165]....
        /*0934*/ 	.word	0x0500000f


	//   ....[166]....
        /*0938*/ 	.word	0x0500000f


	//   ....[167]....
        /*093c*/ 	.word	0x0500000f


	//   ....[168]....
        /*0940*/ 	.word	0x0500000f


	//   ....[169]....
        /*0944*/ 	.word	0x0500000f


	//   ....[170]....
        /*0948*/ 	.word	0x0500000f


	//   ....[171]....
        /*094c*/ 	.word	0x0500000f


	//   ....[172]....
        /*0950*/ 	.word	0x0500000f


	//   ....[173]....
        /*0954*/ 	.word	0x0500000f


	//   ....[174]....
        /*0958*/ 	.word	0x0500000f


	//   ....[175]....
        /*095c*/ 	.word	0x0500000f


	//   ....[176]....
        /*0960*/ 	.word	0x0500000f


	//   ....[177]....
        /*0964*/ 	.word	0x0500000f


	//   ....[178]....
        /*0968*/ 	.word	0x0500000f


	//   ....[179]....
        /*096c*/ 	.word	0x0500000f


	//   ....[180]....
        /*0970*/ 	.word	0x0500000f


	//   ....[181]....
        /*0974*/ 	.word	0x0500000f


	//   ....[182]....
        /*0978*/ 	.word	0x0500000f


	//   ....[183]....
        /*097c*/ 	.word	0x0500000f


	//   ....[184]....
        /*0980*/ 	.word	0x0500000f


	//   ....[185]....
        /*0984*/ 	.word	0x0500000f


	//   ....[186]....
        /*0988*/ 	.word	0x0500000f


	//   ....[187]....
        /*098c*/ 	.word	0x0500000f


	//   ....[188]....
        /*0990*/ 	.word	0x0500000f


	//   ....[189]....
        /*0994*/ 	.word	0x0500000f


	//   ....[190]....
        /*0998*/ 	.word	0x0500000f


	//   ....[191]....
        /*099c*/ 	.word	0x0500000f


	//   ....[192]....
        /*09a0*/ 	.word	0x0500000f


	//   ....[193]....
        /*09a4*/ 	.word	0x0500000f


	//   ....[194]....
        /*09a8*/ 	.word	0x0500000f


	//   ....[195]....
        /*09ac*/ 	.word	0x0500000f


	//   ....[196]....
        /*09b0*/ 	.word	0x0500000f


	//   ....[197]....
        /*09b4*/ 	.word	0x0500000f


	//   ....[198]....
        /*09b8*/ 	.word	0x0500000f


	//   ....[199]....
        /*09bc*/ 	.word	0x0500000f


	//   ....[200]....
        /*09c0*/ 	.word	0x0500000f


	//   ....[201]....
        /*09c4*/ 	.word	0x0500000f


	//   ....[202]....
        /*09c8*/ 	.word	0x0500000f


	//   ....[203]....
        /*09cc*/ 	.word	0x0500000f


	//   ....[204]....
        /*09d0*/ 	.word	0x0500000f


	//   ....[205]....
        /*09d4*/ 	.word	0x0500000f


	//   ....[206]....
        /*09d8*/ 	.word	0x0500000f


	//   ....[207]....
        /*09dc*/ 	.word	0x0500000f


	//   ....[208]....
        /*09e0*/ 	.word	0x0500000f


	//   ....[209]....
        /*09e4*/ 	.word	0xffffffff


	//   ....[210]....
        /*09e8*/ 	.word	0xffffffff


	//   ....[211]....
        /*09ec*/ 	.word	0xffffffff


	//   ....[212]....
        /*09f0*/ 	.word	0xffffffff


	//   ....[213]....
        /*09f4*/ 	.word	0xffffffff


	//   ....[214]....
        /*09f8*/ 	.word	0xffffffff


	//----- nvinfo : EIATTR_COOP_GROUP_INSTR_OFFSETS
	.align		4
.L_469:
        /*09fc*/ 	.byte	0x04, 0x28
        /*09fe*/ 	.short	(.L_471 - .L_470)


	//   ....[0]....
.L_470:
        /*0a00*/ 	.word	0x000000c0


	//   ....[1]....
        /*0a04*/ 	.word	0x000001f0


	//   ....[2]....
        /*0a08*/ 	.word	0x00000240


	//   ....[3]....
        /*0a0c*/ 	.word	0x00000490


	//   ....[4]....
        /*0a10*/ 	.word	0x000005f0


	//   ....[5]....
        /*0a14*/ 	.word	0x00000710


	//   ....[6]....
        /*0a18*/ 	.word	0x00000870


	//   ....[7]....
        /*0a1c*/ 	.word	0x000065c0


	//   ....[8]....
        /*0a20*/ 	.word	0x000072d0


	//   ....[9]....
        /*0a24*/ 	.word	0x000072e0


	//   ....[10]....
        /*0a28*/ 	.word	0x000072f0


	//   ....[11]....
        /*0a2c*/ 	.word	0x00007300


	//   ....[12]....
        /*0a30*/ 	.word	0x000075f0


	//   ....[13]....
        /*0a34*/ 	.word	0x00007600


	//   ....[14]....
        /*0a38*/ 	.word	0x00007610


	//   ....[15]....
        /*0a3c*/ 	.word	0x00007620


	//   ....[16]....
        /*0a40*/ 	.word	0x000087b0


	//   ....[17]....
        /*0a44*/ 	.word	0x000087d0


	//   ....[18]....
        /*0a48*/ 	.word	0x000087e0


	//   ....[19]....
        /*0a4c*/ 	.word	0x000087f0


	//   ....[20]....
        /*0a50*/ 	.word	0x000088e0


	//   ....[21]....
        /*0a54*/ 	.word	0x00008910


	//   ....[22]....
        /*0a58*/ 	.word	0x00008940


	//   ....[23]....
        /*0a5c*/ 	.word	0x000089b0


	//   ....[24]....
        /*0a60*/ 	.word	0x0000b8d0


	//   ....[25]....
        /*0a64*/ 	.word	0x0000bef0


	//   ....[26]....
        /*0a68*/ 	.word	0x0000cf90


	//   ....[27]....
        /*0a6c*/ 	.word	0x0000d020


	//   ....[28]....
        /*0a70*/ 	.word	0x0000d0f0


	//   ....[29]....
        /*0a74*/ 	.word	0x0000d160


	//   ....[30]....
        /*0a78*/ 	.word	0x00016ff0


	//   ....[31]....
        /*0a7c*/ 	.word	0x00017170


	//   ....[32]....
        /*0a80*/ 	.word	0x00017290


	//   ....[33]....
        /*0a84*/ 	.word	0x000172b0


	//   ....[34]....
        /*0a88*/ 	.word	0x00020bb0


	//   ....[35]....
        /*0a8c*/ 	.word	0x00021230


	//   ....[36]....
        /*0a90*/ 	.word	0x00022170


	//   ....[37]....
        /*0a94*/ 	.word	0x00022230


	//   ....[38]....
        /*0a98*/ 	.word	0x000224d0


	//   ....[39]....
        /*0a9c*/ 	.word	0x00022500


	//   ....[40]....
        /*0aa0*/ 	.word	0x0002aa60


	//   ....[41]....
        /*0aa4*/ 	.word	0x0002aa80


	//   ....[42]....
        /*0aa8*/ 	.word	0x0002aae0


	//   ....[43]....
        /*0aac*/ 	.word	0x0002ab20


	//   ....[44]....
        /*0ab0*/ 	.word	0x0002cb70


	//   ....[45]....
        /*0ab4*/ 	.word	0x0002cba0


	//   ....[46]....
        /*0ab8*/ 	.word	0x0002cbf0


	//   ....[47]....
        /*0abc*/ 	.word	0x0002cc10


	//   ....[48]....
        /*0ac0*/ 	.word	0x0002d4f0


	//   ....[49]....
        /*0ac4*/ 	.word	0x0002d550


	//   ....[50]....
        /*0ac8*/ 	.word	0x0002d690


	//   ....[51]....
        /*0acc*/ 	.word	0x0002d6b0


	//   ....[52]....
        /*0ad0*/ 	.word	0x0002d7f0


	//   ....[53]....
        /*0ad4*/ 	.word	0x0002d810


	//   ....[54]....
        /*0ad8*/ 	.word	0x0002d960


	//   ....[55]....
        /*0adc*/ 	.word	0x0002d980


	//   ....[56]....
        /*0ae0*/ 	.word	0x0002e1b0


	//   ....[57]....
        /*0ae4*/ 	.word	0x0002e1c0


	//   ....[58]....
        /*0ae8*/ 	.word	0x0002e360


	//   ....[59]....
        /*0aec*/ 	.word	0x0002e370


	//   ....[60]....
        /*0af0*/ 	.word	0x0002e500


	//   ....[61]....
        /*0af4*/ 	.word	0x0002e510


	//   ....[62]....
        /*0af8*/ 	.word	0x0002e6a0


	//   ....[63]....
        /*0afc*/ 	.word	0x0002e6b0


	//   ....[64]....
        /*0b00*/ 	.word	0x0002e8a0


	//   ....[65]....
        /*0b04*/ 	.word	0x0002ea80


	//   ....[66]....
        /*0b08*/ 	.word	0x0002eab0


	//   ....[67]....
        /*0b0c*/ 	.word	0x0002eae0


	//   ....[68]....
        /*0b10*/ 	.word	0x0002eb10


	//   ....[69]....
        /*0b14*/ 	.word	0x0002eb40


	//   ....[70]....
        /*0b18*/ 	.word	0x0002eb70


	//   ....[71]....
        /*0b1c*/ 	.word	0x0002ece0


	//   ....[72]....
        /*0b20*/ 	.word	0x0002ed10


	//   ....[73]....
        /*0b24*/ 	.word	0x0002ed40


	//   ....[74]....
        /*0b28*/ 	.word	0x0002ed70


	//   ....[75]....
        /*0b2c*/ 	.word	0x0002eda0


	//   ....[76]....
        /*0b30*/ 	.word	0x0002edd0


	//   ....[77]....
        /*0b34*/ 	.word	0x0002ee70


	//   ....[78]....
        /*0b38*/ 	.word	0x0002eed0


	//   ....[79]....
        /*0b3c*/ 	.word	0x0002ef60


	//   ....[80]....
        /*0b40*/ 	.word	0x00030070


	//   ....[81]....
        /*0b44*/ 	.word	0x00031e40


	//   ....[82]....
        /*0b48*/ 	.word	0x000329a0


	//   ....[83]....
        /*0b4c*/ 	.word	0x000329b0


	//   ....[84]....
        /*0b50*/ 	.word	0x000329d0


	//   ....[85]....
        /*0b54*/ 	.word	0x000329f0


	//   ....[86]....
        /*0b58*/ 	.word	0x00032ae0


	//   ....[87]....
        /*0b5c*/ 	.word	0x00032b70


	//   ....[88]....
        /*0b60*/ 	.word	0x00032ba0


	//   ....[89]....
        /*0b64*/ 	.word	0x00032c20


	//   ....[90]....
        /*0b68*/ 	.word	0x00032c50


	//   ....[91]....
        /*0b6c*/ 	.word	0x00032cd0


	//   ....[92]....
        /*0b70*/ 	.word	0x00032d00


	//   ....[93]....
        /*0b74*/ 	.word	0x00032d80


	//   ....[94]....
        /*0b78*/ 	.word	0x00032db0


	//   ....[95]....
        /*0b7c*/ 	.word	0x00032e10


	//   ....[96]....
        /*0b80*/ 	.word	0x00032e20


	//   ....[97]....
        /*0b84*/ 	.word	0x00032e90


	//   ....[98]....
        /*0b88*/ 	.word	0x000335b0


	//   ....[99]....
        /*0b8c*/ 	.word	0x00033600


	//   ....[100]....
        /*0b90*/ 	.word	0x000336c0


	//   ....[101]....
        /*0b94*/ 	.word	0x000336d0


	//   ....[102]....
        /*0b98*/ 	.word	0x00033790


	//   ....[103]....
        /*0b9c*/ 	.word	0x000337a0


	//   ....[104]....
        /*0ba0*/ 	.word	0x00033860


	//   ....[105]....
        /*0ba4*/ 	.word	0x00033870


	//   ....[106]....
        /*0ba8*/ 	.word	0x00033910


	//   ....[107]....
        /*0bac*/ 	.word	0x00033920


	//   ....[108]....
        /*0bb0*/ 	.word	0x000339d0


	//   ....[109]....
        /*0bb4*/ 	.word	0x000339e0


	//   ....[110]....
        /*0bb8*/ 	.word	0x00033a90


	//   ....[111]....
        /*0bbc*/ 	.word	0x00033aa0


	//   ....[112]....
        /*0bc0*/ 	.word	0x00033ab0


	//   ....[113]....
        /*0bc4*/ 	.word	0x00033b20


	//   ....[114]....
        /*0bc8*/ 	.word	0x00036760


	//   ....[115]....
        /*0bcc*/ 	.word	0x000367c0


	//   ....[116]....
        /*0bd0*/ 	.word	0x000367f0


	//   ....[117]....
        /*0bd4*/ 	.word	0x00036800


	//   ....[118]....
        /*0bd8*/ 	.word	0x00036830


	//   ....[119]....
        /*0bdc*/ 	.word	0x00036860


	//   ....[120]....
        /*0be0*/ 	.word	0x00036890


	//   ....[121]....
        /*0be4*/ 	.word	0x000368c0


	//   ....[122]....
        /*0be8*/ 	.word	0x00036a40


	//   ....[123]....
        /*0bec*/ 	.word	0x00036a70


	//   ....[124]....
        /*0bf0*/ 	.word	0x00036aa0


	//   ....[125]....
        /*0bf4*/ 	.word	0x00036ad0


	//   ....[126]....
        /*0bf8*/ 	.word	0x00036b00


	//   ....[127]....
        /*0bfc*/ 	.word	0x00036b30


	//   ....[128]....
        /*0c00*/ 	.word	0x00036bf0


	//   ....[129]....
        /*0c04*/ 	.word	0x00036c10


	//   ....[130]....
        /*0c08*/ 	.word	0x00036c80


	//   ....[131]....
        /*0c0c*/ 	.word	0x00037350


	//   ....[132]....
        /*0c10*/ 	.word	0x00037790


	//   ....[133]....
        /*0c14*/ 	.word	0x00037830


	//   ....[134]....
        /*0c18*/ 	.word	0x000378c0


	//   ....[135]....
        /*0c1c*/ 	.word	0x00037910


	//   ....[136]....
        /*0c20*/ 	.word	0x00037960


	//   ....[137]....
        /*0c24*/ 	.word	0x000379f0


	//   ....[138]....
        /*0c28*/ 	.word	0x00037a80


	//   ....[139]....
        /*0c2c*/ 	.word	0x00037ad0


	//   ....[140]....
        /*0c30*/ 	.word	0x00037b20


	//   ....[141]....
        /*0c34*/ 	.word	0x00037c10


	//   ....[142]....
        /*0c38*/ 	.word	0x00037cc0


	//   ....[143]....
        /*0c3c*/ 	.word	0x00037d40


	//   ....[144]....
        /*0c40*/ 	.word	0x00037dc0


	//   ....[145]....
        /*0c44*/ 	.word	0x00037e60


	//   ....[146]....
        /*0c48*/ 	.word	0x00037ef0


	//   ....[147]....
        /*0c4c*/ 	.word	0x00037f50


	//   ....[148]....
        /*0c50*/ 	.word	0x00037fe0


	//   ....[149]....
        /*0c54*/ 	.word	0x000383c0


	//   ....[150]....
        /*0c58*/ 	.word	0x00038410


	//   ....[151]....
        /*0c5c*/ 	.word	0x000384a0


	//   ....[152]....
        /*0c60*/ 	.word	0x00038530


	//   ....[153]....
        /*0c64*/ 	.word	0x000385c0


	//   ....[154]....
        /*0c68*/ 	.word	0x00038650


	//   ....[155]....
        /*0c6c*/ 	.word	0x000386e0


	//   ....[156]....
        /*0c70*/ 	.word	0x00038770


	//   ....[157]....
        /*0c74*/ 	.word	0x00038830


	//   ....[158]....
        /*0c78*/ 	.word	0x00038b20


	//   ....[159]....
        /*0c7c*/ 	.word	0x00038cb0


	//   ....[160]....
        /*0c80*/ 	.word	0x00038d10


	//   ....[161]....
        /*0c84*/ 	.word	0x00038d70


	//   ....[162]....
        /*0c88*/ 	.word	0x00038dd0


	//   ....[163]....
        /*0c8c*/ 	.word	0x00038e70


	//   ....[164]....
        /*0c90*/ 	.word	0x00038f60


	//   ....[165]....
        /*0c94*/ 	.word	0x00039090


	//   ....[166]....
        /*0c98*/ 	.word	0x00039130


	//   ....[167]....
        /*0c9c*/ 	.word	0x00039200


	//   ....[168]....
        /*0ca0*/ 	.word	0x000392a0


	//   ....[169]....
        /*0ca4*/ 	.word	0x00039370


	//   ....[170]....
        /*0ca8*/ 	.word	0x00039410


	//   ....[171]....
        /*0cac*/ 	.word	0x000394e0


	//   ....[172]....
        /*0cb0*/ 	.word	0x00039580


	//   ....[173]....
        /*0cb4*/ 	.word	0x00039630


	//   ....[174]....
        /*0cb8*/ 	.word	0x00039710


	//   ....[175]....
        /*0cbc*/ 	.word	0x00039970


	//   ....[176]....
        /*0cc0*/ 	.word	0x00039a20


	//   ....[177]....
        /*0cc4*/ 	.word	0x00039b20


	//   ....[178]....
        /*0cc8*/ 	.word	0x00039c10


	//   ....[179]....
        /*0ccc*/ 	.word	0x00039ca0


	//   ....[180]....
        /*0cd0*/ 	.word	0x00039d90


	//   ....[181]....
        /*0cd4*/ 	.word	0x00039e20


	//   ....[182]....
        /*0cd8*/ 	.word	0x00039f10


	//   ....[183]....
        /*0cdc*/ 	.word	0x00039fa0


	//   ....[184]....
        /*0ce0*/ 	.word	0x0003a090


	//   ....[185]....
        /*0ce4*/ 	.word	0x0003a120


	//   ....[186]....
        /*0ce8*/ 	.word	0x0003a200


	//   ....[187]....
        /*0cec*/ 	.word	0x0003a330


	//   ....[188]....
        /*0cf0*/ 	.word	0x0003a380


	//   ....[189]....
        /*0cf4*/ 	.word	0x0003a3e0


	//   ....[190]....
        /*0cf8*/ 	.word	0x0003a480


	//   ....[191]....
        /*0cfc*/ 	.word	0x0003a820


	//   ....[192]....
        /*0d00*/ 	.word	0x0003a8c0


	//   ....[193]....
        /*0d04*/ 	.word	0x0003a9e0


	//   ....[194]....
        /*0d08*/ 	.word	0x0003aa60


	//   ....[195]....
        /*0d0c*/ 	.word	0x0003aae0


	//   ....[196]....
        /*0d10*/ 	.word	0x0003ab60


	//   ....[197]....
        /*0d14*/ 	.word	0x0003abe0


	//   ....[198]....
        /*0d18*/ 	.word	0x0003ac70


	//   ....[199]....
        /*0d1c*/ 	.word	0x0003ad10


	//   ....[200]....
        /*0d20*/ 	.word	0x0003adc0


	//   ....[201]....
        /*0d24*/ 	.word	0x0003ae40


	//   ....[202]....
        /*0d28*/ 	.word	0x0003aec0


	//   ....[203]....
        /*0d2c*/ 	.word	0x0003af40


	//   ....[204]....
        /*0d30*/ 	.word	0x0003afd0


	//   ....[205]....
        /*0d34*/ 	.word	0x0003b050


	//   ....[206]....
        /*0d38*/ 	.word	0x0003b0f0


	//   ....[207]....
        /*0d3c*/ 	.word	0x0003b180


	//   ....[208]....
        /*0d40*/ 	.word	0x0003b2b0


	//   ....[209]....
        /*0d44*/ 	.word	0x0003cf70


	//   ....[210]....
        /*0d48*/ 	.word	0x0003d660


	//   ....[211]....
        /*0d4c*/ 	.word	0x0003e820


	//   ....[212]....
        /*0d50*/ 	.word	0x0003e840


	//   ....[213]....
        /*0d54*/ 	.word	0x0003e880


	//   ....[214]....
        /*0d58*/ 	.word	0x0003e8a0


	//----- nvinfo : EIATTR_REG_RECONFIG
	.align		4
.L_471:
        /*0d5c*/ 	.byte	0x01, 0x54
	.zero		2


	//----- nvinfo : EIATTR_SYSCALL_OFFSETS
	.align		4
        /*0d60*/ 	.byte	0x04, 0x46
        /*0d62*/ 	.short	(.L_473 - .L_472)


	//   ....[0]....
.L_472:
        /*0d64*/ 	.word	0x00001d20


	//   ....[1]....
        /*0d68*/ 	.word	0x00001e70


	//   ....[2]....
        /*0d6c*/ 	.word	0x00006aa0


	//   ....[3]....
        /*0d70*/ 	.word	0x00007070


	//   ....[4]....
        /*0d74*/ 	.word	0x00031a80


	//   ....[5]....
        /*0d78*/ 	.word	0x00031bd0


	//   ....[6]....
        /*0d7c*/ 	.word	0x00031cc0


	//   ....[7]....
        /*0d80*/ 	.word	0x00032570


	//   ....[8]....
        /*0d84*/ 	.word	0x000331c0


	//----- nvinfo : EIATTR_MBARRIER_INSTR_OFFSETS
	.align		4
.L_473:
        /*0d88*/ 	.byte	0x04, 0x39
        /*0d8a*/ 	.short	(.L_475 - .L_474)


	//   ....[0]....
.L_474:
        /*0d8c*/ 	.word	0x00000330
        /*0d90*/ 	.word	0x000000ff
        /*0d94*/ 	.word	0x00032400
        /*0d98*/ 	.short	0x0100
        /*0d9a*/ 	.byte	0x08
	.zero		1


	//   ....[1]....
        /*0d9c*/ 	.word	0x00000340
        /*0da0*/ 	.word	0x000000ff
        /*0da4*/ 	.word	0x00032410
        /*0da8*/ 	.short	0x0100
        /*0daa*/ 	.byte	0x08
	.zero		1


	//   ....[2]....
        /*0dac*/ 	.word	0x00000350
        /*0db0*/ 	.word	0x000000ff
        /*0db4*/ 	.word	0x00032420
        /*0db8*/ 	.short	0x0100
        /*0dba*/ 	.byte	0x08
	.zero		1


	//   ....[3]....
        /*0dbc*/ 	.word	0x00000440
        /*0dc0*/ 	.word	0x000000ff
        /*0dc4*/ 	.word	0x00032430
        /*0dc8*/ 	.short	0x0100
        /*0dca*/ 	.byte	0x08
	.zero		1


	//   ....[4]....
        /*0dcc*/ 	.word	0x00000450
        /*0dd0*/ 	.word	0x000000ff
        /*0dd4*/ 	.word	0x00032440
        /*0dd8*/ 	.short	0x0100
        /*0dda*/ 	.byte	0x08
	.zero		1


	//   ....[5]....
        /*0ddc*/ 	.word	0x00000460
        /*0de0*/ 	.word	0x000000ff
        /*0de4*/ 	.word	0x00032438
        /*0de8*/ 	.short	0x0100
        /*0dea*/ 	.byte	0x08
	.zero		1


	//   ....[6]....
        /*0dec*/ 	.word	0x00000470
        /*0df0*/ 	.word	0x000000ff
        /*0df4*/ 	.word	0x00032448
        /*0df8*/ 	.short	0x0100
        /*0dfa*/ 	.byte	0x08
	.zero		1


	//   ....[7]....
        /*0dfc*/ 	.word	0x000005a0
        /*0e00*/ 	.word	0x000000ff
        /*0e04*/ 	.word	0x00032450
        /*0e08*/ 	.short	0x0100
        /*0e0a*/ 	.byte	0x08
	.zero		1


	//   ....[8]....
        /*0e0c*/ 	.word	0x000005b0
        /*0e10*/ 	.word	0x000000ff
        /*0e14*/ 	.word	0x00032460
        /*0e18*/ 	.short	0x0100
        /*0e1a*/ 	.byte	0x08
	.zero		1


	//   ....[9]....
        /*0e1c*/ 	.word	0x000005c0
        /*0e20*/ 	.word	0x000000ff
        /*0e24*/ 	.word	0x00032458
        /*0e28*/ 	.short	0x0100
        /*0e2a*/ 	.byte	0x08
	.zero		1


	//   ....[10]....
        /*0e2c*/ 	.word	0x000005d0
        /*0e30*/ 	.word	0x000000ff
        /*0e34*/ 	.word	0x00032468
        /*0e38*/ 	.short	0x0100
        /*0e3a*/ 	.byte	0x08
	.zero		1


	//   ....[11]....
        /*0e3c*/ 	.word	0x000006c0
        /*0e40*/ 	.word	0x000000ff
        /*0e44*/ 	.word	0x00032470
        /*0e48*/ 	.short	0x0100
        /*0e4a*/ 	.byte	0x06
	.zero		1


	//   ....[12]....
        /*0e4c*/ 	.word	0x000006d0
        /*0e50*/ 	.word	0x000000ff
        /*0e54*/ 	.word	0x00032480
        /*0e58*/ 	.short	0x0100
        /*0e5a*/ 	.byte	0x06
	.zero		1


	//   ....[13]....
        /*0e5c*/ 	.word	0x000006e0
        /*0e60*/ 	.word	0x000000ff
        /*0e64*/ 	.word	0x00032478
        /*0e68*/ 	.short	0x0100
        /*0e6a*/ 	.byte	0x06
	.zero		1


	//   ....[14]....
        /*0e6c*/ 	.word	0x000006f0
        /*0e70*/ 	.word	0x000000ff
        /*0e74*/ 	.word	0x00032488
        /*0e78*/ 	.short	0x0100
        /*0e7a*/ 	.byte	0x06
	.zero		1


	//   ....[15]....
        /*0e7c*/ 	.word	0x00000820
        /*0e80*/ 	.word	0x000000ff
        /*0e84*/ 	.word	0x00032490
        /*0e88*/ 	.short	0x0100
        /*0e8a*/ 	.byte	0x08
	.zero		1


	//   ....[16]....
        /*0e8c*/ 	.word	0x00000830
        /*0e90*/ 	.word	0x000000ff
        /*0e94*/ 	.word	0x000324a0
        /*0e98*/ 	.short	0x0100
        /*0e9a*/ 	.byte	0x08
	.zero		1


	//   ....[17]....
        /*0e9c*/ 	.word	0x00000840
        /*0ea0*/ 	.word	0x000000ff
        /*0ea4*/ 	.word	0x00032498
        /*0ea8*/ 	.short	0x0100
        /*0eaa*/ 	.byte	0x08
	.zero		1


	//   ....[18]....
        /*0eac*/ 	.word	0x00000850
        /*0eb0*/ 	.word	0x000000ff
        /*0eb4*/ 	.word	0x000324a8
        /*0eb8*/ 	.short	0x0100
        /*0eba*/ 	.byte	0x08
	.zero		1


	//   ....[19]....
        /*0ebc*/ 	.word	0x00000980
        /*0ec0*/ 	.word	0x000000ff
        /*0ec4*/ 	.word	0x000324b0
        /*0ec8*/ 	.short	0x0100
        /*0eca*/ 	.byte	0x08
	.zero		1


	//   ....[20]....
        /*0ecc*/ 	.word	0x00000990
        /*0ed0*/ 	.word	0x000000ff
        /*0ed4*/ 	.word	0x000324c0
        /*0ed8*/ 	.short	0x0100
        /*0eda*/ 	.byte	0x08
	.zero		1


	//   ....[21]....
        /*0edc*/ 	.word	0x000009a0
        /*0ee0*/ 	.word	0x000000ff
        /*0ee4*/ 	.word	0x000324b8
        /*0ee8*/ 	.short	0x0100
        /*0eea*/ 	.byte	0x08
	.zero		1


	//   ....[22]....
        /*0eec*/ 	.word	0x000009b0
        /*0ef0*/ 	.word	0x000000ff
        /*0ef4*/ 	.word	0x000324c8
        /*0ef8*/ 	.short	0x0100
        /*0efa*/ 	.byte	0x08
	.zero		1


	//   ....[23]....
        /*0efc*/ 	.word	0x00003020
        /*0f00*/ 	.word	0x00000059
        /*0f04*/ 	.word	0x00032490
        /*0f08*/ 	.short	0x010a
        /*0f0a*/ 	.byte	0x3f
	.zero		1


	//   ....[24]....
        /*0f0c*/ 	.word	0x00004150
        /*0f10*/ 	.word	0x00000059
        /*0f14*/ 	.word	0x00032490
        /*0f18*/ 	.short	0x010a
        /*0f1a*/ 	.byte	0x3f
	.zero		1


	//   ....[25]....
        /*0f1c*/ 	.word	0x00005170
        /*0f20*/ 	.word	0x00000059
        /*0f24*/ 	.word	0x00032490
        /*0f28*/ 	.short	0x010a
        /*0f2a*/ 	.byte	0x3f
	.zero		1


	//   ....[26]....
        /*0f2c*/ 	.word	0x00005380
        /*0f30*/ 	.word	0x0000001c
        /*0f34*/ 	.word	0x00000000
        /*0f38*/ 	.short	0x0101
        /*0f3a*/ 	.byte	0x3f
	.zero		1


	//   ....[27]....
        /*0f3c*/ 	.word	0x000053c0
        /*0f40*/ 	.word	0x00000059
        /*0f44*/ 	.word	0x000324b0
        /*0f48*/ 	.short	0x010a
        /*0f4a*/ 	.byte	0x3f
	.zero		1


	//   ....[28]....
        /*0f4c*/ 	.word	0x00005a10
        /*0f50*/ 	.word	0x00000059
        /*0f54*/ 	.word	0x00000000
        /*0f58*/ 	.short	0x0101
        /*0f5a*/ 	.byte	0x3f
	.zero		1


	//   ....[29]....
        /*0f5c*/ 	.word	0x00006df0
        /*0f60*/ 	.word	0x00000090
        /*0f64*/ 	.word	0x00032400
        /*0f68*/ 	.short	0x010a
        /*0f6a*/ 	.byte	0x3f
	.zero		1


	//   ....[30]....
        /*0f6c*/ 	.word	0x00006e40
        /*0f70*/ 	.word	0x00000090
        /*0f74*/ 	.word	0x00032400
        /*0f78*/ 	.short	0x010a
        /*0f7a*/ 	.byte	0x3f
	.zero		1


	//   ....[31]....
        /*0f7c*/ 	.word	0x00007840
        /*0f80*/ 	.word	0x00000090
        /*0f84*/ 	.word	0x00032400
        /*0f88*/ 	.short	0x010a
        /*0f8a*/ 	.byte	0x3f
	.zero		1


	//   ....[32]....
        /*0f8c*/ 	.word	0x00008c40
        /*0f90*/ 	.word	0x00000090
        /*0f94*/ 	.word	0x00032400
        /*0f98*/ 	.short	0x010a
        /*0f9a*/ 	.byte	0x3f
	.zero		1


	//   ....[33]....
        /*0f9c*/ 	.word	0x0000a180
        /*0fa0*/ 	.word	0x00000005
        /*0fa4*/ 	.word	0x00000000
        /*0fa8*/ 	.short	0x010a
        /*0faa*/ 	.byte	0x3f
	.zero		1


	//   ....[34]....
        /*0fac*/ 	.word	0x0000a280
        /*0fb0*/ 	.word	0x00000002
        /*0fb4*/ 	.word	0x00000000
        /*0fb8*/ 	.short	0x010a
        /*0fba*/ 	.byte	0x3f
	.zero		1


	//   ....[35]....
        /*0fbc*/ 	.word	0x0000a6b0
        /*0fc0*/ 	.word	0x00000005
        /*0fc4*/ 	.word	0x00000000
        /*0fc8*/ 	.short	0x010a
        /*0fca*/ 	.byte	0x3f
	.zero		1


	//   ....[36]....
        /*0fcc*/ 	.word	0x0000a760
        /*0fd0*/ 	.word	0x00000004
        /*0fd4*/ 	.word	0x00000000
        /*0fd8*/ 	.short	0x010a
        /*0fda*/ 	.byte	0x3f
	.zero		1


	//   ....[37]....
        /*0fdc*/ 	.word	0x0000b440
        /*0fe0*/ 	.word	0x00000004
        /*0fe4*/ 	.word	0x00000000
        /*0fe8*/ 	.short	0x0101
        /*0fea*/ 	.byte	0x3f
	.zero		1


	//   ....[38]....
        /*0fec*/ 	.word	0x00015110
        /*0ff0*/ 	.word	0x00000002
        /*0ff4*/ 	.word	0x00000000
        /*0ff8*/ 	.short	0x0101
        /*0ffa*/ 	.byte	0x3f
	.zero		1


	//   ....[39]....
        /*0ffc*/ 	.word	0x000155c0
        /*1000*/ 	.word	0x00000007
        /*1004*/ 	.word	0x00000000
        /*1008*/ 	.short	0x010a
        /*100a*/ 	.byte	0x3f
	.zero		1


	//   ....[40]....
        /*100c*/ 	.word	0x000156c0
        /*1010*/ 	.word	0x00000000
        /*1014*/ 	.word	0x00000000
        /*1018*/ 	.short	0x010a
        /*101a*/ 	.byte	0x3f
	.zero		1


	//   ....[41]....
        /*101c*/ 	.word	0x00015af0
        /*1020*/ 	.word	0x00000007
        /*1024*/ 	.word	0x00000000
        /*1028*/ 	.short	0x010a
        /*102a*/ 	.byte	0x3f
	.zero		1


	//   ....[42]....
        /*102c*/ 	.word	0x00015ba0
        /*1030*/ 	.word	0x00000006
        /*1034*/ 	.word	0x00000000
        /*1038*/ 	.short	0x010a
        /*103a*/ 	.byte	0x3f
	.zero		1


	//   ....[43]....
        /*103c*/ 	.word	0x00016880
        /*1040*/ 	.word	0x00000006
        /*1044*/ 	.word	0x00000000
        /*1048*/ 	.short	0x0101
        /*104a*/ 	.byte	0x3f
	.zero		1


	//   ....[44]....
        /*104c*/ 	.word	0x0001f2a0
        /*1050*/ 	.word	0x00000000
        /*1054*/ 	.word	0x00000000
        /*1058*/ 	.short	0x0101
        /*105a*/ 	.byte	0x3f
	.zero		1


	//   ....[45]....
        /*105c*/ 	.word	0x0001f4b0
        /*1060*/ 	.word	0x00000005
        /*1064*/ 	.word	0x00000000
        /*1068*/ 	.short	0x010a
        /*106a*/ 	.byte	0x3f
	.zero		1


	//   ....[46]....
        /*106c*/ 	.word	0x0001f5b0
        /*1070*/ 	.word	0x00000006
        /*1074*/ 	.word	0x00000000
        /*1078*/ 	.short	0x010a
        /*107a*/ 	.byte	0x3f
	.zero		1


	//   ....[47]....
        /*107c*/ 	.word	0x0001f9e0
        /*1080*/ 	.word	0x00000005
        /*1084*/ 	.word	0x00000000
        /*1088*/ 	.short	0x010a
        /*108a*/ 	.byte	0x3f
	.zero		1


	//   ....[48]....
        /*108c*/ 	.word	0x0001fa90
        /*1090*/ 	.word	0x00000006
        /*1094*/ 	.word	0x00000000
        /*1098*/ 	.short	0x010a
        /*109a*/ 	.byte	0x3f
	.zero		1


	//   ....[49]....
        /*109c*/ 	.word	0x00020780
        /*10a0*/ 	.word	0x00000005
        /*10a4*/ 	.word	0x00000000
        /*10a8*/ 	.short	0x0101
        /*10aa*/ 	.byte	0x3f
	.zero		1


	//   ....[50]....
        /*10ac*/ 	.word	0x0002a5f0
        /*10b0*/ 	.word	0x00000004
        /*10b4*/ 	.word	0x00000000
        /*10b8*/ 	.short	0x0101
        /*10ba*/ 	.byte	0x3f
	.zero		1


	//   ....[51]....
        /*10bc*/ 	.word	0x0002d530
        /*10c0*/ 	.word	0x00000000
        /*10c4*/ 	.word	0x00000000
        /*10c8*/ 	.short	0x0101
        /*10ca*/ 	.byte	0x3f
	.zero		1


	//   ....[52]....
        /*10cc*/ 	.word	0x00030160
        /*10d0*/ 	.word	0x00000006
        /*10d4*/ 	.word	0x00032420
        /*10d8*/ 	.short	0x010a
        /*10da*/ 	.byte	0x3f
	.zero		1


	//   ....[53]....
        /*10dc*/ 	.word	0x00030250
        /*10e0*/ 	.word	0x00000004
        /*10e4*/ 	.word	0x000324a0
        /*10e8*/ 	.short	0x010a
        /*10ea*/ 	.byte	0x3f
	.zero		1


	//   ....[54]....
        /*10ec*/ 	.word	0x000304a0
        /*10f0*/ 	.word	0x00000004
        /*10f4*/ 	.word	0x000324c0
        /*10f8*/ 	.short	0x010a
        /*10fa*/ 	.byte	0x3f
	.zero		1


	//   ....[55]....
        /*10fc*/ 	.word	0x00030b60
        /*1100*/ 	.word	0x00000005
        /*1104*/ 	.word	0x000324a0
        /*1108*/ 	.short	0x010a
        /*110a*/ 	.byte	0x3f
	.zero		1


	//   ....[56]....
        /*110c*/ 	.word	0x00030da0
        /*1110*/ 	.word	0x00000005
        /*1114*/ 	.word	0x000324c0
        /*1118*/ 	.short	0x010a
        /*111a*/ 	.byte	0x3f
	.zero		1


	//   ....[57]....
        /*111c*/ 	.word	0x000320d0
        /*1120*/ 	.word	0x00000000
        /*1124*/ 	.word	0x00032440
        /*1128*/ 	.short	0x010a
        /*112a*/ 	.byte	0x3f
	.zero		1


	//   ....[58]....
        /*112c*/ 	.word	0x00032f60
        /*1130*/ 	.word	0x00000008
        /*1134*/ 	.word	0x00032400
        /*1138*/ 	.short	0x0107
        /*113a*/ 	.byte	0x3f
	.zero		1


	//   ....[59]....
        /*113c*/ 	.word	0x00033000
        /*1140*/ 	.word	0x00000002
        /*1144*/ 	.word	0x00032400
        /*1148*/ 	.short	0x0101
        /*114a*/ 	.byte	0x3f
	.zero		1


	//   ....[60]....
        /*114c*/ 	.word	0x00033c80
        /*1150*/ 	.word	0x00000008
        /*1154*/ 	.word	0x00032410
        /*1158*/ 	.short	0x0107
        /*115a*/ 	.byte	0x3f
	.zero		1


	//   ....[61]....
        /*115c*/ 	.word	0x00033d80
        /*1160*/ 	.word	0x00000002
        /*1164*/ 	.word	0x00032410
        /*1168*/ 	.short	0x0101
        /*116a*/ 	.byte	0x3f
	.zero		1


	//   ....[62]....
        /*116c*/ 	.word	0x00033da0
        /*1170*/ 	.word	0x00000002
        /*1174*/ 	.word	0x00032420
        /*1178*/ 	.short	0x010a
        /*117a*/ 	.byte	0x3f
	.zero		1


	//   ....[63]....
        /*117c*/ 	.word	0x00033eb0
        /*1180*/ 	.word	0x00000002
        /*1184*/ 	.word	0x00032460
        /*1188*/ 	.short	0x010a
        /*118a*/ 	.byte	0x3f
	.zero		1


	//   ....[64]....
        /*118c*/ 	.word	0x00034770
        /*1190*/ 	.word	0x00000002
        /*1194*/ 	.word	0x00032440
        /*1198*/ 	.short	0x010a
        /*119a*/ 	.byte	0x3f
	.zero		1


	//   ....[65]....
        /*119c*/ 	.word	0x000349c0
        /*11a0*/ 	.word	0x00000002
        /*11a4*/ 	.word	0x00032460
        /*11a8*/ 	.short	0x010a
        /*11aa*/ 	.byte	0x3f
	.zero		1


	//   ....[66]....
        /*11ac*/ 	.word	0x00035220
        /*11b0*/ 	.word	0x00000003
        /*11b4*/ 	.word	0x00032440
        /*11b8*/ 	.short	0x010a
        /*11ba*/ 	.byte	0x3f
	.zero		1


	//   ....[67]....
        /*11bc*/ 	.word	0x00035460
        /*11c0*/ 	.word	0x00000003
        /*11c4*/ 	.word	0x00032460
        /*11c8*/ 	.short	0x010a
        /*11ca*/ 	.byte	0x3f
	.zero		1


	//   ....[68]....
        /*11cc*/ 	.word	0x00035c30
        /*11d0*/ 	.word	0x00000003
        /*11d4*/ 	.word	0x00032440
        /*11d8*/ 	.short	0x010a
        /*11da*/ 	.byte	0x3f
	.zero		1


	//   ....[69]....
        /*11dc*/ 	.word	0x00035e80
        /*11e0*/ 	.word	0x00000003
        /*11e4*/ 	.word	0x00032460
        /*11e8*/ 	.short	0x010a
        /*11ea*/ 	.byte	0x3f
	.zero		1


	//   ....[70]....
        /*11ec*/ 	.word	0x000372d0
        /*11f0*/ 	.word	0x00000000
        /*11f4*/ 	.word	0x00032420
        /*11f8*/ 	.short	0x010a
        /*11fa*/ 	.byte	0x3f
	.zero		1


	//   ....[71]....
        /*11fc*/ 	.word	0x00037480
        /*1200*/ 	.word	0x00000006
        /*1204*/ 	.word	0x00000000
        /*1208*/ 	.short	0x010a
        /*120a*/ 	.byte	0x3f
	.zero		1


	//   ....[72]....
        /*120c*/ 	.word	0x000374f0
        /*1210*/ 	.word	0x00000007
        /*1214*/ 	.word	0x00000000
        /*1218*/ 	.short	0x010a
        /*121a*/ 	.byte	0x3f
	.zero		1


	//   ....[73]....
        /*121c*/ 	.word	0x00037560
        /*1220*/ 	.word	0x00000004
        /*1224*/ 	.word	0x00000000
        /*1228*/ 	.short	0x010a
        /*122a*/ 	.byte	0x3f
	.zero		1


	//   ....[74]....
        /*122c*/ 	.word	0x00037590
        /*1230*/ 	.word	0x00000003
        /*1234*/ 	.word	0x00000000
        /*1238*/ 	.short	0x010a
        /*123a*/ 	.byte	0x3f
	.zero		1


	//   ....[75]....
        /*123c*/ 	.word	0x000375f0
        /*1240*/ 	.word	0x00000059
        /*1244*/ 	.word	0x00032490
        /*1248*/ 	.short	0x010a
        /*124a*/ 	.byte	0x3f
	.zero		1


	//   ....[76]....
        /*124c*/ 	.word	0x00037640
        /*1250*/ 	.word	0x00000059
        /*1254*/ 	.word	0x00032490
        /*1258*/ 	.short	0x010a
        /*125a*/ 	.byte	0x3f
	.zero		1


	//   ....[77]....
        /*125c*/ 	.word	0x00037690
        /*1260*/ 	.word	0x00000059
        /*1264*/ 	.word	0x00032490
        /*1268*/ 	.short	0x010a
        /*126a*/ 	.byte	0x3f
	.zero		1


	//   ....[78]....
        /*126c*/ 	.word	0x000376e0
        /*1270*/ 	.word	0x00000059
        /*1274*/ 	.word	0x000324b0
        /*1278*/ 	.short	0x010a
        /*127a*/ 	.byte	0x3f
	.zero		1


	//   ....[79]....
        /*127c*/ 	.word	0x00037b50
        /*1280*/ 	.word	0x00000090
        /*1284*/ 	.word	0x00032400
        /*1288*/ 	.short	0x010a
        /*128a*/ 	.byte	0x3f
	.zero		1


	//   ....[80]....
        /*128c*/ 	.word	0x00038140
        /*1290*/ 	.word	0x00000090
        /*1294*/ 	.word	0x00032400
        /*1298*/ 	.short	0x010a
        /*129a*/ 	.byte	0x3f
	.zero		1


	//   ....[81]....
        /*129c*/ 	.word	0x00038190
        /*12a0*/ 	.word	0x00000002
        /*12a4*/ 	.word	0x00000000
        /*12a8*/ 	.short	0x010a
        /*12aa*/ 	.byte	0x3f
	.zero		1


	//   ....[82]....
        /*12ac*/ 	.word	0x000381e0
        /*12b0*/ 	.word	0x00000004
        /*12b4*/ 	.word	0x00000000
        /*12b8*/ 	.short	0x010a
        /*12ba*/ 	.byte	0x3f
	.zero		1


	//   ....[83]....
        /*12bc*/ 	.word	0x00038230
        /*12c0*/ 	.word	0x00000000
        /*12c4*/ 	.word	0x00000000
        /*12c8*/ 	.short	0x010a
        /*12ca*/ 	.byte	0x3f
	.zero		1


	//   ....[84]....
        /*12cc*/ 	.word	0x00038280
        /*12d0*/ 	.word	0x00000006
        /*12d4*/ 	.word	0x00000000
        /*12d8*/ 	.short	0x010a
        /*12da*/ 	.byte	0x3f
	.zero		1


	//   ....[85]....
        /*12dc*/ 	.word	0x000382d0
        /*12e0*/ 	.word	0x00000006
        /*12e4*/ 	.word	0x00000000
        /*12e8*/ 	.short	0x010a
        /*12ea*/ 	.byte	0x3f
	.zero		1


	//   ....[86]....
        /*12ec*/ 	.word	0x00038320
        /*12f0*/ 	.word	0x00000006
        /*12f4*/ 	.word	0x00000000
        /*12f8*/ 	.short	0x010a
        /*12fa*/ 	.byte	0x3f
	.zero		1


	//   ....[87]....
        /*12fc*/ 	.word	0x00038900
        /*1300*/ 	.word	0x00000005
        /*1304*/ 	.word	0x00032420
        /*1308*/ 	.short	0x010a
        /*130a*/ 	.byte	0x3f
	.zero		1


	//   ....[88]....
        /*130c*/ 	.word	0x00038950
        /*1310*/ 	.word	0x00000004
        /*1314*/ 	.word	0x000324a0
        /*1318*/ 	.short	0x010a
        /*131a*/ 	.byte	0x3f
	.zero		1


	//   ....[89]....
        /*131c*/ 	.word	0x000389a0
        /*1320*/ 	.word	0x00000004
        /*1324*/ 	.word	0x000324c0
        /*1328*/ 	.short	0x010a
        /*132a*/ 	.byte	0x3f
	.zero		1


	//   ....[90]....
        /*132c*/ 	.word	0x000389f0
        /*1330*/ 	.word	0x00000005
        /*1334*/ 	.word	0x000324a0
        /*1338*/ 	.short	0x010a
        /*133a*/ 	.byte	0x3f
	.zero		1


	//   ....[91]....
        /*133c*/ 	.word	0x00038a40
        /*1340*/ 	.word	0x00000005
        /*1344*/ 	.word	0x000324c0
        /*1348*/ 	.short	0x010a
        /*134a*/ 	.byte	0x3f
	.zero		1


	//   ....[92]....
        /*134c*/ 	.word	0x00038be0
        /*1350*/ 	.word	0x00000000
        /*1354*/ 	.word	0x00032440
        /*1358*/ 	.short	0x010a
        /*135a*/ 	.byte	0x3f
	.zero		1


	//   ....[93]....
        /*135c*/ 	.word	0x0003a540
        /*1360*/ 	.word	0x00000002
        /*1364*/ 	.word	0x00032420
        /*1368*/ 	.short	0x010a
        /*136a*/ 	.byte	0x3f
	.zero		1


	//   ....[94]....
        /*136c*/ 	.word	0x0003a590
        /*1370*/ 	.word	0x00000002
        /*1374*/ 	.word	0x00032460
        /*1378*/ 	.short	0x010a
        /*137a*/ 	.byte	0x3f
	.zero		1


	//   ....[95]....
        /*137c*/ 	.word	0x0003a5e0
        /*1380*/ 	.word	0x00000002
        /*1384*/ 	.word	0x00032440
        /*1388*/ 	.short	0x010a
        /*138a*/ 	.byte	0x3f
	.zero		1


	//   ....[96]....
        /*138c*/ 	.word	0x0003a630
        /*1390*/ 	.word	0x00000002
        /*1394*/ 	.word	0x00032460
        /*1398*/ 	.short	0x010a
        /*139a*/ 	.byte	0x3f
	.zero		1


	//   ....[97]....
        /*139c*/ 	.word	0x0003a680
        /*13a0*/ 	.word	0x00000003
        /*13a4*/ 	.word	0x00032440
        /*13a8*/ 	.short	0x010a
        /*13aa*/ 	.byte	0x3f
	.zero		1


	//   ....[98]....
        /*13ac*/ 	.word	0x0003a6d0
        /*13b0*/ 	.word	0x00000003
        /*13b4*/ 	.word	0x00032460
        /*13b8*/ 	.short	0x010a
        /*13ba*/ 	.byte	0x3f
	.zero		1


	//   ....[99]....
        /*13bc*/ 	.word	0x0003a720
        /*13c0*/ 	.word	0x00000003
        /*13c4*/ 	.word	0x00032440
        /*13c8*/ 	.short	0x010a
        /*13ca*/ 	.byte	0x3f
	.zero		1


	//   ....[100]....
        /*13cc*/ 	.word	0x0003a770
        /*13d0*/ 	.word	0x00000003
        /*13d4*/ 	.word	0x00032460
        /*13d8*/ 	.short	0x010a
        /*13da*/ 	.byte	0x3f
	.zero		1


	//   ....[101]....
        /*13dc*/ 	.word	0x0003b1d0
        /*13e0*/ 	.word	0x00000000
        /*13e4*/ 	.word	0x00032420
        /*13e8*/ 	.short	0x010a
        /*13ea*/ 	.byte	0x3f
	.zero		1


	//   ....[102]....
        /*13ec*/ 	.word	0x0003b370
        /*13f0*/ 	.word	0x00000006
        /*13f4*/ 	.word	0x00000000
        /*13f8*/ 	.short	0x010a
        /*13fa*/ 	.byte	0x3f
	.zero		1


	//   ....[103]....
        /*13fc*/ 	.word	0x0003b3c0
        /*1400*/ 	.word	0x00000007
        /*1404*/ 	.word	0x00000000
        /*1408*/ 	.short	0x010a
        /*140a*/ 	.byte	0x3f
	.zero		1


	//   ....[104]....
        /*140c*/ 	.word	0x0003b410
        /*1410*/ 	.word	0x00000004
        /*1414*/ 	.word	0x00000000
        /*1418*/ 	.short	0x010a
        /*141a*/ 	.byte	0x3f
	.zero		1


	//   ....[105]....
        /*141c*/ 	.word	0x0003b5b0
        /*1420*/ 	.word	0x0000000a
        /*1424*/ 	.word	0x00000000
        /*1428*/ 	.short	0x010a
        /*142a*/ 	.byte	0x3f
	.zero		1


	//   ....[106]....
        /*142c*/ 	.word	0x0003b6b0
        /*1430*/ 	.word	0x00000008
        /*1434*/ 	.word	0x00000000
        /*1438*/ 	.short	0x010a
        /*143a*/ 	.byte	0x3f
	.zero		1


	//   ....[107]....
        /*143c*/ 	.word	0x0003bad0
        /*1440*/ 	.word	0x00000004
        /*1444*/ 	.word	0x00032410
        /*1448*/ 	.short	0x010a
        /*144a*/ 	.byte	0x3f
	.zero		1


	//   ....[108]....
        /*144c*/ 	.word	0x0003bbf0
        /*1450*/ 	.word	0x0000000a
        /*1454*/ 	.word	0x00000000
        /*1458*/ 	.short	0x010a
        /*145a*/ 	.byte	0x3f
	.zero		1


	//   ....[109]....
        /*145c*/ 	.word	0x0003bcf0
        /*1460*/ 	.word	0x00000008
        /*1464*/ 	.word	0x00000000
        /*1468*/ 	.short	0x010a
        /*146a*/ 	.byte	0x3f
	.zero		1


	//   ....[110]....
        /*146c*/ 	.word	0x0003ca80
        /*1470*/ 	.word	0x0000000a
        /*1474*/ 	.word	0x00000000
        /*1478*/ 	.short	0x0101
        /*147a*/ 	.byte	0x3f
	.zero		1


	//   ....[111]....
        /*147c*/ 	.word	0x00046ff0
        /*1480*/ 	.word	0x00000000
        /*1484*/ 	.word	0x00000000
        /*1488*/ 	.short	0x0101
        /*148a*/ 	.byte	0x3f
	.zero		1


	//   ....[112]....
        /*148c*/ 	.word	0x00047020
        /*1490*/ 	.word	0x00000008
        /*1494*/ 	.word	0x00000000
        /*1498*/ 	.short	0x010a
        /*149a*/ 	.byte	0x3f
	.zero		1


	//   ....[113]....
        /*149c*/ 	.word	0x00047070
        /*14a0*/ 	.word	0x00000004
        /*14a4*/ 	.word	0x00032410
        /*14a8*/ 	.short	0x010a
        /*14aa*/ 	.byte	0x3f
	.zero		1


	//   ....[114]....
        /*14ac*/ 	.word	0x000470c0
        /*14b0*/ 	.word	0x00000008
        /*14b4*/ 	.word	0x00000000
        /*14b8*/ 	.short	0x010a
        /*14ba*/ 	.byte	0x3f
	.zero		1


	//----- nvinfo : EIATTR_NUM_MBARRIERS
	.align		4
.L_475:
        /*14bc*/ 	.byte	0x03, 0x38
        /*14be*/ 	.short	0x0017


	//----- nvinfo : EIATTR_EXIT_INSTR_OFFSETS
	.align		4
        /*14c0*/ 	.byte	0x04, 0x1c
        /*14c2*/ 	.short	(.L_477 - .L_476)


	//   ....[0]....
.L_476:
        /*14c4*/ 	.word	0x000375e0


	//----- nvinfo : EIATTR_MAX_THREADS
	.align		4
.L_477:
        /*14c8*/ 	.byte	0x04, 0x05
        /*14ca*/ 	.short	(.L_479 - .L_478)
.L_478:
        /*14cc*/ 	.word	0x00000180
        /*14d0*/ 	.word	0x00000001
        /*14d4*/ 	.word	0x00000001


	//----- nvinfo : EIATTR_CRS_STACK_SIZE
	.align		4
.L_479:
        /*14d8*/ 	.byte	0x04, 0x1e
        /*14da*/ 	.short	(.L_481 - .L_480)
.L_480:
        /*14dc*/ 	.word	0x00000000


	//----- nvinfo : EIATTR_CBANK_PARAM_SIZE
	.align		4
.L_481:
        /*14e0*/ 	.byte	0x03, 0x19
        /*14e2*/ 	.short	0x0bf0


	//----- nvinfo : EIATTR_PARAM_CBANK
	.align		4
        /*14e4*/ 	.byte	0x04, 0x0a
        /*14e6*/ 	.short	(.L_483 - .L_482)
	.align		4
.L_482:
        /*14e8*/ 	.word	index@(.nv.constant0._ZN7cutlass13device_kernelIN5flash11enable_sm90INS1_16FlashAttnFwdSm90INS1_25CollectiveMainloopFwdSm90ILi2EN4cute5tupleIJNS5_1CILi1EEES8_S8_EEENS6_IJNS7_ILi128EEENS7_ILi96EEENS7_ILi64EEEEEELi256ENS_6half_tEfNS_4arch4Sm90ELb0ELb1ELb1ELb1ELb0ELb1ELb1ELb1ELb0ELb1ELb0ELb0EEENS1_21CollectiveEpilogueFwdINS6_IJSA_NS7_ILi256EEESB_EEES9_SE_SG_Li256ELb1ELb1ELb0ELb0EEENS1_36VarlenDynamicPersistentTileSchedulerILi128ELi96ELi256ELi128ELb0ELb1ELb1ELb1ELb0ELb1EEEEEEEEEvNT_6ParamsE)
        /*14ec*/ 	.short	0x0210
        /*14ee*/ 	.short	0x0bf0


	//----- nvinfo : EIATTR_SW_WAR
	.align		4
.L_483:
        /*14f0*/ 	.byte	0x04, 0x36
        /*14f2*/ 	.short	(.L_485 - .L_484)
.L_484:
        /*14f4*/ 	.word	0x00000008
.L_485:


//--------------------- .nv.info._ZN7cutlass13device_kernelIN5flash11enable_sm90INS1_16FlashAttnFwdSm90INS1_25CollectiveMainloopFwdSm90ILi2EN4cute5tupleIJNS5_1CILi1EEES8_S8_EEENS6_IJNS7_ILi128EEENS7_ILi96EEENS7_ILi64EEEEEELi256ENS_6half_tEfNS_4arch4Sm90ELb1ELb0ELb1ELb0ELb0ELb0ELb0ELb1ELb0ELb1ELb0ELb0EEENS1_21CollectiveEpilogueFwdINS6_IJSA_NS7_ILi256EEESB_EEES9_SE_SG_Li256ELb0ELb1ELb0ELb0EEENS1_30DynamicPersistentTileSchedulerILi256ELi128ELb0ELb1ELb1EEEEEEEEEvNT_6ParamsE --------------------------
	.section	.nv.info._ZN7cutlass13device_kernelIN5flash11enable_sm90INS1_16FlashAttnFwdSm90INS1_25CollectiveMainloopFwdSm90ILi2EN4cute5tupleIJNS5_1CILi1EEES8_S8_EEENS6_IJNS7_ILi128EEENS7_ILi96EEENS7_ILi64EEEEEELi256ENS_6half_tEfNS_4arch4Sm90ELb1ELb0ELb1ELb0ELb0ELb0ELb0ELb1ELb0ELb1ELb0ELb0EEENS1_21CollectiveEpilogueFwdINS6_IJSA_NS7_ILi256EEESB_EEES9_SE_SG_Li256ELb0ELb1ELb0ELb0EEENS1_30DynamicPersistentTileSchedulerILi256ELi128ELb0ELb1ELb1EEEEEEEEEvNT_6ParamsE,"",@"SHT_CUDA_INFO"
	.sectionflags	@""
	.align	4


	//----- nvinfo : EIATTR_CUDA_API_VERSION
	.align		4
        /*0000*/ 	.byte	0x04, 0x37
        /*0002*/ 	.short	(.L_487 - .L_486)
.L_486:
        /*0004*/ 	.word	0x00000082


	//----- nvinfo : EIATTR_KPARAM_INFO
	.align		4
.L_487:
        /*0008*/ 	.byte	0x04, 0x17
        /*000a*/ 	.short	(.L_489 - .L_488)
.L_488:
        /*000c*/ 	.word	0x00000000
        /*0010*/ 	.short	0x0000
        /*0012*/ 	.short	0x0070
        /*0014*/ 	.byte	0x00, 0xf0, 0x01, 0x2a


	//----- nvinfo : EIATTR_SPARSE_MMA_MASK
	.align		4
.L_489:
        /*0018*/ 	.byte	0x03, 0x50
        /*001a*/ 	.short	0x0000


	//----- nvinfo : EIATTR_MAXREG_COUNT
	.align		4
        /*001c*/ 	.byte	0x03, 0x1b
        /*001e*/ 	.short	0x00a8


	//----- nvinfo : EIATTR_NUM_BARRIERS
	.align		4
        /*0020*/ 	.byte	0x02, 0x4c
        /*0022*/ 	.byte	0x10
	.zero		1


	//----- nvinfo : EIATTR_EXTERNS
	.align		4
        /*0024*/ 	.byte	0x04, 0x0f
        /*0026*/ 	.short	(.L_491 - .L_490)


	//   ....[0]....
	.align		4
.L_490:
        /*0028*/ 	.word	index@(__assertfail)


	//----- nvinfo : EIATTR_ANNOTATIONS
	.align		4
.L_491:
        /*002c*/ 	.byte	0x04, 0x55
        /*002e*/ 	.short	(.L_493 - .L_492)


	//   ....[0]....
.L_492:
        /* <DEDUP_REMOVED lines=24> */


	//----- nvinfo : EIATTR_MERCURY_ISA_VERSION
	.align		4
.L_493:
        /*01a0*/ 	.byte	0x03, 0x5f
        /*01a2*/ 	.short	0x0101


	//----- nvinfo : EIATTR_INT_WARP_WIDE_INSTR_OFFSETS
	.align		4
        /*01a4*/ 	.byte	0x04, 0x31
        /*01a6*/ 	.short	(.L_495 - .L_494)


	//   ....[0]....
.L_494:
        /*01a8*/ 	.word	0x00000130


	//   ....[1]....
        /*01ac*/ 	.word	0x00000170


	//   ....[2]....
        /*01b0*/ 	.word	0x000001e0


	//   ....[3]....
        /*01b4*/ 	.word	0x0000c610


	//   ....[4]....
        /*01b8*/ 	.word	0x0000c6a0


	//   ....[5]....
        /*01bc*/ 	.word	0x0000ffe0


	//   ....[6]....
        /*01c0*/ 	.word	0x00010070


	//----- nvinfo : EIATTR_COOP_GROUP_MASK_REGIDS
	.align		4
.L_495:
        /*01c4*/ 	.byte	0x04, 0x29
        /*01c6*/ 	.short	(.L_497 - .L_496)


	//   ....[0]....
.L_496:
        /*01c8*/ 	.word	0xffffffff


	//   ....[1]....
        /*01cc*/ 	.word	0xffffffff


	//   ....[2]....
        /*01d0*/ 	.word	0xffffffff


	//   ....[3]....
        /*01d4*/ 	.word	0xffffffff


	//   ....[4]....
        /*01d8*/ 	.word	0xffffffff


	//   ....[5]....
        /*01dc*/ 	.word	0xffffffff


	//   ....[6]....
        /*01e0*/ 	.word	0xffffffff


	//   ....[7]....
        /*01e4*/ 	.word	0xffffffff


	//   ....[8]....
        /*01e8*/ 	.word	0xffffffff


	//   ....[9]....
        /*01ec*/ 	.word	0xffffffff


	//   ....[10]....
        /*01f0*/ 	.word	0xffffffff


	//   ....[11]....
        /*01f4*/ 	.word	0xffffffff


	//   ....[12]....
        /*01f8*/ 	.word	0xffffffff


	//   ....[13]....
        /*01fc*/ 	.word	0xffffffff


	//   ....[14]....
        /*0200*/ 	.word	0xffffffff


	//   ....[15]....
        /*0204*/ 	.word	0xffffffff


	//   ....[16]....
        /*0208*/ 	.word	0xffffffff


	//   ....[17]....
        /*020c*/ 	.word	0xffffffff


	//   ....[18]....
        /*0210*/ 	.word	0xffffffff


	//   ....[19]....
        /*0214*/ 	.word	0xffffffff


	//   ....[20]....
        /*0218*/ 	.word	0xffffffff


	//   ....[21]....
        /*021c*/ 	.word	0xffffffff


	//   ....[22]....
        /*0220*/ 	.word	0xffffffff


	//   ....[23]....
        /*0224*/ 	.word	0xffffffff


	//   ....[24]....
        /*0228*/ 	.word	0xffffffff


	//   ....[25]....
        /*022c*/ 	.word	0xffffffff


	//   ....[26]....
        /*0230*/ 	.word	0xffffffff


	//   ....[27]....
        /*0234*/ 	.word	0xffffffff


	//   ....[28]....
        /*0238*/ 	.word	0xffffffff


	//   ....[29]....
        /*023c*/ 	.word	0xffffffff


	//   ....[30]....
        /*0240*/ 	.word	0xffffffff


	//   ....[31]....
        /*0244*/ 	.word	0xffffffff


	//   ....[32]....
        /*0248*/ 	.word	0xffffffff


	//   ....[33]....
        /*024c*/ 	.word	0xffffffff


	//   ....[34]....
        /*0250*/ 	.word	0xffffffff


	//   ....[35]....
        /*0254*/ 	.word	0xffffffff


	//   ....[36]....
        /*0258*/ 	.word	0xffffffff


	//   ....[37]....
        /*025c*/ 	.word	0xffffffff


	//   ....[38]....
        /*0260*/ 	.word	0xffffffff


	//   ....[39]....
        /*0264*/ 	.word	0xffffffff


	//   ....[40]....
        /*0268*/ 	.word	0xffffffff


	//   ....[41]....
        /*026c*/ 	.word	0xffffffff


	//   ....[42]....
        /*0270*/ 	.word	0xffffffff


	//   ....[43]....
        /*0274*/ 	.word	0xffffffff


	//   ....[44]....
        /*0278*/ 	.word	0xffffffff


	//   ....[45]....
        /*027c*/ 	.word	0xffffffff


	//   ....[46]....
        /*0280*/ 	.word	0xffffffff


	//   ....[47]....
        /*0284*/ 	.word	0xffffffff


	//   ....[48]....
        /*0288*/ 	.word	0xffffffff


	//   ....[49]....
        /*028c*/ 	.word	0xffffffff


	//   ....[50]....
        /*0290*/ 	.word	0xffffffff


	//   ....[51]....
        /*0294*/ 	.word	0xffffffff


	//   ....[52]....
        /*0298*/ 	.word	0xffffffff


	//   ....[53]....
        /*029c*/ 	.word	0xffffffff


	//   ....[54]....
        /*02a0*/ 	.word	0xffffffff


	//   ....[55]....
        /*02a4*/ 	.word	0xffffffff


	//   ....[56]....
        /*02a8*/ 	.word	0xffffffff


	//   ....[57]....
        /*02ac*/ 	.word	0xffffffff


	//   ....[58]....
        /*02b0*/ 	.word	0xffffffff


	//   ....[59]....
        /*02b4*/ 	.word	0xffffffff


	//   ....[60]....
        /*02b8*/ 	.word	0xffffffff


	//   ....[61]....
        /*02bc*/ 	.word	0xffffffff


	//   ....[62]....
        /*02c0*/ 	.word	0xffffffff


	//   ....[63]....
        /*02c4*/ 	.word	0xffffffff


	//   ....[64]....
        /*02c8*/ 	.word	0xffffffff


	//   ....[65]....
        /*02cc*/ 	.word	0xffffffff


	//   ....[66]....
        /*02d0*/ 	.word	0xffffffff


	//   ....[67]....
        /*02d4*/ 	.word	0xffffffff


	//   ....[68]....
        /*02d8*/ 	.word	0x0500000f


	//   ....[69]....
        /*02dc*/ 	.word	0x0500000f


	//   ....[70]....
        /*02e0*/ 	.word	0x0500000f


	//   ....[71]....
        /*02e4*/ 	.word	0x0500000f


	//   ....[72]....
        /*02e8*/ 	.word	0x0500000f


	//   ....[73]....
        /*02ec*/ 	.word	0x0500000f


	//   ....[74]....
        /*02f0*/ 	.word	0x0500000f


	//   ....[75]....
        /*02f4*/ 	.word	0x0500000f


	//   ....[76]....
        /*02f8*/ 	.word	0x0500000f


	//   ....[77]....
        /*02fc*/ 	.word	0x0500000f


	//   ....[78]....
        /*0300*/ 	.word	0x0500000f


	//   ....[79]....
        /*0304*/ 	.word	0x0500000f


	//   ....[80]....
        /*0308*/ 	.word	0x0500000f


	//   ....[81]....
        /*030c*/ 	.word	0x0500000f


	//   ....[82]....
        /*0310*/ 	.word	0x0500000f


	//   ....[83]....
        /*0314*/ 	.word	0x0500000f


	//   ....[84]....
        /*0318*/ 	.word	0x0500000f


	//   ....[85]....
        /*031c*/ 	.word	0x0500000f


	//   ....[86]....
        /*0320*/ 	.word	0x0500000f


	//----- nvinfo : EIATTR_COOP_GROUP_INSTR_OFFSETS
	.align		4
.L_497:
        /*0324*/ 	.byte	0x04, 0x28
        /*0326*/ 	.short	(.L_499 - .L_498)


	//   ....[0]....
.L_498:
        /*0328*/ 	.word	0x00000070


	//   ....[1]....
        /*032c*/ 	.word	0x00000140


	//   ....[2]....
        /*0330*/ 	.word	0x00000190


	//   ....[3]....
        /*0334*/ 	.word	0x000003c0


	//   ....[4]....
        /*0338*/ 	.word	0x00000520


	//   ....[5]....
        /*033c*/ 	.word	0x00000640


	//   ....[6]....
        /*0340*/ 	.word	0x000007a0


	//   ....[7]....
        /*0344*/ 	.word	0x000016b0


	//   ....[8]....
        /*0348*/ 	.word	0x00001ca0


	//   ....[9]....
        /*034c*/ 	.word	0x00001cb0


	//   ....[10]....
        /*0350*/ 	.word	0x000027e0


	//   ....[11]....
        /*0354*/ 	.word	0x00002840


	//   ....[12]....
        /*0358*/ 	.word	0x00002f60


	//   ....[13]....
        /*035c*/ 	.word	0x00002fb0


	//   ....[14]....
        /*0360*/ 	.word	0x00003f90


	//   ....[15]....
        /*0364*/ 	.word	0x00004890


	//   ....[16]....
        /*0368*/ 	.word	0x00004a20


	//   ....[17]....
        /*036c*/ 	.word	0x00004b10


	//   ....[18]....
        /*0370*/ 	.word	0x00005200


	//   ....[19]....
        /*0374*/ 	.word	0x00005260


	//   ....[20]....
        /*0378*/ 	.word	0x000070a0


	//   ....[21]....
        /*037c*/ 	.word	0x00007120


	//   ....[22]....
        /*0380*/ 	.word	0x000075b0


	//   ....[23]....
        /*0384*/ 	.word	0x00007770


	//   ....[24]....
        /*0388*/ 	.word	0x00008af0


	//   ....[25]....
        /*038c*/ 	.word	0x00008b70


	//   ....[26]....
        /*0390*/ 	.word	0x00008bd0


	//   ....[27]....
        /*0394*/ 	.word	0x00008c00


	//   ....[28]....
        /*0398*/ 	.word	0x0000a450


	//   ....[29]....
        /*039c*/ 	.word	0x0000a4e0


	//   ....[30]....
        /*03a0*/ 	.word	0x0000a510


	//   ....[31]....
        /*03a4*/ 	.word	0x0000a540


	//   ....[32]....
        /*03a8*/ 	.word	0x0000ad30


	//   ....[33]....
        /*03ac*/ 	.word	0x0000ad50


	//   ....[34]....
        /*03b0*/ 	.word	0x0000aea0


	//   ....[35]....
        /*03b4*/ 	.word	0x0000aec0


	//   ....[36]....
        /*03b8*/ 	.word	0x0000b000


	//   ....[37]....
        /*03bc*/ 	.word	0x0000b020


	//   ....[38]....
        /*03c0*/ 	.word	0x0000b170


	//   ....[39]....
        /*03c4*/ 	.word	0x0000b190


	//   ....[40]....
        /*03c8*/ 	.word	0x0000b890


	//   ....[41]....
        /*03cc*/ 	.word	0x0000b8c0


	//   ....[42]....
        /*03d0*/ 	.word	0x0000ba10


	//   ....[43]....
        /*03d4*/ 	.word	0x0000ba30


	//   ....[44]....
        /*03d8*/ 	.word	0x0000bb70


	//   ....[45]....
        /*03dc*/ 	.word	0x0000bb90


	//   ....[46]....
        /*03e0*/ 	.word	0x0000bce0


	//   ....[47]....
        /*03e4*/ 	.word	0x0000bd00


	//   ....[48]....
        /*03e8*/ 	.word	0x0000bee0


	//   ....[49]....
        /*03ec*/ 	.word	0x0000cc00


	//   ....[50]....
        /*03f0*/ 	.word	0x0000d570


	//   ....[51]....
        /*03f4*/ 	.word	0x0000d5b0


	//   ....[52]....
        /*03f8*/ 	.word	0x0000d5e0


	//   ....[53]....
        /*03fc*/ 	.word	0x0000d620


	//   ....[54]....
        /*0400*/ 	.word	0x0000d6c0


	//   ....[55]....
        /*0404*/ 	.word	0x0000d6d0


	//   ....[56]....
        /*0408*/ 	.word	0x0000d740


	//   ....[57]....
        /*040c*/ 	.word	0x0000d750


	//   ....[58]....
        /*0410*/ 	.word	0x0000d7c0


	//   ....[59]....
        /*0414*/ 	.word	0x0000d7d0


	//   ....[60]....
        /*0418*/ 	.word	0x0000d840


	//   ....[61]....
        /*041c*/ 	.word	0x0000d850


	//   ....[62]....
        /*0420*/ 	.word	0x0000d8c0


	//   ....[63]....
        /*0424*/ 	.word	0x0000d8d0


	//   ....[64]....
        /*0428*/ 	.word	0x0000d8e0


	//   ....[65]....
        /*042c*/ 	.word	0x0000d920


	//   ....[66]....
        /*0430*/ 	.word	0x000101d0


	//   ....[67]....
        /*0434*/ 	.word	0x000103c0


	//   ....[68]....
        /*0438*/ 	.word	0x000108f0


	//   ....[69]....
        /*043c*/ 	.word	0x00010a70


	//   ....[70]....
        /*0440*/ 	.word	0x00010ad0


	//   ....[71]....
        /*0444*/ 	.word	0x00010b60


	//   ....[72]....
        /*0448*/ 	.word	0x00010c60


	//   ....[73]....
        /*044c*/ 	.word	0x00010ce0


	//   ....[74]....
        /*0450*/ 	.word	0x00010db0


	//   ....[75]....
        /*0454*/ 	.word	0x00010e40


	//   ....[76]....
        /*0458*/ 	.word	0x00010f20


	//   ....[77]....
        /*045c*/ 	.word	0x00010f80


	//   ....[78]....
        /*0460*/ 	.word	0x00011060


	//   ....[79]....
        /*0464*/ 	.word	0x000110c0


	//   ....[80]....
        /*0468*/ 	.word	0x000111a0


	//   ....[81]....
        /*046c*/ 	.word	0x00011200


	//   ....[82]....
        /*0470*/ 	.word	0x000112d0


	//   ....[83]....
        /*0474*/ 	.word	0x00011330


	//   ....[84]....
        /*0478*/ 	.word	0x000113f0


	//   ....[85]....
        /*047c*/ 	.word	0x00011710


	//   ....[86]....
        /*0480*/ 	.word	0x00011830


	//----- nvinfo : EIATTR_REG_RECONFIG
	.align		4
.L_499:
        /*0484*/ 	.byte	0x01, 0x54
	.zero		2


	//----- nvinfo : EIATTR_SYSCALL_OFFSETS
	.align		4
        /*0488*/ 	.byte	0x04, 0x46
        /*048a*/ 	.short	(.L_501 - .L_500)


	//   ....[0]....
.L_500:
        /*048c*/ 	.word	0x00001890


	//   ....[1]....
        /*0490*/ 	.word	0x0000c810


	//   ....[2]....
        /*0494*/ 	.word	0x0000c960


	//   ....[3]....
        /*0498*/ 	.word	0x0000ca50


	//   ....[4]....
        /*049c*/ 	.word	0x0000d180


	//----- nvinfo : EIATTR_MBARRIER_INSTR_OFFSETS
	.align		4
.L_501:
        /*04a0*/ 	.byte	0x04, 0x39
        /*04a2*/ 	.short	(.L_503 - .L_502)


	//   ....[0]....
.L_502:
        /*04a4*/ 	.word	0x00000270
        /*04a8*/ 	.word	0x000000ff
        /*04ac*/ 	.word	0x00022800
        /*04b0*/ 	.short	0x0100
        /*04b2*/ 	.byte	0x08
	.zero		1


	//   ....[1]....
        /*04b4*/ 	.word	0x00000280
        /*04b8*/ 	.word	0x000000ff
        /*04bc*/ 	.word	0x00022820
        /*04c0*/ 	.short	0x0100
        /*04c2*/ 	.byte	0x08
	.zero		1


	//   ....[2]....
        /*04c4*/ 	.word	0x00000370
        /*04c8*/ 	.word	0x000000ff
        /*04cc*/ 	.word	0x00022830
        /*04d0*/ 	.short	0x0100
        /*04d2*/ 	.byte	0x08
	.zero		1


	//   ....[3]....
        /*04d4*/ 	.word	0x00000380
        /*04d8*/ 	.word	0x000000ff
        /*04dc*/ 	.word	0x00022840
        /*04e0*/ 	.short	0x0100
        /*04e2*/ 	.byte	0x08
	.zero		1


	//   ....[4]....
        /*04e4*/ 	.word	0x00000390
        /*04e8*/ 	.word	0x000000ff
        /*04ec*/ 	.word	0x00022838
        /*04f0*/ 	.short	0x0100
        /*04f2*/ 	.byte	0x08
	.zero		1


	//   ....[5]....
        /*04f4*/ 	.word	0x000003a0
        /*04f8*/ 	.word	0x000000ff
        /*04fc*/ 	.word	0x00022848
        /*0500*/ 	.short	0x0100
        /*0502*/ 	.byte	0x08
	.zero		1


	//   ....[6]....
        /*0504*/ 	.word	0x000004d0
        /*0508*/ 	.word	0x000000ff
        /*050c*/ 	.word	0x00022850
        /*0510*/ 	.short	0x0100
        /*0512*/ 	.byte	0x08
	.zero		1


	//   ....[7]....
        /*0514*/ 	.word	0x000004e0
        /*0518*/ 	.word	0x000000ff
        /*051c*/ 	.word	0x00022860
        /*0520*/ 	.short	0x0100
        /*0522*/ 	.byte	0x08
	.zero		1


	//   ....[8]....
        /*0524*/ 	.word	0x000004f0
        /*0528*/ 	.word	0x000000ff
        /*052c*/ 	.word	0x00022858
        /*0530*/ 	.short	0x0100
        /*0532*/ 	.byte	0x08
	.zero		1


	//   ....[9]....
        /*0534*/ 	.word	0x00000500
        /*0538*/ 	.word	0x000000ff
        /*053c*/ 	.word	0x00022868
        /*0540*/ 	.short	0x0100
        /*0542*/ 	.byte	0x08
	.zero		1


	//   ....[10]....
        /*0544*/ 	.word	0x000005f0
        /*0548*/ 	.word	0x000000ff
        /*054c*/ 	.word	0x00022870
        /*0550*/ 	.short	0x0100
        /*0552*/ 	.byte	0x06
	.zero		1


	//   ....[11]....
        /*0554*/ 	.word	0x00000600
        /*0558*/ 	.word	0x000000ff
        /*055c*/ 	.word	0x00022880
        /*0560*/ 	.short	0x0100
        /*0562*/ 	.byte	0x06
	.zero		1


	//   ....[12]....
        /*0564*/ 	.word	0x00000610
        /*0568*/ 	.word	0x000000ff
        /*056c*/ 	.word	0x00022878
        /*0570*/ 	.short	0x0100
        /*0572*/ 	.byte	0x06
	.zero		1


	//   ....[13]....
        /*0574*/ 	.word	0x00000620
        /*0578*/ 	.word	0x000000ff
        /*057c*/ 	.word	0x00022888
        /*0580*/ 	.short	0x0100
        /*0582*/ 	.byte	0x06
	.zero		1


	//   ....[14]....
        /*0584*/ 	.word	0x00000750
        /*0588*/ 	.word	0x000000ff
        /*058c*/ 	.word	0x00022890
        /*0590*/ 	.short	0x0100
        /*0592*/ 	.byte	0x08
	.zero		1


	//   ....[15]....
        /*0594*/ 	.word	0x00000760
        /*0598*/ 	.word	0x000000ff
        /*059c*/ 	.word	0x000228a0
        /*05a0*/ 	.short	0x0100
        /*05a2*/ 	.byte	0x08
	.zero		1


	//   ....[16]....
        /*05a4*/ 	.word	0x00000770
        /*05a8*/ 	.word	0x000000ff
        /*05ac*/ 	.word	0x00022898
        /*05b0*/ 	.short	0x0100
        /*05b2*/ 	.byte	0x08
	.zero		1


	//   ....[17]....
        /*05b4*/ 	.word	0x00000780
        /*05b8*/ 	.word	0x000000ff
        /*05bc*/ 	.word	0x000228a8
        /*05c0*/ 	.short	0x0100
        /*05c2*/ 	.byte	0x08
	.zero		1


	//   ....[18]....
        /*05c4*/ 	.word	0x000008b0
        /*05c8*/ 	.word	0x000000ff
        /*05cc*/ 	.word	0x000228b0
        /*05d0*/ 	.short	0x0100
        /*05d2*/ 	.byte	0x08
	.zero		1


	//   ....[19]....
        /*05d4*/ 	.word	0x000008c0
        /*05d8*/ 	.word	0x000000ff
        /*05dc*/ 	.word	0x000228c0
        /*05e0*/ 	.short	0x0100
        /*05e2*/ 	.byte	0x08
	.zero		1


	//   ....[20]....
        /*05e4*/ 	.word	0x000008d0
        /*05e8*/ 	.word	0x000000ff
        /*05ec*/ 	.word	0x000228b8
        /*05f0*/ 	.short	0x0100
        /*05f2*/ 	.byte	0x08
	.zero		1


	//   ....[21]....
        /*05f4*/ 	.word	0x000008e0
        /*05f8*/ 	.word	0x000000ff
        /*05fc*/ 	.word	0x000228c8
        /*0600*/ 	.short	0x0100
        /*0602*/ 	.byte	0x08
	.zero		1


	//   ....[22]....
        /*0604*/ 	.word	0x00001940
        /*0608*/ 	.word	0x00000007
        /*060c*/ 	.word	0x00022800
        /*0610*/ 	.short	0x010a
        /*0612*/ 	.byte	0x3f
	.zero		1


	//   ....[23]....
        /*0614*/ 	.word	0x00001a10
        /*0618*/ 	.word	0x00000006
        /*061c*/ 	.word	0x00022830
        /*0620*/ 	.short	0x010a
        /*0622*/ 	.byte	0x3f
	.zero		1


	//   ....[24]....
        /*0624*/ 	.word	0x00001a50
        /*0628*/ 	.word	0x00000006
        /*062c*/ 	.word	0x00022830
        /*0630*/ 	.short	0x010a
        /*0632*/ 	.byte	0x3f
	.zero		1


	//   ....[25]....
        /*0634*/ 	.word	0x00003420
        /*0638*/ 	.word	0x00000004
        /*063c*/ 	.word	0x00000000
        /*0640*/ 	.short	0x0101
        /*0642*/ 	.byte	0x3f
	.zero		1


	//   ....[26]....
        /*0644*/ 	.word	0x000038b0
        /*0648*/ 	.word	0x00000006
        /*064c*/ 	.word	0x00022850
        /*0650*/ 	.short	0x010a
        /*0652*/ 	.byte	0x3f
	.zero		1


	//   ....[27]....
        /*0654*/ 	.word	0x000038f0
        /*0658*/ 	.word	0x00000006
        /*065c*/ 	.word	0x00022850
        /*0660*/ 	.short	0x010a
        /*0662*/ 	.byte	0x3f
	.zero		1


	//   ....[28]....
        /*0664*/ 	.word	0x00003cc0
        /*0668*/ 	.word	0x00000006
        /*066c*/ 	.word	0x00000000
        /*0670*/ 	.short	0x0101
        /*0672*/ 	.byte	0x3f
	.zero		1


	//   ....[29]....
        /*0674*/ 	.word	0x00003e00
        /*0678*/ 	.word	0x000000ff
        /*067c*/ 	.word	0x00022830
        /*0680*/ 	.short	0x010a
        /*0682*/ 	.byte	0x1b
	.zero		1


	//   ....[30]....
        /*0684*/ 	.word	0x00003e40
        /*0688*/ 	.word	0x000000ff
        /*068c*/ 	.word	0x00022830
        /*0690*/ 	.short	0x010a
        /*0692*/ 	.byte	0x1b
	.zero		1


	//   ....[31]....
        /*0694*/ 	.word	0x00005890
        /*0698*/ 	.word	0x00000004
        /*069c*/ 	.word	0x00000000
        /*06a0*/ 	.short	0x0101
        /*06a2*/ 	.byte	0x3f
	.zero		1


	//   ....[32]....
        /*06a4*/ 	.word	0x00006420
        /*06a8*/ 	.word	0x000000ff
        /*06ac*/ 	.word	0x00022850
        /*06b0*/ 	.short	0x010a
        /*06b2*/ 	.byte	0x1b
	.zero		1


	//   ....[33]....
        /*06b4*/ 	.word	0x00006460
        /*06b8*/ 	.word	0x000000ff
        /*06bc*/ 	.word	0x00022850
        /*06c0*/ 	.short	0x010a
        /*06c2*/ 	.byte	0x1b
	.zero		1


	//   ....[34]....
        /*06c4*/ 	.word	0x00006770
        /*06c8*/ 	.word	0x000000c7
        /*06cc*/ 	.word	0x00000000
        /*06d0*/ 	.short	0x0101
        /*06d2*/ 	.byte	0x3f
	.zero		1


	//   ....[35]....
        /*06d4*/ 	.word	0x000068c0
        /*06d8*/ 	.word	0x000000ff
        /*06dc*/ 	.word	0x00022830
        /*06e0*/ 	.short	0x010a
        /*06e2*/ 	.byte	0x18
	.zero		1


	//   ....[36]....
        /*06e4*/ 	.word	0x00006900
        /*06e8*/ 	.word	0x000000ff
        /*06ec*/ 	.word	0x00022830
        /*06f0*/ 	.short	0x010a
        /*06f2*/ 	.byte	0x18
	.zero		1


	//   ....[37]....
        /*06f4*/ 	.word	0x00007c00
        /*06f8*/ 	.word	0x00000099
        /*06fc*/ 	.word	0x00000000
        /*0700*/ 	.short	0x0101
        /*0702*/ 	.byte	0x3f
	.zero		1


	//   ....[38]....
        /*0704*/ 	.word	0x00008790
        /*0708*/ 	.word	0x000000ff
        /*070c*/ 	.word	0x00022850
        /*0710*/ 	.short	0x010a
        /*0712*/ 	.byte	0x18
	.zero		1


	//   ....[39]....
        /*0714*/ 	.word	0x000087d0
        /*0718*/ 	.word	0x000000ff
        /*071c*/ 	.word	0x00022850
        /*0720*/ 	.short	0x010a
        /*0722*/ 	.byte	0x18
	.zero		1


	//   ....[40]....
        /*0724*/ 	.word	0x00008ad0
        /*0728*/ 	.word	0x000000b5
        /*072c*/ 	.word	0x00000000
        /*0730*/ 	.short	0x0101
        /*0732*/ 	.byte	0x3f
	.zero		1


	//   ....[41]....
        /*0734*/ 	.word	0x0000ad20
        /*0738*/ 	.word	0x000000cb
        /*073c*/ 	.word	0x00000000
        /*0740*/ 	.short	0x0101
        /*0742*/ 	.byte	0x3f
	.zero		1


	//   ....[42]....
        /*0744*/ 	.word	0x0000ce60
        /*0748*/ 	.word	0x00000003
        /*074c*/ 	.word	0x00022840
        /*0750*/ 	.short	0x010a
        /*0752*/ 	.byte	0x3f
	.zero		1


	//   ....[43]....
        /*0754*/ 	.word	0x0000da00
        /*0758*/ 	.word	0x00000011
        /*075c*/ 	.word	0x00022800
        /*0760*/ 	.short	0x0107
        /*0762*/ 	.byte	0x3f
	.zero		1


	//   ....[44]....
        /*0764*/ 	.word	0x0000daf0
        /*0768*/ 	.word	0x00000011
        /*076c*/ 	.word	0x00022800
        /*0770*/ 	.short	0x0101
        /*0772*/ 	.byte	0x3f
	.zero		1


	//   ....[45]....
        /*0774*/ 	.word	0x0000db10
        /*0778*/ 	.word	0x00000011
        /*077c*/ 	.word	0x00022820
        /*0780*/ 	.short	0x010a
        /*0782*/ 	.byte	0x3f
	.zero		1


	//   ....[46]....
        /*0784*/ 	.word	0x0000dbf0
        /*0788*/ 	.word	0x00000002
        /*078c*/ 	.word	0x00022860
        /*0790*/ 	.short	0x010a
        /*0792*/ 	.byte	0x3f
	.zero		1


	//   ....[47]....
        /*0794*/ 	.word	0x0000e410
        /*0798*/ 	.word	0x00000003
        /*079c*/ 	.word	0x00022840
        /*07a0*/ 	.short	0x010a
        /*07a2*/ 	.byte	0x3f
	.zero		1


	//   ....[48]....
        /*07a4*/ 	.word	0x0000e630
        /*07a8*/ 	.word	0x00000003
        /*07ac*/ 	.word	0x00022860
        /*07b0*/ 	.short	0x010a
        /*07b2*/ 	.byte	0x3f
	.zero		1


	//   ....[49]....
        /*07b4*/ 	.word	0x0000ee10
        /*07b8*/ 	.word	0x00000004
        /*07bc*/ 	.word	0x00022840
        /*07c0*/ 	.short	0x010a
        /*07c2*/ 	.byte	0x3f
	.zero		1


	//   ....[50]....
        /*07c4*/ 	.word	0x0000f030
        /*07c8*/ 	.word	0x00000004
        /*07cc*/ 	.word	0x00022860
        /*07d0*/ 	.short	0x010a
        /*07d2*/ 	.byte	0x3f
	.zero		1


	//   ....[51]....
        /*07d4*/ 	.word	0x0000f7b0
        /*07d8*/ 	.word	0x00000004
        /*07dc*/ 	.word	0x00022840
        /*07e0*/ 	.short	0x010a
        /*07e2*/ 	.byte	0x3f
	.zero		1


	//   ....[52]....
        /*07e4*/ 	.word	0x0000f9d0
        /*07e8*/ 	.word	0x00000004
        /*07ec*/ 	.word	0x00022860
        /*07f0*/ 	.short	0x010a
        /*07f2*/ 	.byte	0x3f
	.zero		1


	//   ....[53]....
        /*07f4*/ 	.word	0x00010340
        /*07f8*/ 	.word	0x00000000
        /*07fc*/ 	.word	0x00022820
        /*0800*/ 	.short	0x010a
        /*0802*/ 	.byte	0x3f
	.zero		1


	//   ....[54]....
        /*0804*/ 	.word	0x00010510
        /*0808*/ 	.word	0x00000006
        /*080c*/ 	.word	0x00000000
        /*0810*/ 	.short	0x010a
        /*0812*/ 	.byte	0x3f
	.zero		1


	//   ....[55]....
        /*0814*/ 	.word	0x00010560
        /*0818*/ 	.word	0x00000003
        /*081c*/ 	.word	0x00000000
        /*0820*/ 	.short	0x010a
        /*0822*/ 	.byte	0x3f
	.zero		1


	//   ....[56]....
        /*0824*/ 	.word	0x000105c0
        /*0828*/ 	.word	0x00000012
        /*082c*/ 	.word	0x00000000
        /*0830*/ 	.short	0x010a
        /*0832*/ 	.byte	0x3f
	.zero		1


	//   ....[57]....
        /*0834*/ 	.word	0x000105f0
        /*0838*/ 	.word	0x00000003
        /*083c*/ 	.word	0x00000000
        /*0840*/ 	.short	0x010a
        /*0842*/ 	.byte	0x3f
	.zero		1


	//   ....[58]....
        /*0844*/ 	.word	0x00010650
        /*0848*/ 	.word	0x00000007
        /*084c*/ 	.word	0x00022800
        /*0850*/ 	.short	0x010a
        /*0852*/ 	.byte	0x3f
	.zero		1


	//   ....[59]....
        /*0854*/ 	.word	0x000106a0
        /*0858*/ 	.word	0x00000006
        /*085c*/ 	.word	0x00022830
        /*0860*/ 	.short	0x010a
        /*0862*/ 	.byte	0x3f
	.zero		1


	//   ....[60]....
        /*0864*/ 	.word	0x000106f0
        /*0868*/ 	.word	0x00000006
        /*086c*/ 	.word	0x00022850
        /*0870*/ 	.short	0x010a
        /*0872*/ 	.byte	0x3f
	.zero		1


	//   ....[61]....
        /*0874*/ 	.word	0x00010750
        /*0878*/ 	.word	0x00000003
        /*087c*/ 	.word	0x00022830
        /*0880*/ 	.short	0x010a
        /*0882*/ 	.byte	0x3f
	.zero		1


	//   ....[62]....
        /*0884*/ 	.word	0x000107a0
        /*0888*/ 	.word	0x000000c7
        /*088c*/ 	.word	0x00022850
        /*0890*/ 	.short	0x010a
        /*0892*/ 	.byte	0x3f
	.zero		1


	//   ....[63]....
        /*0894*/ 	.word	0x00010800
        /*0898*/ 	.word	0x00000003
        /*089c*/ 	.word	0x00022830
        /*08a0*/ 	.short	0x010a
        /*08a2*/ 	.byte	0x3f
	.zero		1


	//   ....[64]....
        /*08a4*/ 	.word	0x00010850
        /*08a8*/ 	.word	0x000000b5
        /*08ac*/ 	.word	0x00022850
        /*08b0*/ 	.short	0x010a
        /*08b2*/ 	.byte	0x3f
	.zero		1


	//   ....[65]....
        /*08b4*/ 	.word	0x000109a0
        /*08b8*/ 	.word	0x00000003
        /*08bc*/ 	.word	0x00022840
        /*08c0*/ 	.short	0x010a
        /*08c2*/ 	.byte	0x3f
	.zero		1


	//   ....[66]....
        /*08c4*/ 	.word	0x00011430
        /*08c8*/ 	.word	0x00000011
        /*08cc*/ 	.word	0x00022820
        /*08d0*/ 	.short	0x010a
        /*08d2*/ 	.byte	0x3f
	.zero		1


	//   ....[67]....
        /*08d4*/ 	.word	0x00011480
        /*08d8*/ 	.word	0x00000002
        /*08dc*/ 	.word	0x00022860
        /*08e0*/ 	.short	0x010a
        /*08e2*/ 	.byte	0x3f
	.zero		1


	//   ....[68]....
        /*08e4*/ 	.word	0x000114d0
        /*08e8*/ 	.word	0x00000003
        /*08ec*/ 	.word	0x00022840
        /*08f0*/ 	.short	0x010a
        /*08f2*/ 	.byte	0x3f
	.zero		1


	//   ....[69]....
        /*08f4*/ 	.word	0x00011520
        /*08f8*/ 	.word	0x00000003
        /*08fc*/ 	.word	0x00022860
        /*0900*/ 	.short	0x010a
        /*0902*/ 	.byte	0x3f
	.zero		1


	//   ....[70]....
        /*0904*/ 	.word	0x00011570
        /*0908*/ 	.word	0x00000004
        /*090c*/ 	.word	0x00022840
        /*0910*/ 	.short	0x010a
        /*0912*/ 	.byte	0x3f
	.zero		1


	//   ....[71]....
        /*0914*/ 	.word	0x000115c0
        /*0918*/ 	.word	0x00000004
        /*091c*/ 	.word	0x00022860
        /*0920*/ 	.short	0x010a
        /*0922*/ 	.byte	0x3f
	.zero		1


	//   ....[72]....
        /*0924*/ 	.word	0x00011610
        /*0928*/ 	.word	0x00000004
        /*092c*/ 	.word	0x00022840
        /*0930*/ 	.short	0x010a
        /*0932*/ 	.byte	0x3f
	.zero		1


	//   ....[73]....
        /*0934*/ 	.word	0x00011660
        /*0938*/ 	.word	0x00000004
        /*093c*/ 	.word	0x00022860
        /*0940*/ 	.short	0x010a
        /*0942*/ 	.byte	0x3f
	.zero		1


	//   ....[74]....
        /*0944*/ 	.word	0x00011750
        /*0948*/ 	.word	0x00000000
        /*094c*/ 	.word	0x00022820
        /*0950*/ 	.short	0x010a
        /*0952*/ 	.byte	0x3f
	.zero		1


	//   ....[75]....
        /*0954*/ 	.word	0x000118f0
        /*0958*/ 	.word	0x00000006
        /*095c*/ 	.word	0x00000000
        /*0960*/ 	.short	0x010a
        /*0962*/ 	.byte	0x3f
	.zero		1


	//   ....[76]....
        /*0964*/ 	.word	0x00011940
        /*0968*/ 	.word	0x00000003
        /*096c*/ 	.word	0x00000000
        /*0970*/ 	.short	0x010a
        /*0972*/ 	.byte	0x3f
	.zero		1


	//   ....[77]....
        /*0974*/ 	.word	0x00011990
        /*0978*/ 	.word	0x00000012
        /*097c*/ 	.word	0x00000000
        /*0980*/ 	.short	0x010a
        /*0982*/ 	.byte	0x3f
	.zero		1


	//----- nvinfo : EIATTR_NUM_MBARRIERS
	.align		4
.L_503:
        /*0984*/ 	.byte	0x03, 0x38
        /*0986*/ 	.short	0x0016


	//----- nvinfo : EIATTR_EXIT_INSTR_OFFSETS
	.align		4
        /*0988*/ 	.byte	0x04, 0x1c
        /*098a*/ 	.short	(.L_505 - .L_504)


	//   ....[0]....
.L_504:
        /*098c*/ 	.word	0x00000a40


	//   ....[1]....
        /*0990*/ 	.word	0x0000be80


	//   ....[2]....
        /*0994*/ 	.word	0x00010640


	//----- nvinfo : EIATTR_MAX_THREADS
	.align		4
.L_505:
        /*0998*/ 	.byte	0x04, 0x05
        /*099a*/ 	.short	(.L_507 - .L_506)
.L_506:
        /*099c*/ 	.word	0x00000180
        /*09a0*/ 	.word	0x00000001
        /*09a4*/ 	.word	0x00000001


	//----- nvinfo : EIATTR_CRS_STACK_SIZE
	.align		4
.L_507:
        /*09a8*/ 	.byte	0x04, 0x1e
        /*09aa*/ 	.short	(.L_509 - .L_508)
.L_508:
        /*09ac*/ 	.word	0x00000000


	//----- nvinfo : EIATTR_CBANK_PARAM_SIZE
	.align		4
.L_509:
        /*09b0*/ 	.byte	0x03, 0x19
        /*09b2*/ 	.short	0x0af0


	//----- nvinfo : EIATTR_PARAM_CBANK
	.align		4
        /*09b4*/ 	.byte	0x04, 0x0a
        /*09b6*/ 	.short	(.L_511 - .L_510)
	.align		4
.L_510:
        /*09b8*/ 	.word	index@(.nv.constant0._ZN7cutlass13device_kernelIN5flash11enable_sm90INS1_16FlashAttnFwdSm90INS1_25CollectiveMainloopFwdSm90ILi2EN4cute5tupleIJNS5_1CILi1EEES8_S8_EEENS6_IJNS7_ILi128EEENS7_ILi96EEENS7_ILi64EEEEEELi256ENS_6half_tEfNS_4arch4Sm90ELb1ELb0ELb1ELb0ELb0ELb0ELb0ELb1ELb0ELb1ELb0ELb0EEENS1_21CollectiveEpilogueFwdINS6_IJSA_NS7_ILi256EEESB_EEES9_SE_SG_Li256ELb0ELb1ELb0ELb0EEENS1_30DynamicPersistentTileSchedulerILi256ELi128ELb0ELb1ELb1EEEEEEEEEvNT_6ParamsE)
        /*09bc*/ 	.short	0x0210
        /*09be*/ 	.short	0x0af0


	//----- nvinfo : EIATTR_SW_WAR
	.align		4
.L_511:
        /*09c0*/ 	.byte	0x04, 0x36
        /*09c2*/ 	.short	(.L_513 - .L_512)
.L_512:
        /*09c4*/ 	.word	0x00000008
.L_513:


//--------------------- .nv.info._ZN7cutlass13device_kernelIN5flash11enable_sm90INS1_16FlashAttnFwdSm90INS1_25CollectiveMainloopFwdSm90ILi2EN4cute5tupleIJNS5_1CILi1EEES8_S8_EEENS6_IJNS7_ILi128EEENS7_ILi96EEENS7_ILi64EEEEEELi256ENS_6half_tEfNS_4arch4Sm90ELb1ELb0ELb1ELb0ELb0ELb0ELb1ELb1ELb0ELb1ELb0ELb0EEENS1_21CollectiveEpilogueFwdINS6_IJSA_NS7_ILi256EEESB_EEES9_SE_SG_Li256ELb0ELb1ELb0ELb0EEENS1_30DynamicPersistentTileSchedulerILi256ELi128ELb0ELb1ELb1EEEEEEEEEvNT_6ParamsE --------------------------
	.section	.nv.info._ZN7cutlass13device_kernelIN5flash11enable_sm90INS1_16FlashAttnFwdSm90INS1_25CollectiveMainloopFwdSm90ILi2EN4cute5tupleIJNS5_1CILi1EEES8_S8_EEENS6_IJNS7_ILi128EEENS7_ILi96EEENS7_ILi64EEEEEELi256ENS_6half_tEfNS_4arch4Sm90ELb1ELb0ELb1ELb0ELb0ELb0ELb1ELb1ELb0ELb1ELb0ELb0EEENS1_21CollectiveEpilogueFwdINS6_IJSA_NS7_ILi256EEESB_EEES9_SE_SG_Li256ELb0ELb1ELb0ELb0EEENS1_30DynamicPersistentTileSchedulerILi256ELi128ELb0ELb1ELb1EEEEEEEEEvNT_6ParamsE,"",@"SHT_CUDA_INFO"
	.sectionflags	@""
	.align	4


	//----- nvinfo : EIATTR_CUDA_API_VERSION
	.align		4
        /*0000*/ 	.byte	0x04, 0x37
        /*0002*/ 	.short	(.L_515 - .L_514)
.L_514:
        /*0004*/ 	.word	0x00000082


	//----- nvinfo : EIATTR_KPARAM_INFO
	.align		4
.L_515:
        /*0008*/ 	.byte	0x04, 0x17
        /*000a*/ 	.short	(.L_517 - .L_516)
.L_516:
        /*000c*/ 	.word	0x00000000
        /*0010*/ 	.short	0x0000
        /*0012*/ 	.short	0x0070
        /*0014*/ 	.byte	0x00, 0xf0, 0x01, 0x2e


	//----- nvinfo : EIATTR_SPARSE_MMA_MASK
	.align		4
.L_517:
        /*0018*/ 	.byte	0x03, 0x50
        /*001a*/ 	.short	0x0000


	//----- nvinfo : EIATTR_MAXREG_COUNT
	.align		4
        /*001c*/ 	.byte	0x03, 0x1b
        /*001e*/ 	.short	0x00a8


	//----- nvinfo : EIATTR_NUM_BARRIERS
	.align		4
        /*0020*/ 	.byte	0x02, 0x4c
        /*0022*/ 	.byte	0x10
	.zero		1


	//----- nvinfo : EIATTR_EXTERNS
	.align		4
        /*0024*/ 	.byte	0x04, 0x0f
        /*0026*/ 	.short	(.L_519 - .L_518)


	//   ....[0]....
	.align		4
.L_518:
        /*0028*/ 	.word	index@(__assertfail)


	//----- nvinfo : EIATTR_ANNOTATIONS
	.align		4
.L_519:
        /*002c*/ 	.byte	0x04, 0x55
        /*002e*/ 	.short	(.L_521 - .L_520)


	//   ....[0]....
.L_520:
        /* <DEDUP_REMOVED lines=42> */


	//----- nvinfo : EIATTR_MERCURY_ISA_VERSION
	.align		4
.L_521:
        /*02b8*/ 	.byte	0x03, 0x5f
        /*02ba*/ 	.short	0x0101


	//----- nvinfo : EIATTR_INT_WARP_WIDE_INSTR_OFFSETS
	.align		4
        /*02bc*/ 	.byte	0x04, 0x31
        /*02be*/ 	.short	(.L_523 - .L_522)


	//   ....[0]....
.L_522:
        /*02c0*/ 	.word	0x00000130


	//   ....[1]....
        /*02c4*/ 	.word	0x00000170


	//   ....[2]....
        /*02c8*/ 	.word	0x000001e0


	//   ....[3]....
        /*02cc*/ 	.word	0x000001f0


	//   ....[4]....
        /*02d0*/ 	.word	0x0000dd10


	//   ....[5]....
        /*02d4*/ 	.word	0x0000ddb0


	//   ....[6]....
        /*02d8*/ 	.word	0x000123d0


	//   ....[7]....
        /*02dc*/ 	.word	0x00012470


	//----- nvinfo : EIATTR_COOP_GROUP_MASK_REGIDS
	.align		4
.L_523:
        /*02e0*/ 	.byte	0x04, 0x29
        /*02e2*/ 	.short	(.L_525 - .L_524)


	//   ....[0]....
.L_524:
        /*02e4*/ 	.word	0xffffffff


	//   ....[1]....
        /*02e8*/ 	.word	0xffffffff


	//   ....[2]....
        /*02ec*/ 	.word	0xffffffff


	//   ....[3]....
        /*02f0*/ 	.word	0xffffffff


	//   ....[4]....
        /*02f4*/ 	.word	0xffffffff


	//   ....[5]....
        /*02f8*/ 	.word	0xffffffff


	//   ....[6]....
        /*02fc*/ 	.word	0xffffffff


	//   ....[7]....
        /*0300*/ 	.word	0xffffffff


	//   ....[8]....
        /*0304*/ 	.word	0xffffffff


	//   ....[9]....
        /*0308*/ 	.word	0xffffffff


	//   ....[10]....
        /*030c*/ 	.word	0xffffffff


	//   ....[11]....
        /*0310*/ 	.word	0xffffffff


	//   ....[12]....
        /*0314*/ 	.word	0xffffffff


	//   ....[13]....
        /*0318*/ 	.word	0xffffffff


	//   ....[14]....
        /*031c*/ 	.word	0xffffffff


	//   ....[15]....
        /*0320*/ 	.word	0xffffffff


	//   ....[16]....
        /*0324*/ 	.word	0xffffffff


	//   ....[17]....
        /*0328*/ 	.word	0xffffffff


	//   ....[18]....
        /*032c*/ 	.word	0xffffffff


	//   ....[19]....
        /*0330*/ 	.word	0xffffffff


	//   ....[20]....
        /*0334*/ 	.word	0xffffffff


	//   ....[21]....
        /*0338*/ 	.word	0xffffffff


	//   ....[22]....
        /*033c*/ 	.word	0xffffffff


	//   ....[23]....
        /*0340*/ 	.word	0xffffffff


	//   ....[24]....
        /*0344*/ 	.word	0xffffffff


	//   ....[25]....
        /*0348*/ 	.word	0xffffffff


	//   ....[26]....
        /*034c*/ 	.word	0xffffffff


	//   ....[27]....
        /*0350*/ 	.word	0xffffffff


	//   ....[28]....
        /*0354*/ 	.word	0xffffffff


	//   ....[29]....
        /*0358*/ 	.word	0xffffffff


	//   ....[30]....
        /*035c*/ 	.word	0xffffffff


	//   ....[31]....
        /*0360*/ 	.word	0xffffffff


	//   ....[32]....
        /*0364*/ 	.word	0xffffffff


	//   ....[33]....
        /*0368*/ 	.word	0xffffffff


	//   ....[34]....
        /*036c*/ 	.word	0xffffffff


	//   ....[35]....
        /*0370*/ 	.word	0xffffffff


	//   ....[36]....
        /*0374*/ 	.word	0xffffffff


	//   ....[37]....
        /*0378*/ 	.word	0xffffffff


	//   ....[38]....
        /*037c*/ 	.word	0xffffffff


	//   ....[39]....
        /*0380*/ 	.word	0xffffffff


	//   ....[40]....
        /*0384*/ 	.word	0xffffffff


	//   ....[41]....
        /*0388*/ 	.word	0xffffffff


	//   ....[42]....
        /*038c*/ 	.word	0xffffffff


	//   ....[43]....
        /*0390*/ 	.word	0xffffffff


	//   ....[44]....
        /*0394*/ 	.word	0xffffffff


	//   ....[45]....
        /*0398*/ 	.word	0xffffffff


	//   ....[46]....
        /*039c*/ 	.word	0xffffffff


	//   ....[47]....
        /*03a0*/ 	.word	0xffffffff


	//   ....[48]....
        /*03a4*/ 	.word	0xffffffff


	//   ....[49]....
        /*03a8*/ 	.word	0xffffffff


	//   ....[50]....
        /*03ac*/ 	.word	0xffffffff


	//   ....[51]....
        /*03b0*/ 	.word	0xffffffff


	//   ....[52]....
        /*03b4*/ 	.word	0xffffffff


	//   ....[53]....
        /*03b8*/ 	.word	0xffffffff


	//   ....[54]....
        /*03bc*/ 	.word	0xffffffff


	//   ....[55]....
        /*03c0*/ 	.word	0xffffffff


	//   ....[56]....
        /*03c4*/ 	.word	0xffffffff


	//   ....[57]....
        /*03c8*/ 	.word	0xffffffff


	//   ....[58]....
        /*03cc*/ 	.word	0xffffffff


	//   ....[59]....
        /*03d0*/ 	.word	0xffffffff


	//   ....[60]....
        /*03d4*/ 	.word	0xffffffff


	//   ....[61]....
        /*03d8*/ 	.word	0xffffffff


	//   ....[62]....
        /*03dc*/ 	.word	0xffffffff


	//   ....[63]....
        /*03e0*/ 	.word	0xffffffff


	//   ....[64]....
        /*03e4*/ 	.word	0xffffffff


	//   ....[65]....
        /*03e8*/ 	.word	0xffffffff


	//   ....[66]....
        /*03ec*/ 	.word	0xffffffff


	//   ....[67]....
        /*03f0*/ 	.word	0xffffffff


	//   ....[68]....
        /*03f4*/ 	.word	0xffffffff


	//   ....[69]....
        /*03f8*/ 	.word	0xffffffff


	//   ....[70]....
        /*03fc*/ 	.word	0xffffffff


	//   ....[71]....
        /*0400*/ 	.word	0xffffffff


	//   ....[72]....
        /*0404*/ 	.word	0xffffffff


	//   ....[73]....
        /*0408*/ 	.word	0xffffffff


	//   ....[74]....
        /*040c*/ 	.word	0xffffffff


	//   ....[75]....
        /*0410*/ 	.word	0xffffffff


	//   ....[76]....
        /*0414*/ 	.word	0xffffffff


	//   ....[77]....
        /*0418*/ 	.word	0xffffffff


	//   ....[78]....
        /*041c*/ 	.word	0xffffffff


	//   ....[79]....
        /*0420*/ 	.word	0xffffffff


	//   ....[80]....
        /*0424*/ 	.word	0xffffffff


	//   ....[81]....
        /*0428*/ 	.word	0xffffffff


	//   ....[82]....
        /*042c*/ 	.word	0xffffffff


	//   ....[83]....
        /*0430*/ 	.word	0xffffffff


	//   ....[84]....
        /*0434*/ 	.word	0x0500000f


	//   ....[85]....
        /*0438*/ 	.word	0x0500000f


	//   ....[86]....
        /*043c*/ 	.word	0x0500000f


	//   ....[87]....
        /*0440*/ 	.word	0x0500000f


	//   ....[88]....
        /*0444*/ 	.word	0x0500000f


	//   ....[89]....
        /*0448*/ 	.word	0x0500000f


	//   ....[90]....
        /*044c*/ 	.word	0x0500000f


	//   ....[91]....
        /*0450*/ 	.word	0x0500000f


	//   ....[92]....
        /*0454*/ 	.word	0x0500000f


	//   ....[93]....
        /*0458*/ 	.word	0x0500000f


	//   ....[94]....
        /*045c*/ 	.word	0x0500000f


	//   ....[95]....
        /*0460*/ 	.word	0x0500000f


	//   ....[96]....
        /*0464*/ 	.word	0x0500000f


	//   ....[97]....
        /*0468*/ 	.word	0x0500000f


	//   ....[98]....
        /*046c*/ 	.word	0x0500000f


	//   ....[99]....
        /*0470*/ 	.word	0x0500000f


	//   ....[100]....
        /*0474*/ 	.word	0x0500000f


	//   ....[101]....
        /*0478*/ 	.word	0x0500000f


	//   ....[102]....
        /*047c*/ 	.word	0x0500000f


	//   ....[103]....
        /*0480*/ 	.word	0x0500000f


	//   ....[104]....
        /*0484*/ 	.word	0x0500000f


	//   ....[105]....
        /*0488*/ 	.word	0x0500000f


	//   ....[106]....
        /*048c*/ 	.word	0x0500000f


	//   ....[107]....
        /*0490*/ 	.word	0x0500000f


	//   ....[108]....
        /*0494*/ 	.word	0x0500000f


	//   ....[109]....
        /*0498*/ 	.word	0x0500000f


	//   ....[110]....
        /*049c*/ 	.word	0x0500000f


	//   ....[111]....
        /*04a0*/ 	.word	0x0500000f


	//   ....[112]....
        /*04a4*/ 	.word	0x0500000f


	//   ....[113]....
        /*04a8*/ 	.word	0x0500000f


	//   ....[114]....
        /*04ac*/ 	.word	0x0500000f


	//   ....[115]....
        /*04b0*/ 	.word	0x0500000f


	//   ....[116]....
        /*04b4*/ 	.word	0x0500000f


	//   ....[117]....
        /*04b8*/ 	.word	0x0500000f


	//   ....[118]....
        /*04bc*/ 	.word	0x0500000f


	//----- nvinfo : EIATTR_COOP_GROUP_INSTR_OFFSETS
	.align		4
.L_525:
        /*04c0*/ 	.byte	0x04, 0x28
        /*04c2*/ 	.short	(.L_527 - .L_526)


	//   ....[0]....
.L_526:
        /*04c4*/ 	.word	0x00000070


	//   ....[1]....
        /*04c8*/ 	.word	0x00000140


	//   ....[2]....
        /*04cc*/ 	.word	0x00000190


	//   ....[3]....
        /*04d0*/ 	.word	0x000003e0


	//   ....[4]....
        /*04d4*/ 	.word	0x00000540


	//   ....[5]....
        /*04d8*/ 	.word	0x00000660


	//   ....[6]....
        /*04dc*/ 	.word	0x000007c0


	//   ....[7]....
        /*04e0*/ 	.word	0x00001730


	//   ....[8]....
        /*04e4*/ 	.word	0x00002b10


	//   ....[9]....
        /*04e8*/ 	.word	0x00002b50


	//   ....[10]....
        /*04ec*/ 	.word	0x00003780


	//   ....[11]....
        /*04f0*/ 	.word	0x00003850


	//   ....[12]....
        /*04f4*/ 	.word	0x00003860


	//   ....[13]....
        /*04f8*/ 	.word	0x00003890


	//   ....[14]....
        /*04fc*/ 	.word	0x000051c0


	//   ....[15]....
        /*0500*/ 	.word	0x000052a0


	//   ....[16]....
        /*0504*/ 	.word	0x00006020


	//   ....[17]....
        /*0508*/ 	.word	0x000060a0


	//   ....[18]....
        /*050c*/ 	.word	0x000060c0


	//   ....[19]....
        /*0510*/ 	.word	0x000060e0


	//   ....[20]....
        /*0514*/ 	.word	0x000089e0


	//   ....[21]....
        /*0518*/ 	.word	0x00008a30


	//   ....[22]....
        /*051c*/ 	.word	0x00008a50


	//   ....[23]....
        /*0520*/ 	.word	0x00008a70


	//   ....[24]....
        /*0524*/ 	.word	0x0000a060


	//   ....[25]....
        /*0528*/ 	.word	0x0000a0a0


	//   ....[26]....
        /*052c*/ 	.word	0x0000a150


	//   ....[27]....
        /*0530*/ 	.word	0x0000a1b0


	//   ....[28]....
        /*0534*/ 	.word	0x0000bd30


	//   ....[29]....
        /*0538*/ 	.word	0x0000bd60


	//   ....[30]....
        /*053c*/ 	.word	0x0000bd90


	//   ....[31]....
        /*0540*/ 	.word	0x0000bdf0


	//   ....[32]....
        /*0544*/ 	.word	0x0000c2e0


	//   ....[33]....
        /*0548*/ 	.word	0x0000c310


	//   ....[34]....
        /*054c*/ 	.word	0x0000c470


	//   ....[35]....
        /*0550*/ 	.word	0x0000c490


	//   ....[36]....
        /*0554*/ 	.word	0x0000c5e0


	//   ....[37]....
        /*0558*/ 	.word	0x0000c600


	//   ....[38]....
        /*055c*/ 	.word	0x0000c760


	//   ....[39]....
        /*0560*/ 	.word	0x0000c780


	//   ....[40]....
        /*0564*/ 	.word	0x0000cf30


	//   ....[41]....
        /*0568*/ 	.word	0x0000cf50


	//   ....[42]....
        /*056c*/ 	.word	0x0000d0a0


	//   ....[43]....
        /*0570*/ 	.word	0x0000d0c0


	//   ....[44]....
        /*0574*/ 	.word	0x0000d210


	//   ....[45]....
        /*0578*/ 	.word	0x0000d230


	//   ....[46]....
        /*057c*/ 	.word	0x0000d390


	//   ....[47]....
        /*0580*/ 	.word	0x0000d3b0


	//   ....[48]....
        /*0584*/ 	.word	0x0000d5c0


	//   ....[49]....
        /*0588*/ 	.word	0x0000e330


	//   ....[50]....
        /*058c*/ 	.word	0x0000eca0


	//   ....[51]....
        /*0590*/ 	.word	0x0000ece0


	//   ....[52]....
        /*0594*/ 	.word	0x0000ed00


	//   ....[53]....
        /*0598*/ 	.word	0x0000ed30


	//   ....[54]....
        /*059c*/ 	.word	0x0000ee00


	//   ....[55]....
        /*05a0*/ 	.word	0x0000ee60


	//   ....[56]....
        /*05a4*/ 	.word	0x0000ee70


	//   ....[57]....
        /*05a8*/ 	.word	0x0000ef10


	//   ....[58]....
        /*05ac*/ 	.word	0x0000ef40


	//   ....[59]....
        /*05b0*/ 	.word	0x0000efc0


	//   ....[60]....
        /*05b4*/ 	.word	0x0000eff0


	//   ....[61]....
        /*05b8*/ 	.word	0x0000f070


	//   ....[62]....
        /*05bc*/ 	.word	0x0000f0a0


	//   ....[63]....
        /*05c0*/ 	.word	0x0000f0c0


	//   ....[64]....
        /*05c4*/ 	.word	0x0000f110


	//   ....[65]....
        /*05c8*/ 	.word	0x0000f120


	//   ....[66]....
        /*05cc*/ 	.word	0x0000f860


	//   ....[67]....
        /*05d0*/ 	.word	0x0000f880


	//   ....[68]....
        /*05d4*/ 	.word	0x0000f8c0


	//   ....[69]....
        /*05d8*/ 	.word	0x0000f970


	//   ....[70]....
        /*05dc*/ 	.word	0x0000fa00


	//   ....[71]....
        /*05e0*/ 	.word	0x0000fa10


	//   ....[72]....
        /*05e4*/ 	.word	0x0000faa0


	//   ....[73]....
        /*05e8*/ 	.word	0x0000fab0


	//   ....[74]....
        /*05ec*/ 	.word	0x0000fb20


	//   ....[75]....
        /*05f0*/ 	.word	0x0000fb30


	//   ....[76]....
        /*05f4*/ 	.word	0x0000fbb0


	//   ....[77]....
        /*05f8*/ 	.word	0x0000fbc0


	//   ....[78]....
        /*05fc*/ 	.word	0x0000fc40


	//   ....[79]....
        /*0600*/ 	.word	0x0000fc50


	//   ....[80]....
        /*0604*/ 	.word	0x0000fcd0


	//   ....[81]....
        /*0608*/ 	.word	0x0000fce0


	//   ....[82]....
        /*060c*/ 	.word	0x000125c0


	//   ....[83]....
        /*0610*/ 	.word	0x000127b0


	//   ....[84]....
        /*0614*/ 	.word	0x00012d70


	//   ....[85]....
        /*0618*/ 	.word	0x00012ed0


	//   ....[86]....
        /*061c*/ 	.word	0x00012f40


	//   ....[87]....
        /*0620*/ 	.word	0x00013070


	//   ....[88]....
        /*0624*/ 	.word	0x000130f0


	//   ....[89]....
        /*0628*/ 	.word	0x00013200


	//   ....[90]....
        /*062c*/ 	.word	0x00013260


	//   ....[91]....
        /*0630*/ 	.word	0x00013380


	//   ....[92]....
        /*0634*/ 	.word	0x000133e0


	//   ....[93]....
        /*0638*/ 	.word	0x00013500


	//   ....[94]....
        /*063c*/ 	.word	0x00013560


	//   ....[95]....
        /*0640*/ 	.word	0x00013680


	//   ....[96]....
        /*0644*/ 	.word	0x000136e0


	//   ....[97]....
        /*0648*/ 	.word	0x000137f0


	//   ....[98]....
        /*064c*/ 	.word	0x00013840


	//   ....[99]....
        /*0650*/ 	.word	0x00013940


	//   ....[100]....
        /*0654*/ 	.word	0x00013990


	//   ....[101]....
        /*0658*/ 	.word	0x00013a30


	//   ....[102]....
        /*065c*/ 	.word	0x00013af0


	//   ....[103]....
        /*0660*/ 	.word	0x00013e00


	//   ....[104]....
        /*0664*/ 	.word	0x00013e50


	//   ....[105]....
        /*0668*/ 	.word	0x00013f60


	//   ....[106]....
        /*066c*/ 	.word	0x00013fb0


	//   ....[107]....
        /*0670*/ 	.word	0x000140c0


	//   ....[108]....
        /*0674*/ 	.word	0x00014110


	//   ....[109]....
        /*0678*/ 	.word	0x00014220


	//   ....[110]....
        /*067c*/ 	.word	0x00014270


	//   ....[111]....
        /*0680*/ 	.word	0x00014390


	//   ....[112]....
        /*0684*/ 	.word	0x000143e0


	//   ....[113]....
        /*0688*/ 	.word	0x000144e0


	//   ....[114]....
        /*068c*/ 	.word	0x00014530


	//   ....[115]....
        /*0690*/ 	.word	0x00014630


	//   ....[116]....
        /*0694*/ 	.word	0x00014680


	//   ....[117]....
        /*0698*/ 	.word	0x000149a0


	//   ....[118]....
        /*069c*/ 	.word	0x00014ac0


	//----- nvinfo : EIATTR_REG_RECONFIG
	.align		4
.L_527:
        /*06a0*/ 	.byte	0x01, 0x54
	.zero		2


	//----- nvinfo : EIATTR_SYSCALL_OFFSETS
	.align		4
        /*06a4*/ 	.byte	0x04, 0x46
        /*06a6*/ 	.short	(.L_529 - .L_528)


	//   ....[0]....
.L_528:
        /*06a8*/ 	.word	0x00001990


	//   ....[1]....
        /*06ac*/ 	.word	0x0000df20


	//   ....[2]....
        /*06b0*/ 	.word	0x0000e070


	//   ....[3]....
        /*06b4*/ 	.word	0x0000e160


	//   ....[4]....
        /*06b8*/ 	.word	0x0000e8e0


	//   ....[5]....
        /*06bc*/ 	.word	0x0000f480


	//----- nvinfo : EIATTR_MBARRIER_INSTR_OFFSETS
	.align		4
.L_529:
        /*06c0*/ 	.byte	0x04, 0x39
        /*06c2*/ 	.short	(.L_531 - .L_530)


	//   ....[0]....
.L_530:
        /*06c4*/ 	.word	0x00000280
        /*06c8*/ 	.word	0x000000ff
        /*06cc*/ 	.word	0x00032400
        /*06d0*/ 	.short	0x0100
        /*06d2*/ 	.byte	0x08
	.zero		1


	//   ....[1]....
        /*06d4*/ 	.word	0x00000290
        /*06d8*/ 	.word	0x000000ff
        /*06dc*/ 	.word	0x00032410
        /*06e0*/ 	.short	0x0100
        /*06e2*/ 	.byte	0x08
	.zero		1


	//   ....[2]....
        /*06e4*/ 	.word	0x000002a0
        /*06e8*/ 	.word	0x000000ff
        /*06ec*/ 	.word	0x00032420
        /*06f0*/ 	.short	0x0100
        /*06f2*/ 	.byte	0x08
	.zero		1


	//   ....[3]....
        /*06f4*/ 	.word	0x00000390
        /*06f8*/ 	.word	0x000000ff
        /*06fc*/ 	.word	0x00032430
        /*0700*/ 	.short	0x0100
        /*0702*/ 	.byte	0x08
	.zero		1


	//   ....[4]....
        /*0704*/ 	.word	0x000003a0
        /*0708*/ 	.word	0x000000ff
        /*070c*/ 	.word	0x00032440
        /*0710*/ 	.short	0x0100
        /*0712*/ 	.byte	0x08
	.zero		1


	//   ....[5]....
        /*0714*/ 	.word	0x000003b0
        /*0718*/ 	.word	0x000000ff
        /*071c*/ 	.word	0x00032438
        /*0720*/ 	.short	0x0100
        /*0722*/ 	.byte	0x08
	.zero		1


	//   ....[6]....
        /*0724*/ 	.word	0x000003c0
        /*0728*/ 	.word	0x000000ff
        /*072c*/ 	.word	0x00032448
        /*0730*/ 	.short	0x0100
        /*0732*/ 	.byte	0x08
	.zero		1


	//   ....[7]....
        /*0734*/ 	.word	0x000004f0
        /*0738*/ 	.word	0x000000ff
        /*073c*/ 	.word	0x00032450
        /*0740*/ 	.short	0x0100
        /*0742*/ 	.byte	0x08
	.zero		1


	//   ....[8]....
        /*0744*/ 	.word	0x00000500
        /*0748*/ 	.word	0x000000ff
        /*074c*/ 	.word	0x00032460
        /*0750*/ 	.short	0x0100
        /*0752*/ 	.byte	0x08
	.zero		1


	//   ....[9]....
        /*0754*/ 	.word	0x00000510
        /*0758*/ 	.word	0x000000ff
        /*075c*/ 	.word	0x00032458
        /*0760*/ 	.short	0x0100
        /*0762*/ 	.byte	0x08
	.zero		1


	//   ....[10]....
        /*0764*/ 	.word	0x00000520
        /*0768*/ 	.word	0x000000ff
        /*076c*/ 	.word	0x00032468
        /*0770*/ 	.short	0x0100
        /*0772*/ 	.byte	0x08
	.zero		1


	//   ....[11]....
        /*0774*/ 	.word	0x00000610
        /*0778*/ 	.word	0x000000ff
        /*077c*/ 	.word	0x00032470
        /*0780*/ 	.short	0x0100
        /*0782*/ 	.byte	0x06
	.zero		1


	//   ....[12]....
        /*0784*/ 	.word	0x00000620
        /*0788*/ 	.word	0x000000ff
        /*078c*/ 	.word	0x00032480
        /*0790*/ 	.short	0x0100
        /*0792*/ 	.byte	0x06
	.zero		1


	//   ....[13]....
        /*0794*/ 	.word	0x00000630
        /*0798*/ 	.word	0x000000ff
        /*079c*/ 	.word	0x00032478
        /*07a0*/ 	.short	0x0100
        /*07a2*/ 	.byte	0x06
	.zero		1


	//   ....[14]....
        /*07a4*/ 	.word	0x00000640
        /*07a8*/ 	.word	0x000000ff
        /*07ac*/ 	.word	0x00032488
        /*07b0*/ 	.short	0x0100
        /*07b2*/ 	.byte	0x06
	.zero		1


	//   ....[15]....
        /*07b4*/ 	.word	0x00000770
        /*07b8*/ 	.word	0x000000ff
        /*07bc*/ 	.word	0x00032490
        /*07c0*/ 	.short	0x0100
        /*07c2*/ 	.byte	0x08
	.zero		1


	//   ....[16]....
        /*07c4*/ 	.word	0x00000780
        /*07c8*/ 	.word	0x000000ff
        /*07cc*/ 	.word	0x000324a0
        /*07d0*/ 	.short	0x0100
        /*07d2*/ 	.byte	0x08
	.zero		1


	//   ....[17]....
        /*07d4*/ 	.word	0x00000790
        /*07d8*/ 	.word	0x000000ff
        /*07dc*/ 	.word	0x00032498
        /*07e0*/ 	.short	0x0100
        /*07e2*/ 	.byte	0x08
	.zero		1


	//   ....[18]....
        /*07e4*/ 	.word	0x000007a0
        /*07e8*/ 	.word	0x000000ff
        /*07ec*/ 	.word	0x000324a8
        /*07f0*/ 	.short	0x0100
        /*07f2*/ 	.byte	0x08
	.zero		1


	//   ....[19]....
        /*07f4*/ 	.word	0x000008d0
        /*07f8*/ 	.word	0x000000ff
        /*07fc*/ 	.word	0x000324b0
        /*0800*/ 	.short	0x0100
        /*0802*/ 	.byte	0x08
	.zero		1


	//   ....[20]....
        /*0804*/ 	.word	0x000008e0
        /*0808*/ 	.word	0x000000ff
        /*080c*/ 	.word	0x000324c0
        /*0810*/ 	.short	0x0100
        /*0812*/ 	.byte	0x08
	.zero		1


	//   ....[21]....
        /*0814*/ 	.word	0x000008f0
        /*0818*/ 	.word	0x000000ff
        /*081c*/ 	.word	0x000324b8
        /*0820*/ 	.short	0x0100
        /*0822*/ 	.byte	0x08
	.zero		1


	//   ....[22]....
        /*0824*/ 	.word	0x00000900
        /*0828*/ 	.word	0x000000ff
        /*082c*/ 	.word	0x000324c8
        /*0830*/ 	.short	0x0100
        /*0832*/ 	.byte	0x08
	.zero		1


	//   ....[23]....
        /*0834*/ 	.word	0x00001a50
        /*0838*/ 	.word	0x00000005
        /*083c*/ 	.word	0x00032400
        /*0840*/ 	.short	0x010a
        /*0842*/ 	.byte	0x3f
	.zero		1


	//   ....[24]....
        /*0844*/ 	.word	0x00001b30
        /*0848*/ 	.word	0x00000000
        /*084c*/ 	.word	0x00032430
        /*0850*/ 	.short	0x010a
        /*0852*/ 	.byte	0x3f
	.zero		1


	//   ....[25]....
        /*0854*/ 	.word	0x00001b70
        /*0858*/ 	.word	0x00000000
        /*085c*/ 	.word	0x00032430
        /*0860*/ 	.short	0x010a
        /*0862*/ 	.byte	0x3f
	.zero		1


	//   ....[26]....
        /*0864*/ 	.word	0x00001e70
        /*0868*/ 	.word	0x00000005
        /*086c*/ 	.word	0x00032410
        /*0870*/ 	.short	0x010a
        /*0872*/ 	.byte	0x3f
	.zero		1


	//   ....[27]....
        /*0874*/ 	.word	0x00001eb0
        /*0878*/ 	.word	0x00000000
        /*087c*/ 	.word	0x00032450
        /*0880*/ 	.short	0x010a
        /*0882*/ 	.byte	0x3f
	.zero		1


	//   ....[28]....
        /*0884*/ 	.word	0x00001ef0
        /*0888*/ 	.word	0x00000000
        /*088c*/ 	.word	0x00032450
        /*0890*/ 	.short	0x010a
        /*0892*/ 	.byte	0x3f
	.zero		1


	//   ....[29]....
        /*0894*/ 	.word	0x00003b70
        /*0898*/ 	.word	0x00000018
        /*089c*/ 	.word	0x00000000
        /*08a0*/ 	.short	0x0101
        /*08a2*/ 	.byte	0x3f
	.zero		1


	//   ....[30]....
        /*08a4*/ 	.word	0x000045f0
        /*08a8*/ 	.word	0x00000000
        /*08ac*/ 	.word	0x00000000
        /*08b0*/ 	.short	0x0101
        /*08b2*/ 	.byte	0x3f
	.zero		1


	//   ....[31]....
        /*08b4*/ 	.word	0x000047a0
        /*08b8*/ 	.word	0x000000ff
        /*08bc*/ 	.word	0x00032430
        /*08c0*/ 	.short	0x010a
        /*08c2*/ 	.byte	0x04
	.zero		1


	//   ....[32]....
        /*08c4*/ 	.word	0x000047e0
        /*08c8*/ 	.word	0x000000ff
        /*08cc*/ 	.word	0x00032430
        /*08d0*/ 	.short	0x010a
        /*08d2*/ 	.byte	0x04
	.zero		1


	//   ....[33]....
        /*08d4*/ 	.word	0x000049f0
        /*08d8*/ 	.word	0x000000ff
        /*08dc*/ 	.word	0x00032450
        /*08e0*/ 	.short	0x010a
        /*08e2*/ 	.byte	0x04
	.zero		1


	//   ....[34]....
        /*08e4*/ 	.word	0x00004a30
        /*08e8*/ 	.word	0x000000ff
        /*08ec*/ 	.word	0x00032450
        /*08f0*/ 	.short	0x010a
        /*08f2*/ 	.byte	0x04
	.zero		1


	//   ....[35]....
        /*08f4*/ 	.word	0x000062f0
        /*08f8*/ 	.word	0x00000098
        /*08fc*/ 	.word	0x00000000
        /*0900*/ 	.short	0x0101
        /*0902*/ 	.byte	0x3f
	.zero		1


	//   ....[36]....
        /*0904*/ 	.word	0x00007700
        /*0908*/ 	.word	0x000000bb
        /*090c*/ 	.word	0x00000000
        /*0910*/ 	.short	0x0101
        /*0912*/ 	.byte	0x3f
	.zero		1


	//   ....[37]....
        /*0914*/ 	.word	0x00007840
        /*0918*/ 	.word	0x000000ff
        /*091c*/ 	.word	0x00032430
        /*0920*/ 	.short	0x010a
        /*0922*/ 	.byte	0x05
	.zero		1


	//   ....[38]....
        /*0924*/ 	.word	0x00007880
        /*0928*/ 	.word	0x000000ff
        /*092c*/ 	.word	0x00032430
        /*0930*/ 	.short	0x010a
        /*0932*/ 	.byte	0x05
	.zero		1


	//   ....[39]....
        /*0934*/ 	.word	0x00007a90
        /*0938*/ 	.word	0x000000ff
        /*093c*/ 	.word	0x00032450
        /*0940*/ 	.short	0x010a
        /*0942*/ 	.byte	0x05
	.zero		1


	//   ....[40]....
        /*0944*/ 	.word	0x00007ad0
        /*0948*/ 	.word	0x000000ff
        /*094c*/ 	.word	0x00032450
        /*0950*/ 	.short	0x010a
        /*0952*/ 	.byte	0x05
	.zero		1


	//   ....[41]....
        /*0954*/ 	.word	0x00008cb0
        /*0958*/ 	.word	0x00000098
        /*095c*/ 	.word	0x00000000
        /*0960*/ 	.short	0x0101
        /*0962*/ 	.byte	0x3f
	.zero		1


	//   ....[42]....
        /*0964*/ 	.word	0x0000a040
        /*0968*/ 	.word	0x000000d7
        /*096c*/ 	.word	0x00000000
        /*0970*/ 	.short	0x0101
        /*0972*/ 	.byte	0x3f
	.zero		1


	//   ....[43]....
        /*0974*/ 	.word	0x0000c320
        /*0978*/ 	.word	0x000000c2
        /*097c*/ 	.word	0x00000000
        /*0980*/ 	.short	0x0101
        /*0982*/ 	.byte	0x3f
	.zero		1


	//   ....[44]....
        /*0984*/ 	.word	0x0000e570
        /*0988*/ 	.word	0x00000000
        /*098c*/ 	.word	0x00032440
        /*0990*/ 	.short	0x010a
        /*0992*/ 	.byte	0x3f
	.zero		1


	//   ....[45]....
        /*0994*/ 	.word	0x0000f250
        /*0998*/ 	.word	0x00000011
        /*099c*/ 	.word	0x00032400
        /*09a0*/ 	.short	0x0107
        /*09a2*/ 	.byte	0x3f
	.zero		1


	//   ....[46]....
        /*09a4*/ 	.word	0x0000f2f0
        /*09a8*/ 	.word	0x00000011
        /*09ac*/ 	.word	0x00032400
        /*09b0*/ 	.short	0x0101
        /*09b2*/ 	.byte	0x3f
	.zero		1


	//   ....[47]....
        /*09b4*/ 	.word	0x0000fdf0
        /*09b8*/ 	.word	0x00000011
        /*09bc*/ 	.word	0x00032410
        /*09c0*/ 	.short	0x0107
        /*09c2*/ 	.byte	0x3f
	.zero		1


	//   ....[48]....
        /*09c4*/ 	.word	0x0000fef0
        /*09c8*/ 	.word	0x00000011
        /*09cc*/ 	.word	0x00032410
        /*09d0*/ 	.short	0x0101
        /*09d2*/ 	.byte	0x3f
	.zero		1


	//   ....[49]....
        /*09d4*/ 	.word	0x0000ff10
        /*09d8*/ 	.word	0x00000011
        /*09dc*/ 	.word	0x00032420
        /*09e0*/ 	.short	0x010a
        /*09e2*/ 	.byte	0x3f
	.zero		1


	//   ....[50]....
        /*09e4*/ 	.word	0x0000ffe0
        /*09e8*/ 	.word	0x00000002
        /*09ec*/ 	.word	0x00032460
        /*09f0*/ 	.short	0x010a
        /*09f2*/ 	.byte	0x3f
	.zero		1


	//   ....[51]....
        /*09f4*/ 	.word	0x00010800
        /*09f8*/ 	.word	0x00000003
        /*09fc*/ 	.word	0x00032440
        /*0a00*/ 	.short	0x010a
        /*0a02*/ 	.byte	0x3f
	.zero		1


	//   ....[52]....
        /*0a04*/ 	.word	0x00010a20
        /*0a08*/ 	.word	0x00000003
        /*0a0c*/ 	.word	0x00032460
        /*0a10*/ 	.short	0x010a
        /*0a12*/ 	.byte	0x3f
	.zero		1


	//   ....[53]....
        /*0a14*/ 	.word	0x00011200
        /*0a18*/ 	.word	0x00000004
        /*0a1c*/ 	.word	0x00032440
        /*0a20*/ 	.short	0x010a
        /*0a22*/ 	.byte	0x3f
	.zero		1


	//   ....[54]....
        /*0a24*/ 	.word	0x00011420
        /*0a28*/ 	.word	0x00000004
        /*0a2c*/ 	.word	0x00032460
        /*0a30*/ 	.short	0x010a
        /*0a32*/ 	.byte	0x3f
	.zero		1


	//   ....[55]....
        /*0a34*/ 	.word	0x00011ba0
        /*0a38*/ 	.word	0x00000004
        /*0a3c*/ 	.word	0x00032440
        /*0a40*/ 	.short	0x010a
        /*0a42*/ 	.byte	0x3f
	.zero		1


	//   ....[56]....
        /*0a44*/ 	.word	0x00011dc0
        /*0a48*/ 	.word	0x00000004
        /*0a4c*/ 	.word	0x00032460
        /*0a50*/ 	.short	0x010a
        /*0a52*/ 	.byte	0x3f
	.zero		1


	//   ....[57]....
        /*0a54*/ 	.word	0x00012730
        /*0a58*/ 	.word	0x00000000
        /*0a5c*/ 	.word	0x00032420
        /*0a60*/ 	.short	0x010a
        /*0a62*/ 	.byte	0x3f
	.zero		1


	//   ....[58]....
        /*0a64*/ 	.word	0x00012940
        /*0a68*/ 	.word	0x00000006
        /*0a6c*/ 	.word	0x00000000
        /*0a70*/ 	.short	0x010a
        /*0a72*/ 	.byte	0x3f
	.zero		1


	//   ....[59]....
        /*0a74*/ 	.word	0x00012970
        /*0a78*/ 	.word	0x00000007
        /*0a7c*/ 	.word	0x00000000
        /*0a80*/ 	.short	0x010a
        /*0a82*/ 	.byte	0x3f
	.zero		1


	//   ....[60]....
        /*0a84*/ 	.word	0x000129d0
        /*0a88*/ 	.word	0x00000004
        /*0a8c*/ 	.word	0x00000000
        /*0a90*/ 	.short	0x010a
        /*0a92*/ 	.byte	0x3f
	.zero		1


	//   ....[61]....
        /*0a94*/ 	.word	0x00012a00
        /*0a98*/ 	.word	0x00000003
        /*0a9c*/ 	.word	0x00000000
        /*0aa0*/ 	.short	0x010a
        /*0aa2*/ 	.byte	0x3f
	.zero		1


	//   ....[62]....
        /*0aa4*/ 	.word	0x00012a60
        /*0aa8*/ 	.word	0x00000005
        /*0aac*/ 	.word	0x00032400
        /*0ab0*/ 	.short	0x010a
        /*0ab2*/ 	.byte	0x3f
	.zero		1


	//   ....[63]....
        /*0ab4*/ 	.word	0x00012ab0
        /*0ab8*/ 	.word	0x00000000
        /*0abc*/ 	.word	0x00032430
        /*0ac0*/ 	.short	0x010a
        /*0ac2*/ 	.byte	0x3f
	.zero		1


	//   ....[64]....
        /*0ac4*/ 	.word	0x00012b00
        /*0ac8*/ 	.word	0x00000005
        /*0acc*/ 	.word	0x00032410
        /*0ad0*/ 	.short	0x010a
        /*0ad2*/ 	.byte	0x3f
	.zero		1


	//   ....[65]....
        /*0ad4*/ 	.word	0x00012b50
        /*0ad8*/ 	.word	0x00000000
        /*0adc*/ 	.word	0x00032450
        /*0ae0*/ 	.short	0x010a
        /*0ae2*/ 	.byte	0x3f
	.zero		1


	//   ....[66]....
        /*0ae4*/ 	.word	0x00012bb0
        /*0ae8*/ 	.word	0x00000015
        /*0aec*/ 	.word	0x00032430
        /*0af0*/ 	.short	0x010a
        /*0af2*/ 	.byte	0x3f
	.zero		1


	//   ....[67]....
        /*0af4*/ 	.word	0x00012c10
        /*0af8*/ 	.word	0x00000015
        /*0afc*/ 	.word	0x00032450
        /*0b00*/ 	.short	0x010a
        /*0b02*/ 	.byte	0x3f
	.zero		1


	//   ....[68]....
        /*0b04*/ 	.word	0x00012c70
        /*0b08*/ 	.word	0x00000015
        /*0b0c*/ 	.word	0x00032430
        /*0b10*/ 	.short	0x010a
        /*0b12*/ 	.byte	0x3f
	.zero		1


	//   ....[69]....
        /*0b14*/ 	.word	0x00012cd0
        /*0b18*/ 	.word	0x00000015
        /*0b1c*/ 	.word	0x00032450
        /*0b20*/ 	.short	0x010a
        /*0b22*/ 	.byte	0x3f
	.zero		1


	//   ....[70]....
        /*0b24*/ 	.word	0x00012e20
        /*0b28*/ 	.word	0x00000000
        /*0b2c*/ 	.word	0x00032440
        /*0b30*/ 	.short	0x010a
        /*0b32*/ 	.byte	0x3f
	.zero		1


	//   ....[71]....
        /*0b34*/ 	.word	0x000146c0
        /*0b38*/ 	.word	0x00000011
        /*0b3c*/ 	.word	0x00032420
        /*0b40*/ 	.short	0x010a
        /*0b42*/ 	.byte	0x3f
	.zero		1


	//   ....[72]....
        /*0b44*/ 	.word	0x00014710
        /*0b48*/ 	.word	0x00000002
        /*0b4c*/ 	.word	0x00032460
        /*0b50*/ 	.short	0x010a
        /*0b52*/ 	.byte	0x3f
	.zero		1


	//   ....[73]....
        /*0b54*/ 	.word	0x00014760
        /*0b58*/ 	.word	0x00000003
        /*0b5c*/ 	.word	0x00032440
        /*0b60*/ 	.short	0x010a
        /*0b62*/ 	.byte	0x3f
	.zero		1


	//   ....[74]....
        /*0b64*/ 	.word	0x000147b0
        /*0b68*/ 	.word	0x00000003
        /*0b6c*/ 	.word	0x00032460
        /*0b70*/ 	.short	0x010a
        /*0b72*/ 	.byte	0x3f
	.zero		1


	//   ....[75]....
        /*0b74*/ 	.word	0x00014800
        /*0b78*/ 	.word	0x00000004
        /*0b7c*/ 	.word	0x00032440
        /*0b80*/ 	.short	0x010a
        /*0b82*/ 	.byte	0x3f
	.zero		1


	//   ....[76]....
        /*0b84*/ 	.word	0x00014850
        /*0b88*/ 	.word	0x00000004
        /*0b8c*/ 	.word	0x00032460
        /*0b90*/ 	.short	0x010a
        /*0b92*/ 	.byte	0x3f
	.zero		1


	//   ....[77]....
        /*0b94*/ 	.word	0x000148a0
        /*0b98*/ 	.word	0x00000004
        /*0b9c*/ 	.word	0x00032440
        /*0ba0*/ 	.short	0x010a
        /*0ba2*/ 	.byte	0x3f
	.zero		1


	//   ....[78]....
        /*0ba4*/ 	.word	0x000148f0
        /*0ba8*/ 	.word	0x00000004
        /*0bac*/ 	.word	0x00032460
        /*0bb0*/ 	.short	0x010a
        /*0bb2*/ 	.byte	0x3f
	.zero		1


	//   ....[79]....
        /*0bb4*/ 	.word	0x000149e0
        /*0bb8*/ 	.word	0x00000000
        /*0bbc*/ 	.word	0x00032420
        /*0bc0*/ 	.short	0x010a
        /*0bc2*/ 	.byte	0x3f
	.zero		1


	//   ....[80]....
        /*0bc4*/ 	.word	0x00014b80
        /*0bc8*/ 	.word	0x00000006
        /*0bcc*/ 	.word	0x00000000
        /*0bd0*/ 	.short	0x010a
        /*0bd2*/ 	.byte	0x3f
	.zero		1


	//   ....[81]....
        /*0bd4*/ 	.word	0x00014bd0
        /*0bd8*/ 	.word	0x00000007
        /*0bdc*/ 	.word	0x00000000
        /*0be0*/ 	.short	0x010a
        /*0be2*/ 	.byte	0x3f
	.zero		1


	//   ....[82]....
        /*0be4*/ 	.word	0x00014c20
        /*0be8*/ 	.word	0x00000004
        /*0bec*/ 	.word	0x00000000
        /*0bf0*/ 	.short	0x010a
        /*0bf2*/ 	.byte	0x3f
	.zero		1


	//----- nvinfo : EIATTR_NUM_MBARRIERS
	.align		4
.L_531:
        /*0bf4*/ 	.byte	0x03, 0x38
        /*0bf6*/ 	.short	0x0017


	//----- nvinfo : EIATTR_EXIT_INSTR_OFFSETS
	.align		4
        /*0bf8*/ 	.byte	0x04, 0x1c
        /*0bfa*/ 	.short	(.L_533 - .L_532)


	//   ....[0]....
.L_532:
        /*0bfc*/ 	.word	0x00000a70


	//   ....[1]....
        /*0c00*/ 	.word	0x0000d540


	//   ....[2]....
        /*0c04*/ 	.word	0x00012a50


	//----- nvinfo : EIATTR_MAX_THREADS
	.align		4
.L_533:
        /*0c08*/ 	.byte	0x04, 0x05
        /*0c0a*/ 	.short	(.L_535 - .L_534)
.L_534:
        /*0c0c*/ 	.word	0x00000180
        /*0c10*/ 	.word	0x00000001
        /*0c14*/ 	.word	0x00000001


	//----- nvinfo : EIATTR_CRS_STACK_SIZE
	.align		4
.L_535:
        /*0c18*/ 	.byte	0x04, 0x1e
        /*0c1a*/ 	.short	(.L_537 - .L_536)
.L_536:
        /*0c1c*/ 	.word	0x00000000


	//----- nvinfo : EIATTR_CBANK_PARAM_SIZE
	.align		4
.L_537:
        /*0c20*/ 	.byte	0x03, 0x19
        /*0c22*/ 	.short	0x0bf0


	//----- nvinfo : EIATTR_PARAM_CBANK
	.align		4
        /*0c24*/ 	.byte	0x04, 0x0a
        /*0c26*/ 	.short	(.L_539 - .L_538)
	.align		4
.L_538:
        /*0c28*/ 	.word	index@(.nv.constant0._ZN7cutlass13device_kernelIN5flash11enable_sm90INS1_16FlashAttnFwdSm90INS1_25CollectiveMainloopFwdSm90ILi2EN4cute5tupleIJNS5_1CILi1EEES8_S8_EEENS6_IJNS7_ILi128EEENS7_ILi96EEENS7_ILi64EEEEEELi256ENS_6half_tEfNS_4arch4Sm90ELb1ELb0ELb1ELb0ELb0ELb0ELb1ELb1ELb0ELb1ELb0ELb0EEENS1_21CollectiveEpilogueFwdINS6_IJSA_NS7_ILi256EEESB_EEES9_SE_SG_Li256ELb0ELb1ELb0ELb0EEENS1_30DynamicPersistentTileSchedulerILi256ELi128ELb0ELb1ELb1EEEEEEEEEvNT_6ParamsE)
        /*0c2c*/ 	.short	0x0210
        /*0c2e*/ 	.short	0x0bf0


	//----- nvinfo : EIATTR_SW_WAR
	.align		4
.L_539:
        /*0c30*/ 	.byte	0x04, 0x36
        /*0c32*/ 	.short	(.L_541 - .L_540)
.L_540:
        /*0c34*/ 	.word	0x00000008
.L_541:


//--------------------- .nv.info._ZN7cutlass13device_kernelIN5flash11enable_sm90INS1_16FlashAttnFwdSm90INS1_25CollectiveMainloopFwdSm90ILi2EN4cute5tupleIJNS5_1CILi1EEES8_S8_EEENS6_IJNS7_ILi128EEENS7_ILi96EEENS7_ILi64EEEEEELi256ENS_6half_tEfNS_4arch4Sm90ELb1ELb0ELb1ELb1ELb0ELb0ELb0ELb1ELb0ELb1ELb0ELb0EEENS1_21CollectiveEpilogueFwdINS6_IJSA_NS7_ILi256EEESB_EEES9_SE_SG_Li256ELb1ELb1ELb0ELb0EEENS1_36VarlenDynamicPersistentTileSchedulerILi128ELi96ELi256ELi128ELb0ELb1ELb1ELb1ELb1ELb1EEEEEEEEEvNT_6ParamsE --------------------------
	.section	.nv.info._ZN7cutlass13device_kernelIN5flash11enable_sm90INS1_16FlashAttnFwdSm90INS1_25CollectiveMainloopFwdSm90ILi2EN4cute5tupleIJNS5_1CILi1EEES8_S8_EEENS6_IJNS7_ILi128EEENS7_ILi96EEENS7_ILi64EEEEEELi256ENS_6half_tEfNS_4arch4Sm90ELb1ELb0ELb1ELb1ELb0ELb0ELb0ELb1ELb0ELb1ELb0ELb0EEENS1_21CollectiveEpilogueFwdINS6_IJSA_NS7_ILi256EEESB_EEES9_SE_SG_Li256ELb1ELb1ELb0ELb0EEENS1_36VarlenDynamicPersistentTileSchedulerILi128ELi96ELi256ELi128ELb0ELb1ELb1ELb1ELb1ELb1EEEEEEEEEvNT_6ParamsE,"",@"SHT_CUDA_INFO"
	.sectionflags	@""
	.align	4


	//----- nvinfo : EIATTR_CUDA_API_VERSION
	.align		4
        /*0000*/ 	.byte	0x04, 0x37
        /*0002*/ 	.short	(.L_543 - .L_542)
.L_542:
        /*0004*/ 	.word	0x00000082


	//----- nvinfo : EIATTR_KPARAM_INFO
	.align		4
.L_543:
        /*0008*/ 	.byte	0x04, 0x17
        /*000a*/ 	.short	(.L_545 - .L_544)
.L_544:
        /*000c*/ 	.word	0x00000000
        /*0010*/ 	.short	0x0000
        /*0012*/ 	.short	0x0070
        /*0014*/ 	.byte	0x00, 0xf0, 0x01, 0x2a


	//----- nvinfo : EIATTR_SPARSE_MMA_MASK
	.align		4
.L_545:
        /*0018*/ 	.byte	0x03, 0x50
        /*001a*/ 	.short	0x0000


	//----- nvinfo : EIATTR_MAXREG_COUNT
	.align		4
        /*001c*/ 	.byte	0x03, 0x1b
        /*001e*/ 	.short	0x00a8


	//----- nvinfo : EIATTR_NUM_BARRIERS
	.align		4
        /*0020*/ 	.byte	0x02, 0x4c
        /*0022*/ 	.byte	0x10
	.zero		1


	//----- nvinfo : EIATTR_EXTERNS
	.align		4
        /*0024*/ 	.byte	0x04, 0x0f
        /*0026*/ 	.short	(.L_547 - .L_546)


	//   ....[0]....
	.align		4
.L_546:
        /*0028*/ 	.word	index@(__assertfail)


	//----- nvinfo : EIATTR_ANNOTATIONS
	.align		4
.L_547:
        /*002c*/ 	.byte	0x04, 0x55
        /*002e*/ 	.short	(.L_549 - .L_548)


	//   ....[0]....
.L_548:
        /* <DEDUP_REMOVED lines=71> */


	//----- nvinfo : EIATTR_MERCURY_ISA_VERSION
	.align		4
.L_549:
        /*0490*/ 	.byte	0x03, 0x5f
        /*0492*/ 	.short	0x0101


	//----- nvinfo : EIATTR_UNUSED_LOAD_BYTE_OFFSET
	.align		4
        /*0494*/ 	.byte	0x04, 0x44
        /*0496*/ 	.short	(.L_551 - .L_550)


	//   ....[0]....
.L_550:
        /*0498*/ 	.word	0x00000a40
        /*049c*/ 	.word	0x0000fff0


	//   ....[1]....
        /*04a0*/ 	.word	0x00009710
        /*04a4*/ 	.word	0x0000fff0


	//----- nvinfo : EIATTR_INT_WARP_WIDE_INSTR_OFFSETS
	.align		4
.L_551:
        /*04a8*/ 	.byte	0x04, 0x31
        /*04aa*/ 	.short	(.L_553 - .L_552)


	//   ....[0]....
.L_552:
        /*04ac*/ 	.word	0x00000130


	//   ....[1]....
        /*04b0*/ 	.word	0x00000170


	//   ....[2]....
        /*04b4*/ 	.word	0x000001e0


	//   ....[3]....
        /*04b8*/ 	.word	0x0000d7b0


	//   ....[4]....
        /*04bc*/ 	.word	0x0000d840


	//   ....[5]....
        /*04c0*/ 	.word	0x00011770


	//   ....[6]....
        /*04c4*/ 	.word	0x00011800


	//----- nvinfo : EIATTR_COOP_GROUP_MASK_REGIDS
	.align		4
.L_553:
        /*04c8*/ 	.byte	0x04, 0x29
        /*04ca*/ 	.short	(.L_555 - .L_554)


	//   ....[0]....
.L_554:
        /*04cc*/ 	.word	0xffffffff


	//   ....[1]....
        /*04d0*/ 	.word	0xffffffff


	//   ....[2]....
        /*04d4*/ 	.word	0xffffffff


	//   ....[3]....
        /*04d8*/ 	.word	0xffffffff


	//   ....[4]....
        /*04dc*/ 	.word	0xffffffff


	//   ....[5]....
        /*04e0*/ 	.word	0xffffffff


	//   ....[6]....
        /*04e4*/ 	.word	0xffffffff


	//   ....[7]....
        /*04e8*/ 	.word	0xffffffff


	//   ....[8]....
        /*04ec*/ 	.word	0xffffffff


	//   ....[9]....
        /*04f0*/ 	.word	0xffffffff


	//   ....[10]....
        /*04f4*/ 	.word	0xffffffff


	//   ....[11]....
        /*04f8*/ 	.word	0xffffffff


	//   ....[12]....
        /*04fc*/ 	.word	0xffffffff


	//   ....[13]....
        /*0500*/ 	.word	0xffffffff


	//   ....[14]....
        /*0504*/ 	.word	0xffffffff


	//   ....[15]....
        /*0508*/ 	.word	0xffffffff


	//   ....[16]....
        /*050c*/ 	.word	0xffffffff


	//   ....[17]....
        /*0510*/ 	.word	0xffffffff


	//   ....[18]....
        /*0514*/ 	.word	0xffffffff


	//   ....[19]....
        /*0518*/ 	.word	0xffffffff


	//   ....[20]....
        /*051c*/ 	.word	0xffffffff


	//   ....[21]....
        /*0520*/ 	.word	0xffffffff


	//   ....[22]....
        /*0524*/ 	.word	0xffffffff


	//   ....[23]....
        /*0528*/ 	.word	0xffffffff


	//   ....[24]....
        /*052c*/ 	.word	0xffffffff


	//   ....[25]....
        /*0530*/ 	.word	0xffffffff


	//   ....[26]....
        /*0534*/ 	.word	0xffffffff


	//   ....[27]....
        /*0538*/ 	.word	0xffffffff


	//   ....[28]....
        /*053c*/ 	.word	0xffffffff


	//   ....[29]....
        /*0540*/ 	.word	0xffffffff


	//   ....[30]....
        /*0544*/ 	.word	0xffffffff


	//   ....[31]....
        /*0548*/ 	.word	0xffffffff


	//   ....[32]....
        /*054c*/ 	.word	0xffffffff


	//   ....[33]....
        /*0550*/ 	.word	0xffffffff


	//   ....[34]....
        /*0554*/ 	.word	0xffffffff


	//   ....[35]....
        /*0558*/ 	.word	0xffffffff


	//   ....[36]....
        /*055c*/ 	.word	0xffffffff


	//   ....[37]....
        /*0560*/ 	.word	0xffffffff


	//   ....[38]....
        /*0564*/ 	.word	0xffffffff


	//   ....[39]....
        /*0568*/ 	.word	0xffffffff


	//   ....[40]....
        /*056c*/ 	.word	0xffffffff


	//   ....[41]....
        /*0570*/ 	.word	0xffffffff


	//   ....[42]....
        /*0574*/ 	.word	0xffffffff


	//   ....[43]....
        /*0578*/ 	.word	0xffffffff


	//   ....[44]....
        /*057c*/ 	.word	0xffffffff


	//   ....[45]....
        /*0580*/ 	.word	0xffffffff


	//   ....[46]....
        /*0584*/ 	.word	0xffffffff


	//   ....[47]....
        /*0588*/ 	.word	0xffffffff


	//   ....[48]....
        /*058c*/ 	.word	0xffffffff


	//   ....[49]....
        /*0590*/ 	.word	0xffffffff


	//   ....[50]....
        /*0594*/ 	.word	0xffffffff


	//   ....[51]....
        /*0598*/ 	.word	0xffffffff


	//   ....[52]....
        /*059c*/ 	.word	0xffffffff


	//   ....[53]....
        /*05a0*/ 	.word	0xffffffff


	//   ....[54]....
        /*05a4*/ 	.word	0xffffffff


	//   ....[55]....
        /*05a8*/ 	.word	0xffffffff


	//   ....[56]....
        /*05ac*/ 	.word	0xffffffff


	//   ....[57]....
        /*05b0*/ 	.word	0xffffffff


	//   ....[58]....
        /*05b4*/ 	.word	0xffffffff


	//   ....[59]....
        /*05b8*/ 	.word	0xffffffff


	//   ....[60]....
        /*05bc*/ 	.word	0xffffffff


	//   ....[61]....
        /*05c0*/ 	.word	0xffffffff


	//   ....[62]....
        /*05c4*/ 	.word	0xffffffff


	//   ....[63]....
        /*05c8*/ 	.word	0xffffffff


	//   ....[64]....
        /*05cc*/ 	.word	0xffffffff


	//   ....[65]....
        /*05d0*/ 	.word	0xffffffff


	//   ....[66]....
        /*05d4*/ 	.word	0xffffffff


	//   ....[67]....
        /*05d8*/ 	.word	0xffffffff


	//   ....[68]....
        /*05dc*/ 	.word	0xffffffff


	//   ....[69]....
        /*05e0*/ 	.word	0xffffffff


	//   ....[70]....
        /*05e4*/ 	.word	0xffffffff


	//   ....[71]....
        /*05e8*/ 	.word	0xffffffff


	//   ....[72]....
        /*05ec*/ 	.word	0xffffffff


	//   ....[73]....
        /*05f0*/ 	.word	0xffffffff


	//   ....[74]....
        /*05f4*/ 	.word	0xffffffff


	//   ....[75]....
        /*05f8*/ 	.word	0xffffffff


	//   ....[76]....
        /*05fc*/ 	.word	0xffffffff


	//   ....[77]....
        /*0600*/ 	.word	0xffffffff


	//   ....[78]....
        /*0604*/ 	.word	0xffffffff


	//   ....[79]....
        /*0608*/ 	.word	0xffffffff


	//   ....[80]....
        /*060c*/ 	.word	0xffffffff


	//   ....[81]....
        /*0610*/ 	.word	0xffffffff


	//   ....[82]....
        /*0614*/ 	.word	0xffffffff


	//   ....[83]....
        /*0618*/ 	.word	0xffffffff


	//   ....[84]....
        /*061c*/ 	.word	0xffffffff


	//   ....[85]....
        /*0620*/ 	.word	0xffffffff


	//   ....[86]....
        /*0624*/ 	.word	0xffffffff


	//   ....[87]....
        /*0628*/ 	.word	0xffffffff


	//   ....[88]....
        /*062c*/ 	.word	0xffffffff


	//   ....[89]....
        /*0630*/ 	.word	0xffffffff


	//   ....[90]....
        /*0634*/ 	.word	0xffffffff


	//   ....[91]....
        /*0638*/ 	.word	0xffffffff


	//   ....[92]....
        /*063c*/ 	.word	0xffffffff


	//   ....[93]....
        /*0640*/ 	.word	0xffffffff


	//   ....[94]....
        /*0644*/ 	.word	0xffffffff


	//   ....[95]....
        /*0648*/ 	.word	0xffffffff


	//   ....[96]....
        /*064c*/ 	.word	0xffffffff


	//   ....[97]....
        /*0650*/ 	.word	0xffffffff


	//   ....[98]....
        /*0654*/ 	.word	0xffffffff


	//   ....[99]....
        /*0658*/ 	.word	0x0500000f


	//   ....[100]....
        /*065c*/ 	.word	0x0500000f


	//   ....[101]....
        /*0660*/ 	.word	0x0500000f


	//   ....[102]....
        /*0664*/ 	.word	0x0500000f


	//   ....[103]....
        /*0668*/ 	.word	0x0500000f


	//   ....[104]....
        /*066c*/ 	.word	0x0500000f


	//   ....[105]....
        /*0670*/ 	.word	0x0500000f


	//   ....[106]....
        /*0674*/ 	.word	0x0500000f


	//   ....[107]....
        /*0678*/ 	.word	0x0500000f


	//   ....[108]....
        /*067c*/ 	.word	0x0500000f


	//   ....[109]....
        /*0680*/ 	.word	0x0500000f


	//   ....[110]....
        /*0684*/ 	.word	0x0500000f


	//   ....[111]....
        /*0688*/ 	.word	0x0500000f


	//   ....[112]....
        /*068c*/ 	.word	0x0500000f


	//   ....[113]....
        /*0690*/ 	.word	0x0500000f


	//   ....[114]....
        /*0694*/ 	.word	0x0500000f


	//   ....[115]....
        /*0698*/ 	.word	0x0500000f


	//   ....[116]....
        /*069c*/ 	.word	0x0500000f


	//   ....[117]....
        /*06a0*/ 	.word	0x0500000f


	//   ....[118]....
        /*06a4*/ 	.word	0x0500000f


	//   ....[119]....
        /*06a8*/ 	.word	0x0500000f


	//   ....[120]....
        /*06ac*/ 	.word	0x0500000f


	//   ....[121]....
        /*06b0*/ 	.word	0x0500000f


	//   ....[122]....
        /*06b4*/ 	.word	0x0500000f


	//   ....[123]....
        /*06b8*/ 	.word	0x0500000f


	//   ....[124]....
        /*06bc*/ 	.word	0x0500000f


	//   ....[125]....
        /*06c0*/ 	.word	0x0500000f


	//   ....[126]....
        /*06c4*/ 	.word	0x0500000f


	//   ....[127]....
        /*06c8*/ 	.word	0x0500000f


	//   ....[128]....
        /*06cc*/ 	.word	0x0500000f


	//   ....[129]....
        /*06d0*/ 	.word	0x0500000f


	//   ....[130]....
        /*06d4*/ 	.word	0x0500000f


	//   ....[131]....
        /*06d8*/ 	.word	0x0500000f


	//   ....[132]....
        /*06dc*/ 	.word	0x0500000f


	//   ....[133]....
        /*06e0*/ 	.word	0x0500000f


	//----- nvinfo : EIATTR_COOP_GROUP_INSTR_OFFSETS
	.align		4
.L_555:
        /*06e4*/ 	.byte	0x04, 0x28
        /*06e6*/ 	.short	(.L_557 - .L_556)


	//   ....[0]....
.L_556:
        /*06e8*/ 	.word	0x00000070


	//   ....[1]....
        /*06ec*/ 	.word	0x00000140


	//   ....[2]....
        /*06f0*/ 	.word	0x00000190


	//   ....[3]....
        /*06f4*/ 	.word	0x000003c0


	//   ....[4]....
        /*06f8*/ 	.word	0x00000520


	//   ....[5]....
        /*06fc*/ 	.word	0x00000640


	//   ....[6]....
        /*0700*/ 	.word	0x000007a0


	//   ....[7]....
        /*0704*/ 	.word	0x000018a0


	//   ....[8]....
        /*0708*/ 	.word	0x00001eb0


	//   ....[9]....
        /*070c*/ 	.word	0x00001ed0


	//   ....[10]....
        /*0710*/ 	.word	0x000029c0


	//   ....[11]....
        /*0714*/ 	.word	0x00002a10


	//   ....[12]....
        /*0718*/ 	.word	0x00003120


	//   ....[13]....
        /*071c*/ 	.word	0x00003180


	//   ....[14]....
        /*0720*/ 	.word	0x00004170


	//   ....[15]....
        /*0724*/ 	.word	0x00004b80


	//   ....[16]....
        /*0728*/ 	.word	0x00004bd0


	//   ....[17]....
        /*072c*/ 	.word	0x00004be0


	//   ....[18]....
        /*0730*/ 	.word	0x00005390


	//   ....[19]....
        /*0734*/ 	.word	0x000053f0


	//   ....[20]....
        /*0738*/ 	.word	0x00007240


	//   ....[21]....
        /*073c*/ 	.word	0x000072c0


	//   ....[22]....
        /*0740*/ 	.word	0x00007750


	//   ....[23]....
        /*0744*/ 	.word	0x00007910


	//   ....[24]....
        /*0748*/ 	.word	0x00008c90


	//   ....[25]....
        /*074c*/ 	.word	0x00008d10


	//   ....[26]....
        /*0750*/ 	.word	0x00008d70


	//   ....[27]....
        /*0754*/ 	.word	0x00008da0


	//   ....[28]....
        /*0758*/ 	.word	0x0000a7a0


	//   ....[29]....
        /*075c*/ 	.word	0x0000a7d0


	//   ....[30]....
        /*0760*/ 	.word	0x0000a800


	//   ....[31]....
        /*0764*/ 	.word	0x0000a840


	//   ....[32]....
        /*0768*/ 	.word	0x0000b100


	//   ....[33]....
        /*076c*/ 	.word	0x0000b120


	//   ....[34]....
        /*0770*/ 	.word	0x0000b270


	//   ....[35]....
        /*0774*/ 	.word	0x0000b290


	//   ....[36]....
        /*0778*/ 	.word	0x0000b3d0


	//   ....[37]....
        /*077c*/ 	.word	0x0000b3f0


	//   ....[38]....
        /*0780*/ 	.word	0x0000b540


	//   ....[39]....
        /*0784*/ 	.word	0x0000b560


	//   ....[40]....
        /*0788*/ 	.word	0x0000be80


	//   ....[41]....
        /*078c*/ 	.word	0x0000beb0


	//   ....[42]....
        /*0790*/ 	.word	0x0000c000


	//   ....[43]....
        /*0794*/ 	.word	0x0000c020


	//   ....[44]....
        /*0798*/ 	.word	0x0000c160


	//   ....[45]....
        /*079c*/ 	.word	0x0000c180


	//   ....[46]....
        /*07a0*/ 	.word	0x0000c2d0


	//   ....[47]....
        /*07a4*/ 	.word	0x0000c2f0


	//   ....[48]....
        /*07a8*/ 	.word	0x0000c4b0


	//   ....[49]....
        /*07ac*/ 	.word	0x0000c680


	//   ....[50]....
        /*07b0*/ 	.word	0x0000c6b0


	//   ....[51]....
        /*07b4*/ 	.word	0x0000c6e0


	//   ....[52]....
        /*07b8*/ 	.word	0x0000c710


	//   ....[53]....
        /*07bc*/ 	.word	0x0000c740


	//   ....[54]....
        /*07c0*/ 	.word	0x0000c770


	//   ....[55]....
        /*07c4*/ 	.word	0x0000c8e0


	//   ....[56]....
        /*07c8*/ 	.word	0x0000c910


	//   ....[57]....
        /*07cc*/ 	.word	0x0000c940


	//   ....[58]....
        /*07d0*/ 	.word	0x0000c970


	//   ....[59]....
        /*07d4*/ 	.word	0x0000c9a0


	//   ....[60]....
        /*07d8*/ 	.word	0x0000c9d0


	//   ....[61]....
        /*07dc*/ 	.word	0x0000ca70


	//   ....[62]....
        /*07e0*/ 	.word	0x0000cad0


	//   ....[63]....
        /*07e4*/ 	.word	0x0000cb60


	//   ....[64]....
        /*07e8*/ 	.word	0x0000ddb0


	//   ....[65]....
        /*07ec*/ 	.word	0x0000e910


	//   ....[66]....
        /*07f0*/ 	.word	0x0000e930


	//   ....[67]....
        /*07f4*/ 	.word	0x0000e9d0


	//   ....[68]....
        /*07f8*/ 	.word	0x0000e9f0


	//   ....[69]....
        /*07fc*/ 	.word	0x0000ea70


	//   ....[70]....
        /*0800*/ 	.word	0x0000ea90


	//   ....[71]....
        /*0804*/ 	.word	0x0000eb10


	//   ....[72]....
        /*0808*/ 	.word	0x0000eb30


	//   ....[73]....
        /*080c*/ 	.word	0x0000ebb0


	//   ....[74]....
        /*0810*/ 	.word	0x0000ebd0


	//   ....[75]....
        /*0814*/ 	.word	0x0000ec50


	//   ....[76]....
        /*0818*/ 	.word	0x0000ec70


	//   ....[77]....
        /*081c*/ 	.word	0x0000ecf0


	//   ....[78]....
        /*0820*/ 	.word	0x0000ed10


	//   ....[79]....
        /*0824*/ 	.word	0x0000ed20


	//   ....[80]....
        /*0828*/ 	.word	0x0000ed30


	//   ....[81]....
        /*082c*/ 	.word	0x00011a00


	//   ....[82]....
        /*0830*/ 	.word	0x00011a60


	//   ....[83]....
        /*0834*/ 	.word	0x00011a90


	//   ....[84]....
        /*0838*/ 	.word	0x00011aa0


	//   ....[85]....
        /*083c*/ 	.word	0x00011ad0


	//   ....[86]....
        /*0840*/ 	.word	0x00011b00


	//   ....[87]....
        /*0844*/ 	.word	0x00011b30


	//   ....[88]....
        /*0848*/ 	.word	0x00011b60


	//   ....[89]....
        /*084c*/ 	.word	0x00011ce0


	//   ....[90]....
        /*0850*/ 	.word	0x00011d10


	//   ....[91]....
        /*0854*/ 	.word	0x00011d40


	//   ....[92]....
        /*0858*/ 	.word	0x00011d70


	//   ....[93]....
        /*085c*/ 	.word	0x00011da0


	//   ....[94]....
        /*0860*/ 	.word	0x00011dd0


	//   ....[95]....
        /*0864*/ 	.word	0x00011e90


	//   ....[96]....
        /*0868*/ 	.word	0x00011eb0


	//   ....[97]....
        /*086c*/ 	.word	0x00011f20


	//   ....[98]....
        /*0870*/ 	.word	0x000125e0


	//   ....[99]....
        /*0874*/ 	.word	0x00012b70


	//   ....[100]....
        /*0878*/ 	.word	0x00012d20


	//   ....[101]....
        /*087c*/ 	.word	0x00012d70


	//   ....[102]....
        /*0880*/ 	.word	0x00012dd0


	//   ....[103]....
        /*0884*/ 	.word	0x00012ed0


	//   ....[104]....
        /*0888*/ 	.word	0x00012f30


	//   ....[105]....
        /*088c*/ 	.word	0x00013030


	//   ....[106]....
        /*0890*/ 	.word	0x00013090


	//   ....[107]....
        /*0894*/ 	.word	0x00013190


	//   ....[108]....
        /*0898*/ 	.word	0x000131f0


	//   ....[109]....
        /*089c*/ 	.word	0x000132f0


	//   ....[110]....
        /*08a0*/ 	.word	0x00013350


	//   ....[111]....
        /*08a4*/ 	.word	0x00013450


	//   ....[112]....
        /*08a8*/ 	.word	0x000134b0


	//   ....[113]....
        /*08ac*/ 	.word	0x000135a0


	//   ....[114]....
        /*08b0*/ 	.word	0x00013600


	//   ....[115]....
        /*08b4*/ 	.word	0x000136a0


	//   ....[116]....
        /*08b8*/ 	.word	0x00013a10


	//   ....[117]....
        /*08bc*/ 	.word	0x00013ab0


	//   ....[118]....
        /*08c0*/ 	.word	0x00013bd0


	//   ....[119]....
        /*08c4*/ 	.word	0x00013c40


	//   ....[120]....
        /*08c8*/ 	.word	0x00013cb0


	//   ....[121]....
        /*08cc*/ 	.word	0x00013d20


	//   ....[122]....
        /*08d0*/ 	.word	0x00013d90


	//   ....[123]....
        /*08d4*/ 	.word	0x00013e10


	//   ....[124]....
        /*08d8*/ 	.word	0x00013ea0


	//   ....[125]....
        /*08dc*/ 	.word	0x00013f30


	//   ....[126]....
        /*08e0*/ 	.word	0x00013fa0


	//   ....[127]....
        /*08e4*/ 	.word	0x00014010


	//   ....[128]....
        /*08e8*/ 	.word	0x00014080


	//   ....[129]....
        /*08ec*/ 	.word	0x00014100


	//   ....[130]....
        /*08f0*/ 	.word	0x00014170


	//   ....[131]....
        /*08f4*/ 	.word	0x00014210


	//   ....[132]....
        /*08f8*/ 	.word	0x000142a0


	//   ....[133]....
        /*08fc*/ 	.word	0x000143d0


	//----- nvinfo : EIATTR_REG_RECONFIG
	.align		4
.L_557:
        /*0900*/ 	.byte	0x01, 0x54
	.zero		2


	//----- nvinfo : EIATTR_SYSCALL_OFFSETS
	.align		4
        /*0904*/ 	.byte	0x04, 0x46
        /*0906*/ 	.short	(.L_559 - .L_558)


	//   ....[0]....
.L_558:
        /*0908*/ 	.word	0x00001a80


	//   ....[1]....
        /*090c*/ 	.word	0x0000d9b0


	//   ....[2]....
        /*0910*/ 	.word	0x0000db10


	//   ....[3]....
        /*0914*/ 	.word	0x0000dc10


	//   ....[4]....
        /*0918*/ 	.word	0x0000e540


	//----- nvinfo : EIATTR_MBARRIER_INSTR_OFFSETS
	.align		4
.L_559:
        /*091c*/ 	.byte	0x04, 0x39
        /*091e*/ 	.short	(.L_561 - .L_560)


	//   ....[0]....
.L_560:
        /*0920*/ 	.word	0x00000270
        /*0924*/ 	.word	0x000000ff
        /*0928*/ 	.word	0x00022800
        /*092c*/ 	.short	0x0100
        /*092e*/ 	.byte	0x08
	.zero		1


	//   ....[1]....
        /*0930*/ 	.word	0x00000280
        /*0934*/ 	.word	0x000000ff
        /*0938*/ 	.word	0x00022820
        /*093c*/ 	.short	0x0100
        /*093e*/ 	.byte	0x08
	.zero		1


	//   ....[2]....
        /*0940*/ 	.word	0x00000370
        /*0944*/ 	.word	0x000000ff
        /*0948*/ 	.word	0x00022830
        /*094c*/ 	.short	0x0100
        /*094e*/ 	.byte	0x08
	.zero		1


	//   ....[3]....
        /*0950*/ 	.word	0x00000380
        /*0954*/ 	.word	0x000000ff
        /*0958*/ 	.word	0x00022840
        /*095c*/ 	.short	0x0100
        /*095e*/ 	.byte	0x08
	.zero		1


	//   ....[4]....
        /*0960*/ 	.word	0x00000390
        /*0964*/ 	.word	0x000000ff
        /*0968*/ 	.word	0x00022838
        /*096c*/ 	.short	0x0100
        /*096e*/ 	.byte	0x08
	.zero		1


	//   ....[5]....
        /*0970*/ 	.word	0x000003a0
        /*0974*/ 	.word	0x000000ff
        /*0978*/ 	.word	0x00022848
        /*097c*/ 	.short	0x0100
        /*097e*/ 	.byte	0x08
	.zero		1


	//   ....[6]....
        /*0980*/ 	.word	0x000004d0
        /*0984*/ 	.word	0x000000ff
        /*0988*/ 	.word	0x00022850
        /*098c*/ 	.short	0x0100
        /*098e*/ 	.byte	0x08
	.zero		1


	//   ....[7]....
        /*0990*/ 	.word	0x000004e0
        /*0994*/ 	.word	0x000000ff
        /*0998*/ 	.word	0x00022860
        /*099c*/ 	.short	0x0100
        /*099e*/ 	.byte	0x08
	.zero		1


	//   ....[8]....
        /*09a0*/ 	.word	0x000004f0
        /*09a4*/ 	.word	0x000000ff
        /*09a8*/ 	.word	0x00022858
        /*09ac*/ 	.short	0x0100
        /*09ae*/ 	.byte	0x08
	.zero		1


	//   ....[9]....
        /*09b0*/ 	.word	0x00000500
        /*09b4*/ 	.word	0x000000ff
        /*09b8*/ 	.word	0x00022868
        /*09bc*/ 	.short	0x0100
        /*09be*/ 	.byte	0x08
	.zero		1


	//   ....[10]....
        /*09c0*/ 	.word	0x000005f0
        /*09c4*/ 	.word	0x000000ff
        /*09c8*/ 	.word	0x00022870
        /*09cc*/ 	.short	0x0100
        /*09ce*/ 	.byte	0x06
	.zero		1


	//   ....[11]....
        /*09d0*/ 	.word	0x00000600
        /*09d4*/ 	.word	0x000000ff
        /*09d8*/ 	.word	0x00022880
        /*09dc*/ 	.short	0x0100
        /*09de*/ 	.byte	0x06
	.zero		1


	//   ....[12]....
        /*09e0*/ 	.word	0x00000610
        /*09e4*/ 	.word	0x000000ff
        /*09e8*/ 	.word	0x00022878
        /*09ec*/ 	.short	0x0100
        /*09ee*/ 	.byte	0x06
	.zero		1


	//   ....[13]....
        /*09f0*/ 	.word	0x00000620
        /*09f4*/ 	.word	0x000000ff
        /*09f8*/ 	.word	0x00022888
        /*09fc*/ 	.short	0x0100
        /*09fe*/ 	.byte	0x06
	.zero		1


	//   ....[14]....
        /*0a00*/ 	.word	0x00000750
        /*0a04*/ 	.word	0x000000ff
        /*0a08*/ 	.word	0x00022890
        /*0a0c*/ 	.short	0x0100
        /*0a0e*/ 	.byte	0x08
	.zero		1


	//   ....[15]....
        /*0a10*/ 	.word	0x00000760
        /*0a14*/ 	.word	0x000000ff
        /*0a18*/ 	.word	0x000228a0
        /*0a1c*/ 	.short	0x0100
        /*0a1e*/ 	.byte	0x08
	.zero		1


	//   ....[16]....
        /*0a20*/ 	.word	0x00000770
        /*0a24*/ 	.word	0x000000ff
        /*0a28*/ 	.word	0x00022898
        /*0a2c*/ 	.short	0x0100
        /*0a2e*/ 	.byte	0x08
	.zero		1


	//   ....[17]....
        /*0a30*/ 	.word	0x00000780
        /*0a34*/ 	.word	0x000000ff
        /*0a38*/ 	.word	0x000228a8
        /*0a3c*/ 	.short	0x0100
        /*0a3e*/ 	.byte	0x08
	.zero		1


	//   ....[18]....
        /*0a40*/ 	.word	0x000008b0
        /*0a44*/ 	.word	0x000000ff
        /*0a48*/ 	.word	0x000228b0
        /*0a4c*/ 	.short	0x0100
        /*0a4e*/ 	.byte	0x08
	.zero		1


	//   ....[19]....
        /*0a50*/ 	.word	0x000008c0
        /*0a54*/ 	.word	0x000000ff
        /*0a58*/ 	.word	0x000228c0
        /*0a5c*/ 	.short	0x0100
        /*0a5e*/ 	.byte	0x08
	.zero		1


	//   ....[20]....
        /*0a60*/ 	.word	0x000008d0
        /*0a64*/ 	.word	0x000000ff
        /*0a68*/ 	.word	0x000228b8
        /*0a6c*/ 	.short	0x0100
        /*0a6e*/ 	.byte	0x08
	.zero		1


	//   ....[21]....
        /*0a70*/ 	.word	0x000008e0
        /*0a74*/ 	.word	0x000000ff
        /*0a78*/ 	.word	0x000228c8
        /*0a7c*/ 	.short	0x0100
        /*0a7e*/ 	.byte	0x08
	.zero		1


	//   ....[22]....
        /*0a80*/ 	.word	0x00001b30
        /*0a84*/ 	.word	0x00000007
        /*0a88*/ 	.word	0x00022800
        /*0a8c*/ 	.short	0x010a
        /*0a8e*/ 	.byte	0x3f
	.zero		1


	//   ....[23]....
        /*0a90*/ 	.word	0x00001c00
        /*0a94*/ 	.word	0x00000006
        /*0a98*/ 	.word	0x00022830
        /*0a9c*/ 	.short	0x010a
        /*0a9e*/ 	.byte	0x3f
	.zero		1


	//   ....[24]....
        /*0aa0*/ 	.word	0x00001c40
        /*0aa4*/ 	.word	0x00000006
        /*0aa8*/ 	.word	0x00022830
        /*0aac*/ 	.short	0x010a
        /*0aae*/ 	.byte	0x3f
	.zero		1


	//   ....[25]....
        /*0ab0*/ 	.word	0x000035c0
        /*0ab4*/ 	.word	0x00000000
        /*0ab8*/ 	.word	0x00000000
        /*0abc*/ 	.short	0x0101
        /*0abe*/ 	.byte	0x3f
	.zero		1


	//   ....[26]....
        /*0ac0*/ 	.word	0x00003a70
        /*0ac4*/ 	.word	0x00000006
        /*0ac8*/ 	.word	0x00022850
        /*0acc*/ 	.short	0x010a
        /*0ace*/ 	.byte	0x3f
	.zero		1


	//   ....[27]....
        /*0ad0*/ 	.word	0x00003ab0
        /*0ad4*/ 	.word	0x00000006
        /*0ad8*/ 	.word	0x00022850
        /*0adc*/ 	.short	0x010a
        /*0ade*/ 	.byte	0x3f
	.zero		1


	//   ....[28]....
        /*0ae0*/ 	.word	0x00003e70
        /*0ae4*/ 	.word	0x00000006
        /*0ae8*/ 	.word	0x00000000
        /*0aec*/ 	.short	0x0101
        /*0aee*/ 	.byte	0x3f
	.zero		1


	//   ....[29]....
        /*0af0*/ 	.word	0x00003fa0
        /*0af4*/ 	.word	0x000000ff
        /*0af8*/ 	.word	0x00022830
        /*0afc*/ 	.short	0x010a
        /*0afe*/ 	.byte	0x1a
	.zero		1


	//   ....[30]....
        /*0b00*/ 	.word	0x00003fe0
        /*0b04*/ 	.word	0x000000ff
        /*0b08*/ 	.word	0x00022830
        /*0b0c*/ 	.short	0x010a
        /*0b0e*/ 	.byte	0x1a
	.zero		1


	//   ....[31]....
        /*0b10*/ 	.word	0x00005a50
        /*0b14*/ 	.word	0x00000000
        /*0b18*/ 	.word	0x00000000
        /*0b1c*/ 	.short	0x0101
        /*0b1e*/ 	.byte	0x3f
	.zero		1


	//   ....[32]....
        /*0b20*/ 	.word	0x000065c0
        /*0b24*/ 	.word	0x000000ff
        /*0b28*/ 	.word	0x00022850
        /*0b2c*/ 	.short	0x010a
        /*0b2e*/ 	.byte	0x1a
	.zero		1


	//   ....[33]....
        /*0b30*/ 	.word	0x00006600
        /*0b34*/ 	.word	0x000000ff
        /*0b38*/ 	.word	0x00022850
        /*0b3c*/ 	.short	0x010a
        /*0b3e*/ 	.byte	0x1a
	.zero		1


	//   ....[34]....
        /*0b40*/ 	.word	0x00006910
        /*0b44*/ 	.word	0x000000c7
        /*0b48*/ 	.word	0x00000000
        /*0b4c*/ 	.short	0x0101
        /*0b4e*/ 	.byte	0x3f
	.zero		1


	//   ....[35]....
        /*0b50*/ 	.word	0x00006a60
        /*0b54*/ 	.word	0x000000ff
        /*0b58*/ 	.word	0x00022830
        /*0b5c*/ 	.short	0x010a
        /*0b5e*/ 	.byte	0x19
	.zero		1


	//   ....[36]....
        /*0b60*/ 	.word	0x00006aa0
        /*0b64*/ 	.word	0x000000ff
        /*0b68*/ 	.word	0x00022830
        /*0b6c*/ 	.short	0x010a
        /*0b6e*/ 	.byte	0x19
	.zero		1


	//   ....[37]....
        /*0b70*/ 	.word	0x00007da0
        /*0b74*/ 	.word	0x00000099
        /*0b78*/ 	.word	0x00000000
        /*0b7c*/ 	.short	0x0101
        /*0b7e*/ 	.byte	0x3f
	.zero		1


	//   ....[38]....
        /*0b80*/ 	.word	0x00008930
        /*0b84*/ 	.word	0x000000ff
        /*0b88*/ 	.word	0x00022850
        /*0b8c*/ 	.short	0x010a
        /*0b8e*/ 	.byte	0x19
	.zero		1


	//   ....[39]....
        /*0b90*/ 	.word	0x00008970
        /*0b94*/ 	.word	0x000000ff
        /*0b98*/ 	.word	0x00022850
        /*0b9c*/ 	.short	0x010a
        /*0b9e*/ 	.byte	0x19
	.zero		1


	//   ....[40]....
        /*0ba0*/ 	.word	0x00008c70
        /*0ba4*/ 	.word	0x000000b5
        /*0ba8*/ 	.word	0x00000000
        /*0bac*/ 	.short	0x0101
        /*0bae*/ 	.byte	0x3f
	.zero		1


	//   ....[41]....
        /*0bb0*/ 	.word	0x0000b0f0
        /*0bb4*/ 	.word	0x00000097
        /*0bb8*/ 	.word	0x00000000
        /*0bbc*/ 	.short	0x0101
        /*0bbe*/ 	.byte	0x3f
	.zero		1


	//   ....[42]....
        /*0bc0*/ 	.word	0x0000e040
        /*0bc4*/ 	.word	0x00000000
        /*0bc8*/ 	.word	0x00022840
        /*0bcc*/ 	.short	0x010a
        /*0bce*/ 	.byte	0x3f
	.zero		1


	//   ....[43]....
        /*0bd0*/ 	.word	0x0000ee40
        /*0bd4*/ 	.word	0x00000008
        /*0bd8*/ 	.word	0x00022800
        /*0bdc*/ 	.short	0x0107
        /*0bde*/ 	.byte	0x3f
	.zero		1


	//   ....[44]....
        /*0be0*/ 	.word	0x0000ef40
        /*0be4*/ 	.word	0x00000002
        /*0be8*/ 	.word	0x00022800
        /*0bec*/ 	.short	0x0101
        /*0bee*/ 	.byte	0x3f
	.zero		1


	//   ....[45]....
        /*0bf0*/ 	.word	0x0000ef60
        /*0bf4*/ 	.word	0x00000002
        /*0bf8*/ 	.word	0x00022820
        /*0bfc*/ 	.short	0x010a
        /*0bfe*/ 	.byte	0x3f
	.zero		1


	//   ....[46]....
        /*0c00*/ 	.word	0x0000f070
        /*0c04*/ 	.word	0x00000002
        /*0c08*/ 	.word	0x00022860
        /*0c0c*/ 	.short	0x010a
        /*0c0e*/ 	.byte	0x3f
	.zero		1


	//   ....[47]....
        /*0c10*/ 	.word	0x0000f950
        /*0c14*/ 	.word	0x00000003
        /*0c18*/ 	.word	0x00022840
        /*0c1c*/ 	.short	0x010a
        /*0c1e*/ 	.byte	0x3f
	.zero		1


	//   ....[48]....
        /*0c20*/ 	.word	0x0000fbb0
        /*0c24*/ 	.word	0x00000003
        /*0c28*/ 	.word	0x00022860
        /*0c2c*/ 	.short	0x010a
        /*0c2e*/ 	.byte	0x3f
	.zero		1


	//   ....[49]....
        /*0c30*/ 	.word	0x00010430
        /*0c34*/ 	.word	0x00000004
        /*0c38*/ 	.word	0x00022840
        /*0c3c*/ 	.short	0x010a
        /*0c3e*/ 	.byte	0x3f
	.zero		1


	//   ....[50]....
        /*0c40*/ 	.word	0x00010680
        /*0c44*/ 	.word	0x00000004
        /*0c48*/ 	.word	0x00022860
        /*0c4c*/ 	.short	0x010a
        /*0c4e*/ 	.byte	0x3f
	.zero		1


	//   ....[51]....
        /*0c50*/ 	.word	0x00010e90
        /*0c54*/ 	.word	0x00000004
        /*0c58*/ 	.word	0x00022840
        /*0c5c*/ 	.short	0x010a
        /*0c5e*/ 	.byte	0x3f
	.zero		1


	//   ....[52]....
        /*0c60*/ 	.word	0x000110f0
        /*0c64*/ 	.word	0x00000004
        /*0c68*/ 	.word	0x00022860
        /*0c6c*/ 	.short	0x010a
        /*0c6e*/ 	.byte	0x3f
	.zero		1


	//   ....[53]....
        /*0c70*/ 	.word	0x00012560
        /*0c74*/ 	.word	0x00000000
        /*0c78*/ 	.word	0x00022820
        /*0c7c*/ 	.short	0x010a
        /*0c7e*/ 	.byte	0x3f
	.zero		1


	//   ....[54]....
        /*0c80*/ 	.word	0x00012720
        /*0c84*/ 	.word	0x00000006
        /*0c88*/ 	.word	0x00000000
        /*0c8c*/ 	.short	0x010a
        /*0c8e*/ 	.byte	0x3f
	.zero		1


	//   ....[55]....
        /*0c90*/ 	.word	0x00012790
        /*0c94*/ 	.word	0x00000007
        /*0c98*/ 	.word	0x00000000
        /*0c9c*/ 	.short	0x010a
        /*0c9e*/ 	.byte	0x3f
	.zero		1


	//   ....[56]....
        /*0ca0*/ 	.word	0x00012800
        /*0ca4*/ 	.word	0x00000004
        /*0ca8*/ 	.word	0x00000000
        /*0cac*/ 	.short	0x010a
        /*0cae*/ 	.byte	0x3f
	.zero		1


	//   ....[57]....
        /*0cb0*/ 	.word	0x00012830
        /*0cb4*/ 	.word	0x00000003
        /*0cb8*/ 	.word	0x00000000
        /*0cbc*/ 	.short	0x010a
        /*0cbe*/ 	.byte	0x3f
	.zero		1


	//   ....[58]....
        /*0cc0*/ 	.word	0x00012890
        /*0cc4*/ 	.word	0x00000007
        /*0cc8*/ 	.word	0x00022800
        /*0ccc*/ 	.short	0x010a
        /*0cce*/ 	.byte	0x3f
	.zero		1


	//   ....[59]....
        /*0cd0*/ 	.word	0x000128e0
        /*0cd4*/ 	.word	0x00000006
        /*0cd8*/ 	.word	0x00022830
        /*0cdc*/ 	.short	0x010a
        /*0cde*/ 	.byte	0x3f
	.zero		1


	//   ....[60]....
        /*0ce0*/ 	.word	0x00012930
        /*0ce4*/ 	.word	0x00000006
        /*0ce8*/ 	.word	0x00022850
        /*0cec*/ 	.short	0x010a
        /*0cee*/ 	.byte	0x3f
	.zero		1


	//   ....[61]....
        /*0cf0*/ 	.word	0x00012990
        /*0cf4*/ 	.word	0x00000005
        /*0cf8*/ 	.word	0x00022830
        /*0cfc*/ 	.short	0x010a
        /*0cfe*/ 	.byte	0x3f
	.zero		1


	//   ....[62]....
        /*0d00*/ 	.word	0x000129e0
        /*0d04*/ 	.word	0x000000c7
        /*0d08*/ 	.word	0x00022850
        /*0d0c*/ 	.short	0x010a
        /*0d0e*/ 	.byte	0x3f
	.zero		1


	//   ....[63]....
        /*0d10*/ 	.word	0x00012a40
        /*0d14*/ 	.word	0x00000005
        /*0d18*/ 	.word	0x00022830
        /*0d1c*/ 	.short	0x010a
        /*0d1e*/ 	.byte	0x3f
	.zero		1


	//   ....[64]....
        /*0d20*/ 	.word	0x00012a90
        /*0d24*/ 	.word	0x000000b5
        /*0d28*/ 	.word	0x00022850
        /*0d2c*/ 	.short	0x010a
        /*0d2e*/ 	.byte	0x3f
	.zero		1


	//   ....[65]....
        /*0d30*/ 	.word	0x00012c30
        /*0d34*/ 	.word	0x00000000
        /*0d38*/ 	.word	0x00022840
        /*0d3c*/ 	.short	0x010a
        /*0d3e*/ 	.byte	0x3f
	.zero		1


	//   ....[66]....
        /*0d40*/ 	.word	0x00013730
        /*0d44*/ 	.word	0x00000002
        /*0d48*/ 	.word	0x00022820
        /*0d4c*/ 	.short	0x010a
        /*0d4e*/ 	.byte	0x3f
	.zero		1


	//   ....[67]....
        /*0d50*/ 	.word	0x00013780
        /*0d54*/ 	.word	0x00000002
        /*0d58*/ 	.word	0x00022860
        /*0d5c*/ 	.short	0x010a
        /*0d5e*/ 	.byte	0x3f
	.zero		1


	//   ....[68]....
        /*0d60*/ 	.word	0x000137d0
        /*0d64*/ 	.word	0x00000003
        /*0d68*/ 	.word	0x00022840
        /*0d6c*/ 	.short	0x010a
        /*0d6e*/ 	.byte	0x3f
	.zero		1


	//   ....[69]....
        /*0d70*/ 	.word	0x00013820
        /*0d74*/ 	.word	0x00000003
        /*0d78*/ 	.word	0x00022860
        /*0d7c*/ 	.short	0x010a
        /*0d7e*/ 	.byte	0x3f
	.zero		1


	//   ....[70]....
        /*0d80*/ 	.word	0x00013870
        /*0d84*/ 	.word	0x00000004
        /*0d88*/ 	.word	0x00022840
        /*0d8c*/ 	.short	0x010a
        /*0d8e*/ 	.byte	0x3f
	.zero		1


	//   ....[71]....
        /*0d90*/ 	.word	0x000138c0
        /*0d94*/ 	.word	0x00000004
        /*0d98*/ 	.word	0x00022860
        /*0d9c*/ 	.short	0x010a
        /*0d9e*/ 	.byte	0x3f
	.zero		1


	//   ....[72]....
        /*0da0*/ 	.word	0x00013910
        /*0da4*/ 	.word	0x00000004
        /*0da8*/ 	.word	0x00022840
        /*0dac*/ 	.short	0x010a
        /*0dae*/ 	.byte	0x3f
	.zero		1


	//   ....[73]....
        /*0db0*/ 	.word	0x00013960
        /*0db4*/ 	.word	0x00000004
        /*0db8*/ 	.word	0x00022860
        /*0dbc*/ 	.short	0x010a
        /*0dbe*/ 	.byte	0x3f
	.zero		1


	//   ....[74]....
        /*0dc0*/ 	.word	0x000142f0
        /*0dc4*/ 	.word	0x00000000
        /*0dc8*/ 	.word	0x00022820
        /*0dcc*/ 	.short	0x010a
        /*0dce*/ 	.byte	0x3f
	.zero		1


	//   ....[75]....
        /*0dd0*/ 	.word	0x00014490
        /*0dd4*/ 	.word	0x00000006
        /*0dd8*/ 	.word	0x00000000
        /*0ddc*/ 	.short	0x010a
        /*0dde*/ 	.byte	0x3f
	.zero		1


	//   ....[76]....
        /*0de0*/ 	.word	0x000144e0
        /*0de4*/ 	.word	0x00000007
        /*0de8*/ 	.word	0x00000000
        /*0dec*/ 	.short	0x010a
        /*0dee*/ 	.byte	0x3f
	.zero		1


	//   ....[77]....
        /*0df0*/ 	.word	0x00014530
        /*0df4*/ 	.word	0x00000004
        /*0df8*/ 	.word	0x00000000
        /*0dfc*/ 	.short	0x010a
        /*0dfe*/ 	.byte	0x3f
	.zero		1


	//----- nvinfo : EIATTR_NUM_MBARRIERS
	.align		4
.L_561:
        /*0e00*/ 	.byte	0x03, 0x38
        /*0e02*/ 	.short	0x0016


	//----- nvinfo : EIATTR_EXIT_INSTR_OFFSETS
	.align		4
        /*0e04*/ 	.byte	0x04, 0x1c
        /*0e06*/ 	.short	(.L_563 - .L_562)


	//   ....[0]....
.L_562:
        /*0e08*/ 	.word	0x00000a80


	//   ....[1]....
        /*0e0c*/ 	.word	0x0000c460


	//   ....[2]....
        /*0e10*/ 	.word	0x00012880


	//----- nvinfo : EIATTR_MAX_THREADS
	.align		4
.L_563:
        /*0e14*/ 	.byte	0x04, 0x05
        /*0e16*/ 	.short	(.L_565 - .L_564)
.L_564:
        /*0e18*/ 	.word	0x00000180
        /*0e1c*/ 	.word	0x00000001
        /*0e20*/ 	.word	0x00000001


	//----- nvinfo : EIATTR_CRS_STACK_SIZE
	.align		4
.L_565:
        /*0e24*/ 	.byte	0x04, 0x1e
        /*0e26*/ 	.short	(.L_567 - .L_566)
.L_566:
        /*0e28*/ 	.word	0x00000000


	//----- nvinfo : EIATTR_CBANK_PARAM_SIZE
	.align		4
.L_567:
        /*0e2c*/ 	.byte	0x03, 0x19
        /*0e2e*/ 	.short	0x0af0


	//----- nvinfo : EIATTR_PARAM_CBANK
	.align		4
        /*0e30*/ 	.byte	0x04, 0x0a
        /*0e32*/ 	.short	(.L_569 - .L_568)
	.align		4
.L_568:
        /*0e34*/ 	.word	index@(.nv.constant0._ZN7cutlass13device_kernelIN5flash11enable_sm90INS1_16FlashAttnFwdSm90INS1_25CollectiveMainloopFwdSm90ILi2EN4cute5tupleIJNS5_1CILi1EEES8_S8_EEENS6_IJNS7_ILi128EEENS7_ILi96EEENS7_ILi64EEEEEELi256ENS_6half_tEfNS_4arch4Sm90ELb1ELb0ELb1ELb1ELb0ELb0ELb0ELb1ELb0ELb1ELb0ELb0EEENS1_21CollectiveEpilogueFwdINS6_IJSA_NS7_ILi256EEESB_EEES9_SE_SG_Li256ELb1ELb1ELb0ELb0EEENS1_36VarlenDynamicPersistentTileSchedulerILi128ELi96ELi256ELi128ELb0ELb1ELb1ELb1ELb1ELb1EEEEEEEEEvNT_6ParamsE)
        /*0e38*/ 	.short	0x0210
        /*0e3a*/ 	.short	0x0af0


	//----- nvinfo : EIATTR_SW_WAR
	.align		4
.L_569:
        /*0e3c*/ 	.byte	0x04, 0x36
        /*0e3e*/ 	.short	(.L_571 - .L_570)
.L_570:
        /*0e40*/ 	.word	0x00000008
.L_571:


//--------------------- .nv.info._ZN7cutlass13device_kernelIN5flash11enable_sm90INS1_16FlashAttnFwdSm90INS1_25CollectiveMainloopFwdSm90ILi2EN4cute5tupleIJNS5_1CILi1EEES8_S8_EEENS6_IJNS7_ILi128EEENS7_ILi96EEENS7_ILi64EEEEEELi256ENS_6half_tEfNS_4arch4Sm90ELb1ELb0ELb1ELb1ELb0ELb1ELb0ELb1ELb0ELb1ELb0ELb0EEENS1_21CollectiveEpilogueFwdINS6_IJSA_NS7_ILi256EEESB_EEES9_SE_SG_Li256ELb1ELb1ELb0ELb0EEENS1_36VarlenDynamicPersistentTileSchedulerILi128ELi96ELi256ELi128ELb0ELb1ELb1ELb1ELb1ELb1EEEEEEEEEvNT_6ParamsE --------------------------
	.section	.nv.info._ZN7cutlass13device_kernelIN5flash11enable_sm90INS1_16FlashAttnFwdSm90INS1_25CollectiveMainloopFwdSm90ILi2EN4cute5tupleIJNS5_1CILi1EEES8_S8_EEENS6_IJNS7_ILi128EEENS7_ILi96EEENS7_ILi64EEEEEELi256ENS_6half_tEfNS_4arch4Sm90ELb1ELb0ELb1ELb1ELb0ELb1ELb0ELb1ELb0ELb1ELb0ELb0EEENS1_21CollectiveEpilogueFwdINS6_IJSA_NS7_ILi256EEESB_EEES9_SE_SG_Li256ELb1ELb1ELb0ELb0EEENS1_36VarlenDynamicPersistentTileSchedulerILi128ELi96ELi256ELi128ELb0ELb1ELb1ELb1ELb1ELb1EEEEEEEEEvNT_6ParamsE,"",@"SHT_CUDA_INFO"
	.sectionflags	@""
	.align	4


	//----- nvinfo : EIATTR_CUDA_API_VERSION
	.align		4
        /*0000*/ 	.byte	0x04, 0x37
        /*0002*/ 	.short	(.L_573 - .L_572)
.L_572:
        /*0004*/ 	.word	0x00000082


	//----- nvinfo : EIATTR_KPARAM_INFO
	.align		4
.L_573:
        /*0008*/ 	.byte	0x04, 0x17
        /*000a*/ 	.short	(.L_575 - .L_574)
.L_574:
        /*000c*/ 	.word	0x00000000
        /*0010*/ 	.short	0x0000
        /*0012*/ 	.short	0x0070
        /*0014*/ 	.byte	0x00, 0xf0, 0x01, 0x2a


	//----- nvinfo : EIATTR_SPARSE_MMA_MASK
	.align		4
.L_575:
        /*0018*/ 	.byte	0x03, 0x50
        /*001a*/ 	.short	0x0000


	//----- nvinfo : EIATTR_MAXREG_COUNT
	.align		4
        /*001c*/ 	.byte	0x03, 0x1b
        /*001e*/ 	.short	0x00a8


	//----- nvinfo : EIATTR_NUM_BARRIERS
	.align		4
        /*0020*/ 	.byte	0x02, 0x4c
        /*0022*/ 	.byte	0x10
	.zero		1


	//----- nvinfo : EIATTR_EXTERNS
	.align		4
        /*0024*/ 	.byte	0x04, 0x0f
        /*0026*/ 	.short	(.L_577 - .L_576)


	//   ....[0]....
	.align		4
.L_576:
        /*0028*/ 	.word	index@(__assertfail)


	//----- nvinfo : EIATTR_ANNOTATIONS
	.align		4
.L_577:
        /*002c*/ 	.byte	0x04, 0x55
        /*002e*/ 	.short	(.L_579 - .L_578)


	//   ....[0]....
.L_578:
        /* <DEDUP_REMOVED lines=95> */


	//----- nvinfo : EIATTR_MERCURY_ISA_VERSION
	.align		4
.L_579:
        /*0608*/ 	.byte	0x03, 0x5f
        /*060a*/ 	.short	0x0101


	//----- nvinfo : EIATTR_UNUSED_LOAD_BYTE_OFFSET
	.align		4
        /*060c*/ 	.byte	0x04, 0x44
        /*060e*/ 	.short	(.L_581 - .L_580)


	//   ....[0]....
.L_580:
        /*0610*/ 	.word	0x00000ac0
        /*0614*/ 	.word	0x0000fff0


	//   ....[1]....
        /*0618*/ 	.word	0x00010ce0
        /*061c*/ 	.word	0x0000fff0


	//----- nvinfo : EIATTR_INT_WARP_WIDE_INSTR_OFFSETS
	.align		4
.L_581:
        /*0620*/ 	.byte	0x04, 0x31
        /*0622*/ 	.short	(.L_583 - .L_582)


	//   ....[0]....
.L_582:
        /*0624*/ 	.word	0x00000180


	//   ....[1]....
        /*0628*/ 	.word	0x00000220


	//   ....[2]....
        /*062c*/ 	.word	0x00000290


	//   ....[3]....
        /*0630*/ 	.word	0x000164c0


	//   ....[4]....
        /*0634*/ 	.word	0x00016550


	//   ....[5]....
        /*0638*/ 	.word	0x0001a4c0


	//   ....[6]....
        /*063c*/ 	.word	0x0001a550


	//----- nvinfo : EIATTR_COOP_GROUP_MASK_REGIDS
	.align		4
.L_583:
        /*0640*/ 	.byte	0x04, 0x29
        /*0642*/ 	.short	(.L_585 - .L_584)


	//   ....[0]....
.L_584:
        /*0644*/ 	.word	0xffffffff


	//   ....[1]....
        /*0648*/ 	.word	0xffffffff


	//   ....[2]....
        /*064c*/ 	.word	0xffffffff


	//   ....[3]....
        /*0650*/ 	.word	0xffffffff


	//   ....[4]....
        /*0654*/ 	.word	0xffffffff


	//   ....[5]....
        /*0658*/ 	.word	0xffffffff


	//   ....[6]....
        /*065c*/ 	.word	0xffffffff


	//   ....[7]....
        /*0660*/ 	.word	0xffffffff


	//   ....[8]....
        /*0664*/ 	.word	0xffffffff


	//   ....[9]....
        /*0668*/ 	.word	0xffffffff


	//   ....[10]....
        /*066c*/ 	.word	0xffffffff


	//   ....[11]....
        /*0670*/ 	.word	0xffffffff


	//   ....[12]....
        /*0674*/ 	.word	0xffffffff


	//   ....[13]....
        /*0678*/ 	.word	0xffffffff


	//   ....[14]....
        /*067c*/ 	.word	0xffffffff


	//   ....[15]....
        /*0680*/ 	.word	0xffffffff


	//   ....[16]....
        /*0684*/ 	.word	0xffffffff


	//   ....[17]....
        /*0688*/ 	.word	0xffffffff


	//   ....[18]....
        /*068c*/ 	.word	0xffffffff


	//   ....[19]....
        /*0690*/ 	.word	0xffffffff


	//   ....[20]....
        /*0694*/ 	.word	0xffffffff


	//   ....[21]....
        /*0698*/ 	.word	0xffffffff


	//   ....[22]....
        /*069c*/ 	.word	0xffffffff


	//   ....[23]....
        /*06a0*/ 	.word	0xffffffff


	//   ....[24]....
        /*06a4*/ 	.word	0xffffffff


	//   ....[25]....
        /*06a8*/ 	.word	0xffffffff


	//   ....[26]....
        /*06ac*/ 	.word	0xffffffff


	//   ....[27]....
        /*06b0*/ 	.word	0xffffffff


	//   ....[28]....
        /*06b4*/ 	.word	0xffffffff


	//   ....[29]....
        /*06b8*/ 	.word	0xffffffff


	//   ....[30]....
        /*06bc*/ 	.word	0xffffffff


	//   ....[31]....
        /*06c0*/ 	.word	0xffffffff


	//   ....[32]....
        /*06c4*/ 	.word	0xffffffff


	//   ....[33]....
        /*06c8*/ 	.word	0xffffffff


	//   ....[34]....
        /*06cc*/ 	.word	0xffffffff


	//   ....[35]....
        /*06d0*/ 	.word	0xffffffff


	//   ....[36]....
        /*06d4*/ 	.word	0xffffffff


	//   ....[37]....
        /*06d8*/ 	.word	0xffffffff


	//   ....[38]....
        /*06dc*/ 	.word	0xffffffff


	//   ....[39]....
        /*06e0*/ 	.word	0xffffffff


	//   ....[40]....
        /*06e4*/ 	.word	0xffffffff


	//   ....[41]....
        /*06e8*/ 	.word	0xffffffff


	//   ....[42]....
        /*06ec*/ 	.word	0xffffffff


	//   ....[43]....
        /*06f0*/ 	.word	0xffffffff


	//   ....[44]....
        /*06f4*/ 	.word	0xffffffff


	//   ....[45]....
        /*06f8*/ 	.word	0xffffffff


	//   ....[46]....
        /*06fc*/ 	.word	0xffffffff


	//   ....[47]....
        /*0700*/ 	.word	0xffffffff


	//   ....[48]....
        /*0704*/ 	.word	0xffffffff


	//   ....[49]....
        /*0708*/ 	.word	0xffffffff


	//   ....[50]....
        /*070c*/ 	.word	0xffffffff


	//   ....[51]....
        /*0710*/ 	.word	0xffffffff


	//   ....[52]....
        /*0714*/ 	.word	0xffffffff


	//   ....[53]....
        /*0718*/ 	.word	0xffffffff


	//   ....[54]....
        /*071c*/ 	.word	0xffffffff


	//   ....[55]....
        /*0720*/ 	.word	0xffffffff


	//   ....[56]....
        /*0724*/ 	.word	0xffffffff


	//   ....[57]....
        /*0728*/ 	.word	0xffffffff


	//   ....[58]....
        /*072c*/ 	.word	0xffffffff


	//   ....[59]....
        /*0730*/ 	.word	0xffffffff


	//   ....[60]....
        /*0734*/ 	.word	0xffffffff


	//   ....[61]....
        /*0738*/ 	.word	0xffffffff


	//   ....[62]....
        /*073c*/ 	.word	0xffffffff


	//   ....[63]....
        /*0740*/ 	.word	0xffffffff


	//   ....[64]....
        /*0744*/ 	.word	0xffffffff


	//   ....[65]....
        /*0748*/ 	.word	0xffffffff


	//   ....[66]....
        /*074c*/ 	.word	0xffffffff


	//   ....[67]....
        /*0750*/ 	.word	0xffffffff


	//   ....[68]....
        /*0754*/ 	.word	0xffffffff


	//   ....[69]....
        /*0758*/ 	.word	0xffffffff


	//   ....[70]....
        /*075c*/ 	.word	0xffffffff


	//   ....[71]....
        /*0760*/ 	.word	0xffffffff


	//   ....[72]....
        /*0764*/ 	.word	0xffffffff


	//   ....[73]....
        /*0768*/ 	.word	0xffffffff


	//   ....[74]....
        /*076c*/ 	.word	0xffffffff


	//   ....[75]....
        /*0770*/ 	.word	0xffffffff


	//   ....[76]....
        /*0774*/ 	.word	0xffffffff


	//   ....[77]....
        /*0778*/ 	.word	0xffffffff


	//   ....[78]....
        /*077c*/ 	.word	0xffffffff


	//   ....[79]....
        /*0780*/ 	.word	0xffffffff


	//   ....[80]....
        /*0784*/ 	.word	0xffffffff


	//   ....[81]....
        /*0788*/ 	.word	0xffffffff


	//   ....[82]....
        /*078c*/ 	.word	0xffffffff


	//   ....[83]....
        /*0790*/ 	.word	0xffffffff


	//   ....[84]....
        /*0794*/ 	.word	0xffffffff


	//   ....[85]....
        /*0798*/ 	.word	0xffffffff


	//   ....[86]....
        /*079c*/ 	.word	0xffffffff


	//   ....[87]....
        /*07a0*/ 	.word	0xffffffff


	//   ....[88]....
        /*07a4*/ 	.word	0xffffffff


	//   ....[89]....
        /*07a8*/ 	.word	0xffffffff


	//   ....[90]....
        /*07ac*/ 	.word	0xffffffff


	//   ....[91]....
        /*07b0*/ 	.word	0xffffffff


	//   ....[92]....
        /*07b4*/ 	.word	0xffffffff


	//   ....[93]....
        /*07b8*/ 	.word	0xffffffff


	//   ....[94]....
        /*07bc*/ 	.word	0xffffffff


	//   ....[95]....
        /*07c0*/ 	.word	0xffffffff


	//   ....[96]....
        /*07c4*/ 	.word	0xffffffff


	//   ....[97]....
        /*07c8*/ 	.word	0xffffffff


	//   ....[98]....
        /*07cc*/ 	.word	0xffffffff


	//   ....[99]....
        /*07d0*/ 	.word	0xffffffff


	//   ....[100]....
        /*07d4*/ 	.word	0xffffffff


	//   ....[101]....
        /*07d8*/ 	.word	0xffffffff


	//   ....[102]....
        /*07dc*/ 	.word	0xffffffff


	//   ....[103]....
        /*07e0*/ 	.word	0xffffffff


	//   ....[104]....
        /*07e4*/ 	.word	0xffffffff


	//   ....[105]....
        /*07e8*/ 	.word	0xffffffff


	//   ....[106]....
        /*07ec*/ 	.word	0xffffffff


	//   ....[107]....
        /*07f0*/ 	.word	0xffffffff


	//   ....[108]....
        /*07f4*/ 	.word	0xffffffff


	//   ....[109]....
        /*07f8*/ 	.word	0xffffffff


	//   ....[110]....
        /*07fc*/ 	.word	0xffffffff


	//   ....[111]....
        /*0800*/ 	.word	0xffffffff


	//   ....[112]....
        /*0804*/ 	.word	0xffffffff


	//   ....[113]....
        /*0808*/ 	.word	0xffffffff


	//   ....[114]....
        /*080c*/ 	.word	0xffffffff


	//   ....[115]....
        /*0810*/ 	.word	0xffffffff


	//   ....[116]....
        /*0814*/ 	.word	0x0500000f


	//   ....[117]....
        /*0818*/ 	.word	0x0500000f


	//   ....[118]....
        /*081c*/ 	.word	0x0500000f


	//   ....[119]....
        /*0820*/ 	.word	0x0500000f


	//   ....[120]....
        /*0824*/ 	.word	0x0500000f


	//   ....[121]....
        /*0828*/ 	.word	0x0500000f


	//   ....[122]....
        /*082c*/ 	.word	0x0500000f


	//   ....[123]....
        /*0830*/ 	.word	0x0500000f


	//   ....[124]....
        /*0834*/ 	.word	0x0500000f


	//   ....[125]....
        /*0838*/ 	.word	0x0500000f


	//   ....[126]....
        /*083c*/ 	.word	0x0500000f


	//   ....[127]....
        /*0840*/ 	.word	0x0500000f


	//   ....[128]....
        /*0844*/ 	.word	0x0500000f


	//   ....[129]....
        /*0848*/ 	.word	0x0500000f


	//   ....[130]....
        /*084c*/ 	.word	0x0500000f


	//   ....[131]....
        /*0850*/ 	.word	0x0500000f


	//   ....[132]....
        /*0854*/ 	.word	0x0500000f


	//   ....[133]....
        /*0858*/ 	.word	0x0500000f


	//   ....[134]....
        /*085c*/ 	.word	0x0500000f


	//   ....[135]....
        /*0860*/ 	.word	0x0500000f


	//   ....[136]....
        /*0864*/ 	.word	0x0500000f


	//   ....[137]....
        /*0868*/ 	.word	0x0500000f


	//   ....[138]....
        /*086c*/ 	.word	0x0500000f


	//   ....[139]....
        /*0870*/ 	.word	0x0500000f


	//   ....[140]....
        /*0874*/ 	.word	0x0500000f


	//   ....[141]....
        /*0878*/ 	.word	0x0500000f


	//   ....[142]....
        /*087c*/ 	.word	0x0500000f


	//   ....[143]....
        /*0880*/ 	.word	0x0500000f


	//   ....[144]....
        /*0884*/ 	.word	0x0500000f


	//   ....[145]....
        /*0888*/ 	.word	0x0500000f


	//   ....[146]....
        /*088c*/ 	.word	0x0500000f


	//   ....[147]....
        /*0890*/ 	.word	0x0500000f


	//   ....[148]....
        /*0894*/ 	.word	0x0500000f


	//   ....[149]....
        /*0898*/ 	.word	0x0500000f


	//   ....[150]....
        /*089c*/ 	.word	0x0500000f


	//   ....[151]....
        /*08a0*/ 	.word	0x0500000f


	//   ....[152]....
        /*08a4*/ 	.word	0x0500000f


	//   ....[153]....
        /*08a8*/ 	.word	0x0500000f


	//   ....[154]....
        /*08ac*/ 	.word	0x0500000f


	//   ....[155]....
        /*08b0*/ 	.word	0x0500000f


	//   ....[156]....
        /*08b4*/ 	.word	0x0500000f


	//   ....[157]....
        /*08b8*/ 	.word	0x0500000f


	//   ....[158]....
        /*08bc*/ 	.word	0x0500000f


	//   ....[159]....
        /*08c0*/ 	.word	0x0500000f


	//   ....[160]....
        /*08c4*/ 	.word	0x0500000f


	//   ....[161]....
        /*08c8*/ 	.word	0x0500000f


	//   ....[162]....
        /*08cc*/ 	.word	0x0500000f


	//   ....[163]....
        /*08d0*/ 	.word	0x0500000f


	//   ....[164]....
        /*08d4*/ 	.word	0x0500000f


	//   ....[165]....
        /*08d8*/ 	.word	0x0500000f


	//   ....[166]....
        /*08dc*/ 	.word	0x0500000f


	//   ....[167]....
        /*08e0*/ 	.word	0x0500000f


	//   ....[168]....
        /*08e4*/ 	.word	0x0500000f


	//   ....[169]....
        /*08e8*/ 	.word	0x0500000f


	//   ....[170]....
        /*08ec*/ 	.word	0x0500000f


	//   ....[171]....
        /*08f0*/ 	.word	0x0500000f


	//   ....[172]....
        /*08f4*/ 	.word	0x0500000f


	//   ....[173]....
        /*08f8*/ 	.word	0x0500000f


	//   ....[174]....
        /*08fc*/ 	.word	0x0500000f


	//   ....[175]....
        /*0900*/ 	.word	0x0500000f


	//   ....[176]....
        /*0904*/ 	.word	0x0500000f


	//----- nvinfo : EIATTR_COOP_GROUP_INSTR_OFFSETS
	.align		4
.L_585:
        /*0908*/ 	.byte	0x04, 0x28
        /*090a*/ 	.short	(.L_587 - .L_586)


	//   ....[0]....
.L_586:
        /*090c*/ 	.word	0x00000060


	//   ....[1]....
        /*0910*/ 	.word	0x00000190


	//   ....[2]....
        /*0914*/ 	.word	0x00000240


	//   ....[3]....
        /*0918*/ 	.word	0x00000400


	//   ....[4]....
        /*091c*/ 	.word	0x00000560


	//   ....[5]....
        /*0920*/ 	.word	0x00000680


	//   ....[6]....
        /*0924*/ 	.word	0x000007e0


	//   ....[7]....
        /*0928*/ 	.word	0x00005ca0


	//   ....[8]....
        /*092c*/ 	.word	0x000063a0


	//   ....[9]....
        /*0930*/ 	.word	0x000063b0


	//   ....[10]....
        /*0934*/ 	.word	0x000063c0


	//   ....[11]....
        /*0938*/ 	.word	0x000063d0


	//   ....[12]....
        /*093c*/ 	.word	0x000066e0


	//   ....[13]....
        /*0940*/ 	.word	0x000066f0


	//   ....[14]....
        /*0944*/ 	.word	0x00006700


	//   ....[15]....
        /*0948*/ 	.word	0x00006710


	//   ....[16]....
        /*094c*/ 	.word	0x000078f0


	//   ....[17]....
        /*0950*/ 	.word	0x00007910


	//   ....[18]....
        /*0954*/ 	.word	0x00007920


	//   ....[19]....
        /*0958*/ 	.word	0x00007930


	//   ....[20]....
        /*095c*/ 	.word	0x00007a10


	//   ....[21]....
        /*0960*/ 	.word	0x00007a20


	//   ....[22]....
        /*0964*/ 	.word	0x00007ad0


	//   ....[23]....
        /*0968*/ 	.word	0x00007b10


	//   ....[24]....
        /*096c*/ 	.word	0x00009280


	//   ....[25]....
        /*0970*/ 	.word	0x00009310


	//   ....[26]....
        /*0974*/ 	.word	0x00009a40


	//   ....[27]....
        /*0978*/ 	.word	0x00009af0


	//   ....[28]....
        /*097c*/ 	.word	0x0000a230


	//   ....[29]....
        /*0980*/ 	.word	0x0000a290


	//   ....[30]....
        /*0984*/ 	.word	0x0000b230


	//   ....[31]....
        /*0988*/ 	.word	0x0000b240


	//   ....[32]....
        /*098c*/ 	.word	0x0000bf70


	//   ....[33]....
        /*0990*/ 	.word	0x0000c010


	//   ....[34]....
        /*0994*/ 	.word	0x0000cb30


	//   ....[35]....
        /*0998*/ 	.word	0x0000cbc0


	//   ....[36]....
        /*099c*/ 	.word	0x0000e6d0


	//   ....[37]....
        /*09a0*/ 	.word	0x0000e730


	//   ....[38]....
        /*09a4*/ 	.word	0x0000f0f0


	//   ....[39]....
        /*09a8*/ 	.word	0x0000f150


	//   ....[40]....
        /*09ac*/ 	.word	0x00010260


	//   ....[41]....
        /*09b0*/ 	.word	0x000102d0


	//   ....[42]....
        /*09b4*/ 	.word	0x00010330


	//   ....[43]....
        /*09b8*/ 	.word	0x00010370


	//   ....[44]....
        /*09bc*/ 	.word	0x00011cf0


	//   ....[45]....
        /*09c0*/ 	.word	0x00011d20


	//   ....[46]....
        /*09c4*/ 	.word	0x00011d50


	//   ....[47]....
        /*09c8*/ 	.word	0x00011da0


	//   ....[48]....
        /*09cc*/ 	.word	0x000124a0


	//   ....[49]....
        /*09d0*/ 	.word	0x00012700


	//   ....[50]....
        /*09d4*/ 	.word	0x00012840


	//   ....[51]....
        /*09d8*/ 	.word	0x00012870


	//   ....[52]....
        /*09dc*/ 	.word	0x000129b0


	//   ....[53]....
        /*09e0*/ 	.word	0x000129d0


	//   ....[54]....
        /*09e4*/ 	.word	0x00012b20


	//   ....[55]....
        /*09e8*/ 	.word	0x00012b30


	//   ....[56]....
        /*09ec*/ 	.word	0x00013380


	//   ....[57]....
        /*09f0*/ 	.word	0x00013390


	//   ....[58]....
        /*09f4*/ 	.word	0x00013570


	//   ....[59]....
        /*09f8*/ 	.word	0x00013580


	//   ....[60]....
        /*09fc*/ 	.word	0x00013750


	//   ....[61]....
        /*0a00*/ 	.word	0x00013760


	//   ....[62]....
        /*0a04*/ 	.word	0x00013930


	//   ....[63]....
        /*0a08*/ 	.word	0x00013940


	//   ....[64]....
        /*0a0c*/ 	.word	0x00013b70


	//   ....[65]....
        /*0a10*/ 	.word	0x00013d40


	//   ....[66]....
        /*0a14*/ 	.word	0x00013d70


	//   ....[67]....
        /*0a18*/ 	.word	0x00013da0


	//   ....[68]....
        /*0a1c*/ 	.word	0x00013dd0


	//   ....[69]....
        /*0a20*/ 	.word	0x00013e00


	//   ....[70]....
        /*0a24*/ 	.word	0x00013e30


	//   ....[71]....
        /*0a28*/ 	.word	0x00013fa0


	//   ....[72]....
        /*0a2c*/ 	.word	0x00013fd0


	//   ....[73]....
        /*0a30*/ 	.word	0x00014000


	//   ....[74]....
        /*0a34*/ 	.word	0x00014030


	//   ....[75]....
        /*0a38*/ 	.word	0x00014060


	//   ....[76]....
        /*0a3c*/ 	.word	0x00014090


	//   ....[77]....
        /*0a40*/ 	.word	0x00014130


	//   ....[78]....
        /*0a44*/ 	.word	0x00014190


	//   ....[79]....
        /*0a48*/ 	.word	0x00014220


	//   ....[80]....
        /*0a4c*/ 	.word	0x00015030


	//   ....[81]....
        /*0a50*/ 	.word	0x00016ac0


	//   ....[82]....
        /*0a54*/ 	.word	0x00017670


	//   ....[83]....
        /*0a58*/ 	.word	0x00017680


	//   ....[84]....
        /*0a5c*/ 	.word	0x000176a0


	//   ....[85]....
        /*0a60*/ 	.word	0x00017740


	//   ....[86]....
        /*0a64*/ 	.word	0x00017770


	//   ....[87]....
        /*0a68*/ 	.word	0x000177e0


	//   ....[88]....
        /*0a6c*/ 	.word	0x00017810


	//   ....[89]....
        /*0a70*/ 	.word	0x00017880


	//   ....[90]....
        /*0a74*/ 	.word	0x000178b0


	//   ....[91]....
        /*0a78*/ 	.word	0x00017920


	//   ....[92]....
        /*0a7c*/ 	.word	0x00017950


	//   ....[93]....
        /*0a80*/ 	.word	0x000179c0


	//   ....[94]....
        /*0a84*/ 	.word	0x000179f0


	//   ....[95]....
        /*0a88*/ 	.word	0x00017a10


	//   ....[96]....
        /*0a8c*/ 	.word	0x00017a70


	//   ....[97]....
        /*0a90*/ 	.word	0x00017a80


	//   ....[98]....
        /*0a94*/ 	.word	0x0001a750


	//   ....[99]....
        /*0a98*/ 	.word	0x0001a7b0


	//   ....[100]....
        /*0a9c*/ 	.word	0x0001a7e0


	//   ....[101]....
        /*0aa0*/ 	.word	0x0001a7f0


	//   ....[102]....
        /*0aa4*/ 	.word	0x0001a820


	//   ....[103]....
        /*0aa8*/ 	.word	0x0001a850


	//   ....[104]....
        /*0aac*/ 	.word	0x0001a880


	//   ....[105]....
        /*0ab0*/ 	.word	0x0001a8b0


	//   ....[106]....
        /*0ab4*/ 	.word	0x0001aa30


	//   ....[107]....
        /*0ab8*/ 	.word	0x0001aa60


	//   ....[108]....
        /*0abc*/ 	.word	0x0001aa90


	//   ....[109]....
        /*0ac0*/ 	.word	0x0001aac0


	//   ....[110]....
        /*0ac4*/ 	.word	0x0001aaf0


	//   ....[111]....
        /*0ac8*/ 	.word	0x0001ab20


	//   ....[112]....
        /*0acc*/ 	.word	0x0001abe0


	//   ....[113]....
        /*0ad0*/ 	.word	0x0001ac00


	//   ....[114]....
        /*0ad4*/ 	.word	0x0001ac70


	//   ....[115]....
        /*0ad8*/ 	.word	0x0001b340


	//   ....[116]....
        /*0adc*/ 	.word	0x0001b7d0


	//   ....[117]....
        /*0ae0*/ 	.word	0x0001b870


	//   ....[118]....
        /*0ae4*/ 	.word	0x0001b900


	//   ....[119]....
        /*0ae8*/ 	.word	0x0001b950


	//   ....[120]....
        /*0aec*/ 	.word	0x0001b9a0


	//   ....[121]....
        /*0af0*/ 	.word	0x0001ba30


	//   ....[122]....
        /*0af4*/ 	.word	0x0001bac0


	//   ....[123]....
        /*0af8*/ 	.word	0x0001bb10


	//   ....[124]....
        /*0afc*/ 	.word	0x0001bb60


	//   ....[125]....
        /*0b00*/ 	.word	0x0001bc50


	//   ....[126]....
        /*0b04*/ 	.word	0x0001bd00


	//   ....[127]....
        /*0b08*/ 	.word	0x0001bd80


	//   ....[128]....
        /*0b0c*/ 	.word	0x0001be00


	//   ....[129]....
        /*0b10*/ 	.word	0x0001bea0


	//   ....[130]....
        /*0b14*/ 	.word	0x0001bf40


	//   ....[131]....
        /*0b18*/ 	.word	0x0001bfc0


	//   ....[132]....
        /*0b1c*/ 	.word	0x0001c0d0


	//   ....[133]....
        /*0b20*/ 	.word	0x0001c400


	//   ....[134]....
        /*0b24*/ 	.word	0x0001c450


	//   ....[135]....
        /*0b28*/ 	.word	0x0001c4e0


	//   ....[136]....
        /*0b2c*/ 	.word	0x0001c570


	//   ....[137]....
        /*0b30*/ 	.word	0x0001c600


	//   ....[138]....
        /*0b34*/ 	.word	0x0001c690


	//   ....[139]....
        /*0b38*/ 	.word	0x0001c720


	//   ....[140]....
        /*0b3c*/ 	.word	0x0001c7b0


	//   ....[141]....
        /*0b40*/ 	.word	0x0001c870


	//   ....[142]....
        /*0b44*/ 	.word	0x0001cb60


	//   ....[143]....
        /*0b48*/ 	.word	0x0001cd00


	//   ....[144]....
        /*0b4c*/ 	.word	0x0001cd50


	//   ....[145]....
        /*0b50*/ 	.word	0x0001cdb0


	//   ....[146]....
        /*0b54*/ 	.word	0x0001ce50


	//   ....[147]....
        /*0b58*/ 	.word	0x0001cf10


	//   ....[148]....
        /*0b5c*/ 	.word	0x0001cfa0


	//   ....[149]....
        /*0b60*/ 	.word	0x0001d070


	//   ....[150]....
        /*0b64*/ 	.word	0x0001d100


	//   ....[151]....
        /*0b68*/ 	.word	0x0001d1d0


	//   ....[152]....
        /*0b6c*/ 	.word	0x0001d260


	//   ....[153]....
        /*0b70*/ 	.word	0x0001d330


	//   ....[154]....
        /*0b74*/ 	.word	0x0001d3c0


	//   ....[155]....
        /*0b78*/ 	.word	0x0001d490


	//   ....[156]....
        /*0b7c*/ 	.word	0x0001d520


	//   ....[157]....
        /*0b80*/ 	.word	0x0001d5f0


	//   ....[158]....
        /*0b84*/ 	.word	0x0001d680


	//   ....[159]....
        /*0b88*/ 	.word	0x0001da00


	//   ....[160]....
        /*0b8c*/ 	.word	0x0001daa0


	//   ....[161]....
        /*0b90*/ 	.word	0x0001dbc0


	//   ....[162]....
        /*0b94*/ 	.word	0x0001dc30


	//   ....[163]....
        /*0b98*/ 	.word	0x0001dcb0


	//   ....[164]....
        /*0b9c*/ 	.word	0x0001dd30


	//   ....[165]....
        /*0ba0*/ 	.word	0x0001ddb0


	//   ....[166]....
        /*0ba4*/ 	.word	0x0001de40


	//   ....[167]....
        /*0ba8*/ 	.word	0x0001dee0


	//   ....[168]....
        /*0bac*/ 	.word	0x0001df80


	//   ....[169]....
        /*0bb0*/ 	.word	0x0001dff0


	//   ....[170]....
        /*0bb4*/ 	.word	0x0001e060


	//   ....[171]....
        /*0bb8*/ 	.word	0x0001e0d0


	//   ....[172]....
        /*0bbc*/ 	.word	0x0001e150


	//   ....[173]....
        /*0bc0*/ 	.word	0x0001e1d0


	//   ....[174]....
        /*0bc4*/ 	.word	0x0001e270


	//   ....[175]....
        /*0bc8*/ 	.word	0x0001e300


	//   ....[176]....
        /*0bcc*/ 	.word	0x0001e430


	//----- nvinfo : EIATTR_REG_RECONFIG
	.align		4
.L_587:
        /*0bd0*/ 	.byte	0x01, 0x54
	.zero		2


	//----- nvinfo : EIATTR_SYSCALL_OFFSETS
	.align		4
        /*0bd4*/ 	.byte	0x04, 0x46
        /*0bd6*/ 	.short	(.L_589 - .L_588)


	//   ....[0]....
.L_588:
        /*0bd8*/ 	.word	0x000018c0


	//   ....[1]....
        /*0bdc*/ 	.word	0x00001a10


	//   ....[2]....
        /*0be0*/ 	.word	0x00005e40


	//   ....[3]....
        /*0be4*/ 	.word	0x00006150


	//   ....[4]....
        /*0be8*/ 	.word	0x000166c0


	//   ....[5]....
        /*0bec*/ 	.word	0x00016820


	//   ....[6]....
        /*0bf0*/ 	.word	0x00016920


	//   ....[7]....
        /*0bf4*/ 	.word	0x00017290


	//----- nvinfo : EIATTR_MBARRIER_INSTR_OFFSETS
	.align		4
.L_589:
        /*0bf8*/ 	.byte	0x04, 0x39
        /*0bfa*/ 	.short	(.L_591 - .L_590)


	//   ....[0]....
.L_590:
        /*0bfc*/ 	.word	0x000002b0
        /*0c00*/ 	.word	0x000000ff
        /*0c04*/ 	.word	0x00022800
        /*0c08*/ 	.short	0x0100
        /*0c0a*/ 	.byte	0x08
	.zero		1


	//   ....[1]....
        /*0c0c*/ 	.word	0x000002c0
        /*0c10*/ 	.word	0x000000ff
        /*0c14*/ 	.word	0x00022820
        /*0c18*/ 	.short	0x0100
        /*0c1a*/ 	.byte	0x08
	.zero		1


	//   ....[2]....
        /*0c1c*/ 	.word	0x000003b0
        /*0c20*/ 	.word	0x000000ff
        /*0c24*/ 	.word	0x00022830
        /*0c28*/ 	.short	0x0100
        /*0c2a*/ 	.byte	0x08
	.zero		1


	//   ....[3]....
        /*0c2c*/ 	.word	0x000003c0
        /*0c30*/ 	.word	0x000000ff
        /*0c34*/ 	.word	0x00022840
        /*0c38*/ 	.short	0x0100
        /*0c3a*/ 	.byte	0x08
	.zero		1


	//   ....[4]....
        /*0c3c*/ 	.word	0x000003d0
        /*0c40*/ 	.word	0x000000ff
        /*0c44*/ 	.word	0x00022838
        /*0c48*/ 	.short	0x0100
        /*0c4a*/ 	.byte	0x08
	.zero		1


	//   ....[5]....
        /*0c4c*/ 	.word	0x000003e0
        /*0c50*/ 	.word	0x000000ff
        /*0c54*/ 	.word	0x00022848
        /*0c58*/ 	.short	0x0100
        /*0c5a*/ 	.byte	0x08
	.zero		1


	//   ....[6]....
        /*0c5c*/ 	.word	0x00000510
        /*0c60*/ 	.word	0x000000ff
        /*0c64*/ 	.word	0x00022850
        /*0c68*/ 	.short	0x0100
        /*0c6a*/ 	.byte	0x08
	.zero		1


	//   ....[7]....
        /*0c6c*/ 	.word	0x00000520
        /*0c70*/ 	.word	0x000000ff
        /*0c74*/ 	.word	0x00022860
        /*0c78*/ 	.short	0x0100
        /*0c7a*/ 	.byte	0x08
	.zero		1


	//   ....[8]....
        /*0c7c*/ 	.word	0x00000530
        /*0c80*/ 	.word	0x000000ff
        /*0c84*/ 	.word	0x00022858
        /*0c88*/ 	.short	0x0100
        /*0c8a*/ 	.byte	0x08
	.zero		1


	//   ....[9]....
        /*0c8c*/ 	.word	0x00000540
        /*0c90*/ 	.word	0x000000ff
        /*0c94*/ 	.word	0x00022868
        /*0c98*/ 	.short	0x0100
        /*0c9a*/ 	.byte	0x08
	.zero		1


	//   ....[10]....
        /*0c9c*/ 	.word	0x00000630
        /*0ca0*/ 	.word	0x000000ff
        /*0ca4*/ 	.word	0x00022870
        /*0ca8*/ 	.short	0x0100
        /*0caa*/ 	.byte	0x06
	.zero		1


	//   ....[11]....
        /*0cac*/ 	.word	0x00000640
        /*0cb0*/ 	.word	0x000000ff
        /*0cb4*/ 	.word	0x00022880
        /*0cb8*/ 	.short	0x0100
        /*0cba*/ 	.byte	0x06
	.zero		1


	//   ....[12]....
        /*0cbc*/ 	.word	0x00000650
        /*0cc0*/ 	.word	0x000000ff
        /*0cc4*/ 	.word	0x00022878
        /*0cc8*/ 	.short	0x0100
        /*0cca*/ 	.byte	0x06
	.zero		1


	//   ....[13]....
        /*0ccc*/ 	.word	0x00000660
        /*0cd0*/ 	.word	0x000000ff
        /*0cd4*/ 	.word	0x00022888
        /*0cd8*/ 	.short	0x0100
        /*0cda*/ 	.byte	0x06
	.zero		1


	//   ....[14]....
        /*0cdc*/ 	.word	0x00000790
        /*0ce0*/ 	.word	0x000000ff
        /*0ce4*/ 	.word	0x00022890
        /*0ce8*/ 	.short	0x0100
        /*0cea*/ 	.byte	0x08
	.zero		1


	//   ....[15]....
        /*0cec*/ 	.word	0x000007a0
        /*0cf0*/ 	.word	0x000000ff
        /*0cf4*/ 	.word	0x000228a0
        /*0cf8*/ 	.short	0x0100
        /*0cfa*/ 	.byte	0x08
	.zero		1


	//   ....[16]....
        /*0cfc*/ 	.word	0x000007b0
        /*0d00*/ 	.word	0x000000ff
        /*0d04*/ 	.word	0x00022898
        /*0d08*/ 	.short	0x0100
        /*0d0a*/ 	.byte	0x08
	.zero		1


	//   ....[17]....
        /*0d0c*/ 	.word	0x000007c0
        /*0d10*/ 	.word	0x000000ff
        /*0d14*/ 	.word	0x000228a8
        /*0d18*/ 	.short	0x0100
        /*0d1a*/ 	.byte	0x08
	.zero		1


	//   ....[18]....
        /*0d1c*/ 	.word	0x000008f0
        /*0d20*/ 	.word	0x000000ff
        /*0d24*/ 	.word	0x000228b0
        /*0d28*/ 	.short	0x0100
        /*0d2a*/ 	.byte	0x08
	.zero		1


	//   ....[19]....
        /*0d2c*/ 	.word	0x00000900
        /*0d30*/ 	.word	0x000000ff
        /*0d34*/ 	.word	0x000228c0
        /*0d38*/ 	.short	0x0100
        /*0d3a*/ 	.byte	0x08
	.zero		1


	//   ....[20]....
        /*0d3c*/ 	.word	0x00000910
        /*0d40*/ 	.word	0x000000ff
        /*0d44*/ 	.word	0x000228b8
        /*0d48*/ 	.short	0x0100
        /*0d4a*/ 	.byte	0x08
	.zero		1


	//   ....[21]....
        /*0d4c*/ 	.word	0x00000920
        /*0d50*/ 	.word	0x000000ff
        /*0d54*/ 	.word	0x000228c8
        /*0d58*/ 	.short	0x0100
        /*0d5a*/ 	.byte	0x08
	.zero		1


	//   ....[22]....
        /*0d5c*/ 	.word	0x00002c30
        /*0d60*/ 	.word	0x00000060
        /*0d64*/ 	.word	0x00022890
        /*0d68*/ 	.short	0x010a
        /*0d6a*/ 	.byte	0x3f
	.zero		1


	//   ....[23]....
        /*0d6c*/ 	.word	0x00003d80
        /*0d70*/ 	.word	0x00000060
        /*0d74*/ 	.word	0x00022890
        /*0d78*/ 	.short	0x010a
        /*0d7a*/ 	.byte	0x3f
	.zero		1


	//   ....[24]....
        /*0d7c*/ 	.word	0x00004db0
        /*0d80*/ 	.word	0x00000060
        /*0d84*/ 	.word	0x00022890
        /*0d88*/ 	.short	0x010a
        /*0d8a*/ 	.byte	0x3f
	.zero		1


	//   ....[25]....
        /*0d8c*/ 	.word	0x00004fc0
        /*0d90*/ 	.word	0x00000020
        /*0d94*/ 	.word	0x00000000
        /*0d98*/ 	.short	0x0101
        /*0d9a*/ 	.byte	0x3f
	.zero		1


	//   ....[26]....
        /*0d9c*/ 	.word	0x00005000
        /*0da0*/ 	.word	0x00000060
        /*0da4*/ 	.word	0x000228b0
        /*0da8*/ 	.short	0x010a
        /*0daa*/ 	.byte	0x3f
	.zero		1


	//   ....[27]....
        /*0dac*/ 	.word	0x00005650
        /*0db0*/ 	.word	0x00000060
        /*0db4*/ 	.word	0x00000000
        /*0db8*/ 	.short	0x0101
        /*0dba*/ 	.byte	0x3f
	.zero		1


	//   ....[28]....
        /*0dbc*/ 	.word	0x00005ed0
        /*0dc0*/ 	.word	0x00000012
        /*0dc4*/ 	.word	0x00022800
        /*0dc8*/ 	.short	0x010a
        /*0dca*/ 	.byte	0x3f
	.zero		1


	//   ....[29]....
        /*0dcc*/ 	.word	0x00005f20
        /*0dd0*/ 	.word	0x00000012
        /*0dd4*/ 	.word	0x00022800
        /*0dd8*/ 	.short	0x010a
        /*0dda*/ 	.byte	0x3f
	.zero		1


	//   ....[30]....
        /*0ddc*/ 	.word	0x00006950
        /*0de0*/ 	.word	0x00000012
        /*0de4*/ 	.word	0x00022800
        /*0de8*/ 	.short	0x010a
        /*0dea*/ 	.byte	0x3f
	.zero		1


	//   ....[31]....
        /*0dec*/ 	.word	0x00007d70
        /*0df0*/ 	.word	0x00000012
        /*0df4*/ 	.word	0x00022800
        /*0df8*/ 	.short	0x010a
        /*0dfa*/ 	.byte	0x3f
	.zero		1


	//   ....[32]....
        /*0dfc*/ 	.word	0x00008bc0
        /*0e00*/ 	.word	0x00000014
        /*0e04*/ 	.word	0x00022830
        /*0e08*/ 	.short	0x010a
        /*0e0a*/ 	.byte	0x3f
	.zero		1


	//   ....[33]....
        /*0e0c*/ 	.word	0x00008c60
        /*0e10*/ 	.word	0x00000014
        /*0e14*/ 	.word	0x00022830
        /*0e18*/ 	.short	0x010a
        /*0e1a*/ 	.byte	0x3f
	.zero		1


	//   ....[34]....
        /*0e1c*/ 	.word	0x0000a6d0
        /*0e20*/ 	.word	0x00000003
        /*0e24*/ 	.word	0x00000000
        /*0e28*/ 	.short	0x0101
        /*0e2a*/ 	.byte	0x3f
	.zero		1


	//   ....[35]....
        /*0e2c*/ 	.word	0x0000ab80
        /*0e30*/ 	.word	0x00000014
        /*0e34*/ 	.word	0x00022850
        /*0e38*/ 	.short	0x010a
        /*0e3a*/ 	.byte	0x3f
	.zero		1


	//   ....[36]....
        /*0e3c*/ 	.word	0x0000abd0
        /*0e40*/ 	.word	0x00000014
        /*0e44*/ 	.word	0x00022850
        /*0e48*/ 	.short	0x010a
        /*0e4a*/ 	.byte	0x3f
	.zero		1


	//   ....[37]....
        /*0e4c*/ 	.word	0x0000b030
        /*0e50*/ 	.word	0x00000014
        /*0e54*/ 	.word	0x00000000
        /*0e58*/ 	.short	0x0101
        /*0e5a*/ 	.byte	0x3f
	.zero		1


	//   ....[38]....
        /*0e5c*/ 	.word	0x0000b150
        /*0e60*/ 	.word	0x000000d3
        /*0e64*/ 	.word	0x00022830
        /*0e68*/ 	.short	0x010a
        /*0e6a*/ 	.byte	0x3f
	.zero		1


	//   ....[39]....
        /*0e6c*/ 	.word	0x0000b200
        /*0e70*/ 	.word	0x000000d3
        /*0e74*/ 	.word	0x00022830
        /*0e78*/ 	.short	0x010a
        /*0e7a*/ 	.byte	0x3f
	.zero		1


	//   ....[40]....
        /*0e7c*/ 	.word	0x0000ce90
        /*0e80*/ 	.word	0x0000009d
        /*0e84*/ 	.word	0x00000000
        /*0e88*/ 	.short	0x0101
        /*0e8a*/ 	.byte	0x3f
	.zero		1


	//   ....[41]....
        /*0e8c*/ 	.word	0x0000d940
        /*0e90*/ 	.word	0x000000d3
        /*0e94*/ 	.word	0x00022850
        /*0e98*/ 	.short	0x010a
        /*0e9a*/ 	.byte	0x3f
	.zero		1


	//   ....[42]....
        /*0e9c*/ 	.word	0x0000d990
        /*0ea0*/ 	.word	0x000000d3
        /*0ea4*/ 	.word	0x00022850
        /*0ea8*/ 	.short	0x010a
        /*0eaa*/ 	.byte	0x3f
	.zero		1


	//   ....[43]....
        /*0eac*/ 	.word	0x0000dd50
        /*0eb0*/ 	.word	0x000000d3
        /*0eb4*/ 	.word	0x00000000
        /*0eb8*/ 	.short	0x0101
        /*0eba*/ 	.byte	0x3f
	.zero		1


	//   ....[44]....
        /*0ebc*/ 	.word	0x0000de50
        /*0ec0*/ 	.word	0x00000014
        /*0ec4*/ 	.word	0x00022830
        /*0ec8*/ 	.short	0x010a
        /*0eca*/ 	.byte	0x3f
	.zero		1


	//   ....[45]....
        /*0ecc*/ 	.word	0x0000deb0
        /*0ed0*/ 	.word	0x00000014
        /*0ed4*/ 	.word	0x00022830
        /*0ed8*/ 	.short	0x010a
        /*0eda*/ 	.byte	0x3f
	.zero		1


	//   ....[46]....
        /*0edc*/ 	.word	0x0000f5a0
        /*0ee0*/ 	.word	0x00000003
        /*0ee4*/ 	.word	0x00000000
        /*0ee8*/ 	.short	0x0101
        /*0eea*/ 	.byte	0x3f
	.zero		1


	//   ....[47]....
        /*0eec*/ 	.word	0x0000fe20
        /*0ef0*/ 	.word	0x00000014
        /*0ef4*/ 	.word	0x00022850
        /*0ef8*/ 	.short	0x010a
        /*0efa*/ 	.byte	0x3f
	.zero		1


	//   ....[48]....
        /*0efc*/ 	.word	0x0000fe70
        /*0f00*/ 	.word	0x00000014
        /*0f04*/ 	.word	0x00022850
        /*0f08*/ 	.short	0x010a
        /*0f0a*/ 	.byte	0x3f
	.zero		1


	//   ....[49]....
        /*0f0c*/ 	.word	0x00010230
        /*0f10*/ 	.word	0x00000014
        /*0f14*/ 	.word	0x00000000
        /*0f18*/ 	.short	0x0101
        /*0f1a*/ 	.byte	0x3f
	.zero		1


	//   ....[50]....
        /*0f1c*/ 	.word	0x000126f0
        /*0f20*/ 	.word	0x00000000
        /*0f24*/ 	.word	0x00000000
        /*0f28*/ 	.short	0x0101
        /*0f2a*/ 	.byte	0x3f
	.zero		1


	//   ....[51]....
        /*0f2c*/ 	.word	0x00015120
        /*0f30*/ 	.word	0x00000006
        /*0f34*/ 	.word	0x00022820
        /*0f38*/ 	.short	0x010a
        /*0f3a*/ 	.byte	0x3f
	.zero		1


	//   ....[52]....
        /*0f3c*/ 	.word	0x00015200
        /*0f40*/ 	.word	0x00000004
        /*0f44*/ 	.word	0x000228a0
        /*0f48*/ 	.short	0x010a
        /*0f4a*/ 	.byte	0x3f
	.zero		1


	//   ....[53]....
        /*0f4c*/ 	.word	0x00015450
        /*0f50*/ 	.word	0x00000004
        /*0f54*/ 	.word	0x000228c0
        /*0f58*/ 	.short	0x010a
        /*0f5a*/ 	.byte	0x3f
	.zero		1


	//   ....[54]....
        /*0f5c*/ 	.word	0x00015b10
        /*0f60*/ 	.word	0x00000005
        /*0f64*/ 	.word	0x000228a0
        /*0f68*/ 	.short	0x010a
        /*0f6a*/ 	.byte	0x3f
	.zero		1


	//   ....[55]....
        /*0f6c*/ 	.word	0x00015d50
        /*0f70*/ 	.word	0x00000005
        /*0f74*/ 	.word	0x000228c0
        /*0f78*/ 	.short	0x010a
        /*0f7a*/ 	.byte	0x3f
	.zero		1


	//   ....[56]....
        /*0f7c*/ 	.word	0x00016d70
        /*0f80*/ 	.word	0x00000000
        /*0f84*/ 	.word	0x00022840
        /*0f88*/ 	.short	0x010a
        /*0f8a*/ 	.byte	0x3f
	.zero		1


	//   ....[57]....
        /*0f8c*/ 	.word	0x00017b90
        /*0f90*/ 	.word	0x00000008
        /*0f94*/ 	.word	0x00022800
        /*0f98*/ 	.short	0x0107
        /*0f9a*/ 	.byte	0x3f
	.zero		1


	//   ....[58]....
        /*0f9c*/ 	.word	0x00017c90
        /*0fa0*/ 	.word	0x00000002
        /*0fa4*/ 	.word	0x00022800
        /*0fa8*/ 	.short	0x0101
        /*0faa*/ 	.byte	0x3f
	.zero		1


	//   ....[59]....
        /*0fac*/ 	.word	0x00017cb0
        /*0fb0*/ 	.word	0x00000002
        /*0fb4*/ 	.word	0x00022820
        /*0fb8*/ 	.short	0x010a
        /*0fba*/ 	.byte	0x3f
	.zero		1


	//   ....[60]....
        /*0fbc*/ 	.word	0x00017db0
        /*0fc0*/ 	.word	0x00000002
        /*0fc4*/ 	.word	0x00022860
        /*0fc8*/ 	.short	0x010a
        /*0fca*/ 	.byte	0x3f
	.zero		1


	//   ....[61]....
        /*0fcc*/ 	.word	0x000186a0
        /*0fd0*/ 	.word	0x00000002
        /*0fd4*/ 	.word	0x00022840
        /*0fd8*/ 	.short	0x010a
        /*0fda*/ 	.byte	0x3f
	.zero		1


	//   ....[62]....
        /*0fdc*/ 	.word	0x00018900
        /*0fe0*/ 	.word	0x00000002
        /*0fe4*/ 	.word	0x00022860
        /*0fe8*/ 	.short	0x010a
        /*0fea*/ 	.byte	0x3f
	.zero		1


	//   ....[63]....
        /*0fec*/ 	.word	0x00019180
        /*0ff0*/ 	.word	0x00000003
        /*0ff4*/ 	.word	0x00022840
        /*0ff8*/ 	.short	0x010a
        /*0ffa*/ 	.byte	0x3f
	.zero		1


	//   ....[64]....
        /*0ffc*/ 	.word	0x000193d0
        /*1000*/ 	.word	0x00000003
        /*1004*/ 	.word	0x00022860
        /*1008*/ 	.short	0x010a
        /*100a*/ 	.byte	0x3f
	.zero		1


	//   ....[65]....
        /*100c*/ 	.word	0x00019be0
        /*1010*/ 	.word	0x00000003
        /*1014*/ 	.word	0x00022840
        /*1018*/ 	.short	0x010a
        /*101a*/ 	.byte	0x3f
	.zero		1


	//   ....[66]....
        /*101c*/ 	.word	0x00019e40
        /*1020*/ 	.word	0x00000003
        /*1024*/ 	.word	0x00022860
        /*1028*/ 	.short	0x010a
        /*102a*/ 	.byte	0x3f
	.zero		1


	//   ....[67]....
        /*102c*/ 	.word	0x0001b2c0
        /*1030*/ 	.word	0x00000000
        /*1034*/ 	.word	0x00022820
        /*1038*/ 	.short	0x010a
        /*103a*/ 	.byte	0x3f
	.zero		1


	//   ....[68]....
        /*103c*/ 	.word	0x0001b470
        /*1040*/ 	.word	0x00000006
        /*1044*/ 	.word	0x00000000
        /*1048*/ 	.short	0x010a
        /*104a*/ 	.byte	0x3f
	.zero		1


	//   ....[69]....
        /*104c*/ 	.word	0x0001b4e0
        /*1050*/ 	.word	0x00000007
        /*1054*/ 	.word	0x00000000
        /*1058*/ 	.short	0x010a
        /*105a*/ 	.byte	0x3f
	.zero		1


	//   ....[70]....
        /*105c*/ 	.word	0x0001b550
        /*1060*/ 	.word	0x00000004
        /*1064*/ 	.word	0x00000000
        /*1068*/ 	.short	0x010a
        /*106a*/ 	.byte	0x3f
	.zero		1


	//   ....[71]....
        /*106c*/ 	.word	0x0001b580
        /*1070*/ 	.word	0x00000003
        /*1074*/ 	.word	0x00000000
        /*1078*/ 	.short	0x010a
        /*107a*/ 	.byte	0x3f
	.zero		1


	//   ....[72]....
        /*107c*/ 	.word	0x0001b5e0
        /*1080*/ 	.word	0x00000060
        /*1084*/ 	.word	0x00022890
        /*1088*/ 	.short	0x010a
        /*108a*/ 	.byte	0x3f
	.zero		1


	//   ....[73]....
        /*108c*/ 	.word	0x0001b630
        /*1090*/ 	.word	0x00000060
        /*1094*/ 	.word	0x00022890
        /*1098*/ 	.short	0x010a
        /*109a*/ 	.byte	0x3f
	.zero		1


	//   ....[74]....
        /*109c*/ 	.word	0x0001b680
        /*10a0*/ 	.word	0x00000060
        /*10a4*/ 	.word	0x00022890
        /*10a8*/ 	.short	0x010a
        /*10aa*/ 	.byte	0x3f
	.zero		1


	//   ....[75]....
        /*10ac*/ 	.word	0x0001b6d0
        /*10b0*/ 	.word	0x00000060
        /*10b4*/ 	.word	0x000228b0
        /*10b8*/ 	.short	0x010a
        /*10ba*/ 	.byte	0x3f
	.zero		1


	//   ....[76]....
        /*10bc*/ 	.word	0x0001bb90
        /*10c0*/ 	.word	0x00000012
        /*10c4*/ 	.word	0x00022800
        /*10c8*/ 	.short	0x010a
        /*10ca*/ 	.byte	0x3f
	.zero		1


	//   ....[77]....
        /*10cc*/ 	.word	0x0001c180
        /*10d0*/ 	.word	0x00000012
        /*10d4*/ 	.word	0x00022800
        /*10d8*/ 	.short	0x010a
        /*10da*/ 	.byte	0x3f
	.zero		1


	//   ....[78]....
        /*10dc*/ 	.word	0x0001c1d0
        /*10e0*/ 	.word	0x00000014
        /*10e4*/ 	.word	0x00022830
        /*10e8*/ 	.short	0x010a
        /*10ea*/ 	.byte	0x3f
	.zero		1


	//   ....[79]....
        /*10ec*/ 	.word	0x0001c220
        /*10f0*/ 	.word	0x00000014
        /*10f4*/ 	.word	0x00022850
        /*10f8*/ 	.short	0x010a
        /*10fa*/ 	.byte	0x3f
	.zero		1


	//   ....[80]....
        /*10fc*/ 	.word	0x0001c270
        /*1100*/ 	.word	0x000000d3
        /*1104*/ 	.word	0x00022830
        /*1108*/ 	.short	0x010a
        /*110a*/ 	.byte	0x3f
	.zero		1


	//   ....[81]....
        /*110c*/ 	.word	0x0001c2c0
        /*1110*/ 	.word	0x000000d3
        /*1114*/ 	.word	0x00022850
        /*1118*/ 	.short	0x010a
        /*111a*/ 	.byte	0x3f
	.zero		1


	//   ....[82]....
        /*111c*/ 	.word	0x0001c310
        /*1120*/ 	.word	0x00000014
        /*1124*/ 	.word	0x00022830
        /*1128*/ 	.short	0x010a
        /*112a*/ 	.byte	0x3f
	.zero		1


	//   ....[83]....
        /*112c*/ 	.word	0x0001c360
        /*1130*/ 	.word	0x00000014
        /*1134*/ 	.word	0x00022850
        /*1138*/ 	.short	0x010a
        /*113a*/ 	.byte	0x3f
	.zero		1


	//   ....[84]....
        /*113c*/ 	.word	0x0001c940
        /*1140*/ 	.word	0x00000005
        /*1144*/ 	.word	0x00022820
        /*1148*/ 	.short	0x010a
        /*114a*/ 	.byte	0x3f
	.zero		1


	//   ....[85]....
        /*114c*/ 	.word	0x0001c990
        /*1150*/ 	.word	0x00000004
        /*1154*/ 	.word	0x000228a0
        /*1158*/ 	.short	0x010a
        /*115a*/ 	.byte	0x3f
	.zero		1


	//   ....[86]....
        /*115c*/ 	.word	0x0001c9e0
        /*1160*/ 	.word	0x00000004
        /*1164*/ 	.word	0x000228c0
        /*1168*/ 	.short	0x010a
        /*116a*/ 	.byte	0x3f
	.zero		1


	//   ....[87]....
        /*116c*/ 	.word	0x0001ca30
        /*1170*/ 	.word	0x00000005
        /*1174*/ 	.word	0x000228a0
        /*1178*/ 	.short	0x010a
        /*117a*/ 	.byte	0x3f
	.zero		1


	//   ....[88]....
        /*117c*/ 	.word	0x0001ca80
        /*1180*/ 	.word	0x00000005
        /*1184*/ 	.word	0x000228c0
        /*1188*/ 	.short	0x010a
        /*118a*/ 	.byte	0x3f
	.zero		1


	//   ....[89]....
        /*118c*/ 	.word	0x0001cc20
        /*1190*/ 	.word	0x00000000
        /*1194*/ 	.word	0x00022840
        /*1198*/ 	.short	0x010a
        /*119a*/ 	.byte	0x3f
	.zero		1


	//   ....[90]....
        /*119c*/ 	.word	0x0001d720
        /*11a0*/ 	.word	0x00000002
        /*11a4*/ 	.word	0x00022820
        /*11a8*/ 	.short	0x010a
        /*11aa*/ 	.byte	0x3f
	.zero		1


	//   ....[91]....
        /*11ac*/ 	.word	0x0001d770
        /*11b0*/ 	.word	0x00000002
        /*11b4*/ 	.word	0x00022860
        /*11b8*/ 	.short	0x010a
        /*11ba*/ 	.byte	0x3f
	.zero		1


	//   ....[92]....
        /*11bc*/ 	.word	0x0001d7c0
        /*11c0*/ 	.word	0x00000002
        /*11c4*/ 	.word	0x00022840
        /*11c8*/ 	.short	0x010a
        /*11ca*/ 	.byte	0x3f
	.zero		1


	//   ....[93]....
        /*11cc*/ 	.word	0x0001d810
        /*11d0*/ 	.word	0x00000002
        /*11d4*/ 	.word	0x00022860
        /*11d8*/ 	.short	0x010a
        /*11da*/ 	.byte	0x3f
	.zero		1


	//   ....[94]....
        /*11dc*/ 	.word	0x0001d860
        /*11e0*/ 	.word	0x00000003
        /*11e4*/ 	.word	0x00022840
        /*11e8*/ 	.short	0x010a
        /*11ea*/ 	.byte	0x3f
	.zero		1


	//   ....[95]....
        /*11ec*/ 	.word	0x0001d8b0
        /*11f0*/ 	.word	0x00000003
        /*11f4*/ 	.word	0x00022860
        /*11f8*/ 	.short	0x010a
        /*11fa*/ 	.byte	0x3f
	.zero		1


	//   ....[96]....
        /*11fc*/ 	.word	0x0001d900
        /*1200*/ 	.word	0x00000003
        /*1204*/ 	.word	0x00022840
        /*1208*/ 	.short	0x010a
        /*120a*/ 	.byte	0x3f
	.zero		1


	//   ....[97]....
        /*120c*/ 	.word	0x0001d950
        /*1210*/ 	.word	0x00000003
        /*1214*/ 	.word	0x00022860
        /*1218*/ 	.short	0x010a
        /*121a*/ 	.byte	0x3f
	.zero		1


	//   ....[98]....
        /*121c*/ 	.word	0x0001e350
        /*1220*/ 	.word	0x00000000
        /*1224*/ 	.word	0x00022820
        /*1228*/ 	.short	0x010a
        /*122a*/ 	.byte	0x3f
	.zero		1


	//   ....[99]....
        /*122c*/ 	.word	0x0001e4f0
        /*1230*/ 	.word	0x00000006
        /*1234*/ 	.word	0x00000000
        /*1238*/ 	.short	0x010a
        /*123a*/ 	.byte	0x3f
	.zero		1


	//   ....[100]....
        /*123c*/ 	.word	0x0001e540
        /*1240*/ 	.word	0x00000007
        /*1244*/ 	.word	0x00000000
        /*1248*/ 	.short	0x010a
        /*124a*/ 	.byte	0x3f
	.zero		1


	//   ....[101]....
        /*124c*/ 	.word	0x0001e590
        /*1250*/ 	.word	0x00000004
        /*1254*/ 	.word	0x00000000
        /*1258*/ 	.short	0x010a
        /*125a*/ 	.byte	0x3f
	.zero		1


	//----- nvinfo : EIATTR_NUM_MBARRIERS
	.align		4
.L_591:
        /*125c*/ 	.byte	0x03, 0x38
        /*125e*/ 	.short	0x0016


	//----- nvinfo : EIATTR_EXIT_INSTR_OFFSETS
	.align		4
        /*1260*/ 	.byte	0x04, 0x1c
        /*1262*/ 	.short	(.L_593 - .L_592)


	//   ....[0]....
.L_592:
        /*1264*/ 	.word	0x0001b5d0


	//----- nvinfo : EIATTR_MAX_THREADS
	.align		4
.L_593:
        /*1268*/ 	.byte	0x04, 0x05
        /*126a*/ 	.short	(.L_595 - .L_594)
.L_594:
        /*126c*/ 	.word	0x00000180
        /*1270*/ 	.word	0x00000001
        /*1274*/ 	.word	0x00000001


	//----- nvinfo : EIATTR_CRS_STACK_SIZE
	.align		4
.L_595:
        /*1278*/ 	.byte	0x04, 0x1e
        /*127a*/ 	.short	(.L_597 - .L_596)
.L_596:
        /*127c*/ 	.word	0x00000000


	//----- nvinfo : EIATTR_CBANK_PARAM_SIZE
	.align		4
.L_597:
        /*1280*/ 	.byte	0x03, 0x19
        /*1282*/ 	.short	0x0af0


	//----- nvinfo : EIATTR_PARAM_CBANK
	.align		4
        /*1284*/ 	.byte	0x04, 0x0a
        /*1286*/ 	.short	(.L_599 - .L_598)
	.align		4
.L_598:
        /*1288*/ 	.word	index@(.nv.constant0._ZN7cutlass13device_kernelIN5flash11enable_sm90INS1_16FlashAttnFwdSm90INS1_25CollectiveMainloopFwdSm90ILi2EN4cute5tupleIJNS5_1CILi1EEES8_S8_EEENS6_IJNS7_ILi128EEENS7_ILi96EEENS7_ILi64EEEEEELi256ENS_6half_tEfNS_4arch4Sm90ELb1ELb0ELb1ELb1ELb0ELb1ELb0ELb1ELb0ELb1ELb0ELb0EEENS1_21CollectiveEpilogueFwdINS6_IJSA_NS7_ILi256EEESB_EEES9_SE_SG_Li256ELb1ELb1ELb0ELb0EEENS1_36VarlenDynamicPersistentTileSchedulerILi128ELi96ELi256ELi128ELb0ELb1ELb1ELb1ELb1ELb1EEEEEEEEEvNT_6ParamsE)
        /*128c*/ 	.short	0x0210
        /*128e*/ 	.short	0x0af0


	//----- nvinfo : EIATTR_SW_WAR
	.align		4
.L_599:
        /*1290*/ 	.byte	0x04, 0x36
        /*1292*/ 	.short	(.L_601 - .L_600)
.L_600:
        /*1294*/ 	.word	0x00000008
.L_601:


//--------------------- .nv.info._ZN7cutlass13device_kernelIN5flash11enable_sm90INS1_16FlashAttnFwdSm90INS1_25CollectiveMainloopFwdSm90ILi2EN4cute5tupleIJNS5_1CILi1EEES8_S8_EEENS6_IJNS7_ILi128EEENS7_ILi96EEENS7_ILi64EEEEEELi256ENS_6half_tEfNS_4arch4Sm90ELb1ELb0ELb1ELb1ELb0ELb0ELb1ELb1ELb0ELb1ELb0ELb0EEENS1_21CollectiveEpilogueFwdINS6_IJSA_NS7_ILi256EEESB_EEES9_SE_SG_Li256ELb1ELb1ELb0ELb0EEENS1_36VarlenDynamicPersistentTileSchedulerILi128ELi96ELi256ELi128ELb0ELb1ELb1ELb1ELb1ELb1EEEEEEEEEvNT_6ParamsE --------------------------
	.section	.nv.info._ZN7cutlass13device_kernelIN5flash11enable_sm90INS1_16FlashAttnFwdSm90INS1_25CollectiveMainloopFwdSm90ILi2EN4cute5tupleIJNS5_1CILi1EEES8_S8_EEENS6_IJNS7_ILi128EEENS7_ILi96EEENS7_ILi64EEEEEELi256ENS_6half_tEfNS_4arch4Sm90ELb1ELb0ELb1ELb1ELb0ELb0ELb1ELb1ELb0ELb1ELb0ELb0EEENS1_21CollectiveEpilogueFwdINS6_IJSA_NS7_ILi256EEESB_EEES9_SE_SG_Li256ELb1ELb1ELb0ELb0EEENS1_36VarlenDynamicPersistentTileSchedulerILi128ELi96ELi256ELi128ELb0ELb1ELb1ELb1ELb1ELb1EEEEEEEEEvNT_6ParamsE,"",@"SHT_CUDA_INFO"
	.sectionflags	@""
	.align	4


	//----- nvinfo : EIATTR_CUDA_API_VERSION
	.align		4
        /*0000*/ 	.byte	0x04, 0x37
        /*0002*/ 	.short	(.L_603 - .L_602)
.L_602:
        /*0004*/ 	.word	0x00000082


	//----- nvinfo : EIATTR_KPARAM_INFO
	.align		4
.L_603:
        /*0008*/ 	.byte	0x04, 0x17
        /*000a*/ 	.short	(.L_605 - .L_604)
.L_604:
        /*000c*/ 	.word	0x00000000
        /*0010*/ 	.short	0x0000
        /*0012*/ 	.short	0x0070
        /*0014*/ 	.byte	0x00, 0xf0, 0x01, 0x2e


	//----- nvinfo : EIATTR_SPARSE_MMA_MASK
	.align		4
.L_605:
        /*0018*/ 	.byte	0x03, 0x50
        /*001a*/ 	.short	0x0000


	//----- nvinfo : EIATTR_MAXREG_COUNT
	.align		4
        /*001c*/ 	.byte	0x03, 0x1b
        /*001e*/ 	.short	0x00a8


	//----- nvinfo : EIATTR_NUM_BARRIERS
	.align		4
        /*0020*/ 	.byte	0x02, 0x4c
        /*0022*/ 	.byte	0x10
	.zero		1


	//----- nvinfo : EIATTR_EXTERNS
	.align		4
        /*0024*/ 	.byte	0x04, 0x0f
        /*0026*/ 	.short	(.L_607 - .L_606)


	//   ....[0]....
	.align		4
.L_606:
        /*0028*/ 	.word	index@(__assertfail)


	//----- nvinfo : EIATTR_ANNOTATIONS
	.align		4
.L_607:
        /*002c*/ 	.byte	0x04, 0x55
        /*002e*/ 	.short	(.L_609 - .L_608)


	//   ....[0]....
.L_608:
        /* <DEDUP_REMOVED lines=97> */


	//----- nvinfo : EIATTR_MERCURY_ISA_VERSION
	.align		4
.L_609:
        /*0630*/ 	.byte	0x03, 0x5f
        /*0632*/ 	.short	0x0101


	//----- nvinfo : EIATTR_UNUSED_LOAD_BYTE_OFFSET
	.align		4
        /*0634*/ 	.byte	0x04, 0x44
        /*0636*/ 	.short	(.L_611 - .L_610)


	//   ....[0]....
.L_610:
        /*0638*/ 	.word	0x00000a80
        /*063c*/ 	.word	0x0000fff0


	//   ....[1]....
        /*0640*/ 	.word	0x0000ac50
        /*0644*/ 	.word	0x0000fff0


	//----- nvinfo : EIATTR_INT_WARP_WIDE_INSTR_OFFSETS
	.align		4
.L_611:
        /*0648*/ 	.byte	0x04, 0x31
        /*064a*/ 	.short	(.L_613 - .L_612)


	//   ....[0]....
.L_612:
        /*064c*/ 	.word	0x00000130


	//   ....[1]....
        /*0650*/ 	.word	0x00000170


	//   ....[2]....
        /*0654*/ 	.word	0x000001e0


	//   ....[3]....
        /*0658*/ 	.word	0x000001f0


	//   ....[4]....
        /*065c*/ 	.word	0x0000ee10


	//   ....[5]....
        /*0660*/ 	.word	0x0000eea0


	//   ....[6]....
        /*0664*/ 	.word	0x00013a50


	//   ....[7]....
        /*0668*/ 	.word	0x00013ae0


	//----- nvinfo : EIATTR_COOP_GROUP_MASK_REGIDS
	.align		4
.L_613:
        /*066c*/ 	.byte	0x04, 0x29
        /*066e*/ 	.short	(.L_615 - .L_614)


	//   ....[0]....
.L_614:
        /*0670*/ 	.word	0xffffffff


	//   ....[1]....
        /*0674*/ 	.word	0xffffffff


	//   ....[2]....
        /*0678*/ 	.word	0xffffffff


	//   ....[3]....
        /*067c*/ 	.word	0xffffffff


	//   ....[4]....
        /*0680*/ 	.word	0xffffffff


	//   ....[5]....
        /*0684*/ 	.word	0xffffffff


	//   ....[6]....
        /*0688*/ 	.word	0xffffffff


	//   ....[7]....
        /*068c*/ 	.word	0xffffffff


	//   ....[8]....
        /*0690*/ 	.word	0xffffffff


	//   ....[9]....
        /*0694*/ 	.word	0xffffffff


	//   ....[10]....
        /*0698*/ 	.word	0xffffffff


	//   ....[11]....
        /*069c*/ 	.word	0xffffffff


	//   ....[12]....
        /*06a0*/ 	.word	0xffffffff


	//   ....[13]....
        /*06a4*/ 	.word	0xffffffff


	//   ....[14]....
        /*06a8*/ 	.word	0xffffffff


	//   ....[15]....
        /*06ac*/ 	.word	0xffffffff


	//   ....[16]....
        /*06b0*/ 	.word	0xffffffff


	//   ....[17]....
        /*06b4*/ 	.word	0xffffffff


	//   ....[18]....
        /*06b8*/ 	.word	0xffffffff


	//   ....[19]....
        /*06bc*/ 	.word	0xffffffff


	//   ....[20]....
        /*06c0*/ 	.word	0xffffffff


	//   ....[21]....
        /*06c4*/ 	.word	0xffffffff


	//   ....[22]....
        /*06c8*/ 	.word	0xffffffff


	//   ....[23]....
        /*06cc*/ 	.word	0xffffffff


	//   ....[24]....
        /*06d0*/ 	.word	0xffffffff


	//   ....[25]....
        /*06d4*/ 	.word	0xffffffff


	//   ....[26]....
        /*06d8*/ 	.word	0xffffffff


	//   ....[27]....
        /*06dc*/ 	.word	0xffffffff


	//   ....[28]....
        /*06e0*/ 	.word	0xffffffff


	//   ....[29]....
        /*06e4*/ 	.word	0xffffffff


	//   ....[30]....
        /*06e8*/ 	.word	0xffffffff


	//   ....[31]....
        /*06ec*/ 	.word	0xffffffff


	//   ....[32]....
        /*06f0*/ 	.word	0xffffffff


	//   ....[33]....
        /*06f4*/ 	.word	0xffffffff


	//   ....[34]....
        /*06f8*/ 	.word	0xffffffff


	//   ....[35]....
        /*06fc*/ 	.word	0xffffffff


	//   ....[36]....
        /*0700*/ 	.word	0xffffffff


	//   ....[37]....
        /*0704*/ 	.word	0xffffffff


	//   ....[38]....
        /*0708*/ 	.word	0xffffffff


	//   ....[39]....
        /*070c*/ 	.word	0xffffffff


	//   ....[40]....
        /*0710*/ 	.word	0xffffffff


	//   ....[41]....
        /*0714*/ 	.word	0xffffffff


	//   ....[42]....
        /*0718*/ 	.word	0xffffffff


	//   ....[43]....
        /*071c*/ 	.word	0xffffffff


	//   ....[44]....
        /*0720*/ 	.word	0xffffffff


	//   ....[45]....
        /*0724*/ 	.word	0xffffffff


	//   ....[46]....
        /*0728*/ 	.word	0xffffffff


	//   ....[47]....
        /*072c*/ 	.word	0xffffffff


	//   ....[48]....
        /*0730*/ 	.word	0xffffffff


	//   ....[49]....
        /*0734*/ 	.word	0xffffffff


	//   ....[50]....
        /*0738*/ 	.word	0xffffffff


	//   ....[51]....
        /*073c*/ 	.word	0xffffffff


	//   ....[52]....
        /*0740*/ 	.word	0xffffffff


	//   ....[53]....
        /*0744*/ 	.word	0xffffffff


	//   ....[54]....
        /*0748*/ 	.word	0xffffffff


	//   ....[55]....
        /*074c*/ 	.word	0xffffffff


	//   ....[56]....
        /*0750*/ 	.word	0xffffffff


	//   ....[57]....
        /*0754*/ 	.word	0xffffffff


	//   ....[58]....
        /*0758*/ 	.word	0xffffffff


	//   ....[59]....
        /*075c*/ 	.word	0xffffffff


	//   ....[60]....
        /*0760*/ 	.word	0xffffffff


	//   ....[61]....
        /*0764*/ 	.word	0xffffffff


	//   ....[62]....
        /*0768*/ 	.word	0xffffffff


	//   ....[63]....
        /*076c*/ 	.word	0xffffffff


	//   ....[64]....
        /*0770*/ 	.word	0xffffffff


	//   ....[65]....
        /*0774*/ 	.word	0xffffffff


	//   ....[66]....
        /*0778*/ 	.word	0xffffffff


	//   ....[67]....
        /*077c*/ 	.word	0xffffffff


	//   ....[68]....
        /*0780*/ 	.word	0xffffffff


	//   ....[69]....
        /*0784*/ 	.word	0xffffffff


	//   ....[70]....
        /*0788*/ 	.word	0xffffffff


	//   ....[71]....
        /*078c*/ 	.word	0xffffffff


	//   ....[72]....
        /*0790*/ 	.word	0xffffffff


	//   ....[73]....
        /*0794*/ 	.word	0xffffffff


	//   ....[74]....
        /*0798*/ 	.word	0xffffffff


	//   ....[75]....
        /*079c*/ 	.word	0xffffffff


	//   ....[76]....
        /*07a0*/ 	.word	0xffffffff


	//   ....[77]....
        /*07a4*/ 	.word	0xffffffff


	//   ....[78]....
        /*07a8*/ 	.word	0xffffffff


	//   ....[79]....
        /*07ac*/ 	.word	0xffffffff


	//   ....[80]....
        /*07b0*/ 	.word	0xffffffff


	//   ....[81]....
        /*07b4*/ 	.word	0xffffffff


	//   ....[82]....
        /*07b8*/ 	.word	0xffffffff


	//   ....[83]....
        /*07bc*/ 	.word	0xffffffff


	//   ....[84]....
        /*07c0*/ 	.word	0xffffffff


	//   ....[85]....
        /*07c4*/ 	.word	0xffffffff


	//   ....[86]....
        /*07c8*/ 	.word	0xffffffff


	//   ....[87]....
        /*07cc*/ 	.word	0xffffffff


	//   ....[88]....
        /*07d0*/ 	.word	0xffffffff


	//   ....[89]....
        /*07d4*/ 	.word	0xffffffff


	//   ....[90]....
        /*07d8*/ 	.word	0xffffffff


	//   ....[91]....
        /*07dc*/ 	.word	0xffffffff


	//   ....[92]....
        /*07e0*/ 	.word	0xffffffff


	//   ....[93]....
        /*07e4*/ 	.word	0xffffffff


	//   ....[94]....
        /*07e8*/ 	.word	0xffffffff


	//   ....[95]....
        /*07ec*/ 	.word	0xffffffff


	//   ....[96]....
        /*07f0*/ 	.word	0xffffffff


	//   ....[97]....
        /*07f4*/ 	.word	0xffffffff


	//   ....[98]....
        /*07f8*/ 	.word	0xffffffff


	//   ....[99]....
        /*07fc*/ 	.word	0xffffffff


	//   ....[100]....
        /*0800*/ 	.word	0xffffffff


	//   ....[101]....
        /*0804*/ 	.word	0xffffffff


	//   ....[102]....
        /*0808*/ 	.word	0xffffffff


	//   ....[103]....
        /*080c*/ 	.word	0xffffffff


	//   ....[104]....
        /*0810*/ 	.word	0xffffffff


	//   ....[105]....
        /*0814*/ 	.word	0xffffffff


	//   ....[106]....
        /*0818*/ 	.word	0xffffffff


	//   ....[107]....
        /*081c*/ 	.word	0xffffffff


	//   ....[108]....
        /*0820*/ 	.word	0xffffffff


	//   ....[109]....
        /*0824*/ 	.word	0xffffffff


	//   ....[110]....
        /*0828*/ 	.word	0xffffffff


	//   ....[111]....
        /*082c*/ 	.word	0xffffffff


	//   ....[112]....
        /*0830*/ 	.word	0xffffffff


	//   ....[113]....
        /*0834*/ 	.word	0xffffffff


	//   ....[114]....
        /*0838*/ 	.word	0xffffffff


	//   ....[115]....
        /*083c*/ 	.word	0x0500000f


	//   ....[116]....
        /*0840*/ 	.word	0x0500000f


	//   ....[117]....
        /*0844*/ 	.word	0x0500000f


	//   ....[118]....
        /*0848*/ 	.word	0x0500000f


	//   ....[119]....
        /*084c*/ 	.word	0x0500000f


	//   ....[120]....
        /*0850*/ 	.word	0x0500000f


	//   ....[121]....
        /*0854*/ 	.word	0x0500000f


	//   ....[122]....
        /*0858*/ 	.word	0x0500000f


	//   ....[123]....
        /*085c*/ 	.word	0x0500000f


	//   ....[124]....
        /*0860*/ 	.word	0x0500000f


	//   ....[125]....
        /*0864*/ 	.word	0x0500000f


	//   ....[126]....
        /*0868*/ 	.word	0x0500000f


	//   ....[127]....
        /*086c*/ 	.word	0x0500000f


	//   ....[128]....
        /*0870*/ 	.word	0x0500000f


	//   ....[129]....
        /*0874*/ 	.word	0x0500000f


	//   ....[130]....
        /*0878*/ 	.word	0x0500000f


	//   ....[131]....
        /*087c*/ 	.word	0x0500000f


	//   ....[132]....
        /*0880*/ 	.word	0x0500000f


	//   ....[133]....
        /*0884*/ 	.word	0x0500000f


	//   ....[134]....
        /*0888*/ 	.word	0x0500000f


	//   ....[135]....
        /*088c*/ 	.word	0x0500000f


	//   ....[136]....
        /*0890*/ 	.word	0x0500000f


	//   ....[137]....
        /*0894*/ 	.word	0x0500000f


	//   ....[138]....
        /*0898*/ 	.word	0x0500000f


	//   ....[139]....
        /*089c*/ 	.word	0x0500000f


	//   ....[140]....
        /*08a0*/ 	.word	0x0500000f


	//   ....[141]....
        /*08a4*/ 	.word	0x0500000f


	//   ....[142]....
        /*08a8*/ 	.word	0x0500000f


	//   ....[143]....
        /*08ac*/ 	.word	0x0500000f


	//   ....[144]....
        /*08b0*/ 	.word	0x0500000f


	//   ....[145]....
        /*08b4*/ 	.word	0x0500000f


	//   ....[146]....
        /*08b8*/ 	.word	0x0500000f


	//   ....[147]....
        /*08bc*/ 	.word	0x0500000f


	//   ....[148]....
        /*08c0*/ 	.word	0x0500000f


	//   ....[149]....
        /*08c4*/ 	.word	0x0500000f


	//   ....[150]....
        /*08c8*/ 	.word	0x0500000f


	//   ....[151]....
        /*08cc*/ 	.word	0x0500000f


	//   ....[152]....
        /*08d0*/ 	.word	0x0500000f


	//   ....[153]....
        /*08d4*/ 	.word	0x0500000f


	//   ....[154]....
        /*08d8*/ 	.word	0x0500000f


	//   ....[155]....
        /*08dc*/ 	.word	0x0500000f


	//   ....[156]....
        /*08e0*/ 	.word	0x0500000f


	//   ....[157]....
        /*08e4*/ 	.word	0x0500000f


	//   ....[158]....
        /*08e8*/ 	.word	0x0500000f


	//   ....[159]....
        /*08ec*/ 	.word	0x0500000f


	//   ....[160]....
        /*08f0*/ 	.word	0x0500000f


	//   ....[161]....
        /*08f4*/ 	.word	0x0500000f


	//   ....[162]....
        /*08f8*/ 	.word	0x0500000f


	//   ....[163]....
        /*08fc*/ 	.word	0x0500000f


	//   ....[164]....
        /*0900*/ 	.word	0x0500000f


	//   ....[165]....
        /*0904*/ 	.word	0x0500000f


	//----- nvinfo : EIATTR_COOP_GROUP_INSTR_OFFSETS
	.align		4
.L_615:
        /*0908*/ 	.byte	0x04, 0x28
        /*090a*/ 	.short	(.L_617 - .L_616)


	//   ....[0]....
.L_616:
        /*090c*/ 	.word	0x00000070


	//   ....[1]....
        /*0910*/ 	.word	0x00000140


	//   ....[2]....
        /*0914*/ 	.word	0x00000190


	//   ....[3]....
        /*0918*/ 	.word	0x000003e0


	//   ....[4]....
        /*091c*/ 	.word	0x00000540


	//   ....[5]....
        /*0920*/ 	.word	0x00000660


	//   ....[6]....
        /*0924*/ 	.word	0x000007c0


	//   ....[7]....
        /*0928*/ 	.word	0x00001920


	//   ....[8]....
        /*092c*/ 	.word	0x00002590


	//   ....[9]....
        /*0930*/ 	.word	0x000025d0


	//   ....[10]....
        /*0934*/ 	.word	0x000039a0


	//   ....[11]....
        /*0938*/ 	.word	0x000039e0


	//   ....[12]....
        /*093c*/ 	.word	0x00003a00


	//   ....[13]....
        /*0940*/ 	.word	0x00003a20


	//   ....[14]....
        /*0944*/ 	.word	0x000053f0


	//   ....[15]....
        /*0948*/ 	.word	0x00005430


	//   ....[16]....
        /*094c*/ 	.word	0x00006160


	//   ....[17]....
        /*0950*/ 	.word	0x00006210


	//   ....[18]....
        /*0954*/ 	.word	0x00006230


	//   ....[19]....
        /*0958*/ 	.word	0x00006250


	//   ....[20]....
        /*095c*/ 	.word	0x00008ab0


	//   ....[21]....
        /*0960*/ 	.word	0x00008b50


	//   ....[22]....
        /*0964*/ 	.word	0x00008bb0


	//   ....[23]....
        /*0968*/ 	.word	0x00008d50


	//   ....[24]....
        /*096c*/ 	.word	0x0000a1b0


	//   ....[25]....
        /*0970*/ 	.word	0x0000a1f0


	//   ....[26]....
        /*0974*/ 	.word	0x0000a2a0


	//   ....[27]....
        /*0978*/ 	.word	0x0000a300


	//   ....[28]....
        /*097c*/ 	.word	0x0000bda0


	//   ....[29]....
        /*0980*/ 	.word	0x0000bdd0


	//   ....[30]....
        /*0984*/ 	.word	0x0000be10


	//   ....[31]....
        /*0988*/ 	.word	0x0000be40


	//   ....[32]....
        /*098c*/ 	.word	0x0000c680


	//   ....[33]....
        /*0990*/ 	.word	0x0000c6c0


	//   ....[34]....
        /*0994*/ 	.word	0x0000c800


	//   ....[35]....
        /*0998*/ 	.word	0x0000c820


	//   ....[36]....
        /*099c*/ 	.word	0x0000c960


	//   ....[37]....
        /*09a0*/ 	.word	0x0000c980


	//   ....[38]....
        /*09a4*/ 	.word	0x0000cad0


	//   ....[39]....
        /*09a8*/ 	.word	0x0000caf0


	//   ....[40]....
        /*09ac*/ 	.word	0x0000d490


	//   ....[41]....
        /*09b0*/ 	.word	0x0000d4b0


	//   ....[42]....
        /*09b4*/ 	.word	0x0000d5f0


	//   ....[43]....
        /*09b8*/ 	.word	0x0000d610


	//   ....[44]....
        /*09bc*/ 	.word	0x0000d750


	//   ....[45]....
        /*09c0*/ 	.word	0x0000d770


	//   ....[46]....
        /*09c4*/ 	.word	0x0000d8c0


	//   ....[47]....
        /*09c8*/ 	.word	0x0000d8e0


	//   ....[48]....
        /*09cc*/ 	.word	0x0000dab0


	//   ....[49]....
        /*09d0*/ 	.word	0x0000dc90


	//   ....[50]....
        /*09d4*/ 	.word	0x0000dcc0


	//   ....[51]....
        /*09d8*/ 	.word	0x0000dcf0


	//   ....[52]....
        /*09dc*/ 	.word	0x0000dd20


	//   ....[53]....
        /*09e0*/ 	.word	0x0000dd50


	//   ....[54]....
        /*09e4*/ 	.word	0x0000dd80


	//   ....[55]....
        /*09e8*/ 	.word	0x0000def0


	//   ....[56]....
        /*09ec*/ 	.word	0x0000df20


	//   ....[57]....
        /*09f0*/ 	.word	0x0000df50


	//   ....[58]....
        /*09f4*/ 	.word	0x0000df80


	//   ....[59]....
        /*09f8*/ 	.word	0x0000dfb0


	//   ....[60]....
        /*09fc*/ 	.word	0x0000dfe0


	//   ....[61]....
        /*0a00*/ 	.word	0x0000e080


	//   ....[62]....
        /*0a04*/ 	.word	0x0000e0e0


	//   ....[63]....
        /*0a08*/ 	.word	0x0000e170


	//   ....[64]....
        /*0a0c*/ 	.word	0x0000f410


	//   ....[65]....
        /*0a10*/ 	.word	0x0000ffa0


	//   ....[66]....
        /*0a14*/ 	.word	0x0000ffc0


	//   ....[67]....
        /*0a18*/ 	.word	0x0000fff0


	//   ....[68]....
        /*0a1c*/ 	.word	0x00010010


	//   ....[69]....
        /*0a20*/ 	.word	0x000100c0


	//   ....[70]....
        /*0a24*/ 	.word	0x00010150


	//   ....[71]....
        /*0a28*/ 	.word	0x00010180


	//   ....[72]....
        /*0a2c*/ 	.word	0x00010200


	//   ....[73]....
        /*0a30*/ 	.word	0x00010230


	//   ....[74]....
        /*0a34*/ 	.word	0x000102b0


	//   ....[75]....
        /*0a38*/ 	.word	0x000102e0


	//   ....[76]....
        /*0a3c*/ 	.word	0x00010360


	//   ....[77]....
        /*0a40*/ 	.word	0x00010390


	//   ....[78]....
        /*0a44*/ 	.word	0x000103b0


	//   ....[79]....
        /*0a48*/ 	.word	0x00010400


	//   ....[80]....
        /*0a4c*/ 	.word	0x00010410


	//   ....[81]....
        /*0a50*/ 	.word	0x00010b70


	//   ....[82]....
        /*0a54*/ 	.word	0x00010bd0


	//   ....[83]....
        /*0a58*/ 	.word	0x00010c80


	//   ....[84]....
        /*0a5c*/ 	.word	0x00010c90


	//   ....[85]....
        /*0a60*/ 	.word	0x00010d20


	//   ....[86]....
        /*0a64*/ 	.word	0x00010d30


	//   ....[87]....
        /*0a68*/ 	.word	0x00010dc0


	//   ....[88]....
        /*0a6c*/ 	.word	0x00010dd0


	//   ....[89]....
        /*0a70*/ 	.word	0x00010e40


	//   ....[90]....
        /*0a74*/ 	.word	0x00010e50


	//   ....[91]....
        /*0a78*/ 	.word	0x00010ed0


	//   ....[92]....
        /*0a7c*/ 	.word	0x00010ee0


	//   ....[93]....
        /*0a80*/ 	.word	0x00010f60


	//   ....[94]....
        /*0a84*/ 	.word	0x00010f70


	//   ....[95]....
        /*0a88*/ 	.word	0x00010ff0


	//   ....[96]....
        /*0a8c*/ 	.word	0x00011000


	//   ....[97]....
        /*0a90*/ 	.word	0x00013ce0


	//   ....[98]....
        /*0a94*/ 	.word	0x00013d40


	//   ....[99]....
        /*0a98*/ 	.word	0x00013d70


	//   ....[100]....
        /*0a9c*/ 	.word	0x00013d80


	//   ....[101]....
        /*0aa0*/ 	.word	0x00013db0


	//   ....[102]....
        /*0aa4*/ 	.word	0x00013de0


	//   ....[103]....
        /*0aa8*/ 	.word	0x00013e10


	//   ....[104]....
        /*0aac*/ 	.word	0x00013e40


	//   ....[105]....
        /*0ab0*/ 	.word	0x00013fc0


	//   ....[106]....
        /*0ab4*/ 	.word	0x00013ff0


	//   ....[107]....
        /*0ab8*/ 	.word	0x00014020


	//   ....[108]....
        /*0abc*/ 	.word	0x00014050


	//   ....[109]....
        /*0ac0*/ 	.word	0x00014080


	//   ....[110]....
        /*0ac4*/ 	.word	0x000140b0


	//   ....[111]....
        /*0ac8*/ 	.word	0x00014170


	//   ....[112]....
        /*0acc*/ 	.word	0x00014190


	//   ....[113]....
        /*0ad0*/ 	.word	0x00014200


	//   ....[114]....
        /*0ad4*/ 	.word	0x000148d0


	//   ....[115]....
        /*0ad8*/ 	.word	0x00014ef0


	//   ....[116]....
        /*0adc*/ 	.word	0x00015070


	//   ....[117]....
        /*0ae0*/ 	.word	0x000150e0


	//   ....[118]....
        /*0ae4*/ 	.word	0x00015140


	//   ....[119]....
        /*0ae8*/ 	.word	0x000151a0


	//   ....[120]....
        /*0aec*/ 	.word	0x00015270


	//   ....[121]....
        /*0af0*/ 	.word	0x00015330


	//   ....[122]....
        /*0af4*/ 	.word	0x00015440


	//   ....[123]....
        /*0af8*/ 	.word	0x000154e0


	//   ....[124]....
        /*0afc*/ 	.word	0x000155b0


	//   ....[125]....
        /*0b00*/ 	.word	0x00015650


	//   ....[126]....
        /*0b04*/ 	.word	0x00015720


	//   ....[127]....
        /*0b08*/ 	.word	0x000157c0


	//   ....[128]....
        /*0b0c*/ 	.word	0x00015890


	//   ....[129]....
        /*0b10*/ 	.word	0x00015930


	//   ....[130]....
        /*0b14*/ 	.word	0x000159e0


	//   ....[131]....
        /*0b18*/ 	.word	0x00015a80


	//   ....[132]....
        /*0b1c*/ 	.word	0x00015d10


	//   ....[133]....
        /*0b20*/ 	.word	0x00015de0


	//   ....[134]....
        /*0b24*/ 	.word	0x00015ec0


	//   ....[135]....
        /*0b28*/ 	.word	0x00015f30


	//   ....[136]....
        /*0b2c*/ 	.word	0x00016040


	//   ....[137]....
        /*0b30*/ 	.word	0x00016100


	//   ....[138]....
        /*0b34*/ 	.word	0x000161c0


	//   ....[139]....
        /*0b38*/ 	.word	0x00016280


	//   ....[140]....
        /*0b3c*/ 	.word	0x00016340


	//   ....[141]....
        /*0b40*/ 	.word	0x00016400


	//   ....[142]....
        /*0b44*/ 	.word	0x000164c0


	//   ....[143]....
        /*0b48*/ 	.word	0x00016570


	//   ....[144]....
        /*0b4c*/ 	.word	0x00016670


	//   ....[145]....
        /*0b50*/ 	.word	0x000166c0


	//   ....[146]....
        /*0b54*/ 	.word	0x00016720


	//   ....[147]....
        /*0b58*/ 	.word	0x00016800


	//   ....[148]....
        /*0b5c*/ 	.word	0x00016b30


	//   ....[149]....
        /*0b60*/ 	.word	0x00016bd0


	//   ....[150]....
        /*0b64*/ 	.word	0x00016cf0


	//   ....[151]....
        /*0b68*/ 	.word	0x00016d70


	//   ....[152]....
        /*0b6c*/ 	.word	0x00016df0


	//   ....[153]....
        /*0b70*/ 	.word	0x00016e70


	//   ....[154]....
        /*0b74*/ 	.word	0x00016ef0


	//   ....[155]....
        /*0b78*/ 	.word	0x00016f80


	//   ....[156]....
        /*0b7c*/ 	.word	0x00017020


	//   ....[157]....
        /*0b80*/ 	.word	0x000170c0


	//   ....[158]....
        /*0b84*/ 	.word	0x00017140


	//   ....[159]....
        /*0b88*/ 	.word	0x000171c0


	//   ....[160]....
        /*0b8c*/ 	.word	0x00017240


	//   ....[161]....
        /*0b90*/ 	.word	0x000172d0


	//   ....[162]....
        /*0b94*/ 	.word	0x00017350


	//   ....[163]....
        /*0b98*/ 	.word	0x000173f0


	//   ....[164]....
        /*0b9c*/ 	.word	0x00017480


	//   ....[165]....
        /*0ba0*/ 	.word	0x000175b0


	//----- nvinfo : EIATTR_REG_RECONFIG
	.align		4
.L_617:
        /*0ba4*/ 	.byte	0x01, 0x54
	.zero		2


	//----- nvinfo : EIATTR_SYSCALL_OFFSETS
	.align		4
        /*0ba8*/ 	.byte	0x04, 0x46
        /*0baa*/ 	.short	(.L_619 - .L_618)


	//   ....[0]....
.L_618:
        /*0bac*/ 	.word	0x00001b80


	//   ....[1]....
        /*0bb0*/ 	.word	0x0000f010


	//   ....[2]....
        /*0bb4*/ 	.word	0x0000f170


	//   ....[3]....
        /*0bb8*/ 	.word	0x0000f270


	//   ....[4]....
        /*0bbc*/ 	.word	0x0000fb80


	//   ....[5]....
        /*0bc0*/ 	.word	0x00010790


	//----- nvinfo : EIATTR_MBARRIER_INSTR_OFFSETS
	.align		4
.L_619:
        /*0bc4*/ 	.byte	0x04, 0x39
        /*0bc6*/ 	.short	(.L_621 - .L_620)


	//   ....[0]....
.L_620:
        /*0bc8*/ 	.word	0x00000280
        /*0bcc*/ 	.word	0x000000ff
        /*0bd0*/ 	.word	0x00032400
        /*0bd4*/ 	.short	0x0100
        /*0bd6*/ 	.byte	0x08
	.zero		1


	//   ....[1]....
        /*0bd8*/ 	.word	0x00000290
        /*0bdc*/ 	.word	0x000000ff
        /*0be0*/ 	.word	0x00032410
        /*0be4*/ 	.short	0x0100
        /*0be6*/ 	.byte	0x08
	.zero		1


	//   ....[2]....
        /*0be8*/ 	.word	0x000002a0
        /*0bec*/ 	.word	0x000000ff
        /*0bf0*/ 	.word	0x00032420
        /*0bf4*/ 	.short	0x0100
        /*0bf6*/ 	.byte	0x08
	.zero		1


	//   ....[3]....
        /*0bf8*/ 	.word	0x00000390
        /*0bfc*/ 	.word	0x000000ff
        /*0c00*/ 	.word	0x00032430
        /*0c04*/ 	.short	0x0100
        /*0c06*/ 	.byte	0x08
	.zero		1


	//   ....[4]....
        /*0c08*/ 	.word	0x000003a0
        /*0c0c*/ 	.word	0x000000ff
        /*0c10*/ 	.word	0x00032440
        /*0c14*/ 	.short	0x0100
        /*0c16*/ 	.byte	0x08
	.zero		1


	//   ....[5]....
        /*0c18*/ 	.word	0x000003b0
        /*0c1c*/ 	.word	0x000000ff
        /*0c20*/ 	.word	0x00032438
        /*0c24*/ 	.short	0x0100
        /*0c26*/ 	.byte	0x08
	.zero		1


	//   ....[6]....
        /*0c28*/ 	.word	0x000003c0
        /*0c2c*/ 	.word	0x000000ff
        /*0c30*/ 	.word	0x00032448
        /*0c34*/ 	.short	0x0100
        /*0c36*/ 	.byte	0x08
	.zero		1


	//   ....[7]....
        /*0c38*/ 	.word	0x000004f0
        /*0c3c*/ 	.word	0x000000ff
        /*0c40*/ 	.word	0x00032450
        /*0c44*/ 	.short	0x0100
        /*0c46*/ 	.byte	0x08
	.zero		1


	//   ....[8]....
        /*0c48*/ 	.word	0x00000500
        /*0c4c*/ 	.word	0x000000ff
        /*0c50*/ 	.word	0x00032460
        /*0c54*/ 	.short	0x0100
        /*0c56*/ 	.byte	0x08
	.zero		1


	//   ....[9]....
        /*0c58*/ 	.word	0x00000510
        /*0c5c*/ 	.word	0x000000ff
        /*0c60*/ 	.word	0x00032458
        /*0c64*/ 	.short	0x0100
        /*0c66*/ 	.byte	0x08
	.zero		1


	//   ....[10]....
        /*0c68*/ 	.word	0x00000520
        /*0c6c*/ 	.word	0x000000ff
        /*0c70*/ 	.word	0x00032468
        /*0c74*/ 	.short	0x0100
        /*0c76*/ 	.byte	0x08
	.zero		1


	//   ....[11]....
        /*0c78*/ 	.word	0x00000610
        /*0c7c*/ 	.word	0x000000ff
        /*0c80*/ 	.word	0x00032470
        /*0c84*/ 	.short	0x0100
        /*0c86*/ 	.byte	0x06
	.zero		1


	//   ....[12]....
        /*0c88*/ 	.word	0x00000620
        /*0c8c*/ 	.word	0x000000ff
        /*0c90*/ 	.word	0x00032480
        /*0c94*/ 	.short	0x0100
        /*0c96*/ 	.byte	0x06
	.zero		1


	//   ....[13]....
        /*0c98*/ 	.word	0x00000630
        /*0c9c*/ 	.word	0x000000ff
        /*0ca0*/ 	.word	0x00032478
        /*0ca4*/ 	.short	0x0100
        /*0ca6*/ 	.byte	0x06
	.zero		1


	//   ....[14]....
        /*0ca8*/ 	.word	0x00000640
        /*0cac*/ 	.word	0x000000ff
        /*0cb0*/ 	.word	0x00032488
        /*0cb4*/ 	.short	0x0100
        /*0cb6*/ 	.byte	0x06
	.zero		1


	//   ....[15]....
        /*0cb8*/ 	.word	0x00000770
        /*0cbc*/ 	.word	0x000000ff
        /*0cc0*/ 	.word	0x00032490
        /*0cc4*/ 	.short	0x0100
        /*0cc6*/ 	.byte	0x08
	.zero		1


	//   ....[16]....
        /*0cc8*/ 	.word	0x00000780
        /*0ccc*/ 	.word	0x000000ff
        /*0cd0*/ 	.word	0x000324a0
        /*0cd4*/ 	.short	0x0100
        /*0cd6*/ 	.byte	0x08
	.zero		1


	//   ....[17]....
        /*0cd8*/ 	.word	0x00000790
        /*0cdc*/ 	.word	0x000000ff
        /*0ce0*/ 	.word	0x00032498
        /*0ce4*/ 	.short	0x0100
        /*0ce6*/ 	.byte	0x08
	.zero		1


	//   ....[18]....
        /*0ce8*/ 	.word	0x000007a0
        /*0cec*/ 	.word	0x000000ff
        /*0cf0*/ 	.word	0x000324a8
        /*0cf4*/ 	.short	0x0100
        /*0cf6*/ 	.byte	0x08
	.zero		1


	//   ....[19]....
        /*0cf8*/ 	.word	0x000008d0
        /*0cfc*/ 	.word	0x000000ff
        /*0d00*/ 	.word	0x000324b0
        /*0d04*/ 	.short	0x0100
        /*0d06*/ 	.byte	0x08
	.zero		1


	//   ....[20]....
        /*0d08*/ 	.word	0x000008e0
        /*0d0c*/ 	.word	0x000000ff
        /*0d10*/ 	.word	0x000324c0
        /*0d14*/ 	.short	0x0100
        /*0d16*/ 	.byte	0x08
	.zero		1


	//   ....[21]....
        /*0d18*/ 	.word	0x000008f0
        /*0d1c*/ 	.word	0x000000ff
        /*0d20*/ 	.word	0x000324b8
        /*0d24*/ 	.short	0x0100
        /*0d26*/ 	.byte	0x08
	.zero		1


	//   ....[22]....
        /*0d28*/ 	.word	0x00000900
        /*0d2c*/ 	.word	0x000000ff
        /*0d30*/ 	.word	0x000324c8
        /*0d34*/ 	.short	0x0100
        /*0d36*/ 	.byte	0x08
	.zero		1


	//   ....[23]....
        /*0d38*/ 	.word	0x00001c40
        /*0d3c*/ 	.word	0x00000005
        /*0d40*/ 	.word	0x00032400
        /*0d44*/ 	.short	0x010a
        /*0d46*/ 	.byte	0x3f
	.zero		1


	//   ....[24]....
        /*0d48*/ 	.word	0x00001d20
        /*0d4c*/ 	.word	0x00000000
        /*0d50*/ 	.word	0x00032430
        /*0d54*/ 	.short	0x010a
        /*0d56*/ 	.byte	0x3f
	.zero		1


	//   ....[25]....
        /*0d58*/ 	.word	0x00001d60
        /*0d5c*/ 	.word	0x00000000
        /*0d60*/ 	.word	0x00032430
        /*0d64*/ 	.short	0x010a
        /*0d66*/ 	.byte	0x3f
	.zero		1


	//   ....[26]....
        /*0d68*/ 	.word	0x00002060
        /*0d6c*/ 	.word	0x00000005
        /*0d70*/ 	.word	0x00032410
        /*0d74*/ 	.short	0x010a
        /*0d76*/ 	.byte	0x3f
	.zero		1


	//   ....[27]....
        /*0d78*/ 	.word	0x000020a0
        /*0d7c*/ 	.word	0x00000000
        /*0d80*/ 	.word	0x00032450
        /*0d84*/ 	.short	0x010a
        /*0d86*/ 	.byte	0x3f
	.zero		1


	//   ....[28]....
        /*0d88*/ 	.word	0x000020e0
        /*0d8c*/ 	.word	0x00000000
        /*0d90*/ 	.word	0x00032450
        /*0d94*/ 	.short	0x010a
        /*0d96*/ 	.byte	0x3f
	.zero		1


	//   ....[29]....
        /*0d98*/ 	.word	0x00003c80
        /*0d9c*/ 	.word	0x00000018
        /*0da0*/ 	.word	0x00000000
        /*0da4*/ 	.short	0x0101
        /*0da6*/ 	.byte	0x3f
	.zero		1


	//   ....[30]....
        /*0da8*/ 	.word	0x00004820
        /*0dac*/ 	.word	0x00000000
        /*0db0*/ 	.word	0x00000000
        /*0db4*/ 	.short	0x0101
        /*0db6*/ 	.byte	0x3f
	.zero		1


	//   ....[31]....
        /*0db8*/ 	.word	0x00004940
        /*0dbc*/ 	.word	0x000000ff
        /*0dc0*/ 	.word	0x00032430
        /*0dc4*/ 	.short	0x010a
        /*0dc6*/ 	.byte	0x04
	.zero		1


	//   ....[32]....
        /*0dc8*/ 	.word	0x00004980
        /*0dcc*/ 	.word	0x000000ff
        /*0dd0*/ 	.word	0x00032430
        /*0dd4*/ 	.short	0x010a
        /*0dd6*/ 	.byte	0x04
	.zero		1


	//   ....[33]....
        /*0dd8*/ 	.word	0x00004b90
        /*0ddc*/ 	.word	0x000000ff
        /*0de0*/ 	.word	0x00032450
        /*0de4*/ 	.short	0x010a
        /*0de6*/ 	.byte	0x04
	.zero		1


	//   ....[34]....
        /*0de8*/ 	.word	0x00004bd0
        /*0dec*/ 	.word	0x000000ff
        /*0df0*/ 	.word	0x00032450
        /*0df4*/ 	.short	0x010a
        /*0df6*/ 	.byte	0x04
	.zero		1


	//   ....[35]....
        /*0df8*/ 	.word	0x00006480
        /*0dfc*/ 	.word	0x00000099
        /*0e00*/ 	.word	0x00000000
        /*0e04*/ 	.short	0x0101
        /*0e06*/ 	.byte	0x3f
	.zero		1


	//   ....[36]....
        /*0e08*/ 	.word	0x00007870
        /*0e0c*/ 	.word	0x000000bb
        /*0e10*/ 	.word	0x00000000
        /*0e14*/ 	.short	0x0101
        /*0e16*/ 	.byte	0x3f
	.zero		1


	//   ....[37]....
        /*0e18*/ 	.word	0x000079a0
        /*0e1c*/ 	.word	0x000000ff
        /*0e20*/ 	.word	0x00032430
        /*0e24*/ 	.short	0x010a
        /*0e26*/ 	.byte	0x04
	.zero		1


	//   ....[38]....
        /*0e28*/ 	.word	0x000079e0
        /*0e2c*/ 	.word	0x000000ff
        /*0e30*/ 	.word	0x00032430
        /*0e34*/ 	.short	0x010a
        /*0e36*/ 	.byte	0x04
	.zero		1


	//   ....[39]....
        /*0e38*/ 	.word	0x00007bf0
        /*0e3c*/ 	.word	0x000000ff
        /*0e40*/ 	.word	0x00032450
        /*0e44*/ 	.short	0x010a
        /*0e46*/ 	.byte	0x04
	.zero		1


	//   ....[40]....
        /*0e48*/ 	.word	0x00007c30
        /*0e4c*/ 	.word	0x000000ff
        /*0e50*/ 	.word	0x00032450
        /*0e54*/ 	.short	0x010a
        /*0e56*/ 	.byte	0x04
	.zero		1


	//   ....[41]....
        /*0e58*/ 	.word	0x00008fe0
        /*0e5c*/ 	.word	0x00000098
        /*0e60*/ 	.word	0x00000000
        /*0e64*/ 	.short	0x0101
        /*0e66*/ 	.byte	0x3f
	.zero		1


	//   ....[42]....
        /*0e68*/ 	.word	0x0000a190
        /*0e6c*/ 	.word	0x000000d6
        /*0e70*/ 	.word	0x00000000
        /*0e74*/ 	.short	0x0101
        /*0e76*/ 	.byte	0x3f
	.zero		1


	//   ....[43]....
        /*0e78*/ 	.word	0x0000c6b0
        /*0e7c*/ 	.word	0x00000097
        /*0e80*/ 	.word	0x00000000
        /*0e84*/ 	.short	0x0101
        /*0e86*/ 	.byte	0x3f
	.zero		1


	//   ....[44]....
        /*0e88*/ 	.word	0x0000f6c0
        /*0e8c*/ 	.word	0x00000000
        /*0e90*/ 	.word	0x00032440
        /*0e94*/ 	.short	0x010a
        /*0e96*/ 	.byte	0x3f
	.zero		1


	//   ....[45]....
        /*0e98*/ 	.word	0x00010530
        /*0e9c*/ 	.word	0x00000008
        /*0ea0*/ 	.word	0x00032400
        /*0ea4*/ 	.short	0x0107
        /*0ea6*/ 	.byte	0x3f
	.zero		1


	//   ....[46]....
        /*0ea8*/ 	.word	0x000105d0
        /*0eac*/ 	.word	0x00000002
        /*0eb0*/ 	.word	0x00032400
        /*0eb4*/ 	.short	0x0101
        /*0eb6*/ 	.byte	0x3f
	.zero		1


	//   ....[47]....
        /*0eb8*/ 	.word	0x00011120
        /*0ebc*/ 	.word	0x00000007
        /*0ec0*/ 	.word	0x00032410
        /*0ec4*/ 	.short	0x0107
        /*0ec6*/ 	.byte	0x3f
	.zero		1


	//   ....[48]....
        /*0ec8*/ 	.word	0x00011220
        /*0ecc*/ 	.word	0x00000002
        /*0ed0*/ 	.word	0x00032410
        /*0ed4*/ 	.short	0x0101
        /*0ed6*/ 	.byte	0x3f
	.zero		1


	//   ....[49]....
        /*0ed8*/ 	.word	0x00011240
        /*0edc*/ 	.word	0x00000002
        /*0ee0*/ 	.word	0x00032420
        /*0ee4*/ 	.short	0x010a
        /*0ee6*/ 	.byte	0x3f
	.zero		1


	//   ....[50]....
        /*0ee8*/ 	.word	0x00011350
        /*0eec*/ 	.word	0x00000002
        /*0ef0*/ 	.word	0x00032460
        /*0ef4*/ 	.short	0x010a
        /*0ef6*/ 	.byte	0x3f
	.zero		1


	//   ....[51]....
        /*0ef8*/ 	.word	0x00011c30
        /*0efc*/ 	.word	0x00000003
        /*0f00*/ 	.word	0x00032440
        /*0f04*/ 	.short	0x010a
        /*0f06*/ 	.byte	0x3f
	.zero		1


	//   ....[52]....
        /*0f08*/ 	.word	0x00011e90
        /*0f0c*/ 	.word	0x00000003
        /*0f10*/ 	.word	0x00032460
        /*0f14*/ 	.short	0x010a
        /*0f16*/ 	.byte	0x3f
	.zero		1


	//   ....[53]....
        /*0f18*/ 	.word	0x00012710
        /*0f1c*/ 	.word	0x00000004
        /*0f20*/ 	.word	0x00032440
        /*0f24*/ 	.short	0x010a
        /*0f26*/ 	.byte	0x3f
	.zero		1


	//   ....[54]....
        /*0f28*/ 	.word	0x00012960
        /*0f2c*/ 	.word	0x00000004
        /*0f30*/ 	.word	0x00032460
        /*0f34*/ 	.short	0x010a
        /*0f36*/ 	.byte	0x3f
	.zero		1


	//   ....[55]....
        /*0f38*/ 	.word	0x00013170
        /*0f3c*/ 	.word	0x00000004
        /*0f40*/ 	.word	0x00032440
        /*0f44*/ 	.short	0x010a
        /*0f46*/ 	.byte	0x3f
	.zero		1


	//   ....[56]....
        /*0f48*/ 	.word	0x000133d0
        /*0f4c*/ 	.word	0x00000004
        /*0f50*/ 	.word	0x00032460
        /*0f54*/ 	.short	0x010a
        /*0f56*/ 	.byte	0x3f
	.zero		1


	//   ....[57]....
        /*0f58*/ 	.word	0x00014850
        /*0f5c*/ 	.word	0x00000000
        /*0f60*/ 	.word	0x00032420
        /*0f64*/ 	.short	0x010a
        /*0f66*/ 	.byte	0x3f
	.zero		1


	//   ....[58]....
        /*0f68*/ 	.word	0x00014a30
        /*0f6c*/ 	.word	0x00000006
        /*0f70*/ 	.word	0x00000000
        /*0f74*/ 	.short	0x010a
        /*0f76*/ 	.byte	0x3f
	.zero		1


	//   ....[59]....
        /*0f78*/ 	.word	0x00014aa0
        /*0f7c*/ 	.word	0x00000007
        /*0f80*/ 	.word	0x00000000
        /*0f84*/ 	.short	0x010a
        /*0f86*/ 	.byte	0x3f
	.zero		1


	//   ....[60]....
        /*0f88*/ 	.word	0x00014b10
        /*0f8c*/ 	.word	0x00000004
        /*0f90*/ 	.word	0x00000000
        /*0f94*/ 	.short	0x010a
        /*0f96*/ 	.byte	0x3f
	.zero		1


	//   ....[61]....
        /*0f98*/ 	.word	0x00014b40
        /*0f9c*/ 	.word	0x00000003
        /*0fa0*/ 	.word	0x00000000
        /*0fa4*/ 	.short	0x010a
        /*0fa6*/ 	.byte	0x3f
	.zero		1


	//   ....[62]....
        /*0fa8*/ 	.word	0x00014ba0
        /*0fac*/ 	.word	0x00000005
        /*0fb0*/ 	.word	0x00032400
        /*0fb4*/ 	.short	0x010a
        /*0fb6*/ 	.byte	0x3f
	.zero		1


	//   ....[63]....
        /*0fb8*/ 	.word	0x00014bf0
        /*0fbc*/ 	.word	0x00000000
        /*0fc0*/ 	.word	0x00032430
        /*0fc4*/ 	.short	0x010a
        /*0fc6*/ 	.byte	0x3f
	.zero		1


	//   ....[64]....
        /*0fc8*/ 	.word	0x00014c40
        /*0fcc*/ 	.word	0x00000005
        /*0fd0*/ 	.word	0x00032410
        /*0fd4*/ 	.short	0x010a
        /*0fd6*/ 	.byte	0x3f
	.zero		1


	//   ....[65]....
        /*0fd8*/ 	.word	0x00014c90
        /*0fdc*/ 	.word	0x00000000
        /*0fe0*/ 	.word	0x00032450
        /*0fe4*/ 	.short	0x010a
        /*0fe6*/ 	.byte	0x3f
	.zero		1


	//   ....[66]....
        /*0fe8*/ 	.word	0x00014cf0
        /*0fec*/ 	.word	0x00000098
        /*0ff0*/ 	.word	0x00032430
        /*0ff4*/ 	.short	0x010a
        /*0ff6*/ 	.byte	0x3f
	.zero		1


	//   ....[67]....
        /*0ff8*/ 	.word	0x00014d50
        /*0ffc*/ 	.word	0x000000d4
        /*1000*/ 	.word	0x00032450
        /*1004*/ 	.short	0x010a
        /*1006*/ 	.byte	0x3f
	.zero		1


	//   ....[68]....
        /*1008*/ 	.word	0x00014db0
        /*100c*/ 	.word	0x00000098
        /*1010*/ 	.word	0x00032430
        /*1014*/ 	.short	0x010a
        /*1016*/ 	.byte	0x3f
	.zero		1


	//   ....[69]....
        /*1018*/ 	.word	0x00014e10
        /*101c*/ 	.word	0x000000ca
        /*1020*/ 	.word	0x00032450
        /*1024*/ 	.short	0x010a
        /*1026*/ 	.byte	0x3f
	.zero		1


	//   ....[70]....
        /*1028*/ 	.word	0x00014fb0
        /*102c*/ 	.word	0x00000000
        /*1030*/ 	.word	0x00032440
        /*1034*/ 	.short	0x010a
        /*1036*/ 	.byte	0x3f
	.zero		1


	//   ....[71]....
        /*1038*/ 	.word	0x00016850
        /*103c*/ 	.word	0x00000002
        /*1040*/ 	.word	0x00032420
        /*1044*/ 	.short	0x010a
        /*1046*/ 	.byte	0x3f
	.zero		1


	//   ....[72]....
        /*1048*/ 	.word	0x000168a0
        /*104c*/ 	.word	0x00000002
        /*1050*/ 	.word	0x00032460
        /*1054*/ 	.short	0x010a
        /*1056*/ 	.byte	0x3f
	.zero		1


	//   ....[73]....
        /*1058*/ 	.word	0x000168f0
        /*105c*/ 	.word	0x00000003
        /*1060*/ 	.word	0x00032440
        /*1064*/ 	.short	0x010a
        /*1066*/ 	.byte	0x3f
	.zero		1


	//   ....[74]....
        /*1068*/ 	.word	0x00016940
        /*106c*/ 	.word	0x00000003
        /*1070*/ 	.word	0x00032460
        /*1074*/ 	.short	0x010a
        /*1076*/ 	.byte	0x3f
	.zero		1


	//   ....[75]....
        /*1078*/ 	.word	0x00016990
        /*107c*/ 	.word	0x00000004
        /*1080*/ 	.word	0x00032440
        /*1084*/ 	.short	0x010a
        /*1086*/ 	.byte	0x3f
	.zero		1


	//   ....[76]....
        /*1088*/ 	.word	0x000169e0
        /*108c*/ 	.word	0x00000004
        /*1090*/ 	.word	0x00032460
        /*1094*/ 	.short	0x010a
        /*1096*/ 	.byte	0x3f
	.zero		1


	//   ....[77]....
        /*1098*/ 	.word	0x00016a30
        /*109c*/ 	.word	0x00000004
        /*10a0*/ 	.word	0x00032440
        /*10a4*/ 	.short	0x010a
        /*10a6*/ 	.byte	0x3f
	.zero		1


	//   ....[78]....
        /*10a8*/ 	.word	0x00016a80
        /*10ac*/ 	.word	0x00000004
        /*10b0*/ 	.word	0x00032460
        /*10b4*/ 	.short	0x010a
        /*10b6*/ 	.byte	0x3f
	.zero		1


	//   ....[79]....
        /*10b8*/ 	.word	0x000174d0
        /*10bc*/ 	.word	0x00000000
        /*10c0*/ 	.word	0x00032420
        /*10c4*/ 	.short	0x010a
        /*10c6*/ 	.byte	0x3f
	.zero		1


	//   ....[80]....
        /*10c8*/ 	.word	0x00017670
        /*10cc*/ 	.word	0x00000006
        /*10d0*/ 	.word	0x00000000
        /*10d4*/ 	.short	0x010a
        /*10d6*/ 	.byte	0x3f
	.zero		1


	//   ....[81]....
        /*10d8*/ 	.word	0x000176c0
        /*10dc*/ 	.word	0x00000007
        /*10e0*/ 	.word	0x00000000
        /*10e4*/ 	.short	0x010a
        /*10e6*/ 	.byte	0x3f
	.zero		1


	//   ....[82]....
        /*10e8*/ 	.word	0x00017710
        /*10ec*/ 	.word	0x00000004
        /*10f0*/ 	.word	0x00000000
        /*10f4*/ 	.short	0x010a
        /*10f6*/ 	.byte	0x3f
	.zero		1


	//----- nvinfo : EIATTR_NUM_MBARRIERS
	.align		4
.L_621:
        /*10f8*/ 	.byte	0x03, 0x38
        /*10fa*/ 	.short	0x0017


	//----- nvinfo : EIATTR_EXIT_INSTR_OFFSETS
	.align		4
        /*10fc*/ 	.byte	0x04, 0x1c
        /*10fe*/ 	.short	(.L_623 - .L_622)


	//   ....[0]....
.L_622:
        /*1100*/ 	.word	0x00000ac0


	//   ....[1]....
        /*1104*/ 	.word	0x0000da50


	//   ....[2]....
        /*1108*/ 	.word	0x00014b90


	//----- nvinfo : EIATTR_MAX_THREADS
	.align		4
.L_623:
        /*110c*/ 	.byte	0x04, 0x05
        /*110e*/ 	.short	(.L_625 - .L_624)
.L_624:
        /*1110*/ 	.word	0x00000180
        /*1114*/ 	.word	0x00000001
        /*1118*/ 	.word	0x00000001


	//----- nvinfo : EIATTR_CRS_STACK_SIZE
	.align		4
.L_625:
        /*111c*/ 	.byte	0x04, 0x1e
        /*111e*/ 	.short	(.L_627 - .L_626)
.L_626:
        /*1120*/ 	.word	0x00000000


	//----- nvinfo : EIATTR_CBANK_PARAM_SIZE
	.align		4
.L_627:
        /*1124*/ 	.byte	0x03, 0x19
        /*1126*/ 	.short	0x0bf0


	//----- nvinfo : EIATTR_PARAM_CBANK
	.align		4
        /*1128*/ 	.byte	0x04, 0x0a
        /*112a*/ 	.short	(.L_629 - .L_628)
	.align		4
.L_628:
        /*112c*/ 	.word	index@(.nv.constant0._ZN7cutlass13device_kernelIN5flash11enable_sm90INS1_16FlashAttnFwdSm90INS1_25CollectiveMainloopFwdSm90ILi2EN4cute5tupleIJNS5_1CILi1EEES8_S8_EEENS6_IJNS7_ILi128EEENS7_ILi96EEENS7_ILi64EEEEEELi256ENS_6half_tEfNS_4arch4Sm90ELb1ELb0ELb1ELb1ELb0ELb0ELb1ELb1ELb0ELb1ELb0ELb0EEENS1_21CollectiveEpilogueFwdINS6_IJSA_NS7_ILi256EEESB_EEES9_SE_SG_Li256ELb1ELb1ELb0ELb0EEENS1_36VarlenDynamicPersistentTileSchedulerILi128ELi96ELi256ELi128ELb0ELb1ELb1ELb1ELb1ELb1EEEEEEEEEvNT_6ParamsE)
        /*1130*/ 	.short	0x0210
        /*1132*/ 	.short	0x0bf0


	//----- nvinfo : EIATTR_SW_WAR
	.align		4
.L_629:
        /*1134*/ 	.byte	0x04, 0x36
        /*1136*/ 	.short	(.L_631 - .L_630)
.L_630:
        /*1138*/ 	.word	0x00000008
.L_631:


//--------------------- .nv.info._ZN7cutlass13device_kernelIN5flash11enable_sm90INS1_16FlashAttnFwdSm90INS1_25CollectiveMainloopFwdSm90ILi2EN4cute5tupleIJNS5_1CILi1EEES8_S8_EEENS6_IJNS7_ILi128EEENS7_ILi96EEENS7_ILi64EEEEEELi256ENS_6half_tEfNS_4arch4Sm90ELb1ELb0ELb1ELb1ELb0ELb1ELb1ELb1ELb0ELb1ELb0ELb0EEENS1_21CollectiveEpilogueFwdINS6_IJSA_NS7_ILi256EEESB_EEES9_SE_SG_Li256ELb1ELb1ELb0ELb0EEENS1_36VarlenDynamicPersistentTileSchedulerILi128ELi96ELi256ELi128ELb0ELb1ELb1ELb1ELb1ELb1EEEEEEEEEvNT_6ParamsE --------------------------
	.section	.nv.info._ZN7cutlass13device_kernelIN5flash11enable_sm90INS1_16FlashAttnFwdSm90INS1_25CollectiveMainloopFwdSm90ILi2EN4cute5tupleIJNS5_1CILi1EEES8_S8_EEENS6_IJNS7_ILi128EEENS7_ILi96EEENS7_ILi64EEEEEELi256ENS_6half_tEfNS_4arch4Sm90ELb1ELb0ELb1ELb1ELb0ELb1ELb1ELb1ELb0ELb1ELb0ELb0EEENS1_21CollectiveEpilogueFwdINS6_IJSA_NS7_ILi256EEESB_EEES9_SE_SG_Li256ELb1ELb1ELb0ELb0EEENS1_36VarlenDynamicPersistentTileSchedulerILi128ELi96ELi256ELi128ELb0ELb1ELb1ELb1ELb1ELb1EEEEEEEEEvNT_6ParamsE,"",@"SHT_CUDA_INFO"
	.sectionflags	@""
	.align	4


	//----- nvinfo : EIATTR_CUDA_API_VERSION
	.align		4
        /*0000*/ 	.byte	0x04, 0x37
        /*0002*/ 	.short	(.L_633 - .L_632)
.L_632:
        /*0004*/ 	.word	0x00000082


	//----- nvinfo : EIATTR_KPARAM_INFO
	.align		4
.L_633:
        /*0008*/ 	.byte	0x04, 0x17
        /*000a*/ 	.short	(.L_635 - .L_634)
.L_634:
        /*000c*/ 	.word	0x00000000
        /*0010*/ 	.short	0x0000
        /*0012*/ 	.short	0x0070
        /*0014*/ 	.byte	0x00, 0xf0, 0x01, 0x2e


	//----- nvinfo : EIATTR_SPARSE_MMA_MASK
	.align		4
.L_635:
        /*0018*/ 	.byte	0x03, 0x50
        /*001a*/ 	.short	0x0000


	//----- nvinfo : EIATTR_MAXREG_COUNT
	.align		4
        /*001c*/ 	.byte	0x03, 0x1b
        /*001e*/ 	.short	0x00a8


	//----- nvinfo : EIATTR_NUM_BARRIERS
	.align		4
        /*0020*/ 	.byte	0x02, 0x4c
        /*0022*/ 	.byte	0x10
	.zero		1


	//----- nvinfo : EIATTR_EXTERNS
	.align		4
        /*0024*/ 	.byte	0x04, 0x0f
        /*0026*/ 	.short	(.L_637 - .L_636)


	//   ....[0]....
	.align		4
.L_636:
        /*0028*/ 	.word	index@(__assertfail)


	//----- nvinfo : EIATTR_ANNOTATIONS
	.align		4
.L_637:
        /*002c*/ 	.byte	0x04, 0x55
        /*002e*/ 	.short	(.L_639 - .L_638)


	//   ....[0]....
.L_638:
        /* <DEDUP_REMOVED lines=181> */


	//----- nvinfo : EIATTR_MERCURY_ISA_VERSION
	.align		4
.L_639:
        /*0b70*/ 	.byte	0x03, 0x5f
        /*0b72*/ 	.short	0x0101


	//----- nvinfo : EIATTR_UNUSED_LOAD_BYTE_OFFSET
	.align		4
        /*0b74*/ 	.byte	0x04, 0x44
        /*0b76*/ 	.short	(.L_641 - .L_640)


	//   ....[0]....
.L_640:
        /*0b78*/ 	.word	0x00000af0
        /*0b7c*/ 	.word	0x0000fff0


	//   ....[1]....
        /*0b80*/ 	.word	0x00013220
        /*0b84*/ 	.word	0x0000fff0


	//----- nvinfo : EIATTR_INT_WARP_WIDE_INSTR_OFFSETS
	.align		4
.L_641:
        /*0b88*/ 	.byte	0x04, 0x31
        /*0b8a*/ 	.short	(.L_643 - .L_642)


	//   ....[0]....
.L_642:
        /*0b8c*/ 	.word	0x00000180


	//   ....[1]....
        /*0b90*/ 	.word	0x000001c0


	//   ....[2]....
        /*0b94*/ 	.word	0x00000230


	//   ....[3]....
        /*0b98*/ 	.word	0x000002a0


	//   ....[4]....
        /*0b9c*/ 	.word	0x00018d80


	//   ....[5]....
        /*0ba0*/ 	.word	0x00018e10


	//   ....[6]....
        /*0ba4*/ 	.word	0x0001dae0


	//   ....[7]....
        /*0ba8*/ 	.word	0x0001db70


	//----- nvinfo : EIATTR_COOP_GROUP_MASK_REGIDS
	.align		4
.L_643:
        /*0bac*/ 	.byte	0x04, 0x29
        /*0bae*/ 	.short	(.L_645 - .L_644)


	//   ....[0]....
.L_644:
        /*0bb0*/ 	.word	0xffffffff


	//   ....[1]....
        /*0bb4*/ 	.word	0xffffffff


	//   ....[2]....
        /*0bb8*/ 	.word	0xffffffff


	//   ....[3]....
        /*0bbc*/ 	.word	0xffffffff


	//   ....[4]....
        /*0bc0*/ 	.word	0xffffffff


	//   ....[5]....
        /*0bc4*/ 	.word	0xffffffff


	//   ....[6]....
        /*0bc8*/ 	.word	0xffffffff


	//   ....[7]....
        /*0bcc*/ 	.word	0xffffffff


	//   ....[8]....
        /*0bd0*/ 	.word	0xffffffff


	//   ....[9]....
        /*0bd4*/ 	.word	0xffffffff


	//   ....[10]....
        /*0bd8*/ 	.word	0xffffffff


	//   ....[11]....
        /*0bdc*/ 	.word	0xffffffff


	//   ....[12]....
        /*0be0*/ 	.word	0xffffffff


	//   ....[13]....
        /*0be4*/ 	.word	0xffffffff


	//   ....[14]....
        /*0be8*/ 	.word	0xffffffff


	//   ....[15]....
        /*0bec*/ 	.word	0xffffffff


	//   ....[16]....
        /*0bf0*/ 	.word	0xffffffff


	//   ....[17]....
        /*0bf4*/ 	.word	0xffffffff


	//   ....[18]....
        /*0bf8*/ 	.word	0xffffffff


	//   ....[19]....
        /*0bfc*/ 	.word	0xffffffff


	//   ....[20]....
        /*0c00*/ 	.word	0xffffffff


	//   ....[21]....
        /*0c04*/ 	.word	0xffffffff


	//   ....[22]....
        /*0c08*/ 	.word	0xffffffff


	//   ....[23]....
        /*0c0c*/ 	.word	0xffffffff


	//   ....[24]....
        /*0c10*/ 	.word	0xffffffff


	//   ....[25]....
        /*0c14*/ 	.word	0xffffffff


	//   ....[26]....
        /*0c18*/ 	.word	0xffffffff


	//   ....[27]....
        /*0c1c*/ 	.word	0xffffffff


	//   ....[28]....
        /*0c20*/ 	.word	0xffffffff


	//   ....[29]....
        /*0c24*/ 	.word	0xffffffff


	//   ....[30]....
        /*0c28*/ 	.word	0xffffffff


	//   ....[31]....
        /*0c2c*/ 	.word	0xffffffff


	//   ....[32]....
        /*0c30*/ 	.word	0xffffffff


	//   ....[33]....
        /*0c34*/ 	.word	0xffffffff


	//   ....[34]....
        /*0c38*/ 	.word	0xffffffff


	//   ....[35]....
        /*0c3c*/ 	.word	0xffffffff


	//   ....[36]....
        /*0c40*/ 	.word	0xffffffff


	//   ....[37]....
        /*0c44*/ 	.word	0xffffffff


	//   ....[38]....
        /*0c48*/ 	.word	0xffffffff


	//   ....[39]....
        /*0c4c*/ 	.word	0xffffffff


	//   ....[40]....
        /*0c50*/ 	.word	0xffffffff


	//   ....[41]....
        /*0c54*/ 	.word	0xffffffff


	//   ....[42]....
        /*0c58*/ 	.word	0xffffffff


	//   ....[43]....
        /*0c5c*/ 	.word	0xffffffff


	//   ....[44]....
        /*0c60*/ 	.word	0xffffffff


	//   ....[45]....
        /*0c64*/ 	.word	0xffffffff


	//   ....[46]....
        /*0c68*/ 	.word	0xffffffff


	//   ....[47]....
        /*0c6c*/ 	.word	0xffffffff


	//   ....[48]....
        /*0c70*/ 	.word	0xffffffff


	//   ....[49]....
        /*0c74*/ 	.word	0xffffffff


	//   ....[50]....
        /*0c78*/ 	.word	0xffffffff


	//   ....[51]....
        /*0c7c*/ 	.word	0xffffffff


	//   ....[52]....
        /*0c80*/ 	.word	0xffffffff


	//   ....[53]....
        /*0c84*/ 	.word	0xffffffff


	//   ....[54]....
        /*0c88*/ 	.word	0xffffffff


	//   ....[55]....
        /*0c8c*/ 	.word	0xffffffff


	//   ....[56]....
        /*0c90*/ 	.word	0xffffffff


	//   ....[57]....
        /*0c94*/ 	.word	0xffffffff


	//   ....[58]....
        /*0c98*/ 	.word	0xffffffff


	//   ....[59]....
        /*0c9c*/ 	.word	0xffffffff


	//   ....[60]....
        /*0ca0*/ 	.word	0xffffffff


	//   ....[61]....
        /*0ca4*/ 	.word	0xffffffff


	//   ....[62]....
        /*0ca8*/ 	.word	0xffffffff


	//   ....[63]....
        /*0cac*/ 	.word	0xffffffff


	//   ....[64]....
        /*0cb0*/ 	.word	0xffffffff


	//   ....[65]....
        /*0cb4*/ 	.word	0xffffffff


	//   ....[66]....
        /*0cb8*/ 	.word	0xffffffff


	//   ....[67]....
        /*0cbc*/ 	.word	0xffffffff


	//   ....[68]....
        /*0cc0*/ 	.word	0xffffffff


	//   ....[69]....
        /*0cc4*/ 	.word	0xffffffff


	//   ....[70]....
        /*0cc8*/ 	.word	0xffffffff


	//   ....[71]....
        /*0ccc*/ 	.word	0xffffffff


	//   ....[72]....
        /*0cd0*/ 	.word	0xffffffff


	//   ....[73]....
        /*0cd4*/ 	.word	0xffffffff


	//   ....[74]....
        /*0cd8*/ 	.word	0xffffffff


	//   ....[75]....
        /*0cdc*/ 	.word	0xffffffff


	//   ....[76]....
        /*0ce0*/ 	.word	0xffffffff


	//   ....[77]....
        /*0ce4*/ 	.word	0xffffffff


	//   ....[78]....
        /*0ce8*/ 	.word	0xffffffff


	//   ....[79]....
        /*0cec*/ 	.word	0xffffffff


	//   ....[80]....
        /*0cf0*/ 	.word	0xffffffff


	//   ....[81]....
        /*0cf4*/ 	.word	0xffffffff


	//   ....[82]....
        /*0cf8*/ 	.word	0xffffffff


	//   ....[83]....
        /*0cfc*/ 	.word	0xffffffff


	//   ....[84]....
        /*0d00*/ 	.word	0xffffffff


	//   ....[85]....
        /*0d04*/ 	.word	0xffffffff


	//   ....[86]....
        /*0d08*/ 	.word	0xffffffff


	//   ....[87]....
        /*0d0c*/ 	.word	0xffffffff


	//   ....[88]....
        /*0d10*/ 	.word	0xffffffff


	//   ....[89]....
        /*0d14*/ 	.word	0xffffffff


	//   ....[90]....
        /*0d18*/ 	.word	0xffffffff


	//   ....[91]....
        /*0d1c*/ 	.word	0xffffffff


	//   ....[92]....
        /*0d20*/ 	.word	0xffffffff


	//   ....[93]....
        /*0d24*/ 	.word	0xffffffff


	//   ....[94]....
        /*0d28*/ 	.word	0xffffffff


	//   ....[95]....
        /*0d2c*/ 	.word	0xffffffff


	//   ....[96]....
        /*0d30*/ 	.word	0xffffffff


	//   ....[97]....
        /*0d34*/ 	.word	0xffffffff


	//   ....[98]....
        /*0d38*/ 	.word	0xffffffff


	//   ....[99]....
        /*0d3c*/ 	.word	0xffffffff


	//   ....[100]....
        /*0d40*/ 	.word	0xffffffff


	//   ....[101]....
        /*0d44*/ 	.word	0xffffffff


	//   ....[102]....
        /*0d48*/ 	.word	0xffffffff


	//   ....[103]....
        /*0d4c*/ 	.word	0xffffffff


	//   ....[104]....
        /*0d50*/ 	.word	0xffffffff


	//   ....[105]....
        /*0d54*/ 	.word	0xffffffff


	//   ....[106]....
        /*0d58*/ 	.word	0xffffffff


	//   ....[107]....
        /*0d5c*/ 	.word	0xffffffff


	//   ....[108]....
        /*0d60*/ 	.word	0xffffffff


	//   ....[109]....
        /*0d64*/ 	.word	0xffffffff


	//   ....[110]....
        /*0d68*/ 	.word	0xffffffff


	//   ....[111]....
        /*0d6c*/ 	.word	0xffffffff


	//   ....[112]....
        /*0d70*/ 	.word	0xffffffff


	//   ....[113]....
        /*0d74*/ 	.word	0xffffffff


	//   ....[114]....
        /*0d78*/ 	.word	0xffffffff


	//   ....[115]....
        /*0d7c*/ 	.word	0xffffffff


	//   ....[116]....
        /*0d80*/ 	.word	0xffffffff


	//   ....[117]....
        /*0d84*/ 	.word	0xffffffff


	//   ....[118]....
        /*0d88*/ 	.word	0xffffffff


	//   ....[119]....
        /*0d8c*/ 	.word	0xffffffff


	//   ....[120]....
        /*0d90*/ 	.word	0xffffffff


	//   ....[121]....
        /*0d94*/ 	.word	0xffffffff


	//   ....[122]....
        /*0d98*/ 	.word	0xffffffff


	//   ....[123]....
        /*0d9c*/ 	.word	0xffffffff


	//   ....[124]....
        /*0da0*/ 	.word	0xffffffff


	//   ....[125]....
        /*0da4*/ 	.word	0xffffffff


	//   ....[126]....
        /*0da8*/ 	.word	0xffffffff


	//   ....[127]....
        /*0dac*/ 	.word	0xffffffff


	//   ....[128]....
        /*0db0*/ 	.word	0xffffffff


	//   ....[129]....
        /*0db4*/ 	.word	0xffffffff


	//   ....[130]....
        /*0db8*/ 	.word	0xffffffff


	//   ....[131]....
        /*0dbc*/ 	.word	0xffffffff


	//   ....[132]....
        /*0dc0*/ 	.word	0x0500000f


	//   ....[133]....
        /*0dc4*/ 	.word	0x0500000f


	//   ....[134]....
        /*0dc8*/ 	.word	0x0500000f


	//   ....[135]....
        /*0dcc*/ 	.word	0x0500000f


	//   ....[136]....
        /*0dd0*/ 	.word	0x0500000f


	//   ....[137]....
        /*0dd4*/ 	.word	0x0500000f


	//   ....[138]....
        /*0dd8*/ 	.word	0x0500000f


	//   ....[139]....
        /*0ddc*/ 	.word	0x0500000f


	//   ....[140]....
        /*0de0*/ 	.word	0x0500000f


	//   ....[141]....
        /*0de4*/ 	.word	0x0500000f


	//   ....[142]....
        /*0de8*/ 	.word	0x0500000f


	//   ....[143]....
        /*0dec*/ 	.word	0x0500000f


	//   ....[144]....
        /*0df0*/ 	.word	0x0500000f


	//   ....[145]....
        /*0df4*/ 	.word	0x0500000f


	//   ....[146]....
        /*0df8*/ 	.word	0x0500000f


	//   ....[147]....
        /*0dfc*/ 	.word	0x0500000f


	//   ....[148]....
        /*0e00*/ 	.word	0x0500000f


	//   ....[149]....
        /*0e04*/ 	.word	0x0500000f


	//   ....[150]....
        /*0e08*/ 	.word	0x0500000f


	//   ....[151]....
        /*0e0c*/ 	.word	0x0500000f


	//   ....[152]....
        /*0e10*/ 	.word	0x0500000f


	//   ....[153]....
        /*0e14*/ 	.word	0x0500000f


	//   ....[154]....
        /*0e18*/ 	.word	0x0500000f


	//   ....[155]....
        /*0e1c*/ 	.word	0x0500000f


	//   ....[156]....
        /*0e20*/ 	.word	0x0500000f


	//   ....[157]....
        /*0e24*/ 	.word	0x0500000f


	//   ....[158]....
        /*0e28*/ 	.word	0x0500000f


	//   ....[159]....
        /*0e2c*/ 	.word	0x0500000f


	//   ....[160]....
        /*0e30*/ 	.word	0x0500000f


	//   ....[161]....
        /*0e34*/ 	.word	0x0500000f


	//   ....[162]....
        /*0e38*/ 	.word	0x0500000f


	//   ....[163]....
        /*0e3c*/ 	.word	0x0500000f


	//   ....[164]....
        /*0e40*/ 	.word	0x0500000f


	//   ....[165]....
        /*0e44*/ 	.word	0x0500000f


	//   ....[166]....
        /*0e48*/ 	.word	0x0500000f


	//   ....[167]....
        /*0e4c*/ 	.word	0x0500000f


	//   ....[168]....
        /*0e50*/ 	.word	0x0500000f


	//   ....[169]....
        /*0e54*/ 	.word	0x0500000f


	//   ....[170]....
        /*0e58*/ 	.word	0x0500000f


	//   ....[171]....
        /*0e5c*/ 	.word	0x0500000f


	//   ....[172]....
        /*0e60*/ 	.word	0x0500000f


	//   ....[173]....
        /*0e64*/ 	.word	0x0500000f


	//   ....[174]....
        /*0e68*/ 	.word	0x0500000f


	//   ....[175]....
        /*0e6c*/ 	.word	0x0500000f


	//   ....[176]....
        /*0e70*/ 	.word	0x0500000f


	//   ....[177]....
        /*0e74*/ 	.word	0x0500000f


	//   ....[178]....
        /*0e78*/ 	.word	0x0500000f


	//   ....[179]....
        /*0e7c*/ 	.word	0x0500000f


	//   ....[180]....
        /*0e80*/ 	.word	0x0500000f


	//   ....[181]....
        /*0e84*/ 	.word	0x0500000f


	//   ....[182]....
        /*0e88*/ 	.word	0x0500000f


	//   ....[183]....
        /*0e8c*/ 	.word	0x0500000f


	//   ....[184]....
        /*0e90*/ 	.word	0x0500000f


	//   ....[185]....
        /*0e94*/ 	.word	0x0500000f


	//   ....[186]....
        /*0e98*/ 	.word	0x0500000f


	//   ....[187]....
        /*0e9c*/ 	.word	0x0500000f


	//   ....[188]....
        /*0ea0*/ 	.word	0x0500000f


	//   ....[189]....
        /*0ea4*/ 	.word	0x0500000f


	//   ....[190]....
        /*0ea8*/ 	.word	0x0500000f


	//   ....[191]....
        /*0eac*/ 	.word	0x0500000f


	//   ....[192]....
        /*0eb0*/ 	.word	0x0500000f


	//   ....[193]....
        /*0eb4*/ 	.word	0x0500000f


	//   ....[194]....
        /*0eb8*/ 	.word	0x0500000f


	//   ....[195]....
        /*0ebc*/ 	.word	0x0500000f


	//   ....[196]....
        /*0ec0*/ 	.word	0x0500000f


	//   ....[197]....
        /*0ec4*/ 	.word	0x0500000f


	//   ....[198]....
        /*0ec8*/ 	.word	0x0500000f


	//   ....[199]....
        /*0ecc*/ 	.word	0x0500000f


	//   ....[200]....
        /*0ed0*/ 	.word	0x0500000f


	//   ....[201]....
        /*0ed4*/ 	.word	0x0500000f


	//   ....[202]....
        /*0ed8*/ 	.word	0x0500000f


	//   ....[203]....
        /*0edc*/ 	.word	0x0500000f


	//   ....[204]....
        /*0ee0*/ 	.word	0x0500000f


	//   ....[205]....
        /*0ee4*/ 	.word	0x0500000f


	//   ....[206]....
        /*0ee8*/ 	.word	0x0500000f


	//   ....[207]....
        /*0eec*/ 	.word	0x0500000f


	//   ....[208]....
        /*0ef0*/ 	.word	0x0500000f


	//----- nvinfo : EIATTR_COOP_GROUP_INSTR_OFFSETS
	.align		4
.L_645:
        /*0ef4*/ 	.byte	0x04, 0x28
        /*0ef6*/ 	.short	(.L_647 - .L_646)


	//   ....[0]....
.L_646:
        /*0ef8*/ 	.word	0x00000060


	//   ....[1]....
        /*0efc*/ 	.word	0x00000190


	//   ....[2]....
        /*0f00*/ 	.word	0x00000250


	//   ....[3]....
        /*0f04*/ 	.word	0x00000420


	//   ....[4]....
        /*0f08*/ 	.word	0x00000580


	//   ....[5]....
        /*0f0c*/ 	.word	0x000006a0


	//   ....[6]....
        /*0f10*/ 	.word	0x00000800


	//   ....[7]....
        /*0f14*/ 	.word	0x00006030


	//   ....[8]....
        /*0f18*/ 	.word	0x00006800


	//   ....[9]....
        /*0f1c*/ 	.word	0x00006810


	//   ....[10]....
        /*0f20*/ 	.word	0x00006820


	//   ....[11]....
        /*0f24*/ 	.word	0x00006830


	//   ....[12]....
        /*0f28*/ 	.word	0x00006b60


	//   ....[13]....
        /*0f2c*/ 	.word	0x00006b70


	//   ....[14]....
        /*0f30*/ 	.word	0x00006b80


	//   ....[15]....
        /*0f34*/ 	.word	0x00006b90


	//   ....[16]....
        /*0f38*/ 	.word	0x00007e60


	//   ....[17]....
        /*0f3c*/ 	.word	0x00007e70


	//   ....[18]....
        /*0f40*/ 	.word	0x00007e80


	//   ....[19]....
        /*0f44*/ 	.word	0x00007e90


	//   ....[20]....
        /*0f48*/ 	.word	0x00007f80


	//   ....[21]....
        /*0f4c*/ 	.word	0x00007f90


	//   ....[22]....
        /*0f50*/ 	.word	0x00008020


	//   ....[23]....
        /*0f54*/ 	.word	0x000080b0


	//   ....[24]....
        /*0f58*/ 	.word	0x0000a420


	//   ....[25]....
        /*0f5c*/ 	.word	0x0000ac10


	//   ....[26]....
        /*0f60*/ 	.word	0x0000ac30


	//   ....[27]....
        /*0f64*/ 	.word	0x0000ad40


	//   ....[28]....
        /*0f68*/ 	.word	0x0000b410


	//   ....[29]....
        /*0f6c*/ 	.word	0x0000b430


	//   ....[30]....
        /*0f70*/ 	.word	0x0000d2c0


	//   ....[31]....
        /*0f74*/ 	.word	0x0000d420


	//   ....[32]....
        /*0f78*/ 	.word	0x0000dee0


	//   ....[33]....
        /*0f7c*/ 	.word	0x0000df00


	//   ....[34]....
        /*0f80*/ 	.word	0x0000e410


	//   ....[35]....
        /*0f84*/ 	.word	0x0000e430


	//   ....[36]....
        /*0f88*/ 	.word	0x00010bc0


	//   ....[37]....
        /*0f8c*/ 	.word	0x00010c30


	//   ....[38]....
        /*0f90*/ 	.word	0x000112d0


	//   ....[39]....
        /*0f94*/ 	.word	0x000112f0


	//   ....[40]....
        /*0f98*/ 	.word	0x00012790


	//   ....[41]....
        /*0f9c*/ 	.word	0x000127e0


	//   ....[42]....
        /*0fa0*/ 	.word	0x00012840


	//   ....[43]....
        /*0fa4*/ 	.word	0x00012860


	//   ....[44]....
        /*0fa8*/ 	.word	0x000143d0


	//   ....[45]....
        /*0fac*/ 	.word	0x00014410


	//   ....[46]....
        /*0fb0*/ 	.word	0x00014450


	//   ....[47]....
        /*0fb4*/ 	.word	0x00014490


	//   ....[48]....
        /*0fb8*/ 	.word	0x00014d20


	//   ....[49]....
        /*0fbc*/ 	.word	0x00014d70


	//   ....[50]....
        /*0fc0*/ 	.word	0x00014eb0


	//   ....[51]....
        /*0fc4*/ 	.word	0x00014ed0


	//   ....[52]....
        /*0fc8*/ 	.word	0x00015010


	//   ....[53]....
        /*0fcc*/ 	.word	0x00015030


	//   ....[54]....
        /*0fd0*/ 	.word	0x00015180


	//   ....[55]....
        /*0fd4*/ 	.word	0x000151a0


	//   ....[56]....
        /*0fd8*/ 	.word	0x00015ab0


	//   ....[57]....
        /*0fdc*/ 	.word	0x00015ac0


	//   ....[58]....
        /*0fe0*/ 	.word	0x00015ce0


	//   ....[59]....
        /*0fe4*/ 	.word	0x00015cf0


	//   ....[60]....
        /*0fe8*/ 	.word	0x00015f00


	//   ....[61]....
        /*0fec*/ 	.word	0x00015f10


	//   ....[62]....
        /*0ff0*/ 	.word	0x00016120


	//   ....[63]....
        /*0ff4*/ 	.word	0x00016130


	//   ....[64]....
        /*0ff8*/ 	.word	0x000163a0


	//   ....[65]....
        /*0ffc*/ 	.word	0x00016580


	//   ....[66]....
        /*1000*/ 	.word	0x000165b0


	//   ....[67]....
        /*1004*/ 	.word	0x000165e0


	//   ....[68]....
        /*1008*/ 	.word	0x00016610


	//   ....[69]....
        /*100c*/ 	.word	0x00016640


	//   ....[70]....
        /*1010*/ 	.word	0x00016670


	//   ....[71]....
        /*1014*/ 	.word	0x000167e0


	//   ....[72]....
        /*1018*/ 	.word	0x00016810


	//   ....[73]....
        /*101c*/ 	.word	0x00016840


	//   ....[74]....
        /*1020*/ 	.word	0x00016870


	//   ....[75]....
        /*1024*/ 	.word	0x000168a0


	//   ....[76]....
        /*1028*/ 	.word	0x000168d0


	//   ....[77]....
        /*102c*/ 	.word	0x00016970


	//   ....[78]....
        /*1030*/ 	.word	0x000169d0


	//   ....[79]....
        /*1034*/ 	.word	0x00016a60


	//   ....[80]....
        /*1038*/ 	.word	0x000178e0


	//   ....[81]....
        /*103c*/ 	.word	0x00019380


	//   ....[82]....
        /*1040*/ 	.word	0x00019f10


	//   ....[83]....
        /*1044*/ 	.word	0x00019f30


	//   ....[84]....
        /*1048*/ 	.word	0x00019f60


	//   ....[85]....
        /*104c*/ 	.word	0x00019f80


	//   ....[86]....
        /*1050*/ 	.word	0x0001a030


	//   ....[87]....
        /*1054*/ 	.word	0x0001a0c0


	//   ....[88]....
        /*1058*/ 	.word	0x0001a0f0


	//   ....[89]....
        /*105c*/ 	.word	0x0001a170


	//   ....[90]....
        /*1060*/ 	.word	0x0001a1a0


	//   ....[91]....
        /*1064*/ 	.word	0x0001a220


	//   ....[92]....
        /*1068*/ 	.word	0x0001a250


	//   ....[93]....
        /*106c*/ 	.word	0x0001a2d0


	//   ....[94]....
        /*1070*/ 	.word	0x0001a300


	//   ....[95]....
        /*1074*/ 	.word	0x0001a360


	//   ....[96]....
        /*1078*/ 	.word	0x0001a370


	//   ....[97]....
        /*107c*/ 	.word	0x0001a3e0


	//   ....[98]....
        /*1080*/ 	.word	0x0001ab00


	//   ....[99]....
        /*1084*/ 	.word	0x0001ab20


	//   ....[100]....
        /*1088*/ 	.word	0x0001ab40


	//   ....[101]....
        /*108c*/ 	.word	0x0001abf0


	//   ....[102]....
        /*1090*/ 	.word	0x0001acb0


	//   ....[103]....
        /*1094*/ 	.word	0x0001acc0


	//   ....[104]....
        /*1098*/ 	.word	0x0001ad80


	//   ....[105]....
        /*109c*/ 	.word	0x0001ad90


	//   ....[106]....
        /*10a0*/ 	.word	0x0001ae30


	//   ....[107]....
        /*10a4*/ 	.word	0x0001ae40


	//   ....[108]....
        /*10a8*/ 	.word	0x0001aef0


	//   ....[109]....
        /*10ac*/ 	.word	0x0001af00


	//   ....[110]....
        /*10b0*/ 	.word	0x0001afb0


	//   ....[111]....
        /*10b4*/ 	.word	0x0001afc0


	//   ....[112]....
        /*10b8*/ 	.word	0x0001b030


	//   ....[113]....
        /*10bc*/ 	.word	0x0001b080


	//   ....[114]....
        /*10c0*/ 	.word	0x0001dd70


	//   ....[115]....
        /*10c4*/ 	.word	0x0001dda0


	//   ....[116]....
        /*10c8*/ 	.word	0x0001dde0


	//   ....[117]....
        /*10cc*/ 	.word	0x0001de10


	//   ....[118]....
        /*10d0*/ 	.word	0x0001de40


	//   ....[119]....
        /*10d4*/ 	.word	0x0001de70


	//   ....[120]....
        /*10d8*/ 	.word	0x0001dea0


	//   ....[121]....
        /*10dc*/ 	.word	0x0001ded0


	//   ....[122]....
        /*10e0*/ 	.word	0x0001e050


	//   ....[123]....
        /*10e4*/ 	.word	0x0001e080


	//   ....[124]....
        /*10e8*/ 	.word	0x0001e0b0


	//   ....[125]....
        /*10ec*/ 	.word	0x0001e0e0


	//   ....[126]....
        /*10f0*/ 	.word	0x0001e110


	//   ....[127]....
        /*10f4*/ 	.word	0x0001e140


	//   ....[128]....
        /*10f8*/ 	.word	0x0001e200


	//   ....[129]....
        /*10fc*/ 	.word	0x0001e220


	//   ....[130]....
        /*1100*/ 	.word	0x0001e290


	//   ....[131]....
        /*1104*/ 	.word	0x0001e950


	//   ....[132]....
        /*1108*/ 	.word	0x0001ede0


	//   ....[133]....
        /*110c*/ 	.word	0x0001ee80


	//   ....[134]....
        /*1110*/ 	.word	0x0001ef10


	//   ....[135]....
        /*1114*/ 	.word	0x0001ef60


	//   ....[136]....
        /*1118*/ 	.word	0x0001efb0


	//   ....[137]....
        /*111c*/ 	.word	0x0001f040


	//   ....[138]....
        /*1120*/ 	.word	0x0001f0d0


	//   ....[139]....
        /*1124*/ 	.word	0x0001f120


	//   ....[140]....
        /*1128*/ 	.word	0x0001f170


	//   ....[141]....
        /*112c*/ 	.word	0x0001f260


	//   ....[142]....
        /*1130*/ 	.word	0x0001f310


	//   ....[143]....
        /*1134*/ 	.word	0x0001f360


	//   ....[144]....
        /*1138*/ 	.word	0x0001f3b0


	//   ....[145]....
        /*113c*/ 	.word	0x0001f4e0


	//   ....[146]....
        /*1140*/ 	.word	0x0001f5b0


	//   ....[147]....
        /*1144*/ 	.word	0x0001f700


	//   ....[148]....
        /*1148*/ 	.word	0x0001f750


	//   ....[149]....
        /*114c*/ 	.word	0x0001fa80


	//   ....[150]....
        /*1150*/ 	.word	0x0001fad0


	//   ....[151]....
        /*1154*/ 	.word	0x0001fb60


	//   ....[152]....
        /*1158*/ 	.word	0x0001fbf0


	//   ....[153]....
        /*115c*/ 	.word	0x0001fc80


	//   ....[154]....
        /*1160*/ 	.word	0x0001fd10


	//   ....[155]....
        /*1164*/ 	.word	0x0001fda0


	//   ....[156]....
        /*1168*/ 	.word	0x0001fe30


	//   ....[157]....
        /*116c*/ 	.word	0x0001fef0


	//   ....[158]....
        /*1170*/ 	.word	0x000201e0


	//   ....[159]....
        /*1174*/ 	.word	0x00020360


	//   ....[160]....
        /*1178*/ 	.word	0x000203d0


	//   ....[161]....
        /*117c*/ 	.word	0x00020430


	//   ....[162]....
        /*1180*/ 	.word	0x00020490


	//   ....[163]....
        /*1184*/ 	.word	0x00020560


	//   ....[164]....
        /*1188*/ 	.word	0x00020620


	//   ....[165]....
        /*118c*/ 	.word	0x00020730


	//   ....[166]....
        /*1190*/ 	.word	0x000207d0


	//   ....[167]....
        /*1194*/ 	.word	0x000208a0


	//   ....[168]....
        /*1198*/ 	.word	0x00020940


	//   ....[169]....
        /*119c*/ 	.word	0x00020a10


	//   ....[170]....
        /*11a0*/ 	.word	0x00020b10


	//   ....[171]....
        /*11a4*/ 	.word	0x00020b80


	//   ....[172]....
        /*11a8*/ 	.word	0x00020c20


	//   ....[173]....
        /*11ac*/ 	.word	0x00020cd0


	//   ....[174]....
        /*11b0*/ 	.word	0x00020db0


	//   ....[175]....
        /*11b4*/ 	.word	0x00021000


	//   ....[176]....
        /*11b8*/ 	.word	0x000210c0


	//   ....[177]....
        /*11bc*/ 	.word	0x000211a0


	//   ....[178]....
        /*11c0*/ 	.word	0x00021210


	//   ....[179]....
        /*11c4*/ 	.word	0x00021320


	//   ....[180]....
        /*11c8*/ 	.word	0x00021410


	//   ....[181]....
        /*11cc*/ 	.word	0x000214a0


	//   ....[182]....
        /*11d0*/ 	.word	0x00021590


	//   ....[183]....
        /*11d4*/ 	.word	0x00021620


	//   ....[184]....
        /*11d8*/ 	.word	0x00021710


	//   ....[185]....
        /*11dc*/ 	.word	0x000217a0


	//   ....[186]....
        /*11e0*/ 	.word	0x00021880


	//   ....[187]....
        /*11e4*/ 	.word	0x000219b0


	//   ....[188]....
        /*11e8*/ 	.word	0x00021a00


	//   ....[189]....
        /*11ec*/ 	.word	0x00021a60


	//   ....[190]....
        /*11f0*/ 	.word	0x00021b00


	//   ....[191]....
        /*11f4*/ 	.word	0x00021ea0


	//   ....[192]....
        /*11f8*/ 	.word	0x00021f40


	//   ....[193]....
        /*11fc*/ 	.word	0x00022060


	//   ....[194]....
        /*1200*/ 	.word	0x000220e0


	//   ....[195]....
        /*1204*/ 	.word	0x00022160


	//   ....[196]....
        /*1208*/ 	.word	0x000221e0


	//   ....[197]....
        /*120c*/ 	.word	0x00022260


	//   ....[198]....
        /*1210*/ 	.word	0x000222f0


	//   ....[199]....
        /*1214*/ 	.word	0x00022390


	//   ....[200]....
        /*1218*/ 	.word	0x00022440


	//   ....[201]....
        /*121c*/ 	.word	0x000224c0


	//   ....[202]....
        /*1220*/ 	.word	0x00022540


	//   ....[203]....
        /*1224*/ 	.word	0x000225c0


	//   ....[204]....
        /*1228*/ 	.word	0x00022650


	//   ....[205]....
        /*122c*/ 	.word	0x000226d0


	//   ....[206]....
        /*1230*/ 	.word	0x00022770


	//   ....[207]....
        /*1234*/ 	.word	0x00022800


	//   ....[208]....
        /*1238*/ 	.word	0x00022930


	//----- nvinfo : EIATTR_REG_RECONFIG
	.align		4
.L_647:
        /*123c*/ 	.byte	0x01, 0x54
	.zero		2


	//----- nvinfo : EIATTR_SYSCALL_OFFSETS
	.align		4
        /*1240*/ 	.byte	0x04, 0x46
        /*1242*/ 	.short	(.L_649 - .L_648)


	//   ....[0]....
.L_648:
        /*1244*/ 	.word	0x00001a50


	//   ....[1]....
        /*1248*/ 	.word	0x00001ba0


	//   ....[2]....
        /*124c*/ 	.word	0x00006220


	//   ....[3]....
        /*1250*/ 	.word	0x00006540


	//   ....[4]....
        /*1254*/ 	.word	0x00018f80


	//   ....[5]....
        /*1258*/ 	.word	0x000190e0


	//   ....[6]....
        /*125c*/ 	.word	0x000191e0


	//   ....[7]....
        /*1260*/ 	.word	0x00019af0


	//   ....[8]....
        /*1264*/ 	.word	0x0001a700


	//----- nvinfo : EIATTR_MBARRIER_INSTR_OFFSETS
	.align		4
.L_649:
        /*1268*/ 	.byte	0x04, 0x39
        /*126a*/ 	.short	(.L_651 - .L_650)


	//   ....[0]....
.L_650:
        /*126c*/ 	.word	0x000002c0
        /*1270*/ 	.word	0x000000ff
        /*1274*/ 	.word	0x00032400
        /*1278*/ 	.short	0x0100
        /*127a*/ 	.byte	0x08
	.zero		1


	//   ....[1]....
        /*127c*/ 	.word	0x000002d0
        /*1280*/ 	.word	0x000000ff
        /*1284*/ 	.word	0x00032410
        /*1288*/ 	.short	0x0100
        /*128a*/ 	.byte	0x08
	.zero		1


	//   ....[2]....
        /*128c*/ 	.word	0x000002e0
        /*1290*/ 	.word	0x000000ff
        /*1294*/ 	.word	0x00032420
        /*1298*/ 	.short	0x0100
        /*129a*/ 	.byte	0x08
	.zero		1


	//   ....[3]....
        /*129c*/ 	.word	0x000003d0
        /*12a0*/ 	.word	0x000000ff
        /*12a4*/ 	.word	0x00032430
        /*12a8*/ 	.short	0x0100
        /*12aa*/ 	.byte	0x08
	.zero		1


	//   ....[4]....
        /*12ac*/ 	.word	0x000003e0
        /*12b0*/ 	.word	0x000000ff
        /*12b4*/ 	.word	0x00032440
        /*12b8*/ 	.short	0x0100
        /*12ba*/ 	.byte	0x08
	.zero		1


	//   ....[5]....
        /*12bc*/ 	.word	0x000003f0
        /*12c0*/ 	.word	0x000000ff
        /*12c4*/ 	.word	0x00032438
        /*12c8*/ 	.short	0x0100
        /*12ca*/ 	.byte	0x08
	.zero		1


	//   ....[6]....
        /*12cc*/ 	.word	0x00000400
        /*12d0*/ 	.word	0x000000ff
        /*12d4*/ 	.word	0x00032448
        /*12d8*/ 	.short	0x0100
        /*12da*/ 	.byte	0x08
	.zero		1


	//   ....[7]....
        /*12dc*/ 	.word	0x00000530
        /*12e0*/ 	.word	0x000000ff
        /*12e4*/ 	.word	0x00032450
        /*12e8*/ 	.short	0x0100
        /*12ea*/ 	.byte	0x08
	.zero		1


	//   ....[8]....
        /*12ec*/ 	.word	0x00000540
        /*12f0*/ 	.word	0x000000ff
        /*12f4*/ 	.word	0x00032460
        /*12f8*/ 	.short	0x0100
        /*12fa*/ 	.byte	0x08
	.zero		1


	//   ....[9]....
        /*12fc*/ 	.word	0x00000550
        /*1300*/ 	.word	0x000000ff
        /*1304*/ 	.word	0x00032458
        /*1308*/ 	.short	0x0100
        /*130a*/ 	.byte	0x08
	.zero		1


	//   ....[10]....
        /*130c*/ 	.word	0x00000560
        /*1310*/ 	.word	0x000000ff
        /*1314*/ 	.word	0x00032468
        /*1318*/ 	.short	0x0100
        /*131a*/ 	.byte	0x08
	.zero		1


	//   ....[11]....
        /*131c*/ 	.word	0x00000650
        /*1320*/ 	.word	0x000000ff
        /*1324*/ 	.word	0x00032470
        /*1328*/ 	.short	0x0100
        /*132a*/ 	.byte	0x06
	.zero		1


	//   ....[12]....
        /*132c*/ 	.word	0x00000660
        /*1330*/ 	.word	0x000000ff
        /*1334*/ 	.word	0x00032480
        /*1338*/ 	.short	0x0100
        /*133a*/ 	.byte	0x06
	.zero		1


	//   ....[13]....
        /*133c*/ 	.word	0x00000670
        /*1340*/ 	.word	0x000000ff
        /*1344*/ 	.word	0x00032478
        /*1348*/ 	.short	0x0100
        /*134a*/ 	.byte	0x06
	.zero		1


	//   ....[14]....
        /*134c*/ 	.word	0x00000680
        /*1350*/ 	.word	0x000000ff
        /*1354*/ 	.word	0x00032488
        /*1358*/ 	.short	0x0100
        /*135a*/ 	.byte	0x06
	.zero		1


	//   ....[15]....
        /*135c*/ 	.word	0x000007b0
        /*1360*/ 	.word	0x000000ff
        /*1364*/ 	.word	0x00032490
        /*1368*/ 	.short	0x0100
        /*136a*/ 	.byte	0x08
	.zero		1


	//   ....[16]....
        /*136c*/ 	.word	0x000007c0
        /*1370*/ 	.word	0x000000ff
        /*1374*/ 	.word	0x000324a0
        /*1378*/ 	.short	0x0100
        /*137a*/ 	.byte	0x08
	.zero		1


	//   ....[17]....
        /*137c*/ 	.word	0x000007d0
        /*1380*/ 	.word	0x000000ff
        /*1384*/ 	.word	0x00032498
        /*1388*/ 	.short	0x0100
        /*138a*/ 	.byte	0x08
	.zero		1


	//   ....[18]....
        /*138c*/ 	.word	0x000007e0
        /*1390*/ 	.word	0x000000ff
        /*1394*/ 	.word	0x000324a8
        /*1398*/ 	.short	0x0100
        /*139a*/ 	.byte	0x08
	.zero		1


	//   ....[19]....
        /*139c*/ 	.word	0x00000910
        /*13a0*/ 	.word	0x000000ff
        /*13a4*/ 	.word	0x000324b0
        /*13a8*/ 	.short	0x0100
        /*13aa*/ 	.byte	0x08
	.zero		1


	//   ....[20]....
        /*13ac*/ 	.word	0x00000920
        /*13b0*/ 	.word	0x000000ff
        /*13b4*/ 	.word	0x000324c0
        /*13b8*/ 	.short	0x0100
        /*13ba*/ 	.byte	0x08
	.zero		1


	//   ....[21]....
        /*13bc*/ 	.word	0x00000930
        /*13c0*/ 	.word	0x000000ff
        /*13c4*/ 	.word	0x000324b8
        /*13c8*/ 	.short	0x0100
        /*13ca*/ 	.byte	0x08
	.zero		1


	//   ....[22]....
        /*13cc*/ 	.word	0x00000940
        /*13d0*/ 	.word	0x000000ff
        /*13d4*/ 	.word	0x000324c8
        /*13d8*/ 	.short	0x0100
        /*13da*/ 	.byte	0x08
	.zero		1


	//   ....[23]....
        /*13dc*/ 	.word	0x00002eb0
        /*13e0*/ 	.word	0x00000060
        /*13e4*/ 	.word	0x00032490
        /*13e8*/ 	.short	0x010a
        /*13ea*/ 	.byte	0x3f
	.zero		1


	//   ....[24]....
        /*13ec*/ 	.word	0x00004010
        /*13f0*/ 	.word	0x00000060
        /*13f4*/ 	.word	0x00032490
        /*13f8*/ 	.short	0x010a
        /*13fa*/ 	.byte	0x3f
	.zero		1


	//   ....[25]....
        /*13fc*/ 	.word	0x00005120
        /*1400*/ 	.word	0x00000060
        /*1404*/ 	.word	0x00032490
        /*1408*/ 	.short	0x010a
        /*140a*/ 	.byte	0x3f
	.zero		1


	//   ....[26]....
        /*140c*/ 	.word	0x00005340
        /*1410*/ 	.word	0x00000020
        /*1414*/ 	.word	0x00000000
        /*1418*/ 	.short	0x0101
        /*141a*/ 	.byte	0x3f
	.zero		1


	//   ....[27]....
        /*141c*/ 	.word	0x00005380
        /*1420*/ 	.word	0x00000060
        /*1424*/ 	.word	0x000324b0
        /*1428*/ 	.short	0x010a
        /*142a*/ 	.byte	0x3f
	.zero		1


	//   ....[28]....
        /*142c*/ 	.word	0x000059e0
        /*1430*/ 	.word	0x00000060
        /*1434*/ 	.word	0x00000000
        /*1438*/ 	.short	0x0101
        /*143a*/ 	.byte	0x3f
	.zero		1


	//   ....[29]....
        /*143c*/ 	.word	0x000062c0
        /*1440*/ 	.word	0x00000013
        /*1444*/ 	.word	0x00032400
        /*1448*/ 	.short	0x010a
        /*144a*/ 	.byte	0x3f
	.zero		1


	//   ....[30]....
        /*144c*/ 	.word	0x00006310
        /*1450*/ 	.word	0x00000013
        /*1454*/ 	.word	0x00032400
        /*1458*/ 	.short	0x010a
        /*145a*/ 	.byte	0x3f
	.zero		1


	//   ....[31]....
        /*145c*/ 	.word	0x00006e10
        /*1460*/ 	.word	0x00000013
        /*1464*/ 	.word	0x00032400
        /*1468*/ 	.short	0x010a
        /*146a*/ 	.byte	0x3f
	.zero		1


	//   ....[32]....
        /*146c*/ 	.word	0x00008300
        /*1470*/ 	.word	0x00000013
        /*1474*/ 	.word	0x00032400
        /*1478*/ 	.short	0x010a
        /*147a*/ 	.byte	0x3f
	.zero		1


	//   ....[33]....
        /*147c*/ 	.word	0x00009230
        /*1480*/ 	.word	0x000000b4
        /*1484*/ 	.word	0x00032430
        /*1488*/ 	.short	0x010a
        /*148a*/ 	.byte	0x3f
	.zero		1


	//   ....[34]....
        /*148c*/ 	.word	0x000092c0
        /*1490*/ 	.word	0x000000b4
        /*1494*/ 	.word	0x00032430
        /*1498*/ 	.short	0x010a
        /*149a*/ 	.byte	0x3f
	.zero		1


	//   ....[35]....
        /*149c*/ 	.word	0x000095f0
        /*14a0*/ 	.word	0x00000013
        /*14a4*/ 	.word	0x00032410
        /*14a8*/ 	.short	0x010a
        /*14aa*/ 	.byte	0x3f
	.zero		1


	//   ....[36]....
        /*14ac*/ 	.word	0x00009640
        /*14b0*/ 	.word	0x000000b4
        /*14b4*/ 	.word	0x00032450
        /*14b8*/ 	.short	0x010a
        /*14ba*/ 	.byte	0x3f
	.zero		1


	//   ....[37]....
        /*14bc*/ 	.word	0x000096c0
        /*14c0*/ 	.word	0x000000b4
        /*14c4*/ 	.word	0x00032450
        /*14c8*/ 	.short	0x010a
        /*14ca*/ 	.byte	0x3f
	.zero		1


	//   ....[38]....
        /*14cc*/ 	.word	0x0000b8a0
        /*14d0*/ 	.word	0x00000018
        /*14d4*/ 	.word	0x00000000
        /*14d8*/ 	.short	0x0101
        /*14da*/ 	.byte	0x3f
	.zero		1


	//   ....[39]....
        /*14dc*/ 	.word	0x0000c2c0
        /*14e0*/ 	.word	0x000000b4
        /*14e4*/ 	.word	0x00000000
        /*14e8*/ 	.short	0x0101
        /*14ea*/ 	.byte	0x3f
	.zero		1


	//   ....[40]....
        /*14ec*/ 	.word	0x0000c3a0
        /*14f0*/ 	.word	0x000000d2
        /*14f4*/ 	.word	0x00032430
        /*14f8*/ 	.short	0x010a
        /*14fa*/ 	.byte	0x3f
	.zero		1


	//   ....[41]....
        /*14fc*/ 	.word	0x0000c410
        /*1500*/ 	.word	0x000000d2
        /*1504*/ 	.word	0x00032430
        /*1508*/ 	.short	0x010a
        /*150a*/ 	.byte	0x3f
	.zero		1


	//   ....[42]....
        /*150c*/ 	.word	0x0000c6b0
        /*1510*/ 	.word	0x000000d2
        /*1514*/ 	.word	0x00032450
        /*1518*/ 	.short	0x010a
        /*151a*/ 	.byte	0x3f
	.zero		1


	//   ....[43]....
        /*151c*/ 	.word	0x0000c700
        /*1520*/ 	.word	0x000000d2
        /*1524*/ 	.word	0x00032450
        /*1528*/ 	.short	0x010a
        /*152a*/ 	.byte	0x3f
	.zero		1


	//   ....[44]....
        /*152c*/ 	.word	0x0000edc0
        /*1530*/ 	.word	0x0000009c
        /*1534*/ 	.word	0x00000000
        /*1538*/ 	.short	0x0101
        /*153a*/ 	.byte	0x3f
	.zero		1


	//   ....[45]....
        /*153c*/ 	.word	0x0000f8c0
        /*1540*/ 	.word	0x000000d2
        /*1544*/ 	.word	0x00000000
        /*1548*/ 	.short	0x0101
        /*154a*/ 	.byte	0x3f
	.zero		1


	//   ....[46]....
        /*154c*/ 	.word	0x0000f9c0
        /*1550*/ 	.word	0x000000d2
        /*1554*/ 	.word	0x00032430
        /*1558*/ 	.short	0x010a
        /*155a*/ 	.byte	0x3f
	.zero		1


	//   ....[47]....
        /*155c*/ 	.word	0x0000fa30
        /*1560*/ 	.word	0x000000d2
        /*1564*/ 	.word	0x00032430
        /*1568*/ 	.short	0x010a
        /*156a*/ 	.byte	0x3f
	.zero		1


	//   ....[48]....
        /*156c*/ 	.word	0x0000fcd0
        /*1570*/ 	.word	0x000000d2
        /*1574*/ 	.word	0x00032450
        /*1578*/ 	.short	0x010a
        /*157a*/ 	.byte	0x3f
	.zero		1


	//   ....[49]....
        /*157c*/ 	.word	0x0000fd20
        /*1580*/ 	.word	0x000000d2
        /*1584*/ 	.word	0x00032450
        /*1588*/ 	.short	0x010a
        /*158a*/ 	.byte	0x3f
	.zero		1


	//   ....[50]....
        /*158c*/ 	.word	0x00011e00
        /*1590*/ 	.word	0x00000003
        /*1594*/ 	.word	0x00000000
        /*1598*/ 	.short	0x0101
        /*159a*/ 	.byte	0x3f
	.zero		1


	//   ....[51]....
        /*159c*/ 	.word	0x00012750
        /*15a0*/ 	.word	0x000000d2
        /*15a4*/ 	.word	0x00000000
        /*15a8*/ 	.short	0x0101
        /*15aa*/ 	.byte	0x3f
	.zero		1


	//   ....[52]....
        /*15ac*/ 	.word	0x00014d30
        /*15b0*/ 	.word	0x00000000
        /*15b4*/ 	.word	0x00000000
        /*15b8*/ 	.short	0x0101
        /*15ba*/ 	.byte	0x3f
	.zero		1


	//   ....[53]....
        /*15bc*/ 	.word	0x000179d0
        /*15c0*/ 	.word	0x00000006
        /*15c4*/ 	.word	0x00032420
        /*15c8*/ 	.short	0x010a
        /*15ca*/ 	.byte	0x3f
	.zero		1


	//   ....[54]....
        /*15cc*/ 	.word	0x00017ac0
        /*15d0*/ 	.word	0x00000004
        /*15d4*/ 	.word	0x000324a0
        /*15d8*/ 	.short	0x010a
        /*15da*/ 	.byte	0x3f
	.zero		1


	//   ....[55]....
        /*15dc*/ 	.word	0x00017d10
        /*15e0*/ 	.word	0x00000004
        /*15e4*/ 	.word	0x000324c0
        /*15e8*/ 	.short	0x010a
        /*15ea*/ 	.byte	0x3f
	.zero		1


	//   ....[56]....
        /*15ec*/ 	.word	0x000183d0
        /*15f0*/ 	.word	0x00000005
        /*15f4*/ 	.word	0x000324a0
        /*15f8*/ 	.short	0x010a
        /*15fa*/ 	.byte	0x3f
	.zero		1


	//   ....[57]....
        /*15fc*/ 	.word	0x00018610
        /*1600*/ 	.word	0x00000005
        /*1604*/ 	.word	0x000324c0
        /*1608*/ 	.short	0x010a
        /*160a*/ 	.byte	0x3f
	.zero		1


	//   ....[58]....
        /*160c*/ 	.word	0x00019630
        /*1610*/ 	.word	0x00000000
        /*1614*/ 	.word	0x00032440
        /*1618*/ 	.short	0x010a
        /*161a*/ 	.byte	0x3f
	.zero		1


	//   ....[59]....
        /*161c*/ 	.word	0x0001a4a0
        /*1620*/ 	.word	0x00000008
        /*1624*/ 	.word	0x00032400
        /*1628*/ 	.short	0x0107
        /*162a*/ 	.byte	0x3f
	.zero		1


	//   ....[60]....
        /*162c*/ 	.word	0x0001a540
        /*1630*/ 	.word	0x00000002
        /*1634*/ 	.word	0x00032400
        /*1638*/ 	.short	0x0101
        /*163a*/ 	.byte	0x3f
	.zero		1


	//   ....[61]....
        /*163c*/ 	.word	0x0001b1a0
        /*1640*/ 	.word	0x00000008
        /*1644*/ 	.word	0x00032410
        /*1648*/ 	.short	0x0107
        /*164a*/ 	.byte	0x3f
	.zero		1


	//   ....[62]....
        /*164c*/ 	.word	0x0001b2a0
        /*1650*/ 	.word	0x00000002
        /*1654*/ 	.word	0x00032410
        /*1658*/ 	.short	0x0101
        /*165a*/ 	.byte	0x3f
	.zero		1


	//   ....[63]....
        /*165c*/ 	.word	0x0001b2c0
        /*1660*/ 	.word	0x00000002
        /*1664*/ 	.word	0x00032420
        /*1668*/ 	.short	0x010a
        /*166a*/ 	.byte	0x3f
	.zero		1


	//   ....[64]....
        /*166c*/ 	.word	0x0001b3d0
        /*1670*/ 	.word	0x00000002
        /*1674*/ 	.word	0x00032460
        /*1678*/ 	.short	0x010a
        /*167a*/ 	.byte	0x3f
	.zero		1


	//   ....[65]....
        /*167c*/ 	.word	0x0001bcc0
        /*1680*/ 	.word	0x00000002
        /*1684*/ 	.word	0x00032440
        /*1688*/ 	.short	0x010a
        /*168a*/ 	.byte	0x3f
	.zero		1


	//   ....[66]....
        /*168c*/ 	.word	0x0001bf20
        /*1690*/ 	.word	0x00000002
        /*1694*/ 	.word	0x00032460
        /*1698*/ 	.short	0x010a
        /*169a*/ 	.byte	0x3f
	.zero		1


	//   ....[67]....
        /*169c*/ 	.word	0x0001c7a0
        /*16a0*/ 	.word	0x00000003
        /*16a4*/ 	.word	0x00032440
        /*16a8*/ 	.short	0x010a
        /*16aa*/ 	.byte	0x3f
	.zero		1


	//   ....[68]....
        /*16ac*/ 	.word	0x0001c9f0
        /*16b0*/ 	.word	0x00000003
        /*16b4*/ 	.word	0x00032460
        /*16b8*/ 	.short	0x010a
        /*16ba*/ 	.byte	0x3f
	.zero		1


	//   ....[69]....
        /*16bc*/ 	.word	0x0001d200
        /*16c0*/ 	.word	0x00000003
        /*16c4*/ 	.word	0x00032440
        /*16c8*/ 	.short	0x010a
        /*16ca*/ 	.byte	0x3f
	.zero		1


	//   ....[70]....
        /*16cc*/ 	.word	0x0001d460
        /*16d0*/ 	.word	0x00000003
        /*16d4*/ 	.word	0x00032460
        /*16d8*/ 	.short	0x010a
        /*16da*/ 	.byte	0x3f
	.zero		1


	//   ....[71]....
        /*16dc*/ 	.word	0x0001e8d0
        /*16e0*/ 	.word	0x00000000
        /*16e4*/ 	.word	0x00032420
        /*16e8*/ 	.short	0x010a
        /*16ea*/ 	.byte	0x3f
	.zero		1


	//   ....[72]....
        /*16ec*/ 	.word	0x0001ea80
        /*16f0*/ 	.word	0x00000006
        /*16f4*/ 	.word	0x00000000
        /*16f8*/ 	.short	0x010a
        /*16fa*/ 	.byte	0x3f
	.zero		1


	//   ....[73]....
        /*16fc*/ 	.word	0x0001eaf0
        /*1700*/ 	.word	0x00000007
        /*1704*/ 	.word	0x00000000
        /*1708*/ 	.short	0x010a
        /*170a*/ 	.byte	0x3f
	.zero		1


	//   ....[74]....
        /*170c*/ 	.word	0x0001eb60
        /*1710*/ 	.word	0x00000004
        /*1714*/ 	.word	0x00000000
        /*1718*/ 	.short	0x010a
        /*171a*/ 	.byte	0x3f
	.zero		1


	//   ....[75]....
        /*171c*/ 	.word	0x0001eb90
        /*1720*/ 	.word	0x00000003
        /*1724*/ 	.word	0x00000000
        /*1728*/ 	.short	0x010a
        /*172a*/ 	.byte	0x3f
	.zero		1


	//   ....[76]....
        /*172c*/ 	.word	0x0001ebf0
        /*1730*/ 	.word	0x00000060
        /*1734*/ 	.word	0x00032490
        /*1738*/ 	.short	0x010a
        /*173a*/ 	.byte	0x3f
	.zero		1


	//   ....[77]....
        /*173c*/ 	.word	0x0001ec40
        /*1740*/ 	.word	0x00000060
        /*1744*/ 	.word	0x00032490
        /*1748*/ 	.short	0x010a
        /*174a*/ 	.byte	0x3f
	.zero		1


	//   ....[78]....
        /*174c*/ 	.word	0x0001ec90
        /*1750*/ 	.word	0x00000060
        /*1754*/ 	.word	0x00032490
        /*1758*/ 	.short	0x010a
        /*175a*/ 	.byte	0x3f
	.zero		1


	//   ....[79]....
        /*175c*/ 	.word	0x0001ece0
        /*1760*/ 	.word	0x00000060
        /*1764*/ 	.word	0x000324b0
        /*1768*/ 	.short	0x010a
        /*176a*/ 	.byte	0x3f
	.zero		1


	//   ....[80]....
        /*176c*/ 	.word	0x0001f1a0
        /*1770*/ 	.word	0x00000013
        /*1774*/ 	.word	0x00032400
        /*1778*/ 	.short	0x010a
        /*177a*/ 	.byte	0x3f
	.zero		1


	//   ....[81]....
        /*177c*/ 	.word	0x0001f7b0
        /*1780*/ 	.word	0x00000013
        /*1784*/ 	.word	0x00032400
        /*1788*/ 	.short	0x010a
        /*178a*/ 	.byte	0x3f
	.zero		1


	//   ....[82]....
        /*178c*/ 	.word	0x0001f800
        /*1790*/ 	.word	0x000000b4
        /*1794*/ 	.word	0x00032430
        /*1798*/ 	.short	0x010a
        /*179a*/ 	.byte	0x3f
	.zero		1


	//   ....[83]....
        /*179c*/ 	.word	0x0001f850
        /*17a0*/ 	.word	0x00000013
        /*17a4*/ 	.word	0x00032410
        /*17a8*/ 	.short	0x010a
        /*17aa*/ 	.byte	0x3f
	.zero		1


	//   ....[84]....
        /*17ac*/ 	.word	0x0001f8a0
        /*17b0*/ 	.word	0x000000b4
        /*17b4*/ 	.word	0x00032450
        /*17b8*/ 	.short	0x010a
        /*17ba*/ 	.byte	0x3f
	.zero		1


	//   ....[85]....
        /*17bc*/ 	.word	0x0001f8f0
        /*17c0*/ 	.word	0x000000d2
        /*17c4*/ 	.word	0x00032430
        /*17c8*/ 	.short	0x010a
        /*17ca*/ 	.byte	0x3f
	.zero		1


	//   ....[86]....
        /*17cc*/ 	.word	0x0001f940
        /*17d0*/ 	.word	0x000000d2
        /*17d4*/ 	.word	0x00032450
        /*17d8*/ 	.short	0x010a
        /*17da*/ 	.byte	0x3f
	.zero		1


	//   ....[87]....
        /*17dc*/ 	.word	0x0001f990
        /*17e0*/ 	.word	0x000000d2
        /*17e4*/ 	.word	0x00032430
        /*17e8*/ 	.short	0x010a
        /*17ea*/ 	.byte	0x3f
	.zero		1


	//   ....[88]....
        /*17ec*/ 	.word	0x0001f9e0
        /*17f0*/ 	.word	0x000000d2
        /*17f4*/ 	.word	0x00032450
        /*17f8*/ 	.short	0x010a
        /*17fa*/ 	.byte	0x3f
	.zero		1


	//   ....[89]....
        /*17fc*/ 	.word	0x0001ffc0
        /*1800*/ 	.word	0x00000005
        /*1804*/ 	.word	0x00032420
        /*1808*/ 	.short	0x010a
        /*180a*/ 	.byte	0x3f
	.zero		1


	//   ....[90]....
        /*180c*/ 	.word	0x00020010
        /*1810*/ 	.word	0x00000004
        /*1814*/ 	.word	0x000324a0
        /*1818*/ 	.short	0x010a
        /*181a*/ 	.byte	0x3f
	.zero		1


	//   ....[91]....
        /*181c*/ 	.word	0x00020060
        /*1820*/ 	.word	0x00000004
        /*1824*/ 	.word	0x000324c0
        /*1828*/ 	.short	0x010a
        /*182a*/ 	.byte	0x3f
	.zero		1


	//   ....[92]....
        /*182c*/ 	.word	0x000200b0
        /*1830*/ 	.word	0x00000005
        /*1834*/ 	.word	0x000324a0
        /*1838*/ 	.short	0x010a
        /*183a*/ 	.byte	0x3f
	.zero		1


	//   ....[93]....
        /*183c*/ 	.word	0x00020100
        /*1840*/ 	.word	0x00000005
        /*1844*/ 	.word	0x000324c0
        /*1848*/ 	.short	0x010a
        /*184a*/ 	.byte	0x3f
	.zero		1


	//   ....[94]....
        /*184c*/ 	.word	0x000202a0
        /*1850*/ 	.word	0x00000000
        /*1854*/ 	.word	0x00032440
        /*1858*/ 	.short	0x010a
        /*185a*/ 	.byte	0x3f
	.zero		1


	//   ....[95]....
        /*185c*/ 	.word	0x00021bc0
        /*1860*/ 	.word	0x00000002
        /*1864*/ 	.word	0x00032420
        /*1868*/ 	.short	0x010a
        /*186a*/ 	.byte	0x3f
	.zero		1


	//   ....[96]....
        /*186c*/ 	.word	0x00021c10
        /*1870*/ 	.word	0x00000002
        /*1874*/ 	.word	0x00032460
        /*1878*/ 	.short	0x010a
        /*187a*/ 	.byte	0x3f
	.zero		1


	//   ....[97]....
        /*187c*/ 	.word	0x00021c60
        /*1880*/ 	.word	0x00000002
        /*1884*/ 	.word	0x00032440
        /*1888*/ 	.short	0x010a
        /*188a*/ 	.byte	0x3f
	.zero		1


	//   ....[98]....
        /*188c*/ 	.word	0x00021cb0
        /*1890*/ 	.word	0x00000002
        /*1894*/ 	.word	0x00032460
        /*1898*/ 	.short	0x010a
        /*189a*/ 	.byte	0x3f
	.zero		1


	//   ....[99]....
        /*189c*/ 	.word	0x00021d00
        /*18a0*/ 	.word	0x00000003
        /*18a4*/ 	.word	0x00032440
        /*18a8*/ 	.short	0x010a
        /*18aa*/ 	.byte	0x3f
	.zero		1


	//   ....[100]....
        /*18ac*/ 	.word	0x00021d50
        /*18b0*/ 	.word	0x00000003
        /*18b4*/ 	.word	0x00032460
        /*18b8*/ 	.short	0x010a
        /*18ba*/ 	.byte	0x3f
	.zero		1


	//   ....[101]....
        /*18bc*/ 	.word	0x00021da0
        /*18c0*/ 	.word	0x00000003
        /*18c4*/ 	.word	0x00032440
        /*18c8*/ 	.short	0x010a
        /*18ca*/ 	.byte	0x3f
	.zero		1


	//   ....[102]....
        /*18cc*/ 	.word	0x00021df0
        /*18d0*/ 	.word	0x00000003
        /*18d4*/ 	.word	0x00032460
        /*18d8*/ 	.short	0x010a
        /*18da*/ 	.byte	0x3f
	.zero		1


	//   ....[103]....
        /*18dc*/ 	.word	0x00022850
        /*18e0*/ 	.word	0x00000000
        /*18e4*/ 	.word	0x00032420
        /*18e8*/ 	.short	0x010a
        /*18ea*/ 	.byte	0x3f
	.zero		1


	//   ....[104]....
        /*18ec*/ 	.word	0x000229f0
        /*18f0*/ 	.word	0x00000006
        /*18f4*/ 	.word	0x00000000
        /*18f8*/ 	.short	0x010a
        /*18fa*/ 	.byte	0x3f
	.zero		1


	//   ....[105]....
        /*18fc*/ 	.word	0x00022a40
        /*1900*/ 	.word	0x00000007
        /*1904*/ 	.word	0x00000000
        /*1908*/ 	.short	0x010a
        /*190a*/ 	.byte	0x3f
	.zero		1


	//   ....[106]....
        /*190c*/ 	.word	0x00022a90
        /*1910*/ 	.word	0x00000004
        /*1914*/ 	.word	0x00000000
        /*1918*/ 	.short	0x010a
        /*191a*/ 	.byte	0x3f
	.zero		1


	//----- nvinfo : EIATTR_NUM_MBARRIERS
	.align		4
.L_651:
        /*191c*/ 	.byte	0x03, 0x38
        /*191e*/ 	.short	0x0017


	//----- nvinfo : EIATTR_EXIT_INSTR_OFFSETS
	.align		4
        /*1920*/ 	.byte	0x04, 0x1c
        /*1922*/ 	.short	(.L_653 - .L_652)


	//   ....[0]....
.L_652:
        /*1924*/ 	.word	0x0001ebe0


	//----- nvinfo : EIATTR_MAX_THREADS
	.align		4
.L_653:
        /*1928*/ 	.byte	0x04, 0x05
        /*192a*/ 	.short	(.L_655 - .L_654)
.L_654:
        /*192c*/ 	.word	0x00000180
        /*1930*/ 	.word	0x00000001
        /*1934*/ 	.word	0x00000001


	//----- nvinfo : EIATTR_CRS_STACK_SIZE
	.align		4
.L_655:
        /*1938*/ 	.byte	0x04, 0x1e
        /*193a*/ 	.short	(.L_657 - .L_656)
.L_656:
        /*193c*/ 	.word	0x00000000


	//----- nvinfo : EIATTR_CBANK_PARAM_SIZE
	.align		4
.L_657:
        /*1940*/ 	.byte	0x03, 0x19
        /*1942*/ 	.short	0x0bf0


	//----- nvinfo : EIATTR_PARAM_CBANK
	.align		4
        /*1944*/ 	.byte	0x04, 0x0a
        /*1946*/ 	.short	(.L_659 - .L_658)
	.align		4
.L_658:
        /*1948*/ 	.word	index@(.nv.constant0._ZN7cutlass13device_kernelIN5flash11enable_sm90INS1_16FlashAttnFwdSm90INS1_25CollectiveMainloopFwdSm90ILi2EN4cute5tupleIJNS5_1CILi1EEES8_S8_EEENS6_IJNS7_ILi128EEENS7_ILi96EEENS7_ILi64EEEEEELi256ENS_6half_tEfNS_4arch4Sm90ELb1ELb0ELb1ELb1ELb0ELb1ELb1ELb1ELb0ELb1ELb0ELb0EEENS1_21CollectiveEpilogueFwdINS6_IJSA_NS7_ILi256EEESB_EEES9_SE_SG_Li256ELb1ELb1ELb0ELb0EEENS1_36VarlenDynamicPersistentTileSchedulerILi128ELi96ELi256ELi128ELb0ELb1ELb1ELb1ELb1ELb1EEEEEEEEEvNT_6ParamsE)
        /*194c*/ 	.short	0x0210
        /*194e*/ 	.short	0x0bf0


	//----- nvinfo : EIATTR_SW_WAR
	.align		4
.L_659:
        /*1950*/ 	.byte	0x04, 0x36
        /*1952*/ 	.short	(.L_661 - .L_660)
.L_660:
        /*1954*/ 	.word	0x00000008
.L_661:


//--------------------- .nv.callgraph             --------------------------
	.section	.nv.callgraph,"",@"SHT_CUDA_CALLGRAPH"
	.align	4
	.sectionentsize	8
	.align		4
        /*0000*/ 	.word	0x00000000
	.align		4
        /*0004*/ 	.word	0xffffffff
	.align		4
        /*0008*/ 	.word	index@(_ZN7cutlass13device_kernelIN5flash11enable_sm90INS1_16FlashAttnFwdSm90INS1_25CollectiveMainloopFwdSm90ILi2EN4cute5tupleIJNS5_1CILi1EEES8_S8_EEENS6_IJNS7_ILi128EEENS7_ILi96EEENS7_ILi64EEEEEELi256ENS_6half_tEfNS_4arch4Sm90ELb0ELb0ELb1ELb0ELb0ELb0ELb0ELb1ELb0ELb1ELb0ELb0EEENS1_21CollectiveEpilogueFwdINS6_IJSA_NS7_ILi256EEESB_EEES9_SE_SG_Li256ELb0ELb1ELb0ELb0EEENS1_29StaticPersistentTileSchedulerILb0EEEEEEEEEvNT_6ParamsE)
	.align		4
        /*000c*/ 	.word	index@(__assertfail)
	.align		4
        /*0010*/ 	.word	index@(_ZN7cutlass13device_kernelIN5flash11enable_sm90INS1_16FlashAttnFwdSm90INS1_25CollectiveMainloopFwdSm90ILi2EN4cute5tupleIJNS5_1CILi1EEES8_S8_EEENS6_IJNS7_ILi128EEENS7_ILi96EEENS7_ILi64EEEEEELi256ENS_6half_tEfNS_4arch4Sm90ELb0ELb0ELb1ELb0ELb0ELb0ELb1ELb1ELb0ELb1ELb0ELb0EEENS1_21CollectiveEpilogueFwdINS6_IJSA_NS7_ILi256EEESB_EEES9_SE_SG_Li256ELb0ELb1ELb0ELb0EEENS1_29StaticPersistentTileSchedulerILb0EEEEEEEEEvNT_6ParamsE)
	.align		4
        /*0014*/ 	.word	index@(__assertfail)
	.align		4
        /*0018*/ 	.word	index@(_ZN7cutlass13device_kernelIN5flash11enable_sm90INS1_16FlashAttnFwdSm90INS1_25CollectiveMainloopFwdSm90ILi2EN4cute5tupleIJNS5_1CILi1EEES8_S8_EEENS6_IJNS7_ILi128EEENS7_ILi96EEENS7_ILi64EEEEEELi256ENS_6half_tEfNS_4arch4Sm90ELb0ELb0ELb1ELb1ELb0ELb0ELb0ELb1ELb0ELb1ELb0ELb0EEENS1_21CollectiveEpilogueFwdINS6_IJSA_NS7_ILi256EEESB_EEES9_SE_SG_Li256ELb1ELb1ELb0ELb0EEENS1_36VarlenDynamicPersistentTileSchedulerILi128ELi96ELi256ELi128ELb0ELb1ELb1ELb0ELb1ELb1EEEEEEEEEvNT_6ParamsE)
	.align		4
        /*001c*/ 	.word	index@(__assertfail)
	.align		4
        /*0020*/ 	.word	index@(_ZN7cutlass13device_kernelIN5flash11enable_sm90INS1_16FlashAttnFwdSm90INS1_25CollectiveMainloopFwdSm90ILi2EN4cute5tupleIJNS5_1CILi1EEES8_S8_EEENS6_IJNS7_ILi128EEENS7_ILi96EEENS7_ILi64EEEEEELi256ENS_6half_tEfNS_4arch4Sm90ELb0ELb0ELb1ELb1ELb0ELb1ELb0ELb1ELb0ELb1ELb0ELb0EEENS1_21CollectiveEpilogueFwdINS6_IJSA_NS7_ILi256EEESB_EEES9_SE_SG_Li256ELb1ELb1ELb0ELb0EEENS1_36VarlenDynamicPersistentTileSchedulerILi128ELi96ELi256ELi128ELb0ELb1ELb1ELb0ELb1ELb1EEEEEEEEEvNT_6ParamsE)
	.align		4
        /*0024*/ 	.word	index@(__assertfail)
	.align		4
        /*0028*/ 	.word	index@(_ZN7cutlass13device_kernelIN5flash11enable_sm90INS1_16FlashAttnFwdSm90INS1_25CollectiveMainloopFwdSm90ILi2EN4cute5tupleIJNS5_1CILi1EEES8_S8_EEENS6_IJNS7_ILi128EEENS7_ILi96EEENS7_ILi64EEEEEELi256ENS_6half_tEfNS_4arch4Sm90ELb0ELb0ELb1ELb1ELb0ELb0ELb1ELb1ELb0ELb1ELb0ELb0EEENS1_21CollectiveEpilogueFwdINS6_IJSA_NS7_ILi256EEESB_EEES9_SE_SG_Li256ELb1ELb1ELb0ELb0EEENS1_36VarlenDynamicPersistentTileSchedulerILi128ELi96ELi256ELi128ELb0ELb1ELb1ELb0ELb1ELb1EEEEEEEEEvNT_6ParamsE)
	.align		4
        /*002c*/ 	.word	index@(__assertfail)
	.align		4
        /*0030*/ 	.word	index@(_ZN7cutlass13device_kernelIN5flash11enable_sm90INS1_16FlashAttnFwdSm90INS1_25CollectiveMainloopFwdSm90ILi2EN4cute5tupleIJNS5_1CILi1EEES8_S8_EEENS6_IJNS7_ILi128EEENS7_ILi96EEENS7_ILi64EEEEEELi256ENS_6half_tEfNS_4arch4Sm90ELb0ELb0ELb1ELb1ELb0ELb1ELb1ELb1ELb0ELb1ELb0ELb0EEENS1_21CollectiveEpilogueFwdINS6_IJSA_NS7_ILi256EEESB_EEES9_SE_SG_Li256ELb1ELb1ELb0ELb0EEENS1_36VarlenDynamicPersistentTileSchedulerILi128ELi96ELi256ELi128ELb0ELb1ELb1ELb0ELb1ELb1EEEEEEEEEvNT_6ParamsE)
	.align		4
        /*0034*/ 	.word	index@(__assertfail)
	.align		4
        /*0038*/ 	.word	index@(_ZN7cutlass13device_kernelIN5flash11enable_sm90INS1_16FlashAttnFwdSm90INS1_25CollectiveMainloopFwdSm90ILi2EN4cute5tupleIJNS5_1CILi1EEES8_S8_EEENS6_IJNS7_ILi128EEENS7_ILi96EEENS7_ILi64EEEEEELi256ENS_6half_tEfNS_4arch4Sm90ELb0ELb1ELb1ELb0ELb0ELb0ELb0ELb1ELb0ELb1ELb0ELb0EEENS1_21CollectiveEpilogueFwdINS6_IJSA_NS7_ILi256EEESB_EEES9_SE_SG_Li256ELb0ELb1ELb0ELb0EEENS1_30DynamicPersistentTileSchedulerILi256ELi128ELb0ELb1ELb1EEEEEEEEEvNT_6ParamsE)
	.align		4
        /*003c*/ 	.word	index@(__assertfail)
	.align		4
        /*0040*/ 	.word	index@(_ZN7cutlass13device_kernelIN5flash11enable_sm90INS1_16FlashAttnFwdSm90INS1_25CollectiveMainloopFwdSm90ILi2EN4cute5tupleIJNS5_1CILi1EEES8_S8_EEENS6_IJNS7_ILi128EEENS7_ILi96EEENS7_ILi64EEEEEELi256ENS_6half_tEfNS_4arch4Sm90ELb0ELb1ELb1ELb0ELb0ELb0ELb1ELb1ELb0ELb1ELb0ELb0EEENS1_21CollectiveEpilogueFwdINS6_IJSA_NS7_ILi256EEESB_EEES9_SE_SG_Li256ELb0ELb1ELb0ELb0EEENS1_30DynamicPersistentTileSchedulerILi256ELi128ELb0ELb1ELb1EEEEEEEEEvNT_6ParamsE)
	.align		4
        /*0044*/ 	.word	index@(__assertfail)
	.align		4
        /*0048*/ 	.word	index@(_ZN7cutlass13device_kernelIN5flash11enable_sm90INS1_16FlashAttnFwdSm90INS1_25CollectiveMainloopFwdSm90ILi2EN4cute5tupleIJNS5_1CILi1EEES8_S8_EEENS6_IJNS7_ILi128EEENS7_ILi96EEENS7_ILi64EEEEEELi256ENS_6half_tEfNS_4arch4Sm90ELb0ELb1ELb1ELb1ELb0ELb0ELb0ELb1ELb0ELb1ELb0ELb0EEENS1_21CollectiveEpilogueFwdINS6_IJSA_NS7_ILi256EEESB_EEES9_SE_SG_Li256ELb1ELb1ELb0ELb0EEENS1_36VarlenDynamicPersistentTileSchedulerILi128ELi96ELi256ELi128ELb0ELb1ELb1ELb1ELb0ELb1EEEEEEEEEvNT_6ParamsE)
	.align		4
        /*004c*/ 	.word	index@(__assertfail)
	.align		4
        /*0050*/ 	.word	index@(_ZN7cutlass13device_kernelIN5flash11enable_sm90INS1_16FlashAttnFwdSm90INS1_25CollectiveMainloopFwdSm90ILi2EN4cute5tupleIJNS5_1CILi1EEES8_S8_EEENS6_IJNS7_ILi128EEENS7_ILi96EEENS7_ILi64EEEEEELi256ENS_6half_tEfNS_4arch4Sm90ELb0ELb1ELb1ELb1ELb0ELb1ELb0ELb1ELb0ELb1ELb0ELb0EEENS1_21CollectiveEpilogueFwdINS6_IJSA_NS7_ILi256EEESB_EEES9_SE_SG_Li256ELb1ELb1ELb0ELb0EEENS1_36VarlenDynamicPersistentTileSchedulerILi128ELi96ELi256ELi128ELb0ELb1ELb1ELb1ELb0ELb1EEEEEEEEEvNT_6ParamsE)
	.align		4
        /*0054*/ 	.word	index@(__assertfail)
	.align		4
        /*0058*/ 	.word	index@(_ZN7cutlass13device_kernelIN5flash11enable_sm90INS1_16FlashAttnFwdSm90INS1_25CollectiveMainloopFwdSm90ILi2EN4cute5tupleIJNS5_1CILi1EEES8_S8_EEENS6_IJNS7_ILi128EEENS7_ILi96EEENS7_ILi64EEEEEELi256ENS_6half_tEfNS_4arch4Sm90ELb0ELb1ELb1ELb1ELb0ELb0ELb1ELb1ELb0ELb1ELb0ELb0EEENS1_21CollectiveEpilogueFwdINS6_IJSA_NS7_ILi256EEESB_EEES9_SE_SG_Li256ELb1ELb1ELb0ELb0EEENS1_36VarlenDynamicPersistentTileSchedulerILi128ELi96ELi256ELi128ELb0ELb1ELb1ELb1ELb0ELb1EEEEEEEEEvNT_6ParamsE)
	.align		4
        /*005c*/ 	.word	index@(__assertfail)
	.align		4
        /*0060*/ 	.word	index@(_ZN7cutlass13device_kernelIN5flash11enable_sm90INS1_16FlashAttnFwdSm90INS1_25CollectiveMainloopFwdSm90ILi2EN4cute5tupleIJNS5_1CILi1EEES8_S8_EEENS6_IJNS7_ILi128EEENS7_ILi96EEENS7_ILi64EEEEEELi256ENS_6half_tEfNS_4arch4Sm90ELb0ELb1ELb1ELb1ELb0ELb1ELb1ELb1ELb0ELb1ELb0ELb0EEENS1_21CollectiveEpilogueFwdINS6_IJSA_NS7_ILi256EEESB_EEES9_SE_SG_Li256ELb1ELb1ELb0ELb0EEENS1_36VarlenDynamicPersistentTileSchedulerILi128ELi96ELi256ELi128ELb0ELb1ELb1ELb1ELb0ELb1EEEEEEEEEvNT_6ParamsE)
	.align		4
        /*0064*/ 	.word	index@(__assertfail)
	.align		4
        /*0068*/ 	.word	index@(_ZN7cutlass13device_kernelIN5flash11enable_sm90INS1_16FlashAttnFwdSm90INS1_25CollectiveMainloopFwdSm90ILi2EN4cute5tupleIJNS5_1CILi1EEES8_S8_EEENS6_IJNS7_ILi128EEENS7_ILi96EEENS7_ILi64EEEEEELi256ENS_6half_tEfNS_4arch4Sm90ELb1ELb0ELb1ELb0ELb0ELb0ELb0ELb1ELb0ELb1ELb0ELb0EEENS1_21CollectiveEpilogueFwdINS6_IJSA_NS7_ILi256EEESB_EEES9_SE_SG_Li256ELb0ELb1ELb0ELb0EEENS1_30DynamicPersistentTileSchedulerILi256ELi128ELb0ELb1ELb1EEEEEEEEEvNT_6ParamsE)
	.align		4
        /*006c*/ 	.word	index@(__assertfail)
	.align		4
        /*0070*/ 	.word	index@(_ZN7cutlass13device_kernelIN5flash11enable_sm90INS1_16FlashAttnFwdSm90INS1_25CollectiveMainloopFwdSm90ILi2EN4cute5tupleIJNS5_1CILi1EEES8_S8_EEENS6_IJNS7_ILi128EEENS7_ILi96EEENS7_ILi64EEEEEELi256ENS_6half_tEfNS_4arch4Sm90ELb1ELb0ELb1ELb0ELb0ELb0ELb1ELb1ELb0ELb1ELb0ELb0EEENS1_21CollectiveEpilogueFwdINS6_IJSA_NS7_ILi256EEESB_EEES9_SE_SG_Li256ELb0ELb1ELb0ELb0EEENS1_30DynamicPersistentTileSchedulerILi256ELi128ELb0ELb1ELb1EEEEEEEEEvNT_6ParamsE)
	.align		4
        /*0074*/ 	.word	index@(__assertfail)
	.align		4
        /*0078*/ 	.word	index@(_ZN7cutlass13device_kernelIN5flash11enable_sm90INS1_16FlashAttnFwdSm90INS1_25CollectiveMainloopFwdSm90ILi2EN4cute5tupleIJNS5_1CILi1EEES8_S8_EEENS6_IJNS7_ILi128EEENS7_ILi96EEENS7_ILi64EEEEEELi256ENS_6half_tEfNS_4arch4Sm90ELb1ELb0ELb1ELb1ELb0ELb0ELb0ELb1ELb0ELb1ELb0ELb0EEENS1_21CollectiveEpilogueFwdINS6_IJSA_NS7_ILi256EEESB_EEES9_SE_SG_Li256ELb1ELb1ELb0ELb0EEENS1_36VarlenDynamicPersistentTileSchedulerILi128ELi96ELi256ELi128ELb0ELb1ELb1ELb1ELb1ELb1EEEEEEEEEvNT_6ParamsE)
	.align		4
        /*007c*/ 	.word	index@(__assertfail)
	.align		4
        /*0080*/ 	.word	index@(_ZN7cutlass13device_kernelIN5flash11enable_sm90INS1_16FlashAttnFwdSm90INS1_25CollectiveMainloopFwdSm90ILi2EN4cute5tupleIJNS5_1CILi1EEES8_S8_EEENS6_IJNS7_ILi128EEENS7_ILi96EEENS7_ILi64EEEEEELi256ENS_6half_tEfNS_4arch4Sm90ELb1ELb0ELb1ELb1ELb0ELb1ELb0ELb1ELb0ELb1ELb0ELb0EEENS1_21CollectiveEpilogueFwdINS6_IJSA_NS7_ILi256EEESB_EEES9_SE_SG_Li256ELb1ELb1ELb0ELb0EEENS1_36VarlenDynamicPersistentTileSchedulerILi128ELi96ELi256ELi128ELb0ELb1ELb1ELb1ELb1ELb1EEEEEEEEEvNT_6ParamsE)
	.align		4
        /*0084*/ 	.word	index@(__assertfail)
	.align		4
        /*0088*/ 	.word	index@(_ZN7cutlass13device_kernelIN5flash11enable_sm90INS1_16FlashAttnFwdSm90INS1_25CollectiveMainloopFwdSm90ILi2EN4cute5tupleIJNS5_1CILi1EEES8_S8_EEENS6_IJNS7_ILi128EEENS7_ILi96EEENS7_ILi64EEEEEELi256ENS_6half_tEfNS_4arch4Sm90ELb1ELb0ELb1ELb1ELb0ELb0ELb1ELb1ELb0ELb1ELb0ELb0EEENS1_21CollectiveEpilogueFwdINS6_IJSA_NS7_ILi256EEESB_EEES9_SE_SG_Li256ELb1ELb1ELb0ELb0EEENS1_36VarlenDynamicPersistentTileSchedulerILi128ELi96ELi256ELi128ELb0ELb1ELb1ELb1ELb1ELb1EEEEEEEEEvNT_6ParamsE)
	.align		4
        /*008c*/ 	.word	index@(__assertfail)
	.align		4
        /*0090*/ 	.word	index@(_ZN7cutlass13device_kernelIN5flash11enable_sm90INS1_16FlashAttnFwdSm90INS1_25CollectiveMainloopFwdSm90ILi2EN4cute5tupleIJNS5_1CILi1EEES8_S8_EEENS6_IJNS7_ILi128EEENS7_ILi96EEENS7_ILi64EEEEEELi256ENS_6half_tEfNS_4arch4Sm90ELb1ELb0ELb1ELb1ELb0ELb1ELb1ELb1ELb0ELb1ELb0ELb0EEENS1_21CollectiveEpilogueFwdINS6_IJSA_NS7_ILi256EEESB_EEES9_SE_SG_Li256ELb1ELb1ELb0ELb0EEENS1_36VarlenDynamicPersistentTileSchedulerILi128ELi96ELi256ELi128ELb0ELb1ELb1ELb1ELb1ELb1EEEEEEEEEvNT_6ParamsE)
	.align		4
        /*0094*/ 	.word	index@(__assertfail)
	.align		4
        /*0098*/ 	.word	0x00000000
	.align		4
        /*009c*/ 	.word	0xfffffffe
	.align		4
        /*00a0*/ 	.word	0x00000000
	.align		4
        /*00a4*/ 	.word	0xfffffffd
	.align		4
        /*00a8*/ 	.word	0x00000000
	.align		4
        /*00ac*/ 	.word	0xfffffffc


//--------------------- .nv.constant4             --------------------------
	.section	.nv.constant4,"a",@progbits
	.align	8
	.align		8
.nv.constant4:
        /*0000*/ 	.dword	__assertfail
	.align		8
        /*0008*/ 	.dword	__unnamed_1
	.align		8
        /*0010*/ 	.dword	__unnamed_2
	.align		8
        /*0018*/ 	.dword	__unnamed_3
	.align		8
        /*0020*/ 	.dword	__unnamed_4
	.align		8
        /*0028*/ 	.dword	__unnamed_5
	.align		8
        /*0030*/ 	.dword	__unnamed_6
	.align		8
        /*0038*/ 	.dword	__unnamed_7
	.align		8
        /*0040*/ 	.dword	_ZN85_INTERNAL_1e1261b7_49_flash_fwd_hdim64_256_fp16_softcap_packgqa_sm90_cu_9949e2e8_52234cuda3std3__45__cpo5beginE
	.align		8
        /*0048*/ 	.dword	_ZN85_INTERNAL_1e1261b7_49_flash_fwd_hdim64_256_fp16_softcap_packgqa_sm90_cu_9949e2e8_52234cuda3std3__45__cpo3endE
	.align		8
        /*0050*/ 	.dword	_ZN85_INTERNAL_1e1261b7_49_flash_fwd_hdim64_256_fp16_softcap_packgqa_sm90_cu_9949e2e8_52234cuda3std3__45__cpo6cbeginE
	.align		8
        /*0058*/ 	.dword	_ZN85_INTERNAL_1e1261b7_49_flash_fwd_hdim64_256_fp16_softcap_packgqa_sm90_cu_9949e2e8_52234cuda3std3__45__cpo4cendE
	.align		8
        /*0060*/ 	.dword	_ZN85_INTERNAL_1e1261b7_49_flash_fwd_hdim64_256_fp16_softcap_packgqa_sm90_cu_9949e2e8_52234cuda3std3__487_GLOBAL__N__1e1261b7_49_flash_fwd_hdim64_256_fp16_softcap_packgqa_sm90_cu_9949e2e8_52236ignoreE
	.align		8
        /*0068*/ 	.dword	_ZN85_INTERNAL_1e1261b7_49_flash_fwd_hdim64_256_fp16_softcap_packgqa_sm90_cu_9949e2e8_52234cuda3std3__419piecewise_constructE
	.align		8
        /*0070*/ 	.dword	_ZN85_INTERNAL_1e1261b7_49_flash_fwd_hdim64_256_fp16_softcap_packgqa_sm90_cu_9949e2e8_52234cuda3std3__48in_placeE
	.align		8
        /*0078*/ 	.dword	_ZN85_INTERNAL_1e1261b7_49_flash_fwd_hdim64_256_fp16_softcap_packgqa_sm90_cu_9949e2e8_52234cuda3std6ranges3__45__cpo4swapE
	.align		8
        /*0080*/ 	.dword	_ZN85_INTERNAL_1e1261b7_49_flash_fwd_hdim64_256_fp16_softcap_packgqa_sm90_cu_9949e2e8_52234cuda3std6ranges3__45__cpo9iter_moveE
	.align		8
        /*0088*/ 	.dword	_ZN85_INTERNAL_1e1261b7_49_flash_fwd_hdim64_256_fp16_softcap_packgqa_sm90_cu_9949e2e8_52234cute7productE
	.align		8
        /*0090*/ 	.dword	_ZN85_INTERNAL_1e1261b7_49_flash_fwd_hdim64_256_fp16_softcap_packgqa_sm90_cu_9949e2e8_52234cute1_E
	.align		8
        /*0098*/ 	.dword	$str$20
	.align		8
        /*00a0*/ 	.dword	$str$21


//--------------------- .text._ZN7cutlass13device_kernelIN5flash11enable_sm90INS1_16FlashAttnFwdSm90INS1_25CollectiveMainloopFwdSm90ILi2EN4cute5tupleIJNS5_1CILi1EEES8_S8_EEENS6_IJNS7_ILi128EEENS7_ILi96EEENS7_ILi64EEEEEELi256ENS_6half_tEfNS_4arch4Sm90ELb0ELb0ELb1ELb0ELb0ELb0ELb0ELb1ELb0ELb1ELb0ELb0EEENS1_21CollectiveEpilogueFwdINS6_IJSA_NS7_ILi256EEESB_EEES9_SE_SG_Li256ELb0ELb1ELb0ELb0EEENS1_29StaticPersistentTileSchedulerILb0EEEEEEEEEvNT_6ParamsE --------------------------
	.section	.text._ZN7cutlass13device_kernelIN5flash11enable_sm90INS1_16FlashAttnFwdSm90INS1_25CollectiveMainloopFwdSm90ILi2EN4cute5tupleIJNS5_1CILi1EEES8_S8_EEENS6_IJNS7_ILi128EEENS7_ILi96EEENS7_ILi64EEEEEELi256ENS_6half_tEfNS_4arch4Sm90ELb0ELb0ELb1ELb0ELb0ELb0ELb0ELb1ELb0ELb1ELb0ELb0EEENS1_21CollectiveEpilogueFwdINS6_IJSA_NS7_ILi256EEESB_EEES9_SE_SG_Li256ELb0ELb1ELb0ELb0EEENS1_29StaticPersistentTileSchedulerILb0EEEEEEEEEvNT_6ParamsE,"ax",@progbits
	.align	128
.text._ZN7cutlass13device_kernelIN5flash11enable_sm90INS1_16FlashAttnFwdSm90INS1_25CollectiveMainloopFwdSm90ILi2EN4cute5tupleIJNS5_1CILi1EEES8_S8_EEENS6_IJNS7_ILi128EEENS7_ILi96EEENS7_ILi64EEEEEELi256ENS_6half_tEfNS_4arch4Sm90ELb0ELb0ELb1ELb0ELb0ELb0ELb0ELb1ELb0ELb1ELb0ELb0EEENS1_21CollectiveEpilogueFwdINS6_IJSA_NS7_ILi256EEESB_EEES9_SE_SG_Li256ELb0ELb1ELb0ELb0EEENS1_29StaticPersistentTileSchedulerILb0EEEEEEEEEvNT_6ParamsE:
        .type           _ZN7cutlass13device_kernelIN5flash11enable_sm90INS1_16FlashAttnFwdSm90INS1_25CollectiveMainloopFwdSm90ILi2EN4cute5tupleIJNS5_1CILi1EEES8_S8_EEENS6_IJNS7_ILi128EEENS7_ILi96EEENS7_ILi64EEEEEELi256ENS_6half_tEfNS_4arch4Sm90ELb0ELb0ELb1ELb0ELb0ELb0ELb0ELb1ELb0ELb1ELb0ELb0EEENS1_21CollectiveEpilogueFwdINS6_IJSA_NS7_ILi256EEESB_EEES9_SE_SG_Li256ELb0ELb1ELb0ELb0EEENS1_29StaticPersistentTileSchedulerILb0EEEEEEEEEvNT_6ParamsE,@function
        .size           _ZN7cutlass13device_kernelIN5flash11enable_sm90INS1_16FlashAttnFwdSm90INS1_25CollectiveMainloopFwdSm90ILi2EN4cute5tupleIJNS5_1CILi1EEES8_S8_EEENS6_IJNS7_ILi128EEENS7_ILi96EEENS7_ILi64EEEEEELi256ENS_6half_tEfNS_4arch4Sm90ELb0ELb0ELb1ELb0ELb0ELb0ELb0ELb1ELb0ELb1ELb0ELb0EEENS1_21CollectiveEpilogueFwdINS6_IJSA_NS7_ILi256EEESB_EEES9_SE_SG_Li256ELb0ELb1ELb0ELb0EEENS1_29StaticPersistentTileSchedulerILb0EEEEEEEEEvNT_6ParamsE,(.L_x_6030 - _ZN7cutlass13device_kernelIN5flash11enable_sm90INS1_16FlashAttnFwdSm90INS1_25CollectiveMainloopFwdSm90ILi2EN4cute5tupleIJNS5_1CILi1EEES8_S8_EEENS6_IJNS7_ILi128EEENS7_ILi96EEENS7_ILi64EEEEEELi256ENS_6half_tEfNS_4arch4Sm90ELb0ELb0ELb1ELb0ELb0ELb0ELb0ELb1ELb0ELb1ELb0ELb0EEENS1_21CollectiveEpilogueFwdINS6_IJSA_NS7_ILi256EEESB_EEES9_SE_SG_Li256ELb0ELb1ELb0ELb0EEENS1_29StaticPersistentTileSchedulerILb0EEEEEEEEEvNT_6ParamsE)
        .other          _ZN7cutlass13device_kernelIN5flash11enable_sm90INS1_16FlashAttnFwdSm90INS1_25CollectiveMainloopFwdSm90ILi2EN4cute5tupleIJNS5_1CILi1EEES8_S8_EEENS6_IJNS7_ILi128EEENS7_ILi96EEENS7_ILi64EEEEEELi256ENS_6half_tEfNS_4arch4Sm90ELb0ELb0ELb1ELb0ELb0ELb0ELb0ELb1ELb0ELb1ELb0ELb0EEENS1_21CollectiveEpilogueFwdINS6_IJSA_NS7_ILi256EEESB_EEES9_SE_SG_Li256ELb0ELb1ELb0ELb0EEENS1_29StaticPersistentTileSchedulerILb0EEEEEEEEEvNT_6ParamsE,@"STO_CUDA_ENTRY STV_DEFAULT"
_ZN7cutlass13device_kernelIN5flash11enable_sm90INS1_16FlashAttnFwdSm90INS1_25CollectiveMainloopFwdSm90ILi2EN4cute5tupleIJNS5_1CILi1EEES8_S8_EEENS6_IJNS7_ILi128EEENS7_ILi96EEENS7_ILi64EEEEEELi256ENS_6half_tEfNS_4arch4Sm90ELb0ELb0ELb1ELb0ELb0ELb0ELb0ELb1ELb0ELb1ELb0ELb0EEENS1_21CollectiveEpilogueFwdINS6_IJSA_NS7_ILi256EEESB_EEES9_SE_SG_Li256ELb0ELb1ELb0ELb0EEENS1_29StaticPersistentTileSchedulerILb0EEEEEEEEEvNT_6ParamsE:
[----:B------:R-:W0:Y:S02]  /*0000*/  LDC R1, c[0x0][0x28] ;  /* 0x00000a00ff017b82 */ /* 0x000e240000000800 */
[----:B0-----:R-:W-:Y:S01]  /*0010*/  VIADD R1, R1, 0xffffffc8 ;  /* 0xffffffc801017836 */ /* 0x001fe20000000000 */
[----:B------:R-:W0:Y:S01]  /*0020*/  S2R R0, SR_TID.X ;  /* 0x0000000000007919 */ /* 0x000e220000002100 */
[----:B------:R-:W-:Y:S01]  /*0030*/  ELECT P0, URZ, PT ;  /* 0x00000000003f782f */ /* 0x000fe20003800000 */
[----:B------:R-:W-:Y:S01]  /*0040*/  BSSY B0, `(.L_x_0) ;  /* 0x000000e000007945 */ /* 0x000fe20003800000 */
[--C-:B0-----:R-:W-:Y:S02]  /*0050*/  SHF.R.U32.HI R2, RZ, 0x5, R0.reuse ;  /* 0x00000005ff027819 */ /* 0x101fe40000011600 */
[----:B------:R-:W-:-:S03]  /*0060*/  SHF.R.U32.HI R4, RZ, 0x7, R0 ;  /* 0x00000007ff047819 */ /* 0x000fc60000011600 */
[----:B------:R-:W0:Y:S02]  /*0070*/  SHFL.IDX PT, R3, R2, RZ, 0x1f ;  /* 0x00001fff02037589 */ /* 0x000e2400000e0000 */
[----:B0-----:R-:W-:-:S13]  /*0080*/  ISETP.EQ.AND P0, PT, R3, RZ, P0 ;  /* 0x000000ff0300720c */ /* 0x001fda0000702270 */
[----:B------:R-:W-:Y:S05]  /*0090*/  @!P0 BRA `(.L_x_1) ;  /* 0x0000000000208947 */ /* 0x000fea0003800000 */
[----:B------:R-:W-:Y:S02]  /*00a0*/  ULDC.64 UR4, c[0x0][0x198] ;  /* 0x0000660000047ab9 */ /* 0x000fe40000000a00 */
[----:B------:R-:W-:Y:S02]  /*00b0*/  UIADD3 UR6, UP0, UR4, 0x370, URZ ;  /* 0x0000037004067890 */ /* 0x000fe4000ff1e03f */
[----:B------:R-:W-:Y:S02]  /*00c0*/  UIADD3 UR4, UP1, UR4, 0x470, URZ ;  /* 0x0000047004047890 */ /* 0x000fe4000ff3e03f */
[----:B------:R-:W-:Y:S02]  /*00d0*/  UIADD3.X UR7, URZ, UR5, URZ, UP0, !UPT ;  /* 0x000000053f077290 */ /* 0x000fe400087fe43f */
[----:B------:R-:W-:-:S07]  /*00e0*/  UIADD3.X UR5, URZ, UR5, URZ, UP1, !UPT ;  /* 0x000000053f057290 */ /* 0x000fce0008ffe43f */
[----:B------:R0:W-:Y:S02]  /*00f0*/  UTMACCTL.PF [UR6] ;  /* 0x00000000060079b9 */ /* 0x0001e40008040000 */
[----:B------:R0:W-:Y:S02]  /*0100*/  UTMACCTL.PF [UR4] ;  /* 0x00000000040079b9 */ /* 0x0001e40008040000 */
[----:B0-----:R-:W-:Y:S01]  /*0110*/  NOP ;  /* 0x0000000000007918 */ /* 0x001fe20000000000 */
.L_x_1:
[----:B------:R-:W-:Y:S05]  /*0120*/  BSYNC B0 ;  /* 0x0000000000007941 */ /* 0x000fea0003800000 */
.L_x_0:
[----:B------:R-:W-:Y:S01]  /*0130*/  VOTEU.ANY UP0, P0 ;  /* 0x00000000003f7886 */ /* 0x000fe20000000100 */
[----:B------:R-:W0:Y:S01]  /*0140*/  SHFL.IDX PT, R4, R4, RZ, 0x1f ;  /* 0x00001fff04047589 */ /* 0x000e2200000e0000 */
[----:B------:R-:W-:Y:S01]  /*0150*/  UMOV UR4, 0x80 ;  /* 0x0000008000047882 */ /* 0x000fe20000000000 */
[----:B------:R-:W-:Y:S01]  /*0160*/  UMOV UR7, 0x100 ;  /* 0x0000010000077882 */ /* 0x000fe20000000000 */
[----:B------:R-:W-:Y:S01]  /*0170*/  VOTEU.ANY UP1, P0 ;  /* 0x00000000003f7886 */ /* 0x000fe20000020100 */
[----:B------:R-:W1:Y:S01]  /*0180*/  @UP0 S2UR UR8, SR_CgaCtaId ;  /* 0x00000000000809c3 */ /* 0x000e620000008800 */
[----:B------:R-:W2:Y:S01]  /*0190*/  SHFL.IDX PT, R3, R2, RZ, 0x1f ;  /* 0x00001fff02037589 */ /* 0x000ea200000e0000 */
[----:B------:R-:W-:Y:S01]  /*01a0*/  @UP0 UMOV UR6, 0x400 ;  /* 0x0000040000060882 */ /* 0x000fe20000000000 */
[----:B------:R-:W-:-:S04]  /*01b0*/  @UP0 UIADD3 UR4, -UR4, 0x100000, URZ ;  /* 0x0010000004040890 */ /* 0x000fc8000fffe13f */
[----:B------:R-:W-:Y:S02]  /*01c0*/  @UP0 USHF.L.U32 UR5, UR4, 0xb, URZ ;  /* 0x0000000b04050899 */ /* 0x000fe4000800063f */
[----:B------:R-:W-:Y:S01]  /*01d0*/  @UP0 USHF.L.U32 UR4, UR4, 0x1, URZ ;  /* 0x0000000104040899 */ /* 0x000fe2000800063f */
[----:B------:R-:W-:Y:S01]  /*01e0*/  VOTEU.ANY UP2, P0 ;  /* 0x00000000003f7886 */ /* 0x000fe20000040100 */
[----:B0-----:R-:W-:Y:S01]  /*01f0*/  R2UR UR9, R4 ;  /* 0x00000000040972ca */ /* 0x001fe200000e0000 */
[----:B-1----:R-:W-:Y:S01]  /*0200*/  @UP0 ULEA UR8, UR8, UR6, 0x18 ;  /* 0x0000000608080291 */ /* 0x002fe2000f8ec03f */
[----:B--2---:R-:W-:Y:S01]  /*0210*/  ISETP.NE.AND P1, PT, R3, RZ, PT ;  /* 0x000000ff0300720c */ /* 0x004fe20003f25270 */
[----:B------:R-:W-:-:S04]  /*0220*/  @UP0 UIADD3 UR6, -UR7, 0x100000, URZ ;  /* 0x0010000007060890 */ /* 0x000fc8000fffe13f */
[----:B------:R-:W-:Y:S02]  /*0230*/  @UP0 USHF.L.U32 UR7, UR6, 0xb, URZ ;  /* 0x0000000b06070899 */ /* 0x000fe4000800063f */
[----:B------:R-:W-:-:S04]  /*0240*/  @UP0 USHF.L.U32 UR6, UR6, 0x1, URZ ;  /* 0x0000000106060899 */ /* 0x000fc8000800063f */
[----:B------:R-:W-:Y:S01]  /*0250*/  UISETP.NE.AND UP0, UPT, UR9, URZ, UPT ;  /* 0x0000003f0900728c */ /* 0x000fe2000bf05270 */
[----:B------:R-:W0:Y:S02]  /*0260*/  FENCE.VIEW.ASYNC.S ;  /* 0x00000000000073c6 */ /* 0x000e240000000000 */
[----:B0-----:R0:W1:Y:S05]  /*0270*/  @UP1 SYNCS.EXCH.64 URZ, [UR8+0x22800], UR4 ;  /* 0x02280004083f15b2 */ /* 0x00106a0008000100 */
[----:B------:R0:W2:Y:S01]  /*0280*/  @UP2 SYNCS.EXCH.64 URZ, [UR8+0x22820], UR6 ;  /* 0x02282006083f25b2 */ /* 0x0000a20008000100 */
[----:B------:R-:W-:Y:S05]  /*0290*/  @P1 BRA `(.L_x_2) ;  /* 0x0000000000481947 */ /* 0x000fea0003800000 */
[----:B0-----:R-:W0:Y:S01]  /*02a0*/  S2UR UR5, SR_CgaCtaId ;  /* 0x00000000000579c3 */ /* 0x001e220000008800 */
[----:B------:R-:W-:Y:S01]  /*02b0*/  UMOV UR4, 0x400 ;  /* 0x0000040000047882 */ /* 0x000fe20000000000 */
[----:B------:R-:W-:Y:S01]  /*02c0*/  UMOV UR6, 0x1 ;  /* 0x0000000100067882 */ /* 0x000fe20000000000 */
[----:B------:R-:W-:Y:S01]  /*02d0*/  UMOV UR7, 0x2 ;  /* 0x0000000200077882 */ /* 0x000fe20000000000 */
[----:B------:R-:W-:Y:S01]  /*02e0*/  ELECT P0, URZ, PT ;  /* 0x00000000003f782f */ /* 0x000fe20003800000 */
[----:B0-----:R-:W-:Y:S02]  /*02f0*/  ULEA UR8, UR5, UR4, 0x18 ;  /* 0x0000000405087291 */ /* 0x001fe4000f8ec03f */
[----:B------:R-:W-:-:S04]  /*0300*/  UIADD3 UR4, -UR6, 0x100000, URZ ;  /* 0x0010000006047890 */ /* 0x000fc8000fffe13f */
[----:B------:R-:W-:Y:S02]  /*0310*/  USHF.L.U32 UR5, UR4, 0xb, URZ ;  /* 0x0000000b04057899 */ /* 0x000fe4000800063f */
[----:B------:R-:W-:Y:S02]  /*0320*/  USHF.L.U32 UR4, UR4, 0x1, URZ ;  /* 0x0000000104047899 */ /* 0x000fe4000800063f */
[----:B------:R-:W-:-:S04]  /*0330*/  UIADD3 UR6, -UR7, 0x100000, URZ ;  /* 0x0010000007067890 */ /* 0x000fc8000fffe13f */
[----:B------:R-:W-:Y:S02]  /*0340*/  USHF.L.U32 UR7, UR6, 0xb, URZ ;  /* 0x0000000b06077899 */ /* 0x000fe4000800063f */
[----:B------:R-:W-:Y:S01]  /*0350*/  USHF.L.U32 UR6, UR6, 0x1, URZ ;  /* 0x0000000106067899 */ /* 0x000fe2000800063f */
[----:B------:R-:W0:Y:S03]  /*0360*/  FENCE.VIEW.ASYNC.S ;  /* 0x00000000000073c6 */ /* 0x000e260000000000 */
[----:B0-----:R3:W4:Y:S08]  /*0370*/  SYNCS.EXCH.64 URZ, [UR8+0x22830], UR4 ;  /* 0x02283004083f75b2 */ /* 0x0017300008000100 */
[----:B------:R3:W0:Y:S01]  /*0380*/  SYNCS.EXCH.64 URZ, [UR8+0x22840], UR6 ;  /* 0x02284006083f75b2 */ /* 0x0006220008000100 */
[----:B------:R3:W0:Y:S01]  /*0390*/  SYNCS.EXCH.64 URZ, [UR8+0x22838], UR4 ;  /* 0x02283804083f75b2 */ /* 0x0006220008000100 */
[----:B------:R3:W0:Y:S02]  /*03a0*/  SYNCS.EXCH.64 URZ, [UR8+0x22848], UR6 ;  /* 0x02284806083f75b2 */ /* 0x0006240008000100 */
[----:B---3--:R-:W-:Y:S01]  /*03b0*/  NOP ;  /* 0x0000000000007918 */ /* 0x008fe20000000000 */
.L_x_2:
[----:B------:R-:W3:Y:S01]  /*03c0*/  SHFL.IDX PT, R3, R2, RZ, 0x1f ;  /* 0x00001fff02037589 */ /* 0x000ee200000e0000 */
[----:B------:R-:W-:Y:S01]  /*03d0*/  NOP ;  /* 0x0000000000007918 */ /* 0x000fe20000000000 */
[----:B---3--:R-:W-:-:S13]  /*03e0*/  ISETP.NE.AND P0, PT, R3, RZ, PT ;  /* 0x000000ff0300720c */ /* 0x008fda0003f05270 */
        /* <DEDUP_REMOVED lines=14> */
[----:B0-----:R3:W0:Y:S08]  /*04d0*/  SYNCS.EXCH.64 URZ, [UR8+0x22850], UR4 ;  /* 0x02285004083f75b2 */ /* 0x0016300008000100 */
[----:B------:R3:W0:Y:S01]  /*04e0*/  SYNCS.EXCH.64 URZ, [UR8+0x22860], UR6 ;  /* 0x02286006083f75b2 */ /* 0x0006220008000100 */
[----:B------:R3:W0:Y:S01]  /*04f0*/  SYNCS.EXCH.64 URZ, [UR8+0x22858], UR4 ;  /* 0x02285804083f75b2 */ /* 0x0006220008000100 */
[----:B------:R3:W0:Y:S02]  /*0500*/  SYNCS.EXCH.64 URZ, [UR8+0x22868], UR6 ;  /* 0x02286806083f75b2 */ /* 0x0006240008000100 */
[----:B---3--:R-:W-:Y:S01]  /*0510*/  NOP ;  /* 0x0000000000007918 */ /* 0x008fe20000000000 */
.L_x_3:
[----:B------:R-:W3:Y:S01]  /*0520*/  SHFL.IDX PT, R3, R2, RZ, 0x1f ;  /* 0x00001fff02037589 */ /* 0x000ee200000e0000 */
[----:B------:R-:W-:Y:S01]  /*0530*/  NOP ;  /* 0x0000000000007918 */ /* 0x000fe20000000000 */
[----:B---3--:R-:W-:-:S13]  /*0540*/  ISETP.NE.AND P0, PT, R3, RZ, PT ;  /* 0x000000ff0300720c */ /* 0x008fda0003f05270 */
[----:B------:R-:W-:Y:S05]  /*0550*/  @P0 BRA `(.L_x_4) ;  /* 0x0000000000380947 */ /* 0x000fea0003800000 */
[----:B0-----:R-:W0:Y:S01]  /*0560*/  S2UR UR5, SR_CgaCtaId ;  /* 0x00000000000579c3 */ /* 0x001e220000008800 */
[----:B------:R-:W-:Y:S01]  /*0570*/  UMOV UR4, 0x400 ;  /* 0x0000040000047882 */ /* 0x000fe20000000000 */
[----:B------:R-:W-:Y:S01]  /*0580*/  UMOV UR7, 0x1 ;  /* 0x0000000100077882 */ /* 0x000fe20000000000 */
[----:B------:R-:W-:Y:S01]  /*0590*/  ELECT P0, URZ, PT ;  /* 0x00000000003f782f */ /* 0x000fe20003800000 */
[----:B0-----:R-:W-:Y:S02]  /*05a0*/  ULEA UR6, UR5, UR4, 0x18 ;  /* 0x0000000405067291 */ /* 0x001fe4000f8ec03f */
[----:B------:R-:W-:-:S04]  /*05b0*/  UIADD3 UR4, -UR7, 0x100000, URZ ;  /* 0x0010000007047890 */ /* 0x000fc8000fffe13f */
[----:B------:R-:W-:Y:S02]  /*05c0*/  USHF.L.U32 UR5, UR4, 0xb, URZ ;  /* 0x0000000b04057899 */ /* 0x000fe4000800063f */
[----:B------:R-:W-:Y:S01]  /*05d0*/  USHF.L.U32 UR4, UR4, 0x1, URZ ;  /* 0x0000000104047899 */ /* 0x000fe2000800063f */
[----:B------:R-:W0:Y:S11]  /*05e0*/  FENCE.VIEW.ASYNC.S ;  /* 0x00000000000073c6 */ /* 0x000e360000000000 */
[----:B0-----:R3:W0:Y:S01]  /*05f0*/  SYNCS.EXCH.64 URZ, [UR6+0x22870], UR4 ;  /* 0x02287004063f75b2 */ /* 0x0016220008000100 */
[----:B------:R3:W0:Y:S01]  /*0600*/  SYNCS.EXCH.64 URZ, [UR6+0x22880], UR4 ;  /* 0x02288004063f75b2 */ /* 0x0006220008000100 */
[----:B------:R3:W0:Y:S01]  /*0610*/  SYNCS.EXCH.64 URZ, [UR6+0x22878], UR4 ;  /* 0x02287804063f75b2 */ /* 0x0006220008000100 */
[----:B------:R3:W0:Y:S02]  /*0620*/  SYNCS.EXCH.64 URZ, [UR6+0x22888], UR4 ;  /* 0x02288804063f75b2 */ /* 0x0006240008000100 */
[----:B---3--:R-:W-:Y:S01]  /*0630*/  NOP ;  /* 0x0000000000007918 */ /* 0x008fe20000000000 */
.L_x_4:
        /* <DEDUP_REMOVED lines=22> */
.L_x_5:
        /* <DEDUP_REMOVED lines=22> */
.L_x_6:
[----:B------:R-:W-:Y:S01]  /*0900*/  PLOP3.LUT P0, PT, PT, PT, UP0, 0x80, 0x0 ;  /* 0x000000000000781c */ /* 0x000fe20003f0f008 */
[----:B------:R-:W-:Y:S01]  /*0910*/  UMOV UR37, 0x1 ;  /* 0x0000000100257882 */ /* 0x000fe20000000000 */
[----:B------:R-:W-:Y:S01]  /*0920*/  NOP ;  /* 0x0000000000007918 */ /* 0x000fe20000000000 */
[----:B------:R-:W-:Y:S01]  /*0930*/  USEL UR37, UR37, 0x2, !UP0 ;  /* 0x0000000225257887 */ /* 0x000fe2000c000000 */
[----:B------:R-:W-:Y:S01]  /*0940*/  ULDC.64 UR42, c[0x0][0x208] ;  /* 0x00008200002a7ab9 */ /* 0x000fe20000000a00 */
[----:B012-4-:R-:W-:Y:S08]  /*0950*/  BAR.SYNC.DEFER_BLOCKING 0x0 ;  /* 0x0000000000007b1d */ /* 0x017ff00000010000 */
[----:B------:R-:W-:Y:S05]  /*0960*/  @!P0 BRA `(.L_x_7) ;  /* 0x0000007000fc8947 */ /* 0x000fea0003800000 */
.L_x_8:
[----:B------:R-:W-:-:S08]  /*0970*/  NOP ;  /* 0x0000000000007918 */ /* 0x000fd00000000000 */
[----:B------:R-:W0:Y:S02]  /*0980*/  USETMAXREG.TRY_ALLOC.CTAPOOL UP0, 0xf0 ;  /* 0x000000f0000079c8 */ /* 0x000e240008000600 */
[----:B0-----:R-:W-:-:S13]  /*0990*/  PLOP3.LUT P0, PT, PT, PT, UP0, 0x80, 0x0 ;  /* 0x000000000000781c */ /* 0x001fda0003f0f008 */
[----:B------:R-:W-:Y:S05]  /*09a0*/  @!P0 BRA `(.L_x_8) ;  /* 0xfffffffc00f08947 */ /* 0x000fea000383ffff */
[----:B------:R-:W-:Y:S01]  /*09b0*/  SHF.R.U32.HI R2, RZ, 0x7, R0 ;  /* 0x00000007ff027819 */ /* 0x000fe20000011600 */
[----:B------:R-:W0:Y:S08]  /*09c0*/  S2UR UR39, SR_CTAID.X ;  /* 0x00000000002779c3 */ /* 0x000e300000002500 */
[----:B------:R-:W-:Y:S06]  /*09d0*/  BAR.ARV 0x8, 0x180 ;  /* 0x0206000000007b1d */ /* 0x000fec0000002000 */
[----:B------:R-:W-:-:S02]  /*09e0*/  ISETP.NE.AND P0, PT, R2, 0x1, PT ;  /* 0x000000010200780c */ /* 0x000fc40003f05270 */
[----:B------:R-:W0:Y:S11]  /*09f0*/  LDC R2, c[0x0][0xc34] ;  /* 0x00030d00ff027b82 */ /* 0x000e360000000800 */
[----:B------:R-:W-:Y:S06]  /*0a00*/  @!P0 BAR.ARV 0x9, 0x100 ;  /* 0x0244000000008b1d */ /* 0x000fec0000002000 */
[----:B0-----:R-:W-:-:S13]  /*0a10*/  ISETP.LE.AND P0, PT, R2, UR39, PT ;  /* 0x0000002702007c0c */ /* 0x001fda000bf03270 */
[----:B------:R-:W-:Y:S05]  /*0a20*/  @P0 EXIT ;  /* 0x000000000000094d */ /* 0x000fea0003800000 */
[----:B------:R-:W-:Y:S01]  /*0a30*/  VIADD R0, R0, 0xffffff80 ;  /* 0xffffff8000007836 */ /* 0x000fe20000000000 */
[----:B------:R-:W-:Y:S01]  /*0a40*/  ULOP3.LUT UR48, UR37, 0x1, URZ, 0xfc, !UPT ;  /* 0x0000000125307892 */ /* 0x000fe2000f8efc3f */
[----:B------:R-:W-:Y:S01]  /*0a50*/  UMOV UR47, URZ ;  /* 0x0000003f002f7c82 */ /* 0x000fe20008000000 */
[----:B------:R-:W-:Y:S02]  /*0a60*/  UMOV UR38, URZ ;  /* 0x0000003f00267c82 */ /* 0x000fe40008000000 */
[----:B------:R-:W-:Y:S01]  /*0a70*/  SHF.R.S32.HI R3, RZ, 0x1f, R0 ;  /* 0x0000001fff037819 */ /* 0x000fe20000011400 */
[----:B------:R-:W-:-:S03]  /*0a80*/  UMOV UR36, URZ ;  /* 0x0000003f00247c82 */ /* 0x000fc60008000000 */
[CC--:B------:R-:W-:Y:S02]  /*0a90*/  LEA.HI R2, R3.reuse, R0.reuse, RZ, 0x7 ;  /* 0x0000000003027211 */ /* 0x0c0fe400078f38ff */
[CC--:B------:R-:W-:Y:S02]  /*0aa0*/  LEA.HI R4, R3.reuse, R0.reuse, RZ, 0x4 ;  /* 0x0000000003047211 */ /* 0x0c0fe400078f20ff */
[----:B------:R-:W-:Y:S02]  /*0ab0*/  LOP3.LUT R205, R2, 0xffffff80, RZ, 0xc0, !PT ;  /* 0xffffff8002cd7812 */ /* 0x000fe400078ec0ff */
[CC--:B------:R-:W-:Y:S02]  /*0ac0*/  LEA.HI R5, R3.reuse, R0.reuse, RZ, 0x5 ;  /* 0x0000000003057211 */ /* 0x0c0fe400078f28ff */
[----:B------:R-:W-:Y:S01]  /*0ad0*/  SHF.R.S32.HI R7, RZ, 0x4, R4 ;  /* 0x00000004ff077819 */ /* 0x000fe20000011404 */
[----:B------:R-:W-:Y:S01]  /*0ae0*/  IMAD.IADD R205, R0, 0x1, -R205 ;  /* 0x0000000100cd7824 */ /* 0x000fe200078e0acd */
[----:B------:R-:W-:Y:S01]  /*0af0*/  LEA.HI R12, R3, R0, RZ, 0x2 ;  /* 0x00000000030c7211 */ /* 0x000fe200078f10ff */
[----:B------:R-:W-:Y:S01]  /*0b00*/  IMAD.SHL.U32 R6, R5, 0x20, RZ ;  /* 0x0000002005067824 */ /* 0x000fe200078e00ff */
[----:B------:R-:W-:-:S02]  /*0b10*/  LOP3.LUT R5, R4, 0x3fffff0, RZ, 0xc0, !PT ;  /* 0x03fffff004057812 */ /* 0x000fc400078ec0ff */
[----:B------:R-:W-:Y:S02]  /*0b20*/  SHF.R.S32.HI R8, RZ, 0x1f, R205 ;  /* 0x0000001fff087819 */ /* 0x000fe400000114cd */
[----:B------:R-:W-:Y:S01]  /*0b30*/  LEA.HI R4, R4, R7, RZ, 0x1 ;  /* 0x0000000704047211 */ /* 0x000fe200078f08ff */
[----:B------:R-:W-:Y:S01]  /*0b40*/  IMAD.IADD R5, R0, 0x1, -R5 ;  /* 0x0000000100057824 */ /* 0x000fe200078e0a05 */
[----:B------:R-:W-:Y:S02]  /*0b50*/  LEA.HI R9, R8, R205, RZ, 0x2 ;  /* 0x000000cd08097211 */ /* 0x000fe400078f10ff */
[----:B------:R-:W-:Y:S02]  /*0b60*/  LOP3.LUT R4, R4, 0x1ffffffe, RZ, 0xc0, !PT ;  /* 0x1ffffffe04047812 */ /* 0x000fe400078ec0ff */
[--C-:B------:R-:W-:Y:S02]  /*0b70*/  SHF.R.S32.HI R10, RZ, 0x2, R9.reuse ;  /* 0x00000002ff0a7819 */ /* 0x100fe40000011409 */
[----:B------:R-:W-:Y:S01]  /*0b80*/  SHF.R.S32.HI R11, RZ, 0x1f, R9 ;  /* 0x0000001fff0b7819 */ /* 0x000fe20000011409 */
[----:B------:R-:W-:Y:S01]  /*0b90*/  IMAD.IADD R4, R7, 0x1, -R4 ;  /* 0x0000000107047824 */ /* 0x000fe200078e0a04 */
[----:B------:R-:W-:-:S02]  /*0ba0*/  SHF.R.S32.HI R207, RZ, 0x7, R2 ;  /* 0x00000007ffcf7819 */ /* 0x000fc40000011402 */
[----:B------:R-:W-:Y:S02]  /*0bb0*/  LEA.HI R11, R11, R10, RZ, 0x3 ;  /* 0x0000000a0b0b7211 */ /* 0x000fe400078f18ff */
[----:B------:R-:W-:Y:S02]  /*0bc0*/  LOP3.LUT R7, R12, 0xfffffffc, RZ, 0xc0, !PT ;  /* 0xfffffffc0c077812 */ /* 0x000fe400078ec0ff */
[----:B------:R-:W-:Y:S02]  /*0bd0*/  LOP3.LUT R11, R11, 0xfffffff8, RZ, 0xc0, !PT ;  /* 0xfffffff80b0b7812 */ /* 0x000fe400078ec0ff */
[----:B------:R-:W-:Y:S01]  /*0be0*/  LEA.HI R8, R8, R205, RZ, 0x5 ;  /* 0x000000cd08087211 */ /* 0x000fe200078f28ff */
[----:B------:R-:W-:Y:S01]  /*0bf0*/  IMAD.IADD R7, R0, 0x1, -R7 ;  /* 0x0000000100077824 */ /* 0x000fe200078e0a07 */
[----:B------:R-:W-:Y:S01]  /*0c00*/  LEA.HI R2, R2, R207, RZ, 0x1 ;  /* 0x000000cf02027211 */ /* 0x000fe200078f08ff */
[----:B------:R-:W-:Y:S01]  /*0c10*/  IMAD.IADD R11, R10, 0x1, -R11 ;  /* 0x000000010a0b7824 */ /* 0x000fe200078e0a0b */
[----:B------:R-:W-:-:S02]  /*0c20*/  LEA.HI R22, R3, R0, RZ, 0x3 ;  /* 0x0000000003167211 */ /* 0x000fc400078f18ff */
[----:B------:R-:W-:Y:S02]  /*0c30*/  SHF.R.S32.HI R8, RZ, 0x5, R8 ;  /* 0x00000005ff087819 */ /* 0x000fe40000011408 */
[----:B------:R-:W-:Y:S02]  /*0c40*/  LOP3.LUT R2, R2, 0x3fffffe, RZ, 0xc0, !PT ;  /* 0x03fffffe02027812 */ /* 0x000fe400078ec0ff */
[----:B------:R-:W-:Y:S01]  /*0c50*/  LOP3.LUT R19, R22, 0xfffffff8, RZ, 0xc0, !PT ;  /* 0xfffffff816137812 */ /* 0x000fe200078ec0ff */
[----:B------:R-:W-:Y:S01]  /*0c60*/  IMAD R11, R8, 0x10, R11 ;  /* 0x00000010080b7824 */ /* 0x000fe200078e020b */
[----:B------:R-:W-:Y:S01]  /*0c70*/  LOP3.LUT R6, R6, 0xfffffc00, RZ, 0xc0, !PT ;  /* 0xfffffc0006067812 */ /* 0x000fe200078ec0ff */
[----:B------:R-:W-:Y:S01]  /*0c80*/  IMAD.IADD R2, R207, 0x1, -R2 ;  /* 0x00000001cf027824 */ /* 0x000fe200078e0a02 */
[----:B------:R-:W-:Y:S01]  /*0c90*/  LEA.HI R3, R7, R7, RZ, 0x1 ;  /* 0x0000000707037211 */ /* 0x000fe200078f08ff */
[----:B------:R-:W-:Y:S01]  /*0ca0*/  IMAD.IADD R19, R0, 0x1, -R19 ;  /* 0x0000000100137824 */ /* 0x000fe200078e0a13 */
[----:B------:R-:W-:Y:S01]  /*0cb0*/  LOP3.LUT R0, R9, 0x7ffffffc, RZ, 0xc0, !PT ;  /* 0x7ffffffc09007812 */ /* 0x000fe200078ec0ff */
[----:B------:R-:W-:Y:S01]  /*0cc0*/  IMAD R5, R5, 0x40, R6 ;  /* 0x0000004005057824 */ /* 0x000fe200078e0206 */
[----:B------:R-:W-:Y:S01]  /*0cd0*/  LOP3.LUT R6, R3, 0x1ffffffe, RZ, 0xc0, !PT ;  /* 0x1ffffffe03067812 */ /* 0x000fe200078ec0ff */
[----:B------:R-:W-:Y:S01]  /*0ce0*/  IMAD R208, R2, 0x40, R11 ;  /* 0x0000004002d07824 */ /* 0x000fe200078e020b */
[----:B------:R-:W-:Y:S01]  /*0cf0*/  SHF.R.S32.HI R22, RZ, 0x3, R22 ;  /* 0x00000003ff167819 */ /* 0x000fe20000011416 */
[----:B------:R-:W-:-:S02]  /*0d00*/  IMAD.SHL.U32 R2, R19, 0x8, RZ ;  /* 0x0000000813027824 */ /* 0x000fc400078e00ff */
[----:B------:R-:W-:Y:S02]  /*0d10*/  IMAD.IADD R7, R7, 0x1, -R6 ;  /* 0x0000000107077824 */ /* 0x000fe400078e0a06 */
[C---:B------:R-:W-:Y:S02]  /*0d20*/  VIADD R18, R2.reuse, 0x40 ;  /* 0x0000004002127836 */ /* 0x040fe40000000000 */
[C---:B------:R-:W-:Y:S02]  /*0d30*/  VIADD R17, R2.reuse, 0x80 ;  /* 0x0000008002117836 */ /* 0x040fe40000000000 */
[----:B------:R-:W-:Y:S01]  /*0d40*/  VIADD R16, R2, 0xc0 ;  /* 0x000000c002107836 */ /* 0x000fe20000000000 */
[----:B------:R-:W-:Y:S01]  /*0d50*/  SHF.R.S32.HI R214, RZ, 0x1f, R18 ;  /* 0x0000001fffd67819 */ /* 0x000fe20000011412 */
[----:B------:R-:W-:Y:S01]  /*0d60*/  IMAD R211, R4, 0x8, R5 ;  /* 0x0000000804d37824 */ /* 0x000fe200078e0205 */
[----:B------:R-:W-:Y:S01]  /*0d70*/  SHF.R.S32.HI R213, RZ, 0x1f, R17 ;  /* 0x0000001fffd57819 */ /* 0x000fe20000011411 */
[----:B------:R-:W-:Y:S01]  /*0d80*/  IMAD.IADD R209, R205, 0x1, -R0 ;  /* 0x00000001cdd17824 */ /* 0x000fe200078e0a00 */
[----:B------:R-:W-:Y:S01]  /*0d90*/  SHF.R.S32.HI R212, RZ, 0x1f, R16 ;  /* 0x0000001fffd47819 */ /* 0x000fe20000011410 */
[----:B------:R-:W-:-:S07]  /*0da0*/  IMAD R210, R7, 0x8, R208 ;  /* 0x0000000807d27824 */ /* 0x000fce00078e02d0 */
.L_x_37:
[----:B0-----:R-:W0:Y:S01]  /*0db0*/  SHFL.IDX PT, R0, R207, RZ, 0x1f ;  /* 0x00001fffcf007589 */ /* 0x001e2200000e0000 */
[----:B-1----:R-:W1:Y:S01]  /*0dc0*/  S2UR UR4, SR_CgaCtaId ;  /* 0x00000000000479c3 */ /* 0x002e620000008800 */
[----:B------:R-:W-:Y:S01]  /*0dd0*/  ULDC.64 UR6, c[0x0][0x418] ;  /* 0x0001060000067ab9 */ /* 0x000fe20000000a00 */
[----:B------:R-:W-:Y:S01]  /*0de0*/  ULDC UR5, c[0x0][0xc38] ;  /* 0x00030e0000057ab9 */ /* 0x000fe20000000800 */
[----:B------:R-:W-:Y:S02]  /*0df0*/  UISETP.NE.U32.AND UP0, UPT, UR6, URZ, UPT ;  /* 0x0000003f0600728c */ /* 0x000fe4000bf05070 */
[----:B------:R-:W-:Y:S01]  /*0e00*/  UISETP.NE.AND UP1, UPT, UR5, 0x1, UPT ;  /* 0x000000010500788c */ /* 0x000fe2000bf25270 */
[----:B------:R-:W-:Y:S02]  /*0e10*/  UMOV UR45, 0x400 ;  /* 0x00000400002d7882 */ /* 0x000fe40000000000 */
[----:B------:R-:W-:Y:S01]  /*0e20*/  ULDC UR5, c[0x0][0xc44] ;  /* 0x0003110000057ab9 */ /* 0x000fe20000000800 */
[----:B------:R-:W-:-:S02]  /*0e30*/  UISETP.NE.AND.EX UP0, UPT, UR7, URZ, UPT, UP0 ;  /* 0x0000003f0700728c */ /* 0x000fc4000bf05300 */
[----:B------:R-:W-:Y:S01]  /*0e40*/  UISETP.NE.AND UP2, UPT, UR5, 0x1, UPT ;  /* 0x000000010500788c */ /* 0x000fe2000bf45270 */
[----:B------:R-:W-:Y:S01]  /*0e50*/  ULDC UR44, c[0x0][0x424] ;  /* 0x00010900002c7ab9 */ /* 0x000fe20000000800 */
[----:B------:R-:W-:Y:S01]  /*0e60*/  ULDC UR10, c[0x0][0x2f0] ;  /* 0x0000bc00000a7ab9 */ /* 0x000fe20000000800 */
[----:B------:R-:W-:Y:S02]  /*0e70*/  USEL UR44, UR44, 0x1, UP0 ;  /* 0x000000012c2c7887 */ /* 0x000fe40008000000 */
[----:B------:R-:W-:Y:S01]  /*0e80*/  @UP1 ULDC UR12, c[0x0][0xc40] ;  /* 0x00031000000c1ab9 */ /* 0x000fe20000000800 */
[----:B------:R-:W-:Y:S01]  /*0e90*/  UMOV UR46, UR39 ;  /* 0x00000027002e7c82 */ /* 0x000fe20008000000 */
[----:B------:R-:W-:-:S04]  /*0ea0*/  UIMAD UR44, UR44, UR10, URZ ;  /* 0x0000000a2c2c72a4 */ /* 0x000fc8000f8e023f */
[----:B------:R-:W-:Y:S01]  /*0eb0*/  @UP2 ULDC.64 UR8, c[0x0][0xc48] ;  /* 0x0003120000082ab9 */ /* 0x000fe20000000a00 */
[----:B0-----:R-:W-:Y:S01]  /*0ec0*/  R2UR UR6, R0 ;  /* 0x00000000000672ca */ /* 0x001fe200000e0000 */
[----:B-1----:R-:W-:-:S03]  /*0ed0*/  ULEA UR45, UR4, UR45, 0x18 ;  /* 0x0000002d042d7291 */ /* 0x002fc6000f8ec03f */
[----:B------:R-:W-:Y:S01]  /*0ee0*/  @UP1 ULDC UR4, c[0x0][0xc3c] ;  /* 0x00030f0000041ab9 */ /* 0x000fe20000000800 */
[----:B------:R-:W-:Y:S02]  /*0ef0*/  UIADD3 UR11, UR45, 0x18400, URZ ;  /* 0x000184002d0b7890 */ /* 0x000fe4000fffe03f */
[----:B------:R-:W-:Y:S02]  /*0f00*/  UIMAD.WIDE.U32 UR4, UR39, UR4, URZ ;  /* 0x00000004270472a5 */ /* 0x000fe4000f8e003f */
[----:B------:R-:W-:Y:S02]  /*0f10*/  ULOP3.LUT UP0, URZ, UR11, 0x1bf, URZ, 0xc0, !UPT ;  /* 0x000001bf0b3f7892 */ /* 0x000fe4000f80c03f */
[----:B------:R-:W-:Y:S02]  /*0f20*/  @UP1 USHF.R.U32.HI UR46, URZ, UR12, UR5 ;  /* 0x0000000c3f2e1299 */ /* 0x000fe40008011605 */
[----:B------:R-:W-:Y:S02]  /*0f30*/  ULEA.HI UR7, UR6, UR6, URZ, 0x1 ;  /* 0x0000000606077291 */ /* 0x000fe4000f8f083f */
[----:B------:R-:W-:Y:S01]  /*0f40*/  PLOP3.LUT P0, PT, PT, PT, UP0, 0x80, 0x0 ;  /* 0x000000000000781c */ /* 0x000fe20003f0f008 */
[----:B------:R-:W-:-:S02]  /*0f50*/  UIMAD.WIDE.U32 UR4, UR46, UR8, URZ ;  /* 0x000000082e0472a5 */ /* 0x000fc4000f8e003f */
[----:B------:R-:W-:Y:S01]  /*0f60*/  ULOP3.LUT UR7, UR7, 0x1e, URZ, 0xc0, !UPT ;  /* 0x0000001e07077892 */ /* 0x000fe2000f8ec03f */
[----:B------:R-:W-:Y:S01]  /*0f70*/  UMOV UR41, UR46 ;  /* 0x0000002e00297c82 */ /* 0x000fe20008000000 */
[----:B------:R-:W-:Y:S02]  /*0f80*/  @UP2 USHF.R.U32.HI UR41, URZ, UR9, UR5 ;  /* 0x000000093f292299 */ /* 0x000fe40008011605 */
[----:B------:R-:W-:Y:S02]  /*0f90*/  UIADD3 UR7, UR6, -UR7, URZ ;  /* 0x8000000706077290 */ /* 0x000fe4000fffe03f */
[----:B------:R-:W-:Y:S02]  /*0fa0*/  UIADD3 UR6, UR44, 0x5f, URZ ;  /* 0x0000005f2c067890 */ /* 0x000fe4000fffe03f */
[----:B------:R-:W-:Y:S02]  /*0fb0*/  ULEA UR8, UR7, UR11, 0xd ;  /* 0x0000000b07087291 */ /* 0x000fe4000f8e683f */
[----:B------:R-:W-:-:S02]  /*0fc0*/  UIMAD.WIDE UR6, UR6, 0x2aaaaaab, URZ ;  /* 0x2aaaaaab060678a5 */ /* 0x000fc4000f8e023f */
[----:B------:R-:W-:Y:S02]  /*0fd0*/  USHF.R.U32.HI UR8, URZ, 0x4, UR8 ;  /* 0x000000043f087899 */ /* 0x000fe40008011608 */
[----:B------:R-:W-:Y:S02]  /*0fe0*/  USHF.R.U32.HI UR40, URZ, 0x1f, UR7 ;  /* 0x0000001f3f287899 */ /* 0x000fe40008011607 */
[----:B------:R-:W-:Y:S02]  /*0ff0*/  ULOP3.LUT UR49, UR8, 0x3fff, URZ, 0xc0, !UPT ;  /* 0x00003fff08317892 */ /* 0x000fe4000f8ec03f */
[----:B------:R-:W-:Y:S01]  /*1000*/  ULEA.HI.SX32 UR40, UR7, UR40, 0x1c ;  /* 0x0000002807287291 */ /* 0x000fe2000f8fe23f */
[----:B--234-:R-:W-:Y:S11]  /*1010*/  @!P0 BRA `(.L_x_9) ;  /* 0x0000000000408947 */ /* 0x01cff60003800000 */
[----:B------:R-:W-:Y:S01]  /*1020*/  MOV R0, 0x0 ;  /* 0x0000000000007802 */ /* 0x000fe20000000f00 */
[----:B------:R-:W-:Y:S01]  /*1030*/  ULDC.64 UR4, c[0x4][0x98] ;  /* 0x0100260000047ab9 */ /* 0x000fe20000000a00 */
[----:B------:R-:W-:Y:S01]  /*1040*/  ULDC.64 UR6, c[0x4][0x38] ;  /* 0x01000e0000067ab9 */ /* 0x000fe20000000a00 */
[----:B------:R-:W-:Y:S01]  /*1050*/  IMAD.U32 R4, RZ, RZ, UR4 ;  /* 0x00000004ff047e24 */ /* 0x000fe2000f8e00ff */
[----:B------:R0:W1:Y:S01]  /*1060*/  LDC.64 R14, c[0x4][R0] ;  /* 0x01000000000e7b82 */ /* 0x0000620000000a00 */
[----:B------:R-:W-:Y:S01]  /*1070*/  IMAD.U32 R5, RZ, RZ, UR5 ;  /* 0x00000005ff057e24 */ /* 0x000fe2000f8e00ff */
[----:B------:R-:W-:Y:S01]  /*1080*/  ULDC.64 UR4, c[0x4][0xa0] ;  /* 0x0100280000047ab9 */ /* 0x000fe20000000a00 */
[----:B------:R-:W-:Y:S02]  /*1090*/  IMAD.U32 R10, RZ, RZ, UR6 ;  /* 0x00000006ff0a7e24 */ /* 0x000fe4000f8e00ff */
[----:B------:R-:W-:Y:S02]  /*10a0*/  IMAD.U32 R6, RZ, RZ, UR4 ;  /* 0x00000004ff067e24 */ /* 0x000fe4000f8e00ff */
[----:B------:R-:W-:-:S02]  /*10b0*/  IMAD.U32 R7, RZ, RZ, UR5 ;  /* 0x00000005ff077e24 */ /* 0x000fc4000f8e00ff */
[----:B------:R-:W-:Y:S02]  /*10c0*/  IMAD.U32 R11, RZ, RZ, UR7 ;  /* 0x00000007ff0b7e24 */ /* 0x000fe4000f8e00ff */
[----:B------:R-:W-:Y:S02]  /*10d0*/  IMAD.MOV.U32 R8, RZ, RZ, 0x70 ;  /* 0x00000070ff087424 */ /* 0x000fe400078e00ff */
[----:B------:R-:W-:Y:S02]  /*10e0*/  IMAD.MOV.U32 R12, RZ, RZ, 0x1 ;  /* 0x00000001ff0c7424 */ /* 0x000fe400078e00ff */
[----:B0-----:R-:W-:-:S07]  /*10f0*/  IMAD.MOV.U32 R13, RZ, RZ, RZ ;  /* 0x000000ffff0d7224 */ /* 0x001fce00078e00ff */
[----:B------:R-:W-:-:S07]  /*1100*/  LEPC R20, `(.L_x_9) ;  /* 0x000000001014794e */ /* 0x000fce0000000000 */
[----:B-1----:R-:W-:Y:S05]  /*1110*/  CALL.ABS.NOINC R14 ;  /* 0x000000000e007343 */ /* 0x002fea0003c00000 */
.L_x_9:
[----:B------:R-:W-:Y:S01]  /*1120*/  ULOP3.LUT UR4, UR47, 0x1, URZ, 0xc0, !UPT ;  /* 0x000000012f047892 */ /* 0x000fe2000f8ec03f */
[----:B------:R-:W0:Y:S05]  /*1130*/  S2R R20, SR_TID.X ;  /* 0x0000000000147919 */ /* 0x000e2a0000002100 */
[----:B------:R-:W-:-:S05]  /*1140*/  IMAD.U32 R0, RZ, RZ, UR4 ;  /* 0x00000004ff007e24 */ /* 0x000fca000f8e00ff */
[----:B------:R-:W-:-:S04]  /*1150*/  SHF.L.U32 R0, R0, 0x1f, RZ ;  /* 0x0000001f00007819 */ /* 0x000fc800000006ff */
[----:B------:R-:W1:Y:S01]  /*1160*/  SYNCS.PHASECHK.TRANS64.TRYWAIT P0, [UR45+0x22800], R0 ;  /* 0x02280000ff0075a7 */ /* 0x000e62000800016d */
[----:B0-----:R-:W-:-:S05]  /*1170*/  SHF.R.U32.HI R20, RZ, 0x7, R20 ;  /* 0x00000007ff147819 */ /* 0x001fca0000011614 */
[----:B------:R-:W-:Y:S01]  /*1180*/  VIADD R7, R20, 0x8 ;  /* 0x0000000814077836 */ /* 0x000fe20000000000 */
[----:B-1----:R-:W-:Y:S06]  /*1190*/  @!P0 BRA `(.L_x_10) ;  /* 0x000000ac00248947 */ /* 0x002fec0003800000 */
.L_x_127:
[----:B0-----:R-:W-:Y:S01]  /*11a0*/  IMAD.U32 R0, RZ, RZ, UR48 ;  /* 0x00000030ff007e24 */ /* 0x001fe2000f8e00ff */
[----:B------:R-:W-:Y:S05]  /*11b0*/  WARPSYNC.ALL ;  /* 0x0000000000007948 */ /* 0x000fea0003800000 */
[----:B------:R0:W-:Y:S01]  /*11c0*/  BAR.SYNC.DEFER_BLOCKING R7, 0x100 ;  /* 0x000400070000751d */ /* 0x0001e20000010000 */
[----:B------:R-:W-:-:S13]  /*11d0*/  ISETP.NE.AND P0, PT, R0, 0x3, PT ;  /* 0x000000030000780c */ /* 0x000fda0003f05270 */
[----:B0-----:R-:W-:Y:S05]  /*11e0*/  @!P0 BRA `(.L_x_11) ;  /* 0x0000000000048947 */ /* 0x001fea0003800000 */
[----:B------:R-:W-:Y:S01]  /*11f0*/  BPT.TRAP 0x1 ;  /* 0x000000040000795c */ /* 0x000fe20000300000 */
.L_x_11:
[----:B------:R-:W-:Y:S01]  /*1200*/  ULEA UR21, UR36, UR45, 0x3 ;  /* 0x0000002d24157291 */ /* 0x000fe2000f8e183f */
[----:B------:R-:W-:-:S05]  /*1210*/  IMAD.U32 R8, RZ, RZ, UR38 ;  /* 0x00000026ff087e24 */ /* 0x000fca000f8e00ff */
[----:B------:R-:W-:-:S04]  /*1220*/  SHF.L.U32 R8, R8, 0x1f, RZ ;  /* 0x0000001f08087819 */ /* 0x000fc800000006ff */
[----:B------:R0:W1:Y:S01]  /*1230*/  SYNCS.PHASECHK.TRANS64.TRYWAIT P1, [UR21+0x22830], R8 ;  /* 0x02283008ff0075a7 */ /* 0x0000620008020155 */
[----:B------:R-:W-:Y:S05]  /*1240*/  @!P0 BRA `(.L_x_12) ;  /* 0x0000000000048947 */ /* 0x000fea0003800000 */
[----:B------:R-:W-:Y:S01]  /*1250*/  BPT.TRAP 0x1 ;  /* 0x000000040000795c */ /* 0x000fe20000300000 */
.L_x_12:
[----:B-1----:R-:W-:Y:S05]  /*1260*/  @P1 BRA `(.L_x_13) ;  /* 0x0000000000081947 */ /* 0x002fea0003800000 */
[----:B------:R-:W1:Y:S02]  /*1270*/  SYNCS.PHASECHK.TRANS64.TRYWAIT P1, [UR21+0x22830], R8 ;  /* 0x02283008ff0075a7 */ /* 0x000e640008020155 */
[----:B-1----:R-:W-:Y:S05]  /*1280*/  @!P1 BRA `(.L_x_14) ;  /* 0x000000ac00009947 */ /* 0x002fea0003800000 */
.L_x_13:
[----:B------:R-:W-:Y:S01]  /*1290*/  UIADD3 UR4, UR45, 0x1c400, URZ ;  /* 0x0001c4002d047890 */ /* 0x000fe2000fffe03f */
[----:B------:R-:W-:Y:S01]  /*12a0*/  WARPGROUP.ARRIVE ;  /* 0x00000000000079c5 */ /* 0x000fe20000000000 */
[----:B------:R-:W-:Y:S01]  /*12b0*/  UMOV UR5, 0x40000040 ;  /* 0x4000004000057882 */ /* 0x000fe20000000000 */
[----:B------:R-:W-:Y:S01]  /*12c0*/  UMOV UR7, 0x40000040 ;  /* 0x4000004000077882 */ /* 0x000fe20000000000 */
[----:B------:R-:W-:-:S03]  /*12d0*/  USHF.R.U32.HI UR4, URZ, 0x4, UR4 ;  /* 0x000000043f047899 */ /* 0x000fc60008011604 */
[----:B------:R-:W2:Y:S01]  /*12e0*/  S2R R72, SR_TID.X ;  /* 0x0000000000487919 */ /* 0x000ea20000002100 */
[----:B------:R-:W-:Y:S01]  /*12f0*/  UMOV UR9, 0x40000040 ;  /* 0x4000004000097882 */ /* 0x000fe20000000000 */
[----:B------:R-:W-:Y:S01]  /*1300*/  UMOV UR11, 0x40000040 ;  /* 0x40000040000b7882 */ /* 0x000fe20000000000 */
[----:B------:R-:W-:Y:S01]  /*1310*/  ULOP3.LUT UR4, UR4, 0x3fff, URZ, 0xc0, !UPT ;  /* 0x00003fff04047892 */ /* 0x000fe2000f8ec03f */
[----:B------:R-:W-:Y:S01]  /*1320*/  P2R R23, PR, RZ, 0x1 ;  /* 0x00000001ff177803 */ /* 0x000fe20000000000 */
[----:B------:R-:W-:Y:S01]  /*1330*/  UMOV UR13, 0x40000040 ;  /* 0x40000040000d7882 */ /* 0x000fe20000000000 */
[----:B------:R-:W-:Y:S01]  /*1340*/  UMOV UR15, 0x40000040 ;  /* 0x40000040000f7882 */ /* 0x000fe20000000000 */
[----:B------:R-:W-:Y:S02]  /*1350*/  ULOP3.LUT UR20, UR4, 0x10000, URZ, 0xfc, !UPT ;  /* 0x0001000004147892 */ /* 0x000fe4000f8efc3f */
[----:B------:R-:W-:Y:S02]  /*1360*/  ULOP3.LUT UR4, UR49, 0x10000, URZ, 0xfc, !UPT ;  /* 0x0001000031047892 */ /* 0x000fe4000f8efc3f */
[----:B------:R-:W-:-:S02]  /*1370*/  UIMAD UR6, UR36, 0x300, UR20 ;  /* 0x00000300240678a4 */ /* 0x000fc4000f8e0214 */
[----:B------:R-:W-:Y:S02]  /*1380*/  UIADD3 UR8, UR4, 0x2, URZ ;  /* 0x0000000204087890 */ /* 0x000fe4000fffe03f */
[----:B------:R-:W-:Y:S02]  /*1390*/  UIADD3 UR10, UR6, 0x2, URZ ;  /* 0x00000002060a7890 */ /* 0x000fe4000fffe03f */
[----:B------:R-:W-:Y:S02]  /*13a0*/  UIADD3 UR12, UR4, 0x4, URZ ;  /* 0x00000004040c7890 */ /* 0x000fe4000fffe03f */
[----:B------:R-:W-:Y:S02]  /*13b0*/  UIADD3 UR14, UR6, 0x4, URZ ;  /* 0x00000004060e7890 */ /* 0x000fe4000fffe03f */
[----:B------:R-:W-:Y:S01]  /*13c0*/  HGMMA.64x96x16.F32 R24, gdesc[UR4], RZ, !UPT, gsb0 ;  /* 0x01600000041879f0 */ /* 0x000fe2000c0008ff */
[----:B------:R-:W-:Y:S02]  /*13d0*/  UIADD3 UR16, UR4, 0x6, URZ ;  /* 0x0000000604107890 */ /* 0x000fe4000fffe03f */
[----:B------:R-:W-:Y:S01]  /*13e0*/  UIADD3 UR18, UR6, 0x6, URZ ;  /* 0x0000000606127890 */ /* 0x000fe2000fffe03f */
[----:B------:R-:W-:Y:S01]  /*13f0*/  UMOV UR17, 0x40000040 ;  /* 0x4000004000117882 */ /* 0x000fe20000000000 */
[----:B------:R-:W-:Y:S01]  /*1400*/  UMOV UR19, 0x40000040 ;  /* 0x4000004000137882 */ /* 0x000fe20000000000 */
[----:B------:R-:W-:Y:S01]  /*1410*/  ULDC UR7, c[0x0][0x9d8] ;  /* 0x0002760000077ab9 */ /* 0x000fe20000000800 */
[----:B------:R-:W-:-:S04]  /*1420*/  UIMAD UR6, UR40, -0x60, UR44 ;  /* 0xffffffa0280678a4 */ /* 0x000fc8000f8e022c */
[----:B------:R-:W-:Y:S01]  /*1430*/  UIADD3 UR6, UR6, 0x60, URZ ;  /* 0x0000006006067890 */ /* 0x000fe2000fffe03f */
[----:B--2---:R-:W-:-:S05]  /*1440*/  LOP3.LUT R72, R72, 0x7f, RZ, 0xc0, !PT ;  /* 0x0000007f48487812 */ /* 0x004fca00078ec0ff */
[----:B------:R-:W-:-:S04]  /*1450*/  IMAD.U32 R0, RZ, RZ, UR6 ;  /* 0x00000006ff007e24 */ /* 0x000fc8000f8e00ff */
[----:B------:R-:W-:-:S05]  /*1460*/  IMAD R0, R209, -0x2, R0 ;  /* 0xfffffffed1007824 */ /* 0x000fca00078e0200 */
[C---:B------:R-:W-:Y:S02]  /*1470*/  ISETP.GT.AND P6, PT, R0.reuse, RZ, PT ;  /* 0x000000ff0000720c */ /* 0x040fe40003fc4270 */
[C---:B------:R-:W-:Y:S02]  /*1480*/  ISETP.GT.AND P5, PT, R0.reuse, 0x1, PT ;  /* 0x000000010000780c */ /* 0x040fe40003fa4270 */
[C---:B------:R-:W-:Y:S02]  /*1490*/  ISETP.GT.AND P4, PT, R0.reuse, 0x8, PT ;  /* 0x000000080000780c */ /* 0x040fe40003f84270 */
[C---:B------:R-:W-:Y:S02]  /*14a0*/  ISETP.GT.AND P3, PT, R0.reuse, 0x9, PT ;  /* 0x000000090000780c */ /* 0x040fe40003f64270 */
[C---:B------:R-:W-:Y:S02]  /*14b0*/  ISETP.GT.AND P1, PT, R0.reuse, 0x10, PT ;  /* 0x000000100000780c */ /* 0x040fe40003f24270 */
[----:B------:R-:W-:Y:S01]  /*14c0*/  ISETP.GT.AND P2, PT, R0, 0x11, PT ;  /* 0x000000110000780c */ /* 0x000fe20003f44270 */
[----:B------:R-:W-:-:S02]  /*14d0*/  WARPGROUP.DEPBAR.LE gsb0, 0x0 ;  /* 0x00008000000079c5 */ /* 0x000fc40000010000 */
[----:B------:R-:W-:-:S06]  /*14e0*/  WARPGROUP.ARRIVE ;  /* 0x00000000000079c5 */ /* 0x000fcc0000000000 */
[----:B------:R-:W-:Y:S01]  /*14f0*/  HGMMA.64x96x16.F32 R24, gdesc[UR8], R24, gsb0 ;  /* 0x01600000081879f0 */ /* 0x000fe20008000818 */
[----:B------:R-:W-:Y:S02]  /*1500*/  ULDC UR10, c[0x0][0x988] ;  /* 0x00026200000a7ab9 */ /* 0x000fe40000000800 */
[----:B------:R-:W-:Y:S02]  /*1510*/  WARPGROUP.DEPBAR.LE gsb0, 0x0 ;  /* 0x00008000000079c5 */ /* 0x000fe40000010000 */
[----:B------:R-:W-:-:S06]  /*1520*/  WARPGROUP.ARRIVE ;  /* 0x00000000000079c5 */ /* 0x000fcc0000000000 */
[----:B------:R-:W-:Y:S03]  /*1530*/  HGMMA.64x96x16.F32 R24, gdesc[UR12], R24, gsb0 ;  /* 0x016000000c1879f0 */ /* 0x000fe60008000818 */
[----:B------:R-:W-:Y:S02]  /*1540*/  WARPGROUP.DEPBAR.LE gsb0, 0x0 ;  /* 0x00008000000079c5 */ /* 0x000fe40000010000 */
[----:B------:R-:W-:-:S06]  /*1550*/  WARPGROUP.ARRIVE ;  /* 0x00000000000079c5 */ /* 0x000fcc0000000000 */
[----:B------:R-:W-:Y:S03]  /*1560*/  HGMMA.64x96x16.F32 R24, gdesc[UR16], R24, gsb0 ;  /* 0x01600000101879f0 */ /* 0x000fe60008000818 */
[----:B------:R-:W-:Y:S02]  /*1570*/  WARPGROUP.DEPBAR.LE gsb0, 0x0 ;  /* 0x00008000000079c5 */ /* 0x000fe40000010000 */
[----:B------:R-:W-:Y:S01]  /*1580*/  FMUL.FTZ R24, R24, UR7 ;  /* 0x0000000718187c20 */ /* 0x000fe20008410000 */
[----:B------:R-:W-:Y:S01]  /*1590*/  FMUL.FTZ R25, R25, UR7 ;  /* 0x0000000719197c20 */ /* 0x000fe20008410000 */
[----:B------:R-:W-:Y:S01]  /*15a0*/  FMUL.FTZ R28, R28, UR7 ;  /* 0x000000071c1c7c20 */ /* 0x000fe20008410000 */
[----:B------:R-:W-:Y:S01]  /*15b0*/  FMUL.FTZ R29, R29, UR7 ;  /* 0x000000071d1d7c20 */ /* 0x000fe20008410000 */
[----:B------:R-:W-:Y:S01]  /*15c0*/  FMUL.FTZ R32, R32, UR7 ;  /* 0x0000000720207c20 */ /* 0x000fe20008410000 */
[----:B------:R-:W-:Y:S01]  /*15d0*/  FMUL.FTZ R33, R33, UR7 ;  /* 0x0000000721217c20 */ /* 0x000fe20008410000 */
[----:B------:R-:W2:Y:S01]  /*15e0*/  MUFU.TANH R24, R24 ;  /* 0x0000001800187308 */ /* 0x000ea20000002400 */
[----:B------:R-:W-:Y:S01]  /*15f0*/  FMUL.FTZ R26, R26, UR7 ;  /* 0x000000071a1a7c20 */ /* 0x000fe20008410000 */
[----:B------:R-:W-:Y:S01]  /*1600*/  FMUL.FTZ R36, R36, UR7 ;  /* 0x0000000724247c20 */ /* 0x000fe20008410000 */
[----:B------:R-:W-:Y:S01]  /*1610*/  FMUL.FTZ R27, R27, UR7 ;  /* 0x000000071b1b7c20 */ /* 0x000fe20008410000 */
[----:B------:R-:W-:Y:S01]  /*1620*/  FMUL.FTZ R37, R37, UR7 ;  /* 0x0000000725257c20 */ /* 0x000fe20008410000 */
[----:B------:R-:W-:Y:S01]  /*1630*/  FMUL.FTZ R30, R30, UR7 ;  /* 0x000000071e1e7c20 */ /* 0x000fe20008410000 */
[----:B------:R-:W-:Y:S01]  /*1640*/  FMUL.FTZ R40, R40, UR7 ;  /* 0x0000000728287c20 */ /* 0x000fe20008410000 */
[----:B------:R-:W-:Y:S01]  /*1650*/  FMUL.FTZ R31, R31, UR7 ;  /* 0x000000071f1f7c20 */ /* 0x000fe20008410000 */
[----:B------:R-:W3:Y:S01]  /*1660*/  MUFU.TANH R25, R25 ;  /* 0x0000001900197308 */ /* 0x000ee20000002400 */
[----:B------:R-:W-:Y:S01]  /*1670*/  FMUL.FTZ R41, R41, UR7 ;  /* 0x0000000729297c20 */ /* 0x000fe20008410000 */
[----:B------:R-:W-:Y:S01]  /*1680*/  FMUL.FTZ R34, R34, UR7 ;  /* 0x0000000722227c20 */ /* 0x000fe20008410000 */
[----:B------:R-:W-:Y:S01]  /*1690*/  FMUL.FTZ R44, R44, UR7 ;  /* 0x000000072c2c7c20 */ /* 0x000fe20008410000 */
[----:B------:R-:W-:Y:S01]  /*16a0*/  FMUL.FTZ R35, R35, UR7 ;  /* 0x0000000723237c20 */ /* 0x000fe20008410000 */
[----:B------:R-:W-:Y:S01]  /*16b0*/  FMUL.FTZ R45, R45, UR7 ;  /* 0x000000072d2d7c20 */ /* 0x000fe20008410000 */
[----:B------:R-:W-:Y:S01]  /*16c0*/  FMUL.FTZ R38, R38, UR7 ;  /* 0x0000000726267c20 */ /* 0x000fe20008410000 */
[----:B------:R-:W-:Y:S01]  /*16d0*/  FMUL.FTZ R48, R48, UR7 ;  /* 0x0000000730307c20 */ /* 0x000fe20008410000 */
[----:B------:R-:W4:Y:S01]  /*16e0*/  MUFU.TANH R28, R28 ;  /* 0x0000001c001c7308 */ /* 0x000f220000002400 */
[----:B--2---:R-:W-:Y:S01]  /*16f0*/  FSEL R24, R24, -INF , P6 ;  /* 0xff80000018187808 */ /* 0x004fe20003000000 */
[----:B------:R-:W-:Y:S01]  /*1700*/  FMUL.FTZ R39, R39, UR7 ;  /* 0x0000000727277c20 */ /* 0x000fe20008410000 */
[----:B------:R-:W-:Y:S01]  /*1710*/  FMUL.FTZ R49, R49, UR7 ;  /* 0x0000000731317c20 */ /* 0x000fe20008410000 */
[----:B------:R-:W-:Y:S01]  /*1720*/  FMUL.FTZ R42, R42, UR7 ;  /* 0x000000072a2a7c20 */ /* 0x000fe20008410000 */
[----:B------:R-:W-:Y:S01]  /*1730*/  FMUL.FTZ R52, R52, UR7 ;  /* 0x0000000734347c20 */ /* 0x000fe20008410000 */
[----:B------:R-:W-:Y:S01]  /*1740*/  FMUL.FTZ R43, R43, UR7 ;  /* 0x000000072b2b7c20 */ /* 0x000fe20008410000 */
[----:B------:R-:W-:Y:S01]  /*1750*/  FMUL.FTZ R47, R47, UR7 ;  /* 0x000000072f2f7c20 */ /* 0x000fe20008410000 */
[----:B------:R-:W2:Y:S01]  /*1760*/  MUFU.TANH R29, R29 ;  /* 0x0000001d001d7308 */ /* 0x000ea20000002400 */
[----:B---3--:R-:W-:Y:S01]  /*1770*/  FSEL R25, R25, -INF , P5 ;  /* 0xff80000019197808 */ /* 0x008fe20002800000 */
[----:B------:R-:W-:Y:S01]  /*1780*/  FMUL.FTZ R53, R53, UR7 ;  /* 0x0000000735357c20 */ /* 0x000fe20008410000 */
[----:B------:R-:W-:Y:S01]  /*1790*/  FMUL.FTZ R46, R46, UR7 ;  /* 0x000000072e2e7c20 */ /* 0x000fe20008410000 */
[----:B------:R-:W-:Y:S01]  /*17a0*/  FMUL.FTZ R56, R56, UR7 ;  /* 0x0000000738387c20 */ /* 0x000fe20008410000 */
[----:B------:R-:W-:Y:S01]  /*17b0*/  FMNMX.FTZ R21, R24, R25, !PT ;  /* 0x0000001918157209 */ /* 0x000fe20007810000 */
[----:B------:R-:W-:Y:S01]  /*17c0*/  FMUL.FTZ R50, R50, UR7 ;  /* 0x0000000732327c20 */ /* 0x000fe20008410000 */
[----:B------:R-:W-:Y:S01]  /*17d0*/  FMUL.FTZ R57, R57, UR7 ;  /* 0x0000000739397c20 */ /* 0x000fe20008410000 */
[----:B------:R-:W3:Y:S01]  /*17e0*/  MUFU.TANH R32, R32 ;  /* 0x0000002000207308 */ /* 0x000ee20000002400 */
[----:B----4-:R-:W-:Y:S01]  /*17f0*/  FSEL R28, R28, -INF , P4 ;  /* 0xff8000001c1c7808 */ /* 0x010fe20002000000 */
[----:B------:R-:W-:Y:S01]  /*1800*/  FMUL.FTZ R51, R51, UR7 ;  /* 0x0000000733337c20 */ /* 0x000fe20008410000 */
[----:B------:R-:W-:Y:S01]  /*1810*/  FMUL.FTZ R60, R60, UR7 ;  /* 0x000000073c3c7c20 */ /* 0x000fe20008410000 */
[----:B------:R-:W-:Y:S01]  /*1820*/  FMUL.FTZ R54, R54, UR7 ;  /* 0x0000000736367c20 */ /* 0x000fe20008410000 */
[----:B------:R-:W-:Y:S01]  /*1830*/  FMNMX.FTZ R4, R28, R21, !PT ;  /* 0x000000151c047209 */ /* 0x000fe20007810000 */
[----:B------:R-:W-:Y:S01]  /*1840*/  FMUL.FTZ R61, R61, UR7 ;  /* 0x000000073d3d7c20 */ /* 0x000fe20008410000 */
[----:B------:R-:W-:Y:S01]  /*1850*/  FMUL.FTZ R55, R55, UR7 ;  /* 0x0000000737377c20 */ /* 0x000fe20008410000 */
[----:B-1----:R-:W1:Y:S01]  /*1860*/  MUFU.TANH R3, R26 ;  /* 0x0000001a00037308 */ /* 0x002e620000002400 */
[----:B--2---:R-:W-:Y:S01]  /*1870*/  FSEL R29, R29, -INF , P3 ;  /* 0xff8000001d1d7808 */ /* 0x004fe20001800000 */
[----:B------:R-:W-:Y:S01]  /*1880*/  FMUL.FTZ R64, R64, UR7 ;  /* 0x0000000740407c20 */ /* 0x000fe20008410000 */
[----:B------:R-:W-:Y:S01]  /*1890*/  FMUL.FTZ R58, R58, UR7 ;  /* 0x000000073a3a7c20 */ /* 0x000fe20008410000 */
[----:B------:R-:W-:Y:S01]  /*18a0*/  FMUL.FTZ R65, R65, UR7 ;  /* 0x0000000741417c20 */ /* 0x000fe20008410000 */
[----:B------:R-:W-:Y:S01]  /*18b0*/  FMNMX.FTZ R21, R29, R4, !PT ;  /* 0x000000041d157209 */ /* 0x000fe20007810000 */
        /* <DEDUP_REMOVED lines=11> */
[----:B-1----:R-:W-:Y:S01]  /*1970*/  FSEL R3, R3, -INF , P6 ;  /* 0xff80000003037808 */ /* 0x002fe20003000000 */
[----:B------:R-:W-:Y:S01]  /*1980*/  FMUL.FTZ R70, R70, UR7 ;  /* 0x0000000746467c20 */ /* 0x000fe20008410000 */
[----:B------:R-:W-:Y:S01]  /*1990*/  ISETP.GT.AND P6, PT, R0, 0x18, PT ;  /* 0x000000180000780c */ /* 0x000fe20003fc4270 */
[----:B------:R-:W-:-:S04]  /*19a0*/  FMUL.FTZ R71, R71, UR7 ;  /* 0x0000000747477c20 */ /* 0x000fc80008410000 */
[----:B------:R-:W1:Y:S01]  /*19b0*/  MUFU.TANH R36, R36 ;  /* 0x0000002400247308 */ /* 0x000e620000002400 */
[----:B--2---:R-:W-:-:S04]  /*19c0*/  FSEL R33, R33, -INF , P2 ;  /* 0xff80000021217808 */ /* 0x004fc80001000000 */
[----:B------:R-:W-:-:S03]  /*19d0*/  FMNMX.FTZ R21, R33, R4, !PT ;  /* 0x0000000421157209 */ /* 0x000fc60007810000 */
[----:B------:R-:W2:Y:S01]  /*19e0*/  MUFU.TANH R5, R30 ;  /* 0x0000001e00057308 */ /* 0x000ea20000002400 */
[----:B---3--:R-:W-:Y:S02]  /*19f0*/  FSEL R6, R6, -INF , P5 ;  /* 0xff80000006067808 */ /* 0x008fe40002800000 */
[----:B------:R-:W-:-:S05]  /*1a00*/  ISETP.GT.AND P5, PT, R0, 0x19, PT ;  /* 0x000000190000780c */ /* 0x000fca0003fa4270 */
[----:B------:R-:W3:Y:S01]  /*1a10*/  MUFU.TANH R37, R37 ;  /* 0x0000002500257308 */ /* 0x000ee20000002400 */
[----:B-1----:R-:W-:-:S04]  /*1a20*/  FSEL R36, R36, -INF , P6 ;  /* 0xff80000024247808 */ /* 0x002fc80003000000 */
[----:B------:R-:W-:-:S03]  /*1a30*/  FMNMX.FTZ R4, R36, R21, !PT ;  /* 0x0000001524047209 */ /* 0x000fc60007810000 */
[----:B------:R-:W1:Y:S01]  /*1a40*/  MUFU.TANH R9, R31 ;  /* 0x0000001f00097308 */ /* 0x000e620000002400 */
[----:B--2---:R-:W-:Y:S02]  /*1a50*/  FSEL R5, R5, -INF , P4 ;  /* 0xff80000005057808 */ /* 0x004fe40002000000 */
[----:B------:R-:W-:-:S05]  /*1a60*/  ISETP.GT.AND P4, PT, R0, 0x20, PT ;  /* 0x000000200000780c */ /* 0x000fca0003f84270 */
[----:B------:R-:W2:Y:S01]  /*1a70*/  MUFU.TANH R40, R40 ;  /* 0x0000002800287308 */ /* 0x000ea20000002400 */
[----:B---3--:R-:W-:-:S04]  /*1a80*/  FSEL R37, R37, -INF , P5 ;  /* 0xff80000025257808 */ /* 0x008fc80002800000 */
[----:B------:R-:W-:-:S03]  /*1a90*/  FMNMX.FTZ R21, R37, R4, !PT ;  /* 0x0000000425157209 */ /* 0x000fc60007810000 */
[----:B------:R-:W3:Y:S01]  /*1aa0*/  MUFU.TANH R10, R34 ;  /* 0x00000022000a7308 */ /* 0x000ee20000002400 */
[----:B-1----:R-:W-:Y:S02]  /*1ab0*/  FSEL R9, R9, -INF , P3 ;  /* 0xff80000009097808 */ /* 0x002fe40001800000 */
[----:B------:R-:W-:-:S05]  /*1ac0*/  ISETP.GT.AND P3, PT, R0, 0x21, PT ;  /* 0x000000210000780c */ /* 0x000fca0003f64270 */
        /* <DEDUP_REMOVED lines=88> */
[----:B-1----:R-:W-:-:S04]  /*2050*/  FSEL R69, R69, -INF , P1 ;  /* 0xff80000045457808 */ /* 0x002fc80000800000 */
[----:B------:R-:W-:-:S03]  /*2060*/  FMNMX.FTZ R4, R69, R0, !PT ;  /* 0x0000000045047209 */ /* 0x000fc60007810000 */
[----:B------:R-:W1:Y:S01]  /*2070*/  MUFU.TANH R66, R66 ;  /* 0x0000004200427308 */ /* 0x000e620000002400 */
[----:B--2---:R-:W-:Y:S01]  /*2080*/  FSEL R62, R62, -INF , P6 ;  /* 0xff8000003e3e7808 */ /* 0x004fe20003000000 */
[----:B------:R-:W2:Y:S06]  /*2090*/  SHFL.BFLY PT, R21, R4, 0x2, 0x1f ;  /* 0x0c401f0004157f89 */ /* 0x000eac00000e0000 */
[----:B------:R-:W4:Y:S01]  /*20a0*/  MUFU.TANH R67, R67 ;  /* 0x0000004300437308 */ /* 0x000f220000002400 */
[----:B---3--:R-:W-:-:S07]  /*20b0*/  FSEL R63, R63, -INF , P5 ;  /* 0xff8000003f3f7808 */ /* 0x008fce0002800000 */
[----:B------:R-:W3:Y:S01]  /*20c0*/  MUFU.TANH R70, R70 ;  /* 0x0000004600467308 */ /* 0x000ee20000002400 */
[----:B-1----:R-:W-:-:S07]  /*20d0*/  FSEL R66, R66, -INF , P4 ;  /* 0xff80000042427808 */ /* 0x002fce0002000000 */
[----:B------:R-:W1:Y:S01]  /*20e0*/  MUFU.TANH R71, R71 ;  /* 0x0000004700477308 */ /* 0x000e620000002400 */
[----:B----4-:R-:W-:Y:S02]  /*20f0*/  FSEL R67, R67, -INF , P3 ;  /* 0xff80000043437808 */ /* 0x010fe40001800000 */
[----:B--2---:R-:W-:Y:S02]  /*2100*/  FMNMX.FTZ R21, R4, R21, !PT ;  /* 0x0000001504157209 */ /* 0x004fe40007810000 */
[----:B------:R-:W-:-:S03]  /*2110*/  FMNMX.FTZ R4, R3, R6, !PT ;  /* 0x0000000603047209 */ /* 0x000fc60007810000 */
[----:B------:R-:W2:Y:S01]  /*2120*/  SHFL.BFLY PT, R0, R21, 0x1, 0x1f ;  /* 0x0c201f0015007f89 */ /* 0x000ea200000e0000 */
[----:B------:R-:W-:Y:S02]  /*2130*/  FMNMX.FTZ R4, R5, R4, !PT ;  /* 0x0000000405047209 */ /* 0x000fe40007810000 */
[----:B---3--:R-:W-:Y:S02]  /*2140*/  FSEL R70, R70, -INF , P2 ;  /* 0xff80000046467808 */ /* 0x008fe40001000000 */
[----:B-1----:R-:W-:Y:S02]  /*2150*/  FSEL R71, R71, -INF , P1 ;  /* 0xff80000047477808 */ /* 0x002fe40000800000 */
[----:B--2---:R-:W-:Y:S02]  /*2160*/  FMNMX.FTZ R0, R21, R0, !PT ;  /* 0x0000000015007209 */ /* 0x004fe40007810000 */
[----:B------:R-:W-:Y:S02]  /*2170*/  FMNMX.FTZ R21, R9, R4, !PT ;  /* 0x0000000409157209 */ /* 0x000fe40007810000 */
[C---:B------:R-:W-:Y:S01]  /*2180*/  FSETP.NEU.FTZ.AND P0, PT, R0.reuse, -INF , PT ;  /* 0xff8000000000780b */ /* 0x040fe20003f1d000 */
[----:B------:R-:W-:Y:S01]  /*2190*/  FMUL.FTZ R20, R0, UR10 ;  /* 0x0000000a00147c20 */ /* 0x000fe20008410000 */
[----:B------:R-:W-:-:S04]  /*21a0*/  FMNMX.FTZ R4, R10, R21, !PT ;  /* 0x000000150a047209 */ /* 0x000fc80007810000 */
[----:B------:R-:W-:Y:S02]  /*21b0*/  FMNMX.FTZ R21, R11, R4, !PT ;  /* 0x000000040b157209 */ /* 0x000fe40007810000 */
[----:B------:R-:W-:Y:S02]  /*21c0*/  FSEL R20, R20, RZ, P0 ;  /* 0x000000ff14147208 */ /* 0x000fe40000000000 */
[----:B------:R-:W-:Y:S02]  /*21d0*/  FMNMX.FTZ R4, R12, R21, !PT ;  /* 0x000000150c047209 */ /* 0x000fe40007810000 */
[----:B------:R-:W-:Y:S01]  /*21e0*/  ISETP.NE.AND P0, PT, R23, RZ, PT ;  /* 0x000000ff1700720c */ /* 0x000fe20003f05270 */
[--C-:B------:R-:W-:Y:S01]  /*21f0*/  FFMA.FTZ R24, R24, UR10, -R20.reuse ;  /* 0x0000000a18187c23 */ /* 0x100fe20008010814 */
[----:B------:R-:W-:Y:S01]  /*2200*/  FMNMX.FTZ R21, R13, R4, !PT ;  /* 0x000000040d157209 */ /* 0x000fe20007810000 */
[--C-:B------:R-:W-:Y:S01]  /*2210*/  FFMA.FTZ R25, R25, UR10, -R20.reuse ;  /* 0x0000000a19197c23 */ /* 0x100fe20008010814 */
[--C-:B------:R-:W-:Y:S01]  /*2220*/  FFMA.FTZ R28, R28, UR10, -R20.reuse ;  /* 0x0000000a1c1c7c23 */ /* 0x100fe20008010814 */
[--C-:B------:R-:W-:Y:S01]  /*2230*/  FFMA.FTZ R29, R29, UR10, -R20.reuse ;  /* 0x0000000a1d1d7c23 */ /* 0x100fe20008010814 */
[----:B------:R-:W-:Y:S01]  /*2240*/  FMNMX.FTZ R4, R14, R21, !PT ;  /* 0x000000150e047209 */ /* 0x000fe20007810000 */
[----:B------:R-:W-:Y:S01]  /*2250*/  MUFU.EX2 R24, R24 ;  /* 0x0000001800187308 */ /* 0x000fe20000000800 */
[--C-:B------:R-:W-:Y:S01]  /*2260*/  FFMA.FTZ R32, R32, UR10, -R20.reuse ;  /* 0x0000000a20207c23 */ /* 0x100fe20008010814 */
[--C-:B------:R-:W-:Y:S01]  /*2270*/  FFMA.FTZ R33, R33, UR10, -R20.reuse ;  /* 0x0000000a21217c23 */ /* 0x100fe20008010814 */
[----:B------:R-:W-:Y:S01]  /*2280*/  FMNMX.FTZ R21, R15, R4, !PT ;  /* 0x000000040f157209 */ /* 0x000fe20007810000 */
[--C-:B------:R-:W-:Y:S01]  /*2290*/  FFMA.FTZ R36, R36, UR10, -R20.reuse ;  /* 0x0000000a24247c23 */ /* 0x100fe20008010814 */
[--C-:B------:R-:W-:Y:S01]  /*22a0*/  FFMA.FTZ R37, R37, UR10, -R20.reuse ;  /* 0x0000000a25257c23 */ /* 0x100fe20008010814 */
[--C-:B------:R-:W-:Y:S01]  /*22b0*/  FFMA.FTZ R40, R40, UR10, -R20.reuse ;  /* 0x0000000a28287c23 */ /* 0x100fe20008010814 */
[----:B------:R-:W-:Y:S01]  /*22c0*/  FMNMX.FTZ R4, R46, R21, !PT ;  /* 0x000000152e047209 */ /* 0x000fe20007810000 */
[----:B------:R-:W1:Y:S01]  /*22d0*/  MUFU.EX2 R25, R25 ;  /* 0x0000001900197308 */ /* 0x000e620000000800 */
[--C-:B------:R-:W-:Y:S01]  /*22e0*/  FFMA.FTZ R41, R41, UR10, -R20.reuse ;  /* 0x0000000a29297c23 */ /* 0x100fe20008010814 */
        /* <DEDUP_REMOVED lines=14> */
[----:B------:R-:W2:Y:S01]  /*23d0*/  MUFU.EX2 R29, R29 ;  /* 0x0000001d001d7308 */ /* 0x000ea20000000800 */
[--C-:B------:R-:W-:Y:S01]  /*23e0*/  FFMA.FTZ R61, R61, UR10, -R20.reuse ;  /* 0x0000000a3d3d7c23 */ /* 0x100fe20008010814 */
[--C-:B------:R-:W-:Y:S01]  /*23f0*/  FFMA.FTZ R64, R64, UR10, -R20.reuse ;  /* 0x0000000a40407c23 */ /* 0x100fe20008010814 */
[----:B------:R-:W-:Y:S01]  /*2400*/  FMNMX.FTZ R21, R55, R4, !PT ;  /* 0x0000000437157209 */ /* 0x000fe20007810000 */
[--C-:B------:R-:W-:Y:S01]  /*2410*/  FFMA.FTZ R65, R65, UR10, -R20.reuse ;  /* 0x0000000a41417c23 */ /* 0x100fe20008010814 */
[--C-:B------:R-:W-:Y:S01]  /*2420*/  FFMA.FTZ R68, R68, UR10, -R20.reuse ;  /* 0x0000000a44447c23 */ /* 0x100fe20008010814 */
[----:B------:R-:W-:Y:S01]  /*2430*/  FFMA.FTZ R20, R69, UR10, -R20 ;  /* 0x0000000a45147c23 */ /* 0x000fe20008010814 */
[----:B------:R-:W-:Y:S01]  /*2440*/  FMNMX.FTZ R4, R58, R21, !PT ;  /* 0x000000153a047209 */ /* 0x000fe20007810000 */
[----:B------:R-:W-:Y:S01]  /*2450*/  MUFU.EX2 R32, R32 ;  /* 0x0000002000207308 */ /* 0x000fe20000000800 */
[----:B-1----:R-:W-:-:S02]  /*2460*/  F2FP.F16.F32.PACK_AB R152, R25, R24 ;  /* 0x000000181998723e */ /* 0x002fc400000000ff */
[----:B------:R-:W-:-:S04]  /*2470*/  FMNMX.FTZ R21, R59, R4, !PT ;  /* 0x000000043b157209 */ /* 0x000fc80007810000 */
[----:B------:R-:W-:Y:S01]  /*2480*/  FMNMX.FTZ R4, R62, R21, !PT ;  /* 0x000000153e047209 */ /* 0x000fe20007810000 */
[----:B------:R-:W1:Y:S01]  /*2490*/  MUFU.EX2 R33, R33 ;  /* 0x0000002100217308 */ /* 0x000e620000000800 */
[----:B--2---:R-:W-:Y:S02]  /*24a0*/  F2FP.F16.F32.PACK_AB R154, R29, R28 ;  /* 0x0000001c1d9a723e */ /* 0x004fe400000000ff */
[----:B------:R-:W-:-:S04]  /*24b0*/  FMNMX.FTZ R21, R63, R4, !PT ;  /* 0x000000043f157209 */ /* 0x000fc80007810000 */
[----:B------:R-:W-:Y:S01]  /*24c0*/  FMNMX.FTZ R4, R66, R21, !PT ;  /* 0x0000001542047209 */ /* 0x000fe20007810000 */
[----:B------:R-:W-:Y:S03]  /*24d0*/  MUFU.EX2 R36, R36 ;  /* 0x0000002400247308 */ /* 0x000fe60000000800 */
[----:B------:R-:W-:-:S04]  /*24e0*/  FMNMX.FTZ R21, R67, R4, !PT ;  /* 0x0000000443157209 */ /* 0x000fc80007810000 */
[----:B------:R-:W-:Y:S01]  /*24f0*/  FMNMX.FTZ R4, R70, R21, !PT ;  /* 0x0000001546047209 */ /* 0x000fe20007810000 */
[----:B------:R-:W2:Y:S01]  /*2500*/  MUFU.EX2 R37, R37 ;  /* 0x0000002500257308 */ /* 0x000ea20000000800 */
[----:B-1----:R-:W-:Y:S02]  /*2510*/  F2FP.F16.F32.PACK_AB R156, R33, R32 ;  /* 0x00000020219c723e */ /* 0x002fe400000000ff */
[----:B------:R-:W-:-:S05]  /*2520*/  FMNMX.FTZ R4, R71, R4, !PT ;  /* 0x0000000447047209 */ /* 0x000fca0007810000 */
[----:B------:R-:W1:Y:S01]  /*2530*/  SHFL.BFLY PT, R21, R4, 0x2, 0x1f ;  /* 0x0c401f0004157f89 */ /* 0x000e6200000e0000 */
[----:B------:R-:W-:Y:S08]  /*2540*/  MUFU.EX2 R40, R40 ;  /* 0x0000002800287308 */ /* 0x000ff00000000800 */
[----:B------:R-:W3:Y:S01]  /*2550*/  MUFU.EX2 R41, R41 ;  /* 0x0000002900297308 */ /* 0x000ee20000000800 */
[----:B--2---:R-:W-:-:S07]  /*2560*/  F2FP.F16.F32.PACK_AB R158, R37, R36 ;  /* 0x00000024259e723e */ /* 0x004fce00000000ff */
[----:B------:R-:W-:Y:S01]  /*2570*/  MUFU.EX2 R44, R44 ;  /* 0x0000002c002c7308 */ /* 0x000fe20000000800 */
[----:B-1----:R-:W-:-:S07]  /*2580*/  FMNMX.FTZ R21, R4, R21, !PT ;  /* 0x0000001504157209 */ /* 0x002fce0007810000 */
[----:B------:R-:W1:Y:S01]  /*2590*/  MUFU.EX2 R45, R45 ;  /* 0x0000002d002d7308 */ /* 0x000e620000000800 */
[----:B---3--:R-:W-:Y:S01]  /*25a0*/  F2FP.F16.F32.PACK_AB R160, R41, R40 ;  /* 0x0000002829a0723e */ /* 0x008fe200000000ff */
[----:B------:R-:W2:Y:S06]  /*25b0*/  SHFL.BFLY PT, R4, R21, 0x1, 0x1f ;  /* 0x0c201f0015047f89 */ /* 0x000eac00000e0000 */
[----:B------:R-:W-:Y:S08]  /*25c0*/  MUFU.EX2 R48, R48 ;  /* 0x0000003000307308 */ /* 0x000ff00000000800 */
[----:B------:R-:W3:Y:S01]  /*25d0*/  MUFU.EX2 R49, R49 ;  /* 0x0000003100317308 */ /* 0x000ee20000000800 */
[----:B-1----:R-:W-:-:S07]  /*25e0*/  F2FP.F16.F32.PACK_AB R162, R45, R44 ;  /* 0x0000002c2da2723e */ /* 0x002fce00000000ff */
[----:B------:R-:W-:Y:S01]  /*25f0*/  MUFU.EX2 R52, R52 ;  /* 0x0000003400347308 */ /* 0x000fe20000000800 */
[----:B--2---:R-:W-:-:S04]  /*2600*/  FMNMX.FTZ R4, R21, R4, !PT ;  /* 0x0000000415047209 */ /* 0x004fc80007810000 */
[C---:B------:R-:W-:Y:S01]  /*2610*/  FSETP.NEU.FTZ.AND P1, PT, R4.reuse, -INF , PT ;  /* 0xff8000000400780b */ /* 0x040fe20003f3d000 */
[----:B------:R-:W-:Y:S02]  /*2620*/  FMUL.FTZ R21, R4, UR10 ;  /* 0x0000000a04157c20 */ /* 0x000fe40008410000 */
[----:B------:R-:W1:Y:S01]  /*2630*/  MUFU.EX2 R53, R53 ;  /* 0x0000003500357308 */ /* 0x000e620000000800 */
[----:B---3--:R-:W-:Y:S02]  /*2640*/  F2FP.F16.F32.PACK_AB R164, R49, R48 ;  /* 0x0000003031a4723e */ /* 0x008fe400000000ff */
[----:B------:R-:W-:Y:S02]  /*2650*/  FSEL R26, R21, RZ, P1 ;  /* 0x000000ff151a7208 */ /* 0x000fe40000800000 */
[----:B------:R-:W-:Y:S02]  /*2660*/  ISETP.NE.AND P1, PT, R72, RZ, PT ;  /* 0x000000ff4800720c */ /* 0x000fe40003f25270 */
[----:B------:R-:W2:Y:S01]  /*2670*/  S2R R72, SR_TID.X ;  /* 0x0000000000487919 */ /* 0x000ea20000002100 */
[--C-:B------:R-:W-:Y:S01]  /*2680*/  FFMA.FTZ R3, R3, UR10, -R26.reuse ;  /* 0x0000000a03037c23 */ /* 0x100fe2000801081a */
[--C-:B------:R-:W-:Y:S01]  /*2690*/  FFMA.FTZ R6, R6, UR10, -R26.reuse ;  /* 0x0000000a06067c23 */ /* 0x100fe2000801081a */
[--C-:B------:R-:W-:Y:S01]  /*26a0*/  FFMA.FTZ R5, R5, UR10, -R26.reuse ;  /* 0x0000000a05057c23 */ /* 0x100fe2000801081a */
[--C-:B------:R-:W-:Y:S01]  /*26b0*/  FFMA.FTZ R9, R9, UR10, -R26.reuse ;  /* 0x0000000a09097c23 */ /* 0x100fe2000801081a */
[----:B------:R3:W-:Y:S01]  /*26c0*/  MUFU.EX2 R153, R3 ;  /* 0x0000000300997308 */ /* 0x0007e20000000800 */
[--C-:B------:R-:W-:Y:S01]  /*26d0*/  FFMA.FTZ R10, R10, UR10, -R26.reuse ;  /* 0x0000000a0a0a7c23 */ /* 0x100fe2000801081a */
[--C-:B------:R-:W-:Y:S01]  /*26e0*/  FFMA.FTZ R11, R11, UR10, -R26.reuse ;  /* 0x0000000a0b0b7c23 */ /* 0x100fe2000801081a */
[--C-:B------:R-:W-:Y:S01]  /*26f0*/  FFMA.FTZ R12, R12, UR10, -R26.reuse ;  /* 0x0000000a0c0c7c23 */ /* 0x100fe2000801081a */
[--C-:B------:R-:W-:Y:S01]  /*2700*/  FFMA.FTZ R13, R13, UR10, -R26.reuse ;  /* 0x0000000a0d0d7c23 */ /* 0x100fe2000801081a */
[--C-:B------:R-:W-:Y:S01]  /*2710*/  FFMA.FTZ R14, R14, UR10, -R26.reuse ;  /* 0x0000000a0e0e7c23 */ /* 0x100fe2000801081a */
[--C-:B------:R-:W-:Y:S01]  /*2720*/  FFMA.FTZ R15, R15, UR10, -R26.reuse ;  /* 0x0000000a0f0f7c23 */ /* 0x100fe2000801081a */
[--C-:B------:R-:W-:Y:S01]  /*2730*/  FFMA.FTZ R46, R46, UR10, -R26.reuse ;  /* 0x0000000a2e2e7c23 */ /* 0x100fe2000801081a */
[----:B------:R4:W5:Y:S01]  /*2740*/  MUFU.EX2 R30, R6 ;  /* 0x00000006001e7308 */ /* 0x0009620000000800 */
[----:B---3--:R-:W-:Y:S01]  /*2750*/  FADD.FTZ R3, R24, R25 ;  /* 0x0000001918037221 */ /* 0x008fe20000010000 */
[--C-:B------:R-:W-:Y:S01]  /*2760*/  FFMA.FTZ R47, R47, UR10, -R26.reuse ;  /* 0x0000000a2f2f7c23 */ /* 0x100fe2000801081a */
[--C-:B------:R-:W-:Y:S01]  /*2770*/  FFMA.FTZ R50, R50, UR10, -R26.reuse ;  /* 0x0000000a32327c23 */ /* 0x100fe2000801081a */
[--C-:B------:R-:W-:Y:S01]  /*2780*/  FFMA.FTZ R51, R51, UR10, -R26.reuse ;  /* 0x0000000a33337c23 */ /* 0x100fe2000801081a */
[--C-:B------:R-:W-:Y:S01]  /*2790*/  FFMA.FTZ R54, R54, UR10, -R26.reuse ;  /* 0x0000000a36367c23 */ /* 0x100fe2000801081a */
[--C-:B------:R-:W-:Y:S01]  /*27a0*/  FFMA.FTZ R55, R55, UR10, -R26.reuse ;  /* 0x0000000a37377c23 */ /* 0x100fe2000801081a */
[--C-:B------:R-:W-:Y:S01]  /*27b0*/  FFMA.FTZ R58, R58, UR10, -R26.reuse ;  /* 0x0000000a3a3a7c23 */ /* 0x100fe2000801081a */
[----:B------:R3:W0:Y:S01]  /*27c0*/  MUFU.EX2 R155, R5 ;  /* 0x00000005009b7308 */ /* 0x0006220000000800 */
[----:B----4-:R-:W-:Y:S01]  /*27d0*/  FADD.FTZ R6, R28, R3 ;  /* 0x000000031c067221 */ /* 0x010fe20000010000 */
[--C-:B------:R-:W-:Y:S01]  /*27e0*/  FFMA.FTZ R59, R59, UR10, -R26.reuse ;  /* 0x0000000a3b3b7c23 */ /* 0x100fe2000801081a */
[--C-:B------:R-:W-:Y:S01]  /*27f0*/  FFMA.FTZ R62, R62, UR10, -R26.reuse ;  /* 0x0000000a3e3e7c23 */ /* 0x100fe2000801081a */
[----:B------:R-:W-:Y:S01]  /*2800*/  FFMA.FTZ R63, R63, UR10, -R26 ;  /* 0x0000000a3f3f7c23 */ /* 0x000fe2000801081a */
[----:B------:R-:W-:Y:S01]  /*2810*/  FADD.FTZ R3, R29, R6 ;  /* 0x000000061d037221 */ /* 0x000fe20000010000 */
[--C-:B------:R-:W-:Y:S01]  /*2820*/  FFMA.FTZ R66, R66, UR10, -R26.reuse ;  /* 0x0000000a42427c23 */ /* 0x100fe2000801081a */
[--C-:B------:R-:W-:Y:S01]  /*2830*/  FFMA.FTZ R67, R67, UR10, -R26.reuse ;  /* 0x0000000a43437c23 */ /* 0x100fe2000801081a */
[----:B------:R4:W0:Y:S01]  /*2840*/  MUFU.EX2 R34, R9 ;  /* 0x0000000900227308 */ /* 0x0008220000000800 */
[----:B------:R-:W-:Y:S01]  /*2850*/  FADD.FTZ R6, R32, R3 ;  /* 0x0000000320067221 */ /* 0x000fe20000010000 */
[----:B------:R-:W-:Y:S01]  /*2860*/  FFMA.FTZ R70, R70, UR10, -R26 ;  /* 0x0000000a46467c23 */ /* 0x000fe2000801081a */
[----:B--2---:R-:W-:Y:S01]  /*2870*/  SHF.R.U32.HI R72, RZ, 0x7, R72 ;  /* 0x00000007ff487819 */ /* 0x004fe20000011648 */
[----:B------:R-:W-:Y:S01]  /*2880*/  FFMA.FTZ R26, R71, UR10, -R26 ;  /* 0x0000000a471a7c23 */ /* 0x000fe2000801081a */
[----:B---3--:R-:W-:Y:S01]  /*2890*/  FADD.FTZ R5, R33, R6 ;  /* 0x0000000621057221 */ /* 0x008fe20000010000 */
[----:B-1----:R-:W-:-:S02]  /*28a0*/  F2FP.F16.F32.PACK_AB R166, R53, R52 ;  /* 0x0000003435a6723e */ /* 0x002fc400000000ff */
[----:B------:R-:W1:Y:S01]  /*28b0*/  MUFU.EX2 R10, R10 ;  /* 0x0000000a000a7308 */ /* 0x000e620000000800 */
[----:B----4-:R-:W-:Y:S01]  /*28c0*/  IMAD.U32 R9, RZ, RZ, UR21 ;  /* 0x00000015ff097e24 */ /* 0x010fe2000f8e00ff */
[----:B------:R-:W-:-:S06]  /*28d0*/  IADD3 R6, -R72, 0xb, RZ ;  /* 0x0000000b48067810 */ /* 0x000fcc0007ffe1ff */
[----:B------:R5:W-:Y:S08]  /*28e0*/  MUFU.EX2 R21, R20 ;  /* 0x0000001400157308 */ /* 0x000bf00000000800 */
[----:B------:R-:W2:Y:S01]  /*28f0*/  MUFU.EX2 R11, R11 ;  /* 0x0000000b000b7308 */ /* 0x000ea20000000800 */
[----:B-----5:R-:W-:Y:S01]  /*2900*/  FADD.FTZ R20, R153, R30 ;  /* 0x0000001e99147221 */ /* 0x020fe20000010000 */
[----:B------:R-:W-:-:S03]  /*2910*/  F2FP.F16.F32.PACK_AB R153, R30, R153 ;  /* 0x000000991e99723e */ /* 0x000fc600000000ff */
[----:B0-----:R-:W-:Y:S01]  /*2920*/  FADD.FTZ R3, R155, R20 ;  /* 0x000000149b037221 */ /* 0x001fe20000010000 */
[----:B------:R-:W-:Y:S01]  /*2930*/  FADD.FTZ R20, R36, R5 ;  /* 0x0000000524147221 */ /* 0x000fe20000010000 */
[C---:B------:R-:W-:Y:S01]  /*2940*/  F2FP.F16.F32.PACK_AB R155, R34.reuse, R155 ;  /* 0x0000009b229b723e */ /* 0x040fe200000000ff */
[----:B------:R-:W0:Y:S01]  /*2950*/  MUFU.EX2 R12, R12 ;  /* 0x0000000c000c7308 */ /* 0x000e220000000800 */
[----:B------:R-:W-:Y:S01]  /*2960*/  FADD.FTZ R5, R34, R3 ;  /* 0x0000000322057221 */ /* 0x000fe20000010000 */
[----:B------:R-:W-:Y:S01]  /*2970*/  FADD.FTZ R23, R37, R20 ;  /* 0x0000001425177221 */ /* 0x000fe20000010000 */
[----:B------:R-:W-:Y:S02]  /*2980*/  @!P1 VIADD R3, R9, 0x22840 ;  /* 0x0002284009039836 */ /* 0x000fe40000000000 */
[----:B-1----:R-:W-:Y:S01]  /*2990*/  FADD.FTZ R20, R10, R5 ;  /* 0x000000050a147221 */ /* 0x002fe20000010000 */
[----:B------:R-:W-:Y:S02]  /*29a0*/  FADD.FTZ R38, R40, R23 ;  /* 0x0000001728267221 */ /* 0x000fe40000010000 */
[----:B------:R-:W1:Y:S01]  /*29b0*/  MUFU.EX2 R13, R13 ;  /* 0x0000000d000d7308 */ /* 0x000e620000000800 */
[----:B--2---:R-:W-:Y:S01]  /*29c0*/  FADD.FTZ R5, R11, R20 ;  /* 0x000000140b057221 */ /* 0x004fe20000010000 */
[----:B------:R-:W-:Y:S01]  /*29d0*/  @!P1 PRMT R3, RZ, 0x654, R3 ;  /* 0x00000654ff039816 */ /* 0x000fe20000000003 */
[----:B------:R2:W-:Y:S06]  /*29e0*/  BAR.ARV R6, 0x100 ;  /* 0x000400060000751d */ /* 0x0005ec0000002000 */
[----:B------:R-:W3:Y:S01]  /*29f0*/  MUFU.EX2 R14, R14 ;  /* 0x0000000e000e7308 */ /* 0x000ee20000000800 */
[----:B0-----:R-:W-:Y:S01]  /*2a00*/  FADD.FTZ R20, R12, R5 ;  /* 0x000000050c147221 */ /* 0x001fe20000010000 */
[----:B------:R0:W-:Y:S01]  /*2a10*/  @!P1 SYNCS.ARRIVE.TRANS64.RED.A1T0 RZ, [R3+URZ], RZ ;  /* 0x000000ff03ff99a7 */ /* 0x0001e2000810043f */
[----:B------:R-:W-:Y:S01]  /*2a20*/  FADD.FTZ R23, R41, R38 ;  /* 0x0000002629177221 */ /* 0x000fe20000010000 */
[----:B------:R-:W-:-:S03]  /*2a30*/  F2FP.F16.F32.PACK_AB R157, R11, R10 ;  /* 0x0000000a0b9d723e */ /* 0x000fc600000000ff */
[----:B------:R-:W-:Y:S01]  /*2a40*/  FADD.FTZ R38, R44, R23 ;  /* 0x000000172c267221 */ /* 0x000fe20000010000 */
[----:B------:R-:W0:Y:S01]  /*2a50*/  MUFU.EX2 R15, R15 ;  /* 0x0000000f000f7308 */ /* 0x000e220000000800 */
[C---:B-1----:R-:W-:Y:S01]  /*2a60*/  FADD.FTZ R5, R13.reuse, R20 ;  /* 0x000000140d057221 */ /* 0x042fe20000010000 */
[----:B------:R-:W-:Y:S01]  /*2a70*/  F2FP.F16.F32.PACK_AB R159, R13, R12 ;  /* 0x0000000c0d9f723e */ /* 0x000fe200000000ff */
[----:B------:R-:W-:-:S04]  /*2a80*/  FADD.FTZ R23, R45, R38 ;  /* 0x000000262d177221 */ /* 0x000fc80000010000 */
[----:B------:R-:W-:Y:S01]  /*2a90*/  FADD.FTZ R38, R48, R23 ;  /* 0x0000001730267221 */ /* 0x000fe20000010000 */
[----:B------:R-:W1:Y:S01]  /*2aa0*/  MUFU.EX2 R46, R46 ;  /* 0x0000002e002e7308 */ /* 0x000e620000000800 */
[----:B---3--:R-:W-:Y:S02]  /*2ab0*/  FADD.FTZ R20, R14, R5 ;  /* 0x000000050e147221 */ /* 0x008fe40000010000 */
[----:B------:R-:W-:-:S04]  /*2ac0*/  FADD.FTZ R5, R49, R38 ;  /* 0x0000002631057221 */ /* 0x000fc80000010000 */
[----:B------:R-:W-:Y:S01]  /*2ad0*/  FADD.FTZ R38, R52, R5 ;  /* 0x0000000534267221 */ /* 0x000fe20000010000 */
[----:B------:R-:W3:Y:S01]  /*2ae0*/  MUFU.EX2 R47, R47 ;  /* 0x0000002f002f7308 */ /* 0x000ee20000000800 */
[C---:B0-----:R-:W-:Y:S01]  /*2af0*/  FADD.FTZ R3, R15.reuse, R20 ;  /* 0x000000140f037221 */ /* 0x041fe20000010000 */
[----:B------:R-:W-:Y:S01]  /*2b00*/  F2FP.F16.F32.PACK_AB R161, R15, R14 ;  /* 0x0000000e0fa1723e */ /* 0x000fe200000000ff */
[----:B------:R-:W-:-:S05]  /*2b10*/  FADD.FTZ R5, R53, R38 ;  /* 0x0000002635057221 */ /* 0x000fca0000010000 */
[----:B------:R-:W0:Y:S01]  /*2b20*/  MUFU.EX2 R50, R50 ;  /* 0x0000003200327308 */ /* 0x000e220000000800 */
[----:B-1----:R-:W-:-:S07]  /*2b30*/  FADD.FTZ R20, R46, R3 ;  /* 0x000000032e147221 */ /* 0x002fce0000010000 */
[----:B------:R-:W1:Y:S01]  /*2b40*/  MUFU.EX2 R51, R51 ;  /* 0x0000003300337308 */ /* 0x000e620000000800 */
[C---:B---3--:R-:W-:Y:S01]  /*2b50*/  FADD.FTZ R3, R47.reuse, R20 ;  /* 0x000000142f037221 */ /* 0x048fe20000010000 */
[----:B------:R-:W-:-:S06]  /*2b60*/  F2FP.F16.F32.PACK_AB R163, R47, R46 ;  /* 0x0000002e2fa3723e */ /* 0x000fcc00000000ff */
[----:B------:R-:W3:Y:S01]  /*2b70*/  MUFU.EX2 R54, R54 ;  /* 0x0000003600367308 */ /* 0x000ee20000000800 */
[----:B0-----:R-:W-:-:S07]  /*2b80*/  FADD.FTZ R20, R50, R3 ;  /* 0x0000000332147221 */ /* 0x001fce0000010000 */
[----:B------:R-:W0:Y:S01]  /*2b90*/  MUFU.EX2 R55, R55 ;  /* 0x0000003700377308 */ /* 0x000e220000000800 */
[C---:B-1----:R-:W-:Y:S01]  /*2ba0*/  FADD.FTZ R3, R51.reuse, R20 ;  /* 0x0000001433037221 */ /* 0x042fe20000010000 */
[----:B------:R-:W-:-:S06]  /*2bb0*/  F2FP.F16.F32.PACK_AB R165, R51, R50 ;  /* 0x0000003233a5723e */ /* 0x000fcc00000000ff */
[----:B------:R-:W1:Y:S01]  /*2bc0*/  MUFU.EX2 R58, R58 ;  /* 0x0000003a003a7308 */ /* 0x000e620000000800 */
[----:B---3--:R-:W-:-:S07]  /*2bd0*/  FADD.FTZ R20, R54, R3 ;  /* 0x0000000336147221 */ /* 0x008fce0000010000 */
[----:B------:R-:W3:Y:S01]  /*2be0*/  MUFU.EX2 R56, R56 ;  /* 0x0000003800387308 */ /* 0x000ee20000000800 */
[C---:B0-----:R-:W-:Y:S01]  /*2bf0*/  FADD.FTZ R3, R55.reuse, R20 ;  /* 0x0000001437037221 */ /* 0x041fe20000010000 */
[----:B------:R-:W-:-:S06]  /*2c00*/  F2FP.F16.F32.PACK_AB R167, R55, R54 ;  /* 0x0000003637a7723e */ /* 0x000fcc00000000ff */
[----:B------:R-:W0:Y:S01]  /*2c10*/  MUFU.EX2 R59, R59 ;  /* 0x0000003b003b7308 */ /* 0x000e220000000800 */
[----:B-1----:R-:W-:-:S07]  /*2c20*/  FADD.FTZ R20, R58, R3 ;  /* 0x000000033a147221 */ /* 0x002fce0000010000 */
[----:B------:R-:W1:Y:S01]  /*2c30*/  MUFU.EX2 R57, R57 ;  /* 0x0000003900397308 */ /* 0x000e620000000800 */
[----:B---3--:R-:W-:-:S07]  /*2c40*/  FADD.FTZ R24, R56, R5 ;  /* 0x0000000538187221 */ /* 0x008fce0000010000 */
[----:B------:R-:W3:Y:S01]  /*2c50*/  MUFU.EX2 R62, R62 ;  /* 0x0000003e003e7308 */ /* 0x000ee20000000800 */
[C---:B0-----:R-:W-:Y:S01]  /*2c60*/  FADD.FTZ R3, R59.reuse, R20 ;  /* 0x000000143b037221 */ /* 0x041fe20000010000 */
[----:B------:R-:W-:-:S06]  /*2c70*/  F2FP.F16.F32.PACK_AB R169, R59, R58 ;  /* 0x0000003a3ba9723e */ /* 0x000fcc00000000ff */
[----:B------:R-:W0:Y:S01]  /*2c80*/  MUFU.EX2 R60, R60 ;  /* 0x0000003c003c7308 */ /* 0x000e220000000800 */
[C---:B-1----:R-:W-:Y:S01]  /*2c90*/  FADD.FTZ R5, R57.reuse, R24 ;  /* 0x0000001839057221 */ /* 0x042fe20000010000 */
[----:B------:R-:W-:-:S06]  /*2ca0*/  F2FP.F16.F32.PACK_AB R168, R57, R56 ;  /* 0x0000003839a8723e */ /* 0x000fcc00000000ff */
[----:B------:R-:W1:Y:S01]  /*2cb0*/  MUFU.EX2 R63, R63 ;  /* 0x0000003f003f7308 */ /* 0x000e620000000800 */
[----:B---3--:R-:W-:-:S07]  /*2cc0*/  FADD.FTZ R20, R62, R3 ;  /* 0x000000033e147221 */ /* 0x008fce0000010000 */
[----:B------:R-:W3:Y:S01]  /*2cd0*/  MUFU.EX2 R61, R61 ;  /* 0x0000003d003d7308 */ /* 0x000ee20000000800 */
[----:B0-----:R-:W-:-:S07]  /*2ce0*/  FADD.FTZ R24, R60, R5 ;  /* 0x000000053c187221 */ /* 0x001fce0000010000 */
[----:B------:R-:W0:Y:S01]  /*2cf0*/  MUFU.EX2 R66, R66 ;  /* 0x0000004200427308 */ /* 0x000e220000000800 */
[C---:B-1----:R-:W-:Y:S01]  /*2d00*/  FADD.FTZ R3, R63.reuse, R20 ;  /* 0x000000143f037221 */ /* 0x042fe20000010000 */
[----:B------:R-:W-:-:S06]  /*2d10*/  F2FP.F16.F32.PACK_AB R171, R63, R62 ;  /* 0x0000003e3fab723e */ /* 0x000fcc00000000ff */
[----:B------:R-:W1:Y:S01]  /*2d20*/  MUFU.EX2 R64, R64 ;  /* 0x0000004000407308 */ /* 0x000e620000000800 */
[C---:B---3--:R-:W-:Y:S01]  /*2d30*/  FADD.FTZ R5, R61.reuse, R24 ;  /* 0x000000183d057221 */ /* 0x048fe20000010000 */
[----:B------:R-:W-:-:S06]  /*2d40*/  F2FP.F16.F32.PACK_AB R170, R61, R60 ;  /* 0x0000003c3daa723e */ /* 0x000fcc00000000ff */
[----:B------:R-:W3:Y:S01]  /*2d50*/  MUFU.EX2 R67, R67 ;  /* 0x0000004300437308 */ /* 0x000ee20000000800 */
[----:B0-----:R-:W-:-:S07]  /*2d60*/  FADD.FTZ R20, R66, R3 ;  /* 0x0000000342147221 */ /* 0x001fce0000010000 */
[----:B------:R-:W0:Y:S01]  /*2d70*/  MUFU.EX2 R65, R65 ;  /* 0x0000004100417308 */ /* 0x000e220000000800 */
[----:B-1----:R-:W-:-:S07]  /*2d80*/  FADD.FTZ R24, R64, R5 ;  /* 0x0000000540187221 */ /* 0x002fce0000010000 */
[----:B------:R-:W1:Y:S01]  /*2d90*/  MUFU.EX2 R70, R70 ;  /* 0x0000004600467308 */ /* 0x000e620000000800 */
[C---:B---3--:R-:W-:Y:S01]  /*2da0*/  FADD.FTZ R3, R67.reuse, R20 ;  /* 0x0000001443037221 */ /* 0x048fe20000010000 */
[----:B------:R-:W-:-:S06]  /*2db0*/  F2FP.F16.F32.PACK_AB R173, R67, R66 ;  /* 0x0000004243ad723e */ /* 0x000fcc00000000ff */
[----:B------:R-:W3:Y:S01]  /*2dc0*/  MUFU.EX2 R68, R68 ;  /* 0x0000004400447308 */ /* 0x000ee20000000800 */
[C---:B0-----:R-:W-:Y:S01]  /*2dd0*/  FADD.FTZ R5, R65.reuse, R24 ;  /* 0x0000001841057221 */ /* 0x041fe20000010000 */
[----:B------:R-:W-:-:S06]  /*2de0*/  F2FP.F16.F32.PACK_AB R172, R65, R64 ;  /* 0x0000004041ac723e */ /* 0x000fcc00000000ff */
[----:B------:R-:W0:Y:S01]  /*2df0*/  MUFU.EX2 R175, R26 ;  /* 0x0000001a00af7308 */ /* 0x000e220000000800 */
[----:B-1----:R-:W-:Y:S01]  /*2e00*/  FADD.FTZ R10, R70, R3 ;  /* 0x00000003460a7221 */ /* 0x002fe20000010000 */
[----:B---3--:R-:W-:Y:S01]  /*2e10*/  FADD.FTZ R24, R68, R5 ;  /* 0x0000000544187221 */ /* 0x008fe20000010000 */
[----:B------:R-:W-:-:S03]  /*2e20*/  F2FP.F16.F32.PACK_AB R174, R21, R68 ;  /* 0x0000004415ae723e */ /* 0x000fc600000000ff */
[----:B------:R-:W-:Y:S01]  /*2e30*/  FADD.FTZ R5, R21, R24 ;  /* 0x0000001815057221 */ /* 0x000fe20000010000 */
[C---:B0-----:R-:W-:Y:S01]  /*2e40*/  FADD.FTZ R3, R175.reuse, R10 ;  /* 0x0000000aaf037221 */ /* 0x041fe20000010000 */
[----:B------:R-:W-:Y:S01]  /*2e50*/  F2FP.F16.F32.PACK_AB R175, R175, R70 ;  /* 0x00000046afaf723e */ /* 0x000fe200000000ff */
[----:B--2---:R-:W-:Y:S06]  /*2e60*/  @!P0 BRA `(.L_x_15) ;  /* 0x0000000000048947 */ /* 0x004fec0003800000 */
[----:B------:R-:W-:Y:S01]  /*2e70*/  BPT.TRAP 0x1 ;  /* 0x000000040000795c */ /* 0x000fe20000300000 */
.L_x_15:
[----:B------:R0:W1:Y:S01]  /*2e80*/  SYNCS.PHASECHK.TRANS64.TRYWAIT P2, [UR21+0x22850], R8 ;  /* 0x02285008ff0075a7 */ /* 0x0000620008040155 */
[----:B------:R-:W-:Y:S05]  /*2e90*/  @!P0 BRA `(.L_x_16) ;  /* 0x0000000000048947 */ /* 0x000fea0003800000 */
[----:B------:R-:W-:Y:S01]  /*2ea0*/  BPT.TRAP 0x1 ;  /* 0x000000040000795c */ /* 0x000fe20000300000 */
.L_x_16:
[----:B-1----:R-:W-:Y:S05]  /*2eb0*/  @P2 BRA `(.L_x_17) ;  /* 0x0000000000082947 */ /* 0x002fea0003800000 */
[----:B------:R-:W1:Y:S02]  /*2ec0*/  SYNCS.PHASECHK.TRANS64.TRYWAIT P2, [UR21+0x22850], R8 ;  /* 0x02285008ff0075a7 */ /* 0x000e640008040155 */
[----:B-1----:R-:W-:Y:S05]  /*2ed0*/  @!P2 BRA `(.L_x_18) ;  /* 0x000000900004a947 */ /* 0x002fea0003800000 */
.L_x_17:
[----:B------:R2:W-:Y:S01]  /*2ee0*/  BAR.SYNC.DEFER_BLOCKING R7, 0x100 ;  /* 0x000400070000751d */ /* 0x0005e20000010000 */
[----:B------:R-:W-:Y:S01]  /*2ef0*/  UIADD3 UR45, UR45, 0x400, URZ ;  /* 0x000004002d2d7890 */ /* 0x000fe2000fffe03f */
[----:B-1----:R-:W-:Y:S01]  /*2f00*/  @!P1 VIADD R9, R9, 0x22860 ;  /* 0x0002286009099836 */ /* 0x002fe20000000000 */
[----:B------:R-:W-:Y:S02]  /*2f10*/  UISETP.GE.AND UP0, UPT, UR44, 0x61, UPT ;  /* 0x000000612c00788c */ /* 0x000fe4000bf06270 */
[----:B------:R-:W-:Y:S01]  /*2f20*/  USHF.R.U32.HI UR45, URZ, 0x4, UR45 ;  /* 0x000000043f2d7899 */ /* 0x000fe2000801162d */
[----:B------:R-:W-:Y:S01]  /*2f30*/  UMOV UR7, 0x40000040 ;  /* 0x4000004000077882 */ /* 0x000fe20000000000 */
[----:B------:R-:W-:Y:S02]  /*2f40*/  @!P1 PRMT R9, RZ, 0x654, R9 ;  /* 0x00000654ff099816 */ /* 0x000fe40000000009 */
[----:B------:R-:W-:Y:S01]  /*2f50*/  ULOP3.LUT UR21, UR45, 0x3fff, URZ, 0xc0, !UPT ;  /* 0x00003fff2d157892 */ /* 0x000fe2000f8ec03f */
[----:B------:R-:W-:-:S03]  /*2f60*/  PLOP3.LUT P2, PT, PT, PT, UP0, 0x80, 0x0 ;  /* 0x000000000000781c */ /* 0x000fc60003f4f008 */
[----:B------:R-:W-:-:S04]  /*2f70*/  ULOP3.LUT UR21, UR21, 0x3000000, URZ, 0xfc, !UPT ;  /* 0x0300000015157892 */ /* 0x000fc8000f8efc3f */
[----:B------:R-:W-:Y:S01]  /*2f80*/  UIMAD UR11, UR36, 0xc00, UR21 ;  /* 0x00000c00240b78a4 */ /* 0x000fe2000f8e0215 */
[----:B------:R-:W-:-:S06]  /*2f90*/  WARPGROUP.ARRIVE ;  /* 0x00000000000079c5 */ /* 0x000fcc0000000000 */
[----:B------:R-:W-:Y:S02]  /*2fa0*/  UMOV UR6, UR11 ;  /* 0x0000000b00067c82 */ /* 0x000fe40008000000 */
[----:B------:R-:W-:Y:S01]  /*2fb0*/  HGMMA.64x256x16.F32 R24, R152, gdesc[UR4].tnspB, RZ, !UPT, gsb0 ;  /* 0x43e0000498187df0 */ /* 0x000fe2000c0008ff */
[----:B------:R-:W-:Y:S01]  /*2fc0*/  UIADD3 UR6, UR11, 0x80, URZ ;  /* 0x000000800b067890 */ /* 0x000fe2000fffe03f */
[----:B------:R-:W-:Y:S01]  /*2fd0*/  UMOV UR7, 0x40000040 ;  /* 0x4000004000077882 */ /* 0x000fe20000000000 */
[----:B------:R-:W-:Y:S02]  /*2fe0*/  WARPGROUP.DEPBAR.LE gsb0, 0x0 ;  /* 0x00008000000079c5 */ /* 0x000fe40000010000 */
[----:B------:R-:W-:-:S15]  /*2ff0*/  WARPGROUP.ARRIVE ;  /* 0x00000000000079c5 */ /* 0x000fde0000000000 */
[----:B------:R-:W-:-:S08]  /*3000*/  NOP ;  /* 0x0000000000007918 */ /* 0x000fd00000000000 */
[----:B------:R-:W-:Y:S01]  /*3010*/  HGMMA.64x256x16.F32 R24, R156, gdesc[UR4].tnspB, R24, gsb0 ;  /* 0x43e000049c187df0 */ /* 0x000fe20008000818 */
        /* <DEDUP_REMOVED lines=23> */
[----:B------:R-:W-:Y:S03]  /*3190*/  HGMMA.64x256x16.F32 R24, R172, gdesc[UR4].tnspB, R24, gsb0 ;  /* 0x43e00004ac187df0 */ /* 0x000fe60008000818 */
[----:B------:R-:W-:Y:S02]  /*31a0*/  WARPGROUP.DEPBAR.LE gsb0, 0x0 ;  /* 0x00008000000079c5 */ /* 0x000fe40000010000 */
[----:B------:R2:W-:Y:S01]  /*31b0*/  @!P1 SYNCS.ARRIVE.TRANS64.RED.A1T0 RZ, [R9+URZ], RZ ;  /* 0x000000ff09ff99a7 */ /* 0x0005e2000810043f */
[----:B------:R-:W-:Y:S05]  /*31c0*/  @!P2 BRA `(.L_x_19) ;  /* 0x0000002000eca947 */ /* 0x000fea0003800000 */
[----:B--2---:R-:W-:Y:S01]  /*31d0*/  IMAD.MOV.U32 R7, RZ, RZ, R4 ;  /* 0x000000ffff077224 */ /* 0x004fe200078e0004 */
[----:B------:R-:W-:Y:S01]  /*31e0*/  UIADD3 UR40, UR40, -0x2, URZ ;  /* 0xfffffffe28287890 */ /* 0x000fe2000fffe03f */
[----:B------:R-:W-:Y:S01]  /*31f0*/  IMAD.MOV.U32 R23, RZ, RZ, R0 ;  /* 0x000000ffff177224 */ /* 0x000fe200078e0000 */
[----:B------:R-:W-:Y:S01]  /*3200*/  ULDC UR24, c[0x0][0x9d8] ;  /* 0x0002760000187ab9 */ /* 0x000fe20000000800 */
[----:B------:R-:W-:-:S09]  /*3210*/  ULDC UR22, c[0x0][0x988] ;  /* 0x0002620000167ab9 */ /* 0x000fd20000000800 */
.L_x_28:
[----:B------:R-:W-:Y:S01]  /*3220*/  UIADD3 UR36, UR36, 0x1, URZ ;  /* 0x0000000124247890 */ /* 0x000fe2000fffe03f */
[----:B------:R-:W-:Y:S01]  /*3230*/  IMAD.U32 R0, RZ, RZ, UR40 ;  /* 0x00000028ff007e24 */ /* 0x000fe2000f8e00ff */
[----:B------:R-:W-:Y:S02]  /*3240*/  UIADD3 UR40, UR40, -0x1, URZ ;  /* 0xffffffff28287890 */ /* 0x000fe4000fffe03f */
[----:B------:R-:W-:Y:S02]  /*3250*/  UISETP.NE.AND UP0, UPT, UR36, 0x2, UPT ;  /* 0x000000022400788c */ /* 0x000fe4000bf05270 */
[----:B------:R-:W-:Y:S02]  /*3260*/  ISETP.GT.AND P2, PT, R0, RZ, PT ;  /* 0x000000ff0000720c */ /* 0x000fe40003f44270 */
[----:B------:R-:W-:Y:S02]  /*3270*/  USEL UR6, URZ, 0x1, UP0 ;  /* 0x000000013f067887 */ /* 0x000fe40008000000 */
[----:B------:R-:W-:-:S02]  /*3280*/  USEL UR36, UR36, URZ, UP0 ;  /* 0x0000003f24247287 */ /* 0x000fc40008000000 */
[----:B------:R-:W-:Y:S01]  /*3290*/  ULOP3.LUT UR38, UR38, UR6, URZ, 0x3c, !UPT ;  /* 0x0000000626267292 */ /* 0x000fe2000f8e3c3f */
[----:B-1----:R-:W-:Y:S11]  /*32a0*/  @!P0 BRA `(.L_x_20) ;  /* 0x0000000000048947 */ /* 0x002ff60003800000 */
[----:B------:R-:W-:Y:S01]  /*32b0*/  BPT.TRAP 0x1 ;  /* 0x000000040000795c */ /* 0x000fe20000300000 */
.L_x_20:
[----:B------:R-:W1:Y:S01]  /*32c0*/  S2UR UR7, SR_CgaCtaId ;  /* 0x00000000000779c3 */ /* 0x000e620000008800 */
[----:B------:R-:W-:Y:S01]  /*32d0*/  IMAD.U32 R0, RZ, RZ, UR38 ;  /* 0x00000026ff007e24 */ /* 0x000fe2000f8e00ff */
[----:B------:R-:W-:-:S04]  /*32e0*/  UMOV UR6, 0x400 ;  /* 0x0000040000067882 */ /* 0x000fc80000000000 */
[----:B------:R-:W-:-:S04]  /*32f0*/  SHF.L.U32 R0, R0, 0x1f, RZ ;  /* 0x0000001f00007819 */ /* 0x000fc800000006ff */
[----:B------:R-:W-:-:S13]  /*3300*/  R2UR UR25, R0 ;  /* 0x00000000001972ca */ /* 0x000fda00000e0000 */
[----:B------:R-:W-:Y:S01]  /*3310*/  IMAD.U32 R0, RZ, RZ, UR25 ;  /* 0x00000019ff007e24 */ /* 0x000fe2000f8e00ff */
[----:B-1----:R-:W-:-:S04]  /*3320*/  ULEA UR6, UR7, UR6, 0x18 ;  /* 0x0000000607067291 */ /* 0x002fc8000f8ec03f */
[----:B------:R-:W-:-:S09]  /*3330*/  ULEA UR23, UR36, UR6, 0x3 ;  /* 0x0000000624177291 */ /* 0x000fd2000f8e183f */
[----:B------:R1:W2:Y:S01]  /*3340*/  SYNCS.PHASECHK.TRANS64.TRYWAIT P3, [UR23+0x22830], R0 ;  /* 0x02283000ff0075a7 */ /* 0x0002a20008060157 */
[----:B------:R-:W-:Y:S05]  /*3350*/  @!P0 BRA `(.L_x_21) ;  /* 0x0000000000048947 */ /* 0x000fea0003800000 */
[----:B------:R-:W-:Y:S01]  /*3360*/  BPT.TRAP 0x1 ;  /* 0x000000040000795c */ /* 0x000fe20000300000 */
.L_x_21:
[----:B--2---:R-:W-:Y:S05]  /*3370*/  @P3 BRA `(.L_x_22) ;  /* 0x00000000000c3947 */ /* 0x004fea0003800000 */
[----:B-1----:R-:W-:-:S04]  /*3380*/  IMAD.U32 R0, RZ, RZ, UR25 ;  /* 0x00000019ff007e24 */ /* 0x002fc8000f8e00ff */
[----:B------:R-:W1:Y:S02]  /*3390*/  SYNCS.PHASECHK.TRANS64.TRYWAIT P3, [UR23+0x22830], R0 ;  /* 0x02283000ff0075a7 */ /* 0x000e640008060157 */
[----:B-1----:R-:W-:Y:S05]  /*33a0*/  @!P3 BRA `(.L_x_23) ;  /* 0x0000008800e4b947 */ /* 0x002fea0003800000 */
.L_x_22:
[----:B------:R-:W-:Y:S01]  /*33b0*/  UIMAD UR6, UR36, 0x300, UR20 ;  /* 0x00000300240678a4 */ /* 0x000fe2000f8e0214 */
[----:B------:R-:W-:Y:S01]  /*33c0*/  WARPGROUP.ARRIVE ;  /* 0x00000000000079c5 */ /* 0x000fe20000000000 */
[----:B------:R-:W-:Y:S01]  /*33d0*/  UMOV UR7, 0x40000040 ;  /* 0x4000004000077882 */ /* 0x000fe20000000000 */
[----:B------:R-:W-:Y:S01]  /*33e0*/  UMOV UR11, 0x40000040 ;  /* 0x40000040000b7882 */ /* 0x000fe20000000000 */
[----:B------:R-:W-:-:S03]  /*33f0*/  UIADD3 UR10, UR6, 0x2, URZ ;  /* 0x00000002060a7890 */ /* 0x000fc6000fffe03f */
[----:B------:R-:W2:Y:S01]  /*3400*/  S2R R216, SR_TID.X ;  /* 0x0000000000d87919 */ /* 0x000ea20000002100 */
[----:B------:R-:W-:Y:S01]  /*3410*/  UIADD3 UR14, UR6, 0x4, URZ ;  /* 0x00000004060e7890 */ /* 0x000fe2000fffe03f */
[----:B------:R-:W-:Y:S01]  /*3420*/  UMOV UR15, 0x40000040 ;  /* 0x40000040000f7882 */ /* 0x000fe20000000000 */
[----:B------:R-:W-:Y:S01]  /*3430*/  HGMMA.64x96x16.F32 R152, gdesc[UR4], RZ, !UPT, gsb0 ;  /* 0x01600000049879f0 */ /* 0x000fe2000c0008ff */
[----:B------:R-:W-:Y:S01]  /*3440*/  UIADD3 UR18, UR6, 0x6, URZ ;  /* 0x0000000606127890 */ /* 0x000fe2000fffe03f */
[----:B------:R-:W-:Y:S01]  /*3450*/  UMOV UR19, 0x40000040 ;  /* 0x4000004000137882 */ /* 0x000fe20000000000 */
[----:B--2---:R-:W-:Y:S01]  /*3460*/  SHF.R.U32.HI R216, RZ, 0x7, R216 ;  /* 0x00000007ffd87819 */ /* 0x004fe200000116d8 */
[----:B------:R-:W-:Y:S02]  /*3470*/  WARPGROUP.DEPBAR.LE gsb0, 0x0 ;  /* 0x00008000000079c5 */ /* 0x000fe40000010000 */
[----:B------:R-:W-:-:S06]  /*3480*/  WARPGROUP.ARRIVE ;  /* 0x00000000000079c5 */ /* 0x000fcc0000000000 */
[----:B------:R-:W-:Y:S01]  /*3490*/  HGMMA.64x96x16.F32 R152, gdesc[UR8], R152, gsb0 ;  /* 0x01600000089879f0 */ /* 0x000fe20008000898 */
[----:B------:R-:W-:Y:S02]  /*34a0*/  UMOV UR10, UR22 ;  /* 0x00000016000a7c82 */ /* 0x000fe40008000000 */
        /* <DEDUP_REMOVED lines=14> */
[----:B0-----:R-:W-:Y:S01]  /*3590*/  FMUL.FTZ R8, R155, UR24 ;  /* 0x000000189b087c20 */ /* 0x001fe20008410000 */
[----:B------:R-:W-:Y:S01]  /*35a0*/  FMUL.FTZ R155, R161, UR24 ;  /* 0x00000018a19b7c20 */ /* 0x000fe20008410000 */
[----:B-1----:R-:W-:Y:S01]  /*35b0*/  FMUL.FTZ R9, R158, UR24 ;  /* 0x000000189e097c20 */ /* 0x002fe20008410000 */
[----:B------:R-:W-:Y:S01]  /*35c0*/  FMUL.FTZ R158, R164, UR24 ;  /* 0x00000018a49e7c20 */ /* 0x000fe20008410000 */
[----:B------:R-:W-:Y:S01]  /*35d0*/  FMUL.FTZ R157, R165, UR24 ;  /* 0x00000018a59d7c20 */ /* 0x000fe20008410000 */
[----:B------:R-:W-:Y:S01]  /*35e0*/  FMUL.FTZ R160, R168, UR24 ;  /* 0x00000018a8a07c20 */ /* 0x000fe20008410000 */
[----:B------:R-:W-:Y:S01]  /*35f0*/  FMUL.FTZ R10, R159, UR24 ;  /* 0x000000189f0a7c20 */ /* 0x000fe20008410000 */
[----:B------:R-:W0:Y:S01]  /*3600*/  MUFU.TANH R152, R152 ;  /* 0x0000009800987308 */ /* 0x000e220000002400 */
[----:B------:R-:W-:Y:S01]  /*3610*/  FMUL.FTZ R159, R169, UR24 ;  /* 0x00000018a99f7c20 */ /* 0x000fe20008410000 */
[----:B------:R-:W-:Y:S01]  /*3620*/  FMUL.FTZ R200, R172, UR24 ;  /* 0x00000018acc87c20 */ /* 0x000fe20008410000 */
[----:B------:R-:W-:Y:S01]  /*3630*/  FMUL.FTZ R201, R173, UR24 ;  /* 0x00000018adc97c20 */ /* 0x000fe20008410000 */
[----:B------:R-:W-:Y:S01]  /*3640*/  FMUL.FTZ R202, R176, UR24 ;  /* 0x00000018b0ca7c20 */ /* 0x000fe20008410000 */
[----:B------:R-:W-:Y:S01]  /*3650*/  FMUL.FTZ R215, R177, UR24 ;  /* 0x00000018b1d77c20 */ /* 0x000fe20008410000 */
[----:B------:R-:W-:Y:S01]  /*3660*/  FMUL.FTZ R180, R180, UR24 ;  /* 0x00000018b4b47c20 */ /* 0x000fe20008410000 */
[----:B------:R-:W-:Y:S01]  /*3670*/  FMUL.FTZ R206, R181, UR24 ;  /* 0x00000018b5ce7c20 */ /* 0x000fe20008410000 */
[----:B------:R-:W1:Y:S01]  /*3680*/  MUFU.TANH R154, R154 ;  /* 0x0000009a009a7308 */ /* 0x000e620000002400 */
[----:B--2---:R-:W-:Y:S01]  /*3690*/  FMNMX.FTZ R161, R4, R23, !PT ;  /* 0x0000001704a17209 */ /* 0x004fe20007810000 */
[----:B------:R-:W-:Y:S01]  /*36a0*/  FMUL.FTZ R181, R184, UR24 ;  /* 0x00000018b8b57c20 */ /* 0x000fe20008410000 */
[----:B------:R-:W-:Y:S01]  /*36b0*/  FMUL.FTZ R203, R185, UR24 ;  /* 0x00000018b9cb7c20 */ /* 0x000fe20008410000 */
[----:B------:R-:W-:Y:S01]  /*36c0*/  FMUL.FTZ R184, R188, UR24 ;  /* 0x00000018bcb87c20 */ /* 0x000fe20008410000 */
[----:B------:R-:W-:Y:S01]  /*36d0*/  FMUL.FTZ R204, R189, UR24 ;  /* 0x00000018bdcc7c20 */ /* 0x000fe20008410000 */
[----:B------:R-:W-:Y:S01]  /*36e0*/  FMUL.FTZ R185, R192, UR24 ;  /* 0x00000018c0b97c20 */ /* 0x000fe20008410000 */
[----:B------:R-:W-:Y:S01]  /*36f0*/  FMUL.FTZ R192, R193, UR24 ;  /* 0x00000018c1c07c20 */ /* 0x000fe20008410000 */
[----:B------:R-:W2:Y:S01]  /*3700*/  MUFU.TANH R153, R153 ;  /* 0x0000009900997308 */ /* 0x000ea20000002400 */
[----:B0-----:R-:W-:Y:S01]  /*3710*/  FMNMX.FTZ R161, R152, R161, !PT ;  /* 0x000000a198a17209 */ /* 0x001fe20007810000 */
[----:B------:R-:W-:Y:S01]  /*3720*/  FMUL.FTZ R189, R196, UR24 ;  /* 0x00000018c4bd7c20 */ /* 0x000fe20008410000 */
[----:B------:R-:W-:Y:S01]  /*3730*/  FMUL.FTZ R188, R197, UR24 ;  /* 0x00000018c5bc7c20 */ /* 0x000fe20008410000 */
[----:B------:R-:W-:Y:S01]  /*3740*/  FMUL.FTZ R12, R163, UR24 ;  /* 0x00000018a30c7c20 */ /* 0x000fe20008410000 */
[----:B------:R-:W-:Y:S01]  /*3750*/  FMUL.FTZ R21, R174, UR24 ;  /* 0x00000018ae157c20 */ /* 0x000fe20008410000 */
[----:B------:R-:W-:Y:S01]  /*3760*/  FMUL.FTZ R11, R162, UR24 ;  /* 0x00000018a20b7c20 */ /* 0x000fe20008410000 */
[----:B------:R-:W-:Y:S01]  /*3770*/  FMUL.FTZ R13, R166, UR24 ;  /* 0x00000018a60d7c20 */ /* 0x000fe20008410000 */
[----:B------:R-:W0:Y:S01]  /*3780*/  MUFU.TANH R156, R156 ;  /* 0x0000009c009c7308 */ /* 0x000e220000002400 */
[----:B-1----:R-:W-:Y:S01]  /*3790*/  FMNMX.FTZ R0, R154, R161, !PT ;  /* 0x000000a19a007209 */ /* 0x002fe20007810000 */
        /* <DEDUP_REMOVED lines=16> */
[----:B------:R-:W-:-:S06]  /*38a0*/  IMAD.U32 R195, RZ, RZ, UR23 ;  /* 0x00000017ffc37e24 */ /* 0x000fcc000f8e00ff */
[----:B------:R-:W0:Y:S01]  /*38b0*/  MUFU.TANH R157, R157 ;  /* 0x0000009d009d7308 */ /* 0x000e220000002400 */
[----:B-1----:R-:W-:-:S07]  /*38c0*/  FMNMX.FTZ R161, R155, R0, !PT ;  /* 0x000000009ba17209 */ /* 0x002fce0007810000 */
[----:B------:R-:W1:Y:S01]  /*38d0*/  MUFU.TANH R160, R160 ;  /* 0x000000a000a07308 */ /* 0x000e620000002400 */
[----:B--2---:R-:W-:-:S07]  /*38e0*/  FMNMX.FTZ R0, R158, R161, !PT ;  /* 0x000000a19e007209 */ /* 0x004fce0007810000 */
[----:B------:R-:W2:Y:S01]  /*38f0*/  MUFU.TANH R159, R159 ;  /* 0x0000009f009f7308 */ /* 0x000ea20000002400 */
[----:B0-----:R-:W-:-:S07]  /*3900*/  FMNMX.FTZ R161, R157, R0, !PT ;  /* 0x000000009da17209 */ /* 0x001fce0007810000 */
        /* <DEDUP_REMOVED lines=21> */
[----:B--2---:R-:W-:Y:S01]  /*3a60*/  FMNMX.FTZ R163, R184, R161, !PT ;  /* 0x000000a1b8a37209 */ /* 0x004fe20007810000 */
[----:B------:R-:W-:-:S06]  /*3a70*/  FMUL.FTZ R161, R175, UR24 ;  /* 0x00000018afa17c20 */ /* 0x000fcc0008410000 */
        /* <DEDUP_REMOVED lines=10> */
[----:B-1----:R-:W-:Y:S01]  /*3b20*/  FMNMX.FTZ R0, R188, R165, !PT ;  /* 0x000000a5bc007209 */ /* 0x002fe20007810000 */
[----:B------:R-:W-:-:S04]  /*3b30*/  FMUL.FTZ R165, R183, UR24 ;  /* 0x00000018b7a57c20 */ /* 0x000fc80008410000 */
[----:B------:R-:W1:Y:S02]  /*3b40*/  SHFL.BFLY PT, R169, R0, 0x2, 0x1f ;  /* 0x0c401f0000a97f89 */ /* 0x000e6400000e0000 */
[----:B------:R-:W3:Y:S08]  /*3b50*/  MUFU.TANH R9, R9 ;  /* 0x0000000900097308 */ /* 0x000ef00000002400 */
[----:B------:R-:W4:Y:S08]  /*3b60*/  MUFU.TANH R10, R10 ;  /* 0x0000000a000a7308 */ /* 0x000f300000002400 */
[----:B------:R-:W5:Y:S01]  /*3b70*/  MUFU.TANH R11, R11 ;  /* 0x0000000b000b7308 */ /* 0x000f620000002400 */
[----:B-1----:R-:W-:Y:S01]  /*3b80*/  FMNMX.FTZ R174, R0, R169, !PT ;  /* 0x000000a900ae7209 */ /* 0x002fe20007810000 */
[----:B------:R-:W-:-:S06]  /*3b90*/  FMUL.FTZ R169, R191, UR24 ;  /* 0x00000018bfa97c20 */ /* 0x000fcc0008410000 */
[----:B------:R-:W1:Y:S01]  /*3ba0*/  MUFU.TANH R12, R12 ;  /* 0x0000000c000c7308 */ /* 0x000e620000002400 */
[----:B------:R-:W2:Y:S07]  /*3bb0*/  SHFL.BFLY PT, R175, R174, 0x1, 0x1f ;  /* 0x0c201f00aeaf7f89 */ /* 0x000eae00000e0000 */
[----:B------:R-:W1:Y:S08]  /*3bc0*/  MUFU.TANH R13, R13 ;  /* 0x0000000d000d7308 */ /* 0x000e700000002400 */
[----:B------:R-:W1:Y:S08]  /*3bd0*/  MUFU.TANH R14, R14 ;  /* 0x0000000e000e7308 */ /* 0x000e700000002400 */
[----:B------:R-:W1:Y:S01]  /*3be0*/  MUFU.TANH R15, R15 ;  /* 0x0000000f000f7308 */ /* 0x000e620000002400 */
[----:B--2---:R-:W-:-:S05]  /*3bf0*/  FMNMX.FTZ R0, R174, R175, !PT ;  /* 0x000000afae007209 */ /* 0x004fca0007810000 */
[C---:B------:R-:W-:Y:S01]  /*3c00*/  FADD.FTZ R23, -R0.reuse, R23 ;  /* 0x0000001700177221 */ /* 0x040fe20000010100 */
[----:B------:R-:W-:Y:S01]  /*3c10*/  FMUL.FTZ R191, R0, UR10 ;  /* 0x0000000a00bf7c20 */ /* 0x000fe20008410000 */
[----:B------:R-:W2:Y:S02]  /*3c20*/  MUFU.TANH R20, R20 ;  /* 0x0000001400147308 */ /* 0x000ea40000002400 */
[----:B------:R-:W-:Y:S01]  /*3c30*/  FMUL.FTZ R174, R23, UR10 ;  /* 0x0000000a17ae7c20 */ /* 0x000fe20008410000 */
[----:B------:R-:W-:Y:S01]  /*3c40*/  FMNMX.FTZ R23, R6, R7, !PT ;  /* 0x0000000706177209 */ /* 0x000fe20007810000 */
[--C-:B------:R-:W-:Y:S01]  /*3c50*/  FFMA.FTZ R176, R4, UR10, -R191.reuse ;  /* 0x0000000a04b07c23 */ /* 0x100fe200080108bf */
[--C-:B------:R-:W-:Y:S01]  /*3c60*/  FFMA.FTZ R152, R152, UR10, -R191.reuse ;  /* 0x0000000a98987c23 */ /* 0x100fe200080108bf */
[--C-:B------:R-:W-:Y:S01]  /*3c70*/  FFMA.FTZ R154, R154, UR10, -R191.reuse ;  /* 0x0000000a9a9a7c23 */ /* 0x100fe200080108bf */
[----:B0-----:R-:W-:Y:S01]  /*3c80*/  FMNMX.FTZ R4, R8, R23, !PT ;  /* 0x0000001708047209 */ /* 0x001fe20007810000 */
[----:B------:R-:W0:Y:S01]  /*3c90*/  MUFU.TANH R21, R21 ;  /* 0x0000001500157308 */ /* 0x000e220000002400 */
[--C-:B------:R-:W-:Y:S01]  /*3ca0*/  FFMA.FTZ R153, R153, UR10, -R191.reuse ;  /* 0x0000000a99997c23 */ /* 0x100fe200080108bf */
[--C-:B------:R-:W-:Y:S01]  /*3cb0*/  FFMA.FTZ R156, R156, UR10, -R191.reuse ;  /* 0x0000000a9c9c7c23 */ /* 0x100fe200080108bf */
[----:B---3--:R-:W-:Y:S01]  /*3cc0*/  FMNMX.FTZ R175, R9, R4, !PT ;  /* 0x0000000409af7209 */ /* 0x008fe20007810000 */
[--C-:B------:R-:W-:Y:S01]  /*3cd0*/  FFMA.FTZ R155, R155, UR10, -R191.reuse ;  /* 0x0000000a9b9b7c23 */ /* 0x100fe200080108bf */
[--C-:B------:R-:W-:Y:S01]  /*3ce0*/  FFMA.FTZ R158, R158, UR10, -R191.reuse ;  /* 0x0000000a9e9e7c23 */ /* 0x100fe200080108bf */
[--C-:B------:R-:W-:Y:S01]  /*3cf0*/  FFMA.FTZ R186, R192, UR10, -R191.reuse ;  /* 0x0000000ac0ba7c23 */ /* 0x100fe200080108bf */
[----:B----4-:R-:W-:Y:S01]  /*3d00*/  FMNMX.FTZ R4, R10, R175, !PT ;  /* 0x000000af0a047209 */ /* 0x010fe20007810000 */
[----:B------:R-:W3:Y:S01]  /*3d10*/  MUFU.TANH R161, R161 ;  /* 0x000000a100a17308 */ /* 0x000ee20000002400 */
[--C-:B------:R-:W-:Y:S01]  /*3d20*/  FFMA.FTZ R192, R189, UR10, -R191.reuse ;  /* 0x0000000abdc07c23 */ /* 0x100fe200080108bf */
[--C-:B------:R-:W-:Y:S01]  /*3d30*/  FFMA.FTZ R157, R157, UR10, -R191.reuse ;  /* 0x0000000a9d9d7c23 */ /* 0x100fe200080108bf */
[----:B-----5:R-:W-:Y:S01]  /*3d40*/  FMNMX.FTZ R175, R11, R4, !PT ;  /* 0x000000040baf7209 */ /* 0x020fe20007810000 */
[--C-:B------:R-:W-:Y:S01]  /*3d50*/  FFMA.FTZ R179, R180, UR10, -R191.reuse ;  /* 0x0000000ab4b37c23 */ /* 0x100fe200080108bf */
[--C-:B------:R-:W-:Y:S01]  /*3d60*/  FFMA.FTZ R160, R160, UR10, -R191.reuse ;  /* 0x0000000aa0a07c23 */ /* 0x100fe200080108bf */
[--C-:B------:R-:W-:Y:S01]  /*3d70*/  FFMA.FTZ R159, R159, UR10, -R191.reuse ;  /* 0x0000000a9f9f7c23 */ /* 0x100fe200080108bf */
[----:B-1----:R-:W-:Y:S01]  /*3d80*/  FMNMX.FTZ R4, R12, R175, !PT ;  /* 0x000000af0c047209 */ /* 0x002fe20007810000 */
[----:B------:R-:W1:Y:S01]  /*3d90*/  MUFU.TANH R162, R162 ;  /* 0x000000a200a27308 */ /* 0x000e620000002400 */
[--C-:B------:R-:W-:Y:S01]  /*3da0*/  FFMA.FTZ R178, R215, UR10, -R191.reuse ;  /* 0x0000000ad7b27c23 */ /* 0x100fe200080108bf */
[--C-:B------:R-:W-:Y:S01]  /*3db0*/  FFMA.FTZ R180, R206, UR10, -R191.reuse ;  /* 0x0000000aceb47c23 */ /* 0x100fe200080108bf */
[----:B------:R-:W-:Y:S01]  /*3dc0*/  FMNMX.FTZ R175, R13, R4, !PT ;  /* 0x000000040daf7209 */ /* 0x000fe20007810000 */
[--C-:B------:R-:W-:Y:S01]  /*3dd0*/  FFMA.FTZ R181, R181, UR10, -R191.reuse ;  /* 0x0000000ab5b57c23 */ /* 0x100fe200080108bf */
[--C-:B------:R-:W-:Y:S01]  /*3de0*/  FFMA.FTZ R182, R203, UR10, -R191.reuse ;  /* 0x0000000acbb67c23 */ /* 0x100fe200080108bf */
[--C-:B------:R-:W-:Y:S01]  /*3df0*/  FFMA.FTZ R185, R185, UR10, -R191.reuse ;  /* 0x0000000ab9b97c23 */ /* 0x100fe200080108bf */
[----:B------:R-:W-:Y:S01]  /*3e00*/  FMNMX.FTZ R4, R14, R175, !PT ;  /* 0x000000af0e047209 */ /* 0x000fe20007810000 */
[----:B------:R-:W4:Y:S01]  /*3e10*/  MUFU.TANH R163, R163 ;  /* 0x000000a300a37308 */ /* 0x000f220000002400 */
[----:B------:R-:W-:-:S02]  /*3e20*/  FFMA.FTZ R190, R188, UR10, -R191 ;  /* 0x0000000abcbe7c23 */ /* 0x000fc400080108bf */
[----:B------:R-:W-:-:S04]  /*3e30*/  FMNMX.FTZ R175, R15, R4, !PT ;  /* 0x000000040faf7209 */ /* 0x000fc80007810000 */
[----:B--2---:R-:W-:Y:S01]  /*3e40*/  FMNMX.FTZ R4, R20, R175, !PT ;  /* 0x000000af14047209 */ /* 0x004fe20007810000 */
[----:B------:R-:W2:Y:S03]  /*3e50*/  MUFU.TANH R164, R164 ;  /* 0x000000a400a47308 */ /* 0x000ea60000002400 */
[----:B0-----:R-:W-:-:S04]  /*3e60*/  FMNMX.FTZ R4, R21, R4, !PT ;  /* 0x0000000415047209 */ /* 0x001fc80007810000 */
[----:B---3--:R-:W-:Y:S01]  /*3e70*/  FMNMX.FTZ R175, R161, R4, !PT ;  /* 0x00000004a1af7209 */ /* 0x008fe20007810000 */
[----:B------:R-:W0:Y:S03]  /*3e80*/  MUFU.TANH R165, R165 ;  /* 0x000000a500a57308 */ /* 0x000e260000002400 */
[----:B-1----:R-:W-:-:S04]  /*3e90*/  FMNMX.FTZ R4, R162, R175, !PT ;  /* 0x000000afa2047209 */ /* 0x002fc80007810000 */
[----:B----4-:R-:W-:Y:S01]  /*3ea0*/  FMNMX.FTZ R175, R163, R4, !PT ;  /* 0x00000004a3af7209 */ /* 0x010fe20007810000 */
[----:B------:R-:W1:Y:S03]  /*3eb0*/  MUFU.TANH R166, R166 ;  /* 0x000000a600a67308 */ /* 0x000e660000002400 */
[----:B--2---:R-:W-:-:S05]  /*3ec0*/  FMNMX.FTZ R4, R164, R175, !PT ;  /* 0x000000afa4047209 */ /* 0x004fca0007810000 */
        /* <DEDUP_REMOVED lines=12> */
[----:B------:R-:W-:-:S06]  /*3f90*/  FFMA.FTZ R175, R200, UR10, -R191 ;  /* 0x0000000ac8af7c23 */ /* 0x000fcc00080108bf */
[----:B------:R-:W2:Y:S01]  /*3fa0*/  MUFU.TANH R173, R173 ;  /* 0x000000ad00ad7308 */ /* 0x000ea20000002400 */
[----:B0-----:R-:W-:-:S07]  /*3fb0*/  FMNMX.FTZ R177, R171, R4, !PT ;  /* 0x00000004abb17209 */ /* 0x001fce0007810000 */
[----:B------:R-:W0:Y:S01]  /*3fc0*/  MUFU.EX2 R174, R174 ;  /* 0x000000ae00ae7308 */ /* 0x000e220000000800 */
[----:B-1----:R-:W-:Y:S01]  /*3fd0*/  FMNMX.FTZ R4, R172, R177, !PT ;  /* 0x000000b1ac047209 */ /* 0x002fe20007810000 */
[----:B------:R-:W-:-:S06]  /*3fe0*/  FFMA.FTZ R177, R202, UR10, -R191 ;  /* 0x0000000acab17c23 */ /* 0x000fcc00080108bf */
[----:B------:R1:W3:Y:S01]  /*3ff0*/  MUFU.EX2 R23, R176 ;  /* 0x000000b000177308 */ /* 0x0002e20000000800 */
[----:B--2---:R-:W-:-:S05]  /*4000*/  FMNMX.FTZ R4, R173, R4, !PT ;  /* 0x00000004ad047209 */ /* 0x004fca0007810000 */
[----:B------:R-:W2:Y:S02]  /*4010*/  SHFL.BFLY PT, R183, R4, 0x2, 0x1f ;  /* 0x0c401f0004b77f89 */ /* 0x000ea400000e0000 */
[----:B------:R-:W4:Y:S01]  /*4020*/  MUFU.EX2 R152, R152 ;  /* 0x0000009800987308 */ /* 0x000f220000000800 */
[----:B-1----:R-:W-:Y:S01]  /*4030*/  FFMA.FTZ R176, R201, UR10, -R191 ;  /* 0x0000000ac9b07c23 */ /* 0x002fe200080108bf */
[-C--:B0-----:R-:W-:Y:S01]  /*4040*/  FMUL.FTZ R24, R24, R174.reuse ;  /* 0x000000ae18187220 */ /* 0x081fe20000410000 */
[-C--:B------:R-:W-:Y:S01]  /*4050*/  FMUL.FTZ R25, R25, R174.reuse ;  /* 0x000000ae19197220 */ /* 0x080fe20000410000 */
[-C--:B------:R-:W-:Y:S01]  /*4060*/  FMUL.FTZ R28, R28, R174.reuse ;  /* 0x000000ae1c1c7220 */ /* 0x080fe20000410000 */
[-C--:B------:R-:W-:Y:S01]  /*4070*/  FMUL.FTZ R29, R29, R174.reuse ;  /* 0x000000ae1d1d7220 */ /* 0x080fe20000410000 */
[-C--:B------:R-:W-:Y:S01]  /*4080*/  FMUL.FTZ R32, R32, R174.reuse ;  /* 0x000000ae20207220 */ /* 0x080fe20000410000 */
[-C--:B------:R-:W-:Y:S01]  /*4090*/  FMUL.FTZ R33, R33, R174.reuse ;  /* 0x000000ae21217220 */ /* 0x080fe20000410000 */
[----:B------:R-:W0:Y:S01]  /*40a0*/  MUFU.EX2 R154, R154 ;  /* 0x0000009a009a7308 */ /* 0x000e220000000800 */
[----:B---3--:R-:W-:Y:S01]  /*40b0*/  FFMA.FTZ R5, R174, R5, R23 ;  /* 0x00000005ae057223 */ /* 0x008fe20000010017 */
[-C--:B------:R-:W-:Y:S01]  /*40c0*/  FMUL.FTZ R36, R36, R174.reuse ;  /* 0x000000ae24247220 */ /* 0x080fe20000410000 */
[-C--:B------:R-:W-:Y:S01]  /*40d0*/  FMUL.FTZ R37, R37, R174.reuse ;  /* 0x000000ae25257220 */ /* 0x080fe20000410000 */
[-C--:B------:R-:W-:Y:S01]  /*40e0*/  FMUL.FTZ R40, R40, R174.reuse ;  /* 0x000000ae28287220 */ /* 0x080fe20000410000 */
[-C--:B------:R-:W-:Y:S01]  /*40f0*/  FMUL.FTZ R41, R41, R174.reuse ;  /* 0x000000ae29297220 */ /* 0x080fe20000410000 */
[-C--:B------:R-:W-:Y:S01]  /*4100*/  FMUL.FTZ R44, R44, R174.reuse ;  /* 0x000000ae2c2c7220 */ /* 0x080fe20000410000 */
[-C--:B------:R-:W-:Y:S01]  /*4110*/  FMUL.FTZ R45, R45, R174.reuse ;  /* 0x000000ae2d2d7220 */ /* 0x080fe20000410000 */
[----:B------:R-:W1:Y:S01]  /*4120*/  MUFU.EX2 R153, R153 ;  /* 0x0000009900997308 */ /* 0x000e620000000800 */
[----:B----4-:R-:W-:Y:S01]  /*4130*/  FADD.FTZ R5, R152, R5 ;  /* 0x0000000598057221 */ /* 0x010fe20000010000 */
[-C--:B------:R-:W-:Y:S01]  /*4140*/  FMUL.FTZ R48, R48, R174.reuse ;  /* 0x000000ae30307220 */ /* 0x080fe20000410000 */
[-C--:B------:R-:W-:Y:S01]  /*4150*/  FMUL.FTZ R49, R49, R174.reuse ;  /* 0x000000ae31317220 */ /* 0x080fe20000410000 */
[-C--:B------:R-:W-:Y:S01]  /*4160*/  FMUL.FTZ R52, R52, R174.reuse ;  /* 0x000000ae34347220 */ /* 0x080fe20000410000 */
[-C--:B------:R-:W-:Y:S01]  /*4170*/  FMUL.FTZ R53, R53, R174.reuse ;  /* 0x000000ae35357220 */ /* 0x080fe20000410000 */
[----:B--2---:R-:W-:Y:S01]  /*4180*/  FMNMX.FTZ R187, R4, R183, !PT ;  /* 0x000000b704bb7209 */ /* 0x004fe20007810000 */
[--C-:B------:R-:W-:Y:S01]  /*4190*/  FFMA.FTZ R183, R184, UR10, -R191.reuse ;  /* 0x0000000ab8b77c23 */ /* 0x100fe200080108bf */
[----:B------:R-:W2:Y:S01]  /*41a0*/  MUFU.EX2 R156, R156 ;  /* 0x0000009c009c7308 */ /* 0x000ea20000000800 */
[----:B------:R-:W-:Y:S01]  /*41b0*/  FFMA.FTZ R184, R204, UR10, -R191 ;  /* 0x0000000accb87c23 */ /* 0x000fe200080108bf */
[-C--:B------:R-:W-:Y:S01]  /*41c0*/  FMUL.FTZ R56, R56, R174.reuse ;  /* 0x000000ae38387220 */ /* 0x080fe20000410000 */
[----:B------:R-:W3:Y:S01]  /*41d0*/  SHFL.BFLY PT, R4, R187, 0x1, 0x1f ;  /* 0x0c201f00bb047f89 */ /* 0x000ee200000e0000 */
[-C--:B------:R-:W-:Y:S01]  /*41e0*/  FMUL.FTZ R57, R57, R174.reuse ;  /* 0x000000ae39397220 */ /* 0x080fe20000410000 */
[-C--:B------:R-:W-:Y:S01]  /*41f0*/  FMUL.FTZ R60, R60, R174.reuse ;  /* 0x000000ae3c3c7220 */ /* 0x080fe20000410000 */
[-C--:B------:R-:W-:Y:S01]  /*4200*/  FMUL.FTZ R61, R61, R174.reuse ;  /* 0x000000ae3d3d7220 */ /* 0x080fe20000410000 */
[-C--:B------:R-:W-:Y:S01]  /*4210*/  FMUL.FTZ R64, R64, R174.reuse ;  /* 0x000000ae40407220 */ /* 0x080fe20000410000 */
[----:B------:R-:W4:Y:S01]  /*4220*/  MUFU.EX2 R155, R155 ;  /* 0x0000009b009b7308 */ /* 0x000f220000000800 */
[-C--:B------:R-:W-:Y:S01]  /*4230*/  FMUL.FTZ R65, R65, R174.reuse ;  /* 0x000000ae41417220 */ /* 0x080fe20000410000 */
[-C--:B------:R-:W-:Y:S01]  /*4240*/  FMUL.FTZ R68, R68, R174.reuse ;  /* 0x000000ae44447220 */ /* 0x080fe20000410000 */
[-C--:B------:R-:W-:Y:S01]  /*4250*/  FMUL.FTZ R69, R69, R174.reuse ;  /* 0x000000ae45457220 */ /* 0x080fe20000410000 */
[-C--:B------:R-:W-:Y:S01]  /*4260*/  FMUL.FTZ R72, R72, R174.reuse ;  /* 0x000000ae48487220 */ /* 0x080fe20000410000 */
[-C--:B------:R-:W-:Y:S01]  /*4270*/  FMUL.FTZ R73, R73, R174.reuse ;  /* 0x000000ae49497220 */ /* 0x080fe20000410000 */
[-C--:B------:R-:W-:Y:S01]  /*4280*/  FMUL.FTZ R76, R76, R174.reuse ;  /* 0x000000ae4c4c7220 */ /* 0x080fe20000410000 */
[-C--:B------:R-:W-:Y:S01]  /*4290*/  FMUL.FTZ R77, R77, R174.reuse ;  /* 0x000000ae4d4d7220 */ /* 0x080fe20000410000 */
[----:B------:R-:W5:Y:S01]  /*42a0*/  MUFU.EX2 R158, R158 ;  /* 0x0000009e009e7308 */ /* 0x000f620000000800 */
        /* <DEDUP_REMOVED lines=9> */
[----:B------:R-:W-:Y:S01]  /*4340*/  FMUL.FTZ R96, R96, R174 ;  /* 0x000000ae60607220 */ /* 0x000fe20000410000 */
[----:B---3--:R-:W-:Y:S01]  /*4350*/  FMNMX.FTZ R4, R187, R4, !PT ;  /* 0x00000004bb047209 */ /* 0x008fe20007810000 */
[-C--:B------:R-:W-:Y:S01]  /*4360*/  FMUL.FTZ R97, R97, R174.reuse ;  /* 0x000000ae61617220 */ /* 0x080fe20000410000 */
[-C--:B------:R-:W-:Y:S01]  /*4370*/  FMUL.FTZ R100, R100, R174.reuse ;  /* 0x000000ae64647220 */ /* 0x080fe20000410000 */
[-C--:B------:R-:W-:Y:S01]  /*4380*/  FMUL.FTZ R101, R101, R174.reuse ;  /* 0x000000ae65657220 */ /* 0x080fe20000410000 */
[-C--:B------:R-:W-:Y:S01]  /*4390*/  FMUL.FTZ R104, R104, R174.reuse ;  /* 0x000000ae68687220 */ /* 0x080fe20000410000 */
[C---:B------:R-:W-:Y:S01]  /*43a0*/  FMUL.FTZ R189, R4.reuse, UR10 ;  /* 0x0000000a04bd7c20 */ /* 0x040fe20008410000 */
[----:B------:R-:W3:Y:S01]  /*43b0*/  MUFU.EX2 R160, R160 ;  /* 0x000000a000a07308 */ /* 0x000ee20000000800 */
[----:B------:R-:W-:Y:S01]  /*43c0*/  FADD.FTZ R7, -R4, R7 ;  /* 0x0000000704077221 */ /* 0x000fe20000010100 */
[----:B------:R-:W-:Y:S01]  /*43d0*/  FMUL.FTZ R105, R105, R174 ;  /* 0x000000ae69697220 */ /* 0x000fe20000410000 */
[----:B------:R-:W-:Y:S01]  /*43e0*/  FFMA.FTZ R191, R162, UR10, -R189 ;  /* 0x0000000aa2bf7c23 */ /* 0x000fe200080108bd */
[----:B0-----:R-:W-:Y:S01]  /*43f0*/  FADD.FTZ R162, R154, R5 ;  /* 0x000000059aa27221 */ /* 0x001fe20000010000 */
[----:B------:R-:W-:Y:S01]  /*4400*/  FMUL.FTZ R188, R7, UR10 ;  /* 0x0000000a07bc7c20 */ /* 0x000fe20008410000 */
[--C-:B------:R-:W-:Y:S01]  /*4410*/  FFMA.FTZ R7, R6, UR10, -R189.reuse ;  /* 0x0000000a06077c23 */ /* 0x100fe200080108bd */
[--C-:B------:R-:W-:Y:S01]  /*4420*/  FFMA.FTZ R8, R8, UR10, -R189.reuse ;  /* 0x0000000a08087c23 */ /* 0x100fe200080108bd */
[----:B-1----:R-:W-:Y:S01]  /*4430*/  FADD.FTZ R5, R153, R162 ;  /* 0x000000a299057221 */ /* 0x002fe20000010000 */
[----:B------:R-:W0:Y:S01]  /*4440*/  MUFU.EX2 R159, R159 ;  /* 0x0000009f009f7308 */ /* 0x000e220000000800 */
[--C-:B------:R-:W-:Y:S01]  /*4450*/  FFMA.FTZ R9, R9, UR10, -R189.reuse ;  /* 0x0000000a09097c23 */ /* 0x100fe200080108bd */
[----:B------:R-:W-:Y:S01]  /*4460*/  FFMA.FTZ R10, R10, UR10, -R189 ;  /* 0x0000000a0a0a7c23 */ /* 0x000fe200080108bd */
[----:B--2---:R-:W-:Y:S01]  /*4470*/  FADD.FTZ R162, R156, R5 ;  /* 0x000000059ca27221 */ /* 0x004fe20000010000 */
[--C-:B------:R-:W-:Y:S01]  /*4480*/  FFMA.FTZ R11, R11, UR10, -R189.reuse ;  /* 0x0000000a0b0b7c23 */ /* 0x100fe200080108bd */
[--C-:B------:R-:W-:Y:S01]  /*4490*/  FFMA.FTZ R12, R12, UR10, -R189.reuse ;  /* 0x0000000a0c0c7c23 */ /* 0x100fe200080108bd */
[--C-:B------:R-:W-:Y:S01]  /*44a0*/  FFMA.FTZ R13, R13, UR10, -R189.reuse ;  /* 0x0000000a0d0d7c23 */ /* 0x100fe200080108bd */
[----:B----4-:R-:W-:Y:S01]  /*44b0*/  FADD.FTZ R5, R155, R162 ;  /* 0x000000a29b057221 */ /* 0x010fe20000010000 */
[----:B------:R-:W1:Y:S01]  /*44c0*/  MUFU.EX2 R175, R175 ;  /* 0x000000af00af7308 */ /* 0x000e620000000800 */
[--C-:B------:R-:W-:Y:S01]  /*44d0*/  FFMA.FTZ R193, R164, UR10, -R189.reuse ;  /* 0x0000000aa4c17c23 */ /* 0x100fe200080108bd */
[----:B------:R-:W-:Y:S01]  /*44e0*/  FFMA.FTZ R14, R14, UR10, -R189 ;  /* 0x0000000a0e0e7c23 */ /* 0x000fe200080108bd */
[----:B-----5:R-:W-:Y:S01]  /*44f0*/  FADD.FTZ R162, R158, R5 ;  /* 0x000000059ea27221 */ /* 0x020fe20000010000 */
[--C-:B------:R-:W-:Y:S01]  /*4500*/  FFMA.FTZ R15, R15, UR10, -R189.reuse ;  /* 0x0000000a0f0f7c23 */ /* 0x100fe200080108bd */
[--C-:B------:R-:W-:Y:S01]  /*4510*/  FFMA.FTZ R20, R20, UR10, -R189.reuse ;  /* 0x0000000a14147c23 */ /* 0x100fe200080108bd */
[--C-:B------:R-:W-:Y:S01]  /*4520*/  FFMA.FTZ R21, R21, UR10, -R189.reuse ;  /* 0x0000000a15157c23 */ /* 0x100fe200080108bd */
[----:B------:R-:W-:Y:S01]  /*4530*/  FADD.FTZ R5, R157, R162 ;  /* 0x000000a29d057221 */ /* 0x000fe20000010000 */
[----:B------:R-:W2:Y:S01]  /*4540*/  MUFU.EX2 R176, R176 ;  /* 0x000000b000b07308 */ /* 0x000ea20000000800 */
[--C-:B------:R-:W-:Y:S01]  /*4550*/  FFMA.FTZ R194, R163, UR10, -R189.reuse ;  /* 0x0000000aa3c27c23 */ /* 0x100fe200080108bd */
[----:B------:R-:W-:Y:S01]  /*4560*/  FFMA.FTZ R196, R165, UR10, -R189 ;  /* 0x0000000aa5c47c23 */ /* 0x000fe200080108bd */
[----:B---3--:R-:W-:Y:S01]  /*4570*/  FADD.FTZ R162, R160, R5 ;  /* 0x00000005a0a27221 */ /* 0x008fe20000010000 */
[--C-:B------:R-:W-:Y:S01]  /*4580*/  FFMA.FTZ R197, R166, UR10, -R189.reuse ;  /* 0x0000000aa6c57c23 */ /* 0x100fe200080108bd */
[--C-:B------:R-:W-:Y:S01]  /*4590*/  FFMA.FTZ R198, R167, UR10, -R189.reuse ;  /* 0x0000000aa7c67c23 */ /* 0x100fe200080108bd */
[--C-:B------:R-:W-:Y:S01]  /*45a0*/  FFMA.FTZ R199, R168, UR10, -R189.reuse ;  /* 0x0000000aa8c77c23 */ /* 0x100fe200080108bd */
[----:B0-----:R-:W-:Y:S01]  /*45b0*/  FADD.FTZ R162, R159, R162 ;  /* 0x000000a29fa27221 */ /* 0x001fe20000010000 */
[----:B------:R-:W0:Y:S01]  /*45c0*/  MUFU.EX2 R177, R177 ;  /* 0x000000b100b17308 */ /* 0x000e220000000800 */
[--C-:B------:R-:W-:Y:S01]  /*45d0*/  FFMA.FTZ R200, R169, UR10, -R189.reuse ;  /* 0x0000000aa9c87c23 */ /* 0x100fe200080108bd */
[----:B------:R-:W-:Y:S01]  /*45e0*/  IADD3 R6, -R216, 0xb, RZ ;  /* 0x0000000bd8067810 */ /* 0x000fe20007ffe1ff */
[----:B-1----:R-:W-:Y:S01]  /*45f0*/  FADD.FTZ R5, R175, R162 ;  /* 0x000000a2af057221 */ /* 0x002fe20000010000 */
[--C-:B------:R-:W-:Y:S01]  /*4600*/  FFMA.FTZ R170, R170, UR10, -R189.reuse ;  /* 0x0000000aaaaa7c23 */ /* 0x100fe200080108bd */
[----:B------:R-:W-:Y:S01]  /*4610*/  FFMA.FTZ R202, R171, UR10, -R189 ;  /* 0x0000000aabca7c23 */ /* 0x000fe200080108bd */
[----:B------:R-:W-:Y:S01]  /*4620*/  F2FP.F16.F32.PACK_AB R154, R153, R154 ;  /* 0x0000009a999a723e */ /* 0x000fe200000000ff */
[-C--:B------:R-:W-:Y:S01]  /*4630*/  FMUL.FTZ R108, R108, R174.reuse ;  /* 0x000000ae6c6c7220 */ /* 0x080fe20000410000 */
[----:B------:R-:W-:Y:S01]  /*4640*/  MUFU.EX2 R188, R188 ;  /* 0x000000bc00bc7308 */ /* 0x000fe20000000800 */
[----:B--2---:R-:W-:Y:S01]  /*4650*/  FADD.FTZ R162, R176, R5 ;  /* 0x00000005b0a27221 */ /* 0x004fe20000010000 */
[-C--:B------:R-:W-:Y:S01]  /*4660*/  FMUL.FTZ R109, R109, R174.reuse ;  /* 0x000000ae6d6d7220 */ /* 0x080fe20000410000 */
[-C--:B------:R-:W-:Y:S01]  /*4670*/  FMUL.FTZ R112, R112, R174.reuse ;  /* 0x000000ae70707220 */ /* 0x080fe20000410000 */
[-C--:B------:R-:W-:Y:S01]  /*4680*/  FMUL.FTZ R113, R113, R174.reuse ;  /* 0x000000ae71717220 */ /* 0x080fe20000410000 */
[-C--:B------:R-:W-:Y:S01]  /*4690*/  FMUL.FTZ R116, R116, R174.reuse ;  /* 0x000000ae74747220 */ /* 0x080fe20000410000 */
[-C--:B------:R-:W-:Y:S01]  /*46a0*/  FMUL.FTZ R117, R117, R174.reuse ;  /* 0x000000ae75757220 */ /* 0x080fe20000410000 */
[-C--:B------:R-:W-:Y:S01]  /*46b0*/  FMUL.FTZ R120, R120, R174.reuse ;  /* 0x000000ae78787220 */ /* 0x080fe20000410000 */
[----:B------:R-:W1:Y:S01]  /*46c0*/  MUFU.EX2 R7, R7 ;  /* 0x0000000700077308 */ /* 0x000e620000000800 */
[----:B0-----:R-:W-:Y:S01]  /*46d0*/  FADD.FTZ R5, R177, R162 ;  /* 0x000000a2b1057221 */ /* 0x001fe20000010000 */
[-C--:B------:R-:W-:Y:S01]  /*46e0*/  FMUL.FTZ R121, R121, R174.reuse ;  /* 0x000000ae79797220 */ /* 0x080fe20000410000 */
[-C--:B------:R-:W-:Y:S01]  /*46f0*/  FMUL.FTZ R124, R124, R174.reuse ;  /* 0x000000ae7c7c7220 */ /* 0x080fe20000410000 */
[-C--:B------:R-:W-:Y:S01]  /*4700*/  FMUL.FTZ R125, R125, R174.reuse ;  /* 0x000000ae7d7d7220 */ /* 0x080fe20000410000 */
[-C--:B------:R-:W-:Y:S01]  /*4710*/  FMUL.FTZ R128, R128, R174.reuse ;  /* 0x000000ae80807220 */ /* 0x080fe20000410000 */
[-C--:B------:R-:W-:Y:S01]  /*4720*/  FMUL.FTZ R129, R129, R174.reuse ;  /* 0x000000ae81817220 */ /* 0x080fe20000410000 */
[-C--:B------:R-:W-:Y:S01]  /*4730*/  FMUL.FTZ R132, R132, R174.reuse ;  /* 0x000000ae84847220 */ /* 0x080fe20000410000 */
[----:B------:R-:W0:Y:S01]  /*4740*/  MUFU.EX2 R178, R178 ;  /* 0x000000b200b27308 */ /* 0x000e220000000800 */
[-C--:B------:R-:W-:Y:S01]  /*4750*/  FMUL.FTZ R133, R133, R174.reuse ;  /* 0x000000ae85857220 */ /* 0x080fe20000410000 */
[-C--:B------:R-:W-:Y:S01]  /*4760*/  FMUL.FTZ R136, R136, R174.reuse ;  /* 0x000000ae88887220 */ /* 0x080fe20000410000 */
[-C--:B------:R-:W-:Y:S01]  /*4770*/  FMUL.FTZ R137, R137, R174.reuse ;  /* 0x000000ae89897220 */ /* 0x080fe20000410000 */
[-C--:B------:R-:W-:Y:S01]  /*4780*/  FMUL.FTZ R140, R140, R174.reuse ;  /* 0x000000ae8c8c7220 */ /* 0x080fe20000410000 */
[-C--:B------:R-:W-:Y:S01]  /*4790*/  FMUL.FTZ R141, R141, R174.reuse ;  /* 0x000000ae8d8d7220 */ /* 0x080fe20000410000 */
[-C--:B------:R-:W-:Y:S01]  /*47a0*/  FMUL.FTZ R144, R144, R174.reuse ;  /* 0x000000ae90907220 */ /* 0x080fe20000410000 */
[-C--:B------:R-:W-:Y:S01]  /*47b0*/  FMUL.FTZ R145, R145, R174.reuse ;  /* 0x000000ae91917220 */ /* 0x080fe20000410000 */
[----:B------:R-:W2:Y:S01]  /*47c0*/  MUFU.EX2 R8, R8 ;  /* 0x0000000800087308 */ /* 0x000ea20000000800 */
[----:B-1----:R-:W-:Y:S01]  /*47d0*/  FFMA.FTZ R3, R188, R3, R7 ;  /* 0x00000003bc037223 */ /* 0x002fe20000010007 */
[-C--:B------:R-:W-:Y:S01]  /*47e0*/  FMUL.FTZ R148, R148, R174.reuse ;  /* 0x000000ae94947220 */ /* 0x080fe20000410000 */
[----:B------:R-:W-:Y:S01]  /*47f0*/  FMUL.FTZ R149, R149, R174 ;  /* 0x000000ae95957220 */ /* 0x000fe20000410000 */
[----:B------:R-:W-:Y:S01]  /*4800*/  F2FP.F16.F32.PACK_AB R156, R155, R156 ;  /* 0x0000009c9b9c723e */ /* 0x000fe200000000ff */
[----:B------:R-:W-:Y:S01]  /*4810*/  FMUL.FTZ R26, R26, R188 ;  /* 0x000000bc1a1a7220 */ /* 0x000fe20000410000 */
[----:B------:R-:W-:Y:S01]  /*4820*/  F2FP.F16.F32.PACK_AB R158, R157, R158 ;  /* 0x0000009e9d9e723e */ /* 0x000fe200000000ff */
[-C--:B------:R-:W-:Y:S01]  /*4830*/  FMUL.FTZ R27, R27, R188.reuse ;  /* 0x000000bc1b1b7220 */ /* 0x080fe20000410000 */
[----:B------:R-:W1:Y:S01]  /*4840*/  MUFU.EX2 R9, R9 ;  /* 0x0000000900097308 */ /* 0x000e620000000800 */
[C---:B0-----:R-:W-:Y:S01]  /*4850*/  FADD.FTZ R162, R178.reuse, R5 ;  /* 0x00000005b2a27221 */ /* 0x041fe20000010000 */
[----:B------:R-:W-:Y:S01]  /*4860*/  F2FP.F16.F32.PACK_AB R164, R178, R177 ;  /* 0x000000b1b2a4723e */ /* 0x000fe200000000ff */
[----:B------:R-:W-:Y:S01]  /*4870*/  FMUL.FTZ R30, R30, R188 ;  /* 0x000000bc1e1e7220 */ /* 0x000fe20000410000 */
[----:B------:R-:W-:Y:S01]  /*4880*/  F2FP.F16.F32.PACK_AB R160, R159, R160 ;  /* 0x000000a09fa0723e */ /* 0x000fe200000000ff */
[-C--:B------:R-:W-:Y:S01]  /*4890*/  FMUL.FTZ R31, R31, R188.reuse ;  /* 0x000000bc1f1f7220 */ /* 0x080fe20000410000 */
[----:B------:R-:W-:Y:S01]  /*48a0*/  F2FP.F16.F32.PACK_AB R152, R152, R23 ;  /* 0x000000179898723e */ /* 0x000fe200000000ff */
[-C--:B------:R-:W-:Y:S01]  /*48b0*/  FMUL.FTZ R34, R34, R188.reuse ;  /* 0x000000bc22227220 */ /* 0x080fe20000410000 */
[----:B------:R-:W0:Y:S01]  /*48c0*/  MUFU.EX2 R10, R10 ;  /* 0x0000000a000a7308 */ /* 0x000e220000000800 */
[C---:B--2---:R-:W-:Y:S01]  /*48d0*/  FADD.FTZ R178, R8.reuse, R3 ;  /* 0x0000000308b27221 */ /* 0x044fe20000010000 */
[----:B------:R-:W-:Y:S01]  /*48e0*/  F2FP.F16.F32.PACK_AB R153, R8, R7 ;  /* 0x000000070899723e */ /* 0x000fe200000000ff */
[-C--:B------:R-:W-:Y:S01]  /*48f0*/  FMUL.FTZ R35, R35, R188.reuse ;  /* 0x000000bc23237220 */ /* 0x080fe20000410000 */
[-C--:B------:R-:W-:Y:S01]  /*4900*/  FMUL.FTZ R38, R38, R188.reuse ;  /* 0x000000bc26267220 */ /* 0x080fe20000410000 */
[-C--:B------:R-:W-:Y:S01]  /*4910*/  FMUL.FTZ R39, R39, R188.reuse ;  /* 0x000000bc27277220 */ /* 0x080fe20000410000 */
[-C--:B------:R-:W-:Y:S01]  /*4920*/  FMUL.FTZ R42, R42, R188.reuse ;  /* 0x000000bc2a2a7220 */ /* 0x080fe20000410000 */
[-C--:B------:R-:W-:Y:S01]  /*4930*/  FMUL.FTZ R43, R43, R188.reuse ;  /* 0x000000bc2b2b7220 */ /* 0x080fe20000410000 */
[----:B------:R-:W2:Y:S01]  /*4940*/  MUFU.EX2 R11, R11 ;  /* 0x0000000b000b7308 */ /* 0x000ea20000000800 */
[----:B-1----:R-:W-:Y:S01]  /*4950*/  FADD.FTZ R3, R9, R178 ;  /* 0x000000b209037221 */ /* 0x002fe20000010000 */
        /* <DEDUP_REMOVED lines=15> */
[----:B--2---:R-:W-:Y:S01]  /*4a50*/  FADD.FTZ R3, R11, R178 ;  /* 0x000000b20b037221 */ /* 0x004fe20000010000 */
[-C--:B------:R-:W-:Y:S01]  /*4a60*/  FMUL.FTZ R70, R70, R188.reuse ;  /* 0x000000bc46467220 */ /* 0x080fe20000410000 */
        /* <DEDUP_REMOVED lines=29> */
[----:B------:R2:W-:Y:S01]  /*4c40*/  MUFU.EX2 R187, R192 ;  /* 0x000000c000bb7308 */ /* 0x0005e20000000800 */
[----:B-1----:R-:W-:Y:S01]  /*4c50*/  FADD.FTZ R3, R15, R178 ;  /* 0x000000b20f037221 */ /* 0x002fe20000010000 */
[-C--:B------:R-:W-:Y:S01]  /*4c60*/  FMUL.FTZ R118, R118, R188.reuse ;  /* 0x000000bc76767220 */ /* 0x080fe20000410000 */
[-C--:B------:R-:W-:Y:S01]  /*4c70*/  FMUL.FTZ R119, R119, R188.reuse ;  /* 0x000000bc77777220 */ /* 0x080fe20000410000 */
[-C--:B------:R-:W-:Y:S01]  /*4c80*/  FMUL.FTZ R122, R122, R188.reuse ;  /* 0x000000bc7a7a7220 */ /* 0x080fe20000410000 */
[-C--:B------:R-:W-:Y:S01]  /*4c90*/  FMUL.FTZ R123, R123, R188.reuse ;  /* 0x000000bc7b7b7220 */ /* 0x080fe20000410000 */
[-C--:B------:R-:W-:Y:S01]  /*4ca0*/  FMUL.FTZ R126, R126, R188.reuse ;  /* 0x000000bc7e7e7220 */ /* 0x080fe20000410000 */
[----:B------:R-:W-:Y:S01]  /*4cb0*/  FMUL.FTZ R127, R127, R188 ;  /* 0x000000bc7f7f7220 */ /* 0x000fe20000410000 */
[----:B------:R-:W1:Y:S01]  /*4cc0*/  MUFU.EX2 R21, R21 ;  /* 0x0000001500157308 */ /* 0x000e620000000800 */
[----:B--2---:R-:W-:Y:S01]  /*4cd0*/  FFMA.FTZ R192, R161, UR10, -R189 ;  /* 0x0000000aa1c07c23 */ /* 0x004fe200080108bd */
[----:B0-----:R-:W-:Y:S01]  /*4ce0*/  FADD.FTZ R178, R20, R3 ;  /* 0x0000000314b27221 */ /* 0x001fe20000010000 */
[----:B------:R-:W-:-:S02]  /*4cf0*/  @!P1 VIADD R161, R195, 0x22840 ;  /* 0x00022840c3a19836 */ /* 0x000fc40000000000 */
[-C--:B------:R-:W-:Y:S01]  /*4d00*/  FMUL.FTZ R130, R130, R188.reuse ;  /* 0x000000bc82827220 */ /* 0x080fe20000410000 */
[-C--:B------:R-:W-:Y:S01]  /*4d10*/  FMUL.FTZ R131, R131, R188.reuse ;  /* 0x000000bc83837220 */ /* 0x080fe20000410000 */
[-C--:B------:R-:W-:Y:S01]  /*4d20*/  FMUL.FTZ R134, R134, R188.reuse ;  /* 0x000000bc86867220 */ /* 0x080fe20000410000 */
[-C--:B------:R-:W-:Y:S01]  /*4d30*/  FMUL.FTZ R135, R135, R188.reuse ;  /* 0x000000bc87877220 */ /* 0x080fe20000410000 */
[----:B------:R-:W0:Y:S01]  /*4d40*/  MUFU.EX2 R192, R192 ;  /* 0x000000c000c07308 */ /* 0x000e220000000800 */
[----:B------:R-:W-:Y:S01]  /*4d50*/  @!P1 PRMT R161, RZ, 0x654, R161 ;  /* 0x00000654ffa19816 */ /* 0x000fe200000000a1 */
[----:B------:R2:W-:Y:S06]  /*4d60*/  BAR.ARV R6, 0x100 ;  /* 0x000400060000751d */ /* 0x0005ec0000002000 */
[----:B------:R-:W3:Y:S01]  /*4d70*/  MUFU.EX2 R179, R179 ;  /* 0x000000b300b37308 */ /* 0x000ee20000000800 */
[----:B-1----:R-:W-:Y:S01]  /*4d80*/  FADD.FTZ R3, R21, R178 ;  /* 0x000000b215037221 */ /* 0x002fe20000010000 */
[----:B------:R1:W-:Y:S01]  /*4d90*/  @!P1 SYNCS.ARRIVE.TRANS64.RED.A1T0 RZ, [R161+URZ], RZ ;  /* 0x000000ffa1ff99a7 */ /* 0x0003e2000810043f */
[-C--:B------:R-:W-:Y:S01]  /*4da0*/  FMUL.FTZ R138, R138, R188.reuse ;  /* 0x000000bc8a8a7220 */ /* 0x080fe20000410000 */
[-C--:B------:R-:W-:Y:S01]  /*4db0*/  FMUL.FTZ R139, R139, R188.reuse ;  /* 0x000000bc8b8b7220 */ /* 0x080fe20000410000 */
[-C--:B------:R-:W-:Y:S01]  /*4dc0*/  FMUL.FTZ R142, R142, R188.reuse ;  /* 0x000000bc8e8e7220 */ /* 0x080fe20000410000 */
[-C--:B------:R-:W-:Y:S01]  /*4dd0*/  FMUL.FTZ R143, R143, R188.reuse ;  /* 0x000000bc8f8f7220 */ /* 0x080fe20000410000 */
[-C--:B------:R-:W-:Y:S01]  /*4de0*/  FMUL.FTZ R146, R146, R188.reuse ;  /* 0x000000bc92927220 */ /* 0x080fe20000410000 */
[----:B------:R-:W4:Y:S01]  /*4df0*/  MUFU.EX2 R191, R191 ;  /* 0x000000bf00bf7308 */ /* 0x000f220000000800 */
[----:B0-----:R-:W-:Y:S01]  /*4e00*/  FADD.FTZ R178, R192, R3 ;  /* 0x00000003c0b27221 */ /* 0x001fe20000010000 */
[--C-:B-1----:R-:W-:Y:S01]  /*4e10*/  FFMA.FTZ R161, R172, UR10, -R189.reuse ;  /* 0x0000000aaca17c23 */ /* 0x102fe200080108bd */
[----:B------:R-:W-:Y:S01]  /*4e20*/  FFMA.FTZ R189, R173, UR10, -R189 ;  /* 0x0000000aadbd7c23 */ /* 0x000fe200080108bd */
[-C--:B------:R-:W-:Y:S01]  /*4e30*/  FMUL.FTZ R147, R147, R188.reuse ;  /* 0x000000bc93937220 */ /* 0x080fe20000410000 */
[-C--:B------:R-:W-:Y:S01]  /*4e40*/  FMUL.FTZ R150, R150, R188.reuse ;  /* 0x000000bc96967220 */ /* 0x080fe20000410000 */
[----:B------:R-:W-:Y:S01]  /*4e50*/  FMUL.FTZ R151, R151, R188 ;  /* 0x000000bc97977220 */ /* 0x000fe20000410000 */
[----:B------:R-:W-:Y:S01]  /*4e60*/  F2FP.F16.F32.PACK_AB R155, R10, R9 ;  /* 0x000000090a9b723e */ /* 0x000fe200000000ff */
[----:B------:R-:W0:Y:S01]  /*4e70*/  MUFU.EX2 R180, R180 ;  /* 0x000000b400b47308 */ /* 0x000e220000000800 */
[----:B---3--:R-:W-:Y:S01]  /*4e80*/  FADD.FTZ R5, R179, R162 ;  /* 0x000000a2b3057221 */ /* 0x008fe20000010000 */
[----:B------:R-:W-:-:S02]  /*4e90*/  F2FP.F16.F32.PACK_AB R157, R12, R11 ;  /* 0x0000000b0c9d723e */ /* 0x000fc400000000ff */
[----:B------:R-:W-:Y:S02]  /*4ea0*/  F2FP.F16.F32.PACK_AB R159, R14, R13 ;  /* 0x0000000d0e9f723e */ /* 0x000fe400000000ff */
[----:B------:R-:W-:Y:S02]  /*4eb0*/  F2FP.F16.F32.PACK_AB R163, R192, R21 ;  /* 0x00000015c0a3723e */ /* 0x000fe400000000ff */
[----:B------:R-:W1:Y:S01]  /*4ec0*/  MUFU.EX2 R194, R194 ;  /* 0x000000c200c27308 */ /* 0x000e620000000800 */
[----:B----4-:R-:W-:-:S07]  /*4ed0*/  FADD.FTZ R3, R191, R178 ;  /* 0x000000b2bf037221 */ /* 0x010fce0000010000 */
        /* <DEDUP_REMOVED lines=25> */
[----:B-1----:R-:W-:Y:S01]  /*5070*/  FADD.FTZ R5, R185, R162 ;  /* 0x000000a2b9057221 */ /* 0x002fe20000010000 */
[----:B------:R-:W-:-:S06]  /*5080*/  F2FP.F16.F32.PACK_AB R162, R176, R175 ;  /* 0x000000afb0a2723e */ /* 0x000fcc00000000ff */
[----:B------:R1:W4:Y:S01]  /*5090*/  MUFU.EX2 R173, R170 ;  /* 0x000000aa00ad7308 */ /* 0x0003220000000800 */
[----:B---3--:R-:W-:-:S07]  /*50a0*/  FADD.FTZ R3, R199, R178 ;  /* 0x000000b2c7037221 */ /* 0x008fce0000010000 */
[----:B------:R-:W3:Y:S01]  /*50b0*/  MUFU.EX2 R186, R186 ;  /* 0x000000ba00ba7308 */ /* 0x000ee20000000800 */
[----:B0-----:R-:W-:Y:S01]  /*50c0*/  FADD.FTZ R178, R200, R3 ;  /* 0x00000003c8b27221 */ /* 0x001fe20000010000 */
[----:B-1----:R-:W-:Y:S02]  /*50d0*/  F2FP.F16.F32.PACK_AB R170, R184, R183 ;  /* 0x000000b7b8aa723e */ /* 0x002fe400000000ff */
[----:B------:R-:W-:-:S04]  /*50e0*/  F2FP.F16.F32.PACK_AB R171, R200, R199 ;  /* 0x000000c7c8ab723e */ /* 0x000fc800000000ff */
[----:B------:R-:W0:Y:S01]  /*50f0*/  MUFU.EX2 R202, R202 ;  /* 0x000000ca00ca7308 */ /* 0x000e220000000800 */
[----:B----4-:R-:W-:-:S07]  /*5100*/  FADD.FTZ R3, R173, R178 ;  /* 0x000000b2ad037221 */ /* 0x010fce0000010000 */
[----:B------:R1:W4:Y:S01]  /*5110*/  MUFU.EX2 R175, R161 ;  /* 0x000000a100af7308 */ /* 0x0003220000000800 */
[C---:B---3--:R-:W-:Y:S01]  /*5120*/  FADD.FTZ R168, R186.reuse, R5 ;  /* 0x00000005baa87221 */ /* 0x048fe20000010000 */
[----:B------:R-:W-:-:S03]  /*5130*/  F2FP.F16.F32.PACK_AB R172, R186, R185 ;  /* 0x000000b9baac723e */ /* 0x000fc600000000ff */
[----:B------:R-:W-:Y:S01]  /*5140*/  FADD.FTZ R5, R187, R168 ;  /* 0x000000a8bb057221 */ /* 0x000fe20000010000 */
[----:B------:R-:W-:Y:S02]  /*5150*/  F2FP.F16.F32.PACK_AB R168, R182, R181 ;  /* 0x000000b5b6a8723e */ /* 0x000fe400000000ff */
[----:B------:R-:W3:Y:S01]  /*5160*/  MUFU.EX2 R190, R190 ;  /* 0x000000be00be7308 */ /* 0x000ee20000000800 */
[----:B0-----:R-:W-:Y:S01]  /*5170*/  FADD.FTZ R8, R202, R3 ;  /* 0x00000003ca087221 */ /* 0x001fe20000010000 */
[----:B-1----:R-:W-:Y:S02]  /*5180*/  F2FP.F16.F32.PACK_AB R161, R20, R15 ;  /* 0x0000000f14a1723e */ /* 0x002fe400000000ff */
[----:B------:R-:W-:-:S04]  /*5190*/  F2FP.F16.F32.PACK_AB R173, R202, R173 ;  /* 0x000000adcaad723e */ /* 0x000fc800000000ff */
[----:B------:R-:W0:Y:S01]  /*51a0*/  MUFU.EX2 R176, R189 ;  /* 0x000000bd00b07308 */ /* 0x000e220000000800 */
[----:B----4-:R-:W-:Y:S01]  /*51b0*/  FADD.FTZ R3, R175, R8 ;  /* 0x00000008af037221 */ /* 0x010fe20000010000 */
[C---:B---3--:R-:W-:Y:S01]  /*51c0*/  FADD.FTZ R5, R190.reuse, R5 ;  /* 0x00000005be057221 */ /* 0x048fe20000010000 */
[----:B------:R-:W-:Y:S02]  /*51d0*/  F2FP.F16.F32.PACK_AB R174, R190, R187 ;  /* 0x000000bbbeae723e */ /* 0x000fe400000000ff */
[C---:B0-----:R-:W-:Y:S01]  /*51e0*/  FADD.FTZ R3, R176.reuse, R3 ;  /* 0x00000003b0037221 */ /* 0x041fe20000010000 */
[----:B------:R-:W-:Y:S01]  /*51f0*/  F2FP.F16.F32.PACK_AB R175, R176, R175 ;  /* 0x000000afb0af723e */ /* 0x000fe200000000ff */
[----:B--2---:R-:W-:Y:S06]  /*5200*/  @!P0 BRA `(.L_x_24) ;  /* 0x0000000000048947 */ /* 0x004fec0003800000 */
[----:B------:R-:W-:Y:S01]  /*5210*/  BPT.TRAP 0x1 ;  /* 0x000000040000795c */ /* 0x000fe20000300000 */
.L_x_24:
[----:B------:R-:W-:-:S04]  /*5220*/  IMAD.U32 R7, RZ, RZ, UR25 ;  /* 0x00000019ff077e24 */ /* 0x000fc8000f8e00ff */
[----:B------:R0:W1:Y:S01]  /*5230*/  SYNCS.PHASECHK.TRANS64.TRYWAIT P3, [UR23+0x22850], R7 ;  /* 0x02285007ff0075a7 */ /* 0x0000620008060157 */
[----:B------:R-:W-:Y:S05]  /*5240*/  @!P0 BRA `(.L_x_25) ;  /* 0x0000000000048947 */ /* 0x000fea0003800000 */
[----:B------:R-:W-:Y:S01]  /*5250*/  BPT.TRAP 0x1 ;  /* 0x000000040000795c */ /* 0x000fe20000300000 */
.L_x_25:
[----:B-1----:R-:W-:Y:S05]  /*5260*/  @P3 BRA `(.L_x_26) ;  /* 0x00000000000c3947 */ /* 0x002fea0003800000 */
[----:B0-----:R-:W-:-:S04]  /*5270*/  IMAD.U32 R7, RZ, RZ, UR25 ;  /* 0x00000019ff077e24 */ /* 0x001fc8000f8e00ff */
[----:B------:R-:W0:Y:S02]  /*5280*/  SYNCS.PHASECHK.TRANS64.TRYWAIT P3, [UR23+0x22850], R7 ;  /* 0x02285007ff0075a7 */ /* 0x000e240008060157 */
[----:B0-----:R-:W-:Y:S05]  /*5290*/  @!P3 BRA `(.L_x_27) ;  /* 0x0000006c0044b947 */ /* 0x001fea0003800000 */
.L_x_26:
[----:B0-----:R-:W0:Y:S01]  /*52a0*/  S2R R7, SR_TID.X ;  /* 0x0000000000077919 */ /* 0x001e220000002100 */
[----:B------:R-:W-:Y:S01]  /*52b0*/  UIMAD UR11, UR36, 0xc00, UR21 ;  /* 0x00000c00240b78a4 */ /* 0x000fe2000f8e0215 */
[----:B------:R-:W-:Y:S01]  /*52c0*/  @!P1 VIADD R195, R195, 0x22860 ;  /* 0x00022860c3c39836 */ /* 0x000fe20000000000 */
[----:B------:R-:W-:Y:S01]  /*52d0*/  UMOV UR7, 0x40000040 ;  /* 0x4000004000077882 */ /* 0x000fe20000000000 */
[----:B------:R-:W-:-:S03]  /*52e0*/  IMAD.MOV.U32 R23, RZ, RZ, R0 ;  /* 0x000000ffff177224 */ /* 0x000fc600078e0000 */
[----:B------:R-:W-:Y:S01]  /*52f0*/  @!P1 PRMT R195, RZ, 0x654, R195 ;  /* 0x00000654ffc39816 */ /* 0x000fe200000000c3 */
[----:B------:R-:W-:Y:S01]  /*5300*/  UMOV UR6, UR11 ;  /* 0x0000000b00067c82 */ /* 0x000fe20008000000 */
[----:B0-----:R-:W-:-:S05]  /*5310*/  SHF.R.U32.HI R7, RZ, 0x7, R7 ;  /* 0x00000007ff077819 */ /* 0x001fca0000011607 */
[----:B------:R-:W-:-:S05]  /*5320*/  VIADD R7, R7, 0x8 ;  /* 0x0000000807077836 */ /* 0x000fca0000000000 */
[----:B------:R0:W-:Y:S02]  /*5330*/  BAR.SYNC.DEFER_BLOCKING R7, 0x100 ;  /* 0x000400070000751d */ /* 0x0001e40000010000 */
[----:B0-----:R-:W-:-:S04]  /*5340*/  IMAD.MOV.U32 R7, RZ, RZ, R4 ;  /* 0x000000ffff077224 */ /* 0x001fc800078e0004 */
[----:B------:R-:W-:-:S06]  /*5350*/  WARPGROUP.ARRIVE ;  /* 0x00000000000079c5 */ /* 0x000fcc0000000000 */
        /* <DEDUP_REMOVED lines=33> */
[----:B------:R-:W-:Y:S05]  /*5570*/  @P2 BRA `(.L_x_28) ;  /* 0xffffffdc00282947 */ /* 0x000fea000383ffff */
.L_x_19:
[----:B0-----:R-:W0:Y:S01]  /*5580*/  SHFL.BFLY PT, R8, R5, 0x2, 0x1f ;  /* 0x0c401f0005087f89 */ /* 0x001e2200000e0000 */
[----:B------:R-:W-:Y:S01]  /*5590*/  MOV R206, 0x400 ;  /* 0x0000040000ce7802 */ /* 0x000fe20000000f00 */
[----:B------:R-:W-:Y:S02]  /*55a0*/  UIADD3 UR4, -UR41, URZ, URZ ;  /* 0x0000003f29047290 */ /* 0x000fe4000fffe13f */
[----:B------:R-:W3:Y:S01]  /*55b0*/  SHFL.BFLY PT, R10, R3, 0x2, 0x1f ;  /* 0x0c401f00030a7f89 */ /* 0x000ee200000e0000 */
[----:B------:R-:W-:Y:S01]  /*55c0*/  ULDC.64 UR6, c[0x0][0xb90] ;  /* 0x0002e40000067ab9 */ /* 0x000fe20000000a00 */
[----:B------:R-:W-:Y:S01]  /*55d0*/  ULDC.64 UR8, c[0x0][0xae8] ;  /* 0x0002ba0000087ab9 */ /* 0x000fe20000000a00 */
[----:B------:R-:W4:Y:S01]  /*55e0*/  S2R R11, SR_CgaCtaId ;  /* 0x00000000000b7919 */ /* 0x000f220000008800 */
[----:B------:R-:W1:Y:S01]  /*55f0*/  S2R R13, SR_SWINHI ;  /* 0x00000000000d7919 */ /* 0x000e620000002f00 */
[----:B------:R2:W-:Y:S06]  /*5600*/  BAR.ARV R6, 0x100 ;  /* 0x000400060000751d */ /* 0x0005ec0000002000 */
[----:B0-----:R-:W-:Y:S01]  /*5610*/  FADD.FTZ R8, R8, R5 ;  /* 0x0000000508087221 */ /* 0x001fe20000010000 */
[----:B--2---:R-:W-:Y:S01]  /*5620*/  IMAD.MOV.U32 R6, RZ, RZ, -0x800000 ;  /* 0xff800000ff067424 */ /* 0x004fe200078e00ff */
[----:B------:R-:W-:Y:S06]  /*5630*/  BAR.ARV 0x8, 0x180 ;  /* 0x0206000000007b1d */ /* 0x000fec0000002000 */
[----:B---3--:R-:W-:Y:S01]  /*5640*/  FADD.FTZ R10, R10, R3 ;  /* 0x000000030a0a7221 */ /* 0x008fe20000010000 */
[----:B------:R-:W-:Y:S01]  /*5650*/  IMAD.MOV.U32 R3, RZ, RZ, RZ ;  /* 0x000000ffff037224 */ /* 0x000fe200078e00ff */
[----:B------:R-:W0:Y:S01]  /*5660*/  SHFL.BFLY PT, R7, R8, 0x1, 0x1f ;  /* 0x0c201f0008077f89 */ /* 0x000e2200000e0000 */
[----:B------:R-:W-:-:S03]  /*5670*/  IMAD.MOV.U32 R5, RZ, RZ, -0x800000 ;  /* 0xff800000ff057424 */ /* 0x000fc600078e00ff */
[----:B------:R-:W2:Y:S01]  /*5680*/  SHFL.BFLY PT, R9, R10, 0x1, 0x1f ;  /* 0x0c201f000a097f89 */ /* 0x000ea200000e0000 */
[----:B----4-:R-:W-:Y:S01]  /*5690*/  LEA R206, R11, R206, 0x18 ;  /* 0x000000ce0bce7211 */ /* 0x010fe200078ec0ff */
[----:B------:R-:W-:Y:S01]  /*56a0*/  BAR.SYNC.DEFER_BLOCKING 0x1, 0x100 ;  /* 0x0044000000007b1d */ /* 0x000fe20000010000 */
[----:B0-----:R-:W-:Y:S01]  /*56b0*/  FADD.FTZ R12, R8, R7 ;  /* 0x00000007080c7221 */ /* 0x001fe20000010000 */
[----:B------:R-:W-:Y:S02]  /*56c0*/  IMAD.MOV.U32 R7, RZ, RZ, RZ ;  /* 0x000000ffff077224 */ /* 0x000fe400078e00ff */
[----:B--2---:R-:W-:Y:S02]  /*56d0*/  FADD.FTZ R14, R10, R9 ;  /* 0x000000090a0e7221 */ /* 0x004fe40000010000 */
[----:B------:R-:W-:Y:S01]  /*56e0*/  FSETP.NE.FTZ.AND P0, PT, R12, RZ, PT ;  /* 0x000000ff0c00720b */ /* 0x000fe20003f15000 */
[----:B------:R-:W-:Y:S01]  /*56f0*/  IMAD R9, R22, 0x40, R2 ;  /* 0x0000004016097824 */ /* 0x000fe200078e0202 */
[----:B------:R-:W-:-:S02]  /*5700*/  MOV R10, R206 ;  /* 0x000000ce000a7202 */ /* 0x000fc40000000f00 */
[----:B-1----:R-:W-:Y:S01]  /*5710*/  MOV R11, R13 ;  /* 0x0000000d000b7202 */ /* 0x002fe20000000f00 */
[----:B------:R-:W-:Y:S01]  /*5720*/  IMAD.U32 R13, RZ, RZ, UR10 ;  /* 0x0000000aff0d7e24 */ /* 0x000fe2000f8e00ff */
[----:B------:R-:W-:Y:S01]  /*5730*/  FSETP.NE.FTZ.AND P1, PT, R14, RZ, PT ;  /* 0x000000ff0e00720b */ /* 0x000fe20003f35000 */
[----:B------:R-:W-:-:S04]  /*5740*/  IMAD.WIDE R8, R9, 0x2, R10 ;  /* 0x0000000209087825 */ /* 0x000fc800078e020a */
[----:B------:R-:W-:Y:S02]  /*5750*/  IMAD.WIDE R10, R211, 0x2, R10 ;  /* 0x00000002d30a7825 */ /* 0x000fe400078e020a */
[----:B------:R-:W0:Y:S02]  /*5760*/  @P0 MUFU.RCP R7, R12 ;  /* 0x0000000c00070308 */ /* 0x000e240000001000 */
[----:B------:R-:W-:Y:S01]  /*5770*/  @P0 FMUL.FTZ R13, R13, 0.69314718246459960938 ;  /* 0x3f3172180d0d0820 */ /* 0x000fe20000410000 */
[C---:B------:R-:W-:Y:S02]  /*5780*/  IADD3 R21, P3, R10.reuse, 0xc060, RZ ;  /* 0x0000c0600a157810 */ /* 0x040fe40007f7e0ff */
[----:B------:R-:W-:Y:S02]  /*5790*/  LOP3.LUT R171, R10, 0x380, RZ, 0xc0, !PT ;  /* 0x000003800aab7812 */ /* 0x000fe400078ec0ff */
[----:B------:R-:W-:Y:S01]  /*57a0*/  LOP3.LUT R20, R21, 0x380, RZ, 0xc0, !PT ;  /* 0x0000038015147812 */ /* 0x000fe200078ec0ff */
[----:B------:R-:W1:Y:S01]  /*57b0*/  @P1 MUFU.RCP R3, R14 ;  /* 0x0000000e00031308 */ /* 0x000e620000001000 */
[----:B------:R-:W-:-:S04]  /*57c0*/  SHF.R.U64 R171, R171, 0x3, RZ ;  /* 0x00000003abab7819 */ /* 0x000fc800000012ff */
[----:B------:R-:W-:Y:S01]  /*57d0*/  LOP3.LUT R170, R171, R10, RZ, 0x3c, !PT ;  /* 0x0000000aabaa7212 */ /* 0x000fe200078e3cff */
[--C-:B------:R-:W-:Y:S02]  /*57e0*/  IMAD.MOV.U32 R171, RZ, RZ, R11.reuse ;  /* 0x000000ffffab7224 */ /* 0x100fe400078e000b */
[----:B------:R-:W2:Y:S01]  /*57f0*/  @P0 MUFU.LG2 R12, R12 ;  /* 0x0000000c000c0308 */ /* 0x000ea20000000c00 */
[-C--:B0-----:R-:W-:Y:S01]  /*5800*/  FMUL.FTZ R189, R52, R7.reuse ;  /* 0x0000000734bd7220 */ /* 0x081fe20000410000 */
[----:B------:R-:W-:Y:S02]  /*5810*/  IMAD.U32 R52, RZ, RZ, UR10 ;  /* 0x0000000aff347e24 */ /* 0x000fe4000f8e00ff */
[-C--:B------:R-:W-:Y:S01]  /*5820*/  FMUL.FTZ R187, R29, R7.reuse ;  /* 0x000000071dbb7220 */ /* 0x080fe20000410000 */
[-C--:B------:R-:W-:Y:S01]  /*5830*/  FMUL.FTZ R201, R69, R7.reuse ;  /* 0x0000000745c97220 */ /* 0x080fe20000410000 */
[-C--:B------:R-:W-:Y:S01]  /*5840*/  FMUL.FTZ R199, R85, R7.reuse ;  /* 0x0000000755c77220 */ /* 0x080fe20000410000 */
[----:B------:R-:W-:Y:S01]  /*5850*/  @P1 FMUL.FTZ R52, R52, 0.69314718246459960938 ;  /* 0x3f31721834341820 */ /* 0x000fe20000410000 */
[-C--:B------:R-:W-:Y:S01]  /*5860*/  FMUL.FTZ R197, R93, R7.reuse ;  /* 0x000000075dc57220 */ /* 0x080fe20000410000 */
[----:B------:R-:W0:Y:S01]  /*5870*/  @P1 MUFU.LG2 R14, R14 ;  /* 0x0000000e000e1308 */ /* 0x000e220000000c00 */
[----:B------:R-:W-:Y:S01]  /*5880*/  FMUL.FTZ R195, R101, R7 ;  /* 0x0000000765c37220 */ /* 0x000fe20000410000 */
[-C--:B-1----:R-:W-:Y:S01]  /*5890*/  FMUL.FTZ R176, R131, R3.reuse ;  /* 0x0000000383b07220 */ /* 0x082fe20000410000 */
[-C--:B------:R-:W-:Y:S01]  /*58a0*/  FMUL.FTZ R29, R95, R3.reuse ;  /* 0x000000035f1d7220 */ /* 0x080fe20000410000 */
[-C--:B------:R-:W-:Y:S01]  /*58b0*/  FMUL.FTZ R69, R99, R3.reuse ;  /* 0x0000000363457220 */ /* 0x080fe20000410000 */
[-C--:B------:R-:W-:Y:S01]  /*58c0*/  FMUL.FTZ R85, R103, R3.reuse ;  /* 0x0000000367557220 */ /* 0x080fe20000410000 */
[-C--:B------:R-:W-:Y:S01]  /*58d0*/  FMUL.FTZ R93, R107, R3.reuse ;  /* 0x000000036b5d7220 */ /* 0x080fe20000410000 */
[----:B------:R-:W-:Y:S01]  /*58e0*/  FMUL.FTZ R101, R111, R3 ;  /* 0x000000036f657220 */ /* 0x000fe20000410000 */
[----:B------:R-:W-:-:S02]  /*58f0*/  IMAD.X R131, RZ, RZ, R11, P3 ;  /* 0x000000ffff837224 */ /* 0x000fc400018e060b */
[----:B--2---:R-:W-:Y:S01]  /*5900*/  @P0 FMUL.FTZ R12, R12, 0.69314718246459960938 ;  /* 0x3f3172180c0c0820 */ /* 0x004fe20000410000 */
[----:B------:R-:W-:Y:S01]  /*5910*/  FMUL.FTZ R177, R130, R3 ;  /* 0x0000000382b17220 */ /* 0x000fe20000410000 */
[C---:B------:R-:W-:Y:S01]  /*5920*/  IADD3 R111, P4, R10.reuse, 0xc040, RZ ;  /* 0x0000c0400a6f7810 */ /* 0x040fe20007f9e0ff */
[-C--:B------:R-:W-:Y:S01]  /*5930*/  FMUL.FTZ R25, R25, R7.reuse ;  /* 0x0000000719197220 */ /* 0x080fe20000410000 */
[----:B------:R-:W-:Y:S01]  /*5940*/  @P0 FFMA.FTZ R6, R13, R0, R12 ;  /* 0x000000000d060223 */ /* 0x000fe2000001000c */
[----:B------:R-:W-:Y:S01]  /*5950*/  IADD3 R107, P5, R10, 0xc020, RZ ;  /* 0x0000c0200a6b7810 */ /* 0x000fe20007fbe0ff */
[-C--:B------:R-:W-:Y:S01]  /*5960*/  FMUL.FTZ R24, R24, R7.reuse ;  /* 0x0000000718187220 */ /* 0x080fe20000410000 */
[----:B------:R-:W-:Y:S01]  /*5970*/  IADD3 R103, P6, R10, 0xc000, RZ ;  /* 0x0000c0000a677810 */ /* 0x000fe20007fde0ff */
[----:B0-----:R-:W-:Y:S01]  /*5980*/  @P1 FMUL.FTZ R15, R14, 0.69314718246459960938 ;  /* 0x3f3172180e0f1820 */ /* 0x001fe20000410000 */
[----:B------:R-:W-:Y:S01]  /*5990*/  IADD3 R99, P0, R10, 0x8060, RZ ;  /* 0x000080600a637810 */ /* 0x000fe20007f1e0ff */
[-C--:B------:R-:W-:Y:S01]  /*59a0*/  FMUL.FTZ R28, R28, R7.reuse ;  /* 0x000000071c1c7220 */ /* 0x080fe20000410000 */
[----:B------:R-:W-:Y:S01]  /*59b0*/  IADD3 R95, P2, R10, 0x8040, RZ ;  /* 0x000080400a5f7810 */ /* 0x000fe20007f5e0ff */
[----:B------:R-:W-:Y:S01]  /*59c0*/  @P1 FFMA.FTZ R5, R52, R4, R15 ;  /* 0x0000000434051223 */ /* 0x000fe2000001000f */
[C---:B------:R-:W-:Y:S01]  /*59d0*/  IADD3 R13, P1, R10.reuse, 0x20, RZ ;  /* 0x000000200a0d7810 */ /* 0x040fe20007f3e0ff */
[-C--:B------:R-:W-:Y:S01]  /*59e0*/  FMUL.FTZ R33, R33, R7.reuse ;  /* 0x0000000721217220 */ /* 0x080fe20000410000 */
[----:B------:R-:W-:Y:S01]  /*59f0*/  IADD3 R14, P3, R10, 0x8020, RZ ;  /* 0x000080200a0e7810 */ /* 0x000fe20007f7e0ff */
[-C--:B------:R-:W-:Y:S01]  /*5a00*/  FMUL.FTZ R32, R32, R7.reuse ;  /* 0x0000000720207220 */ /* 0x080fe20000410000 */
[----:B------:R-:W-:Y:S01]  /*5a10*/  SHF.R.U64 R130, R20, 0x3, RZ ;  /* 0x0000000314827819 */ /* 0x000fe200000012ff */
[-C--:B------:R-:W-:Y:S01]  /*5a20*/  FMUL.FTZ R37, R37, R7.reuse ;  /* 0x0000000725257220 */ /* 0x080fe20000410000 */
        /* <DEDUP_REMOVED lines=51> */
[----:B------:R-:W-:Y:S01]  /*5d60*/  FMUL.FTZ R148, R148, R7 ;  /* 0x0000000794947220 */ /* 0x000fe20000410000 */
[-C--:B------:R-:W-:Y:S01]  /*5d70*/  FMUL.FTZ R178, R135, R3.reuse ;  /* 0x0000000387b27220 */ /* 0x080fe20000410000 */
[-C--:B------:R-:W-:Y:S01]  /*5d80*/  FMUL.FTZ R180, R139, R3.reuse ;  /* 0x000000038bb47220 */ /* 0x080fe20000410000 */
[-C--:B------:R-:W-:Y:S01]  /*5d90*/  FMUL.FTZ R182, R143, R3.reuse ;  /* 0x000000038fb67220 */ /* 0x080fe20000410000 */
[-C--:B------:R-:W-:Y:S01]  /*5da0*/  FMUL.FTZ R184, R147, R3.reuse ;  /* 0x0000000393b87220 */ /* 0x080fe20000410000 */
[-C--:B------:R-:W-:Y:S01]  /*5db0*/  FMUL.FTZ R186, R151, R3.reuse ;  /* 0x0000000397ba7220 */ /* 0x080fe20000410000 */
[----:B------:R-:W-:Y:S01]  /*5dc0*/  FMUL.FTZ R7, R91, R3 ;  /* 0x000000035b077220 */ /* 0x000fe20000410000 */
[----:B------:R-:W-:Y:S01]  /*5dd0*/  LOP3.LUT R130, R130, R21, RZ, 0x3c, !PT ;  /* 0x0000001582827212 */ /* 0x000fe200078e3cff */
[--C-:B------:R-:W-:Y:S01]  /*5de0*/  IMAD.X R135, RZ, RZ, R11.reuse, P4 ;  /* 0x000000ffff877224 */ /* 0x100fe200020e060b */
[C---:B------:R-:W-:Y:S01]  /*5df0*/  IADD3 R91, P4, R10.reuse, 0x8000, RZ ;  /* 0x000080000a5b7810 */ /* 0x040fe20007f9e0ff */
        /* <DEDUP_REMOVED lines=11> */
[----:B------:R-:W-:Y:S01]  /*5eb0*/  IADD3 R0, P3, R10, 0x60, RZ ;  /* 0x000000600a007810 */ /* 0x000fe20007f7e0ff */
[--C-:B------:R-:W-:Y:S01]  /*5ec0*/  IMAD.X R157, RZ, RZ, R11.reuse, P4 ;  /* 0x000000ffff9d7224 */ /* 0x100fe200020e060b */
[----:B------:R-:W-:Y:S01]  /*5ed0*/  LOP3.LUT R4, R103, 0x380, RZ, 0xc0, !PT ;  /* 0x0000038067047812 */ /* 0x000fe200078ec0ff */
[--C-:B------:R-:W-:Y:S01]  /*5ee0*/  IMAD.X R159, RZ, RZ, R11.reuse, P5 ;  /* 0x000000ffff9f7224 */ /* 0x100fe200028e060b */
[----:B------:R-:W-:Y:S01]  /*5ef0*/  LOP3.LUT R20, R107, 0x380, RZ, 0xc0, !PT ;  /* 0x000003806b147812 */ /* 0x000fe200078ec0ff */
[--C-:B------:R-:W-:Y:S01]  /*5f00*/  IMAD.X R161, RZ, RZ, R11.reuse, P6 ;  /* 0x000000ffffa17224 */ /* 0x100fe200030e060b */
[----:B------:R-:W-:Y:S01]  /*5f10*/  SHF.R.U64 R4, R4, 0x3, RZ ;  /* 0x0000000304047819 */ /* 0x000fe200000012ff */
[----:B------:R-:W-:-:S02]  /*5f20*/  IMAD.X R163, RZ, RZ, R11, P0 ;  /* 0x000000ffffa37224 */ /* 0x000fc400000e060b */
[----:B------:R-:W-:Y:S01]  /*5f30*/  FMUL.FTZ R183, R142, R3 ;  /* 0x000000038eb77220 */ /* 0x000fe20000410000 */
[--C-:B------:R-:W-:Y:S01]  /*5f40*/  IMAD.X R165, RZ, RZ, R11.reuse, P1 ;  /* 0x000000ffffa57224 */ /* 0x100fe200008e060b */
[----:B------:R-:W-:Y:S01]  /*5f50*/  LOP3.LUT R142, R4, R103, RZ, 0x3c, !PT ;  /* 0x00000067048e7212 */ /* 0x000fe200078e3cff */
[--C-:B------:R-:W-:Y:S01]  /*5f60*/  IMAD.X R167, RZ, RZ, R11.reuse, P2 ;  /* 0x000000ffffa77224 */ /* 0x100fe200010e060b */
[----:B------:R-:W-:Y:S01]  /*5f70*/  SHF.R.U64 R10, R20, 0x3, RZ ;  /* 0x00000003140a7819 */ /* 0x000fe200000012ff */
[----:B------:R-:W-:Y:S01]  /*5f80*/  IMAD.X R169, RZ, RZ, R11, P3 ;  /* 0x000000ffffa97224 */ /* 0x000fe200018e060b */
[----:B------:R-:W-:Y:S01]  /*5f90*/  LOP3.LUT R11, R14, 0x380, RZ, 0xc0, !PT ;  /* 0x000003800e0b7812 */ /* 0x000fe200078ec0ff */
[-C--:B------:R-:W-:Y:S01]  /*5fa0*/  FMUL.FTZ R181, R138, R3.reuse ;  /* 0x000000038ab57220 */ /* 0x080fe20000410000 */
[----:B------:R-:W-:Y:S01]  /*5fb0*/  LOP3.LUT R4, R13, 0x380, RZ, 0xc0, !PT ;  /* 0x000003800d047812 */ /* 0x000fe200078ec0ff */
[-C--:B------:R-:W-:Y:S01]  /*5fc0*/  FMUL.FTZ R27, R27, R3.reuse ;  /* 0x000000031b1b7220 */ /* 0x080fe20000410000 */
[----:B------:R-:W-:Y:S01]  /*5fd0*/  SHF.R.U64 R11, R11, 0x3, RZ ;  /* 0x000000030b0b7819 */ /* 0x000fe200000012ff */
[----:B------:R-:W-:Y:S01]  /*5fe0*/  FMUL.FTZ R26, R26, R3 ;  /* 0x000000031a1a7220 */ /* 0x000fe20000410000 */
[----:B------:R-:W-:Y:S01]  /*5ff0*/  LOP3.LUT R138, R10, R107, RZ, 0x3c, !PT ;  /* 0x0000006b0a8a7212 */ /* 0x000fe200078e3cff */
[-C--:B------:R-:W-:Y:S01]  /*6000*/  FMUL.FTZ R31, R31, R3.reuse ;  /* 0x000000031f1f7220 */ /* 0x080fe20000410000 */
[----:B------:R-:W-:Y:S01]  /*6010*/  LOP3.LUT R154, R11, R14, RZ, 0x3c, !PT ;  /* 0x0000000e0b9a7212 */ /* 0x000fe200078e3cff */
[-C--:B------:R-:W-:Y:S01]  /*6020*/  FMUL.FTZ R30, R30, R3.reuse ;  /* 0x000000031e1e7220 */ /* 0x080fe20000410000 */
[----:B------:R-:W-:Y:S01]  /*6030*/  SHF.R.U64 R4, R4, 0x3, RZ ;  /* 0x0000000304047819 */ /* 0x000fe200000012ff */
[-C--:B------:R-:W-:Y:S01]  /*6040*/  FMUL.FTZ R35, R35, R3.reuse ;  /* 0x0000000323237220 */ /* 0x080fe20000410000 */
[----:B------:R-:W-:Y:S01]  /*6050*/  LOP3.LUT R11, R12, 0x380, RZ, 0xc0, !PT ;  /* 0x000003800c0b7812 */ /* 0x000fe200078ec0ff */
[-C--:B------:R-:W-:Y:S01]  /*6060*/  FMUL.FTZ R34, R34, R3.reuse ;  /* 0x0000000322227220 */ /* 0x080fe20000410000 */
[----:B------:R-:W-:Y:S01]  /*6070*/  LOP3.LUT R10, R95, 0x380, RZ, 0xc0, !PT ;  /* 0x000003805f0a7812 */ /* 0x000fe200078ec0ff */
        /* <DEDUP_REMOVED lines=43> */
[----:B------:R-:W-:Y:S01]  /*6330*/  LOP3.LUT R150, R4, R13, RZ, 0x3c, !PT ;  /* 0x0000000d04967212 */ /* 0x000fe200078e3cff */
[----:B------:R-:W-:Y:S01]  /*6340*/  ULDC UR10, c[0x0][0xc44] ;  /* 0x00031100000a7ab9 */ /* 0x000fe20000000800 */
[----:B------:R-:W-:Y:S01]  /*6350*/  SHF.R.U64 R11, R11, 0x3, RZ ;  /* 0x000000030b0b7819 */ /* 0x000fe200000012ff */
[----:B------:R-:W-:Y:S01]  /*6360*/  UIMAD UR10, UR10, UR4, UR46 ;  /* 0x000000040a0a72a4 */ /* 0x000fe2000f8e022e */
[----:B------:R-:W-:-:S02]  /*6370*/  SHF.R.U64 R10, R10, 0x3, RZ ;  /* 0x000000030a0a7819 */ /* 0x000fc400000012ff */
[----:B------:R-:W-:Y:S01]  /*6380*/  IADD3 R13, P3, R8, 0x1000, RZ ;  /* 0x00001000080d7810 */ /* 0x000fe20007f7e0ff */
[----:B------:R-:W-:Y:S01]  /*6390*/  USHF.R.S32.HI UR11, URZ, 0x1f, UR10 ;  /* 0x0000001f3f0b7899 */ /* 0x000fe2000801140a */
[----:B------:R-:W-:Y:S01]  /*63a0*/  LOP3.LUT R162, R11, R12, RZ, 0x3c, !PT ;  /* 0x0000000c0ba27212 */ /* 0x000fe200078e3cff */
[----:B------:R-:W-:Y:S01]  /*63b0*/  UIMAD.WIDE.U32 UR4, UR10, UR6, URZ ;  /* 0x000000060a0472a5 */ /* 0x000fe2000f8e003f */
[----:B------:R-:W-:Y:S01]  /*63c0*/  LOP3.LUT R152, R10, R95, RZ, 0x3c, !PT ;  /* 0x0000005f0a987212 */ /* 0x000fe200078e3cff */
[----:B------:R-:W-:Y:S01]  /*63d0*/  UIMAD UR6, UR11, UR6, URZ ;  /* 0x000000060b0672a4 */ /* 0x000fe2000f8e023f */
[----:B------:R-:W-:Y:S02]  /*63e0*/  LOP3.LUT R12, R13, 0x380, RZ, 0xc0, !PT ;  /* 0x000003800d0c7812 */ /* 0x000fe400078ec0ff */
[----:B------:R-:W-:Y:S01]  /*63f0*/  LOP3.LUT R20, R99, 0x380, RZ, 0xc0, !PT ;  /* 0x0000038063147812 */ /* 0x000fe200078ec0ff */
[----:B------:R-:W-:Y:S01]  /*6400*/  UIMAD UR6, UR10, UR7, UR6 ;  /* 0x000000070a0672a4 */ /* 0x000fe2000f8e0206 */
[----:B------:R-:W-:Y:S01]  /*6410*/  LOP3.LUT R10, R91, 0x380, RZ, 0xc0, !PT ;  /* 0x000003805b0a7812 */ /* 0x000fe200078ec0ff */
[----:B------:R-:W-:Y:S01]  /*6420*/  USHF.R.S32.HI UR7, URZ, 0x1f, UR41 ;  /* 0x0000001f3f077899 */ /* 0x000fe20008011429 */
[----:B------:R-:W-:Y:S01]  /*6430*/  SHF.R.U64 R12, R12, 0x3, RZ ;  /* 0x000000030c0c7819 */ /* 0x000fe200000012ff */
[----:B------:R-:W-:Y:S01]  /*6440*/  IMAD.U32 R11, RZ, RZ, UR5 ;  /* 0x00000005ff0b7e24 */ /* 0x000fe2000f8e00ff */
[----:B------:R-:W-:-:S02]  /*6450*/  SHF.R.U64 R20, R20, 0x3, RZ ;  /* 0x0000000314147819 */ /* 0x000fc400000012ff */
[----:B------:R-:W-:Y:S02]  /*6460*/  SHF.R.U64 R10, R10, 0x3, RZ ;  /* 0x000000030a0a7819 */ /* 0x000fe400000012ff */
[----:B------:R-:W-:Y:S01]  /*6470*/  LOP3.LUT R12, R12, R13, RZ, 0x3c, !PT ;  /* 0x0000000d0c0c7212 */ /* 0x000fe200078e3cff */
[----:B------:R-:W-:Y:S01]  /*6480*/  IMAD.X R13, RZ, RZ, R9, P3 ;  /* 0x000000ffff0d7224 */ /* 0x000fe200018e0609 */
[----:B------:R-:W-:Y:S02]  /*6490*/  LOP3.LUT R146, R20, R99, RZ, 0x3c, !PT ;  /* 0x0000006314927212 */ /* 0x000fe400078e3cff */
[----:B------:R-:W-:Y:S02]  /*64a0*/  LOP3.LUT R156, R10, R91, RZ, 0x3c, !PT ;  /* 0x0000005b0a9c7212 */ /* 0x000fe400078e3cff */
[----:B------:R-:W-:Y:S02]  /*64b0*/  LOP3.LUT R10, R21, 0x380, RZ, 0xc0, !PT ;  /* 0x00000380150a7812 */ /* 0x000fe400078ec0ff */
[----:B------:R-:W-:-:S02]  /*64c0*/  IADD3 R99, P3, R8, 0x8000, RZ ;  /* 0x0000800008637810 */ /* 0x000fc40007f7e0ff */
[----:B------:R-:W-:Y:S02]  /*64d0*/  SHF.R.U64 R10, R10, 0x3, RZ ;  /* 0x000000030a0a7819 */ /* 0x000fe400000012ff */
[----:B------:R-:W-:Y:S02]  /*64e0*/  LOP3.LUT R98, R99, 0x380, RZ, 0xc0, !PT ;  /* 0x0000038063627812 */ /* 0x000fe400078ec0ff */
[----:B------:R-:W-:Y:S01]  /*64f0*/  LOP3.LUT R164, R10, R21, RZ, 0x3c, !PT ;  /* 0x000000150aa47212 */ /* 0x000fe200078e3cff */
[----:B------:R-:W-:Y:S01]  /*6500*/  IMAD.U32 R10, RZ, RZ, UR4 ;  /* 0x00000004ff0a7e24 */ /* 0x000fe2000f8e00ff */
[----:B------:R-:W-:Y:S01]  /*6510*/  SHF.R.U64 R98, R98, 0x3, RZ ;  /* 0x0000000362627819 */ /* 0x000fe200000012ff */
[----:B------:R-:W-:Y:S01]  /*6520*/  UIADD3 UR4, UR5, UR6, URZ ;  /* 0x0000000605047290 */ /* 0x000fe2000fffe03f */
[----:B------:R-:W-:Y:S02]  /*6530*/  LOP3.LUT R21, R0, 0x380, RZ, 0xc0, !PT ;  /* 0x0000038000157812 */ /* 0x000fe400078ec0ff */
[----:B------:R-:W-:Y:S01]  /*6540*/  LOP3.LUT R98, R98, R99, RZ, 0x3c, !PT ;  /* 0x0000006362627212 */ /* 0x000fe200078e3cff */
[--C-:B------:R-:W-:Y:S01]  /*6550*/  IMAD.X R99, RZ, RZ, R9.reuse, P3 ;  /* 0x000000ffff637224 */ /* 0x100fe200018e0609 */
[----:B------:R-:W-:Y:S01]  /*6560*/  SHF.R.U64 R21, R21, 0x3, RZ ;  /* 0x0000000315157819 */ /* 0x000fe200000012ff */
[----:B------:R-:W-:Y:S01]  /*6570*/  IMAD.U32 R11, RZ, RZ, UR4 ;  /* 0x00000004ff0b7e24 */ /* 0x000fe2000f8e00ff */
[C---:B------:R-:W-:Y:S01]  /*6580*/  IADD3 R215, P3, R8.reuse, 0xf000, RZ ;  /* 0x0000f00008d77810 */ /* 0x040fe20007f7e0ff */
[----:B------:R-:W-:Y:S01]  /*6590*/  ULDC.64 UR4, c[0x0][0xb88] ;  /* 0x0002e20000047ab9 */ /* 0x000fe20000000a00 */
[----:B------:R-:W-:Y:S01]  /*65a0*/  LOP3.LUT R168, R21, R0, RZ, 0x3c, !PT ;  /* 0x0000000015a87212 */ /* 0x000fe200078e3cff */
[----:B------:R-:W-:Y:S01]  /*65b0*/  ULDC UR6, c[0x0][0xa88] ;  /* 0x0002a20000067ab9 */ /* 0x000fe20000000800 */
[----:B------:R-:W-:Y:S01]  /*65c0*/  LOP3.LUT R0, R215, 0x380, RZ, 0xc0, !PT ;  /* 0x00000380d7007812 */ /* 0x000fe200078ec0ff */
[----:B------:R-:W-:Y:S01]  /*65d0*/  IMAD.X R127, RZ, RZ, R9, P3 ;  /* 0x000000ffff7f7224 */ /* 0x000fe200018e0609 */
[----:B------:R-:W-:-:S02]  /*65e0*/  IADD3 R95, P2, R8, 0x7000, RZ ;  /* 0x00007000085f7810 */ /* 0x000fc40007f5e0ff */
[----:B------:R-:W-:Y:S02]  /*65f0*/  SHF.R.U64 R0, R0, 0x3, RZ ;  /* 0x0000000300007819 */ /* 0x000fe400000012ff */
[----:B------:R-:W-:Y:S02]  /*6600*/  LOP3.LUT R94, R95, 0x380, RZ, 0xc0, !PT ;  /* 0x000003805f5e7812 */ /* 0x000fe400078ec0ff */
[----:B------:R-:W-:Y:S02]  /*6610*/  LOP3.LUT R126, R0, R215, RZ, 0x3c, !PT ;  /* 0x000000d7007e7212 */ /* 0x000fe400078e3cff */
[----:B------:R-:W0:Y:S01]  /*6620*/  LDC R0, c[0x0][0xbe8] ;  /* 0x0002fa00ff007b82 */ /* 0x000e220000000800 */
[----:B------:R-:W-:Y:S02]  /*6630*/  SHF.R.U64 R94, R94, 0x3, RZ ;  /* 0x000000035e5e7819 */ /* 0x000fe400000012ff */
[----:B------:R-:W-:Y:S02]  /*6640*/  LOP3.LUT R4, R57, 0x380, RZ, 0xc0, !PT ;  /* 0x0000038039047812 */ /* 0x000fe400078ec0ff */
[----:B------:R-:W-:Y:S01]  /*6650*/  LOP3.LUT R94, R94, R95, RZ, 0x3c, !PT ;  /* 0x0000005f5e5e7212 */ /* 0x000fe200078e3cff */
[----:B------:R-:W-:Y:S01]  /*6660*/  IMAD.X R95, RZ, RZ, R9, P2 ;  /* 0x000000ffff5f7224 */ /* 0x000fe200010e0609 */
[----:B------:R-:W-:-:S02]  /*6670*/  IADD3 R123, P2, R8, 0xe000, RZ ;  /* 0x0000e000087b7810 */ /* 0x000fc40007f5e0ff */
[----:B------:R-:W-:Y:S02]  /*6680*/  SHF.R.U64 R4, R4, 0x3, RZ ;  /* 0x0000000304047819 */ /* 0x000fe400000012ff */
[----:B------:R-:W-:Y:S02]  /*6690*/  LOP3.LUT R122, R123, 0x380, RZ, 0xc0, !PT ;  /* 0x000003807b7a7812 */ /* 0x000fe400078ec0ff */
[----:B------:R-:W-:Y:S02]  /*66a0*/  F2FP.F16.F32.PACK_AB R24, R25, R24 ;  /* 0x000000181918723e */ /* 0x000fe400000000ff */
[----:B------:R-:W-:Y:S02]  /*66b0*/  SHF.R.U64 R122, R122, 0x3, RZ ;  /* 0x000000037a7a7819 */ /* 0x000fe400000012ff */
[----:B------:R-:W-:Y:S02]  /*66c0*/  F2FP.F16.F32.PACK_AB R25, R27, R26 ;  /* 0x0000001a1b19723e */ /* 0x000fe400000000ff */
[----:B------:R-:W-:Y:S01]  /*66d0*/  LOP3.LUT R122, R122, R123, RZ, 0x3c, !PT ;  /* 0x0000007b7a7a7212 */ /* 0x000fe200078e3cff */
[----:B------:R-:W-:Y:S01]  /*66e0*/  IMAD.X R123, RZ, RZ, R9, P2 ;  /* 0x000000ffff7b7224 */ /* 0x000fe200010e0609 */
[----:B------:R-:W-:-:S02]  /*66f0*/  F2FP.F16.F32.PACK_AB R27, R31, R30 ;  /* 0x0000001e1f1b723e */ /* 0x000fc400000000ff */
[----:B------:R-:W1:Y:S01]  /*6700*/  LDC R31, c[0x0][0xc38] ;  /* 0x00030e00ff1f7b82 */ /* 0x000e620000000800 */
[----:B0-----:R-:W-:Y:S02]  /*6710*/  ISETP.NE.AND P2, PT, R0, 0x1, PT ;  /* 0x000000010000780c */ /* 0x001fe40003f45270 */
[----:B------:R-:W-:Y:S02]  /*6720*/  LOP3.LUT R158, R4, R57, RZ, 0x3c, !PT ;  /* 0x00000039049e7212 */ /* 0x000fe400078e3cff */
[----:B------:R-:W-:Y:S02]  /*6730*/  LOP3.LUT R4, R15, 0x380, RZ, 0xc0, !PT ;  /* 0x000003800f047812 */ /* 0x000fe400078ec0ff */
[----:B------:R-:W-:Y:S02]  /*6740*/  MOV R170, R170 ;  /* 0x000000aa00aa7202 */ /* 0x000fe40000000f00 */
[----:B------:R-:W-:Y:S02]  /*6750*/  F2FP.F16.F32.PACK_AB R26, R187, R28 ;  /* 0x0000001cbb1a723e */ /* 0x000fe400000000ff */
[----:B------:R-:W-:-:S02]  /*6760*/  SHF.R.U64 R4, R4, 0x3, RZ ;  /* 0x0000000304047819 */ /* 0x000fc400000012ff */
[----:B------:R-:W-:Y:S01]  /*6770*/  IADD3 R57, P0, R8, 0x5000, RZ ;  /* 0x0000500008397810 */ /* 0x000fe20007f1e0ff */
[----:B------:R0:W-:Y:S01]  /*6780*/  STSM.16.M88.4 [R170], R24 ;  /* 0x00000018aa007844 */ /* 0x0001e20000000200 */
[----:B------:R-:W-:Y:S02]  /*6790*/  LOP3.LUT R160, R4, R15, RZ, 0x3c, !PT ;  /* 0x0000000f04a07212 */ /* 0x000fe400078e3cff */
[----:B------:R-:W-:Y:S02]  /*67a0*/  LOP3.LUT R4, R53, 0x380, RZ, 0xc0, !PT ;  /* 0x0000038035047812 */ /* 0x000fe400078ec0ff */
[----:B------:R-:W-:Y:S02]  /*67b0*/  F2FP.F16.F32.PACK_AB R32, R33, R32 ;  /* 0x000000202120723e */ /* 0x000fe400000000ff */
[----:B------:R-:W-:Y:S02]  /*67c0*/  SHF.R.U64 R4, R4, 0x3, RZ ;  /* 0x0000000304047819 */ /* 0x000fe400000012ff */
[----:B------:R-:W-:-:S02]  /*67d0*/  F2FP.F16.F32.PACK_AB R33, R35, R34 ;  /* 0x000000222321723e */ /* 0x000fc400000000ff */
[----:B------:R-:W-:Y:S01]  /*67e0*/  LOP3.LUT R166, R4, R53, RZ, 0x3c, !PT ;  /* 0x0000003504a67212 */ /* 0x000fe200078e3cff */
[----:B------:R-:W-:Y:S01]  /*67f0*/  IMAD R4, RZ, RZ, -UR46 ;  /* 0x8000002eff047e24 */ /* 0x000fe2000f8e02ff */
[----:B------:R-:W-:Y:S02]  /*6800*/  IADD3 R91, P1, R8, 0x6000, RZ ;  /* 0x00006000085b7810 */ /* 0x000fe40007f3e0ff */
[----:B------:R-:W-:Y:S01]  /*6810*/  LOP3.LUT R56, R57, 0x380, RZ, 0xc0, !PT ;  /* 0x0000038039387812 */ /* 0x000fe200078ec0ff */
[----:B0-----:R-:W0:Y:S01]  /*6820*/  @P2 LDC R24, c[0x0][0xbec] ;  /* 0x0002fb00ff182b82 */ /* 0x001e220000000800 */
[----:B-1----:R-:W-:Y:S01]  /*6830*/  IMAD R4, R31, R4, UR39 ;  /* 0x000000271f047e24 */ /* 0x002fe2000f8e0204 */
[----:B------:R-:W-:Y:S02]  /*6840*/  F2FP.F16.F32.PACK_AB R35, R39, R38 ;  /* 0x000000262723723e */ /* 0x000fe400000000ff */
[----:B------:R-:W-:Y:S01]  /*6850*/  LOP3.LUT R90, R91, 0x380, RZ, 0xc0, !PT ;  /* 0x000003805b5a7812 */ /* 0x000fe200078ec0ff */
[----:B------:R-:W-:Y:S01]  /*6860*/  IMAD R39, R4, 0x80, R210 ;  /* 0x0000008004277824 */ /* 0x000fe200078e02d2 */
[----:B------:R-:W-:-:S02]  /*6870*/  SHF.R.U64 R56, R56, 0x3, RZ ;  /* 0x0000000338387819 */ /* 0x000fc400000012ff */
[----:B------:R-:W1:Y:S01]  /*6880*/  @P2 LDC R25, c[0x0][0xbf0] ;  /* 0x0002fc00ff192b82 */ /* 0x000e620000000800 */
[----:B------:R-:W-:Y:S02]  /*6890*/  SHF.R.U64 R90, R90, 0x3, RZ ;  /* 0x000000035a5a7819 */ /* 0x000fe400000012ff */
[----:B------:R-:W-:Y:S01]  /*68a0*/  LOP3.LUT R56, R56, R57, RZ, 0x3c, !PT ;  /* 0x0000003938387212 */ /* 0x000fe200078e3cff */
[----:B------:R-:W-:Y:S01]  /*68b0*/  IMAD.X R57, RZ, RZ, R9, P0 ;  /* 0x000000ffff397224 */ /* 0x000fe200000e0609 */
[----:B------:R-:W-:Y:S01]  /*68c0*/  F2FP.F16.F32.PACK_AB R34, R37, R36 ;  /* 0x000000242522723e */ /* 0x000fe200000000ff */
[----:B------:R-:W-:Y:S01]  /*68d0*/  IMAD.MOV.U32 R37, RZ, RZ, R39 ;  /* 0x000000ffff257224 */ /* 0x000fe200078e0027 */
[----:B------:R-:W-:Y:S01]  /*68e0*/  MOV R150, R150 ;  /* 0x0000009600967202 */ /* 0x000fe20000000f00 */
[----:B------:R-:W2:Y:S01]  /*68f0*/  LDC.64 R30, c[0x0][0xb98] ;  /* 0x0002e600ff1e7b82 */ /* 0x000ea20000000a00 */
[----:B------:R-:W-:Y:S02]  /*6900*/  IADD3 R115, P0, R8, 0xc000, RZ ;  /* 0x0000c00008737810 */ /* 0x000fe40007f1e0ff */
[----:B------:R-:W-:Y:S01]  /*6910*/  LOP3.LUT R90, R90, R91, RZ, 0x3c, !PT ;  /* 0x0000005b5a5a7212 */ /* 0x000fe200078e3cff */
[----:B------:R-:W-:Y:S01]  /*6920*/  IMAD.X R91, RZ, RZ, R9, P1 ;  /* 0x000000ffff5b7224 */ /* 0x000fe200008e0609 */
[----:B------:R-:W-:Y:S01]  /*6930*/  F2FP.F16.F32.PACK_AB R40, R41, R40 ;  /* 0x000000282928723e */ /* 0x000fe200000000ff */
[----:B------:R3:W-:Y:S01]  /*6940*/  STSM.16.M88.4 [R150], R32 ;  /* 0x0000002096007844 */ /* 0x0007e20000000200 */
[----:B------:R-:W-:Y:S01]  /*6950*/  IADD3 R119, P1, R8, 0xd000, RZ ;  /* 0x0000d00008777810 */ /* 0x000fe20007f3e0ff */
[----:B0-----:R-:W-:Y:S01]  /*6960*/  @P2 IMAD.HI.U32 R24, R39, R24, RZ ;  /* 0x0000001827182227 */ /* 0x001fe200078e00ff */
[----:B------:R-:W-:-:S02]  /*6970*/  LOP3.LUT R114, R115, 0x380, RZ, 0xc0, !PT ;  /* 0x0000038073727812 */ /* 0x000fc400078ec0ff */
[----:B------:R-:W-:Y:S02]  /*6980*/  F2FP.F16.F32.PACK_AB R41, R43, R42 ;  /* 0x0000002a2b29723e */ /* 0x000fe400000000ff */
[----:B------:R-:W-:Y:S02]  /*6990*/  F2FP.F16.F32.PACK_AB R48, R49, R48 ;  /* 0x000000303130723e */ /* 0x000fe400000000ff */
[----:B------:R-:W-:Y:S02]  /*69a0*/  LOP3.LUT R52, R111, 0x380, RZ, 0xc0, !PT ;  /* 0x000003806f347812 */ /* 0x000fe400078ec0ff */
[----:B-1----:R-:W-:Y:S02]  /*69b0*/  @P2 SHF.R.U32.HI R37, RZ, R25, R24 ;  /* 0x00000019ff252219 */ /* 0x002fe40000011618 */
[----:B------:R-:W-:Y:S02]  /*69c0*/  MOV R160, R160 ;  /* 0x000000a000a07202 */ /* 0x000fe40000000f00 */
[----:B------:R-:W-:Y:S01]  /*69d0*/  F2FP.F16.F32.PACK_AB R42, R45, R44 ;  /* 0x0000002c2d2a723e */ /* 0x000fe200000000ff */
[----:B---3--:R-:W-:Y:S01]  /*69e0*/  IMAD.MOV R33, RZ, RZ, -R37 ;  /* 0x000000ffff217224 */ /* 0x008fe200078e0a25 */
[----:B------:R-:W-:Y:S01]  /*69f0*/  F2FP.F16.F32.PACK_AB R43, R47, R46 ;  /* 0x0000002e2f2b723e */ /* 0x000fe200000000ff */
[----:B--2---:R-:W-:Y:S01]  /*6a00*/  IMAD R28, R30, UR7, RZ ;  /* 0x000000071e1c7c24 */ /* 0x004fe2000f8e02ff */
[----:B------:R-:W-:Y:S01]  /*6a10*/  F2FP.F16.F32.PACK_AB R49, R51, R50 ;  /* 0x000000323331723e */ /* 0x000fe200000000ff */
[----:B------:R-:W-:Y:S01]  /*6a20*/  IMAD R33, R0, R33, R39 ;  /* 0x0000002100217224 */ /* 0x000fe200078e0227 */
[----:B------:R-:W-:Y:S01]  /*6a30*/  MOV R168, R168 ;  /* 0x000000a800a87202 */ /* 0x000fe20000000f00 */
[----:B------:R-:W-:Y:S01]  /*6a40*/  IMAD.WIDE.U32 R10, R30, UR41, R10 ;  /* 0x000000291e0a7c25 */ /* 0x000fe2000f8e000a */
[----:B------:R-:W-:Y:S01]  /*6a50*/  F2FP.F16.F32.PACK_AB R50, R204, R189 ;  /* 0x000000bdcc32723e */ /* 0x000fe200000000ff */
[----:B------:R-:W-:Y:S01]  /*6a60*/  STSM.16.M88.4 [R160], R40 ;  /* 0x00000028a0007844 */ /* 0x000fe20000000200 */
[----:B------:R-:W-:Y:S01]  /*6a70*/  F2FP.F16.F32.PACK_AB R51, R55, R54 ;  /* 0x000000363733723e */ /* 0x000fe200000000ff */
[----:B------:R-:W-:Y:S01]  /*6a80*/  IMAD R28, R31, UR41, R28 ;  /* 0x000000291f1c7c24 */ /* 0x000fe2000f8e021c */
[----:B------:R-:W-:Y:S01]  /*6a90*/  MOV R166, R166 ;  /* 0x000000a600a67202 */ /* 0x000fe20000000f00 */
[----:B------:R-:W-:Y:S01]  /*6aa0*/  IMAD R32, R4, 0x80, R208 ;  /* 0x0000008004207824 */ /* 0x000fe200078e02d0 */
[----:B------:R-:W-:Y:S01]  /*6ab0*/  F2FP.F16.F32.PACK_AB R24, R203, R188 ;  /* 0x000000bccb18723e */ /* 0x000fe200000000ff */
[----:B------:R-:W-:Y:S01]  /*6ac0*/  STSM.16.M88.4 [R168], R48 ;  /* 0x00000030a8007844 */ /* 0x000fe20000000200 */
[----:B------:R-:W-:-:S02]  /*6ad0*/  F2FP.F16.F32.PACK_AB R25, R59, R58 ;  /* 0x0000003a3b19723e */ /* 0x000fc400000000ff */
[----:B------:R-:W-:Y:S02]  /*6ae0*/  F2FP.F16.F32.PACK_AB R26, R202, R60 ;  /* 0x0000003cca1a723e */ /* 0x000fe400000000ff */
[----:B------:R-:W-:Y:S02]  /*6af0*/  F2FP.F16.F32.PACK_AB R27, R63, R62 ;  /* 0x0000003e3f1b723e */ /* 0x000fe400000000ff */
[----:B------:R-:W-:Y:S02]  /*6b00*/  LOP3.LUT R118, R119, 0x380, RZ, 0xc0, !PT ;  /* 0x0000038077767812 */ /* 0x000fe400078ec0ff */
[----:B------:R-:W-:Y:S01]  /*6b10*/  SHF.R.U64 R114, R114, 0x3, RZ ;  /* 0x0000000372727819 */ /* 0x000fe200000012ff */
[----:B------:R0:W-:Y:S01]  /*6b20*/  STSM.16.M88.4 [R166], R24 ;  /* 0x00000018a6007844 */ /* 0x0001e20000000200 */
[----:B------:R-:W-:Y:S02]  /*6b30*/  SHF.R.U64 R52, R52, 0x3, RZ ;  /* 0x0000000334347819 */ /* 0x000fe400000012ff */
[----:B------:R-:W-:-:S02]  /*6b40*/  IADD3 R15, P4, R8, 0x2000, RZ ;  /* 0x00002000080f7810 */ /* 0x000fc40007f9e0ff */
[C---:B------:R-:W-:Y:S02]  /*6b50*/  IADD3 R21, P5, R8.reuse, 0x3000, RZ ;  /* 0x0000300008157810 */ /* 0x040fe40007fbe0ff */
[----:B------:R-:W-:Y:S02]  /*6b60*/  IADD3 R53, P6, R8, 0x4000, RZ ;  /* 0x0000400008357810 */ /* 0x000fe40007fde0ff */
[----:B------:R-:W-:Y:S02]  /*6b70*/  SHF.R.U64 R118, R118, 0x3, RZ ;  /* 0x0000000376767819 */ /* 0x000fe400000012ff */
[----:B------:R-:W-:Y:S01]  /*6b80*/  LOP3.LUT R114, R114, R115, RZ, 0x3c, !PT ;  /* 0x0000007372727212 */ /* 0x000fe200078e3cff */
[----:B------:R-:W-:Y:S01]  /*6b90*/  IMAD.X R115, RZ, RZ, R9, P0 ;  /* 0x000000ffff737224 */ /* 0x000fe200000e0609 */
[----:B------:R-:W-:Y:S02]  /*6ba0*/  F2FP.F16.F32.PACK_AB R64, R65, R64 ;  /* 0x000000404140723e */ /* 0x000fe400000000ff */
[----:B------:R-:W-:-:S02]  /*6bb0*/  LOP3.LUT R134, R52, R111, RZ, 0x3c, !PT ;  /* 0x0000006f34867212 */ /* 0x000fc400078e3cff */
[----:B------:R-:W-:Y:S02]  /*6bc0*/  F2FP.F16.F32.PACK_AB R65, R67, R66 ;  /* 0x000000424341723e */ /* 0x000fe400000000ff */
[----:B------:R-:W-:Y:S02]  /*6bd0*/  F2FP.F16.F32.PACK_AB R72, R73, R72 ;  /* 0x000000484948723e */ /* 0x000fe400000000ff */
[----:B0-----:R-:W-:Y:S02]  /*6be0*/  F2FP.F16.F32.PACK_AB R25, R7, R23 ;  /* 0x000000170719723e */ /* 0x001fe400000000ff */
[----:B------:R-:W-:Y:S02]  /*6bf0*/  LOP3.LUT R14, R15, 0x380, RZ, 0xc0, !PT ;  /* 0x000003800f0e7812 */ /* 0x000fe400078ec0ff */
[----:B------:R-:W-:Y:S02]  /*6c00*/  LOP3.LUT R20, R21, 0x380, RZ, 0xc0, !PT ;  /* 0x0000038015147812 */ /* 0x000fe400078ec0ff */
[----:B------:R-:W-:-:S02]  /*6c10*/  LOP3.LUT R52, R53, 0x380, RZ, 0xc0, !PT ;  /* 0x0000038035347812 */ /* 0x000fc400078ec0ff */
[----:B------:R-:W-:Y:S02]  /*6c20*/  MOV R164, R164 ;  /* 0x000000a400a47202 */ /* 0x000fe40000000f00 */
[----:B------:R-:W-:Y:S02]  /*6c30*/  F2FP.F16.F32.PACK_AB R66, R201, R68 ;  /* 0x00000044c942723e */ /* 0x000fe400000000ff */
[----:B------:R-:W-:Y:S02]  /*6c40*/  F2FP.F16.F32.PACK_AB R67, R71, R70 ;  /* 0x000000464743723e */ /* 0x000fe400000000ff */
[----:B------:R-:W-:Y:S02]  /*6c50*/  F2FP.F16.F32.PACK_AB R73, R75, R74 ;  /* 0x0000004a4b49723e */ /* 0x000fe400000000ff */
[----:B------:R-:W-:Y:S01]  /*6c60*/  F2FP.F16.F32.PACK_AB R80, R81, R80 ;  /* 0x000000505150723e */ /* 0x000fe200000000ff */
[----:B------:R-:W-:Y:S01]  /*6c70*/  STSM.16.M88.4 [R164], R64 ;  /* 0x00000040a4007844 */ /* 0x000fe20000000200 */
[----:B------:R-:W-:-:S02]  /*6c80*/  SHF.R.S32.HI R23, RZ, 0x1f, R37 ;  /* 0x0000001fff177819 */ /* 0x000fc40000011425 */
[----:B------:R-:W-:Y:S02]  /*6c90*/  SHF.R.S32.HI R7, RZ, 0x1f, R33 ;  /* 0x0000001fff077819 */ /* 0x000fe40000011421 */
[----:B------:R-:W-:Y:S02]  /*6ca0*/  IADD3 R10, P0, R37, R10, RZ ;  /* 0x0000000a250a7210 */ /* 0x000fe40007f1e0ff */
[----:B------:R-:W-:Y:S02]  /*6cb0*/  MOV R162, R162 ;  /* 0x000000a200a27202 */ /* 0x000fe40000000f00 */
[----:B------:R-:W-:Y:S02]  /*6cc0*/  F2FP.F16.F32.PACK_AB R74, R200, R76 ;  /* 0x0000004cc84a723e */ /* 0x000fe400000000ff */
[----:B------:R-:W-:Y:S02]  /*6cd0*/  F2FP.F16.F32.PACK_AB R75, R79, R78 ;  /* 0x0000004e4f4b723e */ /* 0x000fe400000000ff */
[----:B------:R-:W-:-:S02]  /*6ce0*/  F2FP.F16.F32.PACK_AB R81, R83, R82 ;  /* 0x000000525351723e */ /* 0x000fc400000000ff */
[----:B------:R-:W-:Y:S01]  /*6cf0*/  LOP3.LUT R118, R118, R119, RZ, 0x3c, !PT ;  /* 0x0000007776767212 */ /* 0x000fe200078e3cff */
[----:B------:R-:W-:Y:S01]  /*6d00*/  STSM.16.M88.4 [R162], R72 ;  /* 0x00000048a2007844 */ /* 0x000fe20000000200 */
[----:B------:R-:W-:Y:S02]  /*6d10*/  MOV R158, R158 ;  /* 0x0000009e009e7202 */ /* 0x000fe40000000f00 */
[----:B------:R-:W-:Y:S02]  /*6d20*/  F2FP.F16.F32.PACK_AB R82, R199, R84 ;  /* 0x00000054c752723e */ /* 0x000fe400000000ff */
[----:B------:R-:W-:Y:S02]  /*6d30*/  F2FP.F16.F32.PACK_AB R83, R87, R86 ;  /* 0x000000565753723e */ /* 0x000fe400000000ff */
[----:B------:R-:W-:Y:S02]  /*6d40*/  LOP3.LUT R119, R8, 0x380, RZ, 0xc0, !PT ;  /* 0x0000038008777812 */ /* 0x000fe400078ec0ff */
[----:B------:R-:W-:Y:S01]  /*6d50*/  MOV R156, R156 ;  /* 0x0000009c009c7202 */ /* 0x000fe20000000f00 */
[----:B------:R-:W-:Y:S01]  /*6d60*/  STSM.16.M88.4 [R158], R80 ;  /* 0x000000509e007844 */ /* 0x000fe20000000200 */
[----:B------:R-:W-:-:S02]  /*6d70*/  F2FP.F16.F32.PACK_AB R24, R198, R88 ;  /* 0x00000058c618723e */ /* 0x000fc400000000ff */
[----:B------:R-:W-:Y:S02]  /*6d80*/  F2FP.F16.F32.PACK_AB R26, R197, R92 ;  /* 0x0000005cc51a723e */ /* 0x000fe400000000ff */
[----:B------:R-:W-:Y:S02]  /*6d90*/  F2FP.F16.F32.PACK_AB R27, R29, R61 ;  /* 0x0000003d1d1b723e */ /* 0x000fe400000000ff */
[----:B------:R-:W-:Y:S02]  /*6da0*/  SHF.R.U64 R14, R14, 0x3, RZ ;  /* 0x000000030e0e7819 */ /* 0x000fe400000012ff */
[----:B------:R-:W-:Y:S01]  /*6db0*/  SHF.R.U64 R20, R20, 0x3, RZ ;  /* 0x0000000314147819 */ /* 0x000fe200000012ff */
[----:B------:R0:W-:Y:S01]  /*6dc0*/  STSM.16.M88.4 [R156], R24 ;  /* 0x000000189c007844 */ /* 0x0001e20000000200 */
[----:B------:R-:W-:Y:S02]  /*6dd0*/  SHF.R.U64 R52, R52, 0x3, RZ ;  /* 0x0000000334347819 */ /* 0x000fe400000012ff */
[----:B------:R-:W-:Y:S01]  /*6de0*/  IADD3.X R11, R23, R11, R28, P0, !PT ;  /* 0x0000000b170b7210 */ /* 0x000fe200007fe41c */
[----:B------:R-:W-:Y:S01]  /*6df0*/  IMAD R28, R7, UR4, RZ ;  /* 0x00000004071c7c24 */ /* 0x000fe2000f8e02ff */
[----:B------:R-:W-:Y:S01]  /*6e00*/  SHF.R.U64 R119, R119, 0x3, RZ ;  /* 0x0000000377777819 */ /* 0x000fe200000012ff */
[----:B------:R-:W-:Y:S01]  /*6e10*/  IMAD R7, R0, UR6, RZ ;  /* 0x0000000600077c24 */ /* 0x000fe2000f8e02ff */
[----:B------:R-:W-:Y:S01]  /*6e20*/  LOP3.LUT R14, R14, R15, RZ, 0x3c, !PT ;  /* 0x0000000f0e0e7212 */ /* 0x000fe200078e3cff */
[--C-:B------:R-:W-:Y:S01]  /*6e30*/  IMAD.X R15, RZ, RZ, R9.reuse, P4 ;  /* 0x000000ffff0f7224 */ /* 0x100fe200020e0609 */
[----:B------:R-:W-:Y:S01]  /*6e40*/  LOP3.LUT R20, R20, R21, RZ, 0x3c, !PT ;  /* 0x0000001514147212 */ /* 0x000fe200078e3cff */
[--C-:B------:R-:W-:Y:S01]  /*6e50*/  IMAD.X R21, RZ, RZ, R9.reuse, P5 ;  /* 0x000000ffff157224 */ /* 0x100fe200028e0609 */
[----:B------:R-:W-:Y:S01]  /*6e60*/  LOP3.LUT R52, R52, R53, RZ, 0x3c, !PT ;  /* 0x0000003534347212 */ /* 0x000fe200078e3cff */
[----:B------:R-:W-:Y:S01]  /*6e70*/  IMAD.X R53, RZ, RZ, R9, P6 ;  /* 0x000000ffff357224 */ /* 0x000fe200030e0609 */
[----:B------:R-:W-:Y:S01]  /*6e80*/  MOV R154, R154 ;  /* 0x0000009a009a7202 */ /* 0x000fe20000000f00 */
[----:B------:R-:W-:Y:S01]  /*6e90*/  IMAD R23, R33, UR5, R28 ;  /* 0x0000000521177c24 */ /* 0x000fe2000f8e021c */
[----:B------:R-:W-:Y:S01]  /*6ea0*/  F2FP.F16.F32.PACK_AB R68, R196, R96 ;  /* 0x00000060c444723e */ /* 0x000fe200000000ff */
[----:B0-----:R-:W-:Y:S01]  /*6eb0*/  VIADD R24, R32, 0x8 ;  /* 0x0000000820187836 */ /* 0x001fe20000000000 */
[----:B------:R-:W-:Y:S01]  /*6ec0*/  F2FP.F16.F32.PACK_AB R69, R69, R77 ;  /* 0x0000004d4545723e */ /* 0x000fe200000000ff */
[----:B------:R-:W-:Y:S01]  /*6ed0*/  IMAD.WIDE.U32 R10, R33, UR4, R10 ;  /* 0x00000004210a7c25 */ /* 0x000fe2000f8e000a */
[----:B------:R-:W-:Y:S01]  /*6ee0*/  F2FP.F16.F32.PACK_AB R70, R195, R100 ;  /* 0x00000064c346723e */ /* 0x000fe200000000ff */
[----:B------:R-:W-:Y:S01]  /*6ef0*/  ULDC.64 UR4, c[0x0][0xb50] ;  /* 0x0002d40000047ab9 */ /* 0x000fe20000000a00 */
[----:B------:R-:W-:Y:S01]  /*6f00*/  F2FP.F16.F32.PACK_AB R71, R85, R89 ;  /* 0x000000595547723e */ /* 0x000fe200000000ff */
[----:B------:R-:W-:Y:S01]  /*6f10*/  IMAD.IADD R11, R11, 0x1, R23 ;  /* 0x000000010b0b7824 */ /* 0x000fe200078e0217 */
[----:B------:R-:W-:-:S02]  /*6f20*/  LOP3.LUT P0, RZ, R205, 0x3, RZ, 0xc0, !PT ;  /* 0x00000003cdff7812 */ /* 0x000fc4000780c0ff */
[C---:B------:R-:W-:Y:S01]  /*6f30*/  IADD3 R103, P4, R8.reuse, 0x9000, RZ ;  /* 0x0000900008677810 */ /* 0x040fe20007f9e0ff */
[----:B------:R-:W-:Y:S01]  /*6f40*/  STSM.16.M88.4 [R154], R68 ;  /* 0x000000449a007844 */ /* 0x000fe20000000200 */
[C---:B------:R-:W-:Y:S02]  /*6f50*/  IADD3 R107, P5, R8.reuse, 0xa000, RZ ;  /* 0x0000a000086b7810 */ /* 0x040fe40007fbe0ff */
[----:B------:R-:W-:Y:S02]  /*6f60*/  IADD3 R111, P6, R8, 0xb000, RZ ;  /* 0x0000b000086f7810 */ /* 0x000fe40007fde0ff */
[----:B------:R-:W-:Y:S02]  /*6f70*/  MOV R152, R152 ;  /* 0x0000009800987202 */ /* 0x000fe40000000f00 */
[----:B------:R-:W-:Y:S02]  /*6f80*/  F2FP.F16.F32.PACK_AB R28, R194, R104 ;  /* 0x00000068c21c723e */ /* 0x000fe400000000ff */
[----:B------:R-:W-:-:S02]  /*6f90*/  F2FP.F16.F32.PACK_AB R29, R93, R97 ;  /* 0x000000615d1d723e */ /* 0x000fc400000000ff */
[----:B------:R-:W-:Y:S02]  /*6fa0*/  F2FP.F16.F32.PACK_AB R30, R193, R108 ;  /* 0x0000006cc11e723e */ /* 0x000fe400000000ff */
[----:B------:R-:W-:Y:S02]  /*6fb0*/  F2FP.F16.F32.PACK_AB R31, R101, R105 ;  /* 0x00000069651f723e */ /* 0x000fe400000000ff */
[----:B------:R-:W-:Y:S01]  /*6fc0*/  LOP3.LUT R8, R119, R8, RZ, 0x3c, !PT ;  /* 0x0000000877087212 */ /* 0x000fe200078e3cff */
[----:B------:R-:W-:Y:S01]  /*6fd0*/  IMAD.X R119, RZ, RZ, R9, P1 ;  /* 0x000000ffff777224 */ /* 0x000fe200008e0609 */
[-C--:B------:R-:W-:Y:S01]  /*6fe0*/  ISETP.GE.OR P1, PT, R32, R7.reuse, P0 ;  /* 0x000000072000720c */ /* 0x080fe20000726670 */
[----:B------:R0:W-:Y:S01]  /*6ff0*/  STSM.16.M88.4 [R152], R28 ;  /* 0x0000001c98007844 */ /* 0x0001e20000000200 */
[----:B------:R-:W-:Y:S02]  /*7000*/  ISETP.GE.OR P0, PT, R24, R7, P0 ;  /* 0x000000071800720c */ /* 0x000fe40000706670 */
[----:B------:R-:W-:-:S02]  /*7010*/  MOV R146, R146 ;  /* 0x0000009200927202 */ /* 0x000fc40000000f00 */
[----:B------:R-:W-:Y:S02]  /*7020*/  F2FP.F16.F32.PACK_AB R24, R192, R112 ;  /* 0x00000070c018723e */ /* 0x000fe400000000ff */
[----:B------:R-:W-:Y:S02]  /*7030*/  F2FP.F16.F32.PACK_AB R25, R109, R113 ;  /* 0x000000716d19723e */ /* 0x000fe400000000ff */
[----:B------:R-:W-:Y:S02]  /*7040*/  F2FP.F16.F32.PACK_AB R26, R191, R116 ;  /* 0x00000074bf1a723e */ /* 0x000fe400000000ff */
[----:B------:R-:W-:Y:S02]  /*7050*/  F2FP.F16.F32.PACK_AB R27, R117, R121 ;  /* 0x00000079751b723e */ /* 0x000fe400000000ff */
[----:B------:R-:W-:Y:S02]  /*7060*/  MOV R142, R142 ;  /* 0x0000008e008e7202 */ /* 0x000fe40000000f00 */
[----:B------:R-:W-:Y:S01]  /*7070*/  LEA R23, P3, R10, UR4, 0x2 ;  /* 0x000000040a177c11 */ /* 0x000fe2000f8610ff */
[----:B------:R-:W-:Y:S01]  /*7080*/  STSM.16.M88.4 [R146], R24 ;  /* 0x0000001892007844 */ /* 0x000fe20000000200 */
[----:B0-----:R-:W-:-:S02]  /*7090*/  F2FP.F16.F32.PACK_AB R28, R190, R120 ;  /* 0x00000078be1c723e */ /* 0x001fc400000000ff */
[----:B------:R-:W-:Y:S01]  /*70a0*/  F2FP.F16.F32.PACK_AB R29, R172, R173 ;  /* 0x000000adac1d723e */ /* 0x000fe200000000ff */
[----:B------:R-:W-:Y:S01]  /*70b0*/  SHFL.IDX PT, R48, R23, RZ, 0x1c1f ;  /* 0x001c1fff17307589 */ /* 0x000fe200000e0000 */
[----:B------:R-:W-:Y:S02]  /*70c0*/  F2FP.F16.F32.PACK_AB R30, R125, R124 ;  /* 0x0000007c7d1e723e */ /* 0x000fe400000000ff */
[----:B------:R-:W-:Y:S01]  /*70d0*/  F2FP.F16.F32.PACK_AB R31, R174, R175 ;  /* 0x000000afae1f723e */ /* 0x000fe200000000ff */
[----:B------:R-:W-:Y:S01]  /*70e0*/  SHFL.IDX PT, R50, R23, 0x1, 0x1c1f ;  /* 0x003c1f0017327f89 */ /* 0x000fe200000e0000 */
[----:B------:R-:W-:Y:S02]  /*70f0*/  MOV R138, R138 ;  /* 0x0000008a008a7202 */ /* 0x000fe40000000f00 */
[----:B------:R-:W-:Y:S01]  /*7100*/  F2FP.F16.F32.PACK_AB R32, R129, R128 ;  /* 0x000000808120723e */ /* 0x000fe200000000ff */
[----:B------:R-:W-:Y:S01]  /*7110*/  STSM.16.M88.4 [R142], R28 ;  /* 0x0000001c8e007844 */ /* 0x000fe20000000200 */
[----:B------:R-:W-:-:S02]  /*7120*/  F2FP.F16.F32.PACK_AB R33, R176, R177 ;  /* 0x000000b1b021723e */ /* 0x000fc400000000ff */
[----:B------:R-:W-:Y:S02]  /*7130*/  F2FP.F16.F32.PACK_AB R34, R133, R132 ;  /* 0x000000848522723e */ /* 0x000fe400000000ff */
[----:B------:R-:W-:Y:S02]  /*7140*/  F2FP.F16.F32.PACK_AB R35, R178, R179 ;  /* 0x000000b3b223723e */ /* 0x000fe400000000ff */
[----:B------:R-:W-:Y:S02]  /*7150*/  MOV R134, R134 ;  /* 0x0000008600867202 */ /* 0x000fe40000000f00 */
[----:B------:R-:W-:Y:S01]  /*7160*/  F2FP.F16.F32.PACK_AB R36, R137, R136 ;  /* 0x000000888924723e */ /* 0x000fe200000000ff */
[----:B------:R-:W-:Y:S01]  /*7170*/  STSM.16.M88.4 [R138], R32 ;  /* 0x000000208a007844 */ /* 0x000fe20000000200 */
[----:B------:R-:W-:Y:S02]  /*7180*/  F2FP.F16.F32.PACK_AB R37, R180, R181 ;  /* 0x000000b5b425723e */ /* 0x000fe400000000ff */
[----:B------:R-:W-:-:S02]  /*7190*/  F2FP.F16.F32.PACK_AB R38, R141, R140 ;  /* 0x0000008c8d26723e */ /* 0x000fc400000000ff */
[----:B------:R-:W-:Y:S02]  /*71a0*/  F2FP.F16.F32.PACK_AB R39, R182, R183 ;  /* 0x000000b7b627723e */ /* 0x000fe400000000ff */
[----:B------:R-:W-:Y:S02]  /*71b0*/  MOV R130, R130 ;  /* 0x0000008200827202 */ /* 0x000fe40000000f00 */
[----:B------:R-:W-:Y:S01]  /*71c0*/  F2FP.F16.F32.PACK_AB R60, R145, R144 ;  /* 0x00000090913c723e */ /* 0x000fe200000000ff */
[----:B------:R-:W-:Y:S01]  /*71d0*/  STSM.16.M88.4 [R134], R36 ;  /* 0x0000002486007844 */ /* 0x000fe20000000200 */
[----:B------:R-:W-:Y:S02]  /*71e0*/  F2FP.F16.F32.PACK_AB R61, R184, R185 ;  /* 0x000000b9b83d723e */ /* 0x000fe400000000ff */
[----:B------:R-:W-:Y:S02]  /*71f0*/  F2FP.F16.F32.PACK_AB R62, R149, R148 ;  /* 0x00000094953e723e */ /* 0x000fe400000000ff */
[----:B------:R-:W-:-:S02]  /*7200*/  F2FP.F16.F32.PACK_AB R63, R186, R3 ;  /* 0x00000003ba3f723e */ /* 0x000fc400000000ff */
[----:B------:R-:W-:Y:S01]  /*7210*/  LEA.HI.X R11, R10, UR5, R11, 0x2, P3 ;  /* 0x000000050a0b7c11 */ /* 0x000fe200098f140b */
[----:B------:R-:W-:Y:S01]  /*7220*/  UIMAD UR6, UR11, UR8, URZ ;  /* 0x000000080b0672a4 */ /* 0x000fe2000f8e023f */
[----:B------:R-:W-:Y:S01]  /*7230*/  LOP3.LUT R102, R103, 0x380, RZ, 0xc0, !PT ;  /* 0x0000038067667812 */ /* 0x000fe200078ec0ff */
[----:B------:R-:W-:Y:S01]  /*7240*/  STSM.16.M88.4 [R130], R60 ;  /* 0x0000003c82007844 */ /* 0x000fe20000000200 */
[----:B------:R-:W-:Y:S02]  /*7250*/  LOP3.LUT R106, R107, 0x380, RZ, 0xc0, !PT ;  /* 0x000003806b6a7812 */ /* 0x000fe400078ec0ff */
[----:B------:R-:W-:Y:S01]  /*7260*/  LOP3.LUT R110, R111, 0x380, RZ, 0xc0, !PT ;  /* 0x000003806f6e7812 */ /* 0x000fe200078ec0ff */
[----:B------:R-:W0:Y:S04]  /*7270*/  SHFL.IDX PT, R49, R11, RZ, 0x1c1f ;  /* 0x001c1fff0b317589 */ /* 0x000e2800000e0000 */
[----:B------:R-:W1:Y:S01]  /*7280*/  SHFL.IDX PT, R51, R11, 0x1, 0x1c1f ;  /* 0x003c1f000b337f89 */ /* 0x000e6200000e0000 */
[----:B------:R-:W-:Y:S01]  /*7290*/  IMAD R3, R19, 0x20, R22 ;  /* 0x0000002013037824 */ /* 0x000fe200078e0216 */
[----:B------:R-:W-:Y:S01]  /*72a0*/  UIMAD.WIDE.U32 UR4, UR10, UR8, URZ ;  /* 0x000000080a0472a5 */ /* 0x000fe2000f8e003f */
[----:B------:R-:W-:Y:S01]  /*72b0*/  SHF.R.U64 R102, R102, 0x3, RZ ;  /* 0x0000000366667819 */ /* 0x000fe200000012ff */
[----:B------:R-:W-:Y:S01]  /*72c0*/  BAR.SYNC.DEFER_BLOCKING 0x1, 0x100 ;  /* 0x0044000000007b1d */ /* 0x000fe20000010000 */
[----:B------:R-:W-:Y:S01]  /*72d0*/  UIMAD UR6, UR10, UR9, UR6 ;  /* 0x000000090a0672a4 */ /* 0x000fe2000f8e0206 */
[----:B------:R-:W-:-:S02]  /*72e0*/  SHF.R.U64 R106, R106, 0x3, RZ ;  /* 0x000000036a6a7819 */ /* 0x000fc400000012ff */
[----:B------:R-:W-:Y:S02]  /*72f0*/  SHF.R.U64 R110, R110, 0x3, RZ ;  /* 0x000000036e6e7819 */ /* 0x000fe400000012ff */
[----:B------:R-:W-:Y:S01]  /*7300*/  ULDC.64 UR8, c[0x0][0xaf0] ;  /* 0x0002bc0000087ab9 */ /* 0x000fe20000000a00 */
[----:B------:R-:W-:Y:S01]  /*7310*/  LOP3.LUT R102, R102, R103, RZ, 0x3c, !PT ;  /* 0x0000006766667212 */ /* 0x000fe200078e3cff */
[----:B0-----:R0:W-:Y:S01]  /*7320*/  @!P1 ST.E desc[UR42][R48.64], R6 ;  /* 0x0000000630009985 */ /* 0x0011e2000c10192a */
[----:B------:R-:W-:Y:S01]  /*7330*/  UIMAD UR7, UR7, UR8, URZ ;  /* 0x00000008070772a4 */ /* 0x000fe2000f8e023f */
[----:B------:R-:W-:Y:S01]  /*7340*/  LOP3.LUT R106, R106, R107, RZ, 0x3c, !PT ;  /* 0x0000006b6a6a7212 */ /* 0x000fe200078e3cff */
[----:B------:R-:W-:Y:S01]  /*7350*/  UIADD3 UR5, UR5, UR6, URZ ;  /* 0x0000000605057290 */ /* 0x000fe2000fffe03f */
[----:B-1----:R1:W-:Y:S01]  /*7360*/  @!P0 ST.E desc[UR42][R50.64], R5 ;  /* 0x0000000532008985 */ /* 0x0023e2000c10192a */
[----:B------:R-:W-:Y:S01]  /*7370*/  LOP3.LUT R110, R110, R111, RZ, 0x3c, !PT ;  /* 0x0000006f6e6e7212 */ /* 0x000fe200078e3cff */
[----:B------:R-:W-:-:S02]  /*7380*/  IMAD.X R103, RZ, RZ, R9, P4 ;  /* 0x000000ffff677224 */ /* 0x000fc400020e0609 */
[----:B------:R2:W5:Y:S01]  /*7390*/  LD.E.128 R44, desc[UR42][R14.64] ;  /* 0x0000002a0e2c7980 */ /* 0x000562000c101d00 */
[----:B0-----:R-:W0:Y:S03]  /*73a0*/  @P2 LDC R6, c[0x0][0xbf0] ;  /* 0x0002fc00ff062b82 */ /* 0x001e260000000800 */
[----:B------:R3:W5:Y:S01]  /*73b0*/  LD.E.128 R24, desc[UR42][R20.64] ;  /* 0x0000002a14187980 */ /* 0x000762000c101d00 */
[----:B------:R-:W-:Y:S01]  /*73c0*/  UIMAD UR7, UR41, UR9, UR7 ;  /* 0x00000009290772a4 */ /* 0x000fe2000f8e0207 */
[--C-:B------:R-:W-:Y:S01]  /*73d0*/  IMAD.X R107, RZ, RZ, R9.reuse, P5 ;  /* 0x000000ffff6b7224 */ /* 0x100fe200028e0609 */
[----:B------:R-:W-:Y:S01]  /*73e0*/  UIMAD.WIDE.U32 UR4, UR41, UR8, UR4 ;  /* 0x00000008290472a5 */ /* 0x000fe2000f8e0004 */
[----:B------:R-:W-:Y:S01]  /*73f0*/  IMAD.X R111, RZ, RZ, R9, P6 ;  /* 0x000000ffff6f7224 */ /* 0x000fe200030e0609 */
[----:B------:R4:W5:Y:S01]  /*7400*/  LD.E.128 R40, desc[UR42][R12.64] ;  /* 0x0000002a0c287980 */ /* 0x000962000c101d00 */
[C---:B------:R-:W-:Y:S01]  /*7410*/  IMAD R30, R4.reuse, 0x80, R22 ;  /* 0x00000080041e7824 */ /* 0x040fe200078e0216 */
[----:B-1----:R-:W1:Y:S02]  /*7420*/  @P2 LDC R5, c[0x0][0xbec] ;  /* 0x0002fb00ff052b82 */ /* 0x002e640000000800 */
[----:B------:R-:W5:Y:S04]  /*7430*/  LD.E.128 R52, desc[UR42][R52.64] ;  /* 0x0000002a34347980 */ /* 0x000f68000c101d00 */
[----:B------:R-:W5:Y:S02]  /*7440*/  LD.E.128 R56, desc[UR42][R56.64] ;  /* 0x0000002a38387980 */ /* 0x000f64000c101d00 */
[----:B--2---:R-:W2:Y:S01]  /*7450*/  LDC.64 R14, c[0x0][0xae0] ;  /* 0x0002b800ff0e7b82 */ /* 0x004ea20000000a00 */
[----:B---3--:R-:W-:Y:S01]  /*7460*/  IMAD R20, R4, 0x80, R3 ;  /* 0x0000008004147824 */ /* 0x008fe200078e0203 */
[----:B------:R-:W-:Y:S01]  /*7470*/  UIADD3 UR5, UR5, UR7, URZ ;  /* 0x0000000705057290 */ /* 0x000fe2000fffe03f */
[----:B------:R-:W5:Y:S01]  /*7480*/  LD.E.128 R8, desc[UR42][R8.64] ;  /* 0x0000002a08087980 */ /* 0x000f62000c101d00 */
[----:B------:R-:W-:Y:S01]  /*7490*/  UIADD3 UR36, UR36, 0x1, URZ ;  /* 0x0000000124247890 */ /* 0x000fe2000fffe03f */
[----:B------:R-:W-:Y:S01]  /*74a0*/  IMAD.MOV.U32 R3, RZ, RZ, R20 ;  /* 0x000000ffff037224 */ /* 0x000fe200078e0014 */
[----:B------:R-:W-:Y:S01]  /*74b0*/  ULDC.64 UR6, c[0x0][0xad8] ;  /* 0x0002b60000067ab9 */ /* 0x000fe20000000a00 */
[----:B------:R-:W5:Y:S01]  /*74c0*/  LD.E.128 R88, desc[UR42][R90.64] ;  /* 0x0000002a5a587980 */ /* 0x000f62000c101d00 */
[----:B------:R-:W-:-:S03]  /*74d0*/  ULDC.64 UR8, c[0x0][0xa80] ;  /* 0x0002a00000087ab9 */ /* 0x000fc60000000a00 */
[----:B------:R-:W5:Y:S04]  /*74e0*/  LD.E.128 R92, desc[UR42][R94.64] ;  /* 0x0000002a5e5c7980 */ /* 0x000f68000c101d00 */
[----:B------:R-:W5:Y:S01]  /*74f0*/  LD.E.128 R96, desc[UR42][R98.64] ;  /* 0x0000002a62607980 */ /* 0x000f62000c101d00 */
[----:B-1----:R-:W-:-:S03]  /*7500*/  @P2 IMAD.HI.U32 R5, R20, R5, RZ ;  /* 0x0000000514052227 */ /* 0x002fc600078e00ff */
[----:B------:R-:W5:Y:S02]  /*7510*/  LD.E.128 R100, desc[UR42][R102.64] ;  /* 0x0000002a66647980 */ /* 0x000f64000c101d00 */
[----:B0-----:R-:W-:Y:S02]  /*7520*/  @P2 SHF.R.U32.HI R3, RZ, R6, R5 ;  /* 0x00000006ff032219 */ /* 0x001fe40000011605 */
[----:B------:R-:W5:Y:S02]  /*7530*/  LD.E.128 R104, desc[UR42][R106.64] ;  /* 0x0000002a6a687980 */ /* 0x000f64000c101d00 */
[--C-:B------:R-:W-:Y:S02]  /*7540*/  SHF.R.S32.HI R5, RZ, 0x1f, R3.reuse ;  /* 0x0000001fff057819 */ /* 0x100fe40000011403 */
[----:B------:R-:W5:Y:S03]  /*7550*/  LD.E.128 R108, desc[UR42][R110.64] ;  /* 0x0000002a6e6c7980 */ /* 0x000f66000c101d00 */
[----:B--2---:R-:W-:Y:S01]  /*7560*/  IMAD R6, R5, R14, RZ ;  /* 0x0000000e05067224 */ /* 0x004fe200078e02ff */
[----:B------:R-:W5:Y:S01]  /*7570*/  LD.E.128 R112, desc[UR42][R114.64] ;  /* 0x0000002a72707980 */ /* 0x000f62000c101d00 */
[----:B------:R-:W-:-:S03]  /*7580*/  IMAD.MOV R5, RZ, RZ, -R3 ;  /* 0x000000ffff057224 */ /* 0x000fc600078e0a03 */
[----:B------:R-:W5:Y:S01]  /*7590*/  LD.E.128 R116, desc[UR42][R118.64] ;  /* 0x0000002a76747980 */ /* 0x000f62000c101d00 */
[----:B------:R-:W-:Y:S02]  /*75a0*/  IMAD R5, R0, R5, R20 ;  /* 0x0000000500057224 */ /* 0x000fe400078e0214 */
[C---:B------:R-:W-:Y:S01]  /*75b0*/  IMAD R15, R3.reuse, R15, R6 ;  /* 0x0000000f030f7224 */ /* 0x040fe200078e0206 */
[----:B------:R-:W5:Y:S01]  /*75c0*/  LD.E.128 R120, desc[UR42][R122.64] ;  /* 0x0000002a7a787980 */ /* 0x000f62000c101d00 */
[----:B----4-:R-:W-:Y:S01]  /*75d0*/  IMAD.WIDE.U32 R12, R3, R14, UR4 ;  /* 0x00000004030c7e25 */ /* 0x010fe2000f8e000e */
[----:B------:R-:W-:Y:S02]  /*75e0*/  SHF.R.S32.HI R3, RZ, 0x1f, R5 ;  /* 0x0000001fff037819 */ /* 0x000fe40000011405 */
[----:B------:R-:W5:Y:S01]  /*75f0*/  LD.E.128 R124, desc[UR42][R126.64] ;  /* 0x0000002a7e7c7980 */ /* 0x000f62000c101d00 */
[----:B------:R-:W-:Y:S01]  /*7600*/  @!PT LDS RZ, [RZ] ;  /* 0x00000000fffff984 */ /* 0x000fe20000000800 */
[----:B------:R-:W-:Y:S01]  /*7610*/  @!PT LDS RZ, [RZ] ;  /* 0x00000000fffff984 */ /* 0x000fe20000000800 */
[----:B------:R-:W-:Y:S01]  /*7620*/  @!PT LDS RZ, [RZ] ;  /* 0x00000000fffff984 */ /* 0x000fe20000000800 */
[----:B------:R-:W-:Y:S01]  /*7630*/  @!PT LDS RZ, [RZ] ;  /* 0x00000000fffff984 */ /* 0x000fe20000000800 */
[----:B------:R0:W-:Y:S06]  /*7640*/  MEMBAR.ALL.CTA ;  /* 0x0000000000007992 */ /* 0x0001ec0000008000 */
[----:B0-----:R-:W0:Y:S01]  /*7650*/  FENCE.VIEW.ASYNC.S ;  /* 0x00000000000073c6 */ /* 0x001e220000000000 */
[----:B------:R-:W-:-:S02]  /*7660*/  IMAD R4, R3, UR6, RZ ;  /* 0x0000000603047c24 */ /* 0x000fc4000f8e02ff */
[----:B------:R-:W-:Y:S02]  /*7670*/  IMAD.IADD R13, R13, 0x1, R15 ;  /* 0x000000010d0d7824 */ /* 0x000fe400078e020f */
[C---:B------:R-:W-:Y:S02]  /*7680*/  IMAD R3, R5.reuse, UR7, R4 ;  /* 0x0000000705037c24 */ /* 0x040fe4000f8e0204 */
[----:B------:R-:W-:Y:S01]  /*7690*/  IMAD.WIDE.U32 R4, R5, UR6, R12 ;  /* 0x0000000605047c25 */ /* 0x000fe2000f8e000c */
[----:B------:R-:W-:Y:S01]  /*76a0*/  ISETP.GE.AND P2, PT, R30, R7, PT ;  /* 0x000000071e00720c */ /* 0x000fe20003f46270 */
[----:B------:R-:W-:Y:S02]  /*76b0*/  UISETP.NE.AND UP0, UPT, UR36, 0x2, UPT ;  /* 0x000000022400788c */ /* 0x000fe4000bf05270 */
[----:B------:R-:W-:Y:S01]  /*76c0*/  IMAD.IADD R3, R5, 0x1, R3 ;  /* 0x0000000105037824 */ /* 0x000fe200078e0203 */
[----:B------:R-:W-:Y:S01]  /*76d0*/  LEA R6, P3, R4, UR8, 0x1 ;  /* 0x0000000804067c11 */ /* 0x000fe2000f8608ff */
[----:B------:R-:W-:Y:S01]  /*76e0*/  VIADD R206, R206, 0x22820 ;  /* 0x00022820cece7836 */ /* 0x000fe20000000000 */
[----:B------:R-:W-:Y:S01]  /*76f0*/  ULDC UR4, c[0x0][0xc] ;  /* 0x0000030000047ab9 */ /* 0x000fe20000000800 */
[----:B------:R-:W-:Y:S01]  /*7700*/  VIADD R0, R30, 0x20 ;  /* 0x000000201e007836 */ /* 0x000fe20000000000 */
[----:B------:R-:W-:Y:S01]  /*7710*/  UIADD3 UR39, UR4, UR39, URZ ;  /* 0x0000002704277290 */ /* 0x000fe2000fffe03f */
[----:B------:R-:W-:Y:S01]  /*7720*/  LEA.HI.X R3, R4, UR9, R3, 0x1, P3 ;  /* 0x0000000904037c11 */ /* 0x000fe200098f0c03 */
[----:B------:R-:W-:Y:S01]  /*7730*/  USEL UR4, URZ, 0x1, UP0 ;  /* 0x000000013f047887 */ /* 0x000fe20008000000 */
[----:B------:R-:W-:-:S02]  /*7740*/  PRMT R206, RZ, 0x654, R206 ;  /* 0x00000654ffce7816 */ /* 0x000fc400000000ce */
[-C--:B------:R-:W-:Y:S01]  /*7750*/  ISETP.GE.AND P1, PT, R0, R7.reuse, PT ;  /* 0x000000070000720c */ /* 0x080fe20003f26270 */
[----:B------:R-:W-:Y:S01]  /*7760*/  VIADD R0, R30, 0x40 ;  /* 0x000000401e007836 */ /* 0x000fe20000000000 */
[----:B------:R-:W-:Y:S01]  /*7770*/  USEL UR36, UR36, URZ, UP0 ;  /* 0x0000003f24247287 */ /* 0x000fe20008000000 */
[----:B0-----:R0:W-:Y:S01]  /*7780*/  SYNCS.ARRIVE.TRANS64.RED.A1T0 RZ, [R206+URZ], RZ ;  /* 0x000000ffceff79a7 */ /* 0x0011e2000810043f */
[----:B------:R-:W-:Y:S01]  /*7790*/  ULOP3.LUT UR38, UR38, UR4, URZ, 0x3c, !UPT ;  /* 0x0000000426267292 */ /* 0x000fe2000f8e3c3f */
[----:B------:R0:W1:Y:S01]  /*77a0*/  SHFL.IDX PT, R12, R6, RZ, 0x181f ;  /* 0x00181fff060c7589 */ /* 0x00006200000e0000 */
[----:B------:R-:W-:Y:S03]  /*77b0*/  BSSY B0, `(.L_x_29) ;  /* 0x0000014000007945 */ /* 0x000fe60003800000 */
[----:B------:R0:W2:Y:S01]  /*77c0*/  SHFL.IDX PT, R13, R3, RZ, 0x181f ;  /* 0x00181fff030d7589 */ /* 0x0000a200000e0000 */
[----:B------:R-:W-:Y:S01]  /*77d0*/  ISETP.GE.AND P0, PT, R0, R7, PT ;  /* 0x000000070000720c */ /* 0x000fe20003f06270 */
[----:B------:R-:W-:-:S12]  /*77e0*/  @P2 BRA `(.L_x_30) ;  /* 0x0000000000402947 */ /* 0x000fd80003800000 */
[----:B------:R-:W-:Y:S02]  /*77f0*/  ULDC UR4, c[0x0][0xac8] ;  /* 0x0002b20000047ab9 */ /* 0x000fe40000000800 */
[----:B------:R-:W-:Y:S02]  /*7800*/  ISETP.GE.AND P4, PT, R18, UR4, PT ;  /* 0x0000000412007c0c */ /* 0x000fe4000bf86270 */
[----:B------:R-:W-:Y:S02]  /*7810*/  ISETP.GE.AND P3, PT, R17, UR4, PT ;  /* 0x0000000411007c0c */ /* 0x000fe4000bf66270 */
[----:B------:R-:W-:Y:S02]  /*7820*/  ISETP.GE.AND P2, PT, R16, UR4, PT ;  /* 0x0000000410007c0c */ /* 0x000fe4000bf46270 */
[----:B------:R-:W-:-:S07]  /*7830*/  ISETP.GE.AND P5, PT, R2, UR4, PT ;  /* 0x0000000402007c0c */ /* 0x000fce000bfa6270 */
[----:B-1----:R-:W-:-:S04]  /*7840*/  @!P4 LEA R14, P6, R18, R12, 0x1 ;  /* 0x0000000c120ec211 */ /* 0x002fc800078c08ff */
[----:B--2---:R-:W-:Y:S02]  /*7850*/  @!P4 LEA.HI.X R15, R18, R13, R214, 0x1, P6 ;  /* 0x0000000d120fc211 */ /* 0x004fe400030f0cd6 */
[----:B------:R-:W-:Y:S01]  /*7860*/  @!P3 LEA R20, P6, R17, R12, 0x1 ;  /* 0x0000000c1114b211 */ /* 0x000fe200078c08ff */
[----:B------:R-:W-:-:S03]  /*7870*/  @!P5 IMAD.WIDE R4, R2, 0x2, R12 ;  /* 0x000000020204d825 */ /* 0x000fc600078e020c */
[-C--:B------:R-:W-:Y:S02]  /*7880*/  @!P3 LEA.HI.X R21, R17, R13.reuse, R213, 0x1, P6 ;  /* 0x0000000d1115b211 */ /* 0x080fe400030f0cd5 */
[C---:B------:R-:W-:Y:S01]  /*7890*/  @!P2 LEA R28, P6, R16.reuse, R12, 0x1 ;  /* 0x0000000c101ca211 */ /* 0x040fe200078c08ff */
[----:B-----5:R3:W-:Y:S03]  /*78a0*/  @!P5 ST.E.128 desc[UR42][R4.64], R8 ;  /* 0x000000080400d985 */ /* 0x0207e6000c101d2a */
[----:B------:R-:W-:Y:S01]  /*78b0*/  @!P2 LEA.HI.X R29, R16, R13, R212, 0x1, P6 ;  /* 0x0000000d101da211 */ /* 0x000fe200030f0cd4 */
[----:B------:R3:W-:Y:S04]  /*78c0*/  @!P4 ST.E.128 desc[UR42][R14.64], R52 ;  /* 0x000000340e00c985 */ /* 0x0007e8000c101d2a */
[----:B------:R3:W-:Y:S04]  /*78d0*/  @!P3 ST.E.128 desc[UR42][R20.64], R96 ;  /* 0x000000601400b985 */ /* 0x0007e8000c101d2a */
[----:B------:R3:W-:Y:S02]  /*78e0*/  @!P2 ST.E.128 desc[UR42][R28.64], R112 ;  /* 0x000000701c00a985 */ /* 0x0007e4000c101d2a */
.L_x_30:
[----:B------:R-:W-:Y:S05]  /*78f0*/  BSYNC B0 ;  /* 0x0000000000007941 */ /* 0x000fea0003800000 */
.L_x_29:
[----:B---3-5:R3:W4:Y:S01]  /*7900*/  SHFL.IDX PT, R9, R3, 0x1, 0x181f ;  /* 0x00381f0003097f89 */ /* 0x02872200000e0000 */
[----:B------:R-:W-:Y:S03]  /*7910*/  BSSY B0, `(.L_x_31) ;  /* 0x0000013000007945 */ /* 0x000fe60003800000 */
[----:B------:R3:W0:Y:S01]  /*7920*/  SHFL.IDX PT, R8, R6, 0x1, 0x181f ;  /* 0x00381f0006087f89 */ /* 0x00062200000e0000 */
[----:B------:R-:W-:Y:S05]  /*7930*/  @P1 BRA `(.L_x_32) ;  /* 0x0000000000401947 */ /* 0x000fea0003800000 */
[----:B------:R-:W-:Y:S02]  /*7940*/  ULDC UR4, c[0x0][0xac8] ;  /* 0x0002b20000047ab9 */ /* 0x000fe40000000800 */
[----:B------:R-:W-:Y:S02]  /*7950*/  ISETP.GE.AND P3, PT, R18, UR4, PT ;  /* 0x0000000412007c0c */ /* 0x000fe4000bf66270 */
[----:B------:R-:W-:Y:S02]  /*7960*/  ISETP.GE.AND P2, PT, R17, UR4, PT ;  /* 0x0000000411007c0c */ /* 0x000fe4000bf46270 */
[----:B------:R-:W-:Y:S02]  /*7970*/  ISETP.GE.AND P1, PT, R16, UR4, PT ;  /* 0x0000000410007c0c */ /* 0x000fe4000bf26270 */
[----:B------:R-:W-:-:S07]  /*7980*/  ISETP.GE.AND P4, PT, R2, UR4, PT ;  /* 0x0000000402007c0c */ /* 0x000fce000bf86270 */
[CC--:B0-----:R-:W-:Y:S02]  /*7990*/  @!P3 LEA R10, P6, R18.reuse, R8.reuse, 0x1 ;  /* 0x00000008120ab211 */ /* 0x0c1fe400078c08ff */
[CC--:B-1----:R-:W-:Y:S02]  /*79a0*/  @!P2 LEA R12, P5, R17.reuse, R8.reuse, 0x1 ;  /* 0x00000008110ca211 */ /* 0x0c2fe400078a08ff */
[-C--:B----4-:R-:W-:Y:S02]  /*79b0*/  @!P3 LEA.HI.X R11, R18, R9.reuse, R214, 0x1, P6 ;  /* 0x00000009120bb211 */ /* 0x090fe400030f0cd6 */
[----:B------:R-:W-:Y:S01]  /*79c0*/  @!P1 LEA R14, P6, R16, R8, 0x1 ;  /* 0x00000008100e9211 */ /* 0x000fe200078c08ff */
[----:B------:R-:W-:Y:S01]  /*79d0*/  @!P4 IMAD.WIDE R4, R2, 0x2, R8 ;  /* 0x000000020204c825 */ /* 0x000fe200078e0208 */
[-C--:B--2---:R-:W-:Y:S02]  /*79e0*/  @!P2 LEA.HI.X R13, R17, R9.reuse, R213, 0x1, P5 ;  /* 0x00000009110da211 */ /* 0x084fe400028f0cd5 */
[----:B------:R-:W-:-:S02]  /*79f0*/  @!P1 LEA.HI.X R15, R16, R9, R212, 0x1, P6 ;  /* 0x00000009100f9211 */ /* 0x000fc400030f0cd4 */
[----:B------:R0:W-:Y:S04]  /*7a00*/  @!P4 ST.E.128 desc[UR42][R4.64], R40 ;  /* 0x000000280400c985 */ /* 0x0001e8000c101d2a */
[----:B------:R0:W-:Y:S04]  /*7a10*/  @!P3 ST.E.128 desc[UR42][R10.64], R56 ;  /* 0x000000380a00b985 */ /* 0x0001e8000c101d2a */
[----:B------:R0:W-:Y:S04]  /*7a20*/  @!P2 ST.E.128 desc[UR42][R12.64], R100 ;  /* 0x000000640c00a985 */ /* 0x0001e8000c101d2a */
[----:B------:R0:W-:Y:S02]  /*7a30*/  @!P1 ST.E.128 desc[UR42][R14.64], R116 ;  /* 0x000000740e009985 */ /* 0x0001e4000c101d2a */
.L_x_32:
[----:B------:R-:W-:Y:S05]  /*7a40*/  BSYNC B0 ;  /* 0x0000000000007941 */ /* 0x000fea0003800000 */
.L_x_31:
[----:B----4-:R4:W1:Y:S01]  /*7a50*/  SHFL.IDX PT, R9, R3, 0x2, 0x181f ;  /* 0x00581f0003097f89 */ /* 0x01086200000e0000 */
[----:B------:R-:W-:Y:S03]  /*7a60*/  BSSY B0, `(.L_x_33) ;  /* 0x0000013000007945 */ /* 0x000fe60003800000 */
[----:B0-----:R4:W0:Y:S01]  /*7a70*/  SHFL.IDX PT, R8, R6, 0x2, 0x181f ;  /* 0x00581f0006087f89 */ /* 0x00182200000e0000 */
[----:B------:R-:W-:Y:S05]  /*7a80*/  @P0 BRA `(.L_x_34) ;  /* 0x0000000000400947 */ /* 0x000fea0003800000 */
[----:B------:R-:W-:Y:S02]  /*7a90*/  ULDC UR4, c[0x0][0xac8] ;  /* 0x0002b20000047ab9 */ /* 0x000fe40000000800 */
[----:B------:R-:W-:Y:S02]  /*7aa0*/  ISETP.GE.AND P4, PT, R18, UR4, PT ;  /* 0x0000000412007c0c */ /* 0x000fe4000bf86270 */
[----:B------:R-:W-:Y:S02]  /*7ab0*/  ISETP.GE.AND P5, PT, R17, UR4, PT ;  /* 0x0000000411007c0c */ /* 0x000fe4000bfa6270 */
[----:B------:R-:W-:Y:S02]  /*7ac0*/  ISETP.GE.AND P6, PT, R16, UR4, PT ;  /* 0x0000000410007c0c */ /* 0x000fe4000bfc6270 */
[----:B------:R-:W-:-:S07]  /*7ad0*/  ISETP.GE.AND P3, PT, R2, UR4, PT ;  /* 0x0000000402007c0c */ /* 0x000fce000bf66270 */
[-C--:B0-----:R-:W-:Y:S02]  /*7ae0*/  @!P4 LEA R10, P0, R18, R8.reuse, 0x1 ;  /* 0x00000008120ac211 */ /* 0x081fe400078008ff */
[CC--:B-1----:R-:W-:Y:S02]  /*7af0*/  @!P5 LEA R12, P1, R17.reuse, R8.reuse, 0x1 ;  /* 0x00000008110cd211 */ /* 0x0c2fe400078208ff */
[----:B------:R-:W-:Y:S02]  /*7b00*/  @!P6 LEA R14, P2, R16, R8, 0x1 ;  /* 0x00000008100ee211 */ /* 0x000fe400078408ff */
[----:B------:R-:W-:Y:S01]  /*7b10*/  @!P3 IMAD.WIDE R4, R2, 0x2, R8 ;  /* 0x000000020204b825 */ /* 0x000fe200078e0208 */
[-C--:B------:R-:W-:Y:S02]  /*7b20*/  @!P4 LEA.HI.X R11, R18, R9.reuse, R214, 0x1, P0 ;  /* 0x00000009120bc211 */ /* 0x080fe400000f0cd6 */
[-C--:B--2---:R-:W-:Y:S02]  /*7b30*/  @!P5 LEA.HI.X R13, R17, R9.reuse, R213, 0x1, P1 ;  /* 0x00000009110dd211 */ /* 0x084fe400008f0cd5 */
[----:B------:R-:W-:Y:S01]  /*7b40*/  @!P6 LEA.HI.X R15, R16, R9, R212, 0x1, P2 ;  /* 0x00000009100fe211 */ /* 0x000fe200010f0cd4 */
[----:B------:R0:W-:Y:S04]  /*7b50*/  @!P3 ST.E.128 desc[UR42][R4.64], R44 ;  /* 0x0000002c0400b985 */ /* 0x0001e8000c101d2a */
[----:B------:R0:W-:Y:S04]  /*7b60*/  @!P4 ST.E.128 desc[UR42][R10.64], R88 ;  /* 0x000000580a00c985 */ /* 0x0001e8000c101d2a */
[----:B------:R0:W-:Y:S04]  /*7b70*/  @!P5 ST.E.128 desc[UR42][R12.64], R104 ;  /* 0x000000680c00d985 */ /* 0x0001e8000c101d2a */
[----:B------:R0:W-:Y:S02]  /*7b80*/  @!P6 ST.E.128 desc[UR42][R14.64], R120 ;  /* 0x000000780e00e985 */ /* 0x0001e4000c101d2a */
.L_x_34:
[----:B------:R-:W-:Y:S05]  /*7b90*/  BSYNC B0 ;  /* 0x0000000000007941 */ /* 0x000fea0003800000 */
.L_x_33:
[----:B------:R-:W-:Y:S01]  /*7ba0*/  VIADD R0, R30, 0x60 ;  /* 0x000000601e007836 */ /* 0x000fe20000000000 */
[----:B-1----:R1:W1:Y:S01]  /*7bb0*/  SHFL.IDX PT, R9, R3, 0x3, 0x181f ;  /* 0x00781f0003097f89 */ /* 0x00226200000e0000 */
[----:B------:R-:W-:Y:S01]  /*7bc0*/  UIADD3 UR47, UR47, 0x1, URZ ;  /* 0x000000012f2f7890 */ /* 0x000fe2000fffe03f */
[----:B------:R-:W-:Y:S02]  /*7bd0*/  BSSY B0, `(.L_x_35) ;  /* 0x0000014000007945 */ /* 0x000fe40003800000 */
[----:B------:R-:W-:Y:S01]  /*7be0*/  ISETP.GE.AND P0, PT, R0, R7, PT ;  /* 0x000000070000720c */ /* 0x000fe20003f06270 */
[----:B0-----:R0:W0:-:S12]  /*7bf0*/  SHFL.IDX PT, R8, R6, 0x3, 0x181f ;  /* 0x00781f0006087f89 */ /* 0x00101800000e0000 */
[----:B------:R-:W-:Y:S05]  /*7c00*/  @P0 BRA `(.L_x_36) ;  /* 0x0000000000400947 */ /* 0x000fea0003800000 */
[----:B------:R-:W-:Y:S02]  /*7c10*/  ULDC UR4, c[0x0][0xac8] ;  /* 0x0002b20000047ab9 */ /* 0x000fe40000000800 */
[----:B------:R-:W-:Y:S02]  /*7c20*/  ISETP.GE.AND P4, PT, R18, UR4, PT ;  /* 0x0000000412007c0c */ /* 0x000fe4000bf86270 */
[----:B------:R-:W-:Y:S02]  /*7c30*/  ISETP.GE.AND P5, PT, R17, UR4, PT ;  /* 0x0000000411007c0c */ /* 0x000fe4000bfa6270 */
[----:B------:R-:W-:Y:S02]  /*7c40*/  ISETP.GE.AND P6, PT, R16, UR4, PT ;  /* 0x0000000410007c0c */ /* 0x000fe4000bfc6270 */
[----:B------:R-:W-:-:S07]  /*7c50*/  ISETP.GE.AND P3, PT, R2, UR4, PT ;  /* 0x0000000402007c0c */ /* 0x000fce000bf66270 */
[-C--:B0--34-:R-:W-:Y:S02]  /*7c60*/  @!P4 LEA R6, P0, R18, R8.reuse, 0x1 ;  /* 0x000000081206c211 */ /* 0x099fe400078008ff */
[CC--:B------:R-:W-:Y:S02]  /*7c70*/  @!P5 LEA R10, P1, R17.reuse, R8.reuse, 0x1 ;  /* 0x00000008110ad211 */ /* 0x0c0fe400078208ff */
[----:B------:R-:W-:Y:S02]  /*7c80*/  @!P6 LEA R12, P2, R16, R8, 0x1 ;  /* 0x00000008100ce211 */ /* 0x000fe400078408ff */
[----:B-1----:R-:W-:Y:S01]  /*7c90*/  @!P3 IMAD.WIDE R4, R2, 0x2, R8 ;  /* 0x000000020204b825 */ /* 0x002fe200078e0208 */
[-C--:B------:R-:W-:Y:S02]  /*7ca0*/  @!P4 LEA.HI.X R7, R18, R9.reuse, R214, 0x1, P0 ;  /* 0x000000091207c211 */ /* 0x080fe400000f0cd6 */
[-C--:B------:R-:W-:Y:S02]  /*7cb0*/  @!P5 LEA.HI.X R11, R17, R9.reuse, R213, 0x1, P1 ;  /* 0x00000009110bd211 */ /* 0x080fe400008f0cd5 */
[----:B--2---:R-:W-:Y:S01]  /*7cc0*/  @!P6 LEA.HI.X R13, R16, R9, R212, 0x1, P2 ;  /* 0x00000009100de211 */ /* 0x004fe200010f0cd4 */
[----:B------:R0:W-:Y:S04]  /*7cd0*/  @!P3 ST.E.128 desc[UR42][R4.64], R24 ;  /* 0x000000180400b985 */ /* 0x0001e8000c101d2a */
[----:B------:R0:W-:Y:S04]  /*7ce0*/  @!P4 ST.E.128 desc[UR42][R6.64], R92 ;  /* 0x0000005c0600c985 */ /* 0x0001e8000c101d2a */
[----:B------:R0:W-:Y:S04]  /*7cf0*/  @!P5 ST.E.128 desc[UR42][R10.64], R108 ;  /* 0x0000006c0a00d985 */ /* 0x0001e8000c101d2a */
[----:B------:R0:W-:Y:S02]  /*7d00*/  @!P6 ST.E.128 desc[UR42][R12.64], R124 ;  /* 0x0000007c0c00e985 */ /* 0x0001e4000c101d2a */
.L_x_36:
[----:B------:R-:W-:Y:S05]  /*7d10*/  BSYNC B0 ;  /* 0x0000000000007941 */ /* 0x000fea0003800000 */
.L_x_35:
[----:B------:R-:W5:Y:S02]  /*7d20*/  LDC R0, c[0x0][0xc34] ;  /* 0x00030d00ff007b82 */ /* 0x000f640000000800 */
[----:B-----5:R-:W-:-:S13]  /*7d30*/  ISETP.LE.AND P0, PT, R0, UR39, PT ;  /* 0x0000002700007c0c */ /* 0x020fda000bf03270 */
[----:B------:R-:W-:Y:S05]  /*7d40*/  @!P0 BRA `(.L_x_37) ;  /* 0xffffff9000188947 */ /* 0x000fea000383ffff */
[----:B------:R-:W-:Y:S05]  /*7d50*/  EXIT ;  /* 0x000000000000794d */ /* 0x000fea0003800000 */
.L_x_7:
[----:B------:R-:W-:-:S08]  /*7d60*/  NOP ;  /* 0x0000000000007918 */ /* 0x000fd00000000000 */
[----:B------:R-:W0:-:S00]  /*7d70*/  USETMAXREG.DEALLOC.CTAPOOL 0x18 ;  /* 0x00000018000079c8 */ /* 0x000e0000080e0500 */
[----:B------:R-:W1:Y:S01]  /*7d80*/  S2UR UR5, SR_CTAID.X ;  /* 0x00000000000579c3 */ /* 0x000e620000002500 */
[----:B0-----:R-:W-:Y:S02]  /*7d90*/  IMAD.MOV.U32 R2, RZ, RZ, 0x1 ;  /* 0x00000001ff027424 */ /* 0x001fe400078e00ff */
[----:B------:R-:W-:-:S05]  /*7da0*/  IMAD.MOV.U32 R18, RZ, RZ, RZ ;  /* 0x000000ffff127224 */ /* 0x000fca00078e00ff */
[----:B------:R-:W1:Y:S02]  /*7db0*/  LDC R3, c[0x0][0xc34] ;  /* 0x00030d00ff037b82 */ /* 0x000e640000000800 */
[----:B-1----:R-:W-:Y:S01]  /*7dc0*/  ISETP.LE.AND P0, PT, R3, UR5, PT ;  /* 0x0000000503007c0c */ /* 0x002fe2000bf03270 */
[----:B------:R-:W-:-:S05]  /*7dd0*/  IMAD.MOV.U32 R3, RZ, RZ, 0x1 ;  /* 0x00000001ff037424 */ /* 0x000fca00078e00ff */
[----:B------:R0:W-:Y:S07]  /*7de0*/  STL [R1], R3 ;  /* 0x0000000301007387 */ /* 0x0001ee0000100800 */
[----:B------:R-:W-:Y:S05]  /*7df0*/  @P0 BRA `(.L_x_38) ;  /* 0x0000003c00340947 */ /* 0x000fea0003800000 */
[----:B------:R-:W1:Y:S01]  /*7e00*/  S2UR UR4, SR_CgaCtaId ;  /* 0x00000000000479c3 */ /* 0x000e620000008800 */
[C---:B------:R-:W-:Y:S01]  /*7e10*/  IMAD.SHL.U32 R2, R0.reuse, 0x8, RZ ;  /* 0x0000000800027824 */ /* 0x040fe200078e00ff */
[----:B------:R-:W-:Y:S01]  /*7e20*/  LOP3.LUT R5, R0, 0x7f, RZ, 0xc0, !PT ;  /* 0x0000007f00057812 */ /* 0x000fe200078ec0ff */
[----:B------:R-:W-:Y:S01]  /*7e30*/  UMOV UR36, 0x400 ;  /* 0x0000040000247882 */ /* 0x000fe20000000000 */
[----:B------:R-:W-:Y:S01]  /*7e40*/  IMAD.MOV.U32 R18, RZ, RZ, RZ ;  /* 0x000000ffff127224 */ /* 0x000fe200078e00ff */
[----:B------:R-:W-:Y:S01]  /*7e50*/  ULDC.64 UR40, c[0x0][0x198] ;  /* 0x0000660000287ab9 */ /* 0x000fe20000000a00 */
[----:B0-----:R-:W-:Y:S01]  /*7e60*/  LOP3.LUT R3, R2, 0x1f8, RZ, 0xc0, !PT ;  /* 0x000001f802037812 */ /* 0x001fe200078ec0ff */
[----:B------:R-:W-:Y:S01]  /*7e70*/  IMAD.U32 R2, RZ, RZ, UR5 ;  /* 0x00000005ff027e24 */ /* 0x000fe2000f8e00ff */
[----:B------:R-:W-:Y:S02]  /*7e80*/  ULDC UR38, c[0x0][0xc] ;  /* 0x0000030000267ab9 */ /* 0x000fe40000000800 */
[----:B------:R-:W-:Y:S01]  /*7e90*/  LOP3.LUT R4, R3, 0x38, R0, 0x78, !PT ;  /* 0x0000003803047812 */ /* 0x000fe200078e7800 */
[----:B------:R-:W-:Y:S01]  /*7ea0*/  IMAD.SHL.U32 R3, R5, 0x8, RZ ;  /* 0x0000000805037824 */ /* 0x000fe200078e00ff */
[----:B------:R-:W-:-:S04]  /*7eb0*/  SHF.R.U32.HI R5, RZ, 0x3, R5 ;  /* 0x00000003ff057819 */ /* 0x000fc80000011605 */
[----:B------:R-:W-:Y:S01]  /*7ec0*/  LOP3.LUT R3, R4, 0x200, R3, 0xf8, !PT ;  /* 0x0000020004037812 */ /* 0x000fe200078ef803 */
[----:B------:R-:W-:-:S05]  /*7ed0*/  IMAD.SHL.U32 R4, R0, 0x10, RZ ;  /* 0x0000001000047824 */ /* 0x000fca00078e00ff */
[----:B------:R-:W-:Y:S01]  /*7ee0*/  LOP3.LUT R0, R5, 0x70, R4, 0xf8, !PT ;  /* 0x0000007005007812 */ /* 0x000fe200078ef804 */
[----:B------:R-:W-:Y:S01]  /*7ef0*/  IMAD.MOV.U32 R0, RZ, RZ, 0x1 ;  /* 0x00000001ff007424 */ /* 0x000fe200078e00ff */
[----:B-1----:R-:W-:-:S06]  /*7f00*/  ULEA UR36, UR4, UR36, 0x18 ;  /* 0x0000002404247291 */ /* 0x002fcc000f8ec03f */
[----:B------:R-:W-:-:S05]  /*7f10*/  LEA R3, R3, UR36, 0x1 ;  /* 0x0000002403037c11 */ /* 0x000fca000f8e08ff */
[----:B------:R0:W-:Y:S04]  /*7f20*/  STL [R1+0x14], R3 ;  /* 0x0000140301007387 */ /* 0x0001e80000100800 */
[----:B------:R0:W-:Y:S04]  /*7f30*/  STL [R1+0x24], R2 ;  /* 0x0000240201007387 */ /* 0x0001e80000100800 */
[----:B------:R0:W-:Y:S04]  /*7f40*/  STL [R1], R0 ;  /* 0x0000000001007387 */ /* 0x0001e80000100800 */
[----:B------:R0:W-:Y:S02]  /*7f50*/  STL [R1+0x30], RZ ;  /* 0x000030ff01007387 */ /* 0x0001e40000100800 */
.L_x_114:
[----:B------:R-:W2:Y:S01]  /*7f60*/  LDL R4, [R1+0x24] ;  /* 0x0000240001047983 */ /* 0x000ea20000100800 */
[----:B0-----:R-:W0:Y:S01]  /*7f70*/  LDC R0, c[0x0][0xc38] ;  /* 0x00030e00ff007b82 */ /* 0x001e220000000800 */
[----:B------:R-:W-:Y:S05]  /*7f80*/  YIELD ;  /* 0x0000000000007946 */ /* 0x000fea0003800000 */
[----:B------:R-:W-:Y:S02]  /*7f90*/  ULDC.64 UR4, c[0x0][0x418] ;  /* 0x0001060000047ab9 */ /* 0x000fe40000000a00 */
[----:B-1----:R-:W1:Y:S01]  /*7fa0*/  LDC R17, c[0x0][0xc44] ;  /* 0x00031100ff117b82 */ /* 0x002e620000000800 */
[----:B------:R-:W-:-:S03]  /*7fb0*/  UISETP.NE.U32.AND UP0, UPT, UR4, URZ, UPT ;  /* 0x0000003f0400728c */ /* 0x000fc6000bf05070 */
[----:B------:R-:W-:Y:S01]  /*7fc0*/  ULDC UR4, c[0x0][0x424] ;  /* 0x0001090000047ab9 */ /* 0x000fe20000000800 */
[----:B------:R-:W-:Y:S02]  /*7fd0*/  UISETP.NE.AND.EX UP0, UPT, UR5, URZ, UPT, UP0 ;  /* 0x0000003f0500728c */ /* 0x000fe4000bf05300 */
[----:B------:R-:W-:Y:S02]  /*7fe0*/  UIADD3 UR5, UR36, 0x1c400, URZ ;  /* 0x0001c40024057890 */ /* 0x000fe4000fffe03f */
[----:B------:R-:W-:Y:S02]  /*7ff0*/  USEL UR4, UR4, 0x1, UP0 ;  /* 0x0000000104047887 */ /* 0x000fe40008000000 */
[----:B------:R-:W-:Y:S01]  /*8000*/  ULOP3.LUT UP0, URZ, UR5, 0x3ff, URZ, 0xc0, !UPT ;  /* 0x000003ff053f7892 */ /* 0x000fe2000f80c03f */
[----:B0-----:R-:W-:Y:S02]  /*8010*/  ISETP.NE.AND P0, PT, R0, 0x1, PT ;  /* 0x000000010000780c */ /* 0x001fe40003f05270 */
[----:B-1----:R-:W-:-:S11]  /*8020*/  ISETP.NE.AND P1, PT, R17, 0x1, PT ;  /* 0x000000011100780c */ /* 0x002fd60003f25270 */
[----:B------:R-:W2:Y:S08]  /*8030*/  @P0 LDC R0, c[0x0][0xc3c] ;  /* 0x00030f00ff000b82 */ /* 0x000eb00000000800 */
[----:B------:R-:W0:Y:S08]  /*8040*/  @P0 LDC R5, c[0x0][0xc40] ;  /* 0x00031000ff050b82 */ /* 0x000e300000000800 */
[----:B------:R-:W1:Y:S01]  /*8050*/  @P1 LDC.64 R2, c[0x0][0xc48] ;  /* 0x00031200ff021b82 */ /* 0x000e620000000a00 */
[----:B--2---:R-:W-:-:S05]  /*8060*/  @P0 IMAD.HI.U32 R0, R4, R0, RZ ;  /* 0x0000000004000227 */ /* 0x004fca00078e00ff */
[----:B0-----:R-:W-:Y:S02]  /*8070*/  @P0 SHF.R.U32.HI R4, RZ, R5, R0 ;  /* 0x00000005ff040219 */ /* 0x001fe40000011600 */
[----:B------:R-:W0:Y:S01]  /*8080*/  LDC R0, c[0x0][0x2f0] ;  /* 0x0000bc00ff007b82 */ /* 0x000e220000000800 */
[----:B------:R-:W-:Y:S02]  /*8090*/  PLOP3.LUT P0, PT, PT, PT, UP0, 0x80, 0x0 ;  /* 0x000000000000781c */ /* 0x000fe40003f0f008 */
[----:B-1----:R-:W-:Y:S01]  /*80a0*/  @P1 IMAD.HI.U32 R2, R4, R2, RZ ;  /* 0x0000000204021227 */ /* 0x002fe200078e00ff */
[----:B------:R1:W-:Y:S03]  /*80b0*/  STL [R1+0x1c], R4 ;  /* 0x00001c0401007387 */ /* 0x0003e60000100800 */
[----:B------:R-:W-:Y:S01]  /*80c0*/  IMAD.MOV.U32 R19, RZ, RZ, R4 ;  /* 0x000000ffff137224 */ /* 0x000fe200078e0004 */
[----:B------:R-:W-:-:S05]  /*80d0*/  @P1 SHF.R.U32.HI R19, RZ, R3, R2 ;  /* 0x00000003ff131219 */ /* 0x000fca0000011602 */
[----:B------:R1:W-:Y:S01]  /*80e0*/  STL [R1+0x10], R19 ;  /* 0x0000101301007387 */ /* 0x0003e20000100800 */
[----:B0-----:R-:W-:Y:S02]  /*80f0*/  IMAD R6, R0, UR4, RZ ;  /* 0x0000000400067c24 */ /* 0x001fe4000f8e02ff */
[----:B------:R-:W-:Y:S02]  /*8100*/  IMAD.MOV R0, RZ, RZ, -R19 ;  /* 0x000000ffff007224 */ /* 0x000fe400078e0a13 */
[----:B------:R-:W-:Y:S01]  /*8110*/  VIADD R2, R6, 0x5f ;  /* 0x0000005f06027836 */ /* 0x000fe20000000000 */
[----:B------:R1:W-:Y:S01]  /*8120*/  STL [R1+0x2c], R6 ;  /* 0x00002c0601007387 */ /* 0x0003e20000100800 */
[----:B------:R-:W-:Y:S02]  /*8130*/  IMAD R17, R17, R0, R4 ;  /* 0x0000000011117224 */ /* 0x000fe400078e0204 */
[----:B------:R-:W-:-:S05]  /*8140*/  IMAD.HI R2, R2, 0x2aaaaaab, RZ ;  /* 0x2aaaaaab02027827 */ /* 0x000fca00078e02ff */
[----:B------:R-:W-:-:S04]  /*8150*/  SHF.R.U32.HI R3, RZ, 0x1f, R2 ;  /* 0x0000001fff037819 */ /* 0x000fc80000011602 */
[----:B------:R-:W-:-:S05]  /*8160*/  LEA.HI.SX32 R0, R2, R3, 0x1c ;  /* 0x0000000302007211 */ /* 0x000fca00078fe2ff */
[----:B------:R1:W-:Y:S01]  /*8170*/  STL [R1+0x20], R0 ;  /* 0x0000200001007387 */ /* 0x0003e20000100800 */
[----:B------:R-:W-:Y:S05]  /*8180*/  @!P0 BRA `(.L_x_39) ;  /* 0x0000000000408947 */ /* 0x000fea0003800000 */
[----:B------:R-:W-:Y:S01]  /*8190*/  MOV R2, 0x0 ;  /* 0x0000000000027802 */ /* 0x000fe20000000f00 */
[----:B------:R-:W-:Y:S01]  /*81a0*/  ULDC.64 UR6, c[0x4][0x98] ;  /* 0x0100260000067ab9 */ /* 0x000fe20000000a00 */
[----:B------:R-:W-:Y:S01]  /*81b0*/  ULDC.64 UR8, c[0x4][0xa0] ;  /* 0x0100280000087ab9 */ /* 0x000fe20000000a00 */
[----:B------:R-:W-:Y:S01]  /*81c0*/  ULDC.64 UR4, c[0x4][0x8] ;  /* 0x0100020000047ab9 */ /* 0x000fe20000000a00 */
[----:B-1----:R-:W-:Y:S02]  /*81d0*/  IMAD.U32 R4, RZ, RZ, UR6 ;  /* 0x00000006ff047e24 */ /* 0x002fe4000f8e00ff */
[----:B------:R-:W0:Y:S01]  /*81e0*/  LDC.64 R2, c[0x4][R2] ;  /* 0x0100000002027b82 */ /* 0x000e220000000a00 */
[----:B------:R-:W-:Y:S02]  /*81f0*/  IMAD.U32 R5, RZ, RZ, UR7 ;  /* 0x00000007ff057e24 */ /* 0x000fe4000f8e00ff */
[----:B------:R-:W-:Y:S02]  /*8200*/  IMAD.U32 R6, RZ, RZ, UR8 ;  /* 0x00000008ff067e24 */ /* 0x000fe4000f8e00ff */
[----:B------:R-:W-:-:S02]  /*8210*/  IMAD.U32 R7, RZ, RZ, UR9 ;  /* 0x00000009ff077e24 */ /* 0x000fc4000f8e00ff */
[----:B------:R-:W-:Y:S02]  /*8220*/  IMAD.U32 R10, RZ, RZ, UR4 ;  /* 0x00000004ff0a7e24 */ /* 0x000fe4000f8e00ff */
[----:B------:R-:W-:Y:S02]  /*8230*/  IMAD.U32 R11, RZ, RZ, UR5 ;  /* 0x00000005ff0b7e24 */ /* 0x000fe4000f8e00ff */
[----:B------:R-:W-:Y:S02]  /*8240*/  IMAD.MOV.U32 R8, RZ, RZ, 0x70 ;  /* 0x00000070ff087424 */ /* 0x000fe400078e00ff */
[----:B------:R-:W-:Y:S02]  /*8250*/  IMAD.MOV.U32 R12, RZ, RZ, 0x1 ;  /* 0x00000001ff0c7424 */ /* 0x000fe400078e00ff */
[----:B------:R-:W-:-:S07]  /*8260*/  IMAD.MOV.U32 R13, RZ, RZ, RZ ;  /* 0x000000ffff0d7224 */ /* 0x000fce00078e00ff */
[----:B------:R-:W-:-:S07]  /*8270*/  LEPC R20, `(.L_x_39) ;  /* 0x000000001014794e */ /* 0x000fce0000000000 */
[----:B0-----:R-:W-:Y:S05]  /*8280*/  CALL.ABS.NOINC R2 ;  /* 0x0000000002007343 */ /* 0x001fea0003c00000 */
.L_x_39:
[----:B------:R-:W-:-:S04]  /*8290*/  UIADD3 UR4, UR36, 0x400, URZ ;  /* 0x0000040024047890 */ /* 0x000fc8000fffe03f */
[----:B------:R-:W-:-:S06]  /*82a0*/  ULOP3.LUT UP0, URZ, UR4, 0x3ff, URZ, 0xc0, !UPT ;  /* 0x000003ff043f7892 */ /* 0x000fcc000f80c03f */
[----:B------:R-:W-:-:S13]  /*82b0*/  PLOP3.LUT P0, PT, PT, PT, UP0, 0x80, 0x0 ;  /* 0x000000000000781c */ /* 0x000fda0003f0f008 */
[----:B------:R-:W-:Y:S05]  /*82c0*/  @!P0 BRA `(.L_x_40) ;  /* 0x00000000007c8947 */ /* 0x000fea0003800000 */
[----:B------:R-:W-:Y:S01]  /*82d0*/  MOV R16, 0x0 ;  /* 0x0000000000107802 */ /* 0x000fe20000000f00 */
[----:B------:R-:W-:Y:S01]  /*82e0*/  ULDC.64 UR6, c[0x4][0x98] ;  /* 0x0100260000067ab9 */ /* 0x000fe20000000a00 */
[----:B------:R-:W-:Y:S01]  /*82f0*/  ULDC.64 UR8, c[0x4][0xa0] ;  /* 0x0100280000087ab9 */ /* 0x000fe20000000a00 */
[----:B------:R-:W-:Y:S01]  /*8300*/  ULDC.64 UR4, c[0x4][0x10] ;  /* 0x0100040000047ab9 */ /* 0x000fe20000000a00 */
[----:B------:R0:W2:Y:S01]  /*8310*/  LDC.64 R2, c[0x4][R16] ;  /* 0x0100000010027b82 */ /* 0x0000a20000000a00 */
[----:B-1----:R-:W-:Y:S02]  /*8320*/  IMAD.U32 R4, RZ, RZ, UR6 ;  /* 0x00000006ff047e24 */ /* 0x002fe4000f8e00ff */
[----:B------:R-:W-:Y:S02]  /*8330*/  IMAD.U32 R5, RZ, RZ, UR7 ;  /* 0x00000007ff057e24 */ /* 0x000fe4000f8e00ff */
[----:B------:R-:W-:Y:S02]  /*8340*/  IMAD.U32 R6, RZ, RZ, UR8 ;  /* 0x00000008ff067e24 */ /* 0x000fe4000f8e00ff */
[----:B------:R-:W-:-:S02]  /*8350*/  IMAD.U32 R7, RZ, RZ, UR9 ;  /* 0x00000009ff077e24 */ /* 0x000fc4000f8e00ff */
[----:B------:R-:W-:Y:S02]  /*8360*/  IMAD.U32 R10, RZ, RZ, UR4 ;  /* 0x00000004ff0a7e24 */ /* 0x000fe4000f8e00ff */
[----:B------:R-:W-:Y:S02]  /*8370*/  IMAD.U32 R11, RZ, RZ, UR5 ;  /* 0x00000005ff0b7e24 */ /* 0x000fe4000f8e00ff */
[----:B------:R-:W-:Y:S02]  /*8380*/  IMAD.MOV.U32 R8, RZ, RZ, 0x70 ;  /* 0x00000070ff087424 */ /* 0x000fe400078e00ff */
[----:B------:R-:W-:Y:S02]  /*8390*/  IMAD.MOV.U32 R12, RZ, RZ, 0x1 ;  /* 0x00000001ff0c7424 */ /* 0x000fe400078e00ff */
[----:B0-----:R-:W-:-:S07]  /*83a0*/  IMAD.MOV.U32 R13, RZ, RZ, RZ ;  /* 0x000000ffff0d7224 */ /* 0x001fce00078e00ff */
[----:B------:R-:W-:-:S07]  /*83b0*/  LEPC R20, `(.L_x_41) ;  /* 0x000000001014794e */ /* 0x000fce0000000000 */
[----:B--2---:R-:W-:Y:S05]  /*83c0*/  CALL.ABS.NOINC R2 ;  /* 0x0000000002007343 */ /* 0x004fea0003c00000 */
.L_x_41:
[----:B------:R0:W1:Y:S01]  /*83d0*/  LDC.64 R2, c[0x4][R16] ;  /* 0x0100000010027b82 */ /* 0x0000620000000a00 */
[----:B------:R-:W-:Y:S01]  /*83e0*/  ULDC.64 UR6, c[0x4][0x98] ;  /* 0x0100260000067ab9 */ /* 0x000fe20000000a00 */
[----:B------:R-:W-:Y:S01]  /*83f0*/  ULDC.64 UR8, c[0x4][0xa0] ;  /* 0x0100280000087ab9 */ /* 0x000fe20000000a00 */
[----:B------:R-:W-:Y:S01]  /*8400*/  ULDC.64 UR4, c[0x4][0x18] ;  /* 0x0100060000047ab9 */ /* 0x000fe20000000a00 */
[----:B------:R-:W-:Y:S02]  /*8410*/  IMAD.U32 R4, RZ, RZ, UR6 ;  /* 0x00000006ff047e24 */ /* 0x000fe4000f8e00ff */
        /* <DEDUP_REMOVED lines=9> */
[----:B-1----:R-:W-:Y:S05]  /*84b0*/  CALL.ABS.NOINC R2 ;  /* 0x0000000002007343 */ /* 0x002fea0003c00000 */
.L_x_40:
[----:B------:R-:W-:Y:S01]  /*84c0*/  ULDC.64 UR4, c[0x0][0x9f8] ;  /* 0x00027e0000047ab9 */ /* 0x000fe20000000a00 */
[----:B------:R-:W2:Y:S01]  /*84d0*/  LDL R16, [R1+0x20] ;  /* 0x0000200001107983 */ /* 0x000ea20000100800 */
[----:B------:R-:W-:-:S04]  /*84e0*/  ISETP.NE.U32.AND P0, PT, RZ, UR4, PT ;  /* 0x00000004ff007c0c */ /* 0x000fc8000bf05070 */
[----:B------:R-:W-:-:S13]  /*84f0*/  ISETP.NE.AND.EX P0, PT, RZ, UR5, PT, P0 ;  /* 0x00000005ff007c0c */ /* 0x000fda000bf05300 */
[----:B------:R-:W0:Y:S02]  /*8500*/  @P0 LDC.64 R2, c[0x0][0x9f8] ;  /* 0x00027e00ff020b82 */ /* 0x000e240000000a00 */
[----:B0-----:R-:W-:-:S05]  /*8510*/  @P0 IMAD.WIDE R2, R19, 0x4, R2 ;  /* 0x0000000413020825 */ /* 0x001fca00078e0202 */
[----:B-1----:R0:W3:Y:S01]  /*8520*/  @P0 LDG.E R19, desc[UR42][R2.64] ;  /* 0x0000002a02130981 */ /* 0x0020e2000c1e1900 */
[----:B------:R-:W-:Y:S01]  /*8530*/  UMOV UR4, 0xffffffff ;  /* 0xffffffff00047882 */ /* 0x000fe20000000000 */
[----:B0-----:R-:W0:Y:S02]  /*8540*/  LDC.64 R2, c[0x0][0x418] ;  /* 0x00010600ff027b82 */ /* 0x001e240000000a00 */
[----:B0-----:R-:W-:-:S04]  /*8550*/  ISETP.NE.U32.AND P0, PT, R2, RZ, PT ;  /* 0x000000ff0200720c */ /* 0x001fc80003f05070 */
[----:B------:R-:W-:-:S04]  /*8560*/  ISETP.NE.AND.EX P1, PT, R3, RZ, PT, P0 ;  /* 0x000000ff0300720c */ /* 0x000fc80003f25300 */
[----:B------:R-:W-:Y:S01]  /*8570*/  P2R R0, PR, RZ, 0x2 ;  /* 0x00000002ff007803 */ /* 0x000fe20000000000 */
[----:B--2---:R-:W-:-:S05]  /*8580*/  VIADD R8, R16, 0xffffffff ;  /* 0xffffffff10087836 */ /* 0x004fca0000000000 */
[----:B------:R0:W-:Y:S04]  /*8590*/  STL [R1+0x18], R8 ;  /* 0x0000180801007387 */ /* 0x0001e80000100800 */
[----:B------:R0:W-:Y:S01]  /*85a0*/  STL [R1+0xc], R0 ;  /* 0x00000c0001007387 */ /* 0x0001e20000100800 */
[----:B---3--:R-:W-:Y:S02]  /*85b0*/  SHF.R.S32.HI R7, RZ, 0x1f, R19 ;  /* 0x0000001fff077819 */ /* 0x008fe40000011413 */
[----:B------:R-:W-:-:S03]  /*85c0*/  SEL R16, R19, RZ, !P1 ;  /* 0x000000ff13107207 */ /* 0x000fc60004800000 */
[----:B------:R0:W-:Y:S01]  /*85d0*/  STL [R1+0x4], R7 ;  /* 0x0000040701007387 */ /* 0x0001e20000100800 */
[----:B------:R-:W-:Y:S05]  /*85e0*/  BRA.DIV UR4, `(.L_x_42) ;  /* 0x0000003a04887947 */ /* 0x000fea000b800000 */
[----:B0-----:R-:W0:Y:S02]  /*85f0*/  S2R R0, SR_TID.X ;  /* 0x0000000000007919 */ /* 0x001e240000002100 */
[----:B0-----:R-:W-:-:S04]  /*8600*/  SHF.R.U32.HI R0, RZ, 0x5, R0 ;  /* 0x00000005ff007819 */ /* 0x001fc80000011600 */
[----:B------:R-:W-:-:S05]  /*8610*/  LOP3.LUT R0, R0, 0x3, RZ, 0xc0, !PT ;  /* 0x0000000300007812 */ /* 0x000fca00078ec0ff */
[----:B------:R0:W1:Y:S02]  /*8620*/  SHFL.IDX PT, R14, R0, RZ, 0x1f ;  /* 0x00001fff000e7589 */ /* 0x00006400000e0000 */
.L_x_130:
[----:B------:R-:W-:Y:S02]  /*8630*/  PLOP3.LUT P2, PT, PT, PT, PT, 0x8, 0x0 ;  /* 0x000000000000781c */ /* 0x000fe40003f4e170 */
[----:B-1----:R-:W-:Y:S02]  /*8640*/  ISETP.NE.AND P0, PT, R14, RZ, PT ;  /* 0x000000ff0e00720c */ /* 0x002fe40003f05270 */
[----:B0-----:R-:W-:-:S05]  /*8650*/  P2R R0, PR, RZ, 0x4 ;  /* 0x00000004ff007803 */ /* 0x001fca0000000000 */
[----:B------:R0:W-:Y:S06]  /*8660*/  STL [R1+0x8], R0 ;  /* 0x0000080001007387 */ /* 0x0001ec0000100800 */
[----:B------:R-:W-:Y:S05]  /*8670*/  @P0 BRA `(.L_x_43) ;  /* 0x0000000000f80947 */ /* 0x000fea0003800000 */
[----:B------:R-:W-:-:S03]  /*8680*/  UMOV UR4, 0xffffffff ;  /* 0xffffffff00047882 */ /* 0x000fc60000000000 */
[----:B------:R-:W-:Y:S05]  /*8690*/  BRA.DIV UR4, `(.L_x_44) ;  /* 0x0000003a04907947 */ /* 0x000fea000b800000 */
[----:B------:R-:W-:-:S13]  /*86a0*/  ELECT P6, URZ, PT ;  /* 0x00000000003f782f */ /* 0x000fda00038c0000 */
.L_x_133:
[----:B------:R-:W-:Y:S05]  /*86b0*/  @!P6 BRA `(.L_x_43) ;  /* 0x0000000000e8e947 */ /* 0x000fea0003800000 */
[----:B------:R1:W-:Y:S01]  /*86c0*/  STL [R1+0x28], R8 ;  /* 0x0000280801007387 */ /* 0x0003e20000100800 */
[----:B------:R-:W-:Y:S01]  /*86d0*/  IMAD.MOV.U32 R16, RZ, RZ, R19 ;  /* 0x000000ffff107224 */ /* 0x000fe200078e0013 */
[----:B------:R-:W-:Y:S06]  /*86e0*/  @!P1 BRA `(.L_x_45) ;  /* 0x00000000004c9947 */ /* 0x000fec0003800000 */
[----:B------:R-:W2:Y:S01]  /*86f0*/  LDC R6, c[0x0][0x43c] ;  /* 0x00010f00ff067b82 */ /* 0x000ea20000000800 */
[----:B0-----:R-:W-:Y:S01]  /*8700*/  IMAD.MOV.U32 R0, RZ, RZ, R8 ;  /* 0x000000ffff007224 */ /* 0x001fe200078e0008 */
[----:B------:R-:W-:Y:S01]  /*8710*/  ULDC.64 UR4, c[0x0][0x428] ;  /* 0x00010a0000047ab9 */ /* 0x000fe20000000a00 */
[----:B--2---:R-:W-:-:S13]  /*8720*/  ISETP.NE.AND P0, PT, R6, 0x1, PT ;  /* 0x000000010600780c */ /* 0x004fda0003f05270 */
[----:B------:R-:W0:Y:S02]  /*8730*/  @P0 LDC.64 R4, c[0x0][0x440] ;  /* 0x00011000ff040b82 */ /* 0x000e240000000a00 */
[----:B0-----:R-:W-:-:S05]  /*8740*/  @P0 IMAD.HI.U32 R4, R8, R4, RZ ;  /* 0x0000000408040227 */ /* 0x001fca00078e00ff */
[----:B------:R-:W-:-:S04]  /*8750*/  @P0 SHF.R.U32.HI R0, RZ, R5, R4 ;  /* 0x00000005ff000219 */ /* 0x000fc80000011604 */
[--C-:B------:R-:W-:Y:S01]  /*8760*/  SHF.R.S32.HI R5, RZ, 0x1f, R0.reuse ;  /* 0x0000001fff057819 */ /* 0x100fe20000011400 */
[----:B------:R-:W-:-:S04]  /*8770*/  IMAD.MOV R4, RZ, RZ, -R0 ;  /* 0x000000ffff047224 */ /* 0x000fc800078e0a00 */
[----:B------:R-:W-:Y:S02]  /*8780*/  IMAD R6, R6, R4, R8 ;  /* 0x0000000406067224 */ /* 0x000fe400078e0208 */
[----:B------:R-:W-:-:S03]  /*8790*/  IMAD.MOV.U32 R4, RZ, RZ, R0 ;  /* 0x000000ffff047224 */ /* 0x000fc600078e0000 */
[----:B------:R0:W-:Y:S01]  /*87a0*/  STL [R1+0x28], R6 ;  /* 0x0000280601007387 */ /* 0x0001e20000100800 */
[----:B------:R-:W-:-:S03]  /*87b0*/  IMAD.WIDE.U32 R4, R19, UR4, R4 ;  /* 0x0000000413047c25 */ /* 0x000fc6000f8e0004 */
[----:B------:R-:W-:Y:S01]  /*87c0*/  LEA R2, P0, R4, R2, 0x2 ;  /* 0x0000000204027211 */ /* 0x000fe200078010ff */
[----:B0-----:R-:W-:-:S04]  /*87d0*/  IMAD R6, R7, UR4, RZ ;  /* 0x0000000407067c24 */ /* 0x001fc8000f8e02ff */
[----:B------:R-:W-:-:S04]  /*87e0*/  IMAD R0, R19, UR5, R6 ;  /* 0x0000000513007c24 */ /* 0x000fc8000f8e0206 */
[----:B------:R-:W-:-:S05]  /*87f0*/  IMAD.IADD R0, R5, 0x1, R0 ;  /* 0x0000000105007824 */ /* 0x000fca00078e0200 */
[----:B------:R-:W-:-:S05]  /*8800*/  LEA.HI.X R3, R4, R3, R0, 0x2, P0 ;  /* 0x0000000304037211 */ /* 0x000fca00000f1400 */
[----:B------:R2:W5:Y:S02]  /*8810*/  LDG.E R16, desc[UR42][R2.64] ;  /* 0x0000002a02107981 */ /* 0x000564000c1e1900 */
.L_x_45:
[----:B--2---:R-:W2:Y:S01]  /*8820*/  LDL R2, [R1] ;  /* 0x0000000001027983 */ /* 0x004ea20000100800 */
[----:B0-----:R-:W-:Y:S02]  /*8830*/  LEA R0, R18, UR36, 0x3 ;  /* 0x0000002412007c11 */ /* 0x001fe4000f8e18ff */
[----:B--2---:R-:W-:-:S04]  /*8840*/  SHF.L.U32 R2, R2, 0x1f, RZ ;  /* 0x0000001f02027819 */ /* 0x004fc800000006ff */
[----:B------:R-:W0:Y:S02]  /*8850*/  SYNCS.PHASECHK.TRANS64.TRYWAIT P0, [R0+URZ+0x22840], R2 ;  /* 0x02284002000075a7 */ /* 0x000e24000800017f */
[----:B0-----:R-:W-:Y:S05]  /*8860*/  @!P0 BRA `(.L_x_46) ;  /* 0x00000038003c8947 */ /* 0x001fea0003800000 */
.L_x_134:
[----:B------:R-:W2:Y:S02]  /*8870*/  S2R R3, SR_TID.X ;  /* 0x0000000000037919 */ /* 0x000ea40000002100 */
[----:B--2---:R-:W-:-:S04]  /*8880*/  LOP3.LUT R3, R3, 0x7f, RZ, 0xc0, !PT ;  /* 0x0000007f03037812 */ /* 0x004fc800078ec0ff */
[----:B------:R-:W-:-:S13]  /*8890*/  ISETP.NE.AND P0, PT, R3, RZ, PT ;  /* 0x000000ff0300720c */ /* 0x000fda0003f05270 */
[----:B------:R-:W-:Y:S05]  /*88a0*/  @P0 BRA `(.L_x_47) ;  /* 0x00000000001c0947 */ /* 0x000fea0003800000 */
[----:B------:R-:W2:Y:S01]  /*88b0*/  S2R R3, SR_TID.X ;  /* 0x0000000000037919 */ /* 0x000ea20000002100 */
[----:B0-----:R-:W-:-:S04]  /*88c0*/  IMAD.MOV.U32 R2, RZ, RZ, 0x3000 ;  /* 0x00003000ff027424 */ /* 0x001fc800078e00ff */
[----:B------:R3:W-:Y:S01]  /*88d0*/  SYNCS.ARRIVE.TRANS64 RZ, [R0+URZ+0x22830], R2 ;  /* 0x0228300200ff79a7 */ /* 0x0007e2000800003f */
[----:B--2---:R-:W-:-:S04]  /*88e0*/  LOP3.LUT R3, R3, 0x1f, RZ, 0xc0, !PT ;  /* 0x0000001f03037812 */ /* 0x004fc800078ec0ff */
[----:B------:R-:W-:-:S13]  /*88f0*/  ISETP.NE.AND P0, PT, R3, RZ, PT ;  /* 0x000000ff0300720c */ /* 0x000fda0003f05270 */
[----:B---3--:R-:W-:Y:S05]  /*8900*/  @!P0 BRA `(.L_x_47) ;  /* 0x0000000000048947 */ /* 0x008fea0003800000 */
[----:B------:R-:W-:Y:S01]  /*8910*/  BPT.TRAP 0x1 ;  /* 0x000000040000795c */ /* 0x000fe20000300000 */
.L_x_47:
[----:B0-----:R-:W2:Y:S01]  /*8920*/  LDL R2, [R1+0x28] ;  /* 0x0000280001027983 */ /* 0x001ea20000100800 */
[----:B------:R-:W-:Y:S01]  /*8930*/  R2UR UR8, R18 ;  /* 0x00000000120872ca */ /* 0x000fe200000e0000 */
[----:B------:R-:W-:Y:S01]  /*8940*/  UIADD3 UR4, UP0, UR40, 0x370, URZ ;  /* 0x0000037028047890 */ /* 0x000fe2000ff1e03f */
[----:B------:R-:W-:Y:S01]  /*8950*/  R2UR UR9, R0 ;  /* 0x00000000000972ca */ /* 0x000fe200000e0000 */
[----:B------:R-:W-:Y:S01]  /*8960*/  UMOV UR6, 0x0 ;  /* 0x0000000000067882 */ /* 0x000fe20000000000 */
[----:B------:R-:W-:Y:S01]  /*8970*/  R2UR UR12, R17 ;  /* 0x00000000110c72ca */ /* 0x000fe200000e0000 */
[----:B------:R-:W-:Y:S01]  /*8980*/  UIADD3.X UR5, URZ, UR41, URZ, UP0, !UPT ;  /* 0x000000293f057290 */ /* 0x000fe200087fe43f */
[----:B-----5:R-:W-:Y:S01]  /*8990*/  R2UR UR13, R16 ;  /* 0x00000000100d72ca */ /* 0x020fe200000e0000 */
[----:B------:R-:W-:Y:S01]  /*89a0*/  UMOV UR7, 0x14f00000 ;  /* 0x14f0000000077882 */ /* 0x000fe20000000000 */
[----:B------:R-:W-:Y:S01]  /*89b0*/  PLOP3.LUT P0, PT, PT, PT, PT, 0x80, 0x0 ;  /* 0x000000000000781c */ /* 0x000fe20003f0f070 */
[----:B------:R-:W-:-:S03]  /*89c0*/  UMOV UR10, URZ ;  /* 0x0000003f000a7c82 */ /* 0x000fc60008000000 */
[----:B------:R-:W-:Y:S01]  /*89d0*/  P2R R0, PR, RZ, 0x1 ;  /* 0x00000001ff007803 */ /* 0x000fe20000000000 */
[----:B------:R-:W-:Y:S02]  /*89e0*/  UIMAD UR8, UR8, 0x3000, UR36 ;  /* 0x00003000080878a4 */ /* 0x000fe4000f8e0224 */
[----:B------:R-:W-:Y:S02]  /*89f0*/  UIADD3 UR9, UR9, 0x22830, URZ ;  /* 0x0002283009097890 */ /* 0x000fe4000fffe03f */
[----:B------:R-:W-:Y:S01]  /*8a00*/  UIADD3 UR8, UR8, 0x1c400, URZ ;  /* 0x0001c40008087890 */ /* 0x000fe2000fffe03f */
[----:B------:R3:W-:Y:S01]  /*8a10*/  STL [R1+0x8], R0 ;  /* 0x0000080001007387 */ /* 0x0007e20000100800 */
[----:B--2---:R-:W-:-:S13]  /*8a20*/  R2UR UR11, R2 ;  /* 0x00000000020b72ca */ /* 0x004fda00000e0000 */
[----:B------:R-:W-:-:S09]  /*8a30*/  UIMAD UR11, UR11, 0x60, URZ ;  /* 0x000000600b0b78a4 */ /* 0x000fd2000f8e023f */
[----:B------:R3:W-:Y:S02]  /*8a40*/  UTMALDG.4D [UR8], [UR4], desc[UR6] ;  /* 0x00000608040075b4 */ /* 0x0007e40008019000 */
[----:B---3--:R-:W-:Y:S01]  /*8a50*/  NOP ;  /* 0x0000000000007918 */ /* 0x008fe20000000000 */
.L_x_43:
[----:B------:R-:W-:Y:S05]  /*8a60*/  WARPSYNC.ALL ;  /* 0x0000000000007948 */ /* 0x000fea0003800000 */
[----:B------:R-:W-:Y:S01]  /*8a70*/  UIADD3 UR4, UR36, 0x18400, URZ ;  /* 0x0001840024047890 */ /* 0x000fe2000fffe03f */
[----:B------:R-:W-:Y:S03]  /*8a80*/  BAR.SYNC.DEFER_BLOCKING 0x8, 0x180 ;  /* 0x0206000000007b1d */ /* 0x000fe60000010000 */
[----:B------:R-:W-:-:S06]  /*8a90*/  ULOP3.LUT UP0, URZ, UR4, 0x3ff, URZ, 0xc0, !UPT ;  /* 0x000003ff043f7892 */ /* 0x000fcc000f80c03f */
[----:B------:R-:W-:-:S13]  /*8aa0*/  PLOP3.LUT P0, PT, PT, PT, UP0, 0x80, 0x0 ;  /* 0x000000000000781c */ /* 0x000fda0003f0f008 */
[----:B------:R-:W-:Y:S05]  /*8ab0*/  @!P0 BRA `(.L_x_48) ;  /* 0x0000000000408947 */ /* 0x000fea0003800000 */
[----:B------:R-:W-:Y:S01]  /*8ac0*/  MOV R2, 0x0 ;  /* 0x0000000000027802 */ /* 0x000fe20000000f00 */
[----:B------:R-:W-:Y:S01]  /*8ad0*/  ULDC.64 UR6, c[0x4][0x98] ;  /* 0x0100260000067ab9 */ /* 0x000fe20000000a00 */
[----:B------:R-:W-:Y:S01]  /*8ae0*/  ULDC.64 UR8, c[0x4][0xa0] ;  /* 0x0100280000087ab9 */ /* 0x000fe20000000a00 */
[----:B------:R-:W-:Y:S01]  /*8af0*/  ULDC.64 UR4, c[0x4][0x20] ;  /* 0x0100080000047ab9 */ /* 0x000fe20000000a00 */
[----:B------:R-:W-:Y:S02]  /*8b00*/  IMAD.U32 R4, RZ, RZ, UR6 ;  /* 0x00000006ff047e24 */ /* 0x000fe4000f8e00ff */
[----:B------:R-:W2:Y:S01]  /*8b10*/  LDC.64 R2, c[0x4][R2] ;  /* 0x0100000002027b82 */ /* 0x000ea20000000a00 */
[----:B------:R-:W-:Y:S02]  /*8b20*/  IMAD.U32 R5, RZ, RZ, UR7 ;  /* 0x00000007ff057e24 */ /* 0x000fe4000f8e00ff */
[----:B------:R-:W-:Y:S02]  /*8b30*/  IMAD.U32 R6, RZ, RZ, UR8 ;  /* 0x00000008ff067e24 */ /* 0x000fe4000f8e00ff */
[----:B------:R-:W-:-:S02]  /*8b40*/  IMAD.U32 R7, RZ, RZ, UR9 ;  /* 0x00000009ff077e24 */ /* 0x000fc4000f8e00ff */
[----:B------:R-:W-:Y:S02]  /*8b50*/  IMAD.U32 R10, RZ, RZ, UR4 ;  /* 0x00000004ff0a7e24 */ /* 0x000fe4000f8e00ff */
[----:B------:R-:W-:Y:S02]  /*8b60*/  IMAD.U32 R11, RZ, RZ, UR5 ;  /* 0x00000005ff0b7e24 */ /* 0x000fe4000f8e00ff */
[----:B-1----:R-:W-:Y:S02]  /*8b70*/  IMAD.MOV.U32 R8, RZ, RZ, 0x70 ;  /* 0x00000070ff087424 */ /* 0x002fe400078e00ff */
[----:B------:R-:W-:Y:S02]  /*8b80*/  IMAD.MOV.U32 R12, RZ, RZ, 0x1 ;  /* 0x00000001ff0c7424 */ /* 0x000fe400078e00ff */
[----:B------:R-:W-:-:S07]  /*8b90*/  IMAD.MOV.U32 R13, RZ, RZ, RZ ;  /* 0x000000ffff0d7224 */ /* 0x000fce00078e00ff */
[----:B------:R-:W-:-:S07]  /*8ba0*/  LEPC R20, `(.L_x_48) ;  /* 0x000000001014794e */ /* 0x000fce0000000000 */
[----:B0-2---:R-:W-:Y:S05]  /*8bb0*/  CALL.ABS.NOINC R2 ;  /* 0x0000000002007343 */ /* 0x005fea0003c00000 */
.L_x_48:
[----:B------:R-:W2:Y:S01]  /*8bc0*/  LDL.LU R5, [R1+0x10] ;  /* 0x0000100001057983 */ /* 0x000ea20000300800 */
[----:B0-----:R-:W-:Y:S01]  /*8bd0*/  SHF.R.S32.HI R0, RZ, 0x1f, R17 ;  /* 0x0000001fff007819 */ /* 0x001fe20000011411 */
[----:B------:R-:W-:Y:S01]  /*8be0*/  ULDC.64 UR4, c[0x0][0x2d8] ;  /* 0x0000b60000047ab9 */ /* 0x000fe20000000a00 */
[----:B-1----:R-:W0:Y:S01]  /*8bf0*/  LDC R8, c[0x0][0x448] ;  /* 0x00011200ff087b82 */ /* 0x002e220000000800 */
[----:B------:R-:W3:Y:S01]  /*8c00*/  LDL.LU R7, [R1+0x1c] ;  /* 0x00001c0001077983 */ /* 0x000ee20000300800 */
[----:B------:R-:W-:Y:S01]  /*8c10*/  ULDC UR6, c[0x0][0x2b8] ;  /* 0x0000ae0000067ab9 */ /* 0x000fe20000000800 */
[----:B------:R-:W-:Y:S02]  /*8c20*/  IMAD R0, R0, UR4, RZ ;  /* 0x0000000400007c24 */ /* 0x000fe4000f8e02ff */
[C---:B------:R-:W-:Y:S01]  /*8c30*/  IMAD.WIDE.U32 R2, R17.reuse, UR4, RZ ;  /* 0x0000000411027c25 */ /* 0x040fe2000f8e00ff */
[----:B------:R-:W4:Y:S03]  /*8c40*/  LDL R4, [R1+0x24] ;  /* 0x0000240001047983 */ /* 0x000f260000100800 */
[----:B------:R-:W-:Y:S01]  /*8c50*/  IMAD R0, R17, UR5, R0 ;  /* 0x0000000511007c24 */ /* 0x000fe2000f8e0200 */
[----:B------:R-:W-:-:S03]  /*8c60*/  ULDC.64 UR4, c[0x0][0x2e0] ;  /* 0x0000b80000047ab9 */ /* 0x000fc60000000a00 */
[----:B------:R-:W-:Y:S01]  /*8c70*/  IMAD.IADD R3, R3, 0x1, R0 ;  /* 0x0000000103037824 */ /* 0x000fe200078e0200 */
[----:B0-----:R-:W-:-:S13]  /*8c80*/  ISETP.NE.AND P0, PT, R8, 0x1, PT ;  /* 0x000000010800780c */ /* 0x001fda0003f05270 */
[----:B------:R-:W0:Y:S01]  /*8c90*/  @P0 LDC R6, c[0x0][0x44c] ;  /* 0x00011300ff060b82 */ /* 0x000e220000000800 */
[----:B--2---:R-:W-:Y:S01]  /*8ca0*/  SHF.R.S32.HI R0, RZ, 0x1f, R5 ;  /* 0x0000001fff007819 */ /* 0x004fe20000011405 */
[----:B------:R-:W-:-:S04]  /*8cb0*/  IMAD.WIDE.U32 R2, R5, UR4, R2 ;  /* 0x0000000405027c25 */ /* 0x000fc8000f8e0002 */
[----:B------:R-:W-:Y:S01]  /*8cc0*/  IMAD R0, R0, UR4, RZ ;  /* 0x0000000400007c24 */ /* 0x000fe2000f8e02ff */
[----:B------:R-:W-:-:S03]  /*8cd0*/  ULDC UR4, c[0x0][0xc38] ;  /* 0x00030e0000047ab9 */ /* 0x000fc60000000800 */
[----:B------:R-:W-:Y:S02]  /*8ce0*/  IMAD R0, R5, UR5, R0 ;  /* 0x0000000505007c24 */ /* 0x000fe4000f8e0200 */
[----:B------:R-:W1:Y:S02]  /*8cf0*/  S2R R5, SR_TID.X ;  /* 0x0000000000057919 */ /* 0x000e640000002100 */
[----:B------:R-:W-:Y:S02]  /*8d00*/  IMAD.IADD R3, R3, 0x1, R0 ;  /* 0x0000000103037824 */ /* 0x000fe400078e0200 */
[----:B---3--:R-:W-:Y:S02]  /*8d10*/  IMAD.MOV R0, RZ, RZ, -R7 ;  /* 0x000000ffff007224 */ /* 0x008fe400078e0a07 */
[----:B------:R-:W2:Y:S02]  /*8d20*/  @P0 LDC R7, c[0x0][0x450] ;  /* 0x00011400ff070b82 */ /* 0x000ea40000000800 */
[----:B----4-:R-:W-:Y:S01]  /*8d30*/  IMAD R0, R0, UR4, R4 ;  /* 0x0000000400007c24 */ /* 0x010fe2000f8e0204 */
[----:B------:R-:W3:Y:S01]  /*8d40*/  S2R R10, SR_TID.X ;  /* 0x00000000000a7919 */ /* 0x000ee20000002100 */
[----:B------:R-:W-:-:S02]  /*8d50*/  ULDC.64 UR4, c[0x0][0x2d0] ;  /* 0x0000b40000047ab9 */ /* 0x000fc40000000a00 */
[----:B------:R-:W-:Y:S01]  /*8d60*/  IMAD.SHL.U32 R4, R0, 0x80, RZ ;  /* 0x0000008000047824 */ /* 0x000fe200078e00ff */
[----:B-1----:R-:W-:-:S04]  /*8d70*/  LOP3.LUT R5, R5, 0x7f, RZ, 0xc0, !PT ;  /* 0x0000007f05057812 */ /* 0x002fc800078ec0ff */
[----:B------:R-:W-:Y:S02]  /*8d80*/  SHF.R.U32.HI R9, RZ, 0x3, R5 ;  /* 0x00000003ff097819 */ /* 0x000fe40000011605 */
[----:B------:R-:W1:Y:S02]  /*8d90*/  S2R R5, SR_TID.X ;  /* 0x0000000000057919 */ /* 0x000e640000002100 */
[----:B-1----:R-:W-:-:S05]  /*8da0*/  IMAD.SHL.U32 R5, R5, 0x10, RZ ;  /* 0x0000001005057824 */ /* 0x002fca00078e00ff */
[----:B------:R-:W-:Y:S02]  /*8db0*/  LOP3.LUT R5, R9, 0x70, R5, 0xf8, !PT ;  /* 0x0000007009057812 */ /* 0x000fe400078ef805 */
[----:B------:R1:W5:Y:S02]  /*8dc0*/  LDL R9, [R1+0x14] ;  /* 0x0000140001097983 */ /* 0x0003640000100800 */
[----:B------:R-:W-:-:S05]  /*8dd0*/  LOP3.LUT R0, R5, R4, RZ, 0xfc, !PT ;  /* 0x0000000405007212 */ /* 0x000fca00078efcff */
[----:B0-----:R-:W-:-:S04]  /*8de0*/  @P0 IMAD.HI.U32 R6, R0, R6, RZ ;  /* 0x0000000600060227 */ /* 0x001fc800078e00ff */
[----:B------:R-:W-:Y:S01]  /*8df0*/  IMAD.MOV.U32 R5, RZ, RZ, R0 ;  /* 0x000000ffff057224 */ /* 0x000fe200078e0000 */
[----:B--2---:R-:W-:-:S05]  /*8e00*/  @P0 SHF.R.U32.HI R5, RZ, R7, R6 ;  /* 0x00000007ff050219 */ /* 0x004fca0000011606 */
[----:B------:R-:W-:-:S04]  /*8e10*/  IMAD.MOV R6, RZ, RZ, -R5 ;  /* 0x000000ffff067224 */ /* 0x000fc800078e0a05 */
[----:B------:R-:W-:Y:S01]  /*8e20*/  IMAD R0, R8, R6, R0 ;  /* 0x0000000608007224 */ /* 0x000fe200078e0200 */
[----:B------:R-:W-:Y:S01]  /*8e30*/  SHF.R.S32.HI R6, RZ, 0x1f, R5 ;  /* 0x0000001fff067819 */ /* 0x000fe20000011405 */
[----:B------:R-:W-:-:S04]  /*8e40*/  IMAD.WIDE.U32 R2, R5, UR4, R2 ;  /* 0x0000000405027c25 */ /* 0x000fc8000f8e0002 */
[----:B------:R-:W-:-:S04]  /*8e50*/  IMAD R6, R6, UR4, RZ ;  /* 0x0000000406067c24 */ /* 0x000fc8000f8e02ff */
[----:B------:R-:W-:Y:S01]  /*8e60*/  IMAD R6, R5, UR5, R6 ;  /* 0x0000000505067c24 */ /* 0x000fe2000f8e0206 */
[----:B------:R-:W-:Y:S01]  /*8e70*/  SHF.R.S32.HI R5, RZ, 0x1f, R0 ;  /* 0x0000001fff057819 */ /* 0x000fe20000011400 */
[----:B------:R-:W-:Y:S02]  /*8e80*/  ULDC.64 UR4, c[0x0][0x2c8] ;  /* 0x0000b20000047ab9 */ /* 0x000fe40000000a00 */
[----:B------:R-:W-:Y:S02]  /*8e90*/  IMAD.IADD R3, R3, 0x1, R6 ;  /* 0x0000000103037824 */ /* 0x000fe400078e0206 */
[----:B------:R-:W-:Y:S02]  /*8ea0*/  IMAD R5, R5, UR4, RZ ;  /* 0x0000000405057c24 */ /* 0x000fe4000f8e02ff */
[----:B------:R-:W-:-:S04]  /*8eb0*/  IMAD.WIDE.U32 R2, R0, UR4, R2 ;  /* 0x0000000400027c25 */ /* 0x000fc8000f8e0002 */
[----:B---3--:R-:W-:Y:S02]  /*8ec0*/  IMAD.SHL.U32 R10, R10, 0x8, RZ ;  /* 0x000000080a0a7824 */ /* 0x008fe400078e00ff */
[----:B------:R-:W-:Y:S01]  /*8ed0*/  IMAD R5, R0, UR5, R5 ;  /* 0x0000000500057c24 */ /* 0x000fe2000f8e0205 */
[----:B------:R-:W-:Y:S02]  /*8ee0*/  ULDC.64 UR4, c[0x0][0x280] ;  /* 0x0000a00000047ab9 */ /* 0x000fe40000000a00 */
[----:B------:R-:W-:Y:S01]  /*8ef0*/  LOP3.LUT R10, R10, 0x38, RZ, 0xc0, !PT ;  /* 0x000000380a0a7812 */ /* 0x000fe200078ec0ff */
[----:B------:R-:W-:Y:S01]  /*8f00*/  IMAD.IADD R5, R3, 0x1, R5 ;  /* 0x0000000103057824 */ /* 0x000fe200078e0205 */
[----:B------:R-:W-:Y:S01]  /*8f10*/  LEA R0, P1, R2, UR4, 0x1 ;  /* 0x0000000402007c11 */ /* 0x000fe2000f8208ff */
[----:B------:R-:W-:Y:S01]  /*8f20*/  UMOV UR4, 0xffffffff ;  /* 0xffffffff00047882 */ /* 0x000fe20000000000 */
[----:B------:R-:W-:Y:S02]  /*8f30*/  ISETP.GE.AND P0, PT, R10, UR6, PT ;  /* 0x000000060a007c0c */ /* 0x000fe4000bf06270 */
[----:B------:R-:W-:Y:S01]  /*8f40*/  LEA.HI.X R2, R2, UR5, R5, 0x1, P1 ;  /* 0x0000000502027c11 */ /* 0x000fe200088f0c05 */
[----:B-1----:R-:W-:Y:S10]  /*8f50*/  BRA.DIV UR4, `(.L_x_49) ;  /* 0x0000003204947947 */ /* 0x002ff4000b800000 */
[----:B------:R-:W0:Y:S01]  /*8f60*/  S2R R6, SR_TID.X ;  /* 0x0000000000067919 */ /* 0x000e220000002100 */
[----:B------:R-:W-:Y:S02]  /*8f70*/  ULDC UR4, c[0x0][0x288] ;  /* 0x0000a20000047ab9 */ /* 0x000fe40000000800 */
[----:B------:R-:W-:Y:S01]  /*8f80*/  IMAD R3, R8, UR4, RZ ;  /* 0x0000000408037c24 */ /* 0x000fe2000f8e02ff */
[----:B------:R-:W1:Y:S04]  /*8f90*/  SHFL.IDX PT, R7, R0, RZ, 0x181f ;  /* 0x00181fff00077589 */ /* 0x000e6800000e0000 */
[----:B------:R-:W-:Y:S01]  /*8fa0*/  SHFL.IDX PT, R8, R2, 0x1, 0x181f ;  /* 0x00381f0002087f89 */ /* 0x000fe200000e0000 */
[----:B0-----:R-:W-:-:S04]  /*8fb0*/  LOP3.LUT R6, R6, 0x7f, RZ, 0xc0, !PT ;  /* 0x0000007f06067812 */ /* 0x001fc800078ec0ff */
[----:B------:R-:W-:-:S05]  /*8fc0*/  SHF.R.U32.HI R6, RZ, 0x3, R6 ;  /* 0x00000003ff067819 */ /* 0x000fca0000011606 */
[----:B------:R-:W-:Y:S02]  /*8fd0*/  IMAD.IADD R4, R6, 0x1, R4 ;  /* 0x0000000106047824 */ /* 0x000fe400078e0204 */
[----:B------:R-:W0:Y:S02]  /*8fe0*/  SHFL.IDX PT, R6, R2, RZ, 0x181f ;  /* 0x00181fff02067589 */ /* 0x000e2400000e0000 */
[C---:B------:R-:W-:Y:S01]  /*8ff0*/  VIADD R5, R4.reuse, 0x10 ;  /* 0x0000001004057836 */ /* 0x040fe20000000000 */
[----:B------:R-:W-:-:S04]  /*9000*/  ISETP.GE.AND P1, PT, R4, R3, PT ;  /* 0x000000030400720c */ /* 0x000fc80003f26270 */
[----:B------:R-:W-:Y:S02]  /*9010*/  ISETP.GE.AND P2, PT, R5, R3, PT ;  /* 0x000000030500720c */ /* 0x000fe40003f46270 */
[----:B------:R-:W2:Y:S07]  /*9020*/  SHFL.IDX PT, R5, R0, 0x1, 0x181f ;  /* 0x00381f0000057f89 */ /* 0x000eae00000e0000 */
[----:B-1----:R-:W-:-:S05]  /*9030*/  @!P1 LEA R7, P3, R10, R7, 0x1 ;  /* 0x000000070a079211 */ /* 0x002fca00078608ff */
[----:B0-----:R-:W-:-:S05]  /*9040*/  @!P1 IMAD.X R6, RZ, RZ, R6, P3 ;  /* 0x000000ffff069224 */ /* 0x001fca00018e0606 */
[----:B------:R-:W-:-:S04]  /*9050*/  @!P1 LOP3.LUT R7, R7, R6, RZ, 0x3c, !PT ;  /* 0x0000000607079212 */ /* 0x000fc800078e3cff */
[----:B------:R-:W-:-:S04]  /*9060*/  @!P1 LOP3.LUT R6, R7, R6, RZ, 0x3c, !PT ;  /* 0x0000000607069212 */ /* 0x000fc800078e3cff */
[----:B------:R-:W-:-:S05]  /*9070*/  @!P1 LOP3.LUT R7, R7, R6, RZ, 0x3c, !PT ;  /* 0x0000000607079212 */ /* 0x000fca00078e3cff */
[----:B-----5:R2:W-:Y:S02]  /*9080*/  @!P1 LDGSTS.E.BYPASS.LTC128B.128 [R9+0x18400], desc[UR42][R6.64], !P0 ;  /* 0x1840000006099fae */ /* 0x0205e4000c101d6a */
[----:B--2---:R-:W-:Y:S01]  /*9090*/  @!P2 LEA R7, P1, R10, R5, 0x1 ;  /* 0x000000050a07a211 */ /* 0x004fe200078208ff */
[----:B------:R-:W-:-:S04]  /*90a0*/  VIADD R5, R4, 0x20 ;  /* 0x0000002004057836 */ /* 0x000fc80000000000 */
[----:B------:R-:W-:Y:S01]  /*90b0*/  @!P2 IMAD.X R6, RZ, RZ, R8, P1 ;  /* 0x000000ffff06a224 */ /* 0x000fe200008e0608 */
[----:B------:R-:W-:Y:S01]  /*90c0*/  ISETP.GE.AND P1, PT, R5, R3, PT ;  /* 0x000000030500720c */ /* 0x000fe20003f26270 */
[----:B------:R-:W-:-:S03]  /*90d0*/  VIADD R5, R4, 0x30 ;  /* 0x0000003004057836 */ /* 0x000fc60000000000 */
[----:B------:R-:W-:-:S04]  /*90e0*/  @!P2 LOP3.LUT R7, R7, R6, RZ, 0x3c, !PT ;  /* 0x000000060707a212 */ /* 0x000fc800078e3cff */
[----:B------:R-:W-:-:S04]  /*90f0*/  @!P2 LOP3.LUT R6, R7, R6, RZ, 0x3c, !PT ;  /* 0x000000060706a212 */ /* 0x000fc800078e3cff */
[----:B------:R-:W-:-:S05]  /*9100*/  @!P2 LOP3.LUT R7, R7, R6, RZ, 0x3c, !PT ;  /* 0x000000060707a212 */ /* 0x000fca00078e3cff */
[----:B------:R0:W-:Y:S04]  /*9110*/  @!P2 LDGSTS.E.BYPASS.LTC128B.128 [R9+0x18c00], desc[UR42][R6.64], !P0 ;  /* 0x18c000000609afae */ /* 0x0001e8000c101d6a */
[----:B0-----:R-:W0:Y:S04]  /*9120*/  SHFL.IDX PT, R7, R0, 0x2, 0x181f ;  /* 0x00581f0000077f89 */ /* 0x001e2800000e0000 */
[----:B------:R-:W1:Y:S01]  /*9130*/  SHFL.IDX PT, R6, R2, 0x2, 0x181f ;  /* 0x00581f0002067f89 */ /* 0x000e6200000e0000 */
[----:B0-----:R-:W-:-:S05]  /*9140*/  @!P1 LEA R7, P2, R10, R7, 0x1 ;  /* 0x000000070a079211 */ /* 0x001fca00078408ff */
[----:B-1----:R-:W-:-:S05]  /*9150*/  @!P1 IMAD.X R6, RZ, RZ, R6, P2 ;  /* 0x000000ffff069224 */ /* 0x002fca00010e0606 */
[----:B------:R-:W-:-:S04]  /*9160*/  @!P1 LOP3.LUT R7, R7, R6, RZ, 0x3c, !PT ;  /* 0x0000000607079212 */ /* 0x000fc800078e3cff */
[----:B------:R-:W-:-:S04]  /*9170*/  @!P1 LOP3.LUT R6, R7, R6, RZ, 0x3c, !PT ;  /* 0x0000000607069212 */ /* 0x000fc800078e3cff */
[----:B------:R-:W-:-:S05]  /*9180*/  @!P1 LOP3.LUT R7, R7, R6, RZ, 0x3c, !PT ;  /* 0x0000000607079212 */ /* 0x000fca00078e3cff */
[----:B------:R0:W-:Y:S01]  /*9190*/  @!P1 LDGSTS.E.BYPASS.LTC128B.128 [R9+0x19400], desc[UR42][R6.64], !P0 ;  /* 0x1940000006099fae */ /* 0x0001e2000c101d6a */
[----:B------:R-:W-:Y:S01]  /*91a0*/  ISETP.GE.AND P1, PT, R5, R3, PT ;  /* 0x000000030500720c */ /* 0x000fe20003f26270 */
[----:B------:R-:W-:Y:S02]  /*91b0*/  VIADD R5, R4, 0x40 ;  /* 0x0000004004057836 */ /* 0x000fe40000000000 */
[----:B0-----:R-:W0:Y:S04]  /*91c0*/  SHFL.IDX PT, R7, R0, 0x3, 0x181f ;  /* 0x00781f0000077f89 */ /* 0x001e2800000e0000 */
[----:B------:R-:W1:Y:S06]  /*91d0*/  SHFL.IDX PT, R6, R2, 0x3, 0x181f ;  /* 0x00781f0002067f89 */ /* 0x000e6c00000e0000 */
        /* <DEDUP_REMOVED lines=26> */
[----:B------:R-:W-:-:S03]  /*9380*/  ISETP.GE.AND P1, PT, R5, R3, PT ;  /* 0x000000030500720c */ /* 0x000fc60003f26270 */
[----:B------:R-:W-:Y:S04]  /*9390*/  SHFL.IDX PT, R5, R2, 0x7, 0x181f ;  /* 0x00f81f0002057f89 */ /* 0x000fe800000e0000 */
[----:B0-----:R-:W0:Y:S04]  /*93a0*/  SHFL.IDX PT, R7, R0, 0x6, 0x181f ;  /* 0x00d81f0000077f89 */ /* 0x001e2800000e0000 */
[----:B------:R-:W1:Y:S04]  /*93b0*/  SHFL.IDX PT, R6, R2, 0x6, 0x181f ;  /* 0x00d81f0002067f89 */ /* 0x000e6800000e0000 */
[----:B------:R-:W2:Y:S01]  /*93c0*/  SHFL.IDX PT, R0, R0, 0x7, 0x181f ;  /* 0x00f81f0000007f89 */ /* 0x000ea200000e0000 */
[----:B0-----:R-:W-:-:S05]  /*93d0*/  @!P1 LEA R7, P2, R10, R7, 0x1 ;  /* 0x000000070a079211 */ /* 0x001fca00078408ff */
[----:B-1----:R-:W-:-:S05]  /*93e0*/  @!P1 IMAD.X R6, RZ, RZ, R6, P2 ;  /* 0x000000ffff069224 */ /* 0x002fca00010e0606 */
[----:B------:R-:W-:-:S04]  /*93f0*/  @!P1 LOP3.LUT R7, R7, R6, RZ, 0x3c, !PT ;  /* 0x0000000607079212 */ /* 0x000fc800078e3cff */
[----:B------:R-:W-:-:S04]  /*9400*/  @!P1 LOP3.LUT R6, R7, R6, RZ, 0x3c, !PT ;  /* 0x0000000607069212 */ /* 0x000fc800078e3cff */
[----:B------:R-:W-:-:S05]  /*9410*/  @!P1 LOP3.LUT R7, R7, R6, RZ, 0x3c, !PT ;  /* 0x0000000607079212 */ /* 0x000fca00078e3cff */
[----:B--2---:R0:W-:Y:S02]  /*9420*/  @!P1 LDGSTS.E.BYPASS.LTC128B.128 [R9+0x1b400], desc[UR42][R6.64], !P0 ;  /* 0x1b40000006099fae */ /* 0x0041e4000c101d6a */
.L_x_151:
[----:B01----:R-:W2:Y:S01]  /*9430*/  LDL R6, [R1+0x30] ;  /* 0x0000300001067983 */ /* 0x003ea20000100800 */
[----:B------:R-:W-:-:S05]  /*9440*/  VIADD R4, R4, 0x70 ;  /* 0x0000007004047836 */ /* 0x000fca0000000000 */
[----:B------:R-:W-:-:S13]  /*9450*/  ISETP.GE.AND P1, PT, R4, R3, PT ;  /* 0x000000030400720c */ /* 0x000fda0003f26270 */
[----:B------:R-:W-:-:S05]  /*9460*/  @!P1 LEA R2, P2, R10, R0, 0x1 ;  /* 0x000000000a029211 */ /* 0x000fca00078408ff */
[----:B------:R-:W-:-:S05]  /*9470*/  @!P1 IMAD.X R3, RZ, RZ, R5, P2 ;  /* 0x000000ffff039224 */ /* 0x000fca00010e0605 */
[----:B------:R-:W-:Y:S01]  /*9480*/  @!PT LDS RZ, [RZ] ;  /* 0x00000000fffff984 */ /* 0x000fe20000000800 */
[----:B------:R-:W-:Y:S01]  /*9490*/  @!PT LDS RZ, [RZ] ;  /* 0x00000000fffff984 */ /* 0x000fe20000000800 */
[----:B------:R-:W-:Y:S01]  /*94a0*/  @!PT LDS RZ, [RZ] ;  /* 0x00000000fffff984 */ /* 0x000fe20000000800 */
[----:B------:R0:W-:Y:S01]  /*94b0*/  @!P1 LDGSTS.E.BYPASS.LTC128B.128 [R9+0x1bc00], desc[UR42][R2.64], !P0 ;  /* 0x1bc0000002099fae */ /* 0x0001e2000c101d6a */
[----:B------:R-:W-:Y:S01]  /*94c0*/  NOP ;  /* 0x0000000000007918 */ /* 0x000fe20000000000 */
[----:B------:R-:W-:Y:S02]  /*94d0*/  SYNCS.ARRIVE.TRANS64.RED.A0T1 RZ, [UR36+0x22800], RZ ;  /* 0x022800ffffff79a7 */ /* 0x000fe40008200424 */
[----:B------:R-:W-:Y:S01]  /*94e0*/  ARRIVES.LDGSTSBAR.64.TRANSCNT [UR36+0x22800] ;  /* 0x02280000ff0079b0 */ /* 0x000fe20008000aa4 */
[----:B--2---:R-:W-:-:S04]  /*94f0*/  LOP3.LUT R0, R6, 0x1, RZ, 0xc, !PT ;  /* 0x0000000106007812 */ /* 0x004fc800078e0cff */
[----:B------:R-:W-:Y:S01]  /*9500*/  SHF.L.U32 R0, R0, 0x1f, RZ ;  /* 0x0000001f00007819 */ /* 0x000fe200000006ff */
[----:B------:R-:W-:Y:S01]  /*9510*/  NOP ;  /* 0x0000000000007918 */ /* 0x000fe20000000000 */
[----:B------:R-:W-:Y:S01]  /*9520*/  SYNCS.ARRIVE.TRANS64.A1T0 RZ, [UR36+0x22800], RZ ;  /* 0x022800ffffff79a7 */ /* 0x000fe20008100024 */
[----:B------:R-:W-:Y:S01]  /*9530*/  BSSY B0, `(.L_x_50) ;  /* 0x0000003000007945 */ /* 0x000fe20003800000 */
[----:B------:R-:W1:Y:S03]  /*9540*/  SYNCS.PHASECHK.TRANS64.TRYWAIT P0, [UR36+0x22820], R0 ;  /* 0x02282000ff0075a7 */ /* 0x000e660008000164 */
[----:B01----:R-:W-:Y:S05]  /*9550*/  @!P0 BRA `(.L_x_51) ;  /* 0x0000003400c88947 */ /* 0x003fea0003800000 */
.L_x_152:
[----:B------:R-:W-:Y:S05]  /*9560*/  BSYNC B0 ;  /* 0x0000000000007941 */ /* 0x000fea0003800000 */
.L_x_50:
[----:B------:R-:W2:Y:S01]  /*9570*/  LDL R2, [R1+0x8] ;  /* 0x0000080001027983 */ /* 0x000ea20000100800 */
[----:B------:R-:W-:Y:S01]  /*9580*/  BSSY B0, `(.L_x_52) ;  /* 0x000005a000007945 */ /* 0x000fe20003800000 */
[----:B--2---:R-:W-:-:S13]  /*9590*/  ISETP.NE.AND P0, PT, R2, RZ, PT ;  /* 0x000000ff0200720c */ /* 0x004fda0003f05270 */
[----:B------:R-:W-:Y:S05]  /*95a0*/  @!P0 BRA `(.L_x_53) ;  /* 0x00000004005c8947 */ /* 0x000fea0003800000 */
[----:B------:R-:W2:Y:S01]  /*95b0*/  LDL R4, [R1] ;  /* 0x0000000001047983 */ /* 0x000ea20000100800 */
[----:B------:R-:W-:Y:S01]  /*95c0*/  LEA R2, R18, UR36, 0x3 ;  /* 0x0000002412027c11 */ /* 0x000fe2000f8e18ff */
[----:B------:R-:W-:Y:S01]  /*95d0*/  BSSY B1, `(.L_x_54) ;  /* 0x0000007000017945 */ /* 0x000fe20003800000 */
[----:B0-----:R-:W0:Y:S02]  /*95e0*/  S2R R3, SR_TID.X ;  /* 0x0000000000037919 */ /* 0x001e240000002100 */
[----:B0-----:R-:W-:-:S04]  /*95f0*/  LOP3.LUT R3, R3, 0x7f, RZ, 0xc0, !PT ;  /* 0x0000007f03037812 */ /* 0x001fc800078ec0ff */
[----:B------:R-:W-:Y:S02]  /*9600*/  ISETP.NE.AND P1, PT, R3, RZ, PT ;  /* 0x000000ff0300720c */ /* 0x000fe40003f25270 */
[----:B--2---:R-:W-:-:S04]  /*9610*/  SHF.L.U32 R0, R4, 0x1f, RZ ;  /* 0x0000001f04007819 */ /* 0x004fc800000006ff */
[----:B------:R-:W0:Y:S02]  /*9620*/  SYNCS.PHASECHK.TRANS64.TRYWAIT P0, [R2+URZ+0x22860], R0 ;  /* 0x02286000020075a7 */ /* 0x000e24000800017f */
[----:B0-----:R-:W-:Y:S05]  /*9630*/  @!P0 BRA `(.L_x_55) ;  /* 0x0000003400a88947 */ /* 0x001fea0003800000 */
.L_x_153:
[----:B------:R-:W-:Y:S05]  /*9640*/  BSYNC B1 ;  /* 0x0000000000017941 */ /* 0x000fea0003800000 */
.L_x_54:
[----:B------:R-:W-:Y:S04]  /*9650*/  BSSY B1, `(.L_x_56) ;  /* 0x0000009000017945 */ /* 0x000fe80003800000 */
[----:B------:R-:W-:Y:S05]  /*9660*/  @P1 BRA `(.L_x_57) ;  /* 0x00000000001c1947 */ /* 0x000fea0003800000 */
[----:B------:R-:W1:Y:S01]  /*9670*/  S2R R3, SR_TID.X ;  /* 0x0000000000037919 */ /* 0x000e620000002100 */
[----:B0-----:R-:W-:-:S04]  /*9680*/  IMAD.MOV.U32 R0, RZ, RZ, 0xc000 ;  /* 0x0000c000ff007424 */ /* 0x001fc800078e00ff */
[----:B------:R2:W-:Y:S01]  /*9690*/  SYNCS.ARRIVE.TRANS64 RZ, [R2+URZ+0x22850], R0 ;  /* 0x0228500002ff79a7 */ /* 0x0005e2000800003f */
[----:B-1----:R-:W-:-:S04]  /*96a0*/  LOP3.LUT R3, R3, 0x1f, RZ, 0xc0, !PT ;  /* 0x0000001f03037812 */ /* 0x002fc800078ec0ff */
[----:B------:R-:W-:-:S13]  /*96b0*/  ISETP.NE.AND P0, PT, R3, RZ, PT ;  /* 0x000000ff0300720c */ /* 0x000fda0003f05270 */
[----:B--2---:R-:W-:Y:S05]  /*96c0*/  @!P0 BRA `(.L_x_57) ;  /* 0x0000000000048947 */ /* 0x004fea0003800000 */
[----:B------:R-:W-:Y:S01]  /*96d0*/  BPT.TRAP 0x1 ;  /* 0x000000040000795c */ /* 0x000fe20000300000 */
.L_x_57:
[----:B------:R-:W-:Y:S05]  /*96e0*/  BSYNC B1 ;  /* 0x0000000000017941 */ /* 0x000fea0003800000 */
.L_x_56:
[----:B0-----:R-:W2:Y:S01]  /*96f0*/  LDL R0, [R1+0x28] ;  /* 0x0000280001007983 */ /* 0x001ea20000100800 */
[----:B------:R-:W-:Y:S01]  /*9700*/  IMAD.U32 R3, RZ, RZ, UR36 ;  /* 0x00000024ff037e24 */ /* 0x000fe2000f8e00ff */
[----:B------:R-:W-:Y:S01]  /*9710*/  UIADD3 UR4, UP0, UR40, 0x470, URZ ;  /* 0x0000047028047890 */ /* 0x000fe2000ff1e03f */
[----:B------:R-:W-:Y:S01]  /*9720*/  PLOP3.LUT P0, PT, PT, PT, PT, 0x80, 0x0 ;  /* 0x000000000000781c */ /* 0x000fe20003f0f070 */
[----:B------:R-:W-:Y:S01]  /*9730*/  VIADD R2, R2, 0x22850 ;  /* 0x0002285002027836 */ /* 0x000fe20000000000 */
[----:B------:R-:W-:Y:S01]  /*9740*/  UMOV UR6, 0x0 ;  /* 0x0000000000067882 */ /* 0x000fe20000000000 */
[----:B------:R-:W-:Y:S01]  /*9750*/  IMAD R3, R18, 0xc000, R3 ;  /* 0x0000c00012037824 */ /* 0x000fe200078e0203 */
[----:B------:R-:W-:Y:S01]  /*9760*/  UIADD3.X UR5, URZ, UR41, URZ, UP0, !UPT ;  /* 0x000000293f057290 */ /* 0x000fe200087fe43f */
[----:B------:R-:W-:Y:S02]  /*9770*/  UMOV UR7, 0x14f00000 ;  /* 0x14f0000000077882 */ /* 0x000fe40000000000 */
[----:B------:R-:W-:Y:S01]  /*9780*/  VIADD R4, R3, 0x400 ;  /* 0x0000040003047836 */ /* 0x000fe20000000000 */
[----:B------:R-:W-:Y:S01]  /*9790*/  UMOV UR10, URZ ;  /* 0x0000003f000a7c82 */ /* 0x000fe20008000000 */
[----:B--2---:R-:W-:-:S07]  /*97a0*/  IMAD R0, R0, 0x60, RZ ;  /* 0x0000006000007824 */ /* 0x004fce00078e02ff */
.L_x_58:
[----:B------:R-:W-:-:S13]  /*97b0*/  @P0 ELECT P1, URZ, PT ;  /* 0x00000000003f082f */ /* 0x000fda0003820000 */
[----:B------:R-:W-:Y:S02]  /*97c0*/  @P1 R2UR UR13, R16 ;  /* 0x00000000100d12ca */ /* 0x000fe400000e0000 */
[----:B------:R-:W-:Y:S02]  /*97d0*/  @P1 R2UR UR12, R17 ;  /* 0x00000000110c12ca */ /* 0x000fe400000e0000 */
[----:B------:R-:W-:Y:S02]  /*97e0*/  @P1 R2UR UR11, R0 ;  /* 0x00000000000b12ca */ /* 0x000fe400000e0000 */
[----:B------:R-:W-:Y:S02]  /*97f0*/  @P1 R2UR UR9, R2 ;  /* 0x00000000020912ca */ /* 0x000fe400000e0000 */
[----:B------:R-:W-:Y:S02]  /*9800*/  @P1 R2UR UR8, R4 ;  /* 0x00000000040812ca */ /* 0x000fe400000e0000 */
[----:B------:R-:W-:-:S02]  /*9810*/  @P1 PLOP3.LUT P0, PT, P1, PT, PT, 0x8, 0x0 ;  /* 0x000000000000181c */ /* 0x000fc40000f0e170 */
[----:B------:R-:W-:-:S09]  /*9820*/  PLOP3.LUT P1, PT, PT, PT, PT, 0x8, 0x0 ;  /* 0x000000000000781c */ /* 0x000fd20003f2e170 */
[----:B------:R0:W-:Y:S02]  /*9830*/  UTMALDG.4D [UR8], [UR4], desc[UR6] ;  /* 0x00000608040075b4 */ /* 0x0001e40008019000 */
[----:B0-----:R-:W-:Y:S05]  /*9840*/  @P0 BRA.U.ANY `(.L_x_58) ;  /* 0xfffffffd00d80947 */ /* 0x001fea000393ffff */
[----:B------:R-:W-:Y:S01]  /*9850*/  PLOP3.LUT P0, PT, PT, PT, PT, 0x80, 0x0 ;  /* 0x000000000000781c */ /* 0x000fe20003f0f070 */
[----:B------:R-:W-:Y:S01]  /*9860*/  VIADD R4, R3, 0x3400 ;  /* 0x0000340003047836 */ /* 0x000fe20000000000 */
[----:B------:R-:W-:Y:S01]  /*9870*/  UMOV UR6, 0x0 ;  /* 0x0000000000067882 */ /* 0x000fe20000000000 */
[----:B------:R-:W-:Y:S01]  /*9880*/  UMOV UR7, 0x14f00000 ;  /* 0x14f0000000077882 */ /* 0x000fe20000000000 */
[----:B------:R-:W-:-:S09]  /*9890*/  UMOV UR10, 0x40 ;  /* 0x00000040000a7882 */ /* 0x000fd20000000000 */
.L_x_59:
        /* <DEDUP_REMOVED lines=15> */
.L_x_60:
        /* <DEDUP_REMOVED lines=15> */
.L_x_61:
        /* <DEDUP_REMOVED lines=9> */
[----:B-1----:R-:W-:Y:S05]  /*9b10*/  @P0 BRA.U.ANY `(.L_x_61) ;  /* 0xfffffffd00d80947 */ /* 0x002fea000393ffff */
.L_x_53:
[----:B------:R-:W-:Y:S05]  /*9b20*/  BSYNC B0 ;  /* 0x0000000000007941 */ /* 0x000fea0003800000 */
.L_x_52:
[----:B------:R-:W2:Y:S04]  /*9b30*/  LDL.LU R4, [R1+0x2c] ;  /* 0x00002c0001047983 */ /* 0x000ea80000300800 */
[----:B------:R-:W3:Y:S01]  /*9b40*/  LDL.LU R7, [R1] ;  /* 0x0000000001077983 */ /* 0x000ee20000300800 */
[----:B------:R-:W-:-:S05]  /*9b50*/  VIADD R18, R18, 0x1 ;  /* 0x0000000112127836 */ /* 0x000fca0000000000 */
[----:B------:R-:W-:-:S04]  /*9b60*/  ISETP.NE.AND P0, PT, R18, 0x2, PT ;  /* 0x000000021200780c */ /* 0x000fc80003f05270 */
[----:B0-----:R-:W-:Y:S02]  /*9b70*/  SEL R0, RZ, 0x1, P0 ;  /* 0x00000001ff007807 */ /* 0x001fe40000000000 */
[----:B------:R-:W-:Y:S02]  /*9b80*/  SEL R18, R18, RZ, P0 ;  /* 0x000000ff12127207 */ /* 0x000fe40000000000 */
[----:B--2---:R-:W-:Y:S02]  /*9b90*/  ISETP.GE.AND P1, PT, R4, 0x61, PT ;  /* 0x000000610400780c */ /* 0x004fe40003f26270 */
[----:B---3--:R-:W-:-:S05]  /*9ba0*/  LOP3.LUT R7, R7, R0, RZ, 0x3c, !PT ;  /* 0x0000000007077212 */ /* 0x008fca00078e3cff */
[----:B------:R0:W-:Y:S06]  /*9bb0*/  STL [R1], R7 ;  /* 0x0000000701007387 */ /* 0x0001ec0000100800 */
[----:B------:R-:W-:Y:S05]  /*9bc0*/  @!P1 BRA `(.L_x_62) ;  /* 0x0000001c00989947 */ /* 0x000fea0003800000 */
[----:B------:R-:W2:Y:S01]  /*9bd0*/  LDL R4, [R1+0x20] ;  /* 0x0000200001047983 */ /* 0x000ea20000100800 */
[----:B------:R-:W-:Y:S02]  /*9be0*/  IMAD.MOV.U32 R0, RZ, RZ, 0x1 ;  /* 0x00000001ff007424 */ /* 0x000fe400078e00ff */
[----:B--2---:R-:W-:-:S05]  /*9bf0*/  IMAD.MOV R6, RZ, RZ, -R4 ;  /* 0x000000ffff067224 */ /* 0x004fca00078e0a04 */
[----:B------:R-:W-:-:S05]  /*9c00*/  VIADDMNMX R6, R6, R0, 0xffffffff, !PT ;  /* 0xffffffff06067446 */ /* 0x000fca0007800100 */
[----:B------:R-:W-:-:S05]  /*9c10*/  IMAD.IADD R0, R4, 0x1, R6 ;  /* 0x0000000104007824 */ /* 0x000fca00078e0206 */
[----:B------:R-:W-:-:S04]  /*9c20*/  LOP3.LUT R0, R0, 0x1, RZ, 0xc0, !PT ;  /* 0x0000000100007812 */ /* 0x000fc800078ec0ff */
[----:B------:R-:W-:Y:S01]  /*9c30*/  ISETP.NE.U32.AND P0, PT, R0, 0x1, PT ;  /* 0x000000010000780c */ /* 0x000fe20003f05070 */
[----:B------:R-:W-:-:S12]  /*9c40*/  VIADD R0, R4, 0xfffffffe ;  /* 0xfffffffe04007836 */ /* 0x000fd80000000000 */
[----:B------:R-:W-:Y:S05]  /*9c50*/  @P0 BRA `(.L_x_63) ;  /* 0x0000000800740947 */ /* 0x000fea0003800000 */
[----:B------:R-:W2:Y:S01]  /*9c60*/  LDL R4, [R1+0x8] ;  /* 0x0000080001047983 */ /* 0x000ea20000100800 */
[----:B------:R-:W-:Y:S01]  /*9c70*/  BSSY B0, `(.L_x_64) ;  /* 0x0000092000007945 */ /* 0x000fe20003800000 */
[----:B--2---:R-:W-:-:S13]  /*9c80*/  ISETP.NE.AND P2, PT, R4, RZ, PT ;  /* 0x000000ff0400720c */ /* 0x004fda0003f45270 */
[----:B------:R-:W-:Y:S05]  /*9c90*/  @!P2 BRA `(.L_x_65) ;  /* 0x00000008003ca947 */ /* 0x000fea0003800000 */
[----:B------:R-:W2:Y:S02]  /*9ca0*/  LDL R4, [R1+0xc] ;  /* 0x00000c0001047983 */ /* 0x000ea40000100800 */
[----:B--2---:R-:W-:-:S13]  /*9cb0*/  ISETP.NE.AND P2, PT, R4, RZ, PT ;  /* 0x000000ff0400720c */ /* 0x004fda0003f45270 */
[----:B------:R-:W-:Y:S05]  /*9cc0*/  @!P2 BRA `(.L_x_66) ;  /* 0x00000000004ca947 */ /* 0x000fea0003800000 */
[----:B------:R-:W2:Y:S01]  /*9cd0*/  LDL R8, [R1+0x4] ;  /* 0x0000040001087983 */ /* 0x000ea20000100800 */
[----:B------:R-:W1:Y:S01]  /*9ce0*/  LDC R5, c[0x0][0x43c] ;  /* 0x00010f00ff057b82 */ /* 0x000e620000000800 */
[----:B------:R-:W-:Y:S01]  /*9cf0*/  ULDC.64 UR4, c[0x0][0x428] ;  /* 0x00010a0000047ab9 */ /* 0x000fe20000000a00 */
[----:B-1----:R-:W-:-:S13]  /*9d00*/  ISETP.NE.AND P0, PT, R5, 0x1, PT ;  /* 0x000000010500780c */ /* 0x002fda0003f05270 */
[----:B------:R-:W1:Y:S02]  /*9d10*/  @P0 LDC.64 R2, c[0x0][0x440] ;  /* 0x00011000ff020b82 */ /* 0x000e640000000a00 */
[----:B-1----:R-:W-:-:S04]  /*9d20*/  @P0 IMAD.HI.U32 R4, R0, R2, RZ ;  /* 0x0000000200040227 */ /* 0x002fc800078e00ff */
[----:B------:R-:W-:Y:S01]  /*9d30*/  IMAD.MOV.U32 R2, RZ, RZ, R0 ;  /* 0x000000ffff027224 */ /* 0x000fe200078e0000 */
[----:B------:R-:W-:-:S05]  /*9d40*/  @P0 SHF.R.U32.HI R2, RZ, R3, R4 ;  /* 0x00000003ff020219 */ /* 0x000fca0000011604 */
[----:B------:R-:W-:-:S04]  /*9d50*/  IMAD.MOV R3, RZ, RZ, -R2 ;  /* 0x000000ffff037224 */ /* 0x000fc800078e0a02 */
[----:B------:R-:W-:Y:S01]  /*9d60*/  IMAD R0, R5, R3, R0 ;  /* 0x0000000305007224 */ /* 0x000fe200078e0200 */
[----:B------:R-:W-:-:S03]  /*9d70*/  SHF.R.S32.HI R3, RZ, 0x1f, R2 ;  /* 0x0000001fff037819 */ /* 0x000fc60000011402 */
[----:B------:R-:W-:-:S04]  /*9d80*/  IMAD.WIDE.U32 R2, R19, UR4, R2 ;  /* 0x0000000413027c25 */ /* 0x000fc8000f8e0002 */
[----:B--2---:R-:W-:-:S04]  /*9d90*/  IMAD R4, R8, UR4, RZ ;  /* 0x0000000408047c24 */ /* 0x004fc8000f8e02ff */
[----:B------:R-:W-:Y:S01]  /*9da0*/  IMAD R4, R19, UR5, R4 ;  /* 0x0000000513047c24 */ /* 0x000fe2000f8e0204 */
[----:B------:R-:W-:-:S03]  /*9db0*/  ULDC.64 UR4, c[0x0][0x418] ;  /* 0x0001060000047ab9 */ /* 0x000fc60000000a00 */
[----:B------:R-:W-:Y:S01]  /*9dc0*/  IMAD.IADD R3, R4, 0x1, R3 ;  /* 0x0000000104037824 */ /* 0x000fe200078e0203 */
[----:B------:R-:W-:-:S04]  /*9dd0*/  LEA R4, P0, R2, UR4, 0x2 ;  /* 0x0000000402047c11 */ /* 0x000fc8000f8010ff */
[----:B------:R-:W-:-:S05]  /*9de0*/  LEA.HI.X R5, R2, UR5, R3, 0x2, P0 ;  /* 0x0000000502057c11 */ /* 0x000fca00080f1403 */
[----:B------:R1:W5:Y:S04]  /*9df0*/  LDG.E R16, desc[UR42][R4.64] ;  /* 0x0000002a04107981 */ /* 0x000368000c1e1900 */
.L_x_66:
[----:B------:R-:W-:Y:S01]  /*9e00*/  LEA R3, R18, UR36, 0x3 ;  /* 0x0000002412037c11 */ /* 0x000fe2000f8e18ff */
[----:B-1----:R-:W1:Y:S01]  /*9e10*/  S2R R4, SR_TID.X ;  /* 0x0000000000047919 */ /* 0x002e620000002100 */
[----:B------:R-:W-:Y:S01]  /*9e20*/  SHF.L.U32 R2, R7, 0x1f, RZ ;  /* 0x0000001f07027819 */ /* 0x000fe200000006ff */
[----:B------:R-:W-:Y:S03]  /*9e30*/  BSSY B1, `(.L_x_67) ;  /* 0x0000005000017945 */ /* 0x000fe60003800000 */
[----:B------:R-:W2:Y:S01]  /*9e40*/  SYNCS.PHASECHK.TRANS64.TRYWAIT P0, [R3+URZ+0x22840], R2 ;  /* 0x02284002030075a7 */ /* 0x000ea2000800017f */
[----:B-1----:R-:W-:-:S04]  /*9e50*/  LOP3.LUT R4, R4, 0x7f, RZ, 0xc0, !PT ;  /* 0x0000007f04047812 */ /* 0x002fc800078ec0ff */
[----:B------:R-:W-:Y:S01]  /*9e60*/  ISETP.NE.AND P1, PT, R4, RZ, PT ;  /* 0x000000ff0400720c */ /* 0x000fe20003f25270 */
[----:B--2---:R-:W-:-:S12]  /*9e70*/  @!P0 BRA `(.L_x_68) ;  /* 0x0000002c00ac8947 */ /* 0x004fd80003800000 */
.L_x_154:
[----:B------:R-:W-:Y:S05]  /*9e80*/  BSYNC B1 ;  /* 0x0000000000017941 */ /* 0x000fea0003800000 */
.L_x_67:
[----:B------:R-:W-:Y:S04]  /*9e90*/  BSSY B1, `(.L_x_69) ;  /* 0x0000009000017945 */ /* 0x000fe80003800000 */
[----:B------:R-:W-:Y:S05]  /*9ea0*/  @P1 BRA `(.L_x_70) ;  /* 0x00000000001c1947 */ /* 0x000fea0003800000 */
[----:B------:R-:W2:Y:S01]  /*9eb0*/  S2R R5, SR_TID.X ;  /* 0x0000000000057919 */ /* 0x000ea20000002100 */
[----:B------:R-:W-:-:S04]  /*9ec0*/  IMAD.MOV.U32 R4, RZ, RZ, 0x3000 ;  /* 0x00003000ff047424 */ /* 0x000fc800078e00ff */
[----:B------:R3:W-:Y:S01]  /*9ed0*/  SYNCS.ARRIVE.TRANS64 RZ, [R3+URZ+0x22830], R4 ;  /* 0x0228300403ff79a7 */ /* 0x0007e2000800003f */
[----:B--2---:R-:W-:-:S04]  /*9ee0*/  LOP3.LUT R5, R5, 0x1f, RZ, 0xc0, !PT ;  /* 0x0000001f05057812 */ /* 0x004fc800078ec0ff */
[----:B------:R-:W-:-:S13]  /*9ef0*/  ISETP.NE.AND P0, PT, R5, RZ, PT ;  /* 0x000000ff0500720c */ /* 0x000fda0003f05270 */
[----:B---3--:R-:W-:Y:S05]  /*9f00*/  @!P0 BRA `(.L_x_70) ;  /* 0x0000000000048947 */ /* 0x008fea0003800000 */
[----:B------:R-:W-:Y:S01]  /*9f10*/  BPT.TRAP 0x1 ;  /* 0x000000040000795c */ /* 0x000fe20000300000 */
.L_x_70:
[----:B------:R-:W-:Y:S05]  /*9f20*/  BSYNC B1 ;  /* 0x0000000000017941 */ /* 0x000fea0003800000 */
.L_x_69:
[----:B------:R-:W-:Y:S01]  /*9f30*/  IMAD.MOV.U32 R10, RZ, RZ, RZ ;  /* 0x000000ffff0a7224 */ /* 0x000fe200078e00ff */
[----:B------:R-:W-:Y:S01]  /*9f40*/  UIADD3 UR4, UP0, UR40, 0x370, URZ ;  /* 0x0000037028047890 */ /* 0x000fe2000ff1e03f */
[----:B0-----:R-:W-:Y:S01]  /*9f50*/  IMAD.U32 R7, RZ, RZ, UR36 ;  /* 0x00000024ff077e24 */ /* 0x001fe2000f8e00ff */
[----:B------:R-:W-:Y:S01]  /*9f60*/  PLOP3.LUT P0, PT, PT, PT, PT, 0x80, 0x0 ;  /* 0x000000000000781c */ /* 0x000fe20003f0f070 */
[----:B------:R-:W-:Y:S01]  /*9f70*/  IMAD R0, R0, 0x60, RZ ;  /* 0x0000006000007824 */ /* 0x000fe200078e02ff */
[----:B------:R-:W-:Y:S01]  /*9f80*/  R2UR UR10, R10 ;  /* 0x000000000a0a72ca */ /* 0x000fe200000e0000 */
[----:B------:R-:W-:Y:S01]  /*9f90*/  IMAD R4, R18, 0x3000, R7 ;  /* 0x0000300012047824 */ /* 0x000fe200078e0207 */
[----:B------:R-:W-:Y:S01]  /*9fa0*/  UIADD3.X UR5, URZ, UR41, URZ, UP0, !UPT ;  /* 0x000000293f057290 */ /* 0x000fe200087fe43f */
[----:B------:R-:W-:Y:S01]  /*9fb0*/  VIADD R5, R3, 0x22830 ;  /* 0x0002283003057836 */ /* 0x000fe20000000000 */
[----:B------:R-:W-:Y:S01]  /*9fc0*/  UMOV UR6, 0x0 ;  /* 0x0000000000067882 */ /* 0x000fe20000000000 */
[----:B------:R-:W-:Y:S01]  /*9fd0*/  VIADD R4, R4, 0x1c400 ;  /* 0x0001c40004047836 */ /* 0x000fe20000000000 */
[----:B------:R-:W-:-:S09]  /*9fe0*/  UMOV UR7, 0x14f00000 ;  /* 0x14f0000000077882 */ /* 0x000fd20000000000 */
.L_x_71:
[----:B------:R-:W-:-:S13]  /*9ff0*/  @P0 ELECT P2, URZ, PT ;  /* 0x00000000003f082f */ /* 0x000fda0003840000 */
[----:B-----5:R-:W-:Y:S02]  /*a000*/  @P2 R2UR UR13, R16 ;  /* 0x00000000100d22ca */ /* 0x020fe400000e0000 */
        /* <DEDUP_REMOVED lines=8> */
[----:B------:R-:W0:Y:S01]  /*a090*/  SYNCS.PHASECHK.TRANS64.TRYWAIT P0, [R3+URZ+0x22860], R2 ;  /* 0x02286002030075a7 */ /* 0x000e22000800017f */
[----:B------:R-:W-:Y:S04]  /*a0a0*/  BSSY B1, `(.L_x_72) ;  /* 0x0000002000017945 */ /* 0x000fe80003800000 */
[----:B0-----:R-:W-:Y:S05]  /*a0b0*/  @!P0 BRA `(.L_x_73) ;  /* 0x0000002c00308947 */ /* 0x001fea0003800000 */
.L_x_155:
[----:B------:R-:W-:Y:S05]  /*a0c0*/  BSYNC B1 ;  /* 0x0000000000017941 */ /* 0x000fea0003800000 */
.L_x_72:
[----:B------:R-:W-:Y:S01]  /*a0d0*/  BSSY B1, `(.L_x_74) ;  /* 0x000000b000017945 */ /* 0x000fe20003800000 */
[----:B------:R-:W-:Y:S02]  /*a0e0*/  IMAD.MOV.U32 R8, RZ, RZ, 0x0 ;  /* 0x00000000ff087424 */ /* 0x000fe400078e00ff */
[----:B------:R-:W-:Y:S01]  /*a0f0*/  IMAD.MOV.U32 R9, RZ, RZ, 0x14f00000 ;  /* 0x14f00000ff097424 */ /* 0x000fe200078e00ff */
[----:B------:R-:W-:Y:S06]  /*a100*/  @P1 BRA `(.L_x_75) ;  /* 0x00000000001c1947 */ /* 0x000fec0003800000 */
[----:B------:R-:W2:Y:S01]  /*a110*/  S2R R4, SR_TID.X ;  /* 0x0000000000047919 */ /* 0x000ea20000002100 */
[----:B01----:R-:W-:-:S04]  /*a120*/  IMAD.MOV.U32 R2, RZ, RZ, 0xc000 ;  /* 0x0000c000ff027424 */ /* 0x003fc800078e00ff */
[----:B------:R3:W-:Y:S01]  /*a130*/  SYNCS.ARRIVE.TRANS64 RZ, [R3+URZ+0x22850], R2 ;  /* 0x0228500203ff79a7 */ /* 0x0007e2000800003f */
[----:B--2---:R-:W-:-:S04]  /*a140*/  LOP3.LUT R4, R4, 0x1f, RZ, 0xc0, !PT ;  /* 0x0000001f04047812 */ /* 0x004fc800078ec0ff */
[----:B------:R-:W-:-:S13]  /*a150*/  ISETP.NE.AND P0, PT, R4, RZ, PT ;  /* 0x000000ff0400720c */ /* 0x000fda0003f05270 */
[----:B---3--:R-:W-:Y:S05]  /*a160*/  @!P0 BRA `(.L_x_75) ;  /* 0x0000000000048947 */ /* 0x008fea0003800000 */
[----:B------:R-:W-:Y:S01]  /*a170*/  BPT.TRAP 0x1 ;  /* 0x000000040000795c */ /* 0x000fe20000300000 */
.L_x_75:
[----:B------:R-:W-:Y:S05]  /*a180*/  BSYNC B1 ;  /* 0x0000000000017941 */ /* 0x000fea0003800000 */
.L_x_74:
[----:B------:R-:W-:Y:S01]  /*a190*/  R2UR UR10, R10 ;  /* 0x000000000a0a72ca */ /* 0x000fe200000e0000 */
[----:B01----:R-:W-:Y:S01]  /*a1a0*/  IMAD R2, R18, 0xc000, R7 ;  /* 0x0000c00012027824 */ /* 0x003fe200078e0207 */
[----:B------:R-:W-:Y:S01]  /*a1b0*/  R2UR UR6, R8 ;  /* 0x00000000080672ca */ /* 0x000fe200000e0000 */
[----:B------:R-:W-:Y:S01]  /*a1c0*/  UIADD3 UR4, UP0, UR40, 0x470, URZ ;  /* 0x0000047028047890 */ /* 0x000fe2000ff1e03f */
[----:B------:R-:W-:Y:S01]  /*a1d0*/  R2UR UR7, R9 ;  /* 0x00000000090772ca */ /* 0x000fe200000e0000 */
[----:B------:R-:W-:Y:S01]  /*a1e0*/  VIADD R3, R3, 0x22850 ;  /* 0x0002285003037836 */ /* 0x000fe20000000000 */
[----:B------:R-:W-:Y:S01]  /*a1f0*/  PLOP3.LUT P0, PT, PT, PT, PT, 0x80, 0x0 ;  /* 0x000000000000781c */ /* 0x000fe20003f0f070 */
[----:B------:R-:W-:Y:S01]  /*a200*/  VIADD R4, R2, 0x400 ;  /* 0x0000040002047836 */ /* 0x000fe20000000000 */
[----:B------:R-:W-:-:S12]  /*a210*/  UIADD3.X UR5, URZ, UR41, URZ, UP0, !UPT ;  /* 0x000000293f057290 */ /* 0x000fd800087fe43f */
.L_x_76:
        /* <DEDUP_REMOVED lines=10> */
[----:B------:R-:W-:Y:S01]  /*a2c0*/  R2UR UR6, R8 ;  /* 0x00000000080672ca */ /* 0x000fe200000e0000 */
[----:B------:R-:W-:Y:S01]  /*a2d0*/  VIADD R4, R2, 0x3400 ;  /* 0x0000340002047836 */ /* 0x000fe20000000000 */
[----:B------:R-:W-:Y:S01]  /*a2e0*/  R2UR UR7, R9 ;  /* 0x00000000090772ca */ /* 0x000fe200000e0000 */
[----:B------:R-:W-:Y:S01]  /*a2f0*/  UMOV UR10, 0x40 ;  /* 0x00000040000a7882 */ /* 0x000fe20000000000 */
[----:B------:R-:W-:-:S13]  /*a300*/  PLOP3.LUT P0, PT, PT, PT, PT, 0x80, 0x0 ;  /* 0x000000000000781c */ /* 0x000fda0003f0f070 */
.L_x_77:
        /* <DEDUP_REMOVED lines=15> */
.L_x_78:
        /* <DEDUP_REMOVED lines=15> */
.L_x_79:
        /* <DEDUP_REMOVED lines=10> */
.L_x_65:
[----:B------:R-:W-:Y:S05]  /*a590*/  BSYNC B0 ;  /* 0x0000000000007941 */ /* 0x000fea0003800000 */
.L_x_64:
[----:B------:R-:W2:Y:S04]  /*a5a0*/  LDL.LU R5, [R1] ;  /* 0x0000000001057983 */ /* 0x000ea80000300800 */
[----:B------:R-:W3:Y:S01]  /*a5b0*/  LDL.LU R4, [R1+0x20] ;  /* 0x0000200001047983 */ /* 0x000ee20000300800 */
[----:B------:R-:W-:-:S05]  /*a5c0*/  VIADD R18, R18, 0x1 ;  /* 0x0000000112127836 */ /* 0x000fca0000000000 */
[----:B------:R-:W-:-:S04]  /*a5d0*/  ISETP.NE.AND P0, PT, R18, 0x2, PT ;  /* 0x000000021200780c */ /* 0x000fc80003f05270 */
[----:B------:R-:W-:Y:S02]  /*a5e0*/  SEL R0, RZ, 0x1, P0 ;  /* 0x00000001ff007807 */ /* 0x000fe40000000000 */
[----:B------:R-:W-:Y:S02]  /*a5f0*/  SEL R18, R18, RZ, P0 ;  /* 0x000000ff12127207 */ /* 0x000fe40000000000 */
[----:B--2---:R-:W-:Y:S01]  /*a600*/  LOP3.LUT R5, R5, R0, RZ, 0x3c, !PT ;  /* 0x0000000005057212 */ /* 0x004fe200078e3cff */
[----:B---3--:R-:W-:-:S04]  /*a610*/  VIADD R0, R4, 0xfffffffd ;  /* 0xfffffffd04007836 */ /* 0x008fc80000000000 */
[----:B------:R1:W-:Y:S03]  /*a620*/  STL [R1], R5 ;  /* 0x0000000501007387 */ /* 0x0003e60000100800 */
.L_x_63:
[----:B------:R-:W2:Y:S01]  /*a630*/  LDL.LU R2, [R1+0x18] ;  /* 0x0000180001027983 */ /* 0x000ea20000300800 */
[----:B------:R-:W-:Y:S01]  /*a640*/  IMAD.MOV R6, RZ, RZ, -R6 ;  /* 0x000000ffff067224 */ /* 0x000fe200078e0a06 */
[----:B------:R-:W-:Y:S04]  /*a650*/  BSSY B0, `(.L_x_62) ;  /* 0x000013d000007945 */ /* 0x000fe80003800000 */
[----:B--2---:R-:W-:-:S13]  /*a660*/  ISETP.NE.AND P0, PT, R2, R6, PT ;  /* 0x000000060200720c */ /* 0x004fda0003f05270 */
[----:B------:R-:W-:Y:S05]  /*a670*/  @!P0 BRA `(.L_x_80) ;  /* 0x0000001000e88947 */ /* 0x000fea0003800000 */
.L_x_113:
[----:B--2---:R-:W2:Y:S01]  /*a680*/  LDL R2, [R1+0x8] ;  /* 0x0000080001027983 */ /* 0x004ea20000100800 */
[----:B------:R-:W-:Y:S01]  /*a690*/  BSSY B1, `(.L_x_81) ;  /* 0x0000094000017945 */ /* 0x000fe20003800000 */
[----:B--2---:R-:W-:-:S13]  /*a6a0*/  ISETP.NE.AND P0, PT, R2, RZ, PT ;  /* 0x000000ff0200720c */ /* 0x004fda0003f05270 */
[----:B------:R-:W-:Y:S05]  /*a6b0*/  @!P0 BRA `(.L_x_82) ;  /* 0x0000000800448947 */ /* 0x000fea0003800000 */
[----:B------:R-:W2:Y:S01]  /*a6c0*/  LDL R2, [R1+0xc] ;  /* 0x00000c0001027983 */ /* 0x000ea20000100800 */
[----:B------:R-:W-:Y:S01]  /*a6d0*/  IMAD.MOV.U32 R6, RZ, RZ, R0 ;  /* 0x000000ffff067224 */ /* 0x000fe200078e0000 */
[----:B--2---:R-:W-:-:S13]  /*a6e0*/  ISETP.NE.AND P0, PT, R2, RZ, PT ;  /* 0x000000ff0200720c */ /* 0x004fda0003f05270 */
[----:B------:R-:W-:Y:S05]  /*a6f0*/  @!P0 BRA `(.L_x_83) ;  /* 0x00000000004c8947 */ /* 0x000fea0003800000 */
[----:B-1----:R-:W2:Y:S01]  /*a700*/  LDL R5, [R1+0x4] ;  /* 0x0000040001057983 */ /* 0x002ea20000100800 */
        /* <DEDUP_REMOVED lines=18> */
.L_x_83:
[----:B------:R-:W3:Y:S01]  /*a830*/  LDL R2, [R1] ;  /* 0x0000000001027983 */ /* 0x000ee20000100800 */
[----:B--2---:R-:W-:Y:S01]  /*a840*/  LEA R4, R18, UR36, 0x3 ;  /* 0x0000002412047c11 */ /* 0x004fe2000f8e18ff */
[----:B------:R-:W-:Y:S01]  /*a850*/  BSSY B2, `(.L_x_84) ;  /* 0x0000007000027945 */ /* 0x000fe20003800000 */
[----:B------:R-:W2:Y:S02]  /*a860*/  S2R R3, SR_TID.X ;  /* 0x0000000000037919 */ /* 0x000ea40000002100 */
[----:B--2---:R-:W-:-:S04]  /*a870*/  LOP3.LUT R3, R3, 0x7f, RZ, 0xc0, !PT ;  /* 0x0000007f03037812 */ /* 0x004fc800078ec0ff */
[----:B------:R-:W-:Y:S02]  /*a880*/  ISETP.NE.AND P1, PT, R3, RZ, PT ;  /* 0x000000ff0300720c */ /* 0x000fe40003f25270 */
[----:B---3--:R-:W-:-:S04]  /*a890*/  SHF.L.U32 R2, R2, 0x1f, RZ ;  /* 0x0000001f02027819 */ /* 0x008fc800000006ff */
[----:B------:R-:W2:Y:S02]  /*a8a0*/  SYNCS.PHASECHK.TRANS64.TRYWAIT P0, [R4+URZ+0x22840], R2 ;  /* 0x02284002040075a7 */ /* 0x000ea4000800017f */
[----:B--2---:R-:W-:Y:S05]  /*a8b0*/  @!P0 BRA `(.L_x_85) ;  /* 0x0000002400448947 */ /* 0x004fea0003800000 */
.L_x_156:
[----:B------:R-:W-:Y:S05]  /*a8c0*/  BSYNC B2 ;  /* 0x0000000000027941 */ /* 0x000fea0003800000 */
.L_x_84:
[----:B------:R-:W-:Y:S04]  /*a8d0*/  BSSY B2, `(.L_x_86) ;  /* 0x0000009000027945 */ /* 0x000fe80003800000 */
[----:B------:R-:W-:Y:S05]  /*a8e0*/  @P1 BRA `(.L_x_87) ;  /* 0x00000000001c1947 */ /* 0x000fea0003800000 */
[----:B-1----:R-:W1:Y:S01]  /*a8f0*/  S2R R5, SR_TID.X ;  /* 0x0000000000057919 */ /* 0x002e620000002100 */
[----:B------:R-:W-:-:S04]  /*a900*/  IMAD.MOV.U32 R3, RZ, RZ, 0x3000 ;  /* 0x00003000ff037424 */ /* 0x000fc800078e00ff */
[----:B------:R3:W-:Y:S01]  /*a910*/  SYNCS.ARRIVE.TRANS64 RZ, [R4+URZ+0x22830], R3 ;  /* 0x0228300304ff79a7 */ /* 0x0007e2000800003f */
[----:B-1----:R-:W-:-:S04]  /*a920*/  LOP3.LUT R5, R5, 0x1f, RZ, 0xc0, !PT ;  /* 0x0000001f05057812 */ /* 0x002fc800078ec0ff */
[----:B------:R-:W-:-:S13]  /*a930*/  ISETP.NE.AND P0, PT, R5, RZ, PT ;  /* 0x000000ff0500720c */ /* 0x000fda0003f05270 */
[----:B---3--:R-:W-:Y:S05]  /*a940*/  @!P0 BRA `(.L_x_87) ;  /* 0x0000000000048947 */ /* 0x008fea0003800000 */
[----:B------:R-:W-:Y:S01]  /*a950*/  BPT.TRAP 0x1 ;  /* 0x000000040000795c */ /* 0x000fe20000300000 */
.L_x_87:
[----:B------:R-:W-:Y:S05]  /*a960*/  BSYNC B2 ;  /* 0x0000000000027941 */ /* 0x000fea0003800000 */
.L_x_86:
[----:B------:R-:W-:Y:S01]  /*a970*/  IMAD.MOV.U32 R8, RZ, RZ, RZ ;  /* 0x000000ffff087224 */ /* 0x000fe200078e00ff */
[----:B------:R-:W-:Y:S01]  /*a980*/  UIADD3 UR4, UP0, UR40, 0x370, URZ ;  /* 0x0000037028047890 */ /* 0x000fe2000ff1e03f */
[----:B-1----:R-:W-:Y:S01]  /*a990*/  IMAD.U32 R5, RZ, RZ, UR36 ;  /* 0x00000024ff057e24 */ /* 0x002fe2000f8e00ff */
[----:B------:R-:W-:Y:S01]  /*a9a0*/  PLOP3.LUT P0, PT, PT, PT, PT, 0x80, 0x0 ;  /* 0x000000000000781c */ /* 0x000fe20003f0f070 */
[----:B------:R-:W-:Y:S01]  /*a9b0*/  IMAD R6, R6, 0x60, RZ ;  /* 0x0000006006067824 */ /* 0x000fe200078e02ff */
[----:B------:R-:W-:Y:S01]  /*a9c0*/  R2UR UR10, R8 ;  /* 0x00000000080a72ca */ /* 0x000fe200000e0000 */
[----:B------:R-:W-:Y:S01]  /*a9d0*/  IMAD R3, R18, 0x3000, R5 ;  /* 0x0000300012037824 */ /* 0x000fe200078e0205 */
[----:B------:R-:W-:Y:S01]  /*a9e0*/  UIADD3.X UR5, URZ, UR41, URZ, UP0, !UPT ;  /* 0x000000293f057290 */ /* 0x000fe200087fe43f */
[----:B0-----:R-:W-:Y:S01]  /*a9f0*/  VIADD R7, R4, 0x22830 ;  /* 0x0002283004077836 */ /* 0x001fe20000000000 */
[----:B------:R-:W-:Y:S01]  /*aa00*/  UMOV UR6, 0x0 ;  /* 0x0000000000067882 */ /* 0x000fe20000000000 */
[----:B------:R-:W-:Y:S01]  /*aa10*/  VIADD R3, R3, 0x1c400 ;  /* 0x0001c40003037836 */ /* 0x000fe20000000000 */
[----:B------:R-:W-:-:S09]  /*aa20*/  UMOV UR7, 0x14f00000 ;  /* 0x14f0000000077882 */ /* 0x000fd20000000000 */
.L_x_88:
        /* <DEDUP_REMOVED lines=13> */
.L_x_157:
[----:B------:R-:W-:Y:S05]  /*ab00*/  BSYNC B2 ;  /* 0x0000000000027941 */ /* 0x000fea0003800000 */
.L_x_89:
[----:B------:R-:W-:Y:S01]  /*ab10*/  BSSY B2, `(.L_x_91) ;  /* 0x000000b000027945 */ /* 0x000fe20003800000 */
[----:B0-2---:R-:W-:Y:S02]  /*ab20*/  IMAD.MOV.U32 R2, RZ, RZ, 0x0 ;  /* 0x00000000ff027424 */ /* 0x005fe400078e00ff */
[----:B------:R-:W-:Y:S01]  /*ab30*/  IMAD.MOV.U32 R3, RZ, RZ, 0x14f00000 ;  /* 0x14f00000ff037424 */ /* 0x000fe200078e00ff */
[----:B------:R-:W-:Y:S06]  /*ab40*/  @P1 BRA `(.L_x_92) ;  /* 0x00000000001c1947 */ /* 0x000fec0003800000 */
[----:B------:R-:W0:Y:S01]  /*ab50*/  S2R R9, SR_TID.X ;  /* 0x0000000000097919 */ /* 0x000e220000002100 */
[----:B------:R-:W-:-:S04]  /*ab60*/  IMAD.MOV.U32 R7, RZ, RZ, 0xc000 ;  /* 0x0000c000ff077424 */ /* 0x000fc800078e00ff */
[----:B------:R1:W-:Y:S01]  /*ab70*/  SYNCS.ARRIVE.TRANS64 RZ, [R4+URZ+0x22850], R7 ;  /* 0x0228500704ff79a7 */ /* 0x0003e2000800003f */
[----:B0-----:R-:W-:-:S04]  /*ab80*/  LOP3.LUT R9, R9, 0x1f, RZ, 0xc0, !PT ;  /* 0x0000001f09097812 */ /* 0x001fc800078ec0ff */
[----:B------:R-:W-:-:S13]  /*ab90*/  ISETP.NE.AND P0, PT, R9, RZ, PT ;  /* 0x000000ff0900720c */ /* 0x000fda0003f05270 */
[----:B-1----:R-:W-:Y:S05]  /*aba0*/  @!P0 BRA `(.L_x_92) ;  /* 0x0000000000048947 */ /* 0x002fea0003800000 */
[----:B------:R-:W-:Y:S01]  /*abb0*/  BPT.TRAP 0x1 ;  /* 0x000000040000795c */ /* 0x000fe20000300000 */
.L_x_92:
[----:B------:R-:W-:Y:S05]  /*abc0*/  BSYNC B2 ;  /* 0x0000000000027941 */ /* 0x000fea0003800000 */
.L_x_91:
[----:B------:R-:W-:Y:S01]  /*abd0*/  R2UR UR10, R8 ;  /* 0x00000000080a72ca */ /* 0x000fe200000e0000 */
[----:B------:R-:W-:Y:S01]  /*abe0*/  IMAD R5, R18, 0xc000, R5 ;  /* 0x0000c00012057824 */ /* 0x000fe200078e0205 */
[----:B------:R-:W-:Y:S01]  /*abf0*/  R2UR UR6, R2 ;  /* 0x00000000020672ca */ /* 0x000fe200000e0000 */
[----:B------:R-:W-:Y:S01]  /*ac00*/  UIADD3 UR4, UP0, UR40, 0x470, URZ ;  /* 0x0000047028047890 */ /* 0x000fe2000ff1e03f */
[----:B------:R-:W-:Y:S01]  /*ac10*/  R2UR UR7, R3 ;  /* 0x00000000030772ca */ /* 0x000fe200000e0000 */
[----:B------:R-:W-:Y:S01]  /*ac20*/  VIADD R4, R4, 0x22850 ;  /* 0x0002285004047836 */ /* 0x000fe20000000000 */
[----:B------:R-:W-:Y:S01]  /*ac30*/  PLOP3.LUT P0, PT, PT, PT, PT, 0x80, 0x0 ;  /* 0x000000000000781c */ /* 0x000fe20003f0f070 */
[----:B------:R-:W-:Y:S01]  /*ac40*/  VIADD R7, R5, 0x400 ;  /* 0x0000040005077836 */ /* 0x000fe20000000000 */
[----:B------:R-:W-:-:S12]  /*ac50*/  UIADD3.X UR5, URZ, UR41, URZ, UP0, !UPT ;  /* 0x000000293f057290 */ /* 0x000fd800087fe43f */
.L_x_93:
        /* <DEDUP_REMOVED lines=15> */
.L_x_94:
        /* <DEDUP_REMOVED lines=15> */
.L_x_95:
        /* <DEDUP_REMOVED lines=15> */
.L_x_96:
        /* <DEDUP_REMOVED lines=9> */
[----:B--2---:R-:W-:Y:S05]  /*afc0*/  @P0 BRA.U.ANY `(.L_x_96) ;  /* 0xfffffffd00d80947 */ /* 0x004fea000393ffff */
.L_x_82:
[----:B------:R-:W-:Y:S05]  /*afd0*/  BSYNC B1 ;  /* 0x0000000000017941 */ /* 0x000fea0003800000 */
.L_x_81:
[----:B------:R-:W2:Y:S04]  /*afe0*/  LDL R3, [R1+0x8] ;  /* 0x0000080001037983 */ /* 0x000ea80000100800 */
[----:B------:R-:W3:Y:S01]  /*aff0*/  LDL.LU R2, [R1] ;  /* 0x0000000001027983 */ /* 0x000ee20000300800 */
[----:B0-----:R-:W-:Y:S01]  /*b000*/  VIADD R7, R18, 0x1 ;  /* 0x0000000112077836 */ /* 0x001fe20000000000 */
[----:B------:R-:W-:Y:S04]  /*b010*/  BSSY B1, `(.L_x_97) ;  /* 0x0000097000017945 */ /* 0x000fe80003800000 */
[----:B------:R-:W-:-:S04]  /*b020*/  ISETP.NE.AND P0, PT, R7, 0x2, PT ;  /* 0x000000020700780c */ /* 0x000fc80003f05270 */
[----:B------:R-:W-:Y:S02]  /*b030*/  SEL R6, RZ, 0x1, P0 ;  /* 0x00000001ff067807 */ /* 0x000fe40000000000 */
[----:B------:R-:W-:Y:S02]  /*b040*/  SEL R7, R7, RZ, P0 ;  /* 0x000000ff07077207 */ /* 0x000fe40000000000 */
[----:B--2---:R-:W-:Y:S02]  /*b050*/  ISETP.NE.AND P2, PT, R3, RZ, PT ;  /* 0x000000ff0300720c */ /* 0x004fe40003f45270 */
[----:B---3--:R-:W-:-:S11]  /*b060*/  LOP3.LUT R6, R2, R6, RZ, 0x3c, !PT ;  /* 0x0000000602067212 */ /* 0x008fd600078e3cff */
[----:B------:R-:W-:Y:S05]  /*b070*/  @!P2 BRA `(.L_x_98) ;  /* 0x000000080040a947 */ /* 0x000fea0003800000 */
[----:B------:R-:W2:Y:S01]  /*b080*/  LDL R2, [R1+0xc] ;  /* 0x00000c0001027983 */ /* 0x000ea20000100800 */
[----:B------:R-:W-:Y:S01]  /*b090*/  VIADD R8, R0, 0xffffffff ;  /* 0xffffffff00087836 */ /* 0x000fe20000000000 */
[----:B--2---:R-:W-:-:S13]  /*b0a0*/  ISETP.NE.AND P2, PT, R2, RZ, PT ;  /* 0x000000ff0200720c */ /* 0x004fda0003f45270 */
[----:B------:R-:W-:Y:S05]  /*b0b0*/  @!P2 BRA `(.L_x_99) ;  /* 0x00000000004ca947 */ /* 0x000fea0003800000 */
[----:B------:R-:W2:Y:S01]  /*b0c0*/  LDL R9, [R1+0x4] ;  /* 0x0000040001097983 */ /* 0x000ea20000100800 */
[----:B------:R-:W0:Y:S01]  /*b0d0*/  LDC R4, c[0x0][0x43c] ;  /* 0x00010f00ff047b82 */ /* 0x000e220000000800 */
[----:B------:R-:W-:Y:S01]  /*b0e0*/  ULDC.64 UR4, c[0x0][0x428] ;  /* 0x00010a0000047ab9 */ /* 0x000fe20000000a00 */
[----:B0-----:R-:W-:-:S13]  /*b0f0*/  ISETP.NE.AND P0, PT, R4, 0x1, PT ;  /* 0x000000010400780c */ /* 0x001fda0003f05270 */
        /* <DEDUP_REMOVED lines=15> */
.L_x_99:
[----:B0-----:R-:W-:Y:S01]  /*b1f0*/  LEA R4, R7, UR36, 0x3 ;  /* 0x0000002407047c11 */ /* 0x001fe2000f8e18ff */
[----:B------:R-:W0:Y:S01]  /*b200*/  S2R R3, SR_TID.X ;  /* 0x0000000000037919 */ /* 0x000e220000002100 */
[----:B------:R-:W-:Y:S01]  /*b210*/  SHF.L.U32 R2, R6, 0x1f, RZ ;  /* 0x0000001f06027819 */ /* 0x000fe200000006ff */
[----:B------:R-:W-:Y:S03]  /*b220*/  BSSY B2, `(.L_x_100) ;  /* 0x0000005000027945 */ /* 0x000fe60003800000 */
[----:B------:R-:W2:Y:S01]  /*b230*/  SYNCS.PHASECHK.TRANS64.TRYWAIT P0, [R4+URZ+0x22840], R2 ;  /* 0x02284002040075a7 */ /* 0x000ea2000800017f */
[----:B0-----:R-:W-:-:S04]  /*b240*/  LOP3.LUT R3, R3, 0x7f, RZ, 0xc0, !PT ;  /* 0x0000007f03037812 */ /* 0x001fc800078ec0ff */
[----:B------:R-:W-:Y:S01]  /*b250*/  ISETP.NE.AND P1, PT, R3, RZ, PT ;  /* 0x000000ff0300720c */ /* 0x000fe20003f25270 */
[----:B--2---:R-:W-:-:S12]  /*b260*/  @!P0 BRA `(.L_x_101) ;  /* 0x0000001c00008947 */ /* 0x004fd80003800000 */
.L_x_158:
[----:B------:R-:W-:Y:S05]  /*b270*/  BSYNC B2 ;  /* 0x0000000000027941 */ /* 0x000fea0003800000 */
.L_x_100:
[----:B------:R-:W-:Y:S04]  /*b280*/  BSSY B2, `(.L_x_102) ;  /* 0x0000009000027945 */ /* 0x000fe80003800000 */
[----:B------:R-:W-:Y:S05]  /*b290*/  @P1 BRA `(.L_x_103) ;  /* 0x00000000001c1947 */ /* 0x000fea0003800000 */
[----:B-1----:R-:W1:Y:S01]  /*b2a0*/  S2R R5, SR_TID.X ;  /* 0x0000000000057919 */ /* 0x002e620000002100 */
[----:B------:R-:W-:-:S04]  /*b2b0*/  IMAD.MOV.U32 R3, RZ, RZ, 0x3000 ;  /* 0x00003000ff037424 */ /* 0x000fc800078e00ff */
[----:B------:R2:W-:Y:S01]  /*b2c0*/  SYNCS.ARRIVE.TRANS64 RZ, [R4+URZ+0x22830], R3 ;  /* 0x0228300304ff79a7 */ /* 0x0005e2000800003f */
[----:B-1----:R-:W-:-:S04]  /*b2d0*/  LOP3.LUT R5, R5, 0x1f, RZ, 0xc0, !PT ;  /* 0x0000001f05057812 */ /* 0x002fc800078ec0ff */
[----:B------:R-:W-:-:S13]  /*b2e0*/  ISETP.NE.AND P0, PT, R5, RZ, PT ;  /* 0x000000ff0500720c */ /* 0x000fda0003f05270 */
[----:B--2---:R-:W-:Y:S05]  /*b2f0*/  @!P0 BRA `(.L_x_103) ;  /* 0x0000000000048947 */ /* 0x004fea0003800000 */
[----:B------:R-:W-:Y:S01]  /*b300*/  BPT.TRAP 0x1 ;  /* 0x000000040000795c */ /* 0x000fe20000300000 */
.L_x_103:
[----:B------:R-:W-:Y:S05]  /*b310*/  BSYNC B2 ;  /* 0x0000000000027941 */ /* 0x000fea0003800000 */
.L_x_102:
        /* <DEDUP_REMOVED lines=12> */
.L_x_104:
        /* <DEDUP_REMOVED lines=10> */
[----:B------:R-:W1:Y:S01]  /*b480*/  SYNCS.PHASECHK.TRANS64.TRYWAIT P0, [R4+URZ+0x22860], R2 ;  /* 0x02286002040075a7 */ /* 0x000e62000800017f */
[----:B------:R-:W-:Y:S04]  /*b490*/  BSSY B2, `(.L_x_105) ;  /* 0x0000002000027945 */ /* 0x000fe80003800000 */
[----:B-1----:R-:W-:Y:S05]  /*b4a0*/  @!P0 BRA `(.L_x_106) ;  /* 0x0000001800848947 */ /* 0x002fea0003800000 */
.L_x_159:
[----:B------:R-:W-:Y:S05]  /*b4b0*/  BSYNC B2 ;  /* 0x0000000000027941 */ /* 0x000fea0003800000 */
.L_x_105:
[----:B------:R-:W-:Y:S01]  /*b4c0*/  BSSY B2, `(.L_x_107) ;  /* 0x000000b000027945 */ /* 0x000fe20003800000 */
[----:B01----:R-:W-:Y:S02]  /*b4d0*/  IMAD.MOV.U32 R2, RZ, RZ, 0x0 ;  /* 0x00000000ff027424 */ /* 0x003fe400078e00ff */
        /* <DEDUP_REMOVED lines=9> */
.L_x_108:
[----:B------:R-:W-:Y:S05]  /*b570*/  BSYNC B2 ;  /* 0x0000000000027941 */ /* 0x000fea0003800000 */
.L_x_107:
        /* <DEDUP_REMOVED lines=9> */
.L_x_109:
        /* <DEDUP_REMOVED lines=15> */
.L_x_110:
        /* <DEDUP_REMOVED lines=15> */
.L_x_111:
        /* <DEDUP_REMOVED lines=15> */
.L_x_112:
        /* <DEDUP_REMOVED lines=10> */
.L_x_98:
[----:B------:R-:W-:Y:S05]  /*b980*/  BSYNC B1 ;  /* 0x0000000000017941 */ /* 0x000fea0003800000 */
.L_x_97:
[----:B------:R-:W-:Y:S01]  /*b990*/  VIADD R7, R7, 0x1 ;  /* 0x0000000107077836 */ /* 0x000fe20000000000 */
[C---:B------:R-:W-:Y:S01]  /*b9a0*/  ISETP.GT.AND P1, PT, R0.reuse, 0x1, PT ;  /* 0x000000010000780c */ /* 0x040fe20003f24270 */
[----:B------:R-:W-:-:S03]  /*b9b0*/  VIADD R0, R0, 0xfffffffe ;  /* 0xfffffffe00007836 */ /* 0x000fc60000000000 */
[----:B------:R-:W-:-:S04]  /*b9c0*/  ISETP.NE.AND P0, PT, R7, 0x2, PT ;  /* 0x000000020700780c */ /* 0x000fc80003f05270 */
[----:B------:R-:W-:Y:S02]  /*b9d0*/  SEL R3, RZ, 0x1, P0 ;  /* 0x00000001ff037807 */ /* 0x000fe40000000000 */
[----:B------:R-:W-:Y:S02]  /*b9e0*/  SEL R18, R7, RZ, P0 ;  /* 0x000000ff07127207 */ /* 0x000fe40000000000 */
[----:B------:R-:W-:-:S05]  /*b9f0*/  LOP3.LUT R2, R6, R3, RZ, 0x3c, !PT ;  /* 0x0000000306027212 */ /* 0x000fca00078e3cff */
[----:B------:R2:W-:Y:S01]  /*ba00*/  STL [R1], R2 ;  /* 0x0000000201007387 */ /* 0x0005e20000100800 */
[----:B------:R-:W-:Y:S05]  /*ba10*/  @P1 BRA `(.L_x_113) ;  /* 0xffffffec00181947 */ /* 0x000fea000383ffff */
.L_x_80:
[----:B------:R-:W-:Y:S05]  /*ba20*/  BSYNC B0 ;  /* 0x0000000000007941 */ /* 0x000fea0003800000 */
.L_x_62:
[----:B--2---:R-:W2:Y:S01]  /*ba30*/  LDL.LU R2, [R1+0x24] ;  /* 0x0000240001027983 */ /* 0x004ea20000300800 */
[----:B------:R-:W-:-:S03]  /*ba40*/  ULDC UR4, c[0x0][0xc34] ;  /* 0x00030d0000047ab9 */ /* 0x000fc60000000800 */
[----:B------:R-:W3:Y:S01]  /*ba50*/  LDL.LU R0, [R1+0x30] ;  /* 0x0000300001007983 */ /* 0x000ee20000300800 */
[----:B--2---:R-:W-:Y:S02]  /*ba60*/  VIADD R2, R2, UR38 ;  /* 0x0000002602027c36 */ /* 0x004fe40008000000 */
[----:B---3--:R-:W-:-:S03]  /*ba70*/  VIADD R0, R0, 0x1 ;  /* 0x0000000100007836 */ /* 0x008fc60000000000 */
[----:B------:R2:W-:Y:S01]  /*ba80*/  STL [R1+0x24], R2 ;  /* 0x0000240201007387 */ /* 0x0005e20000100800 */
[----:B------:R-:W-:-:S03]  /*ba90*/  ISETP.GE.AND P0, PT, R2, UR4, PT ;  /* 0x0000000402007c0c */ /* 0x000fc6000bf06270 */
[----:B------:R2:W-:Y:S10]  /*baa0*/  STL [R1+0x30], R0 ;  /* 0x0000300001007387 */ /* 0x0005f40000100800 */
[----:B--2---:R-:W-:Y:S05]  /*bab0*/  @!P0 BRA `(.L_x_114) ;  /* 0xffffffc400288947 */ /* 0x004fea000383ffff */
[----:B------:R-:W-:-:S07]  /*bac0*/  LOP3.LUT R2, R0, 0x1, RZ, 0xc, !PT ;  /* 0x0000000100027812 */ /* 0x000fce00078e0cff */
.L_x_38:
[----:B0-----:R-:W0:Y:S01]  /*bad0*/  S2R R3, SR_CgaCtaId ;  /* 0x0000000000037919 */ /* 0x001e220000008800 */
[----:B------:R-:W-:Y:S01]  /*bae0*/  MOV R0, 0x400 ;  /* 0x0000040000007802 */ /* 0x000fe20000000f00 */
[----:B------:R-:W-:Y:S03]  /*baf0*/  BSSY B0, `(.L_x_115) ;  /* 0x0000005000007945 */ /* 0x000fe60003800000 */
[----:B0-----:R-:W-:Y:S02]  /*bb00*/  LEA R0, R3, R0, 0x18 ;  /* 0x0000000003007211 */ /* 0x001fe400078ec0ff */
[----:B------:R-:W-:-:S04]  /*bb10*/  SHF.L.U32 R3, R2, 0x1f, RZ ;  /* 0x0000001f02037819 */ /* 0x000fc800000006ff */
[----:B------:R-:W0:Y:S02]  /*bb20*/  SYNCS.PHASECHK.TRANS64.TRYWAIT P0, [R0+URZ+0x22820], R3 ;  /* 0x02282003000075a7 */ /* 0x000e24000800017f */
[----:B0-----:R-:W-:Y:S05]  /*bb30*/  @!P0 BRA `(.L_x_116) ;  /* 0x0000001000f48947 */ /* 0x001fea0003800000 */
.L_x_160:
[----:B------:R-:W-:Y:S05]  /*bb40*/  BSYNC B0 ;  /* 0x0000000000007941 */ /* 0x000fea0003800000 */
.L_x_115:
[----:B------:R-:W-:-:S03]  /*bb50*/  UMOV UR4, 0xffffffff ;  /* 0xffffffff00047882 */ /* 0x000fc60000000000 */
[----:B------:R-:W-:Y:S05]  /*bb60*/  BRA.DIV UR4, `(.L_x_117) ;  /* 0x0000001204fc7947 */ /* 0x000fea000b800000 */
[----:B------:R-:W2:Y:S02]  /*bb70*/  S2R R2, SR_TID.X ;  /* 0x0000000000027919 */ /* 0x000ea40000002100 */
[----:B--2---:R-:W-:-:S04]  /*bb80*/  SHF.R.U32.HI R2, RZ, 0x5, R2 ;  /* 0x00000005ff027819 */ /* 0x004fc80000011602 */
[----:B------:R-:W-:-:S05]  /*bb90*/  LOP3.LUT R2, R2, 0x3, RZ, 0xc0, !PT ;  /* 0x0000000302027812 */ /* 0x000fca00078ec0ff */
[----:B------:R2:W3:Y:S02]  /*bba0*/  SHFL.IDX PT, R14, R2, RZ, 0x1f ;  /* 0x00001fff020e7589 */ /* 0x0004e400000e0000 */
.L_x_163:
[----:B---3--:R-:W-:Y:S01]  /*bbb0*/  ISETP.NE.AND P0, PT, R14, RZ, PT ;  /* 0x000000ff0e00720c */ /* 0x008fe20003f05270 */
[----:B------:R-:W-:-:S12]  /*bbc0*/  BSSY B0, `(.L_x_118) ;  /* 0x0000025000007945 */ /* 0x000fd80003800000 */
[----:B------:R-:W-:Y:S05]  /*bbd0*/  @P0 BRA `(.L_x_119) ;  /* 0x00000000008c0947 */ /* 0x000fea0003800000 */
[----:B------:R-:W-:-:S03]  /*bbe0*/  UMOV UR4, 0xffffffff ;  /* 0xffffffff00047882 */ /* 0x000fc60000000000 */
[----:B------:R-:W-:Y:S05]  /*bbf0*/  BRA.DIV UR4, `(.L_x_120) ;  /* 0x00000016040c7947 */ /* 0x000fea000b800000 */
[----:B------:R-:W-:-:S13]  /*bc00*/  ELECT P6, URZ, PT ;  /* 0x00000000003f782f */ /* 0x000fda00038c0000 */
.L_x_166:
[----:B------:R-:W-:Y:S05]  /*bc10*/  @!P6 BRA `(.L_x_119) ;  /* 0x00000000007ce947 */ /* 0x000fea0003800000 */
[----:B------:R-:W-:-:S06]  /*bc20*/  ULOP3.LUT UR4, UR37, 0x2, URZ, 0xfc, !UPT ;  /* 0x0000000225047892 */ /* 0x000fcc000f8efc3f */
[----:B--2---:R-:W-:-:S05]  /*bc30*/  IMAD.U32 R2, RZ, RZ, UR4 ;  /* 0x00000004ff027e24 */ /* 0x004fca000f8e00ff */
[----:B------:R-:W-:-:S13]  /*bc40*/  ISETP.NE.AND P2, PT, R2, 0x3, PT ;  /* 0x000000030200780c */ /* 0x000fda0003f45270 */
[----:B------:R-:W-:Y:S05]  /*bc50*/  @!P2 BRA `(.L_x_121) ;  /* 0x000000000004a947 */ /* 0x000fea0003800000 */
[----:B------:R-:W-:Y:S01]  /*bc60*/  BPT.TRAP 0x1 ;  /* 0x000000040000795c */ /* 0x000fe20000300000 */
.L_x_121:
[----:B------:R-:W1:Y:S01]  /*bc70*/  LDL.LU R7, [R1] ;  /* 0x0000000001077983 */ /* 0x000e620000300800 */
[----:B0-----:R-:W-:Y:S02]  /*bc80*/  VIADD R3, R0, 0x22840 ;  /* 0x0002284000037836 */ /* 0x001fe40000000000 */
[C---:B------:R-:W-:Y:S02]  /*bc90*/  VIADD R2, R18.reuse, 0x1 ;  /* 0x0000000112027836 */ /* 0x040fe40000000000 */
[----:B------:R-:W-:-:S03]  /*bca0*/  IMAD R6, R18, 0x8, R3 ;  /* 0x0000000812067824 */ /* 0x000fc600078e0203 */
[----:B------:R-:W-:-:S04]  /*bcb0*/  ISETP.NE.AND P1, PT, R2, 0x2, PT ;  /* 0x000000020200780c */ /* 0x000fc80003f25270 */
[----:B------:R-:W-:Y:S02]  /*bcc0*/  SEL R4, RZ, 0x1, P1 ;  /* 0x00000001ff047807 */ /* 0x000fe40000800000 */
[C---:B-1----:R-:W-:Y:S02]  /*bcd0*/  SHF.L.U32 R5, R7.reuse, 0x1f, RZ ;  /* 0x0000001f07057819 */ /* 0x042fe400000006ff */
[----:B------:R-:W-:Y:S02]  /*bce0*/  LOP3.LUT R7, R7, R4, RZ, 0x3c, !PT ;  /* 0x0000000407077212 */ /* 0x000fe400078e3cff */
[----:B------:R-:W0:Y:S01]  /*bcf0*/  SYNCS.PHASECHK.TRANS64.TRYWAIT P0, [R6+URZ], R5 ;  /* 0x00000005060075a7 */ /* 0x000e22000800017f */
[----:B------:R-:W-:Y:S02]  /*bd00*/  SEL R4, R2, RZ, P1 ;  /* 0x000000ff02047207 */ /* 0x000fe40000800000 */
[----:B------:R-:W-:-:S03]  /*bd10*/  SHF.L.U32 R2, R7, 0x1f, RZ ;  /* 0x0000001f07027819 */ /* 0x000fc600000006ff */
[----:B------:R-:W-:Y:S01]  /*bd20*/  IMAD R3, R4, 0x8, R3 ;  /* 0x0000000804037824 */ /* 0x000fe200078e0203 */
[----:B0-----:R-:W-:Y:S06]  /*bd30*/  @!P0 BRA `(.L_x_122) ;  /* 0x0000001000dc8947 */ /* 0x001fec0003800000 */
.L_x_167:
[----:B------:R-:W1:Y:S02]  /*bd40*/  SYNCS.PHASECHK.TRANS64.TRYWAIT P0, [R3+URZ], R2 ;  /* 0x00000002030075a7 */ /* 0x000e64000800017f */
[----:B-1----:R-:W-:Y:S05]  /*bd50*/  @!P0 BRA `(.L_x_123) ;  /* 0x0000001000e88947 */ /* 0x002fea0003800000 */
.L_x_168:
[----:B------:R-:W-:Y:S05]  /*bd60*/  @!P2 BRA `(.L_x_124) ;  /* 0x000000000004a947 */ /* 0x000fea0003800000 */
[----:B------:R-:W-:Y:S01]  /*bd70*/  BPT.TRAP 0x1 ;  /* 0x000000040000795c */ /* 0x000fe20000300000 */
.L_x_124:
[----:B-1----:R-:W-:-:S04]  /*bd80*/  VIADD R3, R0, 0x22860 ;  /* 0x0002286000037836 */ /* 0x002fc80000000000 */
[----:B------:R-:W-:-:S04]  /*bd90*/  IMAD R18, R18, 0x8, R3 ;  /* 0x0000000812127824 */ /* 0x000fc800078e0203 */
[----:B------:R-:W1:Y:S02]  /*bda0*/  SYNCS.PHASECHK.TRANS64.TRYWAIT P0, [R18+URZ], R5 ;  /* 0x00000005120075a7 */ /* 0x000e64000800017f */
[----:B-1----:R-:W-:Y:S05]  /*bdb0*/  @!P0 BRA `(.L_x_125) ;  /* 0x0000001000e48947 */ /* 0x002fea0003800000 */
.L_x_169:
[----:B------:R-:W-:-:S07]  /*bdc0*/  IMAD R3, R4, 0x8, R3 ;  /* 0x0000000804037824 */ /* 0x000fce00078e0203 */
.L_x_126:
[----:B--2---:R2:W3:Y:S02]  /*bdd0*/  SYNCS.PHASECHK.TRANS64.TRYWAIT P0, [R3+URZ], R2 ;  /* 0x00000002030075a7 */ /* 0x0044e4000800017f */
[----:B---3--:R-:W-:Y:S05]  /*bde0*/  @!P0 NANOSLEEP.SYNCS 0x989680 ;  /* 0x009896800000895d */ /* 0x008fea0003900000 */
[----:B------:R-:W3:Y:S02]  /*bdf0*/  @!P0 SYNCS.PHASECHK.TRANS64 P0, [R3+URZ], R2 ;  /* 0x00000002030085a7 */ /* 0x000ee4000800007f */
[----:B---3--:R-:W-:Y:S05]  /*be00*/  @!P0 BRA `(.L_x_126) ;  /* 0xfffffffc00f08947 */ /* 0x008fea000383ffff */
.L_x_119:
[----:B------:R-:W-:Y:S05]  /*be10*/  BSYNC B0 ;  /* 0x0000000000007941 */ /* 0x000fea0003800000 */
.L_x_118:
[----:B------:R-:W-:Y:S05]  /*be20*/  EXIT ;  /* 0x000000000000794d */ /* 0x000fea0003800000 */
.L_x_10:
[----:B0-----:R-:W-:-:S04]  /*be30*/  IMAD.U32 R3, RZ, RZ, UR45 ;  /* 0x0000002dff037e24 */ /* 0x001fc8000f8e00ff */
[----:B------:R0:W1:Y:S03]  /*be40*/  SYNCS.PHASECHK.TRANS64.TRYWAIT P0, [R3+URZ+0x22800], R0 ;  /* 0x02280000030075a7 */ /* 0x000066000800017f */
[----:B-1----:R-:W-:Y:S05]  /*be50*/  @!P0 NANOSLEEP.SYNCS 0x989680 ;  /* 0x009896800000895d */ /* 0x002fea0003900000 */
[----:B------:R-:W1:Y:S02]  /*be60*/  @!P0 SYNCS.PHASECHK.TRANS64 P0, [R3+URZ+0x22800], R0 ;  /* 0x02280000030085a7 */ /* 0x000e64000800007f */
[----:B-1----:R-:W-:Y:S05]  /*be70*/  @!P0 BRA `(.L_x_10) ;  /* 0xfffffffc00ec8947 */ /* 0x002fea000383ffff */
[----:B------:R-:W-:Y:S05]  /*be80*/  BRA `(.L_x_127) ;  /* 0xffffff5000c47947 */ /* 0x000fea000383ffff */
.L_x_14:
[----:B-1----:R-:W-:-:S04]  /*be90*/  IMAD.U32 R3, RZ, RZ, UR21 ;  /* 0x00000015ff037e24 */ /* 0x002fc8000f8e00ff */
[----:B------:R1:W2:Y:S03]  /*bea0*/  SYNCS.PHASECHK.TRANS64.TRYWAIT P1, [R3+URZ+0x22830], R8 ;  /* 0x02283008030075a7 */ /* 0x0002a6000802017f */
[----:B--2---:R-:W-:Y:S05]  /*beb0*/  @!P1 NANOSLEEP.SYNCS 0x989680 ;  /* 0x009896800000995d */ /* 0x004fea0003900000 */
[----:B------:R-:W2:Y:S02]  /*bec0*/  @!P1 SYNCS.PHASECHK.TRANS64 P1, [R3+URZ+0x22830], R8 ;  /* 0x02283008030095a7 */ /* 0x000ea4000802007f */
[----:B--2---:R-:W-:Y:S05]  /*bed0*/  @!P1 BRA `(.L_x_14) ;  /* 0xfffffffc00ec9947 */ /* 0x004fea000383ffff */
[----:B------:R-:W-:Y:S05]  /*bee0*/  BRA `(.L_x_13) ;  /* 0xffffff5000e87947 */ /* 0x000fea000383ffff */
.L_x_18:
[----:B-1----:R1:W2:Y:S02]  /*bef0*/  SYNCS.PHASECHK.TRANS64.TRYWAIT P2, [R9+URZ+0x22850], R8 ;  /* 0x02285008090075a7 */ /* 0x0022a4000804017f */
[----:B--2---:R-:W-:Y:S05]  /*bf00*/  @!P2 NANOSLEEP.SYNCS 0x989680 ;  /* 0x009896800000a95d */ /* 0x004fea0003900000 */
[----:B------:R-:W2:Y:S02]  /*bf10*/  @!P2 SYNCS.PHASECHK.TRANS64 P2, [R9+URZ+0x22850], R8 ;  /* 0x022850080900a5a7 */ /* 0x000ea4000804007f */
[----:B--2---:R-:W-:Y:S05]  /*bf20*/  @!P2 BRA `(.L_x_18) ;  /* 0xfffffffc00f0a947 */ /* 0x004fea000383ffff */
[----:B------:R-:W-:Y:S05]  /*bf30*/  BRA `(.L_x_17) ;  /* 0xffffff6c00e87947 */ /* 0x000fea000383ffff */
.L_x_23:
[----:B-1----:R-:W-:Y:S02]  /*bf40*/  IMAD.U32 R0, RZ, RZ, UR23 ;  /* 0x00000017ff007e24 */ /* 0x002fe4000f8e00ff */
[----:B------:R-:W-:-:S04]  /*bf50*/  IMAD.U32 R9, RZ, RZ, UR25 ;  /* 0x00000019ff097e24 */ /* 0x000fc8000f8e00ff */
[----:B------:R1:W2:Y:S03]  /*bf60*/  SYNCS.PHASECHK.TRANS64.TRYWAIT P3, [R0+URZ+0x22830], R9 ;  /* 0x02283009000075a7 */ /* 0x0002a6000806017f */
[----:B--2---:R-:W-:Y:S05]  /*bf70*/  @!P3 NANOSLEEP.SYNCS 0x989680 ;  /* 0x009896800000b95d */ /* 0x004fea0003900000 */
[----:B------:R-:W2:Y:S02]  /*bf80*/  @!P3 SYNCS.PHASECHK.TRANS64 P3, [R0+URZ+0x22830], R9 ;  /* 0x022830090000b5a7 */ /* 0x000ea4000806007f */
[----:B--2---:R-:W-:Y:S05]  /*bf90*/  @!P3 BRA `(.L_x_23) ;  /* 0xfffffffc00e8b947 */ /* 0x004fea000383ffff */
[----:B------:R-:W-:Y:S05]  /*bfa0*/  BRA `(.L_x_22) ;  /* 0xffffff7400007947 */ /* 0x000fea000383ffff */
.L_x_27:
[----:B0-----:R-:W-:-:S04]  /*bfb0*/  IMAD.U32 R8, RZ, RZ, UR25 ;  /* 0x00000019ff087e24 */ /* 0x001fc8000f8e00ff */
[----:B------:R0:W1:Y:S03]  /*bfc0*/  SYNCS.PHASECHK.TRANS64.TRYWAIT P3, [R195+URZ+0x22850], R8 ;  /* 0x02285008c30075a7 */ /* 0x000066000806017f */
[----:B-1----:R-:W-:Y:S05]  /*bfd0*/  @!P3 NANOSLEEP.SYNCS 0x989680 ;  /* 0x009896800000b95d */ /* 0x002fea0003900000 */
[----:B------:R-:W1:Y:S02]  /*bfe0*/  @!P3 SYNCS.PHASECHK.TRANS64 P3, [R195+URZ+0x22850], R8 ;  /* 0x02285008c300b5a7 */ /* 0x000e64000806007f */
[----:B-1----:R-:W-:Y:S05]  /*bff0*/  @!P3 BRA `(.L_x_27) ;  /* 0xfffffffc00ecb947 */ /* 0x002fea000383ffff */
[----:B------:R-:W-:Y:S05]  /*c000*/  BRA `(.L_x_26) ;  /* 0xffffff9000a47947 */ /* 0x000fea000383ffff */
.L_x_42:
[----:B0-----:R-:W0:Y:S01]  /*c010*/  S2R R0, SR_TID.X ;  /* 0x0000000000007919 */ /* 0x001e220000002100 */
[----:B------:R-:W-:Y:S01]  /*c020*/  BSSY B0, `(.L_x_128) ;  /* 0x000000a000007945 */ /* 0x000fe20003800000 */
[----:B------:R-:W-:Y:S02]  /*c030*/  IMAD.MOV.U32 R12, RZ, RZ, RZ ;  /* 0x000000ffff0c7224 */ /* 0x000fe400078e00ff */
[----:B------:R-:W-:Y:S02]  /*c040*/  IMAD.MOV.U32 R11, RZ, RZ, 0x1f ;  /* 0x0000001fff0b7424 */ /* 0x000fe400078e00ff */
[----:B------:R-:W-:Y:S01]  /*c050*/  IMAD.MOV.U32 R15, RZ, RZ, -0x1 ;  /* 0xffffffffff0f7424 */ /* 0x000fe200078e00ff */
[----:B0-----:R-:W-:-:S04]  /*c060*/  SHF.R.U32.HI R0, RZ, 0x5, R0 ;  /* 0x00000005ff007819 */ /* 0x001fc80000011600 */
[----:B------:R-:W-:-:S05]  /*c070*/  LOP3.LUT R0, R0, 0x3, RZ, 0xc0, !PT ;  /* 0x0000000300007812 */ /* 0x000fca00078ec0ff */
[----:B------:R-:W-:-:S07]  /*c080*/  IMAD.MOV.U32 R13, RZ, RZ, R0 ;  /* 0x000000ffff0d7224 */ /* 0x000fce00078e0000 */
[----:B------:R-:W-:Y:S05]  /*c090*/  WARPSYNC.COLLECTIVE R15, `(.L_x_129) ;  /* 0x000000000f087348 */ /* 0x000fea0003c00000 */
[----:B------:R0:W1:Y:S02]  /*c0a0*/  SHFL.IDX P6, R14, R13, R12, R11 ;  /* 0x0000000c0d0e7389 */ /* 0x00006400000c000b */
[----:B01----:R-:W-:Y:S01]  /*c0b0*/  ENDCOLLECTIVE ;  /* 0x000000000000791b */ /* 0x003fe20003800000 */
.L_x_129:
[----:B------:R-:W-:Y:S05]  /*c0c0*/  BSYNC B0 ;  /* 0x0000000000007941 */ /* 0x000fea0003800000 */
.L_x_128:
[----:B------:R-:W-:Y:S05]  /*c0d0*/  BRA `(.L_x_130) ;  /* 0xffffffc400547947 */ /* 0x000fea000383ffff */
.L_x_44:
[----:B------:R-:W-:Y:S01]  /*c0e0*/  BSSY B0, `(.L_x_131) ;  /* 0x0000006000007945 */ /* 0x000fe20003800000 */
[----:B------:R-:W-:-:S07]  /*c0f0*/  IMAD.MOV.U32 R15, RZ, RZ, -0x1 ;  /* 0xffffffffff0f7424 */ /* 0x000fce00078e00ff */
[----:B0-----:R-:W-:Y:S05]  /*c100*/  WARPSYNC.COLLECTIVE R15, `(.L_x_132) ;  /* 0x000000000f0c7348 */ /* 0x001fea0003c00000 */
[----:B------:R-:W-:Y:S02]  /*c110*/  ELECT P6, UR62, PT ;  /* 0x00000000003e782f */ /* 0x000fe400038c0000 */
[----:B------:R-:W-:Y:S01]  /*c120*/  MOV R14, UR62 ;  /* 0x0000003e000e7c02 */ /* 0x000fe20008000f00 */
[----:B0-----:R-:W-:Y:S10]  /*c130*/  ENDCOLLECTIVE ;  /* 0x000000000000791b */ /* 0x001ff40003800000 */
.L_x_132:
[----:B------:R-:W-:Y:S05]  /*c140*/  BSYNC B0 ;  /* 0x0000000000007941 */ /* 0x000fea0003800000 */
.L_x_131:
[----:B------:R-:W-:Y:S05]  /*c150*/  BRA `(.L_x_133) ;  /* 0xffffffc400547947 */ /* 0x000fea000383ffff */
.L_x_46:
[----:B0-----:R0:W2:Y:S02]  /*c160*/  SYNCS.PHASECHK.TRANS64.TRYWAIT P0, [R0+URZ+0x22840], R2 ;  /* 0x02284002000075a7 */ /* 0x0010a4000800017f */
[----:B--2---:R-:W-:Y:S05]  /*c170*/  @!P0 NANOSLEEP.SYNCS 0x989680 ;  /* 0x009896800000895d */ /* 0x004fea0003900000 */
[----:B------:R-:W2:Y:S02]  /*c180*/  @!P0 SYNCS.PHASECHK.TRANS64 P0, [R0+URZ+0x22840], R2 ;  /* 0x02284002000085a7 */ /* 0x000ea4000800007f */
[----:B--2---:R-:W-:Y:S05]  /*c190*/  @!P0 BRA `(.L_x_46) ;  /* 0xfffffffc00f08947 */ /* 0x004fea000383ffff */
[----:B------:R-:W-:Y:S05]  /*c1a0*/  BRA `(.L_x_134) ;  /* 0xffffffc400b07947 */ /* 0x000fea000383ffff */
.L_x_49:
[----:B------:R-:W-:Y:S01]  /*c1b0*/  IMAD.MOV.U32 R13, RZ, RZ, R2 ;  /* 0x000000ffff0d7224 */ /* 0x000fe200078e0002 */
[----:B------:R-:W0:Y:S01]  /*c1c0*/  S2R R7, SR_TID.X ;  /* 0x0000000000077919 */ /* 0x000e220000002100 */
[----:B------:R-:W-:Y:S02]  /*c1d0*/  IMAD.MOV.U32 R12, RZ, RZ, RZ ;  /* 0x000000ffff0c7224 */ /* 0x000fe400078e00ff */
[----:B------:R-:W-:Y:S02]  /*c1e0*/  IMAD.MOV.U32 R11, RZ, RZ, 0x181f ;  /* 0x0000181fff0b7424 */ /* 0x000fe400078e00ff */
[----:B------:R-:W-:-:S07]  /*c1f0*/  IMAD.MOV.U32 R15, RZ, RZ, -0x1 ;  /* 0xffffffffff0f7424 */ /* 0x000fce00078e00ff */
[----:B0----5:R-:W-:Y:S05]  /*c200*/  WARPSYNC.COLLECTIVE R15, `(.L_x_135) ;  /* 0x000000000f087348 */ /* 0x021fea0003c00000 */
[----:B------:R1:W2:Y:S02]  /*c210*/  SHFL.IDX P6, R14, R13, R12, R11 ;  /* 0x0000000c0d0e7389 */ /* 0x0002a400000c000b */
[----:B012--5:R-:W-:Y:S01]  /*c220*/  ENDCOLLECTIVE ;  /* 0x000000000000791b */ /* 0x027fe20003800000 */
.L_x_135:
[----:B------:R-:W-:Y:S01]  /*c230*/  IMAD.MOV.U32 R13, RZ, RZ, R0 ;  /* 0x000000ffff0d7224 */ /* 0x000fe200078e0000 */
[----:B------:R-:W-:Y:S01]  /*c240*/  LOP3.LUT R7, R7, 0x7f, RZ, 0xc0, !PT ;  /* 0x0000007f07077812 */ /* 0x000fe200078ec0ff */
[----:B------:R-:W-:-:S07]  /*c250*/  IMAD.MOV.U32 R6, RZ, RZ, R14 ;  /* 0x000000ffff067224 */ /* 0x000fce00078e000e */
[----:B------:R-:W-:Y:S05]  /*c260*/  WARPSYNC.COLLECTIVE R15, `(.L_x_136) ;  /* 0x000000000f087348 */ /* 0x000fea0003c00000 */
[----:B------:R0:W1:Y:S02]  /*c270*/  SHFL.IDX P6, R14, R13, R12, R11 ;  /* 0x0000000c0d0e7389 */ /* 0x00006400000c000b */
[----:B01----:R-:W-:Y:S01]  /*c280*/  ENDCOLLECTIVE ;  /* 0x000000000000791b */ /* 0x003fe20003800000 */
.L_x_136:
[----:B------:R-:W-:Y:S01]  /*c290*/  ULDC UR4, c[0x0][0x288] ;  /* 0x0000a20000047ab9 */ /* 0x000fe20000000800 */
[----:B------:R-:W-:Y:S01]  /*c2a0*/  SHF.R.U32.HI R5, RZ, 0x3, R7 ;  /* 0x00000003ff057819 */ /* 0x000fe20000011607 */
[----:B------:R-:W-:-:S04]  /*c2b0*/  IMAD R3, R8, UR4, RZ ;  /* 0x0000000408037c24 */ /* 0x000fc8000f8e02ff */
[----:B------:R-:W-:-:S04]  /*c2c0*/  IMAD.IADD R4, R5, 0x1, R4 ;  /* 0x0000000105047824 */ /* 0x000fc800078e0204 */
[C---:B------:R-:W-:Y:S01]  /*c2d0*/  VIADD R5, R4.reuse, 0x10 ;  /* 0x0000001004057836 */ /* 0x040fe20000000000 */
[-C--:B------:R-:W-:Y:S01]  /*c2e0*/  ISETP.GE.AND P1, PT, R4, R3.reuse, PT ;  /* 0x000000030400720c */ /* 0x080fe20003f26270 */
[----:B------:R-:W-:Y:S02]  /*c2f0*/  IMAD.MOV.U32 R13, RZ, RZ, R2 ;  /* 0x000000ffff0d7224 */ /* 0x000fe400078e0002 */
[----:B------:R-:W-:Y:S01]  /*c300*/  IMAD.MOV.U32 R12, RZ, RZ, 0x1 ;  /* 0x00000001ff0c7424 */ /* 0x000fe200078e00ff */
[----:B------:R-:W-:Y:S01]  /*c310*/  ISETP.GE.AND P2, PT, R5, R3, PT ;  /* 0x000000030500720c */ /* 0x000fe20003f46270 */
[----:B------:R-:W-:-:S12]  /*c320*/  IMAD.MOV.U32 R7, RZ, RZ, R14 ;  /* 0x000000ffff077224 */ /* 0x000fd800078e000e */
[----:B------:R-:W-:Y:S05]  /*c330*/  WARPSYNC.COLLECTIVE R15, `(.L_x_137) ;  /* 0x000000000f087348 */ /* 0x000fea0003c00000 */
[----:B------:R0:W1:Y:S02]  /*c340*/  SHFL.IDX P6, R14, R13, R12, R11 ;  /* 0x0000000c0d0e7389 */ /* 0x00006400000c000b */
[----:B01----:R-:W-:Y:S01]  /*c350*/  ENDCOLLECTIVE ;  /* 0x000000000000791b */ /* 0x003fe20003800000 */
.L_x_137:
[----:B------:R-:W-:-:S05]  /*c360*/  @!P1 LEA R7, P3, R10, R7, 0x1 ;  /* 0x000000070a079211 */ /* 0x000fca00078608ff */
[----:B------:R-:W-:-:S05]  /*c370*/  @!P1 IMAD.X R6, RZ, RZ, R6, P3 ;  /* 0x000000ffff069224 */ /* 0x000fca00018e0606 */
[----:B------:R-:W-:Y:S01]  /*c380*/  @!P1 LOP3.LUT R7, R7, R6, RZ, 0x3c, !PT ;  /* 0x0000000607079212 */ /* 0x000fe200078e3cff */
[----:B------:R-:W-:-:S03]  /*c390*/  IMAD.MOV.U32 R13, RZ, RZ, R0 ;  /* 0x000000ffff0d7224 */ /* 0x000fc600078e0000 */
[----:B------:R-:W-:-:S04]  /*c3a0*/  @!P1 LOP3.LUT R6, R7, R6, RZ, 0x3c, !PT ;  /* 0x0000000607069212 */ /* 0x000fc800078e3cff */
[----:B------:R-:W-:Y:S01]  /*c3b0*/  @!P1 LOP3.LUT R7, R7, R6, RZ, 0x3c, !PT ;  /* 0x0000000607079212 */ /* 0x000fe200078e3cff */
[----:B------:R-:W-:-:S07]  /*c3c0*/  IMAD.MOV.U32 R8, RZ, RZ, R14 ;  /* 0x000000ffff087224 */ /* 0x000fce00078e000e */
[----:B------:R-:W-:Y:S05]  /*c3d0*/  WARPSYNC.COLLECTIVE R15, `(.L_x_138) ;  /* 0x000000000f087348 */ /* 0x000fea0003c00000 */
[----:B------:R0:W1:Y:S02]  /*c3e0*/  SHFL.IDX P6, R14, R13, R12, R11 ;  /* 0x0000000c0d0e7389 */ /* 0x00006400000c000b */
[----:B01----:R-:W-:Y:S01]  /*c3f0*/  ENDCOLLECTIVE ;  /* 0x000000000000791b */ /* 0x003fe20003800000 */
.L_x_138:
[----:B------:R-:W-:Y:S01]  /*c400*/  @!PT LDS RZ, [RZ] ;  /* 0x00000000fffff984 */ /* 0x000fe20000000800 */
[----:B------:R-:W-:Y:S01]  /*c410*/  @!PT LDS RZ, [RZ] ;  /* 0x00000000fffff984 */ /* 0x000fe20000000800 */
[----:B------:R-:W-:Y:S01]  /*c420*/  @!PT LDS RZ, [RZ] ;  /* 0x00000000fffff984 */ /* 0x000fe20000000800 */
[----:B------:R0:W-:Y:S01]  /*c430*/  @!P1 LDGSTS.E.BYPASS.LTC128B.128 [R9+0x18400], desc[UR42][R6.64], !P0 ;  /* 0x1840000006099fae */ /* 0x0001e2000c101d6a */
[----:B------:R-:W-:Y:S02]  /*c440*/  IMAD.MOV.U32 R13, RZ, RZ, R2 ;  /* 0x000000ffff0d7224 */ /* 0x000fe400078e0002 */
[----:B------:R-:W-:Y:S02]  /*c450*/  IMAD.MOV.U32 R12, RZ, RZ, 0x2 ;  /* 0x00000002ff0c7424 */ /* 0x000fe400078e00ff */
[----:B------:R-:W-:-:S07]  /*c460*/  IMAD.MOV.U32 R5, RZ, RZ, R14 ;  /* 0x000000ffff057224 */ /* 0x000fce00078e000e */
[----:B0-----:R-:W-:Y:S05]  /*c470*/  WARPSYNC.COLLECTIVE R15, `(.L_x_139) ;  /* 0x000000000f087348 */ /* 0x001fea0003c00000 */
[----:B------:R1:W2:Y:S02]  /*c480*/  SHFL.IDX P6, R14, R13, R12, R11 ;  /* 0x0000000c0d0e7389 */ /* 0x0002a400000c000b */
[----:B012---:R-:W-:Y:S01]  /*c490*/  ENDCOLLECTIVE ;  /* 0x000000000000791b */ /* 0x007fe20003800000 */
.L_x_139:
[----:B------:R-:W-:Y:S01]  /*c4a0*/  @!P2 LEA R7, P1, R10, R5, 0x1 ;  /* 0x000000050a07a211 */ /* 0x000fe200078208ff */
[----:B------:R-:W-:-:S04]  /*c4b0*/  VIADD R5, R4, 0x20 ;  /* 0x0000002004057836 */ /* 0x000fc80000000000 */
[----:B------:R-:W-:Y:S01]  /*c4c0*/  @!P2 IMAD.X R6, RZ, RZ, R8, P1 ;  /* 0x000000ffff06a224 */ /* 0x000fe200008e0608 */
[----:B------:R-:W-:Y:S01]  /*c4d0*/  ISETP.GE.AND P1, PT, R5, R3, PT ;  /* 0x000000030500720c */ /* 0x000fe20003f26270 */
[----:B------:R-:W-:-:S03]  /*c4e0*/  VIADD R5, R4, 0x30 ;  /* 0x0000003004057836 */ /* 0x000fc60000000000 */
[----:B------:R-:W-:Y:S01]  /*c4f0*/  @!P2 LOP3.LUT R7, R7, R6, RZ, 0x3c, !PT ;  /* 0x000000060707a212 */ /* 0x000fe200078e3cff */
[----:B------:R-:W-:-:S03]  /*c500*/  IMAD.MOV.U32 R13, RZ, RZ, R0 ;  /* 0x000000ffff0d7224 */ /* 0x000fc600078e0000 */
[----:B------:R-:W-:-:S04]  /*c510*/  @!P2 LOP3.LUT R6, R7, R6, RZ, 0x3c, !PT ;  /* 0x000000060706a212 */ /* 0x000fc800078e3cff */
[----:B------:R-:W-:-:S05]  /*c520*/  @!P2 LOP3.LUT R7, R7, R6, RZ, 0x3c, !PT ;  /* 0x000000060707a212 */ /* 0x000fca00078e3cff */
[----:B------:R-:W-:Y:S01]  /*c530*/  @!PT LDS RZ, [RZ] ;  /* 0x00000000fffff984 */ /* 0x000fe20000000800 */
[----:B------:R-:W-:Y:S01]  /*c540*/  @!PT LDS RZ, [RZ] ;  /* 0x00000000fffff984 */ /* 0x000fe20000000800 */
[----:B------:R-:W-:Y:S01]  /*c550*/  @!PT LDS RZ, [RZ] ;  /* 0x00000000fffff984 */ /* 0x000fe20000000800 */
[----:B------:R0:W-:Y:S02]  /*c560*/  @!P2 LDGSTS.E.BYPASS.LTC128B.128 [R9+0x18c00], desc[UR42][R6.64], !P0 ;  /* 0x18c000000609afae */ /* 0x0001e4000c101d6a */
[----:B0-----:R-:W-:-:S07]  /*c570*/  IMAD.MOV.U32 R6, RZ, RZ, R14 ;  /* 0x000000ffff067224 */ /* 0x001fce00078e000e */
[----:B------:R-:W-:Y:S05]  /*c580*/  WARPSYNC.COLLECTIVE R15, `(.L_x_140) ;  /* 0x000000000f087348 */ /* 0x000fea0003c00000 */
[----:B------:R0:W1:Y:S02]  /*c590*/  SHFL.IDX P6, R14, R13, R12, R11 ;  /* 0x0000000c0d0e7389 */ /* 0x00006400000c000b */
[----:B01----:R-:W-:Y:S01]  /*c5a0*/  ENDCOLLECTIVE ;  /* 0x000000000000791b */ /* 0x003fe20003800000 */
.L_x_140:
[----:B------:R-:W-:Y:S02]  /*c5b0*/  IMAD.MOV.U32 R13, RZ, RZ, R2 ;  /* 0x000000ffff0d7224 */ /* 0x000fe400078e0002 */
[----:B------:R-:W-:Y:S02]  /*c5c0*/  IMAD.MOV.U32 R12, RZ, RZ, 0x3 ;  /* 0x00000003ff0c7424 */ /* 0x000fe400078e00ff */
[----:B------:R-:W-:-:S07]  /*c5d0*/  IMAD.MOV.U32 R7, RZ, RZ, R14 ;  /* 0x000000ffff077224 */ /* 0x000fce00078e000e */
[----:B------:R-:W-:Y:S05]  /*c5e0*/  WARPSYNC.COLLECTIVE R15, `(.L_x_141) ;  /* 0x000000000f087348 */ /* 0x000fea0003c00000 */
[----:B------:R0:W1:Y:S02]  /*c5f0*/  SHFL.IDX P6, R14, R13, R12, R11 ;  /* 0x0000000c0d0e7389 */ /* 0x00006400000c000b */
[----:B01----:R-:W-:Y:S01]  /*c600*/  ENDCOLLECTIVE ;  /* 0x000000000000791b */ /* 0x003fe20003800000 */
.L_x_141:
[----:B------:R-:W-:-:S05]  /*c610*/  @!P1 LEA R7, P2, R10, R7, 0x1 ;  /* 0x000000070a079211 */ /* 0x000fca00078408ff */
[----:B------:R-:W-:-:S05]  /*c620*/  @!P1 IMAD.X R6, RZ, RZ, R6, P2 ;  /* 0x000000ffff069224 */ /* 0x000fca00010e0606 */
[----:B------:R-:W-:Y:S01]  /*c630*/  @!P1 LOP3.LUT R7, R7, R6, RZ, 0x3c, !PT ;  /* 0x0000000607079212 */ /* 0x000fe200078e3cff */
[----:B------:R-:W-:-:S03]  /*c640*/  IMAD.MOV.U32 R13, RZ, RZ, R0 ;  /* 0x000000ffff0d7224 */ /* 0x000fc600078e0000 */
[----:B------:R-:W-:-:S04]  /*c650*/  @!P1 LOP3.LUT R6, R7, R6, RZ, 0x3c, !PT ;  /* 0x0000000607069212 */ /* 0x000fc800078e3cff */
[----:B------:R-:W-:-:S05]  /*c660*/  @!P1 LOP3.LUT R7, R7, R6, RZ, 0x3c, !PT ;  /* 0x0000000607079212 */ /* 0x000fca00078e3cff */
[----:B------:R-:W-:Y:S01]  /*c670*/  @!PT LDS RZ, [RZ] ;  /* 0x00000000fffff984 */ /* 0x000fe20000000800 */
[----:B------:R-:W-:Y:S01]  /*c680*/  @!PT LDS RZ, [RZ] ;  /* 0x00000000fffff984 */ /* 0x000fe20000000800 */
[----:B------:R-:W-:Y:S01]  /*c690*/  @!PT LDS RZ, [RZ] ;  /* 0x00000000fffff984 */ /* 0x000fe20000000800 */
[----:B------:R0:W-:Y:S01]  /*c6a0*/  @!P1 LDGSTS.E.BYPASS.LTC128B.128 [R9+0x19400], desc[UR42][R6.64], !P0 ;  /* 0x1940000006099fae */ /* 0x0001e2000c101d6a */
[----:B------:R-:W-:Y:S01]  /*c6b0*/  ISETP.GE.AND P1, PT, R5, R3, PT ;  /* 0x000000030500720c */ /* 0x000fe20003f26270 */
[----:B------:R-:W-:Y:S02]  /*c6c0*/  VIADD R5, R4, 0x40 ;  /* 0x0000004004057836 */ /* 0x000fe40000000000 */
[----:B0-----:R-:W-:-:S10]  /*c6d0*/  IMAD.MOV.U32 R6, RZ, RZ, R14 ;  /* 0x000000ffff067224 */ /* 0x001fd400078e000e */
[----:B------:R-:W-:Y:S05]  /*c6e0*/  WARPSYNC.COLLECTIVE R15, `(.L_x_142) ;  /* 0x000000000f087348 */ /* 0x000fea0003c00000 */
[----:B------:R0:W1:Y:S02]  /*c6f0*/  SHFL.IDX P6, R14, R13, R12, R11 ;  /* 0x0000000c0d0e7389 */ /* 0x00006400000c000b */
[----:B01----:R-:W-:Y:S01]  /*c700*/  ENDCOLLECTIVE ;  /* 0x000000000000791b */ /* 0x003fe20003800000 */
.L_x_142:
[----:B------:R-:W-:Y:S02]  /*c710*/  IMAD.MOV.U32 R13, RZ, RZ, R2 ;  /* 0x000000ffff0d7224 */ /* 0x000fe400078e0002 */
[----:B------:R-:W-:Y:S02]  /*c720*/  IMAD.MOV.U32 R12, RZ, RZ, 0x4 ;  /* 0x00000004ff0c7424 */ /* 0x000fe400078e00ff */
[----:B------:R-:W-:-:S07]  /*c730*/  IMAD.MOV.U32 R7, RZ, RZ, R14 ;  /* 0x000000ffff077224 */ /* 0x000fce00078e000e */
[----:B------:R-:W-:Y:S05]  /*c740*/  WARPSYNC.COLLECTIVE R15, `(.L_x_143) ;  /* 0x000000000f087348 */ /* 0x000fea0003c00000 */
[----:B------:R0:W1:Y:S02]  /*c750*/  SHFL.IDX P6, R14, R13, R12, R11 ;  /* 0x0000000c0d0e7389 */ /* 0x00006400000c000b */
[----:B01----:R-:W-:Y:S01]  /*c760*/  ENDCOLLECTIVE ;  /* 0x000000000000791b */ /* 0x003fe20003800000 */
.L_x_143:
        /* <DEDUP_REMOVED lines=16> */
.L_x_144:
[----:B------:R-:W-:Y:S02]  /*c870*/  IMAD.MOV.U32 R13, RZ, RZ, R2 ;  /* 0x000000ffff0d7224 */ /* 0x000fe400078e0002 */
[----:B------:R-:W-:Y:S02]  /*c880*/  IMAD.MOV.U32 R12, RZ, RZ, 0x5 ;  /* 0x00000005ff0c7424 */ /* 0x000fe400078e00ff */
[----:B------:R-:W-:-:S07]  /*c890*/  IMAD.MOV.U32 R7, RZ, RZ, R14 ;  /* 0x000000ffff077224 */ /* 0x000fce00078e000e */
[----:B------:R-:W-:Y:S05]  /*c8a0*/  WARPSYNC.COLLECTIVE R15, `(.L_x_145) ;  /* 0x000000000f087348 */ /* 0x000fea0003c00000 */
[----:B------:R0:W1:Y:S02]  /*c8b0*/  SHFL.IDX P6, R14, R13, R12, R11 ;  /* 0x0000000c0d0e7389 */ /* 0x00006400000c000b */
[----:B01----:R-:W-:Y:S01]  /*c8c0*/  ENDCOLLECTIVE ;  /* 0x000000000000791b */ /* 0x003fe20003800000 */
.L_x_145:
        /* <DEDUP_REMOVED lines=16> */
.L_x_146:
[----:B------:R-:W-:Y:S02]  /*c9d0*/  IMAD.MOV.U32 R13, RZ, RZ, R2 ;  /* 0x000000ffff0d7224 */ /* 0x000fe400078e0002 */
[----:B------:R-:W-:Y:S02]  /*c9e0*/  IMAD.MOV.U32 R12, RZ, RZ, 0x6 ;  /* 0x00000006ff0c7424 */ /* 0x000fe400078e00ff */
[----:B------:R-:W-:-:S07]  /*c9f0*/  IMAD.MOV.U32 R7, RZ, RZ, R14 ;  /* 0x000000ffff077224 */ /* 0x000fce00078e000e */
[----:B------:R-:W-:Y:S05]  /*ca00*/  WARPSYNC.COLLECTIVE R15, `(.L_x_147) ;  /* 0x000000000f087348 */ /* 0x000fea0003c00000 */
[----:B------:R0:W1:Y:S02]  /*ca10*/  SHFL.IDX P6, R14, R13, R12, R11 ;  /* 0x0000000c0d0e7389 */ /* 0x00006400000c000b */
[----:B01----:R-:W-:Y:S01]  /*ca20*/  ENDCOLLECTIVE ;  /* 0x000000000000791b */ /* 0x003fe20003800000 */
.L_x_147:
        /* <DEDUP_REMOVED lines=11> */
[----:B0-----:R-:W-:-:S12]  /*cae0*/  IMAD.MOV.U32 R6, RZ, RZ, R14 ;  /* 0x000000ffff067224 */ /* 0x001fd800078e000e */
[----:B------:R-:W-:Y:S05]  /*caf0*/  WARPSYNC.COLLECTIVE R15, `(.L_x_148) ;  /* 0x000000000f087348 */ /* 0x000fea0003c00000 */
[----:B------:R0:W1:Y:S02]  /*cb00*/  SHFL.IDX P6, R14, R13, R12, R11 ;  /* 0x0000000c0d0e7389 */ /* 0x00006400000c000b */
[----:B01----:R-:W-:Y:S01]  /*cb10*/  ENDCOLLECTIVE ;  /* 0x000000000000791b */ /* 0x003fe20003800000 */
.L_x_148:
[----:B------:R-:W-:Y:S02]  /*cb20*/  IMAD.MOV.U32 R13, RZ, RZ, R2 ;  /* 0x000000ffff0d7224 */ /* 0x000fe400078e0002 */
[----:B------:R-:W-:Y:S02]  /*cb30*/  IMAD.MOV.U32 R12, RZ, RZ, 0x7 ;  /* 0x00000007ff0c7424 */ /* 0x000fe400078e00ff */
[----:B------:R-:W-:-:S07]  /*cb40*/  IMAD.MOV.U32 R7, RZ, RZ, R14 ;  /* 0x000000ffff077224 */ /* 0x000fce00078e000e */
[----:B------:R-:W-:Y:S05]  /*cb50*/  WARPSYNC.COLLECTIVE R15, `(.L_x_149) ;  /* 0x000000000f087348 */ /* 0x000fea0003c00000 */
[----:B------:R0:W1:Y:S02]  /*cb60*/  SHFL.IDX P6, R14, R13, R12, R11 ;  /* 0x0000000c0d0e7389 */ /* 0x00006400000c000b */
[----:B01----:R-:W-:Y:S01]  /*cb70*/  ENDCOLLECTIVE ;  /* 0x000000000000791b */ /* 0x003fe20003800000 */
.L_x_149:
        /* <DEDUP_REMOVED lines=10> */
.L_x_150:
[----:B------:R-:W-:Y:S01]  /*cc20*/  @!PT LDS RZ, [RZ] ;  /* 0x00000000fffff984 */ /* 0x000fe20000000800 */
[----:B------:R-:W-:Y:S01]  /*cc30*/  @!PT LDS RZ, [RZ] ;  /* 0x00000000fffff984 */ /* 0x000fe20000000800 */
[----:B------:R-:W-:Y:S01]  /*cc40*/  @!PT LDS RZ, [RZ] ;  /* 0x00000000fffff984 */ /* 0x000fe20000000800 */
[----:B------:R1:W-:Y:S01]  /*cc50*/  @!P1 LDGSTS.E.BYPASS.LTC128B.128 [R9+0x1b400], desc[UR42][R6.64], !P0 ;  /* 0x1b40000006099fae */ /* 0x0003e2000c101d6a */
[----:B------:R-:W-:Y:S01]  /*cc60*/  IMAD.MOV.U32 R0, RZ, RZ, R14 ;  /* 0x000000ffff007224 */ /* 0x000fe200078e000e */
[----:B------:R-:W-:Y:S06]  /*cc70*/  BRA `(.L_x_151) ;  /* 0xffffffc400ec7947 */ /* 0x000fec000383ffff */
.L_x_51:
[----:B0-----:R-:W-:-:S04]  /*cc80*/  IMAD.U32 R3, RZ, RZ, UR36 ;  /* 0x00000024ff037e24 */ /* 0x001fc8000f8e00ff */
[----:B------:R0:W1:Y:S03]  /*cc90*/  SYNCS.PHASECHK.TRANS64.TRYWAIT P0, [R3+URZ+0x22820], R0 ;  /* 0x02282000030075a7 */ /* 0x000066000800017f */
[----:B-1----:R-:W-:Y:S05]  /*cca0*/  @!P0 NANOSLEEP.SYNCS 0x989680 ;  /* 0x009896800000895d */ /* 0x002fea0003900000 */
[----:B------:R-:W1:Y:S02]  /*ccb0*/  @!P0 SYNCS.PHASECHK.TRANS64 P0, [R3+URZ+0x22820], R0 ;  /* 0x02282000030085a7 */ /* 0x000e64000800007f */
[----:B-1----:R-:W-:Y:S05]  /*ccc0*/  @!P0 BRA `(.L_x_51) ;  /* 0xfffffffc00ec8947 */ /* 0x002fea000383ffff */
[----:B------:R-:W-:Y:S05]  /*ccd0*/  BRA `(.L_x_152) ;  /* 0xffffffc800207947 */ /* 0x000fea000383ffff */
.L_x_55:
[----:B0-----:R0:W1:Y:S02]  /*cce0*/  SYNCS.PHASECHK.TRANS64.TRYWAIT P0, [R2+URZ+0x22860], R0 ;  /* 0x02286000020075a7 */ /* 0x001064000800017f */
[----:B-1----:R-:W-:Y:S05]  /*ccf0*/  @!P0 NANOSLEEP.SYNCS 0x989680 ;  /* 0x009896800000895d */ /* 0x002fea0003900000 */
[----:B------:R-:W1:Y:S02]  /*cd00*/  @!P0 SYNCS.PHASECHK.TRANS64 P0, [R2+URZ+0x22860], R0 ;  /* 0x02286000020085a7 */ /* 0x000e64000800007f */
[----:B-1----:R-:W-:Y:S05]  /*cd10*/  @!P0 BRA `(.L_x_55) ;  /* 0xfffffffc00f08947 */ /* 0x002fea000383ffff */
[----:B------:R-:W-:Y:S05]  /*cd20*/  BRA `(.L_x_153) ;  /* 0xffffffc800447947 */ /* 0x000fea000383ffff */
.L_x_68:
[----:B-1----:R1:W2:Y:S02]  /*cd30*/  SYNCS.PHASECHK.TRANS64.TRYWAIT P0, [R3+URZ+0x22840], R2 ;  /* 0x02284002030075a7 */ /* 0x0022a4000800017f */
[----:B--2---:R-:W-:Y:S05]  /*cd40*/  @!P0 NANOSLEEP.SYNCS 0x989680 ;  /* 0x009896800000895d */ /* 0x004fea0003900000 */
[----:B------:R-:W2:Y:S02]  /*cd50*/  @!P0 SYNCS.PHASECHK.TRANS64 P0, [R3+URZ+0x22840], R2 ;  /* 0x02284002030085a7 */ /* 0x000ea4000800007f */
[----:B--2---:R-:W-:Y:S05]  /*cd60*/  @!P0 BRA `(.L_x_68) ;  /* 0xfffffffc00f08947 */ /* 0x004fea000383ffff */
[----:B------:R-:W-:Y:S05]  /*cd70*/  BRA `(.L_x_154) ;  /* 0xffffffd000407947 */ /* 0x000fea000383ffff */
.L_x_73:
[----:B0-----:R0:W2:Y:S02]  /*cd80*/  SYNCS.PHASECHK.TRANS64.TRYWAIT P0, [R3+URZ+0x22860], R2 ;  /* 0x02286002030075a7 */ /* 0x0010a4000800017f */
[----:B--2---:R-:W-:Y:S05]  /*cd90*/  @!P0 NANOSLEEP.SYNCS 0x989680 ;  /* 0x009896800000895d */ /* 0x004fea0003900000 */
[----:B------:R-:W2:Y:S02]  /*cda0*/  @!P0 SYNCS.PHASECHK.TRANS64 P0, [R3+URZ+0x22860], R2 ;  /* 0x02286002030085a7 */ /* 0x000ea4000800007f */
[----:B--2---:R-:W-:Y:S05]  /*cdb0*/  @!P0 BRA `(.L_x_73) ;  /* 0xfffffffc00f08947 */ /* 0x004fea000383ffff */
[----:B------:R-:W-:Y:S05]  /*cdc0*/  BRA `(.L_x_155) ;  /* 0xffffffd000bc7947 */ /* 0x000fea000383ffff */
.L_x_85:
[----:B--2---:R2:W3:Y:S02]  /*cdd0*/  SYNCS.PHASECHK.TRANS64.TRYWAIT P0, [R4+URZ+0x22840], R2 ;  /* 0x02284002040075a7 */ /* 0x0044e4000800017f */
[----:B---3--:R-:W-:Y:S05]  /*cde0*/  @!P0 NANOSLEEP.SYNCS 0x989680 ;  /* 0x009896800000895d */ /* 0x008fea0003900000 */
[----:B------:R-:W3:Y:S02]  /*cdf0*/  @!P0 SYNCS.PHASECHK.TRANS64 P0, [R4+URZ+0x22840], R2 ;  /* 0x02284002040085a7 */ /* 0x000ee4000800007f */
[----:B---3--:R-:W-:Y:S05]  /*ce00*/  @!P0 BRA `(.L_x_85) ;  /* 0xfffffffc00f08947 */ /* 0x008fea000383ffff */
[----:B------:R-:W-:Y:S05]  /*ce10*/  BRA `(.L_x_156) ;  /* 0xffffffd800a87947 */ /* 0x000fea000383ffff */
.L_x_90:
[----:B0-----:R0:W1:Y:S02]  /*ce20*/  SYNCS.PHASECHK.TRANS64.TRYWAIT P0, [R4+URZ+0x22860], R2 ;  /* 0x02286002040075a7 */ /* 0x001064000800017f */
[----:B-1----:R-:W-:Y:S05]  /*ce30*/  @!P0 NANOSLEEP.SYNCS 0x989680 ;  /* 0x009896800000895d */ /* 0x002fea0003900000 */
[----:B------:R-:W1:Y:S02]  /*ce40*/  @!P0 SYNCS.PHASECHK.TRANS64 P0, [R4+URZ+0x22860], R2 ;  /* 0x02286002040085a7 */ /* 0x000e64000800007f */
[----:B-1----:R-:W-:Y:S05]  /*ce50*/  @!P0 BRA `(.L_x_90) ;  /* 0xfffffffc00f08947 */ /* 0x002fea000383ffff */
[----:B------:R-:W-:Y:S05]  /*ce60*/  BRA `(.L_x_157) ;  /* 0xffffffdc00247947 */ /* 0x000fea000383ffff */
.L_x_101:
[----:B0-----:R0:W2:Y:S02]  /*ce70*/  SYNCS.PHASECHK.TRANS64.TRYWAIT P0, [R4+URZ+0x22840], R2 ;  /* 0x02284002040075a7 */ /* 0x0010a4000800017f */
[----:B--2---:R-:W-:Y:S05]  /*ce80*/  @!P0 NANOSLEEP.SYNCS 0x989680 ;  /* 0x009896800000895d */ /* 0x004fea0003900000 */
[----:B------:R-:W2:Y:S02]  /*ce90*/  @!P0 SYNCS.PHASECHK.TRANS64 P0, [R4+URZ+0x22840], R2 ;  /* 0x02284002040085a7 */ /* 0x000ea4000800007f */
[----:B--2---:R-:W-:Y:S05]  /*cea0*/  @!P0 BRA `(.L_x_101) ;  /* 0xfffffffc00f08947 */ /* 0x004fea000383ffff */
[----:B------:R-:W-:Y:S05]  /*ceb0*/  BRA `(.L_x_158) ;  /* 0xffffffe000ec7947 */ /* 0x000fea000383ffff */
.L_x_106:
[----:B-1----:R1:W2:Y:S02]  /*cec0*/  SYNCS.PHASECHK.TRANS64.TRYWAIT P0, [R4+URZ+0x22860], R2 ;  /* 0x02286002040075a7 */ /* 0x0022a4000800017f */
[----:B--2---:R-:W-:Y:S05]  /*ced0*/  @!P0 NANOSLEEP.SYNCS 0x989680 ;  /* 0x009896800000895d */ /* 0x004fea0003900000 */
[----:B------:R-:W2:Y:S02]  /*cee0*/  @!P0 SYNCS.PHASECHK.TRANS64 P0, [R4+URZ+0x22860], R2 ;  /* 0x02286002040085a7 */ /* 0x000ea4000800007f */
[----:B--2---:R-:W-:Y:S05]  /*cef0*/  @!P0 BRA `(.L_x_106) ;  /* 0xfffffffc00f08947 */ /* 0x004fea000383ffff */
[----:B------:R-:W-:Y:S05]  /*cf00*/  BRA `(.L_x_159) ;  /* 0xffffffe400687947 */ /* 0x000fea000383ffff */
.L_x_116:
[----:B0-----:R0:W2:Y:S02]  /*cf10*/  SYNCS.PHASECHK.TRANS64.TRYWAIT P0, [R0+URZ+0x22820], R3 ;  /* 0x02282003000075a7 */ /* 0x0010a4000800017f */
[----:B--2---:R-:W-:Y:S05]  /*cf20*/  @!P0 NANOSLEEP.SYNCS 0x989680 ;  /* 0x009896800000895d */ /* 0x004fea0003900000 */
[----:B------:R-:W2:Y:S02]  /*cf30*/  @!P0 SYNCS.PHASECHK.TRANS64 P0, [R0+URZ+0x22820], R3 ;  /* 0x02282003000085a7 */ /* 0x000ea4000800007f */
[----:B--2---:R-:W-:Y:S05]  /*cf40*/  @!P0 BRA `(.L_x_116) ;  /* 0xfffffffc00f08947 */ /* 0x004fea000383ffff */
[----:B------:R-:W-:Y:S05]  /*cf50*/  BRA `(.L_x_160) ;  /* 0xffffffe800f87947 */ /* 0x000fea000383ffff */
.L_x_117:
[----:B------:R-:W2:Y:S01]  /*cf60*/  S2R R2, SR_TID.X ;  /* 0x0000000000027919 */ /* 0x000ea20000002100 */
[----:B------:R-:W-:Y:S01]  /*cf70*/  BSSY B0, `(.L_x_161) ;  /* 0x000000a000007945 */ /* 0x000fe20003800000 */
[----:B------:R-:W-:Y:S02]  /*cf80*/  IMAD.MOV.U32 R12, RZ, RZ, RZ ;  /* 0x000000ffff0c7224 */ /* 0x000fe400078e00ff */
[----:B------:R-:W-:Y:S02]  /*cf90*/  IMAD.MOV.U32 R11, RZ, RZ, 0x1f ;  /* 0x0000001fff0b7424 */ /* 0x000fe400078e00ff */
[----:B------:R-:W-:Y:S01]  /*cfa0*/  IMAD.MOV.U32 R15, RZ, RZ, -0x1 ;  /* 0xffffffffff0f7424 */ /* 0x000fe200078e00ff */
[----:B--2---:R-:W-:-:S04]  /*cfb0*/  SHF.R.U32.HI R2, RZ, 0x5, R2 ;  /* 0x00000005ff027819 */ /* 0x004fc80000011602 */
[----:B------:R-:W-:-:S05]  /*cfc0*/  LOP3.LUT R2, R2, 0x3, RZ, 0xc0, !PT ;  /* 0x0000000302027812 */ /* 0x000fca00078ec0ff */
[----:B------:R-:W-:-:S07]  /*cfd0*/  IMAD.MOV.U32 R13, RZ, RZ, R2 ;  /* 0x000000ffff0d7224 */ /* 0x000fce00078e0002 */
[----:B01----:R-:W-:Y:S05]  /*cfe0*/  WARPSYNC.COLLECTIVE R15, `(.L_x_162) ;  /* 0x000000000f087348 */ /* 0x003fea0003c00000 */
[----:B------:R2:W3:Y:S02]  /*cff0*/  SHFL.IDX P6, R14, R13, R12, R11 ;  /* 0x0000000c0d0e7389 */ /* 0x0004e400000c000b */
[----:B0123--:R-:W-:Y:S01]  /*d000*/  ENDCOLLECTIVE ;  /* 0x000000000000791b */ /* 0x00ffe20003800000 */
.L_x_162:
[----:B------:R-:W-:Y:S05]  /*d010*/  BSYNC B0 ;  /* 0x0000000000007941 */ /* 0x000fea0003800000 */
.L_x_161:
[----:B------:R-:W-:Y:S05]  /*d020*/  BRA `(.L_x_163) ;  /* 0xffffffe800e07947 */ /* 0x000fea000383ffff */
.L_x_120:
[----:B------:R-:W-:Y:S01]  /*d030*/  BSSY B1, `(.L_x_164) ;  /* 0x0000006000017945 */ /* 0x000fe20003800000 */
[----:B------:R-:W-:-:S07]  /*d040*/  IMAD.MOV.U32 R15, RZ, RZ, -0x1 ;  /* 0xffffffffff0f7424 */ /* 0x000fce00078e00ff */
[----:B012---:R-:W-:Y:S05]  /*d050*/  WARPSYNC.COLLECTIVE R15, `(.L_x_165) ;  /* 0x000000000f0c7348 */ /* 0x007fea0003c00000 */
[----:B------:R-:W-:Y:S02]  /*d060*/  ELECT P6, UR62, PT ;  /* 0x00000000003e782f */ /* 0x000fe400038c0000 */
[----:B------:R-:W-:Y:S01]  /*d070*/  MOV R14, UR62 ;  /* 0x0000003e000e7c02 */ /* 0x000fe20008000f00 */
[----:B012---:R-:W-:Y:S10]  /*d080*/  ENDCOLLECTIVE ;  /* 0x000000000000791b */ /* 0x007ff40003800000 */
.L_x_165:
[----:B------:R-:W-:Y:S05]  /*d090*/  BSYNC B1 ;  /* 0x0000000000017941 */ /* 0x000fea0003800000 */
.L_x_164:
[----:B------:R-:W-:Y:S05]  /*d0a0*/  BRA `(.L_x_166) ;  /* 0xffffffe800d87947 */ /* 0x000fea000383ffff */
.L_x_122:
[----:B0-----:R0:W1:Y:S02]  /*d0b0*/  SYNCS.PHASECHK.TRANS64.TRYWAIT P0, [R6+URZ], R5 ;  /* 0x00000005060075a7 */ /* 0x001064000800017f */
[----:B-1----:R-:W-:Y:S05]  /*d0c0*/  @!P0 NANOSLEEP.SYNCS 0x989680 ;  /* 0x009896800000895d */ /* 0x002fea0003900000 */
[----:B------:R-:W1:Y:S02]  /*d0d0*/  @!P0 SYNCS.PHASECHK.TRANS64 P0, [R6+URZ], R5 ;  /* 0x00000005060085a7 */ /* 0x000e64000800007f */
[----:B-1----:R-:W-:Y:S05]  /*d0e0*/  @!P0 BRA `(.L_x_122) ;  /* 0xfffffffc00f08947 */ /* 0x002fea000383ffff */
[----:B------:R-:W-:Y:S05]  /*d0f0*/  BRA `(.L_x_167) ;  /* 0xffffffec00107947 */ /* 0x000fea000383ffff */
.L_x_123:
[----:B-1----:R1:W2:Y:S02]  /*d100*/  SYNCS.PHASECHK.TRANS64.TRYWAIT P0, [R3+URZ], R2 ;  /* 0x00000002030075a7 */ /* 0x0022a4000800017f */
[----:B--2---:R-:W-:Y:S05]  /*d110*/  @!P0 NANOSLEEP.SYNCS 0x989680 ;  /* 0x009896800000895d */ /* 0x004fea0003900000 */
[----:B------:R-:W2:Y:S02]  /*d120*/  @!P0 SYNCS.PHASECHK.TRANS64 P0, [R3+URZ], R2 ;  /* 0x00000002030085a7 */ /* 0x000ea4000800007f */
[----:B--2---:R-:W-:Y:S05]  /*d130*/  @!P0 BRA `(.L_x_123) ;  /* 0xfffffffc00f08947 */ /* 0x004fea000383ffff */
[----:B------:R-:W-:Y:S05]  /*d140*/  BRA `(.L_x_168) ;  /* 0xffffffec00047947 */ /* 0x000fea000383ffff */
.L_x_125:
[----:B-1----:R1:W2:Y:S02]  /*d150*/  SYNCS.PHASECHK.TRANS64.TRYWAIT P0, [R18+URZ], R5 ;  /* 0x00000005120075a7 */ /* 0x0022a4000800017f */
[----:B--2---:R-:W-:Y:S05]  /*d160*/  @!P0 NANOSLEEP.SYNCS 0x989680 ;  /* 0x009896800000895d */ /* 0x004fea0003900000 */
[----:B------:R-:W2:Y:S02]  /*d170*/  @!P0 SYNCS.PHASECHK.TRANS64 P0, [R18+URZ], R5 ;  /* 0x00000005120085a7 */ /* 0x000ea4000800007f */
[----:B--2---:R-:W-:Y:S05]  /*d180*/  @!P0 BRA `(.L_x_125) ;  /* 0xfffffffc00f08947 */ /* 0x004fea000383ffff */
[----:B------:R-:W-:Y:S05]  /*d190*/  BRA `(.L_x_169) ;  /* 0xffffffec00087947 */ /* 0x000fea000383ffff */
.L_x_170:
[----:B------:R-:W-:-:S00]  /*d1a0*/  BRA `(.L_x_170) ;  /* 0xfffffffc00fc7947 */ /* 0x000fc0000383ffff */
[----:B------:R-:W-:-:S00]  /*d1b0*/  NOP ;  /* 0x0000000000007918 */ /* 0x000fc00000000000 */
        /* <DEDUP_REMOVED lines=12> */
.L_x_6030:


//--------------------- .text._ZN7cutlass13device_kernelIN5flash11enable_sm90INS1_16FlashAttnFwdSm90INS1_25CollectiveMainloopFwdSm90ILi2EN4cute5tupleIJNS5_1CILi1EEES8_S8_EEENS6_IJNS7_ILi128EEENS7_ILi96EEENS7_ILi64EEEEEELi256ENS_6half_tEfNS_4arch4Sm90ELb0ELb0ELb1ELb0ELb0ELb0ELb1ELb1ELb0ELb1ELb0ELb0EEENS1_21CollectiveEpilogueFwdINS6_IJSA_NS7_ILi256EEESB_EEES9_SE_SG_Li256ELb0ELb1ELb0ELb0EEENS1_29StaticPersistentTileSchedulerILb0EEEEEEEEEvNT_6ParamsE --------------------------
	.section	.text._ZN7cutlass13device_kernelIN5flash11enable_sm90INS1_16FlashAttnFwdSm90INS1_25CollectiveMainloopFwdSm90ILi2EN4cute5tupleIJNS5_1CILi1EEES8_S8_EEENS6_IJNS7_ILi128EEENS7_ILi96EEENS7_ILi64EEEEEELi256ENS_6half_tEfNS_4arch4Sm90ELb0ELb0ELb1ELb0ELb0ELb0ELb1ELb1ELb0ELb1ELb0ELb0EEENS1_21CollectiveEpilogueFwdINS6_IJSA_NS7_ILi256EEESB_EEES9_SE_SG_Li256ELb0ELb1ELb0ELb0EEENS1_29StaticPersistentTileSchedulerILb0EEEEEEEEEvNT_6ParamsE,"ax",@progbits
	.align	128
.text._ZN7cutlass13device_kernelIN5flash11enable_sm90INS1_16FlashAttnFwdSm90INS1_25CollectiveMainloopFwdSm90ILi2EN4cute5tupleIJNS5_1CILi1EEES8_S8_EEENS6_IJNS7_ILi128EEENS7_ILi96EEENS7_ILi64EEEEEELi256ENS_6half_tEfNS_4arch4Sm90ELb0ELb0ELb1ELb0ELb0ELb0ELb1ELb1ELb0ELb1ELb0ELb0EEENS1_21CollectiveEpilogueFwdINS6_IJSA_NS7_ILi256EEESB_EEES9_SE_SG_Li256ELb0ELb1ELb0ELb0EEENS1_29StaticPersistentTileSchedulerILb0EEEEEEEEEvNT_6ParamsE:
        .type           _ZN7cutlass13device_kernelIN5flash11enable_sm90INS1_16FlashAttnFwdSm90INS1_25CollectiveMainloopFwdSm90ILi2EN4cute5tupleIJNS5_1CILi1EEES8_S8_EEENS6_IJNS7_ILi128EEENS7_ILi96EEENS7_ILi64EEEEEELi256ENS_6half_tEfNS_4arch4Sm90ELb0ELb0ELb1ELb0ELb0ELb0ELb1ELb1ELb0ELb1ELb0ELb0EEENS1_21CollectiveEpilogueFwdINS6_IJSA_NS7_ILi256EEESB_EEES9_SE_SG_Li256ELb0ELb1ELb0ELb0EEENS1_29StaticPersistentTileSchedulerILb0EEEEEEEEEvNT_6ParamsE,@function
        .size           _ZN7cutlass13device_kernelIN5flash11enable_sm90INS1_16FlashAttnFwdSm90INS1_25CollectiveMainloopFwdSm90ILi2EN4cute5tupleIJNS5_1CILi1EEES8_S8_EEENS6_IJNS7_ILi128EEENS7_ILi96EEENS7_ILi64EEEEEELi256ENS_6half_tEfNS_4arch4Sm90ELb0ELb0ELb1ELb0ELb0ELb0ELb1ELb1ELb0ELb1ELb0ELb0EEENS1_21CollectiveEpilogueFwdINS6_IJSA_NS7_ILi256EEESB_EEES9_SE_SG_Li256ELb0ELb1ELb0ELb0EEENS1_29StaticPersistentTileSchedulerILb0EEEEEEEEEvNT_6ParamsE,(.L_x_6031 - _ZN7cutlass13device_kernelIN5flash11enable_sm90INS1_16FlashAttnFwdSm90INS1_25CollectiveMainloopFwdSm90ILi2EN4cute5tupleIJNS5_1CILi1EEES8_S8_EEENS6_IJNS7_ILi128EEENS7_ILi96EEENS7_ILi64EEEEEELi256ENS_6half_tEfNS_4arch4Sm90ELb0ELb0ELb1ELb0ELb0ELb0ELb1ELb1ELb0ELb1ELb0ELb0EEENS1_21CollectiveEpilogueFwdINS6_IJSA_NS7_ILi256EEESB_EEES9_SE_SG_Li256ELb0ELb1ELb0ELb0EEENS1_29StaticPersistentTileSchedulerILb0EEEEEEEEEvNT_6ParamsE)
        .other          _ZN7cutlass13device_kernelIN5flash11enable_sm90INS1_16FlashAttnFwdSm90INS1_25CollectiveMainloopFwdSm90ILi2EN4cute5tupleIJNS5_1CILi1EEES8_S8_EEENS6_IJNS7_ILi128EEENS7_ILi96EEENS7_ILi64EEEEEELi256ENS_6half_tEfNS_4arch4Sm90ELb0ELb0ELb1ELb0ELb0ELb0ELb1ELb1ELb0ELb1ELb0ELb0EEENS1_21CollectiveEpilogueFwdINS6_IJSA_NS7_ILi256EEESB_EEES9_SE_SG_Li256ELb0ELb1ELb0ELb0EEENS1_29StaticPersistentTileSchedulerILb0EEEEEEEEEvNT_6ParamsE,@"STO_CUDA_ENTRY STV_DEFAULT"
_ZN7cutlass13device_kernelIN5flash11enable_sm90INS1_16FlashAttnFwdSm90INS1_25CollectiveMainloopFwdSm90ILi2EN4cute5tupleIJNS5_1CILi1EEES8_S8_EEENS6_IJNS7_ILi128EEENS7_ILi96EEENS7_ILi64EEEEEELi256ENS_6half_tEfNS_4arch4Sm90ELb0ELb0ELb1ELb0ELb0ELb0ELb1ELb1ELb0ELb1ELb0ELb0EEENS1_21CollectiveEpilogueFwdINS6_IJSA_NS7_ILi256EEESB_EEES9_SE_SG_Li256ELb0ELb1ELb0ELb0EEENS1_29StaticPersistentTileSchedulerILb0EEEEEEEEEvNT_6ParamsE:
        /* <DEDUP_REMOVED lines=18> */
.L_x_172:
[----:B------:R-:W-:Y:S05]  /*0120*/  BSYNC B0 ;  /* 0x0000000000007941 */ /* 0x000fea0003800000 */
.L_x_171:
        /* <DEDUP_REMOVED lines=21> */
[----:B0-----:R0:W1:Y:S01]  /*0280*/  @UP1 SYNCS.EXCH.64 URZ, [UR8+0x32400], UR4 ;  /* 0x03240004083f15b2 */ /* 0x0010620008000100 */
[----:B------:R0:W2:Y:S04]  /*0290*/  @UP2 SYNCS.EXCH.64 URZ, [UR8+0x32410], UR4 ;  /* 0x03241004083f25b2 */ /* 0x0000a80008000100 */
[----:B------:R0:W3:Y:S01]  /*02a0*/  @UP3 SYNCS.EXCH.64 URZ, [UR8+0x32420], UR6 ;  /* 0x03242006083f35b2 */ /* 0x0000e20008000100 */
        /* <DEDUP_REMOVED lines=18> */
[----:B----4-:R-:W-:Y:S01]  /*03d0*/  NOP ;  /* 0x0000000000007918 */ /* 0x010fe20000000000 */
.L_x_173:
[----:B------:R-:W4:Y:S01]  /*03e0*/  SHFL.IDX PT, R3, R2, RZ, 0x1f ;  /* 0x00001fff02037589 */ /* 0x000f2200000e0000 */
[----:B------:R-:W-:Y:S01]  /*03f0*/  NOP ;  /* 0x0000000000007918 */ /* 0x000fe20000000000 */
[----:B----4-:R-:W-:-:S13]  /*0400*/  ISETP.NE.AND P0, PT, R3, RZ, PT ;  /* 0x000000ff0300720c */ /* 0x010fda0003f05270 */
        /* <DEDUP_REMOVED lines=19> */
.L_x_174:
[----:B------:R-:W4:Y:S01]  /*0540*/  SHFL.IDX PT, R3, R2, RZ, 0x1f ;  /* 0x00001fff02037589 */ /* 0x000f2200000e0000 */
[----:B------:R-:W-:Y:S01]  /*0550*/  NOP ;  /* 0x0000000000007918 */ /* 0x000fe20000000000 */
[----:B----4-:R-:W-:-:S13]  /*0560*/  ISETP.NE.AND P0, PT, R3, RZ, PT ;  /* 0x000000ff0300720c */ /* 0x010fda0003f05270 */
        /* <DEDUP_REMOVED lines=14> */
[----:B----4-:R-:W-:Y:S01]  /*0650*/  NOP ;  /* 0x0000000000007918 */ /* 0x010fe20000000000 */
.L_x_175:
        /* <DEDUP_REMOVED lines=22> */
.L_x_176:
        /* <DEDUP_REMOVED lines=22> */
.L_x_177:
[----:B------:R-:W-:Y:S01]  /*0920*/  PLOP3.LUT P0, PT, PT, PT, UP0, 0x80, 0x0 ;  /* 0x000000000000781c */ /* 0x000fe20003f0f008 */
[----:B------:R-:W-:Y:S01]  /*0930*/  UMOV UR36, 0x1 ;  /* 0x0000000100247882 */ /* 0x000fe20000000000 */
[----:B------:R-:W-:Y:S01]  /*0940*/  NOP ;  /* 0x0000000000007918 */ /* 0x000fe20000000000 */
[----:B------:R-:W-:Y:S01]  /*0950*/  USEL UR36, UR36, 0x2, !UP0 ;  /* 0x0000000224247887 */ /* 0x000fe2000c000000 */
[----:B------:R-:W-:Y:S01]  /*0960*/  ULDC.64 UR46, c[0x0][0x208] ;  /* 0x00008200002e7ab9 */ /* 0x000fe20000000a00 */
[----:B0123--:R-:W-:Y:S08]  /*0970*/  BAR.SYNC.DEFER_BLOCKING 0x0 ;  /* 0x0000000000007b1d */ /* 0x00fff00000010000 */
[----:B------:R-:W-:Y:S05]  /*0980*/  @!P0 BRA `(.L_x_178) ;  /* 0x00000080006c8947 */ /* 0x000fea0003800000 */
.L_x_179:
        /* <DEDUP_REMOVED lines=68> */
.L_x_209:
[----:B0-----:R-:W0:Y:S01]  /*0dd0*/  SHFL.IDX PT, R0, R207, RZ, 0x1f ;  /* 0x00001fffcf007589 */ /* 0x001e2200000e0000 */
[----:B-1----:R-:W1:Y:S01]  /*0de0*/  S2UR UR4, SR_CgaCtaId ;  /* 0x00000000000479c3 */ /* 0x002e620000008800 */
[----:B------:R-:W-:Y:S01]  /*0df0*/  ULDC UR5, c[0x0][0xd38] ;  /* 0x00034e0000057ab9 */ /* 0x000fe20000000800 */
[----:B------:R-:W-:Y:S01]  /*0e00*/  ULDC.64 UR6, c[0x0][0x418] ;  /* 0x0001060000067ab9 */ /* 0x000fe20000000a00 */
[----:B------:R-:W-:Y:S02]  /*0e10*/  UISETP.NE.AND UP1, UPT, UR5, 0x1, UPT ;  /* 0x000000010500788c */ /* 0x000fe4000bf25270 */
[----:B------:R-:W-:Y:S01]  /*0e20*/  UISETP.NE.U32.AND UP0, UPT, UR6, URZ, UPT ;  /* 0x0000003f0600728c */ /* 0x000fe2000bf05070 */
[----:B------:R-:W-:Y:S01]  /*0e30*/  UMOV UR50, 0x400 ;  /* 0x0000040000327882 */ /* 0x000fe20000000000 */
[----:B------:R-:W-:Y:S02]  /*0e40*/  ULDC UR48, c[0x0][0x424] ;  /* 0x0001090000307ab9 */ /* 0x000fe40000000800 */
[----:B------:R-:W-:Y:S01]  /*0e50*/  UISETP.NE.AND.EX UP0, UPT, UR7, URZ, UPT, UP0 ;  /* 0x0000003f0700728c */ /* 0x000fe2000bf05300 */
[----:B------:R-:W-:-:S02]  /*0e60*/  ULDC UR5, c[0x0][0xd44] ;  /* 0x0003510000057ab9 */ /* 0x000fc40000000800 */
[----:B------:R-:W-:Y:S01]  /*0e70*/  ULDC UR7, c[0x0][0x2f0] ;  /* 0x0000bc0000077ab9 */ /* 0x000fe20000000800 */
[----:B------:R-:W-:Y:S02]  /*0e80*/  USEL UR48, UR48, 0x1, UP0 ;  /* 0x0000000130307887 */ /* 0x000fe40008000000 */
[----:B------:R-:W-:Y:S02]  /*0e90*/  UISETP.NE.AND UP2, UPT, UR5, 0x1, UPT ;  /* 0x000000010500788c */ /* 0x000fe4000bf45270 */
[----:B------:R-:W-:Y:S01]  /*0ea0*/  UIMAD UR48, UR48, UR7, URZ ;  /* 0x00000007303072a4 */ /* 0x000fe2000f8e023f */
[----:B------:R-:W-:Y:S01]  /*0eb0*/  @UP1 ULDC UR8, c[0x0][0xd40] ;  /* 0x0003500000081ab9 */ /* 0x000fe20000000800 */
[----:B------:R-:W-:Y:S01]  /*0ec0*/  UMOV UR41, UR44 ;  /* 0x0000002c00297c82 */ /* 0x000fe20008000000 */
[----:B0-----:R-:W-:Y:S01]  /*0ed0*/  R2UR UR42, R0 ;  /* 0x00000000002a72ca */ /* 0x001fe200000e0000 */
[----:B-1----:R-:W-:-:S05]  /*0ee0*/  ULEA UR50, UR4, UR50, 0x18 ;  /* 0x0000003204327291 */ /* 0x002fca000f8ec03f */
[----:B------:R-:W-:Y:S01]  /*0ef0*/  @UP2 ULDC.64 UR10, c[0x0][0xd48] ;  /* 0x00035200000a2ab9 */ /* 0x000fe20000000a00 */
[----:B------:R-:W-:Y:S01]  /*0f00*/  @UP1 ULDC UR4, c[0x0][0xd3c] ;  /* 0x00034f0000041ab9 */ /* 0x000fe20000000800 */
[----:B------:R-:W-:Y:S02]  /*0f10*/  UIADD3 UR9, UR50, 0x18400, URZ ;  /* 0x0001840032097890 */ /* 0x000fe4000fffe03f */
[----:B------:R-:W-:Y:S02]  /*0f20*/  UIMAD.WIDE.U32 UR4, UR44, UR4, URZ ;  /* 0x000000042c0472a5 */ /* 0x000fe4000f8e003f */
[----:B------:R-:W-:Y:S02]  /*0f30*/  ULOP3.LUT UP0, URZ, UR9, 0x1bf, URZ, 0xc0, !UPT ;  /* 0x000001bf093f7892 */ /* 0x000fe4000f80c03f */
[----:B------:R-:W-:Y:S02]  /*0f40*/  @UP1 USHF.R.U32.HI UR41, URZ, UR8, UR5 ;  /* 0x000000083f291299 */ /* 0x000fe40008011605 */
[----:B------:R-:W-:-:S02]  /*0f50*/  ULEA.HI UR6, UR42, UR42, URZ, 0x1 ;  /* 0x0000002a2a067291 */ /* 0x000fc4000f8f083f */
[----:B------:R-:W-:Y:S01]  /*0f60*/  PLOP3.LUT P0, PT, PT, PT, UP0, 0x80, 0x0 ;  /* 0x000000000000781c */ /* 0x000fe20003f0f008 */
[----:B------:R-:W-:Y:S02]  /*0f70*/  UIMAD.WIDE.U32 UR4, UR41, UR10, URZ ;  /* 0x0000000a290472a5 */ /* 0x000fe4000f8e003f */
[----:B------:R-:W-:Y:S01]  /*0f80*/  ULOP3.LUT UR6, UR6, 0xfffffffe, URZ, 0xc0, !UPT ;  /* 0xfffffffe06067892 */ /* 0x000fe2000f8ec03f */
[----:B------:R-:W-:Y:S01]  /*0f90*/  UMOV UR43, UR41 ;  /* 0x00000029002b7c82 */ /* 0x000fe20008000000 */
[----:B------:R-:W-:Y:S02]  /*0fa0*/  @UP2 USHF.R.U32.HI UR43, URZ, UR11, UR5 ;  /* 0x0000000b3f2b2299 */ /* 0x000fe40008011605 */
[----:B------:R-:W-:Y:S02]  /*0fb0*/  UIADD3 UR42, UR42, -UR6, URZ ;  /* 0x800000062a2a7290 */ /* 0x000fe4000fffe03f */
[----:B------:R-:W-:Y:S02]  /*0fc0*/  UIADD3 UR6, UR48, 0x5f, URZ ;  /* 0x0000005f30067890 */ /* 0x000fe4000fffe03f */
[----:B------:R-:W-:-:S02]  /*0fd0*/  ULEA UR8, UR42, UR50, 0xd ;  /* 0x000000322a087291 */ /* 0x000fc4000f8e683f */
[----:B------:R-:W-:Y:S02]  /*0fe0*/  UIMAD.WIDE UR6, UR6, 0x2aaaaaab, URZ ;  /* 0x2aaaaaab060678a5 */ /* 0x000fe4000f8e023f */
[----:B------:R-:W-:Y:S02]  /*0ff0*/  UIADD3 UR8, UR8, 0x22400, URZ ;  /* 0x0002240008087890 */ /* 0x000fe4000fffe03f */
[----:B------:R-:W-:Y:S02]  /*1000*/  USHF.R.U32.HI UR45, URZ, 0x1f, UR7 ;  /* 0x0000001f3f2d7899 */ /* 0x000fe40008011607 */
[----:B------:R-:W-:Y:S02]  /*1010*/  USHF.R.U32.HI UR8, URZ, 0x4, UR8 ;  /* 0x000000043f087899 */ /* 0x000fe40008011608 */
[----:B------:R-:W-:Y:S02]  /*1020*/  ULEA.HI.SX32 UR45, UR7, UR45, 0x1c ;  /* 0x0000002d072d7291 */ /* 0x000fe4000f8fe23f */
[----:B------:R-:W-:Y:S01]  /*1030*/  ULOP3.LUT UR49, UR8, 0x3fff, URZ, 0xc0, !UPT ;  /* 0x00003fff08317892 */ /* 0x000fe2000f8ec03f */
        /* <DEDUP_REMOVED lines=17> */
.L_x_180:
        /* <DEDUP_REMOVED lines=8> */
.L_x_303:
[----:B0-----:R-:W-:Y:S01]  /*11d0*/  IMAD.U32 R3, RZ, RZ, UR40 ;  /* 0x00000028ff037e24 */ /* 0x001fe2000f8e00ff */
[----:B------:R-:W-:Y:S05]  /*11e0*/  WARPSYNC.ALL ;  /* 0x0000000000007948 */ /* 0x000fea0003800000 */
[----:B------:R0:W-:Y:S01]  /*11f0*/  BAR.SYNC.DEFER_BLOCKING R168, 0x100 ;  /* 0x000400a80000751d */ /* 0x0001e20000010000 */
[----:B------:R-:W-:-:S13]  /*1200*/  ISETP.NE.AND P0, PT, R3, 0x3, PT ;  /* 0x000000030300780c */ /* 0x000fda0003f05270 */
[----:B0-----:R-:W-:Y:S05]  /*1210*/  @!P0 BRA `(.L_x_182) ;  /* 0x0000000000048947 */ /* 0x001fea0003800000 */
[----:B------:R-:W-:Y:S01]  /*1220*/  BPT.TRAP 0x1 ;  /* 0x000000040000795c */ /* 0x000fe20000300000 */
.L_x_182:
[----:B------:R-:W-:Y:S01]  /*1230*/  ULEA UR26, UR38, UR50, 0x3 ;  /* 0x00000032261a7291 */ /* 0x000fe2000f8e183f */
[----:B------:R-:W-:-:S05]  /*1240*/  IMAD.U32 R3, RZ, RZ, UR37 ;  /* 0x00000025ff037e24 */ /* 0x000fca000f8e00ff */
[----:B------:R-:W-:-:S04]  /*1250*/  SHF.L.U32 R3, R3, 0x1f, RZ ;  /* 0x0000001f03037819 */ /* 0x000fc800000006ff */
[----:B------:R0:W1:Y:S01]  /*1260*/  SYNCS.PHASECHK.TRANS64.TRYWAIT P1, [UR26+0x32430], R3 ;  /* 0x03243003ff0075a7 */ /* 0x000062000802015a */
[----:B------:R-:W-:Y:S05]  /*1270*/  @!P0 BRA `(.L_x_183) ;  /* 0x0000000000048947 */ /* 0x000fea0003800000 */
[----:B------:R-:W-:Y:S01]  /*1280*/  BPT.TRAP 0x1 ;  /* 0x000000040000795c */ /* 0x000fe20000300000 */
.L_x_183:
[----:B-1----:R-:W-:Y:S05]  /*1290*/  @P1 BRA `(.L_x_184) ;  /* 0x0000000000081947 */ /* 0x002fea0003800000 */
[----:B------:R-:W1:Y:S02]  /*12a0*/  SYNCS.PHASECHK.TRANS64.TRYWAIT P1, [UR26+0x32430], R3 ;  /* 0x03243003ff0075a7 */ /* 0x000e64000802015a */
[----:B-1----:R-:W-:Y:S05]  /*12b0*/  @!P1 BRA `(.L_x_185) ;  /* 0x000000c400989947 */ /* 0x002fea0003800000 */
.L_x_184:
[----:B------:R-:W-:Y:S01]  /*12c0*/  ULEA UR4, UR42, UR50, 0xd ;  /* 0x000000322a047291 */ /* 0x000fe2000f8e683f */
[----:B------:R-:W-:Y:S01]  /*12d0*/  WARPGROUP.ARRIVE ;  /* 0x00000000000079c5 */ /* 0x000fe20000000000 */
[----:B------:R-:W-:Y:S02]  /*12e0*/  UIADD3 UR5, UR50, 0x1c400, URZ ;  /* 0x0001c40032057890 */ /* 0x000fe4000fffe03f */
[----:B------:R-:W-:Y:S02]  /*12f0*/  UIADD3 UR4, UR4, 0x18400, URZ ;  /* 0x0001840004047890 */ /* 0x000fe4000fffe03f */
[----:B------:R-:W-:Y:S02]  /*1300*/  USHF.R.U32.HI UR5, URZ, 0x4, UR5 ;  /* 0x000000043f057899 */ /* 0x000fe40008011605 */
[----:B------:R-:W-:Y:S02]  /*1310*/  USHF.R.U32.HI UR4, URZ, 0x4, UR4 ;  /* 0x000000043f047899 */ /* 0x000fe40008011604 */
[----:B------:R-:W-:-:S02]  /*1320*/  ULOP3.LUT UR5, UR5, 0x3fff, URZ, 0xc0, !UPT ;  /* 0x00003fff05057892 */ /* 0x000fc4000f8ec03f */
[----:B------:R-:W-:Y:S02]  /*1330*/  ULOP3.LUT UR4, UR4, 0x3fff, URZ, 0xc0, !UPT ;  /* 0x00003fff04047892 */ /* 0x000fe4000f8ec03f */
[----:B------:R-:W-:Y:S02]  /*1340*/  ULOP3.LUT UR24, UR5, 0x10000, URZ, 0xfc, !UPT ;  /* 0x0001000005187892 */ /* 0x000fe4000f8efc3f */
[----:B------:R-:W-:Y:S02]  /*1350*/  ULOP3.LUT UR4, UR4, 0x10000, URZ, 0xfc, !UPT ;  /* 0x0001000004047892 */ /* 0x000fe4000f8efc3f */
[----:B------:R-:W-:Y:S01]  /*1360*/  UIMAD UR6, UR38, 0x300, UR24 ;  /* 0x00000300260678a4 */ /* 0x000fe2000f8e0218 */
[----:B------:R-:W-:Y:S01]  /*1370*/  UMOV UR5, 0x40000040 ;  /* 0x4000004000057882 */ /* 0x000fe20000000000 */
[----:B------:R-:W-:Y:S01]  /*1380*/  UMOV UR7, 0x40000040 ;  /* 0x4000004000077882 */ /* 0x000fe20000000000 */
[----:B------:R-:W-:Y:S02]  /*1390*/  UIADD3 UR8, UR4, 0x2, URZ ;  /* 0x0000000204087890 */ /* 0x000fe4000fffe03f */
[----:B------:R-:W-:Y:S01]  /*13a0*/  UIADD3 UR10, UR6, 0x2, URZ ;  /* 0x00000002060a7890 */ /* 0x000fe2000fffe03f */
[----:B------:R-:W-:-:S03]  /*13b0*/  UMOV UR9, 0x40000040 ;  /* 0x4000004000097882 */ /* 0x000fc60000000000 */
[----:B------:R-:W-:Y:S01]  /*13c0*/  HGMMA.64x96x16.F32 R24, gdesc[UR4], RZ, !UPT, gsb0 ;  /* 0x01600000041879f0 */ /* 0x000fe2000c0008ff */
[----:B------:R-:W-:Y:S01]  /*13d0*/  UMOV UR11, 0x40000040 ;  /* 0x40000040000b7882 */ /* 0x000fe20000000000 */
[----:B------:R-:W-:Y:S02]  /*13e0*/  UIADD3 UR12, UR4, 0x4, URZ ;  /* 0x00000004040c7890 */ /* 0x000fe4000fffe03f */
[----:B------:R-:W-:Y:S01]  /*13f0*/  UIADD3 UR14, UR6, 0x4, URZ ;  /* 0x00000004060e7890 */ /* 0x000fe2000fffe03f */
[----:B------:R-:W-:Y:S01]  /*1400*/  UMOV UR13, 0x40000040 ;  /* 0x40000040000d7882 */ /* 0x000fe20000000000 */
[----:B------:R-:W-:Y:S01]  /*1410*/  UMOV UR15, 0x40000040 ;  /* 0x40000040000f7882 */ /* 0x000fe20000000000 */
[----:B------:R-:W-:Y:S02]  /*1420*/  UIADD3 UR16, UR4, 0x6, URZ ;  /* 0x0000000604107890 */ /* 0x000fe4000fffe03f */
[----:B------:R-:W-:Y:S01]  /*1430*/  UIADD3 UR18, UR6, 0x6, URZ ;  /* 0x0000000606127890 */ /* 0x000fe2000fffe03f */
[----:B------:R-:W-:Y:S01]  /*1440*/  UMOV UR17, 0x40000040 ;  /* 0x4000004000117882 */ /* 0x000fe20000000000 */
[----:B------:R-:W-:Y:S01]  /*1450*/  UMOV UR19, 0x40000040 ;  /* 0x4000004000137882 */ /* 0x000fe20000000000 */
[----:B------:R-:W-:-:S02]  /*1460*/  WARPGROUP.DEPBAR.LE gsb0, 0x0 ;  /* 0x00008000000079c5 */ /* 0x000fc40000010000 */
[----:B------:R-:W-:-:S06]  /*1470*/  WARPGROUP.ARRIVE ;  /* 0x00000000000079c5 */ /* 0x000fcc0000000000 */
[----:B------:R-:W-:Y:S03]  /*1480*/  HGMMA.64x96x16.F32 R24, gdesc[UR8], R24, gsb0 ;  /* 0x01600000081879f0 */ /* 0x000fe60008000818 */
[----:B------:R-:W-:Y:S02]  /*1490*/  WARPGROUP.DEPBAR.LE gsb0, 0x0 ;  /* 0x00008000000079c5 */ /* 0x000fe40000010000 */
[----:B------:R-:W-:-:S06]  /*14a0*/  WARPGROUP.ARRIVE ;  /* 0x00000000000079c5 */ /* 0x000fcc0000000000 */
[----:B------:R-:W-:Y:S03]  /*14b0*/  HGMMA.64x96x16.F32 R24, gdesc[UR12], R24, gsb0 ;  /* 0x016000000c1879f0 */ /* 0x000fe60008000818 */
[----:B------:R-:W-:Y:S02]  /*14c0*/  WARPGROUP.DEPBAR.LE gsb0, 0x0 ;  /* 0x00008000000079c5 */ /* 0x000fe40000010000 */
[----:B------:R-:W-:-:S06]  /*14d0*/  WARPGROUP.ARRIVE ;  /* 0x00000000000079c5 */ /* 0x000fcc0000000000 */
[----:B------:R-:W-:Y:S03]  /*14e0*/  HGMMA.64x96x16.F32 R24, gdesc[UR16], R24, gsb0 ;  /* 0x01600000101879f0 */ /* 0x000fe60008000818 */
[----:B------:R-:W-:Y:S02]  /*14f0*/  WARPGROUP.DEPBAR.LE gsb0, 0x0 ;  /* 0x00008000000079c5 */ /* 0x000fe40000010000 */
[----:B------:R-:W2:Y:S02]  /*1500*/  SYNCS.PHASECHK.TRANS64.TRYWAIT P1, [UR50+0x32410], R0 ;  /* 0x03241000ff0075a7 */ /* 0x000ea40008020172 */
[----:B--2---:R-:W-:Y:S05]  /*1510*/  @!P1 BRA `(.L_x_186) ;  /* 0x000000c400189947 */ /* 0x004fea0003800000 */
.L_x_304:
[----:B------:R-:W-:Y:S05]  /*1520*/  @!P0 BRA `(.L_x_187) ;  /* 0x0000000000048947 */ /* 0x000fea0003800000 */
[----:B------:R-:W-:Y:S01]  /*1530*/  BPT.TRAP 0x1 ;  /* 0x000000040000795c */ /* 0x000fe20000300000 */
.L_x_187:
[----:B------:R3:W4:Y:S01]  /*1540*/  SYNCS.PHASECHK.TRANS64.TRYWAIT P1, [UR26+0x32450], R3 ;  /* 0x03245003ff0075a7 */ /* 0x000722000802015a */
[----:B------:R-:W-:Y:S05]  /*1550*/  @!P0 BRA `(.L_x_188) ;  /* 0x0000000000048947 */ /* 0x000fea0003800000 */
[----:B------:R-:W-:Y:S01]  /*1560*/  BPT.TRAP 0x1 ;  /* 0x000000040000795c */ /* 0x000fe20000300000 */
.L_x_188:
[----:B----4-:R-:W-:Y:S05]  /*1570*/  @P1 BRA `(.L_x_189) ;  /* 0x0000000000081947 */ /* 0x010fea0003800000 */
[----:B------:R-:W4:Y:S02]  /*1580*/  SYNCS.PHASECHK.TRANS64.TRYWAIT P1, [UR26+0x32450], R3 ;  /* 0x03245003ff0075a7 */ /* 0x000f24000802015a */
[----:B----4-:R-:W-:Y:S05]  /*1590*/  @!P1 BRA `(.L_x_190) ;  /* 0x000000c400109947 */ /* 0x010fea0003800000 */
.L_x_189:
[----:B------:R-:W-:Y:S01]  /*15a0*/  UIADD3 UR50, UR50, 0x400, URZ ;  /* 0x0000040032327890 */ /* 0x000fe2000fffe03f */
[----:B------:R-:W-:Y:S01]  /*15b0*/  WARPGROUP.ARRIVE ;  /* 0x00000000000079c5 */ /* 0x000fe20000000000 */
[----:B------:R-:W-:-:S05]  /*15c0*/  ULOP3.LUT UR7, UR49, 0x10000, URZ, 0xfc, !UPT ;  /* 0x0001000031077892 */ /* 0x000fca000f8efc3f */
[----:B------:R-:W4:Y:S01]  /*15d0*/  S2R R12, SR_TID.X ;  /* 0x00000000000c7919 */ /* 0x000f220000002100 */
[----:B------:R-:W-:Y:S01]  /*15e0*/  USHF.R.U32.HI UR6, URZ, 0x4, UR50 ;  /* 0x000000043f067899 */ /* 0x000fe20008011632 */
[----:B------:R-:W-:Y:S01]  /*15f0*/  UMOV UR21, 0x40000040 ;  /* 0x4000004000157882 */ /* 0x000fe20000000000 */
[----:B------:R-:W-:Y:S02]  /*1600*/  UMOV UR23, 0x40000040 ;  /* 0x4000004000177882 */ /* 0x000fe40000000000 */
[----:B------:R-:W-:Y:S01]  /*1610*/  ULOP3.LUT UR6, UR6, 0x3fff, URZ, 0xc0, !UPT ;  /* 0x00003fff06067892 */ /* 0x000fe2000f8ec03f */
[----:B------:R-:W5:Y:S01]  /*1620*/  S2R R72, SR_TID.X ;  /* 0x0000000000487919 */ /* 0x000f620000002100 */
[----:B------:R-:W-:Y:S01]  /*1630*/  UMOV UR20, UR7 ;  /* 0x0000000700147c82 */ /* 0x000fe20008000000 */
[----:B------:R-:W-:Y:S01]  /*1640*/  ULDC UR27, c[0x0][0xa80] ;  /* 0x0002a000001b7ab9 */ /* 0x000fe20000000800 */
[----:B------:R-:W-:Y:S02]  /*1650*/  ULOP3.LUT UR25, UR6, 0x10000, URZ, 0xfc, !UPT ;  /* 0x0001000006197892 */ /* 0x000fe4000f8efc3f */
[----:B------:R-:W-:-:S02]  /*1660*/  UISETP.GE.AND UP0, UPT, UR48, 0x61, UPT ;  /* 0x000000613000788c */ /* 0x000fc4000bf06270 */
[----:B------:R-:W-:-:S07]  /*1670*/  UIMAD UR10, UR38, 0xc00, UR25 ;  /* 0x00000c00260a78a4 */ /* 0x000fce000f8e0219 */
[----:B------:R-:W-:Y:S02]  /*1680*/  UMOV UR22, UR10 ;  /* 0x0000000a00167c82 */ /* 0x000fe40008000000 */
[----:B------:R-:W-:Y:S01]  /*1690*/  HGMMA.64x96x16.F32 R24, gdesc[UR20], R24, gsb0 ;  /* 0x01600000141879f0 */ /* 0x000fe20008000818 */
[----:B------:R-:W-:Y:S02]  /*16a0*/  UIADD3 UR20, UR7, 0x2, URZ ;  /* 0x0000000207147890 */ /* 0x000fe4000fffe03f */
[----:B------:R-:W-:Y:S01]  /*16b0*/  UIADD3 UR22, UR10, 0x2, URZ ;  /* 0x000000020a167890 */ /* 0x000fe2000fffe03f */
[----:B------:R-:W-:Y:S01]  /*16c0*/  UMOV UR21, 0x40000040 ;  /* 0x4000004000157882 */ /* 0x000fe20000000000 */
[----:B------:R-:W-:Y:S01]  /*16d0*/  UMOV UR23, 0x40000040 ;  /* 0x4000004000177882 */ /* 0x000fe20000000000 */
[----:B----4-:R-:W-:Y:S02]  /*16e0*/  LOP3.LUT R12, R12, 0x7f, RZ, 0xc0, !PT ;  /* 0x0000007f0c0c7812 */ /* 0x010fe400078ec0ff */
[----:B-----5:R-:W-:Y:S01]  /*16f0*/  SHF.R.U32.HI R72, RZ, 0x7, R72 ;  /* 0x00000007ff487819 */ /* 0x020fe20000011648 */
[----:B------:R-:W-:-:S02]  /*1700*/  WARPGROUP.DEPBAR.LE gsb0, 0x0 ;  /* 0x00008000000079c5 */ /* 0x000fc40000010000 */
[----:B------:R-:W-:-:S06]  /*1710*/  WARPGROUP.ARRIVE ;  /* 0x00000000000079c5 */ /* 0x000fcc0000000000 */
[----:B------:R-:W-:Y:S01]  /*1720*/  HGMMA.64x96x16.F32 R24, gdesc[UR20], R24, gsb0 ;  /* 0x01600000141879f0 */ /* 0x000fe20008000818 */
[----:B------:R-:W-:Y:S02]  /*1730*/  UIADD3 UR20, UR7, 0x4, URZ ;  /* 0x0000000407147890 */ /* 0x000fe4000fffe03f */
[----:B------:R-:W-:Y:S01]  /*1740*/  UIADD3 UR22, UR10, 0x4, URZ ;  /* 0x000000040a167890 */ /* 0x000fe2000fffe03f */
[----:B------:R-:W-:Y:S01]  /*1750*/  UMOV UR21, 0x40000040 ;  /* 0x4000004000157882 */ /* 0x000fe20000000000 */
[----:B------:R-:W-:Y:S01]  /*1760*/  UMOV UR23, 0x40000040 ;  /* 0x4000004000177882 */ /* 0x000fe20000000000 */
[----:B------:R-:W-:Y:S02]  /*1770*/  WARPGROUP.DEPBAR.LE gsb0, 0x0 ;  /* 0x00008000000079c5 */ /* 0x000fe40000010000 */
        /* <DEDUP_REMOVED lines=90> */
[----:B------:R-:W-:Y:S01]  /*1d20*/  ULDC UR10, c[0x0][0xad0] ;  /* 0x0002b400000a7ab9 */ /* 0x000fe20000000800 */
[----:B------:R-:W-:-:S04]  /*1d30*/  UIMAD UR7, UR45, -0x60, UR48 ;  /* 0xffffffa02d0778a4 */ /* 0x000fc8000f8e0230 */
[----:B------:R-:W-:-:S06]  /*1d40*/  UIADD3 UR7, UR7, 0x60, URZ ;  /* 0x0000006007077890 */ /* 0x000fcc000fffe03f */
[----:B--2---:R-:W-:Y:S01]  /*1d50*/  IMAD.U32 R0, RZ, RZ, UR7 ;  /* 0x00000007ff007e24 */ /* 0x004fe2000f8e00ff */
[----:B------:R-:W-:-:S03]  /*1d60*/  UMOV UR7, 0x40000040 ;  /* 0x4000004000077882 */ /* 0x000fc60000000000 */
        /* <DEDUP_REMOVED lines=34> */
[----:B01-3--:R-:W-:Y:S01]  /*1f90*/  FSEL R3, R24, -INF , P4 ;  /* 0xff80000018037808 */ /* 0x00bfe20002000000 */
[----:B------:R-:W-:Y:S01]  /*1fa0*/  FMUL.FTZ R42, R42, UR10 ;  /* 0x0000000a2a2a7c20 */ /* 0x000fe20008410000 */
[----:B------:R-:W-:Y:S01]  /*1fb0*/  FMUL.FTZ R48, R48, UR10 ;  /* 0x0000000a30307c20 */ /* 0x000fe20008410000 */
[----:B------:R-:W-:Y:S01]  /*1fc0*/  FMUL.FTZ R43, R43, UR10 ;  /* 0x0000000a2b2b7c20 */ /* 0x000fe20008410000 */
[----:B------:R-:W-:Y:S01]  /*1fd0*/  FMUL.FTZ R49, R49, UR10 ;  /* 0x0000000a31317c20 */ /* 0x000fe20008410000 */
[----:B------:R-:W-:Y:S01]  /*1fe0*/  FMUL.FTZ R46, R46, UR10 ;  /* 0x0000000a2e2e7c20 */ /* 0x000fe20008410000 */
[----:B------:R-:W-:Y:S01]  /*1ff0*/  FMUL.FTZ R52, R52, UR10 ;  /* 0x0000000a34347c20 */ /* 0x000fe20008410000 */
[----:B------:R-:W0:Y:S01]  /*2000*/  MUFU.TANH R29, R29 ;  /* 0x0000001d001d7308 */ /* 0x000e220000002400 */
[----:B--2---:R-:W-:Y:S01]  /*2010*/  FSEL R25, R25, -INF , P5 ;  /* 0xff80000019197808 */ /* 0x004fe20002800000 */
[----:B------:R-:W-:Y:S01]  /*2020*/  FMUL.FTZ R47, R47, UR10 ;  /* 0x0000000a2f2f7c20 */ /* 0x000fe20008410000 */
[----:B------:R-:W-:Y:S01]  /*2030*/  FMUL.FTZ R53, R53, UR10 ;  /* 0x0000000a35357c20 */ /* 0x000fe20008410000 */
[----:B------:R-:W-:Y:S01]  /*2040*/  FMUL.FTZ R56, R56, UR10 ;  /* 0x0000000a38387c20 */ /* 0x000fe20008410000 */
[----:B------:R-:W-:Y:S01]  /*2050*/  FMNMX.FTZ R4, R3, R25, !PT ;  /* 0x0000001903047209 */ /* 0x000fe20007810000 */
[----:B------:R-:W-:Y:S01]  /*2060*/  FMUL.FTZ R50, R50, UR10 ;  /* 0x0000000a32327c20 */ /* 0x000fe20008410000 */
[----:B------:R-:W-:Y:S01]  /*2070*/  FMUL.FTZ R54, R54, UR10 ;  /* 0x0000000a36367c20 */ /* 0x000fe20008410000 */
[----:B------:R-:W1:Y:S01]  /*2080*/  MUFU.TANH R32, R32 ;  /* 0x0000002000207308 */ /* 0x000e620000002400 */
[----:B----4-:R-:W-:Y:S01]  /*2090*/  FSEL R7, R28, -INF , P6 ;  /* 0xff8000001c077808 */ /* 0x010fe20003000000 */
[----:B------:R-:W-:Y:S01]  /*20a0*/  FMUL.FTZ R55, R55, UR10 ;  /* 0x0000000a37377c20 */ /* 0x000fe20008410000 */
[----:B------:R-:W-:Y:S01]  /*20b0*/  FMUL.FTZ R58, R58, UR10 ;  /* 0x0000000a3a3a7c20 */ /* 0x000fe20008410000 */
[----:B------:R-:W-:Y:S01]  /*20c0*/  FMUL.FTZ R51, R51, UR10 ;  /* 0x0000000a33337c20 */ /* 0x000fe20008410000 */
[----:B------:R-:W-:Y:S01]  /*20d0*/  FMNMX.FTZ R4, R7, R4, !PT ;  /* 0x0000000407047209 */ /* 0x000fe20007810000 */
[----:B------:R-:W-:Y:S01]  /*20e0*/  FMUL.FTZ R57, R57, UR10 ;  /* 0x0000000a39397c20 */ /* 0x000fe20008410000 */
[----:B------:R-:W-:Y:S01]  /*20f0*/  FMUL.FTZ R59, R59, UR10 ;  /* 0x0000000a3b3b7c20 */ /* 0x000fe20008410000 */
[----:B------:R-:W2:Y:S01]  /*2100*/  MUFU.TANH R26, R26 ;  /* 0x0000001a001a7308 */ /* 0x000ea20000002400 */
[----:B0-----:R-:W-:Y:S01]  /*2110*/  FSEL R29, R29, -INF , P1 ;  /* 0xff8000001d1d7808 */ /* 0x001fe20000800000 */
[----:B------:R-:W-:Y:S01]  /*2120*/  FMUL.FTZ R60, R60, UR10 ;  /* 0x0000000a3c3c7c20 */ /* 0x000fe20008410000 */
[----:B------:R-:W-:Y:S01]  /*2130*/  FMUL.FTZ R61, R61, UR10 ;  /* 0x0000000a3d3d7c20 */ /* 0x000fe20008410000 */
[----:B------:R-:W-:Y:S01]  /*2140*/  FMUL.FTZ R64, R64, UR10 ;  /* 0x0000000a40407c20 */ /* 0x000fe20008410000 */
[----:B------:R-:W-:Y:S01]  /*2150*/  FMNMX.FTZ R4, R29, R4, !PT ;  /* 0x000000041d047209 */ /* 0x000fe20007810000 */
[----:B------:R-:W-:Y:S01]  /*2160*/  FMUL.FTZ R65, R65, UR10 ;  /* 0x0000000a41417c20 */ /* 0x000fe20008410000 */
[----:B------:R-:W-:Y:S01]  /*2170*/  FMUL.FTZ R62, R62, UR10 ;  /* 0x0000000a3e3e7c20 */ /* 0x000fe20008410000 */
[----:B------:R-:W0:Y:S01]  /*2180*/  MUFU.TANH R33, R33 ;  /* 0x0000002100217308 */ /* 0x000e220000002400 */
[----:B-1----:R-:W-:Y:S01]  /*2190*/  FSEL R175, R32, -INF , P2 ;  /* 0xff80000020af7808 */ /* 0x002fe20001000000 */
[----:B------:R-:W-:Y:S01]  /*21a0*/  FMUL.FTZ R68, R68, UR10 ;  /* 0x0000000a44447c20 */ /* 0x000fe20008410000 */
[----:B------:R-:W-:Y:S01]  /*21b0*/  FMUL.FTZ R63, R63, UR10 ;  /* 0x0000000a3f3f7c20 */ /* 0x000fe20008410000 */
[----:B------:R-:W-:Y:S01]  /*21c0*/  FMUL.FTZ R69, R69, UR10 ;  /* 0x0000000a45457c20 */ /* 0x000fe20008410000 */
[----:B------:R-:W-:Y:S01]  /*21d0*/  FMNMX.FTZ R4, R175, R4, !PT ;  /* 0x00000004af047209 */ /* 0x000fe20007810000 */
[----:B------:R-:W-:Y:S01]  /*21e0*/  FMUL.FTZ R66, R66, UR10 ;  /* 0x0000000a42427c20 */ /* 0x000fe20008410000 */
[----:B------:R-:W-:Y:S01]  /*21f0*/  FMUL.FTZ R67, R67, UR10 ;  /* 0x0000000a43437c20 */ /* 0x000fe20008410000 */
[----:B------:R-:W1:Y:S01]  /*2200*/  MUFU.TANH R27, R27 ;  /* 0x0000001b001b7308 */ /* 0x000e620000002400 */
[----:B--2---:R-:W-:Y:S01]  /*2210*/  FSEL R9, R26, -INF , P4 ;  /* 0xff8000001a097808 */ /* 0x004fe20002000000 */
[----:B------:R-:W-:Y:S01]  /*2220*/  FMUL.FTZ R70, R70, UR10 ;  /* 0x0000000a46467c20 */ /* 0x000fe20008410000 */
[----:B------:R-:W-:Y:S01]  /*2230*/  ISETP.GT.AND P4, PT, R0, 0x18, PT ;  /* 0x000000180000780c */ /* 0x000fe20003f84270 */
[----:B------:R-:W-:-:S04]  /*2240*/  FMUL.FTZ R71, R71, UR10 ;  /* 0x0000000a47477c20 */ /* 0x000fc80008410000 */
[----:B------:R-:W2:Y:S01]  /*2250*/  MUFU.TANH R30, R30 ;  /* 0x0000001e001e7308 */ /* 0x000ea20000002400 */
[----:B0-----:R-:W-:-:S04]  /*2260*/  FSEL R183, R33, -INF , P3 ;  /* 0xff80000021b77808 */ /* 0x001fc80001800000 */
[----:B------:R-:W-:-:S03]  /*2270*/  FMNMX.FTZ R6, R183, R4, !PT ;  /* 0x00000004b7067209 */ /* 0x000fc60007810000 */
[----:B------:R-:W0:Y:S01]  /*2280*/  MUFU.TANH R36, R36 ;  /* 0x0000002400247308 */ /* 0x000e220000002400 */
[----:B-1----:R-:W-:Y:S02]  /*2290*/  FSEL R27, R27, -INF , P5 ;  /* 0xff8000001b1b7808 */ /* 0x002fe40002800000 */
[----:B------:R-:W-:Y:S02]  /*22a0*/  ISETP.GT.AND P5, PT, R0, 0x19, PT ;  /* 0x000000190000780c */ /* 0x000fe40003fa4270 */
[----:B------:R-:W-:-:S03]  /*22b0*/  FMNMX.FTZ R4, R9, R27, !PT ;  /* 0x0000001b09047209 */ /* 0x000fc60007810000 */
[----:B------:R-:W1:Y:S01]  /*22c0*/  MUFU.TANH R31, R31 ;  /* 0x0000001f001f7308 */ /* 0x000e620000002400 */
[----:B--2---:R-:W-:Y:S02]  /*22d0*/  FSEL R11, R30, -INF , P6 ;  /* 0xff8000001e0b7808 */ /* 0x004fe40003000000 */
[----:B------:R-:W-:Y:S02]  /*22e0*/  ISETP.GT.AND P6, PT, R0, 0x20, PT ;  /* 0x000000200000780c */ /* 0x000fe40003fc4270 */
[----:B------:R-:W-:-:S03]  /*22f0*/  FMNMX.FTZ R4, R11, R4, !PT ;  /* 0x000000040b047209 */ /* 0x000fc60007810000 */
        /* <DEDUP_REMOVED lines=8> */
[----:B--2---:R-:W-:-:S04]  /*2380*/  FSEL R229, R37, -INF , P5 ;  /* 0xff80000025e57808 */ /* 0x004fc80002800000 */
[----:B------:R-:W-:-:S03]  /*2390*/  FMNMX.FTZ R6, R229, R6, !PT ;  /* 0x00000006e5067209 */ /* 0x000fc60007810000 */
[----:B------:R-:W2:Y:S01]  /*23a0*/  MUFU.TANH R35, R35 ;  /* 0x0000002300237308 */ /* 0x000ea20000002400 */
[----:B0-----:R-:W-:Y:S02]  /*23b0*/  FSEL R185, R34, -INF , P2 ;  /* 0xff80000022b97808 */ /* 0x001fe40001000000 */
[----:B------:R-:W-:Y:S02]  /*23c0*/  ISETP.GT.AND P2, PT, R0, 0x28, PT ;  /* 0x000000280000780c */ /* 0x000fe40003f44270 */
[----:B------:R-:W-:-:S03]  /*23d0*/  FMNMX.FTZ R4, R185, R4, !PT ;  /* 0x00000004b9047209 */ /* 0x000fc60007810000 */
[----:B------:R-:W0:Y:S01]  /*23e0*/  MUFU.TANH R41, R41 ;  /* 0x0000002900297308 */ /* 0x000e220000002400 */
[----:B-1----:R-:W-:-:S04]  /*23f0*/  FSEL R191, R40, -INF , P6 ;  /* 0xff80000028bf7808 */ /* 0x002fc80003000000 */
        /* <DEDUP_REMOVED lines=52> */
[----:B------:R-:W-:-:S05]  /*2740*/  ISETP.GT.AND P4, PT, R0, 0x48, PT ;  /* 0x000000480000780c */ /* 0x000fca0003f84270 */
[----:B------:R-:W1:Y:S01]  /*2750*/  MUFU.TANH R54, R54 ;  /* 0x0000003600367308 */ /* 0x000e620000002400 */
[----:B--2---:R-:W-:-:S04]  /*2760*/  FSEL R157, R56, -INF , P2 ;  /* 0xff800000389d7808 */ /* 0x004fc80001000000 */
[----:B------:R-:W-:-:S03]  /*2770*/  FMNMX.FTZ R6, R157, R6, !PT ;  /* 0x000000069d067209 */ /* 0x000fc60007810000 */
[----:B------:R-:W2:Y:S01]  /*2780*/  MUFU.TANH R55, R55 ;  /* 0x0000003700377308 */ /* 0x000ea20000002400 */
[----:B0-----:R-:W-:Y:S02]  /*2790*/  FSEL R15, R15, -INF , P5 ;  /* 0xff8000000f0f7808 */ /* 0x001fe40002800000 */
[----:B------:R-:W-:-:S05]  /*27a0*/  ISETP.GT.AND P5, PT, R0, 0x49, PT ;  /* 0x000000490000780c */ /* 0x000fca0003fa4270 */
[----:B------:R-:W0:Y:S01]  /*27b0*/  MUFU.TANH R21, R57 ;  /* 0x0000003900157308 */ /* 0x000e220000002400 */
[----:B-1----:R-:W-:Y:S02]  /*27c0*/  FSEL R169, R54, -INF , P6 ;  /* 0xff80000036a97808 */ /* 0x002fe40003000000 */
[----:B------:R-:W-:-:S05]  /*27d0*/  ISETP.GT.AND P6, PT, R0, 0x50, PT ;  /* 0x000000500000780c */ /* 0x000fca0003fc4270 */
[----:B------:R-:W1:Y:S01]  /*27e0*/  MUFU.TANH R58, R58 ;  /* 0x0000003a003a7308 */ /* 0x000e620000002400 */
[----:B--2---:R-:W-:Y:S02]  /*27f0*/  FSEL R171, R55, -INF , P1 ;  /* 0xff80000037ab7808 */ /* 0x004fe40000800000 */
[----:B------:R-:W-:-:S05]  /*2800*/  ISETP.GT.AND P1, PT, R0, 0x51, PT ;  /* 0x000000510000780c */ /* 0x000fca0003f24270 */
[----:B------:R-:W2:Y:S01]  /*2810*/  MUFU.TANH R23, R59 ;  /* 0x0000003b00177308 */ /* 0x000ea20000002400 */
[----:B0-----:R-:W-:-:S04]  /*2820*/  FSEL R21, R21, -INF , P3 ;  /* 0xff80000015157808 */ /* 0x001fc80001800000 */
[----:B------:R-:W-:-:S03]  /*2830*/  FMNMX.FTZ R6, R21, R6, !PT ;  /* 0x0000000615067209 */ /* 0x000fc60007810000 */
[----:B------:R-:W0:Y:S01]  /*2840*/  MUFU.TANH R60, R60 ;  /* 0x0000003c003c7308 */ /* 0x000e220000002400 */
[----:B-1----:R-:W-:Y:S02]  /*2850*/  FSEL R156, R58, -INF , P2 ;  /* 0xff8000003a9c7808 */ /* 0x002fe40001000000 */
[----:B------:R-:W-:-:S05]  /*2860*/  ISETP.GT.AND P2, PT, R0, 0x58, PT ;  /* 0x000000580000780c */ /* 0x000fca0003f44270 */
[----:B------:R-:W1:Y:S01]  /*2870*/  MUFU.TANH R61, R61 ;  /* 0x0000003d003d7308 */ /* 0x000e620000002400 */
[----:B--2---:R-:W-:Y:S02]  /*2880*/  FSEL R23, R23, -INF , P3 ;  /* 0xff80000017177808 */ /* 0x004fe40001800000 */
[----:B------:R-:W-:Y:S02]  /*2890*/  ISETP.GT.AND P3, PT, R0, 0x59, PT ;  /* 0x000000590000780c */ /* 0x000fe40003f64270 */
[----:B------:R-:W-:-:S03]  /*28a0*/  FMNMX.FTZ R0, R20, R5, !PT ;  /* 0x0000000514007209 */ /* 0x000fc60007810000 */
[----:B------:R-:W2:Y:S01]  /*28b0*/  MUFU.TANH R13, R64 ;  /* 0x00000040000d7308 */ /* 0x000ea20000002400 */
[----:B0-----:R-:W-:Y:S02]  /*28c0*/  FSEL R173, R60, -INF , P4 ;  /* 0xff8000003cad7808 */ /* 0x001fe40002000000 */
[----:B------:R-:W-:Y:S02]  /*28d0*/  FMNMX.FTZ R0, R15, R0, !PT ;  /* 0x000000000f007209 */ /* 0x000fe40007810000 */
[----:B------:R-:W-:Y:S02]  /*28e0*/  FMNMX.FTZ R6, R173, R6, !PT ;  /* 0x00000006ad067209 */ /* 0x000fe40007810000 */
[----:B------:R-:W-:Y:S01]  /*28f0*/  FMNMX.FTZ R0, R169, R0, !PT ;  /* 0x00000000a9007209 */ /* 0x000fe20007810000 */
[----:B------:R-:W0:Y:S01]  /*2900*/  MUFU.TANH R65, R65 ;  /* 0x0000004100417308 */ /* 0x000e220000002400 */
[----:B-1----:R-:W-:Y:S02]  /*2910*/  FSEL R177, R61, -INF , P5 ;  /* 0xff8000003db17808 */ /* 0x002fe40002800000 */
[----:B------:R-:W-:-:S02]  /*2920*/  FMNMX.FTZ R5, R171, R0, !PT ;  /* 0x00000000ab057209 */ /* 0x000fc40007810000 */
[----:B------:R-:W-:Y:S02]  /*2930*/  FMNMX.FTZ R6, R177, R6, !PT ;  /* 0x00000006b1067209 */ /* 0x000fe40007810000 */
[----:B------:R-:W-:Y:S01]  /*2940*/  FMNMX.FTZ R0, R156, R5, !PT ;  /* 0x000000059c007209 */ /* 0x000fe20007810000 */
[----:B------:R-:W1:Y:S01]  /*2950*/  MUFU.TANH R62, R62 ;  /* 0x0000003e003e7308 */ /* 0x000e620000002400 */
[----:B--2---:R-:W-:Y:S02]  /*2960*/  FSEL R13, R13, -INF , P6 ;  /* 0xff8000000d0d7808 */ /* 0x004fe40003000000 */
[----:B------:R-:W-:Y:S02]  /*2970*/  FMNMX.FTZ R0, R23, R0, !PT ;  /* 0x0000000017007209 */ /* 0x000fe40007810000 */
[----:B------:R-:W-:-:S03]  /*2980*/  FMNMX.FTZ R33, R13, R6, !PT ;  /* 0x000000060d217209 */ /* 0x000fc60007810000 */
[----:B------:R-:W2:Y:S01]  /*2990*/  MUFU.TANH R68, R68 ;  /* 0x0000004400447308 */ /* 0x000ea20000002400 */
[----:B0-----:R-:W-:-:S04]  /*29a0*/  FSEL R158, R65, -INF , P1 ;  /* 0xff800000419e7808 */ /* 0x001fc80000800000 */
[----:B------:R-:W-:-:S03]  /*29b0*/  FMNMX.FTZ R33, R158, R33, !PT ;  /* 0x000000219e217209 */ /* 0x000fc60007810000 */
[----:B------:R-:W0:Y:S01]  /*29c0*/  MUFU.TANH R63, R63 ;  /* 0x0000003f003f7308 */ /* 0x000e220000002400 */
[----:B-1----:R-:W-:-:S04]  /*29d0*/  FSEL R179, R62, -INF , P4 ;  /* 0xff8000003eb37808 */ /* 0x002fc80002000000 */
[----:B------:R-:W-:-:S03]  /*29e0*/  FMNMX.FTZ R0, R179, R0, !PT ;  /* 0x00000000b3007209 */ /* 0x000fc60007810000 */
[----:B------:R-:W1:Y:S01]  /*29f0*/  MUFU.TANH R69, R69 ;  /* 0x0000004500457308 */ /* 0x000e620000002400 */
[----:B--2---:R-:W-:-:S04]  /*2a00*/  FSEL R160, R68, -INF , P2 ;  /* 0xff80000044a07808 */ /* 0x004fc80001000000 */
        /* <DEDUP_REMOVED lines=8> */
[----:B--2---:R-:W-:Y:S01]  /*2a90*/  FSEL R163, R66, -INF , P6 ;  /* 0xff80000042a37808 */ /* 0x004fe20003000000 */
[----:B------:R-:W2:Y:S03]  /*2aa0*/  SHFL.BFLY PT, R5, R4, 0x2, 0x1f ;  /* 0x0c401f0004057f89 */ /* 0x000ea600000e0000 */
[----:B------:R-:W-:-:S03]  /*2ab0*/  FMNMX.FTZ R0, R163, R0, !PT ;  /* 0x00000000a3007209 */ /* 0x000fc60007810000 */
[----:B------:R-:W3:Y:S01]  /*2ac0*/  MUFU.TANH R71, R71 ;  /* 0x0000004700477308 */ /* 0x000ee20000002400 */
[----:B0-----:R-:W-:-:S04]  /*2ad0*/  FSEL R159, R67, -INF , P1 ;  /* 0xff800000439f7808 */ /* 0x001fc80000800000 */
[----:B------:R-:W-:Y:S02]  /*2ae0*/  FMNMX.FTZ R0, R159, R0, !PT ;  /* 0x000000009f007209 */ /* 0x000fe40007810000 */
[----:B-1----:R-:W-:Y:S02]  /*2af0*/  FSEL R161, R70, -INF , P2 ;  /* 0xff80000046a17808 */ /* 0x002fe40001000000 */
[----:B------:R-:W-:Y:S02]  /*2b00*/  PLOP3.LUT P2, PT, PT, PT, UP0, 0x80, 0x0 ;  /* 0x000000000000781c */ /* 0x000fe40003f4f008 */
[----:B------:R-:W-:Y:S02]  /*2b10*/  FMNMX.FTZ R0, R161, R0, !PT ;  /* 0x00000000a1007209 */ /* 0x000fe40007810000 */
[----:B---3--:R-:W-:Y:S02]  /*2b20*/  FSEL R165, R71, -INF , P3 ;  /* 0xff80000047a57808 */ /* 0x008fe40001800000 */
[----:B--2---:R-:W-:-:S02]  /*2b30*/  FMNMX.FTZ R5, R4, R5, !PT ;  /* 0x0000000504057209 */ /* 0x004fc40007810000 */
[----:B------:R-:W-:-:S03]  /*2b40*/  FMNMX.FTZ R0, R165, R0, !PT ;  /* 0x00000000a5007209 */ /* 0x000fc60007810000 */
[----:B------:R-:W0:Y:S04]  /*2b50*/  SHFL.BFLY PT, R6, R5, 0x1, 0x1f ;  /* 0x0c201f0005067f89 */ /* 0x000e2800000e0000 */
[----:B------:R-:W1:Y:S01]  /*2b60*/  SHFL.BFLY PT, R33, R0, 0x2, 0x1f ;  /* 0x0c401f0000217f89 */ /* 0x000e6200000e0000 */
[----:B0-----:R-:W-:Y:S02]  /*2b70*/  FMNMX.FTZ R4, R5, R6, !PT ;  /* 0x0000000605047209 */ /* 0x001fe40007810000 */
[----:B-1----:R-:W-:-:S03]  /*2b80*/  FMNMX.FTZ R33, R0, R33, !PT ;  /* 0x0000002100217209 */ /* 0x002fc60007810000 */
[C---:B------:R-:W-:Y:S01]  /*2b90*/  FMUL.FTZ R162, R4.reuse, UR27 ;  /* 0x0000001b04a27c20 */ /* 0x040fe20008410000 */
[----:B------:R-:W-:Y:S01]  /*2ba0*/  FSETP.NEU.FTZ.AND P1, PT, R4, -INF , PT ;  /* 0xff8000000400780b */ /* 0x000fe20003f3d000 */
[----:B------:R-:W0:Y:S03]  /*2bb0*/  SHFL.BFLY PT, R8, R33, 0x1, 0x1f ;  /* 0x0c201f0021087f89 */ /* 0x000e2600000e0000 */
[----:B------:R-:W-:-:S05]  /*2bc0*/  FSEL R162, R162, RZ, P1 ;  /* 0x000000ffa2a27208 */ /* 0x000fca0000800000 */
        /* <DEDUP_REMOVED lines=12> */
[----:B------:R-:W2:Y:S01]  /*2c90*/  MUFU.EX2 R5, R5 ;  /* 0x0000000500057308 */ /* 0x000ea20000000800 */
[--C-:B------:R-:W-:Y:S01]  /*2ca0*/  FFMA.FTZ R197, R197, UR27, -R162.reuse ;  /* 0x0000001bc5c57c23 */ /* 0x100fe200080108a2 */
[--C-:B------:R-:W-:Y:S01]  /*2cb0*/  FFMA.FTZ R184, R201, UR27, -R162.reuse ;  /* 0x0000001bc9b87c23 */ /* 0x100fe200080108a2 */
[--C-:B------:R-:W-:Y:S01]  /*2cc0*/  FFMA.FTZ R199, R199, UR27, -R162.reuse ;  /* 0x0000001bc7c77c23 */ /* 0x100fe200080108a2 */
[--C-:B------:R-:W-:Y:S01]  /*2cd0*/  FFMA.FTZ R188, R21, UR27, -R162.reuse ;  /* 0x0000001b15bc7c23 */ /* 0x100fe200080108a2 */
[--C-:B------:R-:W-:Y:S01]  /*2ce0*/  FFMA.FTZ R157, R157, UR27, -R162.reuse ;  /* 0x0000001b9d9d7c23 */ /* 0x100fe200080108a2 */
[----:B0-----:R-:W-:Y:S01]  /*2cf0*/  FMNMX.FTZ R3, R33, R8, !PT ;  /* 0x0000000821037209 */ /* 0x001fe20007810000 */
[--C-:B------:R-:W-:Y:S01]  /*2d00*/  FFMA.FTZ R21, R173, UR27, -R162.reuse ;  /* 0x0000001bad157c23 */ /* 0x100fe200080108a2 */
[----:B------:R-:W-:Y:S01]  /*2d10*/  IADD3 R8, -R72, 0xb, RZ ;  /* 0x0000000b48087810 */ /* 0x000fe20007ffe1ff */
[----:B------:R-:W-:Y:S01]  /*2d20*/  MUFU.EX2 R6, R6 ;  /* 0x0000000600067308 */ /* 0x000fe20000000800 */
[C---:B------:R-:W-:Y:S01]  /*2d30*/  FSETP.NEU.FTZ.AND P1, PT, R3.reuse, -INF , PT ;  /* 0xff8000000300780b */ /* 0x040fe20003f3d000 */
[----:B------:R-:W-:Y:S01]  /*2d40*/  FMUL.FTZ R164, R3, UR27 ;  /* 0x0000001b03a47c20 */ /* 0x000fe20008410000 */
[--C-:B------:R-:W-:Y:S01]  /*2d50*/  FFMA.FTZ R190, R177, UR27, -R162.reuse ;  /* 0x0000001bb1be7c23 */ /* 0x100fe200080108a2 */
[--C-:B------:R-:W-:Y:S01]  /*2d60*/  FFMA.FTZ R13, R13, UR27, -R162.reuse ;  /* 0x0000001b0d0d7c23 */ /* 0x100fe200080108a2 */
[--C-:B------:R-:W-:Y:S01]  /*2d70*/  FFMA.FTZ R158, R158, UR27, -R162.reuse ;  /* 0x0000001b9e9e7c23 */ /* 0x100fe200080108a2 */
[----:B------:R-:W-:Y:S01]  /*2d80*/  FFMA.FTZ R160, R160, UR27, -R162 ;  /* 0x0000001ba0a07c23 */ /* 0x000fe200080108a2 */
[----:B------:R-:W-:Y:S01]  /*2d90*/  FSEL R164, R164, RZ, P1 ;  /* 0x000000ffa4a47208 */ /* 0x000fe20000800000 */
[----:B------:R-:W0:Y:S01]  /*2da0*/  MUFU.EX2 R7, R7 ;  /* 0x0000000700077308 */ /* 0x000e220000000800 */
[----:B------:R-:W-:Y:S01]  /*2db0*/  ISETP.NE.AND P1, PT, R12, RZ, PT ;  /* 0x000000ff0c00720c */ /* 0x000fe20003f25270 */
[----:B------:R-:W-:Y:S01]  /*2dc0*/  IMAD.U32 R12, RZ, RZ, UR26 ;  /* 0x0000001aff0c7e24 */ /* 0x000fe2000f8e00ff */
[----:B------:R-:W-:Y:S01]  /*2dd0*/  ULOP3.LUT UR26, UR6, 0x3000000, URZ, 0xfc, !UPT ;  /* 0x03000000061a7892 */ /* 0x000fe2000f8efc3f */
[--C-:B------:R-:W-:Y:S01]  /*2de0*/  FFMA.FTZ R9, R9, UR27, -R164.reuse ;  /* 0x0000001b09097c23 */ /* 0x100fe200080108a4 */
[--C-:B-1----:R-:W-:Y:S01]  /*2df0*/  FFMA.FTZ R10, R27, UR27, -R164.reuse ;  /* 0x0000001b1b0a7c23 */ /* 0x102fe200080108a4 */
[--C-:B------:R-:W-:Y:S01]  /*2e00*/  FFMA.FTZ R11, R11, UR27, -R164.reuse ;  /* 0x0000001b0b0b7c23 */ /* 0x100fe200080108a4 */
[--C-:B------:R-:W-:Y:S01]  /*2e10*/  FFMA.FTZ R14, R31, UR27, -R164.reuse ;  /* 0x0000001b1f0e7c23 */ /* 0x100fe200080108a4 */
[----:B--2---:R-:W-:Y:S01]  /*2e20*/  F2FP.F16.F32.PACK_AB R152, R5, R0 ;  /* 0x000000000598723e */ /* 0x004fe200000000ff */
[----:B------:R-:W-:Y:S01]  /*2e30*/  UIMAD UR10, UR38, 0xc00, UR26 ;  /* 0x00000c00260a78a4 */ /* 0x000fe2000f8e021a */
[----:B------:R-:W-:Y:S01]  /*2e40*/  MUFU.EX2 R9, R9 ;  /* 0x0000000900097308 */ /* 0x000fe20000000800 */
[--C-:B------:R-:W-:Y:S01]  /*2e50*/  FFMA.FTZ R170, R185, UR27, -R164.reuse ;  /* 0x0000001bb9aa7c23 */ /* 0x100fe200080108a4 */
[--C-:B------:R-:W-:Y:S01]  /*2e60*/  FFMA.FTZ R185, R187, UR27, -R164.reuse ;  /* 0x0000001bbbb97c23 */ /* 0x100fe200080108a4 */
[----:B------:R-:W-:Y:S01]  /*2e70*/  FFMA.FTZ R172, R189, UR27, -R164 ;  /* 0x0000001bbdac7c23 */ /* 0x000fe200080108a4 */
[----:B------:R-:W-:-:S02]  /*2e80*/  @!P1 VIADD R24, R12, 0x32440 ;  /* 0x000324400c189836 */ /* 0x000fc40000000000 */
[----:B------:R-:W-:Y:S01]  /*2e90*/  FFMA.FTZ R187, R219, UR27, -R164 ;  /* 0x0000001bdbbb7c23 */ /* 0x000fe200080108a4 */
[----:B------:R-:W-:Y:S01]  /*2ea0*/  UMOV UR6, UR10 ;  /* 0x0000000a00067c82 */ /* 0x000fe20008000000 */
[----:B0-----:R-:W-:Y:S01]  /*2eb0*/  F2FP.F16.F32.PACK_AB R154, R7, R6 ;  /* 0x00000006079a723e */ /* 0x001fe200000000ff */
[----:B------:R-:W0:Y:S01]  /*2ec0*/  MUFU.EX2 R10, R10 ;  /* 0x0000000a000a7308 */ /* 0x000e220000000800 */
[----:B------:R-:W-:Y:S01]  /*2ed0*/  @!P1 PRMT R24, RZ, 0x654, R24 ;  /* 0x00000654ff189816 */ /* 0x000fe20000000018 */
[----:B------:R1:W-:Y:S06]  /*2ee0*/  BAR.ARV R8, 0x100 ;  /* 0x000400080000751d */ /* 0x0003ec0000002000 */
[----:B------:R2:W-:Y:S01]  /*2ef0*/  @!P1 SYNCS.ARRIVE.TRANS64.RED.A1T0 RZ, [R24+URZ], RZ ;  /* 0x000000ff18ff99a7 */ /* 0x0005e2000810043f */
[----:B------:R-:W-:Y:S01]  /*2f00*/  MUFU.EX2 R11, R11 ;  /* 0x0000000b000b7308 */ /* 0x000fe20000000800 */
[----:B------:R3:W-:Y:S01]  /*2f10*/  BAR.SYNC.DEFER_BLOCKING R168, 0x100 ;  /* 0x000400a80000751d */ /* 0x0007e20000010000 */
[--C-:B------:R-:W-:Y:S01]  /*2f20*/  FFMA.FTZ R178, R193, UR27, -R164.reuse ;  /* 0x0000001bc1b27c23 */ /* 0x100fe200080108a4 */
[----:B------:R-:W-:Y:S01]  /*2f30*/  FFMA.FTZ R193, R195, UR27, -R164 ;  /* 0x0000001bc3c17c23 */ /* 0x000fe200080108a4 */
[----:B------:R-:W-:Y:S01]  /*2f40*/  FFMA.FTZ R189, R221, UR27, -R162 ;  /* 0x0000001bddbd7c23 */ /* 0x000fe200080108a2 */
[--C-:B------:R-:W-:Y:S01]  /*2f50*/  FFMA.FTZ R180, R215, UR27, -R164.reuse ;  /* 0x0000001bd7b47c23 */ /* 0x100fe200080108a4 */
[--C-:B------:R-:W-:Y:S01]  /*2f60*/  FFMA.FTZ R195, R217, UR27, -R164.reuse ;  /* 0x0000001bd9c37c23 */ /* 0x100fe200080108a4 */
[----:B------:R-:W-:Y:S01]  /*2f70*/  FFMA.FTZ R20, R20, UR27, -R164 ;  /* 0x0000001b14147c23 */ /* 0x000fe200080108a4 */
[----:B------:R-:W4:Y:S01]  /*2f80*/  MUFU.EX2 R14, R14 ;  /* 0x0000000e000e7308 */ /* 0x000f220000000800 */
[----:B0-----:R-:W-:Y:S01]  /*2f90*/  F2FP.F16.F32.PACK_AB R153, R10, R9 ;  /* 0x000000090a99723e */ /* 0x001fe200000000ff */
[----:B---3--:R-:W-:Y:S01]  /*2fa0*/  FFMA.FTZ R168, R227, UR27, -R162 ;  /* 0x0000001be3a87c23 */ /* 0x008fe200080108a2 */
[--C-:B------:R-:W-:Y:S01]  /*2fb0*/  FFMA.FTZ R15, R15, UR27, -R164.reuse ;  /* 0x0000001b0f0f7c23 */ /* 0x100fe200080108a4 */
[--C-:B------:R-:W-:Y:S01]  /*2fc0*/  FFMA.FTZ R169, R169, UR27, -R164.reuse ;  /* 0x0000001ba9a97c23 */ /* 0x100fe200080108a4 */
[--C-:B------:R-:W-:Y:S01]  /*2fd0*/  FFMA.FTZ R186, R171, UR27, -R164.reuse ;  /* 0x0000001babba7c23 */ /* 0x100fe200080108a4 */
[--C-:B------:R-:W-:Y:S01]  /*2fe0*/  FFMA.FTZ R156, R156, UR27, -R164.reuse ;  /* 0x0000001b9c9c7c23 */ /* 0x100fe200080108a4 */
[--C-:B------:R-:W-:Y:S01]  /*2ff0*/  FFMA.FTZ R23, R23, UR27, -R164.reuse ;  /* 0x0000001b17177c23 */ /* 0x100fe200080108a4 */
[----:B------:R-:W-:Y:S01]  /*3000*/  MUFU.EX2 R166, R166 ;  /* 0x000000a600a67308 */ /* 0x000fe20000000800 */
[--C-:B------:R-:W-:Y:S01]  /*3010*/  FFMA.FTZ R171, R179, UR27, -R164.reuse ;  /* 0x0000001bb3ab7c23 */ /* 0x100fe200080108a4 */
[----:B------:R-:W-:Y:S01]  /*3020*/  FFMA.FTZ R192, R181, UR27, -R164 ;  /* 0x0000001bb5c07c23 */ /* 0x000fe200080108a4 */
[----:B------:R-:W-:Y:S01]  /*3030*/  FFMA.FTZ R167, R167, UR27, -R162 ;  /* 0x0000001ba7a77c23 */ /* 0x000fe200080108a2 */
[--C-:B------:R-:W-:Y:S01]  /*3040*/  FFMA.FTZ R162, R163, UR27, -R164.reuse ;  /* 0x0000001ba3a27c23 */ /* 0x100fe200080108a4 */
[--C-:B------:R-:W-:Y:S01]  /*3050*/  FFMA.FTZ R159, R159, UR27, -R164.reuse ;  /* 0x0000001b9f9f7c23 */ /* 0x100fe200080108a4 */
[--C-:B------:R-:W-:Y:S01]  /*3060*/  FFMA.FTZ R161, R161, UR27, -R164.reuse ;  /* 0x0000001ba1a17c23 */ /* 0x100fe200080108a4 */
[----:B------:R-:W-:Y:S01]  /*3070*/  FFMA.FTZ R164, R165, UR27, -R164 ;  /* 0x0000001ba5a47c23 */ /* 0x000fe200080108a4 */
[----:B------:R-:W0:Y:S01]  /*3080*/  MUFU.EX2 R175, R175 ;  /* 0x000000af00af7308 */ /* 0x000e220000000800 */
[----:B----4-:R-:W-:Y:S01]  /*3090*/  F2FP.F16.F32.PACK_AB R155, R14, R11 ;  /* 0x0000000b0e9b723e */ /* 0x010fe200000000ff */
[----:B------:R-:W-:Y:S01]  /*30a0*/  FADD.FTZ R5, R0, R5 ;  /* 0x0000000500057221 */ /* 0x000fe20000010000 */
[----:B------:R-:W-:Y:S01]  /*30b0*/  FADD.FTZ R10, R9, R10 ;  /* 0x0000000a090a7221 */ /* 0x000fe20000010000 */
[----:B------:R-:W-:Y:S01]  /*30c0*/  @!P1 VIADD R12, R12, 0x32460 ;  /* 0x000324600c0c9836 */ /* 0x000fe20000000000 */
[----:B--2---:R-:W-:Y:S01]  /*30d0*/  WARPGROUP.ARRIVE ;  /* 0x00000000000079c5 */ /* 0x004fe20000000000 */
[----:B------:R-:W-:Y:S01]  /*30e0*/  FADD.FTZ R6, R6, R5 ;  /* 0x0000000506067221 */ /* 0x000fe20000010000 */
[----:B------:R-:W-:Y:S01]  /*30f0*/  FADD.FTZ R11, R11, R10 ;  /* 0x0000000a0b0b7221 */ /* 0x000fe20000010000 */
[----:B------:R-:W-:Y:S01]  /*3100*/  MUFU.EX2 R168, R168 ;  /* 0x000000a800a87308 */ /* 0x000fe20000000800 */
[----:B------:R-:W-:Y:S01]  /*3110*/  @!P1 PRMT R12, RZ, 0x654, R12 ;  /* 0x00000654ff0c9816 */ /* 0x000fe2000000000c */
[----:B------:R-:W-:Y:S01]  /*3120*/  FADD.FTZ R7, R7, R6 ;  /* 0x0000000607077221 */ /* 0x000fe20000010000 */
[----:B------:R-:W-:Y:S01]  /*3130*/  HGMMA.64x256x16.F32 R24, R152, gdesc[UR4].tnspB, RZ, !UPT, gsb0 ;  /* 0x43e0000498187df0 */ /* 0x000fe2000c0008ff */
[----:B------:R-:W-:Y:S01]  /*3140*/  UIADD3 UR6, UR10, 0x80, URZ ;  /* 0x000000800a067890 */ /* 0x000fe2000fffe03f */
[----:B------:R-:W-:Y:S01]  /*3150*/  FADD.FTZ R11, R14, R11 ;  /* 0x0000000b0e0b7221 */ /* 0x000fe20000010000 */
[----:B------:R-:W-:-:S02]  /*3160*/  UMOV UR7, 0x40000040 ;  /* 0x4000004000077882 */ /* 0x000fc40000000000 */
[----:B------:R-:W-:Y:S08]  /*3170*/  MUFU.EX2 R183, R183 ;  /* 0x000000b700b77308 */ /* 0x000ff00000000800 */
[----:B------:R-:W-:Y:S08]  /*3180*/  MUFU.EX2 R170, R170 ;  /* 0x000000aa00aa7308 */ /* 0x000ff00000000800 */
[----:B------:R-:W2:Y:S08]  /*3190*/  MUFU.EX2 R185, R185 ;  /* 0x000000b900b97308 */ /* 0x000eb00000000800 */
[----:B------:R-:W-:Y:S08]  /*31a0*/  MUFU.EX2 R172, R172 ;  /* 0x000000ac00ac7308 */ /* 0x000ff00000000800 */
[----:B------:R-:W3:Y:S08]  /*31b0*/  MUFU.EX2 R187, R187 ;  /* 0x000000bb00bb7308 */ /* 0x000ef00000000800 */
[----:B------:R-:W-:Y:S08]  /*31c0*/  MUFU.EX2 R174, R174 ;  /* 0x000000ae00ae7308 */ /* 0x000ff00000000800 */
[----:B------:R-:W4:Y:S08]  /*31d0*/  MUFU.EX2 R189, R189 ;  /* 0x000000bd00bd7308 */ /* 0x000f300000000800 */
[----:B------:R-:W-:Y:S08]  /*31e0*/  MUFU.EX2 R176, R176 ;  /* 0x000000b000b07308 */ /* 0x000ff00000000800 */
[----:B------:R-:W-:Y:S08]  /*31f0*/  MUFU.EX2 R191, R191 ;  /* 0x000000bf00bf7308 */ /* 0x000ff00000000800 */
[----:B------:R-:W-:Y:S08]  /*3200*/  MUFU.EX2 R178, R178 ;  /* 0x000000b200b27308 */ /* 0x000ff00000000800 */
[----:B------:R-:W5:Y:S08]  /*3210*/  MUFU.EX2 R193, R193 ;  /* 0x000000c100c17308 */ /* 0x000f700000000800 */
[----:B------:R-:W-:Y:S08]  /*3220*/  MUFU.EX2 R180, R180 ;  /* 0x000000b400b47308 */ /* 0x000ff00000000800 */
[----:B------:R-:W1:Y:S08]  /*3230*/  MUFU.EX2 R195, R195 ;  /* 0x000000c300c37308 */ /* 0x000e700000000800 */
[----:B------:R-:W-:Y:S08]  /*3240*/  MUFU.EX2 R182, R182 ;  /* 0x000000b600b67308 */ /* 0x000ff00000000800 */
[----:B------:R-:W1:Y:S08]  /*3250*/  MUFU.EX2 R197, R197 ;  /* 0x000000c500c57308 */ /* 0x000e700000000800 */
[----:B------:R-:W-:Y:S08]  /*3260*/  MUFU.EX2 R184, R184 ;  /* 0x000000b800b87308 */ /* 0x000ff00000000800 */
[----:B------:R-:W-:Y:S08]  /*3270*/  MUFU.EX2 R199, R199 ;  /* 0x000000c700c77308 */ /* 0x000ff00000000800 */
[----:B------:R-:W-:Y:S08]  /*3280*/  MUFU.EX2 R20, R20 ;  /* 0x0000001400147308 */ /* 0x000ff00000000800 */
[----:B------:R-:W1:Y:S08]  /*3290*/  MUFU.EX2 R15, R15 ;  /* 0x0000000f000f7308 */ /* 0x000e700000000800 */
        /* <DEDUP_REMOVED lines=14> */
[----:B------:R-:W-:Y:S01]  /*3380*/  MUFU.EX2 R162, R162 ;  /* 0x000000a200a27308 */ /* 0x000fe20000000800 */
[----:B------:R-:W-:-:S02]  /*3390*/  WARPGROUP.DEPBAR.LE gsb0, 0x0 ;  /* 0x00008000000079c5 */ /* 0x000fc40000010000 */
[----:B0-----:R-:W-:Y:S01]  /*33a0*/  F2FP.F16.F32.PACK_AB R152, R175, R166 ;  /* 0x000000a6af98723e */ /* 0x001fe200000000ff */
[----:B------:R-:W-:Y:S01]  /*33b0*/  FADD.FTZ R166, R166, R7 ;  /* 0x00000007a6a67221 */ /* 0x000fe20000010000 */
[----:B--2---:R-:W-:Y:S01]  /*33c0*/  F2FP.F16.F32.PACK_AB R153, R185, R170 ;  /* 0x000000aab999723e */ /* 0x004fe200000000ff */
[----:B------:R-:W-:Y:S01]  /*33d0*/  FADD.FTZ R170, R170, R11 ;  /* 0x0000000baaaa7221 */ /* 0x000fe20000010000 */
[----:B------:R-:W-:Y:S01]  /*33e0*/  F2FP.F16.F32.PACK_AB R154, R183, R168 ;  /* 0x000000a8b79a723e */ /* 0x000fe200000000ff */
[----:B------:R-:W0:Y:S01]  /*33f0*/  MUFU.EX2 R159, R159 ;  /* 0x0000009f009f7308 */ /* 0x000e220000000800 */
[----:B---3--:R-:W-:Y:S01]  /*3400*/  F2FP.F16.F32.PACK_AB R155, R187, R172 ;  /* 0x000000acbb9b723e */ /* 0x008fe200000000ff */
[----:B------:R-:W-:Y:S01]  /*3410*/  FADD.FTZ R175, R175, R166 ;  /* 0x000000a6afaf7221 */ /* 0x000fe20000010000 */
[----:B------:R-:W-:Y:S02]  /*3420*/  FADD.FTZ R185, R185, R170 ;  /* 0x000000aab9b97221 */ /* 0x000fe40000010000 */
[----:B------:R-:W-:Y:S01]  /*3430*/  WARPGROUP.ARRIVE ;  /* 0x00000000000079c5 */ /* 0x000fe20000000000 */
[----:B------:R-:W-:Y:S01]  /*3440*/  FADD.FTZ R168, R168, R175 ;  /* 0x000000afa8a87221 */ /* 0x000fe20000010000 */
[----:B------:R-:W-:Y:S01]  /*3450*/  FADD.FTZ R172, R172, R185 ;  /* 0x000000b9acac7221 */ /* 0x000fe20000010000 */
[----:B------:R-:W-:Y:S02]  /*3460*/  MUFU.EX2 R161, R161 ;  /* 0x000000a100a17308 */ /* 0x000fe40000000800 */
[----:B------:R-:W-:Y:S01]  /*3470*/  FADD.FTZ R183, R183, R168 ;  /* 0x000000a8b7b77221 */ /* 0x000fe20000010000 */
[----:B------:R-:W-:Y:S01]  /*3480*/  HGMMA.64x256x16.F32 R24, R152, gdesc[UR4].tnspB, R24, gsb0 ;  /* 0x43e0000498187df0 */ /* 0x000fe20008000818 */
[----:B------:R-:W-:Y:S01]  /*3490*/  UIADD3 UR6, UR10, 0x100, URZ ;  /* 0x000001000a067890 */ /* 0x000fe2000fffe03f */
[----:B------:R-:W-:Y:S01]  /*34a0*/  FADD.FTZ R187, R187, R172 ;  /* 0x000000acbbbb7221 */ /* 0x000fe20000010000 */
[----:B------:R-:W-:-:S02]  /*34b0*/  UMOV UR7, 0x40000040 ;  /* 0x4000004000077882 */ /* 0x000fc40000000000 */
[----:B------:R-:W2:Y:S01]  /*34c0*/  MUFU.EX2 R164, R164 ;  /* 0x000000a400a47308 */ /* 0x000ea20000000800 */
[----:B------:R-:W-:Y:S02]  /*34d0*/  WARPGROUP.DEPBAR.LE gsb0, 0x0 ;  /* 0x00008000000079c5 */ /* 0x000fe40000010000 */
[----:B----4-:R-:W-:Y:S01]  /*34e0*/  F2FP.F16.F32.PACK_AB R152, R189, R174 ;  /* 0x000000aebd98723e */ /* 0x010fe200000000ff */
[----:B------:R-:W-:Y:S01]  /*34f0*/  FADD.FTZ R174, R174, R183 ;  /* 0x000000b7aeae7221 */ /* 0x000fe20000010000 */
[----:B-----5:R-:W-:Y:S01]  /*3500*/  F2FP.F16.F32.PACK_AB R153, R193, R178 ;  /* 0x000000b2c199723e */ /* 0x020fe200000000ff */
[----:B------:R-:W-:Y:S01]  /*3510*/  FADD.FTZ R178, R178, R187 ;  /* 0x000000bbb2b27221 */ /* 0x000fe20000010000 */
[----:B------:R-:W-:Y:S01]  /*3520*/  F2FP.F16.F32.PACK_AB R154, R191, R176 ;  /* 0x000000b0bf9a723e */ /* 0x000fe200000000ff */
[----:B------:R-:W-:Y:S01]  /*3530*/  FADD.FTZ R189, R189, R174 ;  /* 0x000000aebdbd7221 */ /* 0x000fe20000010000 */
[----:B-1----:R-:W-:Y:S01]  /*3540*/  F2FP.F16.F32.PACK_AB R155, R195, R180 ;  /* 0x000000b4c39b723e */ /* 0x002fe200000000ff */
[----:B------:R-:W-:-:S02]  /*3550*/  FADD.FTZ R193, R193, R178 ;  /* 0x000000b2c1c17221 */ /* 0x000fc40000010000 */
[----:B------:R-:W-:Y:S01]  /*3560*/  FADD.FTZ R176, R176, R189 ;  /* 0x000000bdb0b07221 */ /* 0x000fe20000010000 */
[----:B------:R-:W-:Y:S01]  /*3570*/  WARPGROUP.ARRIVE ;  /* 0x00000000000079c5 */ /* 0x000fe20000000000 */
[----:B------:R-:W-:Y:S02]  /*3580*/  FADD.FTZ R180, R180, R193 ;  /* 0x000000c1b4b47221 */ /* 0x000fe40000010000 */
[----:B------:R-:W-:Y:S02]  /*3590*/  FADD.FTZ R191, R191, R176 ;  /* 0x000000b0bfbf7221 */ /* 0x000fe40000010000 */
[----:B------:R-:W-:-:S05]  /*35a0*/  FADD.FTZ R195, R195, R180 ;  /* 0x000000b4c3c37221 */ /* 0x000fca0000010000 */
[----:B------:R-:W-:Y:S01]  /*35b0*/  HGMMA.64x256x16.F32 R24, R152, gdesc[UR4].tnspB, R24, gsb0 ;  /* 0x43e0000498187df0 */ /* 0x000fe20008000818 */
[----:B------:R-:W-:Y:S01]  /*35c0*/  UIADD3 UR6, UR10, 0x180, URZ ;  /* 0x000001800a067890 */ /* 0x000fe2000fffe03f */
[----:B------:R-:W-:Y:S01]  /*35d0*/  UMOV UR7, 0x40000040 ;  /* 0x4000004000077882 */ /* 0x000fe20000000000 */
[----:B------:R-:W-:Y:S02]  /*35e0*/  WARPGROUP.DEPBAR.LE gsb0, 0x0 ;  /* 0x00008000000079c5 */ /* 0x000fe40000010000 */
[----:B------:R-:W-:Y:S01]  /*35f0*/  F2FP.F16.F32.PACK_AB R152, R197, R182 ;  /* 0x000000b6c598723e */ /* 0x000fe200000000ff */
[----:B------:R-:W-:Y:S01]  /*3600*/  FADD.FTZ R182, R182, R191 ;  /* 0x000000bfb6b67221 */ /* 0x000fe20000010000 */
[----:B------:R-:W-:Y:S01]  /*3610*/  F2FP.F16.F32.PACK_AB R153, R15, R20 ;  /* 0x000000140f99723e */ /* 0x000fe200000000ff */
[----:B------:R-:W-:Y:S01]  /*3620*/  FADD.FTZ R20, R20, R195 ;  /* 0x000000c314147221 */ /* 0x000fe20000010000 */
[----:B------:R-:W-:Y:S01]  /*3630*/  F2FP.F16.F32.PACK_AB R154, R199, R184 ;  /* 0x000000b8c79a723e */ /* 0x000fe200000000ff */
[----:B------:R-:W-:Y:S01]  /*3640*/  FADD.FTZ R197, R197, R182 ;  /* 0x000000b6c5c57221 */ /* 0x000fe20000010000 */
[----:B------:R-:W-:Y:S01]  /*3650*/  F2FP.F16.F32.PACK_AB R155, R186, R169 ;  /* 0x000000a9ba9b723e */ /* 0x000fe200000000ff */
[----:B------:R-:W-:-:S02]  /*3660*/  FADD.FTZ R20, R15, R20 ;  /* 0x000000140f147221 */ /* 0x000fc40000010000 */
[----:B------:R-:W-:Y:S01]  /*3670*/  FADD.FTZ R184, R184, R197 ;  /* 0x000000c5b8b87221 */ /* 0x000fe20000010000 */
[----:B------:R-:W-:Y:S01]  /*3680*/  WARPGROUP.ARRIVE ;  /* 0x00000000000079c5 */ /* 0x000fe20000000000 */
[----:B------:R-:W-:Y:S02]  /*3690*/  FADD.FTZ R169, R169, R20 ;  /* 0x00000014a9a97221 */ /* 0x000fe40000010000 */
[----:B------:R-:W-:Y:S02]  /*36a0*/  FADD.FTZ R184, R199, R184 ;  /* 0x000000b8c7b87221 */ /* 0x000fe40000010000 */
[----:B------:R-:W-:-:S08]  /*36b0*/  FADD.FTZ R169, R186, R169 ;  /* 0x000000a9baa97221 */ /* 0x000fd00000010000 */
[----:B------:R-:W-:Y:S01]  /*36c0*/  HGMMA.64x256x16.F32 R24, R152, gdesc[UR4].tnspB, R24, gsb0 ;  /* 0x43e0000498187df0 */ /* 0x000fe20008000818 */
[----:B------:R-:W-:Y:S01]  /*36d0*/  UIADD3 UR6, UR10, 0x200, URZ ;  /* 0x000002000a067890 */ /* 0x000fe2000fffe03f */
[----:B------:R-:W-:Y:S01]  /*36e0*/  UMOV UR7, 0x40000040 ;  /* 0x4000004000077882 */ /* 0x000fe20000000000 */
[----:B------:R-:W-:Y:S02]  /*36f0*/  WARPGROUP.DEPBAR.LE gsb0, 0x0 ;  /* 0x00008000000079c5 */ /* 0x000fe40000010000 */
[----:B------:R-:W-:Y:S01]  /*3700*/  F2FP.F16.F32.PACK_AB R152, R188, R157 ;  /* 0x0000009dbc98723e */ /* 0x000fe200000000ff */
[----:B------:R-:W-:Y:S01]  /*3710*/  FADD.FTZ R157, R157, R184 ;  /* 0x000000b89d9d7221 */ /* 0x000fe20000010000 */
[C---:B------:R-:W-:Y:S01]  /*3720*/  F2FP.F16.F32.PACK_AB R153, R23.reuse, R156 ;  /* 0x0000009c1799723e */ /* 0x040fe200000000ff */
        /* <DEDUP_REMOVED lines=16> */
[----:B0-----:R-:W-:Y:S01]  /*3830*/  F2FP.F16.F32.PACK_AB R153, R159, R162 ;  /* 0x000000a29f99723e */ /* 0x001fe200000000ff */
[----:B------:R-:W-:Y:S01]  /*3840*/  FADD.FTZ R162, R162, R171 ;  /* 0x000000aba2a27221 */ /* 0x000fe20000010000 */
[----:B------:R-:W-:Y:S01]  /*3850*/  F2FP.F16.F32.PACK_AB R154, R167, R160 ;  /* 0x000000a0a79a723e */ /* 0x000fe200000000ff */
[----:B------:R-:W-:Y:S01]  /*3860*/  FADD.FTZ R13, R158, R13 ;  /* 0x0000000d9e0d7221 */ /* 0x000fe20000010000 */
[----:B--2---:R-:W-:Y:S01]  /*3870*/  F2FP.F16.F32.PACK_AB R155, R164, R161 ;  /* 0x000000a1a49b723e */ /* 0x004fe200000000ff */
[----:B------:R-:W-:-:S02]  /*3880*/  FADD.FTZ R162, R159, R162 ;  /* 0x000000a29fa27221 */ /* 0x000fc40000010000 */
[----:B------:R-:W-:Y:S01]  /*3890*/  FADD.FTZ R0, R160, R13 ;  /* 0x0000000da0007221 */ /* 0x000fe20000010000 */
[----:B------:R-:W-:Y:S01]  /*38a0*/  WARPGROUP.ARRIVE ;  /* 0x00000000000079c5 */ /* 0x000fe20000000000 */
[----:B------:R-:W-:Y:S02]  /*38b0*/  FADD.FTZ R5, R161, R162 ;  /* 0x000000a2a1057221 */ /* 0x000fe40000010000 */
[----:B------:R-:W-:Y:S02]  /*38c0*/  FADD.FTZ R0, R167, R0 ;  /* 0x00000000a7007221 */ /* 0x000fe40000010000 */
[----:B------:R-:W-:-:S08]  /*38d0*/  FADD.FTZ R5, R164, R5 ;  /* 0x00000005a4057221 */ /* 0x000fd00000010000 */
[----:B------:R-:W-:Y:S03]  /*38e0*/  HGMMA.64x256x16.F32 R24, R152, gdesc[UR4].tnspB, R24, gsb0 ;  /* 0x43e0000498187df0 */ /* 0x000fe60008000818 */
[----:B------:R-:W-:Y:S02]  /*38f0*/  WARPGROUP.DEPBAR.LE gsb0, 0x0 ;  /* 0x00008000000079c5 */ /* 0x000fe40000010000 */
[----:B------:R0:W-:Y:S01]  /*3900*/  @!P1 SYNCS.ARRIVE.TRANS64.RED.A1T0 RZ, [R12+URZ], RZ ;  /* 0x000000ff0cff99a7 */ /* 0x0001e2000810043f */
[----:B------:R-:W-:Y:S05]  /*3910*/  @!P2 BRA `(.L_x_191) ;  /* 0x000000280090a947 */ /* 0x000fea0003800000 */
[----:B------:R-:W-:Y:S01]  /*3920*/  IMAD.MOV.U32 R6, RZ, RZ, R3 ;  /* 0x000000ffff067224 */ /* 0x000fe200078e0003 */
[----:B------:R-:W-:Y:S01]  /*3930*/  UIADD3 UR45, UR45, -0x2, URZ ;  /* 0xfffffffe2d2d7890 */ /* 0x000fe2000fffe03f */
[----:B------:R-:W-:Y:S01]  /*3940*/  IMAD.MOV.U32 R7, RZ, RZ, R4 ;  /* 0x000000ffff077224 */ /* 0x000fe200078e0004 */
[----:B------:R-:W-:Y:S01]  /*3950*/  ULDC UR28, c[0x0][0xad0] ;  /* 0x0002b400001c7ab9 */ /* 0x000fe20000000800 */
[----:B------:R-:W-:-:S09]  /*3960*/  ULDC UR27, c[0x0][0xa80] ;  /* 0x0002a000001b7ab9 */ /* 0x000fd20000000800 */
.L_x_200:
        /* <DEDUP_REMOVED lines=10> */
.L_x_192:
[----:B------:R-:W1:Y:S01]  /*3a10*/  S2UR UR7, SR_CgaCtaId ;  /* 0x00000000000779c3 */ /* 0x000e620000008800 */
[----:B------:R-:W-:Y:S01]  /*3a20*/  UMOV UR6, 0x400 ;  /* 0x0000040000067882 */ /* 0x000fe20000000000 */
[----:B------:R-:W-:-:S05]  /*3a30*/  IMAD.U32 R3, RZ, RZ, UR37 ;  /* 0x00000025ff037e24 */ /* 0x000fca000f8e00ff */
[----:B------:R-:W-:Y:S01]  /*3a40*/  SHF.L.U32 R3, R3, 0x1f, RZ ;  /* 0x0000001f03037819 */ /* 0x000fe200000006ff */
[----:B-1----:R-:W-:-:S04]  /*3a50*/  ULEA UR20, UR7, UR6, 0x18 ;  /* 0x0000000607147291 */ /* 0x002fc8000f8ec03f */
[----:B------:R-:W-:-:S09]  /*3a60*/  ULEA UR29, UR38, UR20, 0x3 ;  /* 0x00000014261d7291 */ /* 0x000fd2000f8e183f */
[----:B------:R1:W2:Y:S01]  /*3a70*/  SYNCS.PHASECHK.TRANS64.TRYWAIT P3, [UR29+0x32430], R3 ;  /* 0x03243003ff0075a7 */ /* 0x0002a2000806015d */
[----:B------:R-:W-:Y:S05]  /*3a80*/  @!P0 BRA `(.L_x_193) ;  /* 0x0000000000048947 */ /* 0x000fea0003800000 */
[----:B------:R-:W-:Y:S01]  /*3a90*/  BPT.TRAP 0x1 ;  /* 0x000000040000795c */ /* 0x000fe20000300000 */
.L_x_193:
[----:B--2---:R-:W-:Y:S05]  /*3aa0*/  @P3 BRA `(.L_x_194) ;  /* 0x0000000000083947 */ /* 0x004fea0003800000 */
[----:B------:R-:W2:Y:S02]  /*3ab0*/  SYNCS.PHASECHK.TRANS64.TRYWAIT P3, [UR29+0x32430], R3 ;  /* 0x03243003ff0075a7 */ /* 0x000ea4000806015d */
[----:B--2---:R-:W-:Y:S05]  /*3ac0*/  @!P3 BRA `(.L_x_195) ;  /* 0x0000009c00dcb947 */ /* 0x004fea0003800000 */
.L_x_194:
[----:B------:R-:W-:Y:S01]  /*3ad0*/  UIMAD UR6, UR38, 0x300, UR24 ;  /* 0x00000300260678a4 */ /* 0x000fe2000f8e0218 */
[----:B------:R-:W-:Y:S01]  /*3ae0*/  WARPGROUP.ARRIVE ;  /* 0x00000000000079c5 */ /* 0x000fe20000000000 */
[----:B------:R-:W-:Y:S01]  /*3af0*/  UMOV UR7, 0x40000040 ;  /* 0x4000004000077882 */ /* 0x000fe20000000000 */
[----:B------:R-:W-:Y:S01]  /*3b00*/  UMOV UR11, 0x40000040 ;  /* 0x40000040000b7882 */ /* 0x000fe20000000000 */
[----:B------:R-:W-:Y:S02]  /*3b10*/  UIADD3 UR10, UR6, 0x2, URZ ;  /* 0x00000002060a7890 */ /* 0x000fe4000fffe03f */
[----:B------:R-:W-:Y:S01]  /*3b20*/  UIADD3 UR14, UR6, 0x4, URZ ;  /* 0x00000004060e7890 */ /* 0x000fe2000fffe03f */
[----:B------:R-:W-:Y:S02]  /*3b30*/  UMOV UR15, 0x40000040 ;  /* 0x40000040000f7882 */ /* 0x000fe40000000000 */
[----:B------:R-:W-:Y:S01]  /*3b40*/  HGMMA.64x96x16.F32 R152, gdesc[UR4], RZ, !UPT, gsb0 ;  /* 0x01600000049879f0 */ /* 0x000fe2000c0008ff */
[----:B------:R-:W-:Y:S01]  /*3b50*/  UIADD3 UR18, UR6, 0x6, URZ ;  /* 0x0000000606127890 */ /* 0x000fe2000fffe03f */
        /* <DEDUP_REMOVED lines=11> */
[----:B------:R-:W-:Y:S05]  /*3c10*/  @!P0 BRA `(.L_x_196) ;  /* 0x0000000000048947 */ /* 0x000fea0003800000 */
[----:B------:R-:W-:Y:S01]  /*3c20*/  BPT.TRAP 0x1 ;  /* 0x000000040000795c */ /* 0x000fe20000300000 */
.L_x_196:
[----:B------:R3:W4:Y:S01]  /*3c30*/  SYNCS.PHASECHK.TRANS64.TRYWAIT P3, [UR29+0x32450], R3 ;  /* 0x03245003ff0075a7 */ /* 0x000722000806015d */
[----:B------:R-:W-:Y:S05]  /*3c40*/  @!P0 BRA `(.L_x_197) ;  /* 0x0000000000048947 */ /* 0x000fea0003800000 */
[----:B------:R-:W-:Y:S01]  /*3c50*/  BPT.TRAP 0x1 ;  /* 0x000000040000795c */ /* 0x000fe20000300000 */
.L_x_197:
[----:B----4-:R-:W-:Y:S05]  /*3c60*/  @P3 BRA `(.L_x_198) ;  /* 0x0000000000083947 */ /* 0x010fea0003800000 */
[----:B------:R-:W4:Y:S02]  /*3c70*/  SYNCS.PHASECHK.TRANS64.TRYWAIT P3, [UR29+0x32450], R3 ;  /* 0x03245003ff0075a7 */ /* 0x000f24000806015d */
[----:B----4-:R-:W-:Y:S05]  /*3c80*/  @!P3 BRA `(.L_x_199) ;  /* 0x0000009c0084b947 */ /* 0x010fea0003800000 */
.L_x_198:
[----:B------:R-:W-:Y:S01]  /*3c90*/  ULEA UR20, UR42, UR20, 0xd ;  /* 0x000000142a147291 */ /* 0x000fe2000f8e683f */
[----:B------:R-:W-:Y:S01]  /*3ca0*/  WARPGROUP.ARRIVE ;  /* 0x00000000000079c5 */ /* 0x000fe20000000000 */
[----:B------:R-:W-:-:S05]  /*3cb0*/  UIMAD UR7, UR38, 0xc00, UR25 ;  /* 0x00000c00260778a4 */ /* 0x000fca000f8e0219 */
[----:B------:R-:W4:Y:S01]  /*3cc0*/  S2R R200, SR_TID.X ;  /* 0x0000000000c87919 */ /* 0x000f220000002100 */
[----:B------:R-:W-:Y:S01]  /*3cd0*/  UIADD3 UR20, UR20, 0x22400, URZ ;  /* 0x0002240014147890 */ /* 0x000fe2000fffe03f */
[----:B------:R-:W-:Y:S01]  /*3ce0*/  UMOV UR23, 0x40000040 ;  /* 0x4000004000177882 */ /* 0x000fe20000000000 */
[----:B------:R-:W-:Y:S02]  /*3cf0*/  UMOV UR21, 0x40000040 ;  /* 0x4000004000157882 */ /* 0x000fe40000000000 */
[----:B------:R-:W-:Y:S01]  /*3d00*/  USHF.R.U32.HI UR20, URZ, 0x4, UR20 ;  /* 0x000000043f147899 */ /* 0x000fe20008011614 */
[----:B------:R-:W-:Y:S01]  /*3d10*/  UMOV UR22, UR7 ;  /* 0x0000000700167c82 */ /* 0x000fe20008000000 */
[----:B------:R-:W-:Y:S02]  /*3d20*/  UIMAD UR10, UR38, 0xc00, UR26 ;  /* 0x00000c00260a78a4 */ /* 0x000fe4000f8e021a */
[----:B------:R-:W-:-:S04]  /*3d30*/  ULOP3.LUT UR6, UR20, 0x3fff, URZ, 0xc0, !UPT ;  /* 0x00003fff14067892 */ /* 0x000fc8000f8ec03f */
[----:B------:R-:W-:-:S07]  /*3d40*/  ULOP3.LUT UR6, UR6, 0x10000, URZ, 0xfc, !UPT ;  /* 0x0001000006067892 */ /* 0x000fce000f8efc3f */
[----:B------:R-:W-:Y:S02]  /*3d50*/  UMOV UR20, UR6 ;  /* 0x0000000600147c82 */ /* 0x000fe40008000000 */
[----:B------:R-:W-:Y:S01]  /*3d60*/  HGMMA.64x96x16.F32 R152, gdesc[UR20], R152, gsb0 ;  /* 0x01600000149879f0 */ /* 0x000fe20008000898 */
[----:B------:R-:W-:Y:S02]  /*3d70*/  UIADD3 UR22, UR7, 0x2, URZ ;  /* 0x0000000207167890 */ /* 0x000fe4000fffe03f */
[----:B------:R-:W-:Y:S01]  /*3d80*/  UIADD3 UR20, UR6, 0x2, URZ ;  /* 0x0000000206147890 */ /* 0x000fe2000fffe03f */
[----:B------:R-:W-:Y:S01]  /*3d90*/  UMOV UR23, 0x40000040 ;  /* 0x4000004000177882 */ /* 0x000fe20000000000 */
[----:B------:R-:W-:Y:S01]  /*3da0*/  UMOV UR21, 0x40000040 ;  /* 0x4000004000157882 */ /* 0x000fe20000000000 */
[----:B----4-:R-:W-:Y:S01]  /*3db0*/  SHF.R.U32.HI R200, RZ, 0x7, R200 ;  /* 0x00000007ffc87819 */ /* 0x010fe200000116c8 */
        /* <DEDUP_REMOVED lines=98> */
[----:B------:R-:W-:Y:S01]  /*43e0*/  UMOV UR6, UR10 ;  /* 0x0000000a00067c82 */ /* 0x000fe20008000000 */
[----:B------:R-:W-:Y:S01]  /*43f0*/  UMOV UR7, 0x40000040 ;  /* 0x4000004000077882 */ /* 0x000fe20000000000 */
[----:B------:R-:W-:Y:S02]  /*4400*/  WARPGROUP.DEPBAR.LE gsb0, 0x0 ;  /* 0x00008000000079c5 */ /* 0x000fe40000010000 */
[----:B------:R-:W-:-:S06]  /*4410*/  WARPGROUP.ARRIVE ;  /* 0x00000000000079c5 */ /* 0x000fcc0000000000 */
[----:B------:R-:W-:Y:S03]  /*4420*/  HGMMA.64x96x16.F32 R152, gdesc[UR20], R152, gsb0 ;  /* 0x01600000149879f0 */ /* 0x000fe60008000898 */
[----:B------:R-:W-:Y:S02]  /*4430*/  WARPGROUP.DEPBAR.LE gsb0, 0x0 ;  /* 0x00008000000079c5 */ /* 0x000fe40000010000 */
[----:B------:R-:W-:Y:S01]  /*4440*/  FMUL.FTZ R8, R152, UR28 ;  /* 0x0000001c98087c20 */ /* 0x000fe20008410000 */
[----:B-123--:R-:W-:Y:S01]  /*4450*/  FMUL.FTZ R3, R153, UR28 ;  /* 0x0000001c99037c20 */ /* 0x00efe20008410000 */
[----:B0-----:R-:W-:Y:S01]  /*4460*/  FMUL.FTZ R12, R156, UR28 ;  /* 0x0000001c9c0c7c20 */ /* 0x001fe20008410000 */
        /* <DEDUP_REMOVED lines=56> */
[----:B------:R-:W-:-:S03]  /*47f0*/  FMUL.FTZ R193, R199, UR28 ;  /* 0x0000001cc7c17c20 */ /* 0x000fc60008410000 */
        /* <DEDUP_REMOVED lines=79> */
[----:B--2---:R-:W-:-:S05]  /*4cf0*/  FMNMX.FTZ R155, R188, R155, !PT ;  /* 0x0000009bbc9b7209 */ /* 0x004fca0007810000 */
[----:B------:R-:W2:Y:S02]  /*4d00*/  SHFL.BFLY PT, R154, R155, 0x2, 0x1f ;  /* 0x0c401f009b9a7f89 */ /* 0x000ea400000e0000 */
[----:B------:R-:W3:Y:S01]  /*4d10*/  MUFU.TANH R193, R193 ;  /* 0x000000c100c17308 */ /* 0x000ee20000002400 */
[----:B0-----:R-:W-:-:S04]  /*4d20*/  FMNMX.FTZ R153, R189, R4, !PT ;  /* 0x00000004bd997209 */ /* 0x001fc80007810000 */
[----:B-1----:R-:W-:-:S04]  /*4d30*/  FMNMX.FTZ R4, R192, R153, !PT ;  /* 0x00000099c0047209 */ /* 0x002fc80007810000 */
[----:B---3--:R-:W-:-:S05]  /*4d40*/  FMNMX.FTZ R152, R193, R4, !PT ;  /* 0x00000004c1987209 */ /* 0x008fca0007810000 */
[----:B------:R-:W0:Y:S01]  /*4d50*/  SHFL.BFLY PT, R191, R152, 0x2, 0x1f ;  /* 0x0c401f0098bf7f89 */ /* 0x000e2200000e0000 */
[----:B--2---:R-:W-:-:S05]  /*4d60*/  FMNMX.FTZ R154, R155, R154, !PT ;  /* 0x0000009a9b9a7209 */ /* 0x004fca0007810000 */
[----:B------:R-:W1:Y:S01]  /*4d70*/  SHFL.BFLY PT, R153, R154, 0x1, 0x1f ;  /* 0x0c201f009a997f89 */ /* 0x000e6200000e0000 */
[----:B0-----:R-:W-:-:S05]  /*4d80*/  FMNMX.FTZ R195, R152, R191, !PT ;  /* 0x000000bf98c37209 */ /* 0x001fca0007810000 */
[----:B------:R-:W0:Y:S01]  /*4d90*/  SHFL.BFLY PT, R196, R195, 0x1, 0x1f ;  /* 0x0c201f00c3c47f89 */ /* 0x000e2200000e0000 */
[----:B-1----:R-:W-:Y:S01]  /*4da0*/  FMNMX.FTZ R4, R154, R153, !PT ;  /* 0x000000999a047209 */ /* 0x002fe20007810000 */
[----:B------:R-:W-:-:S04]  /*4db0*/  VIADD R153, R200, 0x8 ;  /* 0x00000008c8997836 */ /* 0x000fc80000000000 */
[C---:B------:R-:W-:Y:S01]  /*4dc0*/  FMUL.FTZ R194, R4.reuse, UR27 ;  /* 0x0000001b04c27c20 */ /* 0x040fe20008410000 */
[----:B------:R-:W-:-:S03]  /*4dd0*/  FADD.FTZ R7, -R4, R7 ;  /* 0x0000000704077221 */ /* 0x000fc60000010100 */
[--C-:B------:R-:W-:Y:S01]  /*4de0*/  FFMA.FTZ R191, R3, UR27, -R194.reuse ;  /* 0x0000001b03bf7c23 */ /* 0x100fe200080108c2 */
[--C-:B------:R-:W-:Y:S01]  /*4df0*/  FFMA.FTZ R190, R8, UR27, -R194.reuse ;  /* 0x0000001b08be7c23 */ /* 0x100fe200080108c2 */
[----:B------:R-:W-:Y:S01]  /*4e00*/  IADD3 R8, -R200, 0xb, RZ ;  /* 0x0000000bc8087810 */ /* 0x000fe20007ffe1ff */
[----:B------:R-:W-:Y:S01]  /*4e10*/  FMUL.FTZ R7, R7, UR27 ;  /* 0x0000001b07077c20 */ /* 0x000fe20008410000 */
[--C-:B------:R-:W-:Y:S01]  /*4e20*/  FFMA.FTZ R12, R12, UR27, -R194.reuse ;  /* 0x0000001b0c0c7c23 */ /* 0x100fe200080108c2 */
[--C-:B------:R-:W-:Y:S01]  /*4e30*/  FFMA.FTZ R13, R13, UR27, -R194.reuse ;  /* 0x0000001b0d0d7c23 */ /* 0x100fe200080108c2 */
[----:B------:R-:W-:Y:S01]  /*4e40*/  MUFU.EX2 R191, R191 ;  /* 0x000000bf00bf7308 */ /* 0x000fe20000000800 */
[--C-:B------:R-:W-:Y:S01]  /*4e50*/  FFMA.FTZ R11, R11, UR27, -R194.reuse ;  /* 0x0000001b0b0b7c23 */ /* 0x100fe200080108c2 */
[--C-:B------:R-:W-:Y:S01]  /*4e60*/  FFMA.FTZ R14, R14, UR27, -R194.reuse ;  /* 0x0000001b0e0e7c23 */ /* 0x100fe200080108c2 */
[--C-:B------:R-:W-:Y:S01]  /*4e70*/  FFMA.FTZ R157, R157, UR27, -R194.reuse ;  /* 0x0000001b9d9d7c23 */ /* 0x100fe200080108c2 */
[--C-:B------:R-:W-:Y:S01]  /*4e80*/  FFMA.FTZ R165, R165, UR27, -R194.reuse ;  /* 0x0000001ba5a57c23 */ /* 0x100fe200080108c2 */
[--C-:B------:R-:W-:Y:S01]  /*4e90*/  FFMA.FTZ R173, R173, UR27, -R194.reuse ;  /* 0x0000001badad7c23 */ /* 0x100fe200080108c2 */
[----:B------:R-:W-:Y:S01]  /*4ea0*/  FFMA.FTZ R181, R181, UR27, -R194 ;  /* 0x0000001bb5b57c23 */ /* 0x000fe200080108c2 */
[----:B0-----:R-:W-:Y:S01]  /*4eb0*/  FMNMX.FTZ R3, R195, R196, !PT ;  /* 0x000000c4c3037209 */ /* 0x001fe20007810000 */
[----:B------:R-:W-:Y:S01]  /*4ec0*/  IMAD.U32 R195, RZ, RZ, UR29 ;  /* 0x0000001dffc37e24 */ /* 0x000fe2000f8e00ff */
[----:B------:R-:W0:Y:S03]  /*4ed0*/  MUFU.EX2 R7, R7 ;  /* 0x0000000700077308 */ /* 0x000e260000000800 */
[----:B------:R-:W-:-:S02]  /*4ee0*/  @!P1 VIADD R152, R195, 0x32440 ;  /* 0x00032440c3989836 */ /* 0x000fc40000000000 */
[C---:B------:R-:W-:Y:S01]  /*4ef0*/  FADD.FTZ R6, -R3.reuse, R6 ;  /* 0x0000000603067221 */ /* 0x040fe20000010100 */
[----:B------:R-:W-:Y:S01]  /*4f00*/  FMUL.FTZ R198, R3, UR27 ;  /* 0x0000001b03c67c20 */ /* 0x000fe20008410000 */
[----:B------:R-:W-:Y:S02]  /*4f10*/  @!P1 VIADD R195, R195, 0x32460 ;  /* 0x00032460c3c39836 */ /* 0x000fe40000000000 */
[----:B------:R-:W-:Y:S01]  /*4f20*/  FMUL.FTZ R6, R6, UR27 ;  /* 0x0000001b06067c20 */ /* 0x000fe20008410000 */
[----:B------:R-:W-:Y:S01]  /*4f30*/  @!P1 PRMT R152, RZ, 0x654, R152 ;  /* 0x00000654ff989816 */ /* 0x000fe20000000098 */
[--C-:B------:R-:W-:Y:S01]  /*4f40*/  FFMA.FTZ R9, R9, UR27, -R198.reuse ;  /* 0x0000001b09097c23 */ /* 0x100fe200080108c6 */
[--C-:B------:R-:W-:Y:S01]  /*4f50*/  FFMA.FTZ R10, R10, UR27, -R198.reuse ;  /* 0x0000001b0a0a7c23 */ /* 0x100fe200080108c6 */
[--C-:B------:R-:W-:Y:S01]  /*4f60*/  FFMA.FTZ R15, R15, UR27, -R198.reuse ;  /* 0x0000001b0f0f7c23 */ /* 0x100fe200080108c6 */
[----:B------:R-:W-:Y:S01]  /*4f70*/  FFMA.FTZ R196, R21, UR27, -R198 ;  /* 0x0000001b15c47c23 */ /* 0x000fe200080108c6 */
[----:B------:R1:W-:Y:S06]  /*4f80*/  BAR.ARV R8, 0x100 ;  /* 0x000400080000751d */ /* 0x0003ec0000002000 */
[----:B------:R2:W-:Y:S01]  /*4f90*/  @!P1 SYNCS.ARRIVE.TRANS64.RED.A1T0 RZ, [R152+URZ], RZ ;  /* 0x000000ff98ff99a7 */ /* 0x0005e2000810043f */
[----:B------:R-:W3:Y:S01]  /*4fa0*/  MUFU.EX2 R6, R6 ;  /* 0x0000000600067308 */ /* 0x000ee20000000800 */
[-C--:B0-----:R-:W-:Y:S01]  /*4fb0*/  FMUL.FTZ R24, R24, R7.reuse ;  /* 0x0000000718187220 */ /* 0x081fe20000410000 */
[-C--:B------:R-:W-:Y:S01]  /*4fc0*/  FMUL.FTZ R25, R25, R7.reuse ;  /* 0x0000000719197220 */ /* 0x080fe20000410000 */
[-C--:B------:R-:W-:Y:S01]  /*4fd0*/  FMUL.FTZ R28, R28, R7.reuse ;  /* 0x000000071c1c7220 */ /* 0x080fe20000410000 */
[-C--:B------:R-:W-:Y:S01]  /*4fe0*/  FMUL.FTZ R29, R29, R7.reuse ;  /* 0x000000071d1d7220 */ /* 0x080fe20000410000 */
[-C--:B------:R-:W-:Y:S01]  /*4ff0*/  FMUL.FTZ R32, R32, R7.reuse ;  /* 0x0000000720207220 */ /* 0x080fe20000410000 */
[-C--:B------:R-:W-:Y:S01]  /*5000*/  FMUL.FTZ R33, R33, R7.reuse ;  /* 0x0000000721217220 */ /* 0x080fe20000410000 */
[-C--:B------:R-:W-:Y:S01]  /*5010*/  FMUL.FTZ R36, R36, R7.reuse ;  /* 0x0000000724247220 */ /* 0x080fe20000410000 */
[----:B------:R-:W2:Y:S01]  /*5020*/  MUFU.EX2 R190, R190 ;  /* 0x000000be00be7308 */ /* 0x000ea20000000800 */
[-C--:B------:R-:W-:Y:S01]  /*5030*/  FMUL.FTZ R37, R37, R7.reuse ;  /* 0x0000000725257220 */ /* 0x080fe20000410000 */
[-C--:B------:R-:W-:Y:S01]  /*5040*/  FMUL.FTZ R40, R40, R7.reuse ;  /* 0x0000000728287220 */ /* 0x080fe20000410000 */
[-C--:B------:R-:W-:Y:S01]  /*5050*/  FMUL.FTZ R41, R41, R7.reuse ;  /* 0x0000000729297220 */ /* 0x080fe20000410000 */
[-C--:B------:R-:W-:Y:S01]  /*5060*/  FMUL.FTZ R44, R44, R7.reuse ;  /* 0x000000072c2c7220 */ /* 0x080fe20000410000 */
[-C--:B------:R-:W-:Y:S01]  /*5070*/  FMUL.FTZ R45, R45, R7.reuse ;  /* 0x000000072d2d7220 */ /* 0x080fe20000410000 */
[-C--:B------:R-:W-:Y:S01]  /*5080*/  FMUL.FTZ R48, R48, R7.reuse ;  /* 0x0000000730307220 */ /* 0x080fe20000410000 */
[-C--:B------:R-:W-:Y:S01]  /*5090*/  FMUL.FTZ R49, R49, R7.reuse ;  /* 0x0000000731317220 */ /* 0x080fe20000410000 */
[----:B------:R-:W-:Y:S01]  /*50a0*/  MUFU.EX2 R12, R12 ;  /* 0x0000000c000c7308 */ /* 0x000fe20000000800 */
[-C--:B------:R-:W-:Y:S01]  /*50b0*/  FMUL.FTZ R52, R52, R7.reuse ;  /* 0x0000000734347220 */ /* 0x080fe20000410000 */
        /* <DEDUP_REMOVED lines=22> */
[----:B------:R-:W4:Y:S01]  /*5220*/  MUFU.EX2 R10, R10 ;  /* 0x0000000a000a7308 */ /* 0x000f220000000800 */
[----:B------:R4:W-:Y:S01]  /*5230*/  BAR.SYNC.DEFER_BLOCKING R153, 0x100 ;  /* 0x000400990000751d */ /* 0x0009e20000010000 */
        /* <DEDUP_REMOVED lines=31> */
[-C--:B---3--:R-:W-:Y:S01]  /*5430*/  FMUL.FTZ R26, R26, R6.reuse ;  /* 0x000000061a1a7220 */ /* 0x088fe20000410000 */
        /* <DEDUP_REMOVED lines=63> */
[----:B--2---:R-:W-:Y:S01]  /*5830*/  F2FP.F16.F32.PACK_AB R152, R191, R190 ;  /* 0x000000bebf98723e */ /* 0x004fe200000000ff */
[--C-:B------:R-:W-:Y:S01]  /*5840*/  FFMA.FTZ R21, R156, UR27, -R194.reuse ;  /* 0x0000001b9c157c23 */ /* 0x100fe200080108c2 */
[----:B0-----:R-:W-:Y:S01]  /*5850*/  F2FP.F16.F32.PACK_AB R154, R13, R12 ;  /* 0x0000000c0d9a723e */ /* 0x001fe200000000ff */
[----:B------:R-:W-:Y:S01]  /*5860*/  FFMA.FTZ R156, R158, UR27, -R194 ;  /* 0x0000001b9e9c7c23 */ /* 0x000fe200080108c2 */
[----:B----4-:R-:W-:Y:S01]  /*5870*/  F2FP.F16.F32.PACK_AB R153, R10, R9 ;  /* 0x000000090a99723e */ /* 0x010fe200000000ff */
[--C-:B------:R-:W-:Y:S01]  /*5880*/  FFMA.FTZ R20, R20, UR27, -R198.reuse ;  /* 0x0000001b14147c23 */ /* 0x100fe200080108c6 */
[----:B-----5:R-:W-:Y:S01]  /*5890*/  F2FP.F16.F32.PACK_AB R155, R196, R15 ;  /* 0x0000000fc49b723e */ /* 0x020fe200000000ff */
[--C-:B------:R-:W-:Y:S01]  /*58a0*/  FFMA.FTZ R23, R23, UR27, -R198.reuse ;  /* 0x0000001b17177c23 */ /* 0x100fe200080108c6 */
[--C-:B------:R-:W-:Y:S01]  /*58b0*/  FFMA.FTZ R158, R160, UR27, -R198.reuse ;  /* 0x0000001ba09e7c23 */ /* 0x100fe200080108c6 */
[----:B------:R-:W-:Y:S01]  /*58c0*/  FFMA.FTZ R197, R162, UR27, -R198 ;  /* 0x0000001ba2c57c23 */ /* 0x000fe200080108c6 */
[----:B------:R-:W-:Y:S01]  /*58d0*/  WARPGROUP.ARRIVE ;  /* 0x00000000000079c5 */ /* 0x000fe20000000000 */
[----:B------:R-:W-:Y:S01]  /*58e0*/  MUFU.EX2 R11, R11 ;  /* 0x0000000b000b7308 */ /* 0x000fe20000000800 */
[--C-:B------:R-:W-:Y:S01]  /*58f0*/  FFMA.FTZ R160, R159, UR27, -R194.reuse ;  /* 0x0000001b9fa07c23 */ /* 0x100fe200080108c2 */
[--C-:B------:R-:W-:Y:S01]  /*5900*/  FFMA.FTZ R159, R164, UR27, -R194.reuse ;  /* 0x0000001ba49f7c23 */ /* 0x100fe200080108c2 */
[----:B------:R-:W-:Y:S01]  /*5910*/  FFMA.FTZ R162, R166, UR27, -R194 ;  /* 0x0000001ba6a27c23 */ /* 0x000fe200080108c2 */
[--C-:B------:R-:W-:Y:S01]  /*5920*/  FFMA.FTZ R164, R163, UR27, -R198.reuse ;  /* 0x0000001ba3a47c23 */ /* 0x100fe200080108c6 */
[----:B------:R-:W-:Y:S01]  /*5930*/  HGMMA.64x256x16.F32 R24, R152, gdesc[UR4].tnspB, R24, gsb0 ;  /* 0x43e0000498187df0 */ /* 0x000fe20008000818 */
[----:B------:R-:W-:Y:S01]  /*5940*/  UIADD3 UR6, UR10, 0x80, URZ ;  /* 0x000000800a067890 */ /* 0x000fe2000fffe03f */
[--C-:B------:R-:W-:Y:S01]  /*5950*/  FFMA.FTZ R161, R161, UR27, -R198.reuse ;  /* 0x0000001ba1a17c23 */ /* 0x100fe200080108c6 */
[----:B------:R-:W0:Y:S01]  /*5960*/  MUFU.EX2 R14, R14 ;  /* 0x0000000e000e7308 */ /* 0x000e220000000800 */
[----:B------:R-:W-:Y:S01]  /*5970*/  UMOV UR7, 0x40000040 ;  /* 0x4000004000077882 */ /* 0x000fe20000000000 */
[--C-:B------:R-:W-:Y:S01]  /*5980*/  FFMA.FTZ R163, R168, UR27, -R198.reuse ;  /* 0x0000001ba8a37c23 */ /* 0x100fe200080108c6 */
[----:B------:R-:W-:Y:S01]  /*5990*/  FFMA.FTZ R166, R170, UR27, -R198 ;  /* 0x0000001baaa67c23 */ /* 0x000fe200080108c6 */
[--C-:B------:R-:W-:Y:S01]  /*59a0*/  FFMA.FTZ R168, R167, UR27, -R194.reuse ;  /* 0x0000001ba7a87c23 */ /* 0x100fe200080108c2 */
[--C-:B------:R-:W-:Y:S01]  /*59b0*/  FFMA.FTZ R167, R172, UR27, -R194.reuse ;  /* 0x0000001baca77c23 */ /* 0x100fe200080108c2 */
[----:B------:R-:W-:Y:S01]  /*59c0*/  FFMA.FTZ R170, R174, UR27, -R194 ;  /* 0x0000001baeaa7c23 */ /* 0x000fe200080108c2 */
[--C-:B------:R-:W-:Y:S01]  /*59d0*/  FFMA.FTZ R172, R171, UR27, -R198.reuse ;  /* 0x0000001babac7c23 */ /* 0x100fe200080108c6 */
[----:B------:R-:W-:Y:S01]  /*59e0*/  MUFU.EX2 R21, R21 ;  /* 0x0000001500157308 */ /* 0x000fe20000000800 */
[--C-:B------:R-:W-:Y:S01]  /*59f0*/  FFMA.FTZ R169, R169, UR27, -R198.reuse ;  /* 0x0000001ba9a97c23 */ /* 0x100fe200080108c6 */
        /* <DEDUP_REMOVED lines=18> */
[----:B------:R-:W-:Y:S01]  /*5b20*/  FFMA.FTZ R0, R7, R0, R190 ;  /* 0x0000000007007223 */ /* 0x000fe200000100be */
[----:B------:R-:W-:Y:S01]  /*5b30*/  FFMA.FTZ R5, R6, R5, R9 ;  /* 0x0000000506057223 */ /* 0x000fe20000010009 */
[----:B------:R-:W-:Y:S01]  /*5b40*/  @!P1 PRMT R195, RZ, 0x654, R195 ;  /* 0x00000654ffc39816 */ /* 0x000fe200000000c3 */
[----:B------:R-:W-:Y:S01]  /*5b50*/  IMAD.MOV.U32 R6, RZ, RZ, R3 ;  /* 0x000000ffff067224 */ /* 0x000fe200078e0003 */
[----:B------:R-:W2:Y:S01]  /*5b60*/  MUFU.EX2 R23, R23 ;  /* 0x0000001700177308 */ /* 0x000ea20000000800 */
[----:B------:R-:W-:Y:S01]  /*5b70*/  FADD.FTZ R191, R191, R0 ;  /* 0x00000000bfbf7221 */ /* 0x000fe20000010000 */
[----:B------:R-:W-:Y:S01]  /*5b80*/  FADD.FTZ R10, R10, R5 ;  /* 0x000000050a0a7221 */ /* 0x000fe20000010000 */
[----:B------:R-:W-:-:S02]  /*5b90*/  IMAD.MOV.U32 R7, RZ, RZ, R4 ;  /* 0x000000ffff077224 */ /* 0x000fc400078e0004 */
[----:B------:R-:W-:Y:S01]  /*5ba0*/  FADD.FTZ R12, R12, R191 ;  /* 0x000000bf0c0c7221 */ /* 0x000fe20000010000 */
[----:B------:R-:W-:Y:S02]  /*5bb0*/  FADD.FTZ R15, R15, R10 ;  /* 0x0000000a0f0f7221 */ /* 0x000fe40000010000 */
[----:B------:R-:W-:Y:S01]  /*5bc0*/  MUFU.EX2 R158, R158 ;  /* 0x0000009e009e7308 */ /* 0x000fe20000000800 */
[----:B------:R-:W-:Y:S01]  /*5bd0*/  FADD.FTZ R12, R13, R12 ;  /* 0x0000000c0d0c7221 */ /* 0x000fe20000010000 */
[----:B------:R-:W-:-:S06]  /*5be0*/  FADD.FTZ R15, R196, R15 ;  /* 0x0000000fc40f7221 */ /* 0x000fcc0000010000 */
        /* <DEDUP_REMOVED lines=27> */
[----:B------:R-:W-:Y:S01]  /*5da0*/  MUFU.EX2 R183, R183 ;  /* 0x000000b700b77308 */ /* 0x000fe20000000800 */
[----:B------:R-:W-:-:S02]  /*5db0*/  WARPGROUP.DEPBAR.LE gsb0, 0x0 ;  /* 0x00008000000079c5 */ /* 0x000fc40000010000 */
[----:B0-----:R-:W-:Y:S01]  /*5dc0*/  F2FP.F16.F32.PACK_AB R152, R14, R11 ;  /* 0x0000000b0e98723e */ /* 0x001fe200000000ff */
[----:B------:R-:W-:Y:S01]  /*5dd0*/  FADD.FTZ R11, R11, R12 ;  /* 0x0000000c0b0b7221 */ /* 0x000fe20000010000 */
[----:B--2---:R-:W-:-:S03]  /*5de0*/  F2FP.F16.F32.PACK_AB R153, R23, R20 ;  /* 0x000000141799723e */ /* 0x004fc600000000ff */
[----:B------:R-:W-:Y:S01]  /*5df0*/  MUFU.EX2 R186, R186 ;  /* 0x000000ba00ba7308 */ /* 0x000fe20000000800 */
[----:B------:R-:W-:Y:S01]  /*5e00*/  F2FP.F16.F32.PACK_AB R154, R156, R21 ;  /* 0x000000159c9a723e */ /* 0x000fe200000000ff */
[----:B------:R-:W-:Y:S01]  /*5e10*/  FADD.FTZ R20, R20, R15 ;  /* 0x0000000f14147221 */ /* 0x000fe20000010000 */
[----:B---3--:R-:W-:Y:S01]  /*5e20*/  F2FP.F16.F32.PACK_AB R155, R197, R158 ;  /* 0x0000009ec59b723e */ /* 0x008fe200000000ff */
[----:B------:R-:W-:Y:S02]  /*5e30*/  FADD.FTZ R14, R14, R11 ;  /* 0x0000000b0e0e7221 */ /* 0x000fe40000010000 */
[----:B------:R-:W-:Y:S01]  /*5e40*/  FADD.FTZ R23, R23, R20 ;  /* 0x0000001417177221 */ /* 0x000fe20000010000 */
[----:B------:R-:W-:Y:S01]  /*5e50*/  WARPGROUP.ARRIVE ;  /* 0x00000000000079c5 */ /* 0x000fe20000000000 */
[----:B------:R-:W-:Y:S01]  /*5e60*/  MUFU.EX2 R185, R185 ;  /* 0x000000b900b97308 */ /* 0x000fe20000000800 */
[----:B------:R-:W-:Y:S01]  /*5e70*/  FADD.FTZ R21, R21, R14 ;  /* 0x0000000e15157221 */ /* 0x000fe20000010000 */
[----:B------:R-:W-:-:S03]  /*5e80*/  FADD.FTZ R158, R158, R23 ;  /* 0x000000179e9e7221 */ /* 0x000fc60000010000 */
[----:B------:R-:W-:Y:S01]  /*5e90*/  HGMMA.64x256x16.F32 R24, R152, gdesc[UR4].tnspB, R24, gsb0 ;  /* 0x43e0000498187df0 */ /* 0x000fe20008000818 */
[----:B------:R-:W-:Y:S01]  /*5ea0*/  UIADD3 UR6, UR10, 0x100, URZ ;  /* 0x000001000a067890 */ /* 0x000fe2000fffe03f */
[----:B------:R-:W-:Y:S01]  /*5eb0*/  FADD.FTZ R156, R156, R21 ;  /* 0x000000159c9c7221 */ /* 0x000fe20000010000 */
[----:B------:R-:W-:Y:S01]  /*5ec0*/  UMOV UR7, 0x40000040 ;  /* 0x4000004000077882 */ /* 0x000fe20000000000 */
[----:B------:R-:W0:Y:S01]  /*5ed0*/  MUFU.EX2 R188, R188 ;  /* 0x000000bc00bc7308 */ /* 0x000e220000000800 */
[----:B------:R-:W-:-:S07]  /*5ee0*/  FADD.FTZ R158, R197, R158 ;  /* 0x0000009ec59e7221 */ /* 0x000fce0000010000 */
[----:B------:R-:W-:Y:S08]  /*5ef0*/  MUFU.EX2 R187, R187 ;  /* 0x000000bb00bb7308 */ /* 0x000ff00000000800 */
        /* <DEDUP_REMOVED lines=14> */
[----:B------:R-:W-:Y:S01]  /*5fe0*/  FADD.FTZ R166, R166, R163 ;  /* 0x000000a3a6a67221 */ /* 0x000fe20000010000 */
[----:B------:R-:W-:Y:S01]  /*5ff0*/  HGMMA.64x256x16.F32 R24, R152, gdesc[UR4].tnspB, R24, gsb0 ;  /* 0x43e0000498187df0 */ /* 0x000fe20008000818 */
[----:B------:R-:W-:Y:S01]  /*6000*/  UIADD3 UR6, UR10, 0x180, URZ ;  /* 0x000001800a067890 */ /* 0x000fe2000fffe03f */
[----:B------:R-:W-:Y:S01]  /*6010*/  UMOV UR7, 0x40000040 ;  /* 0x4000004000077882 */ /* 0x000fe20000000000 */
[----:B------:R-:W-:-:S02]  /*6020*/  WARPGROUP.DEPBAR.LE gsb0, 0x0 ;  /* 0x00008000000079c5 */ /* 0x000fc40000010000 */
[----:B------:R-:W-:Y:S01]  /*6030*/  F2FP.F16.F32.PACK_AB R152, R168, R165 ;  /* 0x000000a5a898723e */ /* 0x000fe200000000ff */
[----:B------:R-:W-:Y:S01]  /*6040*/  FADD.FTZ R165, R165, R162 ;  /* 0x000000a2a5a57221 */ /* 0x000fe20000010000 */
[----:B------:R-:W-:Y:S01]  /*6050*/  F2FP.F16.F32.PACK_AB R153, R172, R169 ;  /* 0x000000a9ac99723e */ /* 0x000fe200000000ff */
[----:B------:R-:W-:Y:S01]  /*6060*/  FADD.FTZ R169, R169, R166 ;  /* 0x000000a6a9a97221 */ /* 0x000fe20000010000 */
[----:B------:R-:W-:Y:S01]  /*6070*/  F2FP.F16.F32.PACK_AB R154, R170, R167 ;  /* 0x000000a7aa9a723e */ /* 0x000fe200000000ff */
[----:B------:R-:W-:Y:S01]  /*6080*/  FADD.FTZ R168, R168, R165 ;  /* 0x000000a5a8a87221 */ /* 0x000fe20000010000 */
[----:B------:R-:W-:Y:S01]  /*6090*/  F2FP.F16.F32.PACK_AB R155, R174, R171 ;  /* 0x000000abae9b723e */ /* 0x000fe200000000ff */
[----:B------:R-:W-:Y:S02]  /*60a0*/  FADD.FTZ R172, R172, R169 ;  /* 0x000000a9acac7221 */ /* 0x000fe40000010000 */
[----:B------:R-:W-:Y:S01]  /*60b0*/  FADD.FTZ R167, R167, R168 ;  /* 0x000000a8a7a77221 */ /* 0x000fe20000010000 */
[----:B------:R-:W-:Y:S01]  /*60c0*/  WARPGROUP.ARRIVE ;  /* 0x00000000000079c5 */ /* 0x000fe20000000000 */
[----:B------:R-:W-:-:S02]  /*60d0*/  FADD.FTZ R171, R171, R172 ;  /* 0x000000acabab7221 */ /* 0x000fc40000010000 */
        /* <DEDUP_REMOVED lines=39> */
[----:B------:R-:W-:Y:S05]  /*6350*/  @P2 BRA `(.L_x_200) ;  /* 0xffffffd400842947 */ /* 0x000fea000383ffff */
.L_x_191:
[----:B------:R-:W2:Y:S01]  /*6360*/  SHFL.BFLY PT, R7, R0, 0x2, 0x1f ;  /* 0x0c401f0000077f89 */ /* 0x000ea200000e0000 */
[----:B------:R-:W-:Y:S01]  /*6370*/  MOV R206, 0x400 ;  /* 0x0000040000ce7802 */ /* 0x000fe20000000f00 */
[----:B------:R-:W-:Y:S02]  /*6380*/  UIADD3 UR4, -UR43, URZ, URZ ;  /* 0x0000003f2b047290 */ /* 0x000fe4000fffe13f */
[----:B------:R-:W3:Y:S01]  /*6390*/  SHFL.BFLY PT, R10, R5, 0x2, 0x1f ;  /* 0x0c401f00050a7f89 */ /* 0x000ee200000e0000 */
[----:B------:R-:W-:Y:S01]  /*63a0*/  ULDC UR10, c[0x0][0xd44] ;  /* 0x00035100000a7ab9 */ /* 0x000fe20000000800 */
[----:B------:R-:W-:Y:S01]  /*63b0*/  ULDC.64 UR6, c[0x0][0xc90] ;  /* 0x0003240000067ab9 */ /* 0x000fe20000000a00 */
[----:B------:R-:W-:Y:S01]  /*63c0*/  UIMAD UR10, UR10, UR4, UR41 ;  /* 0x000000040a0a72a4 */ /* 0x000fe2000f8e0229 */
[----:B------:R-:W4:Y:S01]  /*63d0*/  S2R R11, SR_CgaCtaId ;  /* 0x00000000000b7919 */ /* 0x000f220000008800 */
[----:B------:R-:W-:Y:S02]  /*63e0*/  ULDC.64 UR8, c[0x0][0xbe8] ;  /* 0x0002fa0000087ab9 */ /* 0x000fe40000000a00 */
[----:B------:R-:W-:Y:S01]  /*63f0*/  USHF.R.S32.HI UR11, URZ, 0x1f, UR10 ;  /* 0x0000001f3f0b7899 */ /* 0x000fe2000801140a */
[----:B------:R-:W1:Y:S01]  /*6400*/  S2R R13, SR_SWINHI ;  /* 0x00000000000d7919 */ /* 0x000e620000002f00 */
[----:B------:R-:W-:-:S02]  /*6410*/  UIMAD.WIDE.U32 UR4, UR10, UR6, URZ ;  /* 0x000000060a0472a5 */ /* 0x000fc4000f8e003f */
[----:B------:R-:W-:-:S04]  /*6420*/  UIMAD UR6, UR11, UR6, URZ ;  /* 0x000000060b0672a4 */ /* 0x000fc8000f8e023f */
[----:B------:R-:W-:Y:S02]  /*6430*/  UIMAD UR6, UR10, UR7, UR6 ;  /* 0x000000070a0672a4 */ /* 0x000fe4000f8e0206 */
[----:B------:R-:W-:Y:S01]  /*6440*/  USHF.R.S32.HI UR7, URZ, 0x1f, UR43 ;  /* 0x0000001f3f077899 */ /* 0x000fe2000801142b */
[----:B--2---:R-:W-:Y:S01]  /*6450*/  FADD.FTZ R7, R7, R0 ;  /* 0x0000000007077221 */ /* 0x004fe20000010000 */
[----:B------:R-:W-:Y:S02]  /*6460*/  IMAD.MOV.U32 R0, RZ, RZ, RZ ;  /* 0x000000ffff007224 */ /* 0x000fe400078e00ff */
[----:B---3--:R-:W-:Y:S02]  /*6470*/  FADD.FTZ R10, R10, R5 ;  /* 0x000000050a0a7221 */ /* 0x008fe40000010000 */
[----:B------:R-:W0:Y:S01]  /*6480*/  SHFL.BFLY PT, R6, R7, 0x1, 0x1f ;  /* 0x0c201f0007067f89 */ /* 0x000e2200000e0000 */
[----:B------:R-:W-:-:S03]  /*6490*/  IMAD.MOV.U32 R5, RZ, RZ, -0x800000 ;  /* 0xff800000ff057424 */ /* 0x000fc600078e00ff */
[----:B------:R-:W2:Y:S01]  /*64a0*/  SHFL.BFLY PT, R9, R10, 0x1, 0x1f ;  /* 0x0c201f000a097f89 */ /* 0x000ea200000e0000 */
[----:B----4-:R-:W-:Y:S01]  /*64b0*/  LEA R206, R11, R206, 0x18 ;  /* 0x000000ce0bce7211 */ /* 0x010fe200078ec0ff */
[----:B0-----:R-:W-:Y:S01]  /*64c0*/  FADD.FTZ R12, R7, R6 ;  /* 0x00000006070c7221 */ /* 0x001fe20000010000 */
[----:B------:R-:W-:Y:S02]  /*64d0*/  IMAD.MOV.U32 R6, RZ, RZ, RZ ;  /* 0x000000ffff067224 */ /* 0x000fe400078e00ff */
[----:B--2---:R-:W-:Y:S01]  /*64e0*/  FADD.FTZ R14, R10, R9 ;  /* 0x000000090a0e7221 */ /* 0x004fe20000010000 */
[----:B------:R0:W-:Y:S08]  /*64f0*/  BAR.ARV R8, 0x100 ;  /* 0x000400080000751d */ /* 0x0001f00000002000 */
[----:B------:R-:W-:Y:S08]  /*6500*/  BAR.ARV 0x8, 0x180 ;  /* 0x0206000000007b1d */ /* 0x000ff00000002000 */
[----:B------:R-:W-:Y:S01]  /*6510*/  BAR.SYNC.DEFER_BLOCKING 0x1, 0x100 ;  /* 0x0044000000007b1d */ /* 0x000fe20000010000 */
[----:B------:R-:W-:Y:S01]  /*6520*/  FSETP.NE.FTZ.AND P0, PT, R12, RZ, PT ;  /* 0x000000ff0c00720b */ /* 0x000fe20003f15000 */
[----:B------:R-:W-:Y:S01]  /*6530*/  IMAD R9, R22, 0x40, R2 ;  /* 0x0000004016097824 */ /* 0x000fe200078e0202 */
[----:B------:R-:W-:-:S02]  /*6540*/  FSETP.NE.FTZ.AND P1, PT, R14, RZ, PT ;  /* 0x000000ff0e00720b */ /* 0x000fc40003f35000 */
[----:B------:R-:W-:Y:S02]  /*6550*/  MOV R10, R206 ;  /* 0x000000ce000a7202 */ /* 0x000fe40000000f00 */
[----:B-1----:R-:W-:Y:S01]  /*6560*/  MOV R11, R13 ;  /* 0x0000000d000b7202 */ /* 0x002fe20000000f00 */
[----:B------:R-:W-:Y:S02]  /*6570*/  IMAD.U32 R13, RZ, RZ, UR27 ;  /* 0x0000001bff0d7e24 */ /* 0x000fe4000f8e00ff */
[----:B0-----:R-:W-:-:S04]  /*6580*/  IMAD.WIDE R8, R9, 0x2, R10 ;  /* 0x0000000209087825 */ /* 0x001fc800078e020a */
[----:B------:R-:W0:Y:S01]  /*6590*/  @P0 MUFU.RCP R6, R12 ;  /* 0x0000000c00060308 */ /* 0x000e220000001000 */
[----:B------:R-:W-:-:S04]  /*65a0*/  IMAD.WIDE R10, R211, 0x2, R10 ;  /* 0x00000002d30a7825 */ /* 0x000fc800078e020a */
[----:B------:R-:W-:Y:S01]  /*65b0*/  @P0 FMUL.FTZ R13, R13, 0.69314718246459960938 ;  /* 0x3f3172180d0d0820 */ /* 0x000fe20000410000 */
[C---:B------:R-:W-:Y:S02]  /*65c0*/  IADD3 R21, P3, R10.reuse, 0xc060, RZ ;  /* 0x0000c0600a157810 */ /* 0x040fe40007f7e0ff */
[----:B------:R-:W-:Y:S01]  /*65d0*/  @P1 MUFU.RCP R0, R14 ;  /* 0x0000000e00001308 */ /* 0x000fe20000001000 */
[----:B------:R-:W-:Y:S02]  /*65e0*/  LOP3.LUT R171, R10, 0x380, RZ, 0xc0, !PT ;  /* 0x000003800aab7812 */ /* 0x000fe400078ec0ff */
[----:B------:R-:W-:Y:S02]  /*65f0*/  LOP3.LUT R15, R21, 0x380, RZ, 0xc0, !PT ;  /* 0x00000380150f7812 */ /* 0x000fe400078ec0ff */
[----:B------:R-:W-:-:S03]  /*6600*/  SHF.R.U64 R171, R171, 0x3, RZ ;  /* 0x00000003abab7819 */ /* 0x000fc600000012ff */
[----:B------:R-:W1:Y:S01]  /*6610*/  @P0 MUFU.LG2 R12, R12 ;  /* 0x0000000c000c0308 */ /* 0x000e620000000c00 */
        /* <DEDUP_REMOVED lines=16> */
[----:B-1----:R-:W-:Y:S01]  /*6720*/  @P0 FMUL.FTZ R12, R12, 0.69314718246459960938 ;  /* 0x3f3172180c0c0820 */ /* 0x002fe20000410000 */
[-C--:B------:R-:W-:Y:S01]  /*6730*/  FMUL.FTZ R49, R49, R6.reuse ;  /* 0x0000000631317220 */ /* 0x080fe20000410000 */
[-C--:B------:R-:W-:Y:S01]  /*6740*/  FMUL.FTZ R48, R48, R6.reuse ;  /* 0x0000000630307220 */ /* 0x080fe20000410000 */
[-C--:B------:R-:W-:Y:S01]  /*6750*/  FMUL.FTZ R189, R52, R6.reuse ;  /* 0x0000000634bd7220 */ /* 0x080fe20000410000 */
[-C--:B------:R-:W-:Y:S01]  /*6760*/  FMUL.FTZ R203, R57, R6.reuse ;  /* 0x0000000639cb7220 */ /* 0x080fe20000410000 */
[-C--:B------:R-:W-:Y:S01]  /*6770*/  FMUL.FTZ R188, R56, R6.reuse ;  /* 0x0000000638bc7220 */ /* 0x080fe20000410000 */
[-C--:B------:R-:W-:Y:S01]  /*6780*/  FMUL.FTZ R202, R61, R6.reuse ;  /* 0x000000063dca7220 */ /* 0x080fe20000410000 */
[-C--:B------:R-:W-:Y:S01]  /*6790*/  FMUL.FTZ R60, R60, R6.reuse ;  /* 0x000000063c3c7220 */ /* 0x080fe20000410000 */
[----:B0-----:R-:W-:Y:S01]  /*67a0*/  @P1 FMUL.FTZ R14, R14, 0.69314718246459960938 ;  /* 0x3f3172180e0e1820 */ /* 0x001fe20000410000 */
        /* <DEDUP_REMOVED lines=44> */
[----:B------:R-:W-:-:S02]  /*6a70*/  IMAD.MOV.U32 R6, RZ, RZ, -0x800000 ;  /* 0xff800000ff067424 */ /* 0x000fc400078e00ff */
[-C--:B------:R-:W-:Y:S01]  /*6a80*/  FMUL.FTZ R176, R131, R0.reuse ;  /* 0x0000000083b07220 */ /* 0x080fe20000410000 */
[-C--:B------:R-:W-:Y:S01]  /*6a90*/  FMUL.FTZ R29, R95, R0.reuse ;  /* 0x000000005f1d7220 */ /* 0x080fe20000410000 */
[-C--:B------:R-:W-:Y:S01]  /*6aa0*/  FMUL.FTZ R69, R99, R0.reuse ;  /* 0x0000000063457220 */ /* 0x080fe20000410000 */
[-C--:B------:R-:W-:Y:S01]  /*6ab0*/  FMUL.FTZ R85, R103, R0.reuse ;  /* 0x0000000067557220 */ /* 0x080fe20000410000 */
[-C--:B------:R-:W-:Y:S01]  /*6ac0*/  FMUL.FTZ R93, R107, R0.reuse ;  /* 0x000000006b5d7220 */ /* 0x080fe20000410000 */
[----:B------:R-:W-:Y:S01]  /*6ad0*/  FMUL.FTZ R101, R111, R0 ;  /* 0x000000006f657220 */ /* 0x000fe20000410000 */
[----:B------:R-:W-:Y:S01]  /*6ae0*/  @P0 FFMA.FTZ R6, R13, R4, R12 ;  /* 0x000000040d060223 */ /* 0x000fe2000001000c */
[----:B------:R-:W-:Y:S01]  /*6af0*/  @P1 FFMA.FTZ R5, R53, R3, R14 ;  /* 0x0000000335051223 */ /* 0x000fe2000001000e */
[--C-:B------:R-:W-:Y:S02]  /*6b00*/  IMAD.X R131, RZ, RZ, R11.reuse, P3 ;  /* 0x000000ffff837224 */ /* 0x100fe400018e060b */
[-C--:B------:R-:W-:Y:S01]  /*6b10*/  FMUL.FTZ R177, R130, R0.reuse ;  /* 0x0000000082b17220 */ /* 0x080fe20000410000 */
[C---:B------:R-:W-:Y:S01]  /*6b20*/  IADD3 R111, P4, R10.reuse, 0xc040, RZ ;  /* 0x0000c0400a6f7810 */ /* 0x040fe20007f9e0ff */
        /* <DEDUP_REMOVED lines=10> */
[----:B------:R-:W-:Y:S01]  /*6bd0*/  FMUL.FTZ R7, R91, R0 ;  /* 0x000000005b077220 */ /* 0x000fe20000410000 */
[C---:B------:R-:W-:Y:S01]  /*6be0*/  IADD3 R14, P3, R10.reuse, 0x8020, RZ ;  /* 0x000080200a0e7810 */ /* 0x040fe20007f7e0ff */
[--C-:B------:R-:W-:Y:S01]  /*6bf0*/  IMAD.X R135, RZ, RZ, R11.reuse, P4 ;  /* 0x000000ffff877224 */ /* 0x100fe200020e060b */
[----:B------:R-:W-:Y:S01]  /*6c00*/  SHF.R.U64 R130, R15, 0x3, RZ ;  /* 0x000000030f827819 */ /* 0x000fe200000012ff */
[--C-:B------:R-:W-:Y:S01]  /*6c10*/  IMAD.X R139, RZ, RZ, R11.reuse, P5 ;  /* 0x000000ffff8b7224 */ /* 0x100fe200028e060b */
[----:B------:R-:W-:Y:S01]  /*6c20*/  IADD3 R91, P4, R10, 0x8000, RZ ;  /* 0x000080000a5b7810 */ /* 0x000fe20007f9e0ff */
[--C-:B------:R-:W-:Y:S01]  /*6c30*/  IMAD.X R143, RZ, RZ, R11.reuse, P6 ;  /* 0x000000ffff8f7224 */ /* 0x100fe200030e060b */
        /* <DEDUP_REMOVED lines=16> */
[----:B------:R-:W-:Y:S01]  /*6d40*/  LOP3.LUT R170, R171, R10, RZ, 0x3c, !PT ;  /* 0x0000000aabaa7212 */ /* 0x000fe200078e3cff */
[--C-:B------:R-:W-:Y:S01]  /*6d50*/  IMAD.X R165, RZ, RZ, R11.reuse, P1 ;  /* 0x000000ffffa57224 */ /* 0x100fe200008e060b */
[----:B------:R-:W-:Y:S01]  /*6d60*/  SHF.R.U64 R4, R4, 0x3, RZ ;  /* 0x0000000304047819 */ /* 0x000fe200000012ff */
[----:B------:R-:W-:-:S02]  /*6d70*/  IMAD.X R167, RZ, RZ, R11, P2 ;  /* 0x000000ffffa77224 */ /* 0x000fc400010e060b */
[-C--:B------:R-:W-:Y:S01]  /*6d80*/  FMUL.FTZ R183, R142, R0.reuse ;  /* 0x000000008eb77220 */ /* 0x080fe20000410000 */
[--C-:B------:R-:W-:Y:S01]  /*6d90*/  IMAD.X R169, RZ, RZ, R11.reuse, P3 ;  /* 0x000000ffffa97224 */ /* 0x100fe200018e060b */
[----:B------:R-:W-:Y:S01]  /*6da0*/  LOP3.LUT R142, R4, R103, RZ, 0x3c, !PT ;  /* 0x00000067048e7212 */ /* 0x000fe200078e3cff */
[----:B------:R-:W-:Y:S01]  /*6db0*/  IMAD.MOV.U32 R171, RZ, RZ, R11 ;  /* 0x000000ffffab7224 */ /* 0x000fe200078e000b */
[----:B------:R-:W-:Y:S01]  /*6dc0*/  LOP3.LUT R11, R14, 0x380, RZ, 0xc0, !PT ;  /* 0x000003800e0b7812 */ /* 0x000fe200078ec0ff */
[-C--:B------:R-:W-:Y:S01]  /*6dd0*/  FMUL.FTZ R27, R27, R0.reuse ;  /* 0x000000001b1b7220 */ /* 0x080fe20000410000 */
[----:B------:R-:W-:Y:S01]  /*6de0*/  LOP3.LUT R4, R13, 0x380, RZ, 0xc0, !PT ;  /* 0x000003800d047812 */ /* 0x000fe200078ec0ff */
[-C--:B------:R-:W-:Y:S01]  /*6df0*/  FMUL.FTZ R26, R26, R0.reuse ;  /* 0x000000001a1a7220 */ /* 0x080fe20000410000 */
[----:B------:R-:W-:Y:S01]  /*6e00*/  SHF.R.U64 R11, R11, 0x3, RZ ;  /* 0x000000030b0b7819 */ /* 0x000fe200000012ff */
[-C--:B------:R-:W-:Y:S01]  /*6e10*/  FMUL.FTZ R31, R31, R0.reuse ;  /* 0x000000001f1f7220 */ /* 0x080fe20000410000 */
[----:B------:R-:W-:Y:S01]  /*6e20*/  SHF.R.U64 R4, R4, 0x3, RZ ;  /* 0x0000000304047819 */ /* 0x000fe200000012ff */
[----:B------:R-:W-:Y:S01]  /*6e30*/  FMUL.FTZ R30, R30, R0 ;  /* 0x000000001e1e7220 */ /* 0x000fe20000410000 */
[----:B------:R-:W-:Y:S01]  /*6e40*/  LOP3.LUT R154, R11, R14, RZ, 0x3c, !PT ;  /* 0x0000000e0b9a7212 */ /* 0x000fe200078e3cff */
        /* <DEDUP_REMOVED lines=47> */
[----:B------:R-:W-:-:S02]  /*7140*/  LOP3.LUT R150, R4, R13, RZ, 0x3c, !PT ;  /* 0x0000000d04967212 */ /* 0x000fc400078e3cff */
[----:B------:R-:W-:Y:S02]  /*7150*/  SHF.R.U64 R11, R11, 0x3, RZ ;  /* 0x000000030b0b7819 */ /* 0x000fe400000012ff */
[----:B------:R-:W-:Y:S02]  /*7160*/  LOP3.LUT R20, R107, 0x380, RZ, 0xc0, !PT ;  /* 0x000003806b147812 */ /* 0x000fe400078ec0ff */
[----:B------:R-:W-:Y:S02]  /*7170*/  IADD3 R13, P3, R8, 0x1000, RZ ;  /* 0x00001000080d7810 */ /* 0x000fe40007f7e0ff */
[----:B------:R-:W-:Y:S02]  /*7180*/  LOP3.LUT R4, R57, 0x380, RZ, 0xc0, !PT ;  /* 0x0000038039047812 */ /* 0x000fe400078ec0ff */
[----:B------:R-:W-:Y:S01]  /*7190*/  LOP3.LUT R162, R11, R12, RZ, 0x3c, !PT ;  /* 0x0000000c0ba27212 */ /* 0x000fe200078e3cff */
[----:B------:R-:W-:Y:S01]  /*71a0*/  IMAD.U32 R11, RZ, RZ, UR5 ;  /* 0x00000005ff0b7e24 */ /* 0x000fe2000f8e00ff */
[----:B------:R-:W-:-:S02]  /*71b0*/  SHF.R.U64 R10, R20, 0x3, RZ ;  /* 0x00000003140a7819 */ /* 0x000fc400000012ff */
[----:B------:R-:W-:Y:S02]  /*71c0*/  LOP3.LUT R12, R13, 0x380, RZ, 0xc0, !PT ;  /* 0x000003800d0c7812 */ /* 0x000fe400078ec0ff */
[----:B------:R-:W-:Y:S02]  /*71d0*/  LOP3.LUT R20, R99, 0x380, RZ, 0xc0, !PT ;  /* 0x0000038063147812 */ /* 0x000fe400078ec0ff */
[----:B------:R-:W-:Y:S02]  /*71e0*/  SHF.R.U64 R4, R4, 0x3, RZ ;  /* 0x0000000304047819 */ /* 0x000fe400000012ff */
[----:B------:R-:W-:Y:S02]  /*71f0*/  SHF.R.U64 R12, R12, 0x3, RZ ;  /* 0x000000030c0c7819 */ /* 0x000fe400000012ff */
[----:B------:R-:W-:Y:S02]  /*7200*/  SHF.R.U64 R20, R20, 0x3, RZ ;  /* 0x0000000314147819 */ /* 0x000fe400000012ff */
[----:B------:R-:W-:-:S02]  /*7210*/  LOP3.LUT R158, R4, R57, RZ, 0x3c, !PT ;  /* 0x00000039049e7212 */ /* 0x000fc400078e3cff */
[----:B------:R-:W-:Y:S02]  /*7220*/  LOP3.LUT R4, R15, 0x380, RZ, 0xc0, !PT ;  /* 0x000003800f047812 */ /* 0x000fe400078ec0ff */
[----:B------:R-:W-:Y:S01]  /*7230*/  LOP3.LUT R12, R12, R13, RZ, 0x3c, !PT ;  /* 0x0000000d0c0c7212 */ /* 0x000fe200078e3cff */
[----:B------:R-:W-:Y:S01]  /*7240*/  IMAD.X R13, RZ, RZ, R9, P3 ;  /* 0x000000ffff0d7224 */ /* 0x000fe200018e0609 */
[----:B------:R-:W-:Y:S02]  /*7250*/  LOP3.LUT R146, R20, R99, RZ, 0x3c, !PT ;  /* 0x0000006314927212 */ /* 0x000fe400078e3cff */
[----:B------:R-:W-:Y:S02]  /*7260*/  SHF.R.U64 R4, R4, 0x3, RZ ;  /* 0x0000000304047819 */ /* 0x000fe400000012ff */
[----:B------:R-:W-:Y:S02]  /*7270*/  IADD3 R99, P3, R8, 0x8000, RZ ;  /* 0x0000800008637810 */ /* 0x000fe40007f7e0ff */
[----:B------:R-:W-:-:S02]  /*7280*/  LOP3.LUT R160, R4, R15, RZ, 0x3c, !PT ;  /* 0x0000000f04a07212 */ /* 0x000fc400078e3cff */
[----:B------:R-:W-:Y:S02]  /*7290*/  LOP3.LUT R98, R99, 0x380, RZ, 0xc0, !PT ;  /* 0x0000038063627812 */ /* 0x000fe400078ec0ff */
[----:B------:R-:W-:Y:S02]  /*72a0*/  LOP3.LUT R4, R3, 0x380, RZ, 0xc0, !PT ;  /* 0x0000038003047812 */ /* 0x000fe400078ec0ff */
[----:B------:R-:W-:Y:S02]  /*72b0*/  SHF.R.U64 R98, R98, 0x3, RZ ;  /* 0x0000000362627819 */ /* 0x000fe400000012ff */
[----:B------:R-:W-:Y:S02]  /*72c0*/  SHF.R.U64 R4, R4, 0x3, RZ ;  /* 0x0000000304047819 */ /* 0x000fe400000012ff */
[----:B------:R-:W-:Y:S01]  /*72d0*/  LOP3.LUT R98, R98, R99, RZ, 0x3c, !PT ;  /* 0x0000006362627212 */ /* 0x000fe200078e3cff */
[----:B------:R-:W-:Y:S01]  /*72e0*/  IMAD.X R99, RZ, RZ, R9, P3 ;  /* 0x000000ffff637224 */ /* 0x000fe200018e0609 */
[----:B------:R-:W-:-:S02]  /*72f0*/  LOP3.LUT R168, R4, R3, RZ, 0x3c, !PT ;  /* 0x0000000304a87212 */ /* 0x000fc400078e3cff */
[----:B------:R-:W-:Y:S02]  /*7300*/  LOP3.LUT R138, R10, R107, RZ, 0x3c, !PT ;  /* 0x0000006b0a8a7212 */ /* 0x000fe400078e3cff */
[----:B------:R-:W-:Y:S02]  /*7310*/  IADD3 R4, P3, R8, 0xf000, RZ ;  /* 0x0000f00008047810 */ /* 0x000fe40007f7e0ff */
[----:B------:R-:W-:Y:S02]  /*7320*/  LOP3.LUT R10, R95, 0x380, RZ, 0xc0, !PT ;  /* 0x000003805f0a7812 */ /* 0x000fe400078ec0ff */
[----:B------:R-:W-:Y:S01]  /*7330*/  LOP3.LUT R3, R4, 0x380, RZ, 0xc0, !PT ;  /* 0x0000038004037812 */ /* 0x000fe200078ec0ff */
[----:B------:R-:W-:Y:S01]  /*7340*/  IMAD.X R127, RZ, RZ, R9, P3 ;  /* 0x000000ffff7f7224 */ /* 0x000fe200018e0609 */
[----:B------:R-:W-:Y:S02]  /*7350*/  SHF.R.U64 R10, R10, 0x3, RZ ;  /* 0x000000030a0a7819 */ /* 0x000fe400000012ff */
[----:B------:R-:W-:-:S02]  /*7360*/  SHF.R.U64 R3, R3, 0x3, RZ ;  /* 0x0000000303037819 */ /* 0x000fc400000012ff */
[----:B------:R-:W-:Y:S02]  /*7370*/  LOP3.LUT R152, R10, R95, RZ, 0x3c, !PT ;  /* 0x0000005f0a987212 */ /* 0x000fe400078e3cff */
[----:B------:R-:W-:Y:S02]  /*7380*/  IADD3 R95, P2, R8, 0x7000, RZ ;  /* 0x00007000085f7810 */ /* 0x000fe40007f5e0ff */
[----:B------:R-:W-:Y:S01]  /*7390*/  LOP3.LUT R126, R3, R4, RZ, 0x3c, !PT ;  /* 0x00000004037e7212 */ /* 0x000fe200078e3cff */
[----:B------:R-:W-:Y:S01]  /*73a0*/  IMAD R4, RZ, RZ, -UR41 ;  /* 0x80000029ff047e24 */ /* 0x000fe2000f8e02ff */
[----:B------:R-:W-:Y:S01]  /*73b0*/  LOP3.LUT R94, R95, 0x380, RZ, 0xc0, !PT ;  /* 0x000003805f5e7812 */ /* 0x000fe200078ec0ff */
[----:B------:R-:W0:Y:S01]  /*73c0*/  LDC R3, c[0x0][0xce8] ;  /* 0x00033a00ff037b82 */ /* 0x000e220000000800 */
[----:B------:R-:W-:Y:S02]  /*73d0*/  F2FP.F16.F32.PACK_AB R24, R25, R24 ;  /* 0x000000181918723e */ /* 0x000fe400000000ff */
[----:B------:R-:W-:-:S02]  /*73e0*/  SHF.R.U64 R94, R94, 0x3, RZ ;  /* 0x000000035e5e7819 */ /* 0x000fc400000012ff */
[----:B------:R-:W-:Y:S02]  /*73f0*/  F2FP.F16.F32.PACK_AB R25, R27, R26 ;  /* 0x0000001a1b19723e */ /* 0x000fe400000000ff */
[----:B------:R-:W-:Y:S01]  /*7400*/  LOP3.LUT R94, R94, R95, RZ, 0x3c, !PT ;  /* 0x0000005f5e5e7212 */ /* 0x000fe200078e3cff */
[----:B------:R-:W-:Y:S01]  /*7410*/  IMAD.X R95, RZ, RZ, R9, P2 ;  /* 0x000000ffff5f7224 */ /* 0x000fe200010e0609 */
[----:B------:R-:W-:Y:S02]  /*7420*/  IADD3 R123, P2, R8, 0xe000, RZ ;  /* 0x0000e000087b7810 */ /* 0x000fe40007f5e0ff */
[----:B------:R-:W-:Y:S02]  /*7430*/  F2FP.F16.F32.PACK_AB R27, R31, R30 ;  /* 0x0000001e1f1b723e */ /* 0x000fe400000000ff */
[----:B------:R-:W-:Y:S01]  /*7440*/  LOP3.LUT R122, R123, 0x380, RZ, 0xc0, !PT ;  /* 0x000003807b7a7812 */ /* 0x000fe200078ec0ff */
[----:B------:R-:W1:Y:S01]  /*7450*/  LDC R31, c[0x0][0xd38] ;  /* 0x00034e00ff1f7b82 */ /* 0x000e620000000800 */
[----:B------:R-:W-:-:S02]  /*7460*/  MOV R170, R170 ;  /* 0x000000aa00aa7202 */ /* 0x000fc40000000f00 */
[----:B------:R-:W-:Y:S02]  /*7470*/  SHF.R.U64 R122, R122, 0x3, RZ ;  /* 0x000000037a7a7819 */ /* 0x000fe400000012ff */
[----:B------:R-:W-:Y:S02]  /*7480*/  F2FP.F16.F32.PACK_AB R26, R187, R28 ;  /* 0x0000001cbb1a723e */ /* 0x000fe400000000ff */
[----:B------:R-:W-:Y:S01]  /*7490*/  LOP3.LUT R122, R122, R123, RZ, 0x3c, !PT ;  /* 0x0000007b7a7a7212 */ /* 0x000fe200078e3cff */
[----:B------:R-:W-:Y:S01]  /*74a0*/  IMAD.X R123, RZ, RZ, R9, P2 ;  /* 0x000000ffff7b7224 */ /* 0x000fe200010e0609 */
[----:B------:R-:W-:Y:S01]  /*74b0*/  LOP3.LUT R10, R91, 0x380, RZ, 0xc0, !PT ;  /* 0x000003805b0a7812 */ /* 0x000fe200078ec0ff */
[----:B------:R2:W-:Y:S01]  /*74c0*/  STSM.16.M88.4 [R170], R24 ;  /* 0x00000018aa007844 */ /* 0x0005e20000000200 */
[----:B0-----:R-:W-:Y:S02]  /*74d0*/  ISETP.NE.AND P2, PT, R3, 0x1, PT ;  /* 0x000000010300780c */ /* 0x001fe40003f45270 */
[----:B------:R-:W-:-:S02]  /*74e0*/  SHF.R.U64 R10, R10, 0x3, RZ ;  /* 0x000000030a0a7819 */ /* 0x000fc400000012ff */
[----:B------:R-:W-:Y:S02]  /*74f0*/  IADD3 R57, P0, R8, 0x5000, RZ ;  /* 0x0000500008397810 */ /* 0x000fe40007f1e0ff */
[----:B------:R-:W-:Y:S02]  /*7500*/  LOP3.LUT R156, R10, R91, RZ, 0x3c, !PT ;  /* 0x0000005b0a9c7212 */ /* 0x000fe400078e3cff */
[----:B------:R-:W-:Y:S02]  /*7510*/  F2FP.F16.F32.PACK_AB R32, R33, R32 ;  /* 0x000000202120723e */ /* 0x000fe400000000ff */
[----:B------:R-:W-:Y:S02]  /*7520*/  LOP3.LUT R10, R53, 0x380, RZ, 0xc0, !PT ;  /* 0x00000380350a7812 */ /* 0x000fe400078ec0ff */
[----:B------:R-:W-:Y:S01]  /*7530*/  F2FP.F16.F32.PACK_AB R33, R35, R34 ;  /* 0x000000222321723e */ /* 0x000fe200000000ff */
[----:B-1----:R-:W-:Y:S01]  /*7540*/  IMAD R4, R31, R4, UR44 ;  /* 0x0000002c1f047e24 */ /* 0x002fe2000f8e0204 */
[----:B------:R-:W-:Y:S01]  /*7550*/  IADD3 R91, P1, R8, 0x6000, RZ ;  /* 0x00006000085b7810 */ /* 0x000fe20007f3e0ff */
[----:B--2---:R-:W0:Y:S01]  /*7560*/  @P2 LDC R24, c[0x0][0xcec] ;  /* 0x00033b00ff182b82 */ /* 0x004e220000000800 */
[----:B------:R-:W-:-:S02]  /*7570*/  LOP3.LUT R56, R57, 0x380, RZ, 0xc0, !PT ;  /* 0x0000038039387812 */ /* 0x000fc400078ec0ff */
[----:B------:R-:W-:Y:S01]  /*7580*/  F2FP.F16.F32.PACK_AB R35, R39, R38 ;  /* 0x000000262723723e */ /* 0x000fe200000000ff */
[----:B------:R-:W-:Y:S01]  /*7590*/  IMAD R39, R4, 0x80, R210 ;  /* 0x0000008004277824 */ /* 0x000fe200078e02d2 */
[----:B------:R-:W-:Y:S02]  /*75a0*/  SHF.R.U64 R10, R10, 0x3, RZ ;  /* 0x000000030a0a7819 */ /* 0x000fe400000012ff */
[----:B------:R-:W-:Y:S01]  /*75b0*/  LOP3.LUT R90, R91, 0x380, RZ, 0xc0, !PT ;  /* 0x000003805b5a7812 */ /* 0x000fe200078ec0ff */
[----:B------:R-:W1:Y:S01]  /*75c0*/  @P2 LDC R25, c[0x0][0xcf0] ;  /* 0x00033c00ff192b82 */ /* 0x000e620000000800 */
[----:B------:R-:W-:Y:S02]  /*75d0*/  SHF.R.U64 R56, R56, 0x3, RZ ;  /* 0x0000000338387819 */ /* 0x000fe400000012ff */
[----:B------:R-:W-:Y:S02]  /*75e0*/  LOP3.LUT R20, R21, 0x380, RZ, 0xc0, !PT ;  /* 0x0000038015147812 */ /* 0x000fe400078ec0ff */
[----:B------:R-:W-:Y:S01]  /*75f0*/  LOP3.LUT R164, R10, R53, RZ, 0x3c, !PT ;  /* 0x000000350aa47212 */ /* 0x000fe200078e3cff */
[----:B------:R-:W-:Y:S01]  /*7600*/  IMAD.U32 R10, RZ, RZ, UR4 ;  /* 0x00000004ff0a7e24 */ /* 0x000fe2000f8e00ff */
[----:B------:R-:W-:Y:S01]  /*7610*/  SHF.R.U64 R90, R90, 0x3, RZ ;  /* 0x000000035a5a7819 */ /* 0x000fe200000012ff */
[----:B------:R-:W2:Y:S01]  /*7620*/  LDC.64 R30, c[0x0][0xc98] ;  /* 0x00032600ff1e7b82 */ /* 0x000ea20000000a00 */
[----:B------:R-:W-:Y:S01]  /*7630*/  LOP3.LUT R56, R56, R57, RZ, 0x3c, !PT ;  /* 0x0000003938387212 */ /* 0x000fe200078e3cff */
[----:B------:R-:W-:Y:S01]  /*7640*/  UIADD3 UR4, UR5, UR6, URZ ;  /* 0x0000000605047290 */ /* 0x000fe2000fffe03f */
[----:B------:R-:W-:Y:S01]  /*7650*/  F2FP.F16.F32.PACK_AB R34, R37, R36 ;  /* 0x000000242522723e */ /* 0x000fe200000000ff */
[----:B------:R-:W-:Y:S01]  /*7660*/  IMAD.X R57, RZ, RZ, R9, P0 ;  /* 0x000000ffff397224 */ /* 0x000fe200000e0609 */
[----:B------:R-:W-:Y:S01]  /*7670*/  SHF.R.U64 R20, R20, 0x3, RZ ;  /* 0x0000000314147819 */ /* 0x000fe200000012ff */
[----:B------:R-:W-:Y:S01]  /*7680*/  IMAD.MOV.U32 R37, RZ, RZ, R39 ;  /* 0x000000ffff257224 */ /* 0x000fe200078e0027 */
[----:B------:R-:W-:Y:S01]  /*7690*/  MOV R150, R150 ;  /* 0x0000009600967202 */ /* 0x000fe20000000f00 */
[----:B0-----:R-:W-:Y:S01]  /*76a0*/  @P2 IMAD.HI.U32 R24, R39, R24, RZ ;  /* 0x0000001827182227 */ /* 0x001fe200078e00ff */
[----:B------:R-:W-:Y:S01]  /*76b0*/  IADD3 R115, P0, R8, 0xc000, RZ ;  /* 0x0000c00008737810 */ /* 0x000fe20007f1e0ff */
[----:B------:R-:W-:Y:S01]  /*76c0*/  ULDC UR6, c[0x0][0xb88] ;  /* 0x0002e20000067ab9 */ /* 0x000fe20000000800 */
[----:B------:R-:W-:Y:S01]  /*76d0*/  LOP3.LUT R90, R90, R91, RZ, 0x3c, !PT ;  /* 0x0000005b5a5a7212 */ /* 0x000fe200078e3cff */
[----:B------:R-:W-:Y:S01]  /*76e0*/  IMAD.X R91, RZ, RZ, R9, P1 ;  /* 0x000000ffff5b7224 */ /* 0x000fe200008e0609 */
[----:B------:R-:W-:Y:S01]  /*76f0*/  LOP3.LUT R166, R20, R21, RZ, 0x3c, !PT ;  /* 0x0000001514a67212 */ /* 0x000fe200078e3cff */
[----:B------:R0:W-:Y:S01]  /*7700*/  STSM.16.M88.4 [R150], R32 ;  /* 0x0000002096007844 */ /* 0x0001e20000000200 */
[----:B------:R-:W-:Y:S01]  /*7710*/  F2FP.F16.F32.PACK_AB R40, R41, R40 ;  /* 0x000000282928723e */ /* 0x000fe200000000ff */
[----:B------:R-:W-:Y:S01]  /*7720*/  IMAD.U32 R11, RZ, RZ, UR4 ;  /* 0x00000004ff0b7e24 */ /* 0x000fe2000f8e00ff */
[----:B-1----:R-:W-:Y:S01]  /*7730*/  @P2 SHF.R.U32.HI R37, RZ, R25, R24 ;  /* 0x00000019ff252219 */ /* 0x002fe20000011618 */
[----:B------:R-:W-:Y:S01]  /*7740*/  ULDC.64 UR4, c[0x0][0xc88] ;  /* 0x0003220000047ab9 */ /* 0x000fe20000000a00 */
[----:B------:R-:W-:-:S02]  /*7750*/  IADD3 R119, P1, R8, 0xd000, RZ ;  /* 0x0000d00008777810 */ /* 0x000fc40007f3e0ff */
[----:B------:R-:W-:Y:S02]  /*7760*/  LOP3.LUT R114, R115, 0x380, RZ, 0xc0, !PT ;  /* 0x0000038073727812 */ /* 0x000fe400078ec0ff */
[----:B------:R-:W-:Y:S01]  /*7770*/  F2FP.F16.F32.PACK_AB R41, R43, R42 ;  /* 0x0000002a2b29723e */ /* 0x000fe200000000ff */
[C---:B--2---:R-:W-:Y:S01]  /*7780*/  IMAD R28, R30.reuse, UR7, RZ ;  /* 0x000000071e1c7c24 */ /* 0x044fe2000f8e02ff */
[----:B------:R-:W-:Y:S01]  /*7790*/  F2FP.F16.F32.PACK_AB R48, R49, R48 ;  /* 0x000000303130723e */ /* 0x000fe200000000ff */
[----:B------:R-:W-:Y:S01]  /*77a0*/  IMAD.WIDE.U32 R10, R30, UR43, R10 ;  /* 0x0000002b1e0a7c25 */ /* 0x000fe2000f8e000a */
[----:B------:R-:W-:Y:S02]  /*77b0*/  LOP3.LUT R52, R111, 0x380, RZ, 0xc0, !PT ;  /* 0x000003806f347812 */ /* 0x000fe400078ec0ff */
[----:B------:R-:W-:Y:S01]  /*77c0*/  MOV R160, R160 ;  /* 0x000000a000a07202 */ /* 0x000fe20000000f00 */
[----:B0-----:R-:W-:Y:S01]  /*77d0*/  IMAD.MOV R32, RZ, RZ, -R37 ;  /* 0x000000ffff207224 */ /* 0x001fe200078e0a25 */
[----:B------:R-:W-:Y:S01]  /*77e0*/  F2FP.F16.F32.PACK_AB R42, R45, R44 ;  /* 0x0000002c2d2a723e */ /* 0x000fe200000000ff */
[----:B------:R-:W-:Y:S01]  /*77f0*/  IMAD R28, R31, UR43, R28 ;  /* 0x0000002b1f1c7c24 */ /* 0x000fe2000f8e021c */
[----:B------:R-:W-:Y:S01]  /*7800*/  F2FP.F16.F32.PACK_AB R43, R47, R46 ;  /* 0x0000002e2f2b723e */ /* 0x000fe200000000ff */
[----:B------:R-:W-:Y:S01]  /*7810*/  IMAD R33, R3, R32, R39 ;  /* 0x0000002003217224 */ /* 0x000fe200078e0227 */
[----:B------:R-:W-:Y:S01]  /*7820*/  F2FP.F16.F32.PACK_AB R49, R51, R50 ;  /* 0x000000323331723e */ /* 0x000fe200000000ff */
[----:B------:R-:W-:Y:S01]  /*7830*/  IMAD R32, R4, 0x80, R208 ;  /* 0x0000008004207824 */ /* 0x000fe200078e02d0 */
[----:B------:R-:W-:Y:S01]  /*7840*/  MOV R168, R168 ;  /* 0x000000a800a87202 */ /* 0x000fe20000000f00 */
[----:B------:R-:W-:Y:S01]  /*7850*/  STSM.16.M88.4 [R160], R40 ;  /* 0x00000028a0007844 */ /* 0x000fe20000000200 */
        /* <DEDUP_REMOVED lines=8> */
[----:B------:R-:W-:Y:S02]  /*78e0*/  LOP3.LUT R118, R119, 0x380, RZ, 0xc0, !PT ;  /* 0x0000038077767812 */ /* 0x000fe400078ec0ff */
[----:B------:R-:W-:Y:S01]  /*78f0*/  SHF.R.U64 R114, R114, 0x3, RZ ;  /* 0x0000000372727819 */ /* 0x000fe200000012ff */
[----:B------:R0:W-:Y:S01]  /*7900*/  STSM.16.M88.4 [R166], R24 ;  /* 0x00000018a6007844 */ /* 0x0001e20000000200 */
[----:B------:R-:W-:Y:S02]  /*7910*/  SHF.R.U64 R52, R52, 0x3, RZ ;  /* 0x0000000334347819 */ /* 0x000fe400000012ff */
[C---:B------:R-:W-:Y:S02]  /*7920*/  IADD3 R15, P4, R8.reuse, 0x2000, RZ ;  /* 0x00002000080f7810 */ /* 0x040fe40007f9e0ff */
[C---:B------:R-:W-:Y:S02]  /*7930*/  IADD3 R21, P5, R8.reuse, 0x3000, RZ ;  /* 0x0000300008157810 */ /* 0x040fe40007fbe0ff */
[----:B------:R-:W-:-:S02]  /*7940*/  IADD3 R53, P6, R8, 0x4000, RZ ;  /* 0x0000400008357810 */ /* 0x000fc40007fde0ff */
[----:B------:R-:W-:Y:S02]  /*7950*/  SHF.R.U64 R118, R118, 0x3, RZ ;  /* 0x0000000376767819 */ /* 0x000fe400000012ff */
[----:B------:R-:W-:Y:S01]  /*7960*/  LOP3.LUT R114, R114, R115, RZ, 0x3c, !PT ;  /* 0x0000007372727212 */ /* 0x000fe200078e3cff */
[----:B------:R-:W-:Y:S01]  /*7970*/  IMAD.X R115, RZ, RZ, R9, P0 ;  /* 0x000000ffff737224 */ /* 0x000fe200000e0609 */
[----:B------:R-:W-:Y:S02]  /*7980*/  F2FP.F16.F32.PACK_AB R64, R65, R64 ;  /* 0x000000404140723e */ /* 0x000fe400000000ff */
[----:B------:R-:W-:Y:S02]  /*7990*/  LOP3.LUT R134, R52, R111, RZ, 0x3c, !PT ;  /* 0x0000006f34867212 */ /* 0x000fe400078e3cff */
[----:B------:R-:W-:Y:S02]  /*79a0*/  F2FP.F16.F32.PACK_AB R65, R67, R66 ;  /* 0x000000424341723e */ /* 0x000fe400000000ff */
[----:B------:R-:W-:-:S02]  /*79b0*/  F2FP.F16.F32.PACK_AB R72, R73, R72 ;  /* 0x000000484948723e */ /* 0x000fc400000000ff */
[----:B0-----:R-:W-:Y:S02]  /*79c0*/  F2FP.F16.F32.PACK_AB R25, R7, R23 ;  /* 0x000000170719723e */ /* 0x001fe400000000ff */
[----:B------:R-:W-:Y:S02]  /*79d0*/  LOP3.LUT R14, R15, 0x380, RZ, 0xc0, !PT ;  /* 0x000003800f0e7812 */ /* 0x000fe400078ec0ff */
[----:B------:R-:W-:Y:S02]  /*79e0*/  LOP3.LUT R20, R21, 0x380, RZ, 0xc0, !PT ;  /* 0x0000038015147812 */ /* 0x000fe400078ec0ff */
[----:B------:R-:W-:Y:S02]  /*79f0*/  LOP3.LUT R52, R53, 0x380, RZ, 0xc0, !PT ;  /* 0x0000038035347812 */ /* 0x000fe400078ec0ff */
[----:B------:R-:W-:Y:S02]  /*7a00*/  MOV R164, R164 ;  /* 0x000000a400a47202 */ /* 0x000fe40000000f00 */
[----:B------:R-:W-:-:S02]  /*7a10*/  F2FP.F16.F32.PACK_AB R66, R201, R68 ;  /* 0x00000044c942723e */ /* 0x000fc400000000ff */
[----:B------:R-:W-:Y:S02]  /*7a20*/  F2FP.F16.F32.PACK_AB R67, R71, R70 ;  /* 0x000000464743723e */ /* 0x000fe400000000ff */
[----:B------:R-:W-:Y:S02]  /*7a30*/  F2FP.F16.F32.PACK_AB R73, R75, R74 ;  /* 0x0000004a4b49723e */ /* 0x000fe400000000ff */
[----:B------:R-:W-:Y:S01]  /*7a40*/  F2FP.F16.F32.PACK_AB R80, R81, R80 ;  /* 0x000000505150723e */ /* 0x000fe200000000ff */
[----:B------:R-:W-:Y:S01]  /*7a50*/  STSM.16.M88.4 [R164], R64 ;  /* 0x00000040a4007844 */ /* 0x000fe20000000200 */
[----:B------:R-:W-:Y:S02]  /*7a60*/  SHF.R.S32.HI R23, RZ, 0x1f, R37 ;  /* 0x0000001fff177819 */ /* 0x000fe40000011425 */
[----:B------:R-:W-:Y:S02]  /*7a70*/  SHF.R.S32.HI R7, RZ, 0x1f, R33 ;  /* 0x0000001fff077819 */ /* 0x000fe40000011421 */
[----:B------:R-:W-:-:S02]  /*7a80*/  IADD3 R10, P0, R37, R10, RZ ;  /* 0x0000000a250a7210 */ /* 0x000fc40007f1e0ff */
[----:B------:R-:W-:Y:S02]  /*7a90*/  MOV R162, R162 ;  /* 0x000000a200a27202 */ /* 0x000fe40000000f00 */
[----:B------:R-:W-:Y:S02]  /*7aa0*/  F2FP.F16.F32.PACK_AB R74, R200, R76 ;  /* 0x0000004cc84a723e */ /* 0x000fe400000000ff */
[----:B------:R-:W-:Y:S02]  /*7ab0*/  F2FP.F16.F32.PACK_AB R75, R79, R78 ;  /* 0x0000004e4f4b723e */ /* 0x000fe400000000ff */
[----:B------:R-:W-:Y:S02]  /*7ac0*/  F2FP.F16.F32.PACK_AB R81, R83, R82 ;  /* 0x000000525351723e */ /* 0x000fe400000000ff */
[----:B------:R-:W-:Y:S01]  /*7ad0*/  LOP3.LUT R118, R118, R119, RZ, 0x3c, !PT ;  /* 0x0000007776767212 */ /* 0x000fe200078e3cff */
[----:B------:R-:W-:Y:S01]  /*7ae0*/  STSM.16.M88.4 [R162], R72 ;  /* 0x00000048a2007844 */ /* 0x000fe20000000200 */
[----:B------:R-:W-:-:S02]  /*7af0*/  MOV R158, R158 ;  /* 0x0000009e009e7202 */ /* 0x000fc40000000f00 */
[----:B------:R-:W-:Y:S02]  /*7b00*/  F2FP.F16.F32.PACK_AB R82, R199, R84 ;  /* 0x00000054c752723e */ /* 0x000fe400000000ff */
[----:B------:R-:W-:Y:S02]  /*7b10*/  F2FP.F16.F32.PACK_AB R83, R87, R86 ;  /* 0x000000565753723e */ /* 0x000fe400000000ff */
[----:B------:R-:W-:Y:S02]  /*7b20*/  LOP3.LUT R119, R8, 0x380, RZ, 0xc0, !PT ;  /* 0x0000038008777812 */ /* 0x000fe400078ec0ff */
[----:B------:R-:W-:Y:S01]  /*7b30*/  MOV R156, R156 ;  /* 0x0000009c009c7202 */ /* 0x000fe20000000f00 */
[----:B------:R-:W-:Y:S01]  /*7b40*/  STSM.16.M88.4 [R158], R80 ;  /* 0x000000509e007844 */ /* 0x000fe20000000200 */
[----:B------:R-:W-:Y:S02]  /*7b50*/  F2FP.F16.F32.PACK_AB R24, R198, R88 ;  /* 0x00000058c618723e */ /* 0x000fe400000000ff */
[----:B------:R-:W-:-:S02]  /*7b60*/  F2FP.F16.F32.PACK_AB R26, R197, R92 ;  /* 0x0000005cc51a723e */ /* 0x000fc400000000ff */
        /* <DEDUP_REMOVED lines=99> */
[--C-:B------:R-:W-:Y:S02]  /*81a0*/  IMAD.X R107, RZ, RZ, R9.reuse, P5 ;  /* 0x000000ffff6b7224 */ /* 0x100fe400028e0609 */
[--C-:B-1----:R-:W-:Y:S01]  /*81b0*/  IMAD R5, R19, 0x20, R22.reuse ;  /* 0x0000002013057824 */ /* 0x102fe200078e0216 */
[----:B------:R-:W-:Y:S01]  /*81c0*/  UIMAD.WIDE.U32 UR4, UR43, UR8, UR4 ;  /* 0x000000082b0472a5 */ /* 0x000fe2000f8e0004 */
[----:B------:R-:W-:Y:S01]  /*81d0*/  IMAD.X R111, RZ, RZ, R9, P6 ;  /* 0x000000ffff6f7224 */ /* 0x000fe200030e0609 */
[----:B--2---:R-:W1:Y:S01]  /*81e0*/  @P2 LDC R15, c[0x0][0xcec] ;  /* 0x00033b00ff0f2b82 */ /* 0x004e620000000800 */
[C---:B------:R-:W-:Y:S01]  /*81f0*/  IMAD R14, R4.reuse, 0x80, R5 ;  /* 0x00000080040e7824 */ /* 0x040fe200078e0205 */
[----:B------:R2:W5:Y:S01]  /*8200*/  LD.E.128 R24, desc[UR46][R20.64] ;  /* 0x0000002e14187980 */ /* 0x000562000c101d00 */
[----:B------:R-:W-:Y:S01]  /*8210*/  IMAD R30, R4, 0x80, R22 ;  /* 0x00000080041e7824 */ /* 0x000fe200078e0216 */
[----:B------:R-:W-:-:S02]  /*8220*/  UIADD3 UR38, UR38, 0x1, URZ ;  /* 0x0000000126267890 */ /* 0x000fc4000fffe03f */
[----:B------:R-:W5:Y:S02]  /*8230*/  LD.E.128 R52, desc[UR46][R52.64] ;  /* 0x0000002e34347980 */ /* 0x000f64000c101d00 */
[----:B---3--:R-:W3:Y:S01]  /*8240*/  LDC.64 R12, c[0x0][0xbe0] ;  /* 0x0002f800ff0c7b82 */ /* 0x008ee20000000a00 */
[----:B------:R-:W-:Y:S01]  /*8250*/  IMAD.MOV.U32 R0, RZ, RZ, R14 ;  /* 0x000000ffff007224 */ /* 0x000fe200078e000e */
[----:B------:R-:W-:Y:S01]  /*8260*/  UIADD3 UR5, UR5, UR7, URZ ;  /* 0x0000000705057290 */ /* 0x000fe2000fffe03f */
[----:B------:R-:W5:Y:S01]  /*8270*/  LD.E.128 R8, desc[UR46][R8.64] ;  /* 0x0000002e08087980 */ /* 0x000f62000c101d00 */
[----:B------:R-:W-:Y:S01]  /*8280*/  ULDC.64 UR8, c[0x0][0xb80] ;  /* 0x0002e00000087ab9 */ /* 0x000fe20000000a00 */
[----:B------:R-:W-:Y:S02]  /*8290*/  ULDC.64 UR6, c[0x0][0xbd8] ;  /* 0x0002f60000067ab9 */ /* 0x000fe40000000a00 */
[----:B------:R-:W5:Y:S04]  /*82a0*/  LD.E.128 R56, desc[UR46][R56.64] ;  /* 0x0000002e38387980 */ /* 0x000f68000c101d00 */
[----:B------:R-:W5:Y:S04]  /*82b0*/  LD.E.128 R88, desc[UR46][R90.64] ;  /* 0x0000002e5a587980 */ /* 0x000f68000c101d00 */
[----:B------:R-:W5:Y:S01]  /*82c0*/  LD.E.128 R92, desc[UR46][R94.64] ;  /* 0x0000002e5e5c7980 */ /* 0x000f62000c101d00 */
[----:B-1----:R-:W-:-:S03]  /*82d0*/  @P2 IMAD.HI.U32 R5, R14, R15, RZ ;  /* 0x0000000f0e052227 */ /* 0x002fc600078e00ff */
[----:B------:R-:W5:Y:S02]  /*82e0*/  LD.E.128 R96, desc[UR46][R98.64] ;  /* 0x0000002e62607980 */ /* 0x000f64000c101d00 */
[----:B0-----:R-:W-:Y:S02]  /*82f0*/  @P2 SHF.R.U32.HI R0, RZ, R6, R5 ;  /* 0x00000006ff002219 */ /* 0x001fe40000011605 */
[----:B------:R-:W5:Y:S02]  /*8300*/  LD.E.128 R100, desc[UR46][R102.64] ;  /* 0x0000002e66647980 */ /* 0x000f64000c101d00 */
[--C-:B------:R-:W-:Y:S01]  /*8310*/  SHF.R.S32.HI R5, RZ, 0x1f, R0.reuse ;  /* 0x0000001fff057819 */ /* 0x100fe20000011400 */
[----:B------:R-:W-:Y:S01]  /*8320*/  IMAD.MOV R6, RZ, RZ, -R0 ;  /* 0x000000ffff067224 */ /* 0x000fe200078e0a00 */
[----:B------:R-:W5:Y:S03]  /*8330*/  LD.E.128 R104, desc[UR46][R106.64] ;  /* 0x0000002e6a687980 */ /* 0x000f66000c101d00 */
[----:B------:R-:W-:Y:S01]  /*8340*/  IMAD R3, R3, R6, R14 ;  /* 0x0000000603037224 */ /* 0x000fe200078e020e */
[----:B------:R-:W5:Y:S01]  /*8350*/  LD.E.128 R108, desc[UR46][R110.64] ;  /* 0x0000002e6e6c7980 */ /* 0x000f62000c101d00 */
[----:B---3--:R-:W-:-:S03]  /*8360*/  IMAD R5, R5, R12, RZ ;  /* 0x0000000c05057224 */ /* 0x008fc600078e02ff */
[----:B------:R-:W5:Y:S01]  /*8370*/  LD.E.128 R112, desc[UR46][R114.64] ;  /* 0x0000002e72707980 */ /* 0x000f62000c101d00 */
[----:B------:R-:W-:Y:S01]  /*8380*/  SHF.R.S32.HI R4, RZ, 0x1f, R3 ;  /* 0x0000001fff047819 */ /* 0x000fe20000011403 */
[C---:B------:R-:W-:Y:S02]  /*8390*/  IMAD R5, R0.reuse, R13, R5 ;  /* 0x0000000d00057224 */ /* 0x040fe400078e0205 */
[----:B------:R-:W5:Y:S01]  /*83a0*/  LD.E.128 R116, desc[UR46][R118.64] ;  /* 0x0000002e76747980 */ /* 0x000f62000c101d00 */
[----:B------:R-:W-:-:S03]  /*83b0*/  IMAD.WIDE.U32 R12, R0, R12, UR4 ;  /* 0x00000004000c7e25 */ /* 0x000fc6000f8e000c */
[----:B------:R-:W5:Y:S04]  /*83c0*/  LD.E.128 R120, desc[UR46][R122.64] ;  /* 0x0000002e7a787980 */ /* 0x000f68000c101d00 */
        /* <DEDUP_REMOVED lines=27> */
[----:B------:R2:W0:Y:S01]  /*8580*/  SHFL.IDX PT, R12, R6, RZ, 0x181f ;  /* 0x00181fff060c7589 */ /* 0x00042200000e0000 */
[----:B------:R-:W-:Y:S03]  /*8590*/  BSSY B0, `(.L_x_201) ;  /* 0x0000014000007945 */ /* 0x000fe60003800000 */
[----:B------:R2:W1:Y:S01]  /*85a0*/  SHFL.IDX PT, R13, R3, RZ, 0x181f ;  /* 0x00181fff030d7589 */ /* 0x00046200000e0000 */
[----:B------:R-:W-:Y:S01]  /*85b0*/  ISETP.GE.AND P0, PT, R0, R7, PT ;  /* 0x000000070000720c */ /* 0x000fe20003f06270 */
[----:B------:R-:W-:-:S12]  /*85c0*/  @P2 BRA `(.L_x_202) ;  /* 0x0000000000402947 */ /* 0x000fd80003800000 */
[----:B------:R-:W-:Y:S02]  /*85d0*/  ULDC UR4, c[0x0][0xbc8] ;  /* 0x0002f20000047ab9 */ /* 0x000fe40000000800 */
[----:B------:R-:W-:Y:S02]  /*85e0*/  ISETP.GE.AND P4, PT, R18, UR4, PT ;  /* 0x0000000412007c0c */ /* 0x000fe4000bf86270 */
[----:B------:R-:W-:Y:S02]  /*85f0*/  ISETP.GE.AND P3, PT, R17, UR4, PT ;  /* 0x0000000411007c0c */ /* 0x000fe4000bf66270 */
[----:B------:R-:W-:Y:S02]  /*8600*/  ISETP.GE.AND P2, PT, R16, UR4, PT ;  /* 0x0000000410007c0c */ /* 0x000fe4000bf46270 */
[----:B------:R-:W-:-:S07]  /*8610*/  ISETP.GE.AND P5, PT, R2, UR4, PT ;  /* 0x0000000402007c0c */ /* 0x000fce000bfa6270 */
[----:B0-----:R-:W-:-:S04]  /*8620*/  @!P4 LEA R14, P6, R18, R12, 0x1 ;  /* 0x0000000c120ec211 */ /* 0x001fc800078c08ff */
[----:B-1----:R-:W-:Y:S02]  /*8630*/  @!P4 LEA.HI.X R15, R18, R13, R214, 0x1, P6 ;  /* 0x0000000d120fc211 */ /* 0x002fe400030f0cd6 */
[----:B--2---:R-:W-:Y:S01]  /*8640*/  @!P3 LEA R20, P6, R17, R12, 0x1 ;  /* 0x0000000c1114b211 */ /* 0x004fe200078c08ff */
        /* <DEDUP_REMOVED lines=8> */
.L_x_202:
[----:B------:R-:W-:Y:S05]  /*86d0*/  BSYNC B0 ;  /* 0x0000000000007941 */ /* 0x000fea0003800000 */
.L_x_201:
        /* <DEDUP_REMOVED lines=10> */
[CC--:B------:R-:W-:Y:S02]  /*8780*/  @!P2 LEA R12, P5, R17.reuse, R8.reuse, 0x1 ;  /* 0x00000008110ca211 */ /* 0x0c0fe400078a08ff */
[-C--:B----4-:R-:W-:Y:S02]  /*8790*/  @!P3 LEA.HI.X R11, R18, R9.reuse, R214, 0x1, P6 ;  /* 0x00000009120bb211 */ /* 0x090fe400030f0cd6 */
[----:B------:R-:W-:Y:S01]  /*87a0*/  @!P1 LEA R14, P6, R16, R8, 0x1 ;  /* 0x00000008100e9211 */ /* 0x000fe200078c08ff */
[----:B------:R-:W-:Y:S01]  /*87b0*/  @!P4 IMAD.WIDE R4, R2, 0x2, R8 ;  /* 0x000000020204c825 */ /* 0x000fe200078e0208 */
[-C--:B-1----:R-:W-:Y:S02]  /*87c0*/  @!P2 LEA.HI.X R13, R17, R9.reuse, R213, 0x1, P5 ;  /* 0x00000009110da211 */ /* 0x082fe400028f0cd5 */
[----:B------:R-:W-:-:S02]  /*87d0*/  @!P1 LEA.HI.X R15, R16, R9, R212, 0x1, P6 ;  /* 0x00000009100f9211 */ /* 0x000fc400030f0cd4 */
[----:B------:R0:W-:Y:S04]  /*87e0*/  @!P4 ST.E.128 desc[UR46][R4.64], R40 ;  /* 0x000000280400c985 */ /* 0x0001e8000c101d2e */
[----:B------:R0:W-:Y:S04]  /*87f0*/  @!P3 ST.E.128 desc[UR46][R10.64], R56 ;  /* 0x000000380a00b985 */ /* 0x0001e8000c101d2e */
[----:B------:R0:W-:Y:S04]  /*8800*/  @!P2 ST.E.128 desc[UR46][R12.64], R100 ;  /* 0x000000640c00a985 */ /* 0x0001e8000c101d2e */
[----:B------:R0:W-:Y:S02]  /*8810*/  @!P1 ST.E.128 desc[UR46][R14.64], R116 ;  /* 0x000000740e009985 */ /* 0x0001e4000c101d2e */
.L_x_204:
[----:B------:R-:W-:Y:S05]  /*8820*/  BSYNC B0 ;  /* 0x0000000000007941 */ /* 0x000fea0003800000 */
.L_x_203:
        /* <DEDUP_REMOVED lines=10> */
[CC--:B------:R-:W-:Y:S02]  /*88d0*/  @!P5 LEA R12, P1, R17.reuse, R8.reuse, 0x1 ;  /* 0x00000008110cd211 */ /* 0x0c0fe400078208ff */
[----:B------:R-:W-:Y:S02]  /*88e0*/  @!P6 LEA R14, P2, R16, R8, 0x1 ;  /* 0x00000008100ee211 */ /* 0x000fe400078408ff */
[----:B-1----:R-:W-:Y:S01]  /*88f0*/  @!P3 IMAD.WIDE R4, R2, 0x2, R8 ;  /* 0x000000020204b825 */ /* 0x002fe200078e0208 */
[-C--:B------:R-:W-:Y:S02]  /*8900*/  @!P4 LEA.HI.X R11, R18, R9.reuse, R214, 0x1, P0 ;  /* 0x00000009120bc211 */ /* 0x080fe400000f0cd6 */
[-C--:B------:R-:W-:Y:S02]  /*8910*/  @!P5 LEA.HI.X R13, R17, R9.reuse, R213, 0x1, P1 ;  /* 0x00000009110dd211 */ /* 0x080fe400008f0cd5 */
[----:B------:R-:W-:Y:S01]  /*8920*/  @!P6 LEA.HI.X R15, R16, R9, R212, 0x1, P2 ;  /* 0x00000009100fe211 */ /* 0x000fe200010f0cd4 */
[----:B------:R0:W-:Y:S04]  /*8930*/  @!P3 ST.E.128 desc[UR46][R4.64], R44 ;  /* 0x0000002c0400b985 */ /* 0x0001e8000c101d2e */
[----:B------:R0:W-:Y:S04]  /*8940*/  @!P4 ST.E.128 desc[UR46][R10.64], R88 ;  /* 0x000000580a00c985 */ /* 0x0001e8000c101d2e */
[----:B------:R0:W-:Y:S04]  /*8950*/  @!P5 ST.E.128 desc[UR46][R12.64], R104 ;  /* 0x000000680c00d985 */ /* 0x0001e8000c101d2e */
[----:B------:R0:W-:Y:S02]  /*8960*/  @!P6 ST.E.128 desc[UR46][R14.64], R120 ;  /* 0x000000780e00e985 */ /* 0x0001e4000c101d2e */
.L_x_206:
[----:B------:R-:W-:Y:S05]  /*8970*/  BSYNC B0 ;  /* 0x0000000000007941 */ /* 0x000fea0003800000 */
.L_x_205:
        /* <DEDUP_REMOVED lines=12> */
[-C--:B0-234-:R-:W-:Y:S02]  /*8a40*/  @!P4 LEA R6, P0, R18, R8.reuse, 0x1 ;  /* 0x000000081206c211 */ /* 0x09dfe400078008ff */
        /* <DEDUP_REMOVED lines=10> */
.L_x_208:
[----:B------:R-:W-:Y:S05]  /*8af0*/  BSYNC B0 ;  /* 0x0000000000007941 */ /* 0x000fea0003800000 */
.L_x_207:
[----:B------:R-:W5:Y:S02]  /*8b00*/  LDC R0, c[0x0][0xd34] ;  /* 0x00034d00ff007b82 */ /* 0x000f640000000800 */
[----:B-----5:R-:W-:-:S13]  /*8b10*/  ISETP.LE.AND P0, PT, R0, UR44, PT ;  /* 0x0000002c00007c0c */ /* 0x020fda000bf03270 */
[----:B------:R-:W-:Y:S05]  /*8b20*/  @!P0 BRA `(.L_x_209) ;  /* 0xffffff8000a88947 */ /* 0x000fea000383ffff */
[----:B------:R-:W-:Y:S05]  /*8b30*/  EXIT ;  /* 0x000000000000794d */ /* 0x000fea0003800000 */
.L_x_178:
        /* <DEDUP_REMOVED lines=8> */
[----:B------:R0:W-:Y:S07]  /*8bc0*/  STL [R1+0x8], R3 ;  /* 0x0000080301007387 */ /* 0x0001ee0000100800 */
[----:B------:R-:W-:Y:S05]  /*8bd0*/  @P0 BRA `(.L_x_210) ;  /* 0x0000004800600947 */ /* 0x000fea0003800000 */
[----:B------:R-:W1:Y:S01]  /*8be0*/  S2UR UR4, SR_CgaCtaId ;  /* 0x00000000000479c3 */ /* 0x000e620000008800 */
[C---:B------:R-:W-:Y:S01]  /*8bf0*/  IMAD.SHL.U32 R2, R0.reuse, 0x8, RZ ;  /* 0x0000000800027824 */ /* 0x040fe200078e00ff */
[----:B------:R-:W-:Y:S01]  /*8c00*/  LOP3.LUT R5, R0, 0x7f, RZ, 0xc0, !PT ;  /* 0x0000007f00057812 */ /* 0x000fe200078ec0ff */
[----:B------:R-:W-:Y:S01]  /*8c10*/  UMOV UR37, 0x400 ;  /* 0x0000040000257882 */ /* 0x000fe20000000000 */
[----:B------:R-:W-:Y:S01]  /*8c20*/  IMAD.MOV.U32 R19, RZ, RZ, RZ ;  /* 0x000000ffff137224 */ /* 0x000fe200078e00ff */
[----:B------:R-:W-:Y:S01]  /*8c30*/  ULDC.64 UR40, c[0x0][0x198] ;  /* 0x0000660000287ab9 */ /* 0x000fe20000000a00 */
[C---:B0-----:R-:W-:Y:S01]  /*8c40*/  LOP3.LUT R3, R2.reuse, 0x1f8, RZ, 0xc0, !PT ;  /* 0x000001f802037812 */ /* 0x041fe200078ec0ff */
[----:B------:R-:W-:Y:S01]  /*8c50*/  ULDC UR38, c[0x0][0xc] ;  /* 0x0000030000267ab9 */ /* 0x000fe20000000800 */
[----:B------:R-:W-:Y:S02]  /*8c60*/  LOP3.LUT R2, R2, 0x38, RZ, 0xc0, !PT ;  /* 0x0000003802027812 */ /* 0x000fe400078ec0ff */
        /* <DEDUP_REMOVED lines=8> */
[----:B------:R-:W-:Y:S01]  /*8cf0*/  LEA R4, R3, UR37, 0x1 ;  /* 0x0000002503047c11 */ /* 0x000fe2000f8e08ff */
[----:B------:R-:W-:-:S04]  /*8d00*/  IMAD.U32 R3, RZ, RZ, UR5 ;  /* 0x00000005ff037e24 */ /* 0x000fc8000f8e00ff */
[----:B------:R0:W-:Y:S04]  /*8d10*/  STL [R1+0x4], R4 ;  /* 0x0000040401007387 */ /* 0x0001e80000100800 */
[----:B------:R1:W-:Y:S04]  /*8d20*/  STL [R1+0x24], R3 ;  /* 0x0000240301007387 */ /* 0x0003e80000100800 */
[----:B------:R2:W-:Y:S01]  /*8d30*/  STL [R1+0x8], R0 ;  /* 0x0000080001007387 */ /* 0x0005e20000100800 */
[----:B0-----:R-:W-:-:S03]  /*8d40*/  LOP3.LUT R4, R2, 0x40, RZ, 0xfc, !PT ;  /* 0x0000004002047812 */ /* 0x001fc600078efcff */
[----:B------:R0:W-:Y:S01]  /*8d50*/  STL [R1+0x5c], RZ ;  /* 0x00005cff01007387 */ /* 0x0001e20000100800 */
[C---:B-1----:R-:W-:Y:S02]  /*8d60*/  LOP3.LUT R3, R2.reuse, 0x80, RZ, 0xfc, !PT ;  /* 0x0000008002037812 */ /* 0x042fe400078efcff */
[----:B--2---:R-:W-:-:S07]  /*8d70*/  LOP3.LUT R0, R2, 0xc0, RZ, 0xfc, !PT ;  /* 0x000000c002007812 */ /* 0x004fce00078efcff */
.L_x_290:
[----:B------:R-:W2:Y:S01]  /*8d80*/  LDL R2, [R1+0x24] ;  /* 0x0000240001027983 */ /* 0x000ea20000100800 */
[----:B-1----:R-:W1:Y:S01]  /*8d90*/  LDC R0, c[0x0][0xd38] ;  /* 0x00034e00ff007b82 */ /* 0x002e620000000800 */
[----:B------:R-:W-:Y:S05]  /*8da0*/  YIELD ;  /* 0x0000000000007946 */ /* 0x000fea0003800000 */
[----:B------:R-:W-:Y:S02]  /*8db0*/  ULDC.64 UR4, c[0x0][0x418] ;  /* 0x0001060000047ab9 */ /* 0x000fe40000000a00 */
[----:B------:R-:W3:Y:S01]  /*8dc0*/  LDC R17, c[0x0][0xd44] ;  /* 0x00035100ff117b82 */ /* 0x000ee20000000800 */
[----:B------:R-:W-:-:S03]  /*8dd0*/  UISETP.NE.U32.AND UP0, UPT, UR4, URZ, UPT ;  /* 0x0000003f0400728c */ /* 0x000fc6000bf05070 */
[----:B------:R-:W-:Y:S01]  /*8de0*/  ULDC UR4, c[0x0][0x424] ;  /* 0x0001090000047ab9 */ /* 0x000fe20000000800 */
[----:B------:R-:W-:-:S04]  /*8df0*/  UISETP.NE.AND.EX UP0, UPT, UR5, URZ, UPT, UP0 ;  /* 0x0000003f0500728c */ /* 0x000fc8000bf05300 */
[----:B------:R-:W-:Y:S01]  /*8e00*/  USEL UR4, UR4, 0x1, UP0 ;  /* 0x0000000104047887 */ /* 0x000fe20008000000 */
[----:B-1----:R-:W-:-:S13]  /*8e10*/  ISETP.NE.AND P0, PT, R0, 0x1, PT ;  /* 0x000000010000780c */ /* 0x002fda0003f05270 */
[----:B------:R-:W2:Y:S08]  /*8e20*/  @P0 LDC R0, c[0x0][0xd3c] ;  /* 0x00034f00ff000b82 */ /* 0x000eb00000000800 */
[----:B------:R-:W1:Y:S01]  /*8e30*/  @P0 LDC R3, c[0x0][0xd40] ;  /* 0x00035000ff030b82 */ /* 0x000e620000000800 */
[----:B--2---:R-:W-:-:S04]  /*8e40*/  @P0 IMAD.HI.U32 R0, R2, R0, RZ ;  /* 0x0000000002000227 */ /* 0x004fc800078e00ff */
[----:B------:R-:W-:Y:S01]  /*8e50*/  IMAD.MOV.U32 R4, RZ, RZ, R2 ;  /* 0x000000ffff047224 */ /* 0x000fe200078e0002 */
[----:B-1----:R-:W-:Y:S02]  /*8e60*/  @P0 SHF.R.U32.HI R4, RZ, R3, R0 ;  /* 0x00000003ff040219 */ /* 0x002fe40000011600 */
[----:B---3--:R-:W-:-:S03]  /*8e70*/  ISETP.NE.AND P0, PT, R17, 0x1, PT ;  /* 0x000000011100780c */ /* 0x008fc60003f05270 */
[----:B------:R-:W-:Y:S01]  /*8e80*/  IMAD.MOV.U32 R5, RZ, RZ, R4 ;  /* 0x000000ffff057224 */ /* 0x000fe200078e0004 */
[----:B------:R-:W-:Y:S09]  /*8e90*/  STL [R1+0x10], R4 ;  /* 0x0000100401007387 */ /* 0x000ff20000100800 */
[----:B------:R-:W1:Y:S02]  /*8ea0*/  @P0 LDC.64 R2, c[0x0][0xd48] ;  /* 0x00035200ff020b82 */ /* 0x000e640000000a00 */
[----:B-1----:R-:W-:-:S05]  /*8eb0*/  @P0 IMAD.HI.U32 R2, R4, R2, RZ ;  /* 0x0000000204020227 */ /* 0x002fca00078e00ff */
[----:B------:R-:W-:-:S05]  /*8ec0*/  @P0 SHF.R.U32.HI R5, RZ, R3, R2 ;  /* 0x00000003ff050219 */ /* 0x000fca0000011602 */
[----:B------:R-:W-:Y:S01]  /*8ed0*/  IMAD.MOV R0, RZ, RZ, -R5 ;  /* 0x000000ffff007224 */ /* 0x000fe200078e0a05 */
[----:B------:R-:W-:Y:S03]  /*8ee0*/  STL [R1+0x14], R5 ;  /* 0x0000140501007387 */ /* 0x000fe60000100800 */
[----:B------:R-:W-:Y:S02]  /*8ef0*/  IMAD R17, R17, R0, R4 ;  /* 0x0000000011117224 */ /* 0x000fe400078e0204 */
[----:B------:R-:W1:Y:S02]  /*8f00*/  LDC R0, c[0x0][0x2f0] ;  /* 0x0000bc00ff007b82 */ /* 0x000e640000000800 */
[----:B-1----:R-:W-:Y:S01]  /*8f10*/  IMAD R2, R0, UR4, RZ ;  /* 0x0000000400027c24 */ /* 0x002fe2000f8e02ff */
[----:B------:R-:W-:-:S03]  /*8f20*/  UIADD3 UR4, UR37, 0x1c400, URZ ;  /* 0x0001c40025047890 */ /* 0x000fc6000fffe03f */
[----:B------:R-:W-:Y:S01]  /*8f30*/  VIADD R0, R2, 0x5f ;  /* 0x0000005f02007836 */ /* 0x000fe20000000000 */
[----:B------:R1:W-:Y:S01]  /*8f40*/  STL [R1+0x58], R2 ;  /* 0x0000580201007387 */ /* 0x0003e20000100800 */
[----:B------:R-:W-:Y:S02]  /*8f50*/  ULOP3.LUT UP0, URZ, UR4, 0x3ff, URZ, 0xc0, !UPT ;  /* 0x000003ff043f7892 */ /* 0x000fe4000f80c03f */
[----:B------:R-:W-:-:S04]  /*8f60*/  IMAD.HI R0, R0, 0x2aaaaaab, RZ ;  /* 0x2aaaaaab00007827 */ /* 0x000fc800078e02ff */
[----:B------:R-:W-:Y:S02]  /*8f70*/  PLOP3.LUT P0, PT, PT, PT, UP0, 0x80, 0x0 ;  /* 0x000000000000781c */ /* 0x000fe40003f0f008 */
[----:B-1----:R-:W-:-:S04]  /*8f80*/  SHF.R.U32.HI R2, RZ, 0x1f, R0 ;  /* 0x0000001fff027819 */ /* 0x002fc80000011600 */
[----:B------:R-:W-:-:S05]  /*8f90*/  LEA.HI.SX32 R0, R0, R2, 0x1c ;  /* 0x0000000200007211 */ /* 0x000fca00078fe2ff */
[----:B------:R1:W-:Y:S02]  /*8fa0*/  STL [R1+0x20], R0 ;  /* 0x0000200001007387 */ /* 0x0003e40000100800 */
[----:B0-----:R-:W-:Y:S05]  /*8fb0*/  @!P0 BRA `(.L_x_211) ;  /* 0x0000000000408947 */ /* 0x001fea0003800000 */
        /* <DEDUP_REMOVED lines=15> */
[----:B012---:R-:W-:Y:S05]  /*90b0*/  CALL.ABS.NOINC R2 ;  /* 0x0000000002007343 */ /* 0x007fea0003c00000 */
.L_x_211:
        /* <DEDUP_REMOVED lines=8> */
[----:B------:R2:W3:Y:S01]  /*9140*/  LDC.64 R2, c[0x4][R16] ;  /* 0x0100000010027b82 */ /* 0x0004e20000000a00 */
        /* <DEDUP_REMOVED lines=8> */
[----:B--2---:R-:W-:-:S07]  /*91d0*/  IMAD.MOV.U32 R13, RZ, RZ, RZ ;  /* 0x000000ffff0d7224 */ /* 0x004fce00078e00ff */
[----:B------:R-:W-:-:S07]  /*91e0*/  LEPC R20, `(.L_x_213) ;  /* 0x000000001014794e */ /* 0x000fce0000000000 */
[----:B01-3--:R-:W-:Y:S05]  /*91f0*/  CALL.ABS.NOINC R2 ;  /* 0x0000000002007343 */ /* 0x00bfea0003c00000 */
.L_x_213:
        /* <DEDUP_REMOVED lines=15> */
.L_x_212:
[----:B------:R-:W2:Y:S01]  /*92f0*/  LDL R2, [R1+0x20] ;  /* 0x0000200001027983 */ /* 0x000ea20000100800 */
[----:B------:R-:W-:-:S03]  /*9300*/  ULDC.64 UR4, c[0x0][0xaf0] ;  /* 0x0002bc0000047ab9 */ /* 0x000fc60000000a00 */
[----:B-1----:R-:W3:Y:S01]  /*9310*/  LDL R0, [R1+0x14] ;  /* 0x0000140001007983 */ /* 0x002ee20000100800 */
[----:B------:R-:W-:-:S04]  /*9320*/  ISETP.NE.U32.AND P0, PT, RZ, UR4, PT ;  /* 0x00000004ff007c0c */ /* 0x000fc8000bf05070 */
[----:B------:R-:W-:Y:S01]  /*9330*/  ISETP.NE.AND.EX P0, PT, RZ, UR5, PT, P0 ;  /* 0x00000005ff007c0c */ /* 0x000fe2000bf05300 */
[----:B--2---:R-:W-:-:S12]  /*9340*/  IMAD.MOV.U32 R16, RZ, RZ, R2 ;  /* 0x000000ffff107224 */ /* 0x004fd800078e0002 */
[----:B------:R-:W1:Y:S01]  /*9350*/  @P0 LDC.64 R2, c[0x0][0xaf0] ;  /* 0x0002bc00ff020b82 */ /* 0x000e620000000a00 */
[----:B---3--:R-:W-:Y:S02]  /*9360*/  IMAD.MOV.U32 R7, RZ, RZ, R0 ;  /* 0x000000ffff077224 */ /* 0x008fe400078e0000 */
[----:B-1----:R-:W-:-:S05]  /*9370*/  @P0 IMAD.WIDE R2, R0, 0x4, R2 ;  /* 0x0000000400020825 */ /* 0x002fca00078e0202 */
[----:B------:R1:W2:Y:S01]  /*9380*/  @P0 LDG.E R7, desc[UR46][R2.64] ;  /* 0x0000002e02070981 */ /* 0x0002a2000c1e1900 */
[----:B------:R-:W-:Y:S01]  /*9390*/  VIADD R9, R16, 0xffffffff ;  /* 0xffffffff10097836 */ /* 0x000fe20000000000 */
[----:B------:R-:W-:Y:S01]  /*93a0*/  UMOV UR4, 0xffffffff ;  /* 0xffffffff00047882 */ /* 0x000fe20000000000 */
[----:B------:R-:W-:Y:S01]  /*93b0*/  LOP3.LUT R18, R18, 0xfffffffe, RZ, 0xc0, !PT ;  /* 0xfffffffe12127812 */ /* 0x000fe200078ec0ff */
[----:B-1----:R-:W1:Y:S02]  /*93c0*/  LDC.64 R2, c[0x0][0x418] ;  /* 0x00010600ff027b82 */ /* 0x002e640000000a00 */
[----:B-1----:R-:W-:-:S04]  /*93d0*/  ISETP.NE.U32.AND P0, PT, R2, RZ, PT ;  /* 0x000000ff0200720c */ /* 0x002fc80003f05070 */
[----:B------:R-:W-:-:S13]  /*93e0*/  ISETP.NE.AND.EX P1, PT, R3, RZ, PT, P0 ;  /* 0x000000ff0300720c */ /* 0x000fda0003f25300 */
[----:B------:R-:W-:Y:S02]  /*93f0*/  @P1 LOP3.LUT R18, R18, 0x1, RZ, 0xfc, !PT ;  /* 0x0000000112121812 */ /* 0x000fe400078efcff */
[----:B--2---:R-:W-:Y:S01]  /*9400*/  SHF.R.S32.HI R8, RZ, 0x1f, R7 ;  /* 0x0000001fff087819 */ /* 0x004fe20000011407 */
[----:B------:R1:W-:Y:S01]  /*9410*/  STL [R1], R7 ;  /* 0x0000000701007387 */ /* 0x0003e20000100800 */
[----:B------:R-:W-:-:S03]  /*9420*/  SEL R16, R7, RZ, !P1 ;  /* 0x000000ff07107207 */ /* 0x000fc60004800000 */
[----:B------:R1:W-:Y:S04]  /*9430*/  STL [R1+0x1c], R9 ;  /* 0x00001c0901007387 */ /* 0x0003e80000100800 */
[----:B------:R1:W-:Y:S01]  /*9440*/  STL [R1+0xc], R8 ;  /* 0x00000c0801007387 */ /* 0x0003e20000100800 */
[----:B------:R-:W-:Y:S05]  /*9450*/  BRA.DIV UR4, `(.L_x_214) ;  /* 0x0000004604a87947 */ /* 0x000fea000b800000 */
[----:B------:R-:W2:Y:S02]  /*9460*/  S2R R0, SR_TID.X ;  /* 0x0000000000007919 */ /* 0x000ea40000002100 */
[----:B--2---:R-:W-:-:S04]  /*9470*/  SHF.R.U32.HI R0, RZ, 0x5, R0 ;  /* 0x00000005ff007819 */ /* 0x004fc80000011600 */
[----:B------:R-:W-:-:S05]  /*9480*/  LOP3.LUT R0, R0, 0x3, RZ, 0xc0, !PT ;  /* 0x0000000300007812 */ /* 0x000fca00078ec0ff */
[----:B------:R2:W3:Y:S02]  /*9490*/  SHFL.IDX PT, R14, R0, RZ, 0x1f ;  /* 0x00001fff000e7589 */ /* 0x0004e400000e0000 */
.L_x_307:
[----:B---3--:R-:W-:Y:S02]  /*94a0*/  ISETP.NE.AND P0, PT, R14, RZ, PT ;  /* 0x000000ff0e00720c */ /* 0x008fe40003f05270 */
[----:B------:R-:W-:Y:S02]  /*94b0*/  PLOP3.LUT P2, PT, PT, PT, PT, 0x8, 0x0 ;  /* 0x000000000000781c */ /* 0x000fe40003f4e170 */
[----:B------:R-:W-:-:S11]  /*94c0*/  LOP3.LUT R18, R18, 0xfffffffd, RZ, 0xc0, !PT ;  /* 0xfffffffd12127812 */ /* 0x000fd600078ec0ff */
[----:B------:R-:W-:Y:S01]  /*94d0*/  @P2 LOP3.LUT R18, R18, 0x2, RZ, 0xfc, !PT ;  /* 0x0000000212122812 */ /* 0x000fe200078efcff */
[----:B------:R-:W-:Y:S06]  /*94e0*/  @P0 BRA `(.L_x_215) ;  /* 0x0000000000f80947 */ /* 0x000fec0003800000 */
[----:B------:R-:W-:-:S03]  /*94f0*/  UMOV UR4, 0xffffffff ;  /* 0xffffffff00047882 */ /* 0x000fc60000000000 */
[----:B------:R-:W-:Y:S05]  /*9500*/  BRA.DIV UR4, `(.L_x_216) ;  /* 0x0000004604b07947 */ /* 0x000fea000b800000 */
[----:B------:R-:W-:-:S13]  /*9510*/  ELECT P6, URZ, PT ;  /* 0x00000000003f782f */ /* 0x000fda00038c0000 */
.L_x_310:
[----:B------:R-:W-:Y:S05]  /*9520*/  @!P6 BRA `(.L_x_215) ;  /* 0x0000000000e8e947 */ /* 0x000fea0003800000 */
[----:B------:R3:W-:Y:S01]  /*9530*/  STL [R1+0x4c], R9 ;  /* 0x00004c0901007387 */ /* 0x0007e20000100800 */
[----:B------:R-:W-:Y:S01]  /*9540*/  IMAD.MOV.U32 R16, RZ, RZ, R7 ;  /* 0x000000ffff107224 */ /* 0x000fe200078e0007 */
[----:B------:R-:W-:Y:S06]  /*9550*/  @!P1 BRA `(.L_x_217) ;  /* 0x00000000004c9947 */ /* 0x000fec0003800000 */
[----:B------:R-:W4:Y:S01]  /*9560*/  LDC R6, c[0x0][0x43c] ;  /* 0x00010f00ff067b82 */ /* 0x000f220000000800 */
[----:B--2---:R-:W-:Y:S01]  /*9570*/  IMAD.MOV.U32 R0, RZ, RZ, R9 ;  /* 0x000000ffff007224 */ /* 0x004fe200078e0009 */
[----:B------:R-:W-:Y:S01]  /*9580*/  ULDC.64 UR4, c[0x0][0x428] ;  /* 0x00010a0000047ab9 */ /* 0x000fe20000000a00 */
[----:B----4-:R-:W-:-:S13]  /*9590*/  ISETP.NE.AND P0, PT, R6, 0x1, PT ;  /* 0x000000010600780c */ /* 0x010fda0003f05270 */
[----:B------:R-:W2:Y:S02]  /*95a0*/  @P0 LDC.64 R4, c[0x0][0x440] ;  /* 0x00011000ff040b82 */ /* 0x000ea40000000a00 */
[----:B--2---:R-:W-:-:S05]  /*95b0*/  @P0 IMAD.HI.U32 R4, R9, R4, RZ ;  /* 0x0000000409040227 */ /* 0x004fca00078e00ff */
        /* <DEDUP_REMOVED lines=8> */
[----:B--2---:R-:W-:-:S04]  /*9640*/  IMAD R6, R8, UR4, RZ ;  /* 0x0000000408067c24 */ /* 0x004fc8000f8e02ff */
[----:B------:R-:W-:-:S04]  /*9650*/  IMAD R0, R7, UR5, R6 ;  /* 0x0000000507007c24 */ /* 0x000fc8000f8e0206 */
[----:B------:R-:W-:-:S05]  /*9660*/  IMAD.IADD R0, R5, 0x1, R0 ;  /* 0x0000000105007824 */ /* 0x000fca00078e0200 */
[----:B------:R-:W-:-:S05]  /*9670*/  LEA.HI.X R3, R4, R3, R0, 0x2, P0 ;  /* 0x0000000304037211 */ /* 0x000fca00000f1400 */
[----:B------:R4:W5:Y:S02]  /*9680*/  LDG.E R16, desc[UR46][R2.64] ;  /* 0x0000002e02107981 */ /* 0x000964000c1e1900 */
.L_x_217:
[----:B----4-:R-:W4:Y:S01]  /*9690*/  LDL R2, [R1+0x8] ;  /* 0x0000080001027983 */ /* 0x010f220000100800 */
[----:B--2---:R-:W-:Y:S02]  /*96a0*/  LEA R0, R19, UR37, 0x3 ;  /* 0x0000002513007c11 */ /* 0x004fe4000f8e18ff */
[----:B----4-:R-:W-:-:S04]  /*96b0*/  SHF.L.U32 R2, R2, 0x1f, RZ ;  /* 0x0000001f02027819 */ /* 0x010fc800000006ff */
[----:B------:R-:W2:Y:S02]  /*96c0*/  SYNCS.PHASECHK.TRANS64.TRYWAIT P0, [R0+URZ+0x32440], R2 ;  /* 0x03244002000075a7 */ /* 0x000ea4000800017f */
[----:B--2---:R-:W-:Y:S05]  /*96d0*/  @!P0 BRA `(.L_x_218) ;  /* 0x00000044005c8947 */ /* 0x004fea0003800000 */
.L_x_311:
[----:B------:R-:W4:Y:S02]  /*96e0*/  S2R R3, SR_TID.X ;  /* 0x0000000000037919 */ /* 0x000f240000002100 */
[----:B----4-:R-:W-:-:S04]  /*96f0*/  LOP3.LUT R3, R3, 0x7f, RZ, 0xc0, !PT ;  /* 0x0000007f03037812 */ /* 0x010fc800078ec0ff */
[----:B------:R-:W-:-:S13]  /*9700*/  ISETP.NE.AND P0, PT, R3, RZ, PT ;  /* 0x000000ff0300720c */ /* 0x000fda0003f05270 */
[----:B------:R-:W-:Y:S05]  /*9710*/  @P0 BRA `(.L_x_219) ;  /* 0x00000000001c0947 */ /* 0x000fea0003800000 */
[----:B------:R-:W4:Y:S01]  /*9720*/  S2R R3, SR_TID.X ;  /* 0x0000000000037919 */ /* 0x000f220000002100 */
[----:B--2---:R-:W-:-:S04]  /*9730*/  IMAD.MOV.U32 R2, RZ, RZ, 0x3000 ;  /* 0x00003000ff027424 */ /* 0x004fc800078e00ff */
[----:B------:R2:W-:Y:S01]  /*9740*/  SYNCS.ARRIVE.TRANS64 RZ, [R0+URZ+0x32430], R2 ;  /* 0x0324300200ff79a7 */ /* 0x0005e2000800003f */
[----:B----4-:R-:W-:-:S04]  /*9750*/  LOP3.LUT R3, R3, 0x1f, RZ, 0xc0, !PT ;  /* 0x0000001f03037812 */ /* 0x010fc800078ec0ff */
[----:B------:R-:W-:-:S13]  /*9760*/  ISETP.NE.AND P0, PT, R3, RZ, PT ;  /* 0x000000ff0300720c */ /* 0x000fda0003f05270 */
[----:B--2---:R-:W-:Y:S05]  /*9770*/  @!P0 BRA `(.L_x_219) ;  /* 0x0000000000048947 */ /* 0x004fea0003800000 */
[----:B------:R-:W-:Y:S01]  /*9780*/  BPT.TRAP 0x1 ;  /* 0x000000040000795c */ /* 0x000fe20000300000 */
.L_x_219:
[----:B--2---:R-:W2:Y:S01]  /*9790*/  LDL R2, [R1+0x4c] ;  /* 0x00004c0001027983 */ /* 0x004ea20000100800 */
        /* <DEDUP_REMOVED lines=8> */
[----:B------:R-:W-:Y:S01]  /*9820*/  UMOV UR10, URZ ;  /* 0x0000003f000a7c82 */ /* 0x000fe20008000000 */
[----:B------:R-:W-:-:S02]  /*9830*/  PLOP3.LUT P0, PT, PT, PT, PT, 0x80, 0x0 ;  /* 0x000000000000781c */ /* 0x000fc40003f0f070 */
[----:B------:R-:W-:Y:S02]  /*9840*/  LOP3.LUT R18, R18, 0xfffffffd, RZ, 0xc0, !PT ;  /* 0xfffffffd12127812 */ /* 0x000fe400078ec0ff */
[----:B------:R-:W-:Y:S02]  /*9850*/  UIMAD UR8, UR8, 0x3000, UR37 ;  /* 0x00003000080878a4 */ /* 0x000fe4000f8e0225 */
[----:B------:R-:W-:Y:S02]  /*9860*/  UIADD3 UR9, UR9, 0x32430, URZ ;  /* 0x0003243009097890 */ /* 0x000fe4000fffe03f */
[----:B------:R-:W-:-:S05]  /*9870*/  UIADD3 UR8, UR8, 0x1c400, URZ ;  /* 0x0001c40008087890 */ /* 0x000fca000fffe03f */
[----:B------:R-:W-:Y:S02]  /*9880*/  @P0 LOP3.LUT R18, R18, 0x2, RZ, 0xfc, !PT ;  /* 0x0000000212120812 */ /* 0x000fe400078efcff */
[----:B--2---:R-:W-:-:S13]  /*9890*/  R2UR UR11, R2 ;  /* 0x00000000020b72ca */ /* 0x004fda00000e0000 */
[----:B------:R-:W-:-:S09]  /*98a0*/  UIMAD UR11, UR11, 0x60, URZ ;  /* 0x000000600b0b78a4 */ /* 0x000fd2000f8e023f */
[----:B------:R4:W-:Y:S02]  /*98b0*/  UTMALDG.4D [UR8], [UR4], desc[UR6] ;  /* 0x00000608040075b4 */ /* 0x0009e40008019000 */
[----:B----4-:R-:W-:Y:S01]  /*98c0*/  NOP ;  /* 0x0000000000007918 */ /* 0x010fe20000000000 */
.L_x_215:
[----:B--2---:R-:W2:Y:S01]  /*98d0*/  LDL R0, [R1+0x14] ;  /* 0x0000140001007983 */ /* 0x004ea20000100800 */
[----:B------:R-:W-:Y:S05]  /*98e0*/  WARPSYNC.ALL ;  /* 0x0000000000007948 */ /* 0x000fea0003800000 */
[----:B------:R-:W-:Y:S01]  /*98f0*/  UIADD3 UR4, UR37, 0x18400, URZ ;  /* 0x0001840025047890 */ /* 0x000fe2000fffe03f */
[----:B------:R-:W-:-:S03]  /*9900*/  SHF.R.S32.HI R2, RZ, 0x1f, R17 ;  /* 0x0000001fff027819 */ /* 0x000fc60000011411 */
[----:B------:R-:W-:Y:S01]  /*9910*/  ULOP3.LUT UP0, URZ, UR4, 0x3ff, URZ, 0xc0, !UPT ;  /* 0x000003ff043f7892 */ /* 0x000fe2000f80c03f */
[----:B------:R-:W-:Y:S05]  /*9920*/  BAR.SYNC.DEFER_BLOCKING 0x8, 0x180 ;  /* 0x0206000000007b1d */ /* 0x000fea0000010000 */
[----:B------:R-:W-:Y:S02]  /*9930*/  PLOP3.LUT P0, PT, PT, PT, UP0, 0x80, 0x0 ;  /* 0x000000000000781c */ /* 0x000fe40003f0f008 */
[----:B--2---:R-:W-:-:S05]  /*9940*/  SHF.R.S32.HI R0, RZ, 0x1f, R0 ;  /* 0x0000001fff007819 */ /* 0x004fca0000011400 */
[----:B------:R2:W-:Y:S04]  /*9950*/  STL [R1+0x48], R0 ;  /* 0x0000480001007387 */ /* 0x0005e80000100800 */
[----:B------:R2:W-:Y:S02]  /*9960*/  STL [R1+0x40], R2 ;  /* 0x0000400201007387 */ /* 0x0005e40000100800 */
[----:B------:R-:W-:Y:S05]  /*9970*/  @!P0 BRA `(.L_x_220) ;  /* 0x0000000000408947 */ /* 0x000fea0003800000 */
[----:B--2---:R-:W-:Y:S01]  /*9980*/  MOV R2, 0x0 ;  /* 0x0000000000027802 */ /* 0x004fe20000000f00 */
[----:B------:R-:W-:Y:S01]  /*9990*/  ULDC.64 UR6, c[0x4][0x98] ;  /* 0x0100260000067ab9 */ /* 0x000fe20000000a00 */
[----:B------:R-:W-:Y:S01]  /*99a0*/  ULDC.64 UR8, c[0x4][0xa0] ;  /* 0x0100280000087ab9 */ /* 0x000fe20000000a00 */
[----:B------:R-:W-:Y:S01]  /*99b0*/  ULDC.64 UR4, c[0x4][0x20] ;  /* 0x0100080000047ab9 */ /* 0x000fe20000000a00 */
[----:B------:R-:W-:Y:S02]  /*99c0*/  IMAD.U32 R4, RZ, RZ, UR6 ;  /* 0x00000006ff047e24 */ /* 0x000fe4000f8e00ff */
[----:B------:R-:W2:Y:S01]  /*99d0*/  LDC.64 R2, c[0x4][R2] ;  /* 0x0100000002027b82 */ /* 0x000ea20000000a00 */
[----:B------:R-:W-:Y:S02]  /*99e0*/  IMAD.U32 R5, RZ, RZ, UR7 ;  /* 0x00000007ff057e24 */ /* 0x000fe4000f8e00ff */
[----:B------:R-:W-:Y:S02]  /*99f0*/  IMAD.U32 R6, RZ, RZ, UR8 ;  /* 0x00000008ff067e24 */ /* 0x000fe4000f8e00ff */
[----:B-1----:R-:W-:-:S02]  /*9a00*/  IMAD.U32 R7, RZ, RZ, UR9 ;  /* 0x00000009ff077e24 */ /* 0x002fc4000f8e00ff */
[----:B------:R-:W-:Y:S02]  /*9a10*/  IMAD.U32 R10, RZ, RZ, UR4 ;  /* 0x00000004ff0a7e24 */ /* 0x000fe4000f8e00ff */
[----:B------:R-:W-:Y:S02]  /*9a20*/  IMAD.U32 R11, RZ, RZ, UR5 ;  /* 0x00000005ff0b7e24 */ /* 0x000fe4000f8e00ff */
[----:B------:R-:W-:Y:S02]  /*9a30*/  IMAD.MOV.U32 R8, RZ, RZ, 0x70 ;  /* 0x00000070ff087424 */ /* 0x000fe400078e00ff */
[----:B------:R-:W-:Y:S02]  /*9a40*/  IMAD.MOV.U32 R12, RZ, RZ, 0x1 ;  /* 0x00000001ff0c7424 */ /* 0x000fe400078e00ff */
[----:B------:R-:W-:-:S07]  /*9a50*/  IMAD.MOV.U32 R13, RZ, RZ, RZ ;  /* 0x000000ffff0d7224 */ /* 0x000fce00078e00ff */
[----:B------:R-:W-:-:S07]  /*9a60*/  LEPC R20, `(.L_x_220) ;  /* 0x000000001014794e */ /* 0x000fce0000000000 */
[----:B0-23--:R-:W-:Y:S05]  /*9a70*/  CALL.ABS.NOINC R2 ;  /* 0x0000000002007343 */ /* 0x00dfea0003c00000 */
.L_x_220:
[----:B--2---:R-:W3:Y:S01]  /*9a80*/  LDL R2, [R1+0x40] ;  /* 0x0000400001027983 */ /* 0x004ee20000100800 */
[----:B------:R-:W2:Y:S01]  /*9a90*/  LDC R6, c[0x0][0x448] ;  /* 0x00011200ff067b82 */ /* 0x000ea20000000800 */
[----:B------:R-:W-:Y:S01]  /*9aa0*/  ULDC UR4, c[0x0][0xd38] ;  /* 0x00034e0000047ab9 */ /* 0x000fe20000000800 */
[----:B------:R-:W-:Y:S01]  /*9ab0*/  ULDC.64 UR6, c[0x0][0x280] ;  /* 0x0000a00000067ab9 */ /* 0x000fe20000000a00 */
[----:B------:R-:W4:Y:S04]  /*9ac0*/  LDL.LU R0, [R1+0x10] ;  /* 0x0000100001007983 */ /* 0x000f280000300800 */
[----:B------:R-:W4:Y:S04]  /*9ad0*/  LDL R4, [R1+0x24] ;  /* 0x0000240001047983 */ /* 0x000f280000100800 */
[----:B------:R-:W4:Y:S01]  /*9ae0*/  LDL R10, [R1+0x48] ;  /* 0x00004800010a7983 */ /* 0x000f220000100800 */
[----:B------:R-:W0:Y:S01]  /*9af0*/  S2R R3, SR_TID.X ;  /* 0x0000000000037919 */ /* 0x000e220000002100 */
[----:B------:R-:W0:Y:S02]  /*9b00*/  S2R R5, SR_TID.X ;  /* 0x0000000000057919 */ /* 0x000e240000002100 */
[----:B-1----:R-:W4:Y:S01]  /*9b10*/  LDL R8, [R1+0x14] ;  /* 0x0000140001087983 */ /* 0x002f220000100800 */
[----:B--2---:R-:W-:-:S02]  /*9b20*/  ISETP.NE.AND P0, PT, R6, 0x1, PT ;  /* 0x000000010600780c */ /* 0x004fc40003f05270 */
[----:B0-----:R-:W-:-:S04]  /*9b30*/  LOP3.LUT R3, R3, 0x7f, RZ, 0xc0, !PT ;  /* 0x0000007f03037812 */ /* 0x001fc800078ec0ff */
[----:B------:R-:W-:Y:S01]  /*9b40*/  SHF.R.U32.HI R7, RZ, 0x3, R3 ;  /* 0x00000003ff077819 */ /* 0x000fe20000011603 */
[----:B------:R-:W-:-:S06]  /*9b50*/  IMAD.SHL.U32 R5, R5, 0x10, RZ ;  /* 0x0000001005057824 */ /* 0x000fcc00078e00ff */
[----:B------:R-:W0:Y:S01]  /*9b60*/  @P0 LDC R3, c[0x0][0x450] ;  /* 0x00011400ff030b82 */ /* 0x000e220000000800 */
[----:B------:R-:W-:Y:S01]  /*9b70*/  LOP3.LUT R5, R7, 0x70, R5, 0xf8, !PT ;  /* 0x0000007007057812 */ /* 0x000fe200078ef805 */
[----:B---3--:R-:W-:-:S06]  /*9b80*/  IMAD.MOV.U32 R9, RZ, RZ, R2 ;  /* 0x000000ffff097224 */ /* 0x008fcc00078e0002 */
[----:B------:R-:W1:Y:S01]  /*9b90*/  @P0 LDC R2, c[0x0][0x44c] ;  /* 0x00011300ff020b82 */ /* 0x000e620000000800 */
[----:B----4-:R-:W-:-:S04]  /*9ba0*/  IMAD.MOV R0, RZ, RZ, -R0 ;  /* 0x000000ffff007224 */ /* 0x010fc800078e0a00 */
[----:B------:R-:W-:Y:S01]  /*9bb0*/  IMAD R0, R0, UR4, R4 ;  /* 0x0000000400007c24 */ /* 0x000fe2000f8e0204 */
[----:B------:R-:W-:-:S03]  /*9bc0*/  ULDC.64 UR4, c[0x0][0x2d8] ;  /* 0x0000b60000047ab9 */ /* 0x000fc60000000a00 */
[----:B------:R-:W-:-:S05]  /*9bd0*/  IMAD.SHL.U32 R4, R0, 0x80, RZ ;  /* 0x0000008000047824 */ /* 0x000fca00078e00ff */
[----:B------:R-:W-:Y:S01]  /*9be0*/  LOP3.LUT R7, R5, R4, RZ, 0xfc, !PT ;  /* 0x0000000405077212 */ /* 0x000fe200078efcff */
[----:B------:R-:W-:-:S04]  /*9bf0*/  IMAD R5, R9, UR4, RZ ;  /* 0x0000000409057c24 */ /* 0x000fc8000f8e02ff */
[----:B------:R-:W-:Y:S01]  /*9c00*/  IMAD.MOV.U32 R0, RZ, RZ, R7 ;  /* 0x000000ffff007224 */ /* 0x000fe200078e0007 */
[----:B------:R2:W-:Y:S01]  /*9c10*/  STL [R1+0x18], R7 ;  /* 0x0000180701007387 */ /* 0x0005e20000100800 */
[----:B------:R-:W-:Y:S02]  /*9c20*/  IMAD R5, R17, UR5, R5 ;  /* 0x0000000511057c24 */ /* 0x000fe4000f8e0205 */
[----:B-1----:R-:W-:-:S05]  /*9c30*/  @P0 IMAD.HI.U32 R2, R7, R2, RZ ;  /* 0x0000000207020227 */ /* 0x002fca00078e00ff */
[----:B0-----:R-:W-:Y:S01]  /*9c40*/  @P0 SHF.R.U32.HI R0, RZ, R3, R2 ;  /* 0x00000003ff000219 */ /* 0x001fe20000011602 */
[----:B------:R-:W-:Y:S01]  /*9c50*/  IMAD.WIDE.U32 R2, R17, UR4, RZ ;  /* 0x0000000411027c25 */ /* 0x000fe2000f8e00ff */
[----:B------:R-:W-:-:S03]  /*9c60*/  ULDC.64 UR4, c[0x0][0x2e0] ;  /* 0x0000b80000047ab9 */ /* 0x000fc60000000a00 */
[----:B------:R-:W-:Y:S02]  /*9c70*/  IMAD.IADD R3, R3, 0x1, R5 ;  /* 0x0000000103037824 */ /* 0x000fe400078e0205 */
[----:B------:R-:W-:Y:S02]  /*9c80*/  IMAD R5, R10, UR4, RZ ;  /* 0x000000040a057c24 */ /* 0x000fe4000f8e02ff */
[----:B------:R2:W5:Y:S01]  /*9c90*/  LDL R10, [R1+0x4] ;  /* 0x00000400010a7983 */ /* 0x0005620000100800 */
[----:B------:R-:W-:-:S04]  /*9ca0*/  IMAD.WIDE.U32 R2, R8, UR4, R2 ;  /* 0x0000000408027c25 */ /* 0x000fc8000f8e0002 */
[----:B------:R-:W-:Y:S01]  /*9cb0*/  IMAD R5, R8, UR5, R5 ;  /* 0x0000000508057c24 */ /* 0x000fe2000f8e0205 */
[----:B------:R-:W-:Y:S01]  /*9cc0*/  ULDC.64 UR4, c[0x0][0x2d0] ;  /* 0x0000b40000047ab9 */ /* 0x000fe20000000a00 */
[----:B------:R-:W0:Y:S02]  /*9cd0*/  S2R R8, SR_TID.X ;  /* 0x0000000000087919 */ /* 0x000e240000002100 */
[----:B------:R-:W-:Y:S01]  /*9ce0*/  IMAD.IADD R3, R3, 0x1, R5 ;  /* 0x0000000103037824 */ /* 0x000fe200078e0205 */
[----:B------:R-:W-:Y:S01]  /*9cf0*/  SHF.R.S32.HI R5, RZ, 0x1f, R0 ;  /* 0x0000001fff057819 */ /* 0x000fe20000011400 */
[----:B------:R-:W-:-:S04]  /*9d00*/  IMAD.WIDE.U32 R2, R0, UR4, R2 ;  /* 0x0000000400027c25 */ /* 0x000fc8000f8e0002 */
[----:B------:R-:W-:-:S04]  /*9d10*/  IMAD R5, R5, UR4, RZ ;  /* 0x0000000405057c24 */ /* 0x000fc8000f8e02ff */
[----:B------:R-:W-:Y:S01]  /*9d20*/  IMAD R5, R0, UR5, R5 ;  /* 0x0000000500057c24 */ /* 0x000fe2000f8e0205 */
[----:B------:R-:W-:Y:S01]  /*9d30*/  ULDC.64 UR4, c[0x0][0x2c8] ;  /* 0x0000b20000047ab9 */ /* 0x000fe20000000a00 */
[----:B------:R-:W-:Y:S02]  /*9d40*/  IMAD.MOV R0, RZ, RZ, -R0 ;  /* 0x000000ffff007224 */ /* 0x000fe400078e0a00 */
[----:B------:R-:W-:Y:S02]  /*9d50*/  IMAD.IADD R3, R3, 0x1, R5 ;  /* 0x0000000103037824 */ /* 0x000fe400078e0205 */
[----:B------:R-:W-:-:S05]  /*9d60*/  IMAD R0, R6, R0, R7 ;  /* 0x0000000006007224 */ /* 0x000fca00078e0207 */
[----:B------:R-:W-:Y:S01]  /*9d70*/  SHF.R.S32.HI R5, RZ, 0x1f, R0 ;  /* 0x0000001fff057819 */ /* 0x000fe20000011400 */
[----:B------:R-:W-:-:S04]  /*9d80*/  IMAD.WIDE.U32 R2, R0, UR4, R2 ;  /* 0x0000000400027c25 */ /* 0x000fc8000f8e0002 */
[----:B------:R-:W-:Y:S01]  /*9d90*/  IMAD R5, R5, UR4, RZ ;  /* 0x0000000405057c24 */ /* 0x000fe2000f8e02ff */
[----:B------:R-:W-:Y:S01]  /*9da0*/  ULDC UR4, c[0x0][0x2b8] ;  /* 0x0000ae0000047ab9 */ /* 0x000fe20000000800 */
[----:B0-----:R-:W-:Y:S02]  /*9db0*/  IMAD.SHL.U32 R8, R8, 0x8, RZ ;  /* 0x0000000808087824 */ /* 0x001fe400078e00ff */
[----:B------:R-:W-:-:S03]  /*9dc0*/  IMAD R5, R0, UR5, R5 ;  /* 0x0000000500057c24 */ /* 0x000fc6000f8e0205 */
[----:B------:R-:W-:Y:S01]  /*9dd0*/  LOP3.LUT R8, R8, 0x38, RZ, 0xc0, !PT ;  /* 0x0000003808087812 */ /* 0x000fe200078ec0ff */
[----:B------:R-:W-:Y:S01]  /*9de0*/  IMAD.IADD R5, R3, 0x1, R5 ;  /* 0x0000000103057824 */ /* 0x000fe200078e0205 */
[----:B------:R-:W-:Y:S02]  /*9df0*/  LEA R0, P1, R2, UR6, 0x1 ;  /* 0x0000000602007c11 */ /* 0x000fe4000f8208ff */
[----:B------:R-:W-:Y:S01]  /*9e00*/  ISETP.GE.AND P0, PT, R8, UR4, PT ;  /* 0x0000000408007c0c */ /* 0x000fe2000bf06270 */
[----:B------:R-:W-:Y:S01]  /*9e10*/  UMOV UR4, 0xffffffff ;  /* 0xffffffff00047882 */ /* 0x000fe20000000000 */
[----:B------:R-:W-:Y:S02]  /*9e20*/  LEA.HI.X R2, R2, UR7, R5, 0x1, P1 ;  /* 0x0000000702027c11 */ /* 0x000fe400088f0c05 */
[----:B--2---:R-:W-:Y:S09]  /*9e30*/  BRA.DIV UR4, `(.L_x_221) ;  /* 0x0000003e04987947 */ /* 0x004ff2000b800000 */
[----:B------:R-:W0:Y:S01]  /*9e40*/  S2R R5, SR_TID.X ;  /* 0x0000000000057919 */ /* 0x000e220000002100 */
[----:B------:R-:W-:Y:S02]  /*9e50*/  ULDC UR4, c[0x0][0x288] ;  /* 0x0000a20000047ab9 */ /* 0x000fe40000000800 */
[----:B------:R-:W-:Y:S01]  /*9e60*/  IMAD R3, R6, UR4, RZ ;  /* 0x0000000406037c24 */ /* 0x000fe2000f8e02ff */
[----:B------:R-:W1:Y:S01]  /*9e70*/  S2R R11, SR_TID.X ;  /* 0x00000000000b7919 */ /* 0x000e620000002100 */
[----:B------:R-:W-:Y:S04]  /*9e80*/  SHFL.IDX PT, R7, R2, RZ, 0x181f ;  /* 0x00181fff02077589 */ /* 0x000fe800000e0000 */
[----:B------:R-:W-:Y:S01]  /*9e90*/  SHFL.IDX PT, R6, R0, 0x1, 0x181f ;  /* 0x00381f0000067f89 */ /* 0x000fe200000e0000 */
[----:B0-----:R-:W-:-:S04]  /*9ea0*/  LOP3.LUT R5, R5, 0x7f, RZ, 0xc0, !PT ;  /* 0x0000007f05057812 */ /* 0x001fc800078ec0ff */
[----:B------:R-:W-:Y:S01]  /*9eb0*/  SHF.R.U32.HI R8, RZ, 0x3, R5 ;  /* 0x00000003ff087819 */ /* 0x000fe20000011605 */
[----:B-1----:R-:W-:Y:S01]  /*9ec0*/  IMAD.SHL.U32 R11, R11, 0x8, RZ ;  /* 0x000000080b0b7824 */ /* 0x002fe200078e00ff */
[----:B------:R-:W0:Y:S03]  /*9ed0*/  SHFL.IDX PT, R5, R0, RZ, 0x181f ;  /* 0x00181fff00057589 */ /* 0x000e2600000e0000 */
[----:B------:R-:W-:Y:S01]  /*9ee0*/  IMAD.IADD R12, R8, 0x1, R4 ;  /* 0x00000001080c7824 */ /* 0x000fe200078e0204 */
[----:B------:R-:W-:Y:S01]  /*9ef0*/  LOP3.LUT R11, R11, 0x38, RZ, 0xc0, !PT ;  /* 0x000000380b0b7812 */ /* 0x000fe200078ec0ff */
[----:B------:R-:W1:Y:S02]  /*9f00*/  SHFL.IDX PT, R8, R2, 0x1, 0x181f ;  /* 0x00381f0002087f89 */ /* 0x000e6400000e0000 */
[C---:B------:R-:W-:Y:S01]  /*9f10*/  VIADD R13, R12.reuse, 0x10 ;  /* 0x000000100c0d7836 */ /* 0x040fe20000000000 */
[CC--:B------:R-:W-:Y:S01]  /*9f20*/  ISETP.GE.AND P1, PT, R12.reuse, R3.reuse, PT ;  /* 0x000000030c00720c */ /* 0x0c0fe20003f26270 */
[----:B------:R-:W-:Y:S03]  /*9f30*/  STL [R1+0x10], R12 ;  /* 0x0000100c01007387 */ /* 0x000fe60000100800 */
[----:B------:R-:W-:Y:S01]  /*9f40*/  ISETP.GE.AND P2, PT, R13, R3, PT ;  /* 0x000000030d00720c */ /* 0x000fe20003f46270 */
[----:B------:R2:W-:Y:S02]  /*9f50*/  STL [R1+0x28], R13 ;  /* 0x0000280d01007387 */ /* 0x0005e40000100800 */
[----:B--2---:R-:W-:-:S06]  /*9f60*/  VIADD R13, R12, 0x20 ;  /* 0x000000200c0d7836 */ /* 0x004fcc0000000000 */
[----:B0-----:R-:W-:Y:S01]  /*9f70*/  @!P1 LEA R5, P3, R11, R5, 0x1 ;  /* 0x000000050b059211 */ /* 0x001fe200078608ff */
[----:B------:R-:W-:Y:S04]  /*9f80*/  STL [R1+0x2c], R13 ;  /* 0x00002c0d01007387 */ /* 0x000fe80000100800 */
[----:B------:R-:W-:Y:S02]  /*9f90*/  @!P1 IMAD.X R4, RZ, RZ, R7, P3 ;  /* 0x000000ffff049224 */ /* 0x000fe400018e0607 */
[----:B------:R-:W-:-:S03]  /*9fa0*/  VIADD R7, R12, 0x30 ;  /* 0x000000300c077836 */ /* 0x000fc60000000000 */
[-C--:B------:R-:W-:Y:S02]  /*9fb0*/  @!P1 LOP3.LUT R5, R5, R4.reuse, RZ, 0x3c, !PT ;  /* 0x0000000405059212 */ /* 0x080fe400078e3cff */
[----:B------:R-:W-:Y:S02]  /*9fc0*/  STL [R1+0x30], R7 ;  /* 0x0000300701007387 */ /* 0x000fe40000100800 */
[----:B------:R-:W-:-:S04]  /*9fd0*/  @!P1 LOP3.LUT R4, R5, R4, RZ, 0x3c, !PT ;  /* 0x0000000405049212 */ /* 0x000fc800078e3cff */
[----:B------:R-:W-:-:S05]  /*9fe0*/  @!P1 LOP3.LUT R5, R5, R4, RZ, 0x3c, !PT ;  /* 0x0000000405059212 */ /* 0x000fca00078e3cff */
[----:B-----5:R0:W-:Y:S02]  /*9ff0*/  @!P1 LDGSTS.E.BYPASS.LTC128B.128 [R10+0x18400], desc[UR46][R4.64], !P0 ;  /* 0x18400000040a9fae */ /* 0x0201e4000c101d6e */
[----:B0-----:R-:W-:Y:S02]  /*a000*/  @!P2 LEA R5, P1, R11, R6, 0x1 ;  /* 0x000000060b05a211 */ /* 0x001fe400078208ff */
[----:B------:R-:W-:Y:S03]  /*a010*/  SHFL.IDX PT, R6, R2, 0x2, 0x181f ;  /* 0x00581f0002067f89 */ /* 0x000fe600000e0000 */
[----:B-1----:R-:W-:Y:S01]  /*a020*/  @!P2 IMAD.X R4, RZ, RZ, R8, P1 ;  /* 0x000000ffff04a224 */ /* 0x002fe200008e0608 */
[----:B------:R-:W-:-:S04]  /*a030*/  ISETP.GE.AND P1, PT, R13, R3, PT ;  /* 0x000000030d00720c */ /* 0x000fc80003f26270 */
[----:B------:R-:W-:-:S04]  /*a040*/  @!P2 LOP3.LUT R5, R5, R4, RZ, 0x3c, !PT ;  /* 0x000000040505a212 */ /* 0x000fc800078e3cff */
[----:B------:R-:W-:-:S04]  /*a050*/  @!P2 LOP3.LUT R4, R5, R4, RZ, 0x3c, !PT ;  /* 0x000000040504a212 */ /* 0x000fc800078e3cff */
[----:B------:R-:W-:-:S05]  /*a060*/  @!P2 LOP3.LUT R5, R5, R4, RZ, 0x3c, !PT ;  /* 0x000000040505a212 */ /* 0x000fca00078e3cff */
[----:B------:R0:W-:Y:S04]  /*a070*/  @!P2 LDGSTS.E.BYPASS.LTC128B.128 [R10+0x18c00], desc[UR46][R4.64], !P0 ;  /* 0x18c00000040aafae */ /* 0x0001e8000c101d6e */
[----:B0-----:R-:W0:Y:S02]  /*a080*/  SHFL.IDX PT, R4, R0, 0x2, 0x181f ;  /* 0x00581f0000047f89 */ /* 0x001e2400000e0000 */
[----:B0-----:R-:W-:-:S05]  /*a090*/  @!P1 LEA R5, P2, R11, R4, 0x1 ;  /* 0x000000040b059211 */ /* 0x001fca00078408ff */
[----:B------:R-:W-:Y:S02]  /*a0a0*/  @!P1 IMAD.X R4, RZ, RZ, R6, P2 ;  /* 0x000000ffff049224 */ /* 0x000fe400010e0606 */
[----:B------:R-:W-:Y:S03]  /*a0b0*/  SHFL.IDX PT, R6, R2, 0x3, 0x181f ;  /* 0x00781f0002067f89 */ /* 0x000fe600000e0000 */
[----:B------:R-:W-:-:S04]  /*a0c0*/  @!P1 LOP3.LUT R5, R5, R4, RZ, 0x3c, !PT ;  /* 0x0000000405059212 */ /* 0x000fc800078e3cff */
[----:B------:R-:W-:-:S04]  /*a0d0*/  @!P1 LOP3.LUT R4, R5, R4, RZ, 0x3c, !PT ;  /* 0x0000000405049212 */ /* 0x000fc800078e3cff */
[----:B------:R-:W-:-:S05]  /*a0e0*/  @!P1 LOP3.LUT R5, R5, R4, RZ, 0x3c, !PT ;  /* 0x0000000405059212 */ /* 0x000fca00078e3cff */
[----:B------:R0:W-:Y:S01]  /*a0f0*/  @!P1 LDGSTS.E.BYPASS.LTC128B.128 [R10+0x19400], desc[UR46][R4.64], !P0 ;  /* 0x19400000040a9fae */ /* 0x0001e2000c101d6e */
[----:B------:R-:W-:Y:S01]  /*a100*/  ISETP.GE.AND P1, PT, R7, R3, PT ;  /* 0x000000030700720c */ /* 0x000fe20003f26270 */
[----:B------:R-:W-:-:S05]  /*a110*/  VIADD R7, R12, 0x40 ;  /* 0x000000400c077836 */ /* 0x000fca0000000000 */
[----:B------:R-:W-:Y:S04]  /*a120*/  STL [R1+0x34], R7 ;  /* 0x0000340701007387 */ /* 0x000fe80000100800 */
[----:B0-----:R-:W0:Y:S03]  /*a130*/  SHFL.IDX PT, R4, R0, 0x3, 0x181f ;  /* 0x00781f0000047f89 */ /* 0x001e2600000e0000 */
        /* <DEDUP_REMOVED lines=29> */
[----:B------:R-:W-:-:S03]  /*a310*/  ISETP.GE.AND P1, PT, R7, R3, PT ;  /* 0x000000030700720c */ /* 0x000fc60003f26270 */
[----:B0-----:R-:W0:Y:S04]  /*a320*/  SHFL.IDX PT, R4, R0, 0x6, 0x181f ;  /* 0x00d81f0000047f89 */ /* 0x001e2800000e0000 */
[----:B------:R-:W1:Y:S06]  /*a330*/  SHFL.IDX PT, R0, R0, 0x7, 0x181f ;  /* 0x00f81f0000007f89 */ /* 0x000e6c00000e0000 */
[----:B0-----:R-:W-:-:S05]  /*a340*/  @!P1 LEA R5, P2, R11, R4, 0x1 ;  /* 0x000000040b059211 */ /* 0x001fca00078408ff */
[----:B------:R-:W-:-:S05]  /*a350*/  @!P1 IMAD.X R4, RZ, RZ, R6, P2 ;  /* 0x000000ffff049224 */ /* 0x000fca00010e0606 */
[----:B------:R-:W-:-:S04]  /*a360*/  @!P1 LOP3.LUT R5, R5, R4, RZ, 0x3c, !PT ;  /* 0x0000000405059212 */ /* 0x000fc800078e3cff */
[----:B------:R-:W-:-:S04]  /*a370*/  @!P1 LOP3.LUT R4, R5, R4, RZ, 0x3c, !PT ;  /* 0x0000000405049212 */ /* 0x000fc800078e3cff */
[----:B------:R-:W-:-:S05]  /*a380*/  @!P1 LOP3.LUT R5, R5, R4, RZ, 0x3c, !PT ;  /* 0x0000000405059212 */ /* 0x000fca00078e3cff */
[----:B------:R0:W-:Y:S04]  /*a390*/  @!P1 LDGSTS.E.BYPASS.LTC128B.128 [R10+0x1b400], desc[UR46][R4.64], !P0 ;  /* 0x1b400000040a9fae */ /* 0x0001e8000c101d6e */
[----:B01----:R0:W2:Y:S02]  /*a3a0*/  SHFL.IDX PT, R4, R2, 0x7, 0x181f ;  /* 0x00f81f0002047f89 */ /* 0x0030a400000e0000 */
.L_x_328:
[----:B------:R-:W3:Y:S01]  /*a3b0*/  LDL R5, [R1+0x10] ;  /* 0x0000100001057983 */ /* 0x000ee20000100800 */
[----:B0-----:R-:W0:Y:S02]  /*a3c0*/  S2R R2, SR_TID.X ;  /* 0x0000000000027919 */ /* 0x001e240000002100 */
[----:B0-----:R-:W-:-:S05]  /*a3d0*/  IMAD.SHL.U32 R2, R2, 0x8, RZ ;  /* 0x0000000802027824 */ /* 0x001fca00078e00ff */
[----:B------:R-:W-:Y:S01]  /*a3e0*/  LOP3.LUT R2, R2, 0x38, RZ, 0xc0, !PT ;  /* 0x0000003802027812 */ /* 0x000fe200078ec0ff */
[----:B---3--:R-:W-:-:S05]  /*a3f0*/  VIADD R5, R5, 0x70 ;  /* 0x0000007005057836 */ /* 0x008fca0000000000 */
[----:B------:R-:W-:Y:S01]  /*a400*/  ISETP.GE.AND P1, PT, R5, R3, PT ;  /* 0x000000030500720c */ /* 0x000fe20003f26270 */
[----:B------:R0:W-:-:S12]  /*a410*/  STL [R1+0x50], R5 ;  /* 0x0000500501007387 */ /* 0x0001d80000100800 */
[----:B------:R-:W-:-:S05]  /*a420*/  @!P1 LEA R2, P2, R2, R0, 0x1 ;  /* 0x0000000002029211 */ /* 0x000fca00078408ff */
[----:B--2---:R-:W-:-:S05]  /*a430*/  @!P1 IMAD.X R3, RZ, RZ, R4, P2 ;  /* 0x000000ffff039224 */ /* 0x004fca00010e0604 */
[----:B------:R-:W-:Y:S01]  /*a440*/  @!PT LDS RZ, [RZ] ;  /* 0x00000000fffff984 */ /* 0x000fe20000000800 */
[----:B------:R-:W-:Y:S01]  /*a450*/  @!PT LDS RZ, [RZ] ;  /* 0x00000000fffff984 */ /* 0x000fe20000000800 */
[----:B------:R-:W-:Y:S01]  /*a460*/  @!PT LDS RZ, [RZ] ;  /* 0x00000000fffff984 */ /* 0x000fe20000000800 */
[----:B------:R1:W-:Y:S01]  /*a470*/  @!P1 LDGSTS.E.BYPASS.LTC128B.128 [R10+0x1bc00], desc[UR46][R2.64], !P0 ;  /* 0x1bc00000020a9fae */ /* 0x0003e2000c101d6e */
[----:B------:R-:W-:Y:S01]  /*a480*/  NOP ;  /* 0x0000000000007918 */ /* 0x000fe20000000000 */
[----:B------:R-:W-:Y:S02]  /*a490*/  SYNCS.ARRIVE.TRANS64.RED.A0T1 RZ, [UR37+0x32400], RZ ;  /* 0x032400ffffff79a7 */ /* 0x000fe40008200425 */
[----:B------:R-:W-:Y:S01]  /*a4a0*/  ARRIVES.LDGSTSBAR.64.TRANSCNT [UR37+0x32400] ;  /* 0x03240000ff0079b0 */ /* 0x000fe20008000aa5 */
[----:B------:R-:W-:Y:S01]  /*a4b0*/  NOP ;  /* 0x0000000000007918 */ /* 0x000fe20000000000 */
[----:B------:R-:W-:Y:S01]  /*a4c0*/  ULDC.64 UR6, c[0x0][0x3d8] ;  /* 0x0000f60000067ab9 */ /* 0x000fe20000000a00 */
[----:B------:R-:W-:Y:S01]  /*a4d0*/  UIADD3 UR4, UR37, 0x22400, URZ ;  /* 0x0002240025047890 */ /* 0x000fe2000fffe03f */
[----:B------:R-:W-:Y:S01]  /*a4e0*/  IMAD R0, R9, UR6, RZ ;  /* 0x0000000609007c24 */ /* 0x000fe2000f8e02ff */
[----:B------:R-:W-:Y:S01]  /*a4f0*/  SYNCS.ARRIVE.TRANS64.A1T0 RZ, [UR37+0x32400], RZ ;  /* 0x032400ffffff79a7 */ /* 0x000fe20008100025 */
[----:B-1----:R-:W-:Y:S01]  /*a500*/  IMAD.WIDE.U32 R2, R17, UR6, RZ ;  /* 0x0000000611027c25 */ /* 0x002fe2000f8e00ff */
[----:B------:R-:W-:-:S03]  /*a510*/  ULOP3.LUT UP0, URZ, UR4, 0x3ff, URZ, 0xc0, !UPT ;  /* 0x000003ff043f7892 */ /* 0x000fc6000f80c03f */
[----:B------:R-:W-:Y:S01]  /*a520*/  IMAD R0, R17, UR7, R0 ;  /* 0x0000000711007c24 */ /* 0x000fe2000f8e0200 */
[----:B------:R0:W-:Y:S02]  /*a530*/  STL.64 [R1+0x40], R2 ;  /* 0x0000400201007387 */ /* 0x0001e40000100a00 */
[----:B------:R-:W-:Y:S01]  /*a540*/  PLOP3.LUT P0, PT, PT, PT, UP0, 0x80, 0x0 ;  /* 0x000000000000781c */ /* 0x000fe20003f0f008 */
[----:B------:R-:W-:-:S05]  /*a550*/  IMAD.IADD R0, R3, 0x1, R0 ;  /* 0x0000000103007824 */ /* 0x000fca00078e0200 */
[----:B------:R0:W-:Y:S07]  /*a560*/  STL [R1+0x54], R0 ;  /* 0x0000540001007387 */ /* 0x0001ee0000100800 */
[----:B------:R-:W-:Y:S05]  /*a570*/  @!P0 BRA `(.L_x_222) ;  /* 0x0000000000408947 */ /* 0x000fea0003800000 */
[----:B0-----:R-:W-:Y:S01]  /*a580*/  MOV R2, 0x0 ;  /* 0x0000000000027802 */ /* 0x001fe20000000f00 */
[----:B------:R-:W-:Y:S01]  /*a590*/  ULDC.64 UR6, c[0x4][0x98] ;  /* 0x0100260000067ab9 */ /* 0x000fe20000000a00 */
[----:B------:R-:W-:Y:S01]  /*a5a0*/  ULDC.64 UR8, c[0x4][0xa0] ;  /* 0x0100280000087ab9 */ /* 0x000fe20000000a00 */
[----:B------:R-:W-:Y:S01]  /*a5b0*/  ULDC.64 UR4, c[0x4][0x28] ;  /* 0x01000a0000047ab9 */ /* 0x000fe20000000a00 */
[----:B------:R-:W-:Y:S02]  /*a5c0*/  IMAD.U32 R4, RZ, RZ, UR6 ;  /* 0x00000006ff047e24 */ /* 0x000fe4000f8e00ff */
        /* <DEDUP_REMOVED lines=11> */
.L_x_222:
[----:B0-----:R-:W2:Y:S01]  /*a680*/  LDL.LU R5, [R1+0x54] ;  /* 0x0000540001057983 */ /* 0x001ea20000300800 */
[----:B------:R-:W0:Y:S01]  /*a690*/  LDC R6, c[0x0][0x448] ;  /* 0x00011200ff067b82 */ /* 0x000e220000000800 */
[----:B------:R-:W-:Y:S01]  /*a6a0*/  ULDC.64 UR4, c[0x0][0x3e0] ;  /* 0x0000f80000047ab9 */ /* 0x000fe20000000a00 */
[----:B------:R-:W-:Y:S01]  /*a6b0*/  ULDC.64 UR6, c[0x0][0x390] ;  /* 0x0000e40000067ab9 */ /* 0x000fe20000000a00 */
[----:B------:R-:W2:Y:S04]  /*a6c0*/  LDL.LU.64 R2, [R1+0x40] ;  /* 0x0000400001027983 */ /* 0x000ea80000300a00 */
[----:B------:R-:W3:Y:S04]  /*a6d0*/  LDL.LU R0, [R1+0x48] ;  /* 0x0000480001007983 */ /* 0x000ee80000300800 */
[----:B------:R-:W4:Y:S04]  /*a6e0*/  LDL.LU R4, [R1+0x14] ;  /* 0x0000140001047983 */ /* 0x000f280000300800 */
[----:B------:R-:W5:Y:S01]  /*a6f0*/  LDL.LU R7, [R1+0x18] ;  /* 0x0000180001077983 */ /* 0x000f620000300800 */
[----:B------:R-:W1:Y:S01]  /*a700*/  S2R R8, SR_TID.X ;  /* 0x0000000000087919 */ /* 0x000e620000002100 */
[----:B0-----:R-:W-:Y:S01]  /*a710*/  ISETP.NE.AND P0, PT, R6, 0x1, PT ;  /* 0x000000010600780c */ /* 0x001fe20003f05270 */
[----:B-1----:R-:W-:-:S05]  /*a720*/  IMAD.SHL.U32 R8, R8, 0x8, RZ ;  /* 0x0000000808087824 */ /* 0x002fca00078e00ff */
[----:B------:R-:W-:Y:S01]  /*a730*/  LOP3.LUT R8, R8, 0x38, RZ, 0xc0, !PT ;  /* 0x0000003808087812 */ /* 0x000fe200078ec0ff */
[----:B--2---:R-:W-:-:S06]  /*a740*/  IMAD.MOV.U32 R3, RZ, RZ, R5 ;  /* 0x000000ffff037224 */ /* 0x004fcc00078e0005 */
[----:B------:R-:W0:Y:S01]  /*a750*/  @P0 LDC R5, c[0x0][0x450] ;  /* 0x00011400ff050b82 */ /* 0x000e220000000800 */
[----:B---3--:R-:W-:-:S04]  /*a760*/  IMAD R0, R0, UR4, RZ ;  /* 0x0000000400007c24 */ /* 0x008fc8000f8e02ff */
[C---:B----4-:R-:W-:Y:S02]  /*a770*/  IMAD R0, R4.reuse, UR5, R0 ;  /* 0x0000000504007c24 */ /* 0x050fe4000f8e0200 */
[----:B------:R-:W-:Y:S01]  /*a780*/  IMAD.WIDE.U32 R2, R4, UR4, R2 ;  /* 0x0000000404027c25 */ /* 0x000fe2000f8e0002 */
[----:B------:R-:W-:-:S03]  /*a790*/  ULDC.64 UR4, c[0x0][0x3d0] ;  /* 0x0000f40000047ab9 */ /* 0x000fc60000000a00 */
[----:B------:R-:W-:Y:S02]  /*a7a0*/  IMAD.IADD R3, R3, 0x1, R0 ;  /* 0x0000000103037824 */ /* 0x000fe400078e0200 */
[----:B------:R-:W1:Y:S01]  /*a7b0*/  @P0 LDC R0, c[0x0][0x44c] ;  /* 0x00011300ff000b82 */ /* 0x000e620000000800 */
[----:B-----5:R-:W-:Y:S02]  /*a7c0*/  IMAD.MOV.U32 R4, RZ, RZ, R7 ;  /* 0x000000ffff047224 */ /* 0x020fe400078e0007 */
[----:B-1----:R-:W-:-:S05]  /*a7d0*/  @P0 IMAD.HI.U32 R0, R7, R0, RZ ;  /* 0x0000000007000227 */ /* 0x002fca00078e00ff */
[----:B0-----:R-:W-:-:S04]  /*a7e0*/  @P0 SHF.R.U32.HI R4, RZ, R5, R0 ;  /* 0x00000005ff040219 */ /* 0x001fc80000011600 */
[--C-:B------:R-:W-:Y:S01]  /*a7f0*/  SHF.R.S32.HI R5, RZ, 0x1f, R4.reuse ;  /* 0x0000001fff057819 */ /* 0x100fe20000011404 */
[----:B------:R-:W-:Y:S02]  /*a800*/  IMAD.MOV R0, RZ, RZ, -R4 ;  /* 0x000000ffff007224 */ /* 0x000fe400078e0a04 */
[----:B------:R-:W-:-:S04]  /*a810*/  IMAD.WIDE.U32 R2, R4, UR4, R2 ;  /* 0x0000000404027c25 */ /* 0x000fc8000f8e0002 */
[----:B------:R-:W-:Y:S02]  /*a820*/  IMAD R0, R6, R0, R7 ;  /* 0x0000000006007224 */ /* 0x000fe400078e0207 */
[----:B------:R-:W0:Y:S01]  /*a830*/  S2R R7, SR_TID.X ;  /* 0x0000000000077919 */ /* 0x000e220000002100 */
[----:B------:R-:W-:-:S04]  /*a840*/  IMAD R5, R5, UR4, RZ ;  /* 0x0000000405057c24 */ /* 0x000fc8000f8e02ff */
[----:B------:R-:W-:Y:S01]  /*a850*/  IMAD R4, R4, UR5, R5 ;  /* 0x0000000504047c24 */ /* 0x000fe2000f8e0205 */
[----:B------:R-:W-:-:S03]  /*a860*/  ULDC.64 UR4, c[0x0][0x3c8] ;  /* 0x0000f20000047ab9 */ /* 0x000fc60000000a00 */
[----:B------:R-:W-:Y:S01]  /*a870*/  IMAD.IADD R3, R3, 0x1, R4 ;  /* 0x0000000103037824 */ /* 0x000fe200078e0204 */
[----:B------:R-:W-:Y:S01]  /*a880*/  SHF.R.S32.HI R4, RZ, 0x1f, R0 ;  /* 0x0000001fff047819 */ /* 0x000fe20000011400 */
[----:B------:R-:W-:-:S04]  /*a890*/  IMAD.WIDE.U32 R2, R0, UR4, R2 ;  /* 0x0000000400027c25 */ /* 0x000fc8000f8e0002 */
[----:B------:R-:W-:Y:S01]  /*a8a0*/  IMAD R4, R4, UR4, RZ ;  /* 0x0000000404047c24 */ /* 0x000fe2000f8e02ff */
[----:B------:R-:W-:Y:S01]  /*a8b0*/  ULDC UR4, c[0x0][0x3b8] ;  /* 0x0000ee0000047ab9 */ /* 0x000fe20000000800 */
[----:B------:R-:W-:Y:S02]  /*a8c0*/  LEA R5, P4, R2, UR6, 0x1 ;  /* 0x0000000602057c11 */ /* 0x000fe4000f8808ff */
[----:B------:R-:W-:Y:S01]  /*a8d0*/  IMAD R0, R0, UR5, R4 ;  /* 0x0000000500007c24 */ /* 0x000fe2000f8e0204 */
[----:B------:R-:W-:-:S03]  /*a8e0*/  ISETP.GE.AND P0, PT, R8, UR4, PT ;  /* 0x0000000408007c0c */ /* 0x000fc6000bf06270 */
[----:B------:R-:W-:-:S05]  /*a8f0*/  IMAD.IADD R0, R3, 0x1, R0 ;  /* 0x0000000103007824 */ /* 0x000fca00078e0200 */
[----:B------:R-:W-:Y:S01]  /*a900*/  LEA.HI.X R4, R2, UR7, R0, 0x1, P4 ;  /* 0x0000000702047c11 */ /* 0x000fe2000a0f0c00 */
[----:B0-----:R-:W-:-:S05]  /*a910*/  IMAD.SHL.U32 R7, R7, 0x8, RZ ;  /* 0x0000000807077824 */ /* 0x001fca00078e00ff */
[----:B------:R-:W-:-:S04]  /*a920*/  LOP3.LUT R7, R7, 0x38, RZ, 0xc0, !PT ;  /* 0x0000003807077812 */ /* 0x000fc800078ec0ff */
[C---:B------:R-:W-:Y:S02]  /*a930*/  LOP3.LUT R10, R7.reuse, 0x40, RZ, 0xfc, !PT ;  /* 0x00000040070a7812 */ /* 0x040fe400078efcff */
[C---:B------:R-:W-:Y:S02]  /*a940*/  LOP3.LUT R9, R7.reuse, 0x80, RZ, 0xfc, !PT ;  /* 0x0000008007097812 */ /* 0x040fe400078efcff */
[----:B------:R-:W-:Y:S02]  /*a950*/  LOP3.LUT R7, R7, 0xc0, RZ, 0xfc, !PT ;  /* 0x000000c007077812 */ /* 0x000fe400078efcff */
[----:B------:R-:W-:Y:S02]  /*a960*/  ISETP.GE.AND P1, PT, R10, UR4, PT ;  /* 0x000000040a007c0c */ /* 0x000fe4000bf26270 */
[----:B------:R-:W-:Y:S02]  /*a970*/  ISETP.GE.AND P2, PT, R9, UR4, PT ;  /* 0x0000000409007c0c */ /* 0x000fe4000bf46270 */
[----:B------:R-:W-:Y:S01]  /*a980*/  ISETP.GE.AND P3, PT, R7, UR4, PT ;  /* 0x0000000407007c0c */ /* 0x000fe2000bf66270 */
[----:B------:R-:W-:-:S03]  /*a990*/  UMOV UR4, 0xffffffff ;  /* 0xffffffff00047882 */ /* 0x000fc60000000000 */
[----:B------:R-:W-:Y:S09]  /*a9a0*/  BRA.DIV UR4, `(.L_x_223) ;  /* 0x0000003e04a07947 */ /* 0x000ff2000b800000 */
[----:B------:R-:W2:Y:S01]  /*a9b0*/  LDL.LU R3, [R1+0x10] ;  /* 0x0000100001037983 */ /* 0x000ea20000300800 */
[----:B------:R-:W-:-:S03]  /*a9c0*/  ULDC UR4, c[0x0][0x288] ;  /* 0x0000a20000047ab9 */ /* 0x000fc60000000800 */
[----:B------:R-:W3:Y:S04]  /*a9d0*/  LDL.LU R9, [R1+0x28] ;  /* 0x0000280001097983 */ /* 0x000ee80000300800 */
[----:B------:R-:W4:Y:S04]  /*a9e0*/  LDL.LU R10, [R1+0x2c] ;  /* 0x00002c00010a7983 */ /* 0x000f280000300800 */
[----:B------:R-:W5:Y:S01]  /*a9f0*/  LDL R7, [R1+0x4] ;  /* 0x0000040001077983 */ /* 0x000f620000100800 */
[----:B------:R-:W-:-:S03]  /*aa00*/  IMAD R0, R6, UR4, RZ ;  /* 0x0000000406007c24 */ /* 0x000fc6000f8e02ff */
[----:B------:R-:W-:Y:S04]  /*aa10*/  SHFL.IDX PT, R2, R4, RZ, 0x181f ;  /* 0x00181fff04027589 */ /* 0x000fe800000e0000 */
[----:B------:R-:W-:Y:S01]  /*aa20*/  SHFL.IDX PT, R6, R4, 0x1, 0x181f ;  /* 0x00381f0004067f89 */ /* 0x000fe200000e0000 */
[-C--:B--2---:R-:W-:Y:S02]  /*aa30*/  ISETP.GE.AND P5, PT, R3, R0.reuse, PT ;  /* 0x000000000300720c */ /* 0x084fe40003fa6270 */
[----:B---3--:R-:W-:Y:S02]  /*aa40*/  ISETP.GE.AND P4, PT, R9, R0, PT ;  /* 0x000000000900720c */ /* 0x008fe40003f86270 */
[----:B------:R-:W2:Y:S04]  /*aa50*/  LDL.LU R9, [R1+0x30] ;  /* 0x0000300001097983 */ /* 0x000ea80000300800 */
[----:B------:R-:W0:Y:S04]  /*aa60*/  SHFL.IDX PT, R3, R5, RZ, 0x181f ;  /* 0x00181fff05037589 */ /* 0x000e2800000e0000 */
[----:B------:R-:W3:Y:S01]  /*aa70*/  LDL.LU R11, [R1+0x34] ;  /* 0x00003400010b7983 */ /* 0x000ee20000300800 */
[----:B0-----:R-:W-:-:S05]  /*aa80*/  @!P5 LEA R3, P6, R8, R3, 0x1 ;  /* 0x000000030803d211 */ /* 0x001fca00078c08ff */
[----:B------:R-:W-:-:S05]  /*aa90*/  @!P5 IMAD.X R2, RZ, RZ, R2, P6 ;  /* 0x000000ffff02d224 */ /* 0x000fca00030e0602 */
[----:B------:R-:W-:-:S04]  /*aaa0*/  @!P5 LOP3.LUT R3, R3, R2, RZ, 0x3c, !PT ;  /* 0x000000020303d212 */ /* 0x000fc800078e3cff */
[----:B------:R-:W-:-:S04]  /*aab0*/  @!P5 LOP3.LUT R2, R3, R2, RZ, 0x3c, !PT ;  /* 0x000000020302d212 */ /* 0x000fc800078e3cff */
[----:B------:R-:W-:-:S05]  /*aac0*/  @!P5 LOP3.LUT R3, R3, R2, RZ, 0x3c, !PT ;  /* 0x000000020303d212 */ /* 0x000fca00078e3cff */
[----:B-----5:R-:W-:Y:S04]  /*aad0*/  @!P5 LDGSTS.E.BYPASS.LTC128B.128 [R7+0x22400], desc[UR46][R2.64], !P0 ;  /* 0x224000000207dfae */ /* 0x020fe8000c101d6e */
[----:B------:R-:W-:Y:S04]  /*aae0*/  @!P5 LDGSTS.E.BYPASS.LTC128B.128 [R7+0x26400], desc[UR46][R2.64+0x80], !P1 ;  /* 0x264000800207dfae */ /* 0x000fe8000c901d6e */
[----:B------:R-:W-:Y:S04]  /*aaf0*/  @!P5 LDGSTS.E.BYPASS.LTC128B.128 [R7+0x2a400], desc[UR46][R2.64+0x100], !P2 ;  /* 0x2a4001000207dfae */ /* 0x000fe8000d101d6e */
[----:B------:R0:W-:Y:S04]  /*ab00*/  @!P5 LDGSTS.E.BYPASS.LTC128B.128 [R7+0x2e400], desc[UR46][R2.64+0x180], !P3 ;  /* 0x2e4001800207dfae */ /* 0x0001e8000d901d6e */
[----:B0-----:R-:W0:Y:S02]  /*ab10*/  SHFL.IDX PT, R2, R5, 0x1, 0x181f ;  /* 0x00381f0005027f89 */ /* 0x001e2400000e0000 */
[----:B0-----:R-:W-:-:S05]  /*ab20*/  @!P4 LEA R2, P6, R8, R2, 0x1 ;  /* 0x000000020802c211 */ /* 0x001fca00078c08ff */
[----:B------:R-:W-:-:S05]  /*ab30*/  @!P4 IMAD.X R3, RZ, RZ, R6, P6 ;  /* 0x000000ffff03c224 */ /* 0x000fca00030e0606 */
[----:B------:R-:W-:Y:S04]  /*ab40*/  @!P4 LDGSTS.E.BYPASS.LTC128B.128 [R7+0x22c00], desc[UR46][R2.64], !P0 ;  /* 0x22c000000207cfae */ /* 0x000fe8000c101d6e */
[----:B------:R-:W-:Y:S04]  /*ab50*/  @!P4 LDGSTS.E.BYPASS.LTC128B.128 [R7+0x26c00], desc[UR46][R2.64+0x80], !P1 ;  /* 0x26c000800207cfae */ /* 0x000fe8000c901d6e */
[----:B------:R-:W-:Y:S04]  /*ab60*/  @!P4 LDGSTS.E.BYPASS.LTC128B.128 [R7+0x2ac00], desc[UR46][R2.64+0x100], !P2 ;  /* 0x2ac001000207cfae */ /* 0x000fe8000d101d6e */
[----:B------:R0:W-:Y:S01]  /*ab70*/  @!P4 LDGSTS.E.BYPASS.LTC128B.128 [R7+0x2ec00], desc[UR46][R2.64+0x180], !P3 ;  /* 0x2ec001800207cfae */ /* 0x0001e2000d901d6e */
[----:B----4-:R-:W-:-:S03]  /*ab80*/  ISETP.GE.AND P4, PT, R10, R0, PT ;  /* 0x000000000a00720c */ /* 0x010fc60003f86270 */
[----:B------:R-:W4:Y:S04]  /*ab90*/  LDL.LU R10, [R1+0x38] ;  /* 0x00003800010a7983 */ /* 0x000f280000300800 */
[----:B------:R-:W-:Y:S04]  /*aba0*/  SHFL.IDX PT, R6, R4, 0x2, 0x181f ;  /* 0x00581f0004067f89 */ /* 0x000fe800000e0000 */
[----:B0-----:R-:W0:Y:S02]  /*abb0*/  SHFL.IDX PT, R2, R5, 0x2, 0x181f ;  /* 0x00581f0005027f89 */ /* 0x001e2400000e0000 */
[----:B0-----:R-:W-:-:S05]  /*abc0*/  @!P4 LEA R2, P6, R8, R2, 0x1 ;  /* 0x000000020802c211 */ /* 0x001fca00078c08ff */
[----:B------:R-:W-:-:S05]  /*abd0*/  @!P4 IMAD.X R3, RZ, RZ, R6, P6 ;  /* 0x000000ffff03c224 */ /* 0x000fca00030e0606 */
[----:B------:R-:W-:Y:S04]  /*abe0*/  @!P4 LDGSTS.E.BYPASS.LTC128B.128 [R7+0x23400], desc[UR46][R2.64], !P0 ;  /* 0x234000000207cfae */ /* 0x000fe8000c101d6e */
[----:B------:R-:W-:Y:S04]  /*abf0*/  @!P4 LDGSTS.E.BYPASS.LTC128B.128 [R7+0x27400], desc[UR46][R2.64+0x80], !P1 ;  /* 0x274000800207cfae */ /* 0x000fe8000c901d6e */
[----:B------:R-:W-:Y:S04]  /*ac00*/  @!P4 LDGSTS.E.BYPASS.LTC128B.128 [R7+0x2b400], desc[UR46][R2.64+0x100], !P2 ;  /* 0x2b4001000207cfae */ /* 0x000fe8000d101d6e */
[----:B------:R0:W-:Y:S01]  /*ac10*/  @!P4 LDGSTS.E.BYPASS.LTC128B.128 [R7+0x2f400], desc[UR46][R2.64+0x180], !P3 ;  /* 0x2f4001800207cfae */ /* 0x0001e2000d901d6e */
[----:B--2---:R-:W-:-:S03]  /*ac20*/  ISETP.GE.AND P4, PT, R9, R0, PT ;  /* 0x000000000900720c */ /* 0x004fc60003f86270 */
[----:B------:R-:W2:Y:S04]  /*ac30*/  LDL.LU R9, [R1+0x3c] ;  /* 0x00003c0001097983 */ /* 0x000ea80000300800 */
[----:B0-----:R-:W0:Y:S04]  /*ac40*/  SHFL.IDX PT, R2, R5, 0x3, 0x181f ;  /* 0x00781f0005027f89 */ /* 0x001e2800000e0000 */
[----:B------:R-:W1:Y:S02]  /*ac50*/  SHFL.IDX PT, R6, R4, 0x3, 0x181f ;  /* 0x00781f0004067f89 */ /* 0x000e6400000e0000 */
[----:B0-----:R-:W-:-:S05]  /*ac60*/  @!P4 LEA R2, P6, R8, R2, 0x1 ;  /* 0x000000020802c211 */ /* 0x001fca00078c08ff */
[----:B-1----:R-:W-:Y:S02]  /*ac70*/  @!P4 IMAD.X R3, RZ, RZ, R6, P6 ;  /* 0x000000ffff03c224 */ /* 0x002fe400030e0606 */
[----:B------:R-:W-:Y:S04]  /*ac80*/  SHFL.IDX PT, R6, R4, 0x4, 0x181f ;  /* 0x00981f0004067f89 */ /* 0x000fe800000e0000 */
[----:B------:R-:W-:Y:S04]  /*ac90*/  @!P4 LDGSTS.E.BYPASS.LTC128B.128 [R7+0x23c00], desc[UR46][R2.64], !P0 ;  /* 0x23c000000207cfae */ /* 0x000fe8000c101d6e */
[----:B------:R-:W-:Y:S04]  /*aca0*/  @!P4 LDGSTS.E.BYPASS.LTC128B.128 [R7+0x27c00], desc[UR46][R2.64+0x80], !P1 ;  /* 0x27c000800207cfae */ /* 0x000fe8000c901d6e */
[----:B------:R-:W-:Y:S04]  /*acb0*/  @!P4 LDGSTS.E.BYPASS.LTC128B.128 [R7+0x2bc00], desc[UR46][R2.64+0x100], !P2 ;  /* 0x2bc001000207cfae */ /* 0x000fe8000d101d6e */
[----:B------:R0:W-:Y:S01]  /*acc0*/  @!P4 LDGSTS.E.BYPASS.LTC128B.128 [R7+0x2fc00], desc[UR46][R2.64+0x180], !P3 ;  /* 0x2fc001800207cfae */ /* 0x0001e2000d901d6e */
[----:B---3--:R-:W-:-:S03]  /*acd0*/  ISETP.GE.AND P4, PT, R11, R0, PT ;  /* 0x000000000b00720c */ /* 0x008fc60003f86270 */
[----:B0-----:R-:W0:Y:S10]  /*ace0*/  SHFL.IDX PT, R2, R5, 0x4, 0x181f ;  /* 0x00981f0005027f89 */ /* 0x001e3400000e0000 */
[----:B0-----:R-:W-:-:S05]  /*acf0*/  @!P4 LEA R2, P6, R8, R2, 0x1 ;  /* 0x000000020802c211 */ /* 0x001fca00078c08ff */
[----:B------:R-:W-:Y:S02]  /*ad00*/  @!P4 IMAD.X R3, RZ, RZ, R6, P6 ;  /* 0x000000ffff03c224 */ /* 0x000fe400030e0606 */
[----:B------:R-:W-:Y:S04]  /*ad10*/  SHFL.IDX PT, R6, R4, 0x5, 0x181f ;  /* 0x00b81f0004067f89 */ /* 0x000fe800000e0000 */
[----:B------:R-:W-:Y:S04]  /*ad20*/  @!P4 LDGSTS.E.BYPASS.LTC128B.128 [R7+0x24400], desc[UR46][R2.64], !P0 ;  /* 0x244000000207cfae */ /* 0x000fe8000c101d6e */
[----:B------:R-:W-:Y:S04]  /*ad30*/  @!P4 LDGSTS.E.BYPASS.LTC128B.128 [R7+0x28400], desc[UR46][R2.64+0x80], !P1 ;  /* 0x284000800207cfae */ /* 0x000fe8000c901d6e */
[----:B------:R-:W-:Y:S04]  /*ad40*/  @!P4 LDGSTS.E.BYPASS.LTC128B.128 [R7+0x2c400], desc[UR46][R2.64+0x100], !P2 ;  /* 0x2c4001000207cfae */ /* 0x000fe8000d101d6e */
[----:B------:R0:W-:Y:S04]  /*ad50*/  @!P4 LDGSTS.E.BYPASS.LTC128B.128 [R7+0x30400], desc[UR46][R2.64+0x180], !P3 ;  /* 0x304001800207cfae */ /* 0x0001e8000d901d6e */
[----:B0-----:R-:W0:Y:S01]  /*ad60*/  SHFL.IDX PT, R2, R5, 0x5, 0x181f ;  /* 0x00b81f0005027f89 */ /* 0x001e2200000e0000 */
[----:B----4-:R-:W-:-:S13]  /*ad70*/  ISETP.GE.AND P4, PT, R10, R0, PT ;  /* 0x000000000a00720c */ /* 0x010fda0003f86270 */
        /* <DEDUP_REMOVED lines=8> */
[----:B--2---:R-:W-:-:S13]  /*ae00*/  ISETP.GE.AND P4, PT, R9, R0, PT ;  /* 0x000000000900720c */ /* 0x004fda0003f86270 */
[----:B0-----:R-:W-:-:S05]  /*ae10*/  @!P4 LEA R2, P6, R8, R2, 0x1 ;  /* 0x000000020802c211 */ /* 0x001fca00078c08ff */
[----:B------:R-:W-:Y:S02]  /*ae20*/  @!P4 IMAD.X R3, RZ, RZ, R6, P6 ;  /* 0x000000ffff03c224 */ /* 0x000fe400030e0606 */
[----:B------:R0:W1:Y:S04]  /*ae30*/  SHFL.IDX PT, R6, R4, 0x7, 0x181f ;  /* 0x00f81f0004067f89 */ /* 0x00006800000e0000 */
[----:B------:R-:W-:Y:S04]  /*ae40*/  @!P4 LDGSTS.E.BYPASS.LTC128B.128 [R7+0x25400], desc[UR46][R2.64], !P0 ;  /* 0x254000000207cfae */ /* 0x000fe8000c101d6e */
[----:B------:R-:W-:Y:S04]  /*ae50*/  @!P4 LDGSTS.E.BYPASS.LTC128B.128 [R7+0x29400], desc[UR46][R2.64+0x80], !P1 ;  /* 0x294000800207cfae */ /* 0x000fe8000c901d6e */
[----:B------:R-:W-:Y:S04]  /*ae60*/  @!P4 LDGSTS.E.BYPASS.LTC128B.128 [R7+0x2d400], desc[UR46][R2.64+0x100], !P2 ;  /* 0x2d4001000207cfae */ /* 0x000fe8000d101d6e */
[----:B------:R2:W-:Y:S04]  /*ae70*/  @!P4 LDGSTS.E.BYPASS.LTC128B.128 [R7+0x31400], desc[UR46][R2.64+0x180], !P3 ;  /* 0x314001800207cfae */ /* 0x0005e8000d901d6e */
[----:B-12---:R0:W2:Y:S02]  /*ae80*/  SHFL.IDX PT, R2, R5, 0x7, 0x181f ;  /* 0x00f81f0005027f89 */ /* 0x0060a400000e0000 */
.L_x_346:
[----:B------:R-:W3:Y:S01]  /*ae90*/  LDL.LU R7, [R1+0x50] ;  /* 0x0000500001077983 */ /* 0x000ee20000300800 */
[----:B------:R-:W-:Y:S01]  /*aea0*/  BSSY B0, `(.L_x_224) ;  /* 0x000000d000007945 */ /* 0x000fe20003800000 */
[----:B---3--:R-:W-:-:S13]  /*aeb0*/  ISETP.GE.AND P4, PT, R7, R0, PT ;  /* 0x000000000700720c */ /* 0x008fda0003f86270 */
[----:B------:R-:W-:Y:S05]  /*aec0*/  @P4 BRA `(.L_x_225) ;  /* 0x0000000000284947 */ /* 0x000fea0003800000 */
[----:B------:R-:W3:Y:S01]  /*aed0*/  LDL R7, [R1+0x4] ;  /* 0x0000040001077983 */ /* 0x000ee20000100800 */
[----:B--2---:R-:W-:-:S05]  /*aee0*/  LEA R2, P4, R8, R2, 0x1 ;  /* 0x0000000208027211 */ /* 0x004fca00078808ff */
[----:B------:R-:W-:-:S05]  /*aef0*/  IMAD.X R3, RZ, RZ, R6, P4 ;  /* 0x000000ffff037224 */ /* 0x000fca00020e0606 */
[----:B------:R-:W-:Y:S01]  /*af00*/  @!PT LDS RZ, [RZ] ;  /* 0x00000000fffff984 */ /* 0x000fe20000000800 */
[----:B------:R-:W-:Y:S01]  /*af10*/  @!PT LDS RZ, [RZ] ;  /* 0x00000000fffff984 */ /* 0x000fe20000000800 */
[----:B------:R-:W-:Y:S01]  /*af20*/  @!PT LDS RZ, [RZ] ;  /* 0x00000000fffff984 */ /* 0x000fe20000000800 */
[----:B---3--:R1:W-:Y:S04]  /*af30*/  LDGSTS.E.BYPASS.LTC128B.128 [R7+0x25c00], desc[UR46][R2.64], !P0 ;  /* 0x25c0000002077fae */ /* 0x0083e8000c101d6e */
[----:B------:R1:W-:Y:S04]  /*af40*/  LDGSTS.E.BYPASS.LTC128B.128 [R7+0x29c00], desc[UR46][R2.64+0x80], !P1 ;  /* 0x29c0008002077fae */ /* 0x0003e8000c901d6e */
[----:B------:R1:W-:Y:S04]  /*af50*/  LDGSTS.E.BYPASS.LTC128B.128 [R7+0x2dc00], desc[UR46][R2.64+0x100], !P2 ;  /* 0x2dc0010002077fae */ /* 0x0003e8000d101d6e */
[----:B------:R1:W-:Y:S02]  /*af60*/  LDGSTS.E.BYPASS.LTC128B.128 [R7+0x31c00], desc[UR46][R2.64+0x180], !P3 ;  /* 0x31c0018002077fae */ /* 0x0003e4000d901d6e */
.L_x_225:
[----:B------:R-:W-:Y:S05]  /*af70*/  BSYNC B0 ;  /* 0x0000000000007941 */ /* 0x000fea0003800000 */
.L_x_224:
[----:B-12---:R-:W2:Y:S01]  /*af80*/  LDL R2, [R1+0x5c] ;  /* 0x00005c0001027983 */ /* 0x006ea20000100800 */
        /* <DEDUP_REMOVED lines=9> */
[----:B-1----:R-:W-:Y:S05]  /*b020*/  @!P0 BRA `(.L_x_227) ;  /* 0x00000044005c8947 */ /* 0x002fea0003800000 */
.L_x_347:
[----:B------:R-:W-:Y:S05]  /*b030*/  BSYNC B0 ;  /* 0x0000000000007941 */ /* 0x000fea0003800000 */
.L_x_226:
[----:B------:R-:W-:Y:S01]  /*b040*/  LOP3.LUT P0, RZ, R18, 0x2, RZ, 0xc0, !PT ;  /* 0x0000000212ff7812 */ /* 0x000fe2000780c0ff */
[----:B------:R-:W-:-:S12]  /*b050*/  BSSY B0, `(.L_x_228) ;  /* 0x0000059000007945 */ /* 0x000fd80003800000 */
[----:B------:R-:W-:Y:S05]  /*b060*/  @!P0 BRA `(.L_x_229) ;  /* 0x00000004005c8947 */ /* 0x000fea0003800000 */
[----:B0-----:R-:W2:Y:S01]  /*b070*/  LDL R4, [R1+0x8] ;  /* 0x0000080001047983 */ /* 0x001ea20000100800 */
[----:B------:R-:W-:Y:S01]  /*b080*/  LEA R2, R19, UR37, 0x3 ;  /* 0x0000002513027c11 */ /* 0x000fe2000f8e18ff */
[----:B------:R-:W-:Y:S01]  /*b090*/  BSSY B1, `(.L_x_230) ;  /* 0x0000007000017945 */ /* 0x000fe20003800000 */
[----:B-1----:R-:W0:Y:S02]  /*b0a0*/  S2R R3, SR_TID.X ;  /* 0x0000000000037919 */ /* 0x002e240000002100 */
[----:B0-----:R-:W-:-:S04]  /*b0b0*/  LOP3.LUT R3, R3, 0x7f, RZ, 0xc0, !PT ;  /* 0x0000007f03037812 */ /* 0x001fc800078ec0ff */
[----:B------:R-:W-:Y:S02]  /*b0c0*/  ISETP.NE.AND P1, PT, R3, RZ, PT ;  /* 0x000000ff0300720c */ /* 0x000fe40003f25270 */
[----:B--2---:R-:W-:-:S04]  /*b0d0*/  SHF.L.U32 R0, R4, 0x1f, RZ ;  /* 0x0000001f04007819 */ /* 0x004fc800000006ff */
[----:B------:R-:W0:Y:S02]  /*b0e0*/  SYNCS.PHASECHK.TRANS64.TRYWAIT P0, [R2+URZ+0x32460], R0 ;  /* 0x03246000020075a7 */ /* 0x000e24000800017f */
[----:B0-----:R-:W-:Y:S05]  /*b0f0*/  @!P0 BRA `(.L_x_231) ;  /* 0x0000004400408947 */ /* 0x001fea0003800000 */
.L_x_348:
[----:B------:R-:W-:Y:S05]  /*b100*/  BSYNC B1 ;  /* 0x0000000000017941 */ /* 0x000fea0003800000 */
.L_x_230:
        /* <DEDUP_REMOVED lines=9> */
.L_x_233:
[----:B------:R-:W-:Y:S05]  /*b1a0*/  BSYNC B1 ;  /* 0x0000000000017941 */ /* 0x000fea0003800000 */
.L_x_232:
        /* <DEDUP_REMOVED lines=12> */
.L_x_234:
        /* <DEDUP_REMOVED lines=15> */
.L_x_235:
        /* <DEDUP_REMOVED lines=15> */
.L_x_236:
        /* <DEDUP_REMOVED lines=15> */
.L_x_237:
        /* <DEDUP_REMOVED lines=10> */
.L_x_229:
[----:B------:R-:W-:Y:S05]  /*b5e0*/  BSYNC B0 ;  /* 0x0000000000007941 */ /* 0x000fea0003800000 */
.L_x_228:
[----:B0-----:R-:W2:Y:S04]  /*b5f0*/  LDL.LU R4, [R1+0x58] ;  /* 0x0000580001047983 */ /* 0x001ea80000300800 */
[----:B------:R-:W3:Y:S01]  /*b600*/  LDL.LU R7, [R1+0x8] ;  /* 0x0000080001077983 */ /* 0x000ee20000300800 */
[----:B------:R-:W-:-:S05]  /*b610*/  VIADD R19, R19, 0x1 ;  /* 0x0000000113137836 */ /* 0x000fca0000000000 */
[----:B------:R-:W-:-:S04]  /*b620*/  ISETP.NE.AND P0, PT, R19, 0x2, PT ;  /* 0x000000021300780c */ /* 0x000fc80003f05270 */
[----:B-1----:R-:W-:Y:S02]  /*b630*/  SEL R0, RZ, 0x1, P0 ;  /* 0x00000001ff007807 */ /* 0x002fe40000000000 */
[----:B------:R-:W-:Y:S02]  /*b640*/  SEL R19, R19, RZ, P0 ;  /* 0x000000ff13137207 */ /* 0x000fe40000000000 */
[----:B--2---:R-:W-:Y:S02]  /*b650*/  ISETP.GE.AND P1, PT, R4, 0x61, PT ;  /* 0x000000610400780c */ /* 0x004fe40003f26270 */
[----:B---3--:R-:W-:-:S05]  /*b660*/  LOP3.LUT R7, R7, R0, RZ, 0x3c, !PT ;  /* 0x0000000007077212 */ /* 0x008fca00078e3cff */
[----:B------:R0:W-:Y:S06]  /*b670*/  STL [R1+0x8], R7 ;  /* 0x0000080701007387 */ /* 0x0001ec0000100800 */
        /* <DEDUP_REMOVED lines=10> */
[----:B------:R-:W-:Y:S01]  /*b720*/  LOP3.LUT P2, RZ, R18, 0x2, RZ, 0xc0, !PT ;  /* 0x0000000212ff7812 */ /* 0x000fe2000784c0ff */
[----:B------:R-:W-:-:S12]  /*b730*/  BSSY B0, `(.L_x_240) ;  /* 0x0000091000007945 */ /* 0x000fd80003800000 */
[----:B------:R-:W-:Y:S05]  /*b740*/  @!P2 BRA `(.L_x_241) ;  /* 0x00000008003ca947 */ /* 0x000fea0003800000 */
[----:B------:R-:W-:-:S13]  /*b750*/  LOP3.LUT P2, RZ, R18, 0x1, RZ, 0xc0, !PT ;  /* 0x0000000112ff7812 */ /* 0x000fda000784c0ff */
[----:B------:R-:W-:Y:S05]  /*b760*/  @!P2 BRA `(.L_x_242) ;  /* 0x000000000050a947 */ /* 0x000fea0003800000 */
[----:B------:R-:W2:Y:S01]  /*b770*/  LDL R9, [R1+0xc] ;  /* 0x00000c0001097983 */ /* 0x000ea20000100800 */
[----:B------:R-:W1:Y:S01]  /*b780*/  LDC R5, c[0x0][0x43c] ;  /* 0x00010f00ff057b82 */ /* 0x000e620000000800 */
[----:B------:R-:W-:Y:S02]  /*b790*/  ULDC.64 UR4, c[0x0][0x428] ;  /* 0x00010a0000047ab9 */ /* 0x000fe40000000a00 */
[----:B------:R-:W3:Y:S01]  /*b7a0*/  LDL R8, [R1] ;  /* 0x0000000001087983 */ /* 0x000ee20000100800 */
[----:B-1----:R-:W-:-:S13]  /*b7b0*/  ISETP.NE.AND P0, PT, R5, 0x1, PT ;  /* 0x000000010500780c */ /* 0x002fda0003f05270 */
[----:B------:R-:W1:Y:S02]  /*b7c0*/  @P0 LDC.64 R2, c[0x0][0x440] ;  /* 0x00011000ff020b82 */ /* 0x000e640000000a00 */
[----:B-1----:R-:W-:-:S04]  /*b7d0*/  @P0 IMAD.HI.U32 R4, R0, R2, RZ ;  /* 0x0000000200040227 */ /* 0x002fc800078e00ff */
[----:B------:R-:W-:Y:S01]  /*b7e0*/  IMAD.MOV.U32 R2, RZ, RZ, R0 ;  /* 0x000000ffff027224 */ /* 0x000fe200078e0000 */
[----:B------:R-:W-:-:S05]  /*b7f0*/  @P0 SHF.R.U32.HI R2, RZ, R3, R4 ;  /* 0x00000003ff020219 */ /* 0x000fca0000011604 */
[----:B------:R-:W-:-:S04]  /*b800*/  IMAD.MOV R3, RZ, RZ, -R2 ;  /* 0x000000ffff037224 */ /* 0x000fc800078e0a02 */
[----:B------:R-:W-:Y:S01]  /*b810*/  IMAD R0, R5, R3, R0 ;  /* 0x0000000305007224 */ /* 0x000fe200078e0200 */
[----:B------:R-:W-:Y:S01]  /*b820*/  SHF.R.S32.HI R3, RZ, 0x1f, R2 ;  /* 0x0000001fff037819 */ /* 0x000fe20000011402 */
[----:B--2---:R-:W-:-:S04]  /*b830*/  IMAD R4, R9, UR4, RZ ;  /* 0x0000000409047c24 */ /* 0x004fc8000f8e02ff */
[C---:B---3--:R-:W-:Y:S02]  /*b840*/  IMAD R4, R8.reuse, UR5, R4 ;  /* 0x0000000508047c24 */ /* 0x048fe4000f8e0204 */
[----:B------:R-:W-:Y:S01]  /*b850*/  IMAD.WIDE.U32 R2, R8, UR4, R2 ;  /* 0x0000000408027c25 */ /* 0x000fe2000f8e0002 */
[----:B------:R-:W-:-:S03]  /*b860*/  ULDC.64 UR4, c[0x0][0x418] ;  /* 0x0001060000047ab9 */ /* 0x000fc60000000a00 */
[----:B------:R-:W-:Y:S01]  /*b870*/  IMAD.IADD R3, R4, 0x1, R3 ;  /* 0x0000000104037824 */ /* 0x000fe200078e0203 */
[----:B------:R-:W-:-:S04]  /*b880*/  LEA R4, P0, R2, UR4, 0x2 ;  /* 0x0000000402047c11 */ /* 0x000fc8000f8010ff */
[----:B------:R-:W-:-:S05]  /*b890*/  LEA.HI.X R5, R2, UR5, R3, 0x2, P0 ;  /* 0x0000000502057c11 */ /* 0x000fca00080f1403 */
[----:B------:R1:W5:Y:S04]  /*b8a0*/  LDG.E R16, desc[UR46][R4.64] ;  /* 0x0000002e04107981 */ /* 0x000368000c1e1900 */
.L_x_242:
        /* <DEDUP_REMOVED lines=8> */
.L_x_349:
[----:B------:R-:W-:Y:S05]  /*b930*/  BSYNC B1 ;  /* 0x0000000000017941 */ /* 0x000fea0003800000 */
.L_x_243:
        /* <DEDUP_REMOVED lines=9> */
.L_x_246:
[----:B------:R-:W-:Y:S05]  /*b9d0*/  BSYNC B1 ;  /* 0x0000000000017941 */ /* 0x000fea0003800000 */
.L_x_245:
        /* <DEDUP_REMOVED lines=12> */
.L_x_247:
        /* <DEDUP_REMOVED lines=13> */
.L_x_350:
[----:B------:R-:W-:Y:S05]  /*bb70*/  BSYNC B1 ;  /* 0x0000000000017941 */ /* 0x000fea0003800000 */
.L_x_248:
        /* <DEDUP_REMOVED lines=11> */
.L_x_251:
[----:B------:R-:W-:Y:S05]  /*bc30*/  BSYNC B1 ;  /* 0x0000000000017941 */ /* 0x000fea0003800000 */
.L_x_250:
        /* <DEDUP_REMOVED lines=9> */
.L_x_252:
        /* <DEDUP_REMOVED lines=15> */
.L_x_253:
        /* <DEDUP_REMOVED lines=15> */
.L_x_254:
        /* <DEDUP_REMOVED lines=15> */
.L_x_255:
        /* <DEDUP_REMOVED lines=10> */
.L_x_241:
[----:B------:R-:W-:Y:S05]  /*c040*/  BSYNC B0 ;  /* 0x0000000000007941 */ /* 0x000fea0003800000 */
.L_x_240:
[----:B------:R-:W2:Y:S04]  /*c050*/  LDL.LU R5, [R1+0x8] ;  /* 0x0000080001057983 */ /* 0x000ea80000300800 */
[----:B------:R-:W3:Y:S01]  /*c060*/  LDL.LU R4, [R1+0x20] ;  /* 0x0000200001047983 */ /* 0x000ee20000300800 */
[----:B------:R-:W-:-:S05]  /*c070*/  VIADD R19, R19, 0x1 ;  /* 0x0000000113137836 */ /* 0x000fca0000000000 */
[----:B------:R-:W-:-:S04]  /*c080*/  ISETP.NE.AND P0, PT, R19, 0x2, PT ;  /* 0x000000021300780c */ /* 0x000fc80003f05270 */
[----:B------:R-:W-:Y:S02]  /*c090*/  SEL R0, RZ, 0x1, P0 ;  /* 0x00000001ff007807 */ /* 0x000fe40000000000 */
[----:B------:R-:W-:Y:S02]  /*c0a0*/  SEL R19, R19, RZ, P0 ;  /* 0x000000ff13137207 */ /* 0x000fe40000000000 */
[----:B--2---:R-:W-:Y:S01]  /*c0b0*/  LOP3.LUT R5, R5, R0, RZ, 0x3c, !PT ;  /* 0x0000000005057212 */ /* 0x004fe200078e3cff */
[----:B---3--:R-:W-:-:S04]  /*c0c0*/  VIADD R0, R4, 0xfffffffd ;  /* 0xfffffffd04007836 */ /* 0x008fc80000000000 */
[----:B------:R1:W-:Y:S03]  /*c0d0*/  STL [R1+0x8], R5 ;  /* 0x0000080501007387 */ /* 0x0003e60000100800 */
.L_x_239:
[----:B------:R-:W2:Y:S01]  /*c0e0*/  LDL.LU R2, [R1+0x1c] ;  /* 0x00001c0001027983 */ /* 0x000ea20000300800 */
[----:B------:R-:W-:Y:S01]  /*c0f0*/  IMAD.MOV R6, RZ, RZ, -R6 ;  /* 0x000000ffff067224 */ /* 0x000fe200078e0a06 */
[----:B------:R-:W-:Y:S04]  /*c100*/  BSSY B0, `(.L_x_238) ;  /* 0x000013b000007945 */ /* 0x000fe80003800000 */
[----:B--2---:R-:W-:-:S13]  /*c110*/  ISETP.NE.AND P0, PT, R2, R6, PT ;  /* 0x000000060200720c */ /* 0x004fda0003f05270 */
[----:B------:R-:W-:Y:S05]  /*c120*/  @!P0 BRA `(.L_x_256) ;  /* 0x0000001000e08947 */ /* 0x000fea0003800000 */
.L_x_289:
[----:B------:R-:W-:Y:S01]  /*c130*/  LOP3.LUT P0, RZ, R18, 0x2, RZ, 0xc0, !PT ;  /* 0x0000000212ff7812 */ /* 0x000fe2000780c0ff */
[----:B------:R-:W-:-:S12]  /*c140*/  BSSY B1, `(.L_x_257) ;  /* 0x0000093000017945 */ /* 0x000fd80003800000 */
[----:B--2---:R-:W-:Y:S05]  /*c150*/  @!P0 BRA `(.L_x_258) ;  /* 0x0000000800448947 */ /* 0x004fea0003800000 */
[----:B------:R-:W-:Y:S01]  /*c160*/  LOP3.LUT P0, RZ, R18, 0x1, RZ, 0xc0, !PT ;  /* 0x0000000112ff7812 */ /* 0x000fe2000780c0ff */
[----:B------:R-:W-:-:S12]  /*c170*/  IMAD.MOV.U32 R6, RZ, RZ, R0 ;  /* 0x000000ffff067224 */ /* 0x000fd800078e0000 */
[----:B------:R-:W-:Y:S05]  /*c180*/  @!P0 BRA `(.L_x_259) ;  /* 0x0000000000508947 */ /* 0x000fea0003800000 */
[----:B0-----:R-:W2:Y:S01]  /*c190*/  LDL R7, [R1+0xc] ;  /* 0x00000c0001077983 */ /* 0x001ea20000100800 */
[----:B------:R-:W0:Y:S01]  /*c1a0*/  LDC R6, c[0x0][0x43c] ;  /* 0x00010f00ff067b82 */ /* 0x000e220000000800 */
[----:B------:R-:W-:Y:S02]  /*c1b0*/  ULDC.64 UR4, c[0x0][0x428] ;  /* 0x00010a0000047ab9 */ /* 0x000fe40000000a00 */
[----:B-1----:R-:W3:Y:S01]  /*c1c0*/  LDL R5, [R1] ;  /* 0x0000000001057983 */ /* 0x002ee20000100800 */
[----:B0-----:R-:W-:-:S13]  /*c1d0*/  ISETP.NE.AND P0, PT, R6, 0x1, PT ;  /* 0x000000010600780c */ /* 0x001fda0003f05270 */
[----:B------:R-:W0:Y:S02]  /*c1e0*/  @P0 LDC.64 R2, c[0x0][0x440] ;  /* 0x00011000ff020b82 */ /* 0x000e240000000a00 */
[----:B0-----:R-:W-:-:S04]  /*c1f0*/  @P0 IMAD.HI.U32 R4, R0, R2, RZ ;  /* 0x0000000200040227 */ /* 0x001fc800078e00ff */
        /* <DEDUP_REMOVED lines=13> */
.L_x_259:
[----:B------:R-:W3:Y:S01]  /*c2d0*/  LDL R2, [R1+0x8] ;  /* 0x0000080001027983 */ /* 0x000ee20000100800 */
        /* <DEDUP_REMOVED lines=8> */
.L_x_351:
[----:B------:R-:W-:Y:S05]  /*c360*/  BSYNC B2 ;  /* 0x0000000000027941 */ /* 0x000fea0003800000 */
.L_x_260:
        /* <DEDUP_REMOVED lines=9> */
.L_x_263:
[----:B------:R-:W-:Y:S05]  /*c400*/  BSYNC B2 ;  /* 0x0000000000027941 */ /* 0x000fea0003800000 */
.L_x_262:
        /* <DEDUP_REMOVED lines=8> */
[----:B-1----:R-:W-:Y:S01]  /*c490*/  VIADD R5, R4, 0x32430 ;  /* 0x0003243004057836 */ /* 0x002fe20000000000 */
[----:B------:R-:W-:Y:S01]  /*c4a0*/  UMOV UR6, 0x0 ;  /* 0x0000000000067882 */ /* 0x000fe20000000000 */
[----:B------:R-:W-:Y:S01]  /*c4b0*/  VIADD R3, R3, 0x1c400 ;  /* 0x0001c40003037836 */ /* 0x000fe20000000000 */
[----:B------:R-:W-:-:S09]  /*c4c0*/  UMOV UR7, 0x14f00000 ;  /* 0x14f0000000077882 */ /* 0x000fd20000000000 */
.L_x_264:
        /* <DEDUP_REMOVED lines=13> */
.L_x_352:
[----:B------:R-:W-:Y:S05]  /*c5a0*/  BSYNC B2 ;  /* 0x0000000000027941 */ /* 0x000fea0003800000 */
.L_x_265:
        /* <DEDUP_REMOVED lines=11> */
.L_x_268:
[----:B------:R-:W-:Y:S05]  /*c660*/  BSYNC B2 ;  /* 0x0000000000027941 */ /* 0x000fea0003800000 */
.L_x_267:
        /* <DEDUP_REMOVED lines=9> */
.L_x_269:
        /* <DEDUP_REMOVED lines=15> */
.L_x_270:
        /* <DEDUP_REMOVED lines=15> */
.L_x_271:
        /* <DEDUP_REMOVED lines=15> */
.L_x_272:
        /* <DEDUP_REMOVED lines=10> */
.L_x_258:
[----:B------:R-:W-:Y:S05]  /*ca70*/  BSYNC B1 ;  /* 0x0000000000017941 */ /* 0x000fea0003800000 */
.L_x_257:
[----:B------:R-:W2:Y:S01]  /*ca80*/  LDL.LU R2, [R1+0x8] ;  /* 0x0000080001027983 */ /* 0x000ea20000300800 */
[----:B------:R-:W-:Y:S01]  /*ca90*/  LOP3.LUT P2, RZ, R18, 0x2, RZ, 0xc0, !PT ;  /* 0x0000000212ff7812 */ /* 0x000fe2000784c0ff */
[----:B0-----:R-:W-:Y:S01]  /*caa0*/  VIADD R7, R19, 0x1 ;  /* 0x0000000113077836 */ /* 0x001fe20000000000 */
[----:B------:R-:W-:Y:S04]  /*cab0*/  BSSY B1, `(.L_x_273) ;  /* 0x0000096000017945 */ /* 0x000fe80003800000 */
[----:B------:R-:W-:-:S04]  /*cac0*/  ISETP.NE.AND P0, PT, R7, 0x2, PT ;  /* 0x000000020700780c */ /* 0x000fc80003f05270 */
[----:B------:R-:W-:Y:S02]  /*cad0*/  SEL R6, RZ, 0x1, P0 ;  /* 0x00000001ff067807 */ /* 0x000fe40000000000 */
[----:B------:R-:W-:Y:S02]  /*cae0*/  SEL R7, R7, RZ, P0 ;  /* 0x000000ff07077207 */ /* 0x000fe40000000000 */
[----:B--2---:R-:W-:Y:S01]  /*caf0*/  LOP3.LUT R6, R2, R6, RZ, 0x3c, !PT ;  /* 0x0000000602067212 */ /* 0x004fe200078e3cff */
[----:B------:R-:W-:Y:S06]  /*cb00*/  @!P2 BRA `(.L_x_274) ;  /* 0x000000080040a947 */ /* 0x000fec0003800000 */
[----:B------:R-:W-:Y:S01]  /*cb10*/  LOP3.LUT P2, RZ, R18, 0x1, RZ, 0xc0, !PT ;  /* 0x0000000112ff7812 */ /* 0x000fe2000784c0ff */
[----:B------:R-:W-:-:S12]  /*cb20*/  VIADD R8, R0, 0xffffffff ;  /* 0xffffffff00087836 */ /* 0x000fd80000000000 */
[----:B------:R-:W-:Y:S05]  /*cb30*/  @!P2 BRA `(.L_x_275) ;  /* 0x000000000050a947 */ /* 0x000fea0003800000 */
[----:B------:R-:W2:Y:S01]  /*cb40*/  LDL R10, [R1+0xc] ;  /* 0x00000c00010a7983 */ /* 0x000ea20000100800 */
[----:B------:R-:W0:Y:S01]  /*cb50*/  LDC R4, c[0x0][0x43c] ;  /* 0x00010f00ff047b82 */ /* 0x000e220000000800 */
[----:B------:R-:W-:Y:S02]  /*cb60*/  ULDC.64 UR4, c[0x0][0x428] ;  /* 0x00010a0000047ab9 */ /* 0x000fe40000000a00 */
[----:B------:R-:W3:Y:S01]  /*cb70*/  LDL R9, [R1] ;  /* 0x0000000001097983 */ /* 0x000ee20000100800 */
[----:B0-----:R-:W-:-:S13]  /*cb80*/  ISETP.NE.AND P0, PT, R4, 0x1, PT ;  /* 0x000000010400780c */ /* 0x001fda0003f05270 */
        /* <DEDUP_REMOVED lines=15> */
.L_x_275:
        /* <DEDUP_REMOVED lines=8> */
.L_x_353:
[----:B------:R-:W-:Y:S05]  /*cd00*/  BSYNC B2 ;  /* 0x0000000000027941 */ /* 0x000fea0003800000 */
.L_x_276:
        /* <DEDUP_REMOVED lines=9> */
.L_x_279:
[----:B------:R-:W-:Y:S05]  /*cda0*/  BSYNC B2 ;  /* 0x0000000000027941 */ /* 0x000fea0003800000 */
.L_x_278:
[----:B------:R-:W-:Y:S01]  /*cdb0*/  IMAD.MOV.U32 R10, RZ, RZ, RZ ;  /* 0x000000ffff0a7224 */ /* 0x000fe200078e00ff */
[----:B------:R-:W-:Y:S01]  /*cdc0*/  UIADD3 UR4, UP0, UR40, 0x370, URZ ;  /* 0x0000037028047890 */ /* 0x000fe2000ff1e03f */
[----:B------:R-:W-:Y:S01]  /*cdd0*/  IMAD.U32 R9, RZ, RZ, UR37 ;  /* 0x00000025ff097e24 */ /* 0x000fe2000f8e00ff */
        /* <DEDUP_REMOVED lines=9> */
.L_x_280:
        /* <DEDUP_REMOVED lines=13> */
.L_x_354:
[----:B------:R-:W-:Y:S05]  /*cf40*/  BSYNC B2 ;  /* 0x0000000000027941 */ /* 0x000fea0003800000 */
.L_x_281:
        /* <DEDUP_REMOVED lines=11> */
.L_x_284:
[----:B------:R-:W-:Y:S05]  /*d000*/  BSYNC B2 ;  /* 0x0000000000027941 */ /* 0x000fea0003800000 */
.L_x_283:
        /* <DEDUP_REMOVED lines=9> */
.L_x_285:
        /* <DEDUP_REMOVED lines=15> */
.L_x_286:
        /* <DEDUP_REMOVED lines=15> */
.L_x_287:
        /* <DEDUP_REMOVED lines=15> */
.L_x_288:
        /* <DEDUP_REMOVED lines=10> */
.L_x_274:
[----:B------:R-:W-:Y:S05]  /*d410*/  BSYNC B1 ;  /* 0x0000000000017941 */ /* 0x000fea0003800000 */
.L_x_273:
[----:B------:R-:W-:Y:S01]  /*d420*/  VIADD R7, R7, 0x1 ;  /* 0x0000000107077836 */ /* 0x000fe20000000000 */
[C---:B------:R-:W-:Y:S01]  /*d430*/  ISETP.GT.AND P1, PT, R0.reuse, 0x1, PT ;  /* 0x000000010000780c */ /* 0x040fe20003f24270 */
[----:B------:R-:W-:-:S03]  /*d440*/  VIADD R0, R0, 0xfffffffe ;  /* 0xfffffffe00007836 */ /* 0x000fc60000000000 */
[----:B------:R-:W-:-:S04]  /*d450*/  ISETP.NE.AND P0, PT, R7, 0x2, PT ;  /* 0x000000020700780c */ /* 0x000fc80003f05270 */
[----:B------:R-:W-:Y:S02]  /*d460*/  SEL R2, RZ, 0x1, P0 ;  /* 0x00000001ff027807 */ /* 0x000fe40000000000 */
[----:B------:R-:W-:Y:S02]  /*d470*/  SEL R19, R7, RZ, P0 ;  /* 0x000000ff07137207 */ /* 0x000fe40000000000 */
[----:B------:R-:W-:-:S05]  /*d480*/  LOP3.LUT R2, R6, R2, RZ, 0x3c, !PT ;  /* 0x0000000206027212 */ /* 0x000fca00078e3cff */
[----:B------:R2:W-:Y:S01]  /*d490*/  STL [R1+0x8], R2 ;  /* 0x0000080201007387 */ /* 0x0005e20000100800 */
[----:B------:R-:W-:Y:S05]  /*d4a0*/  @P1 BRA `(.L_x_289) ;  /* 0xffffffec00201947 */ /* 0x000fea000383ffff */
.L_x_256:
[----:B------:R-:W-:Y:S05]  /*d4b0*/  BSYNC B0 ;  /* 0x0000000000007941 */ /* 0x000fea0003800000 */
.L_x_238:
        /* <DEDUP_REMOVED lines=10> */
.L_x_210:
[----:B0-----:R-:W0:Y:S01]  /*d560*/  S2R R3, SR_CgaCtaId ;  /* 0x0000000000037919 */ /* 0x001e220000008800 */
[----:B------:R-:W-:Y:S01]  /*d570*/  MOV R0, 0x400 ;  /* 0x0000040000007802 */ /* 0x000fe20000000f00 */
[----:B------:R-:W-:Y:S03]  /*d580*/  BSSY B0, `(.L_x_291) ;  /* 0x0000005000007945 */ /* 0x000fe60003800000 */
[----:B0-----:R-:W-:Y:S02]  /*d590*/  LEA R0, R3, R0, 0x18 ;  /* 0x0000000003007211 */ /* 0x001fe400078ec0ff */
[----:B------:R-:W-:-:S04]  /*d5a0*/  SHF.L.U32 R3, R2, 0x1f, RZ ;  /* 0x0000001f02037819 */ /* 0x000fc800000006ff */
[----:B------:R-:W0:Y:S02]  /*d5b0*/  SYNCS.PHASECHK.TRANS64.TRYWAIT P0, [R0+URZ+0x32420], R3 ;  /* 0x03242003000075a7 */ /* 0x000e24000800017f */
[----:B0-----:R-:W-:Y:S05]  /*d5c0*/  @!P0 BRA `(.L_x_292) ;  /* 0x0000002000988947 */ /* 0x001fea0003800000 */
.L_x_355:
[----:B------:R-:W-:Y:S05]  /*d5d0*/  BSYNC B0 ;  /* 0x0000000000007941 */ /* 0x000fea0003800000 */
.L_x_291:
[----:B------:R-:W-:-:S03]  /*d5e0*/  UMOV UR4, 0xffffffff ;  /* 0xffffffff00047882 */ /* 0x000fc60000000000 */
[----:B------:R-:W-:Y:S05]  /*d5f0*/  BRA.DIV UR4, `(.L_x_293) ;  /* 0x0000002204a07947 */ /* 0x000fea000b800000 */
[----:B------:R-:W2:Y:S02]  /*d600*/  S2R R2, SR_TID.X ;  /* 0x0000000000027919 */ /* 0x000ea40000002100 */
[----:B--2---:R-:W-:-:S04]  /*d610*/  SHF.R.U32.HI R2, RZ, 0x5, R2 ;  /* 0x00000005ff027819 */ /* 0x004fc80000011602 */
[----:B------:R-:W-:-:S05]  /*d620*/  LOP3.LUT R2, R2, 0x3, RZ, 0xc0, !PT ;  /* 0x0000000302027812 */ /* 0x000fca00078ec0ff */
[----:B------:R2:W3:Y:S02]  /*d630*/  SHFL.IDX PT, R14, R2, RZ, 0x1f ;  /* 0x00001fff020e7589 */ /* 0x0004e400000e0000 */
.L_x_358:
[----:B---3--:R-:W-:Y:S01]  /*d640*/  ISETP.NE.AND P0, PT, R14, RZ, PT ;  /* 0x000000ff0e00720c */ /* 0x008fe20003f05270 */
[----:B------:R-:W-:-:S12]  /*d650*/  BSSY B0, `(.L_x_294) ;  /* 0x0000025000007945 */ /* 0x000fd80003800000 */
[----:B------:R-:W-:Y:S05]  /*d660*/  @P0 BRA `(.L_x_295) ;  /* 0x00000000008c0947 */ /* 0x000fea0003800000 */
[----:B------:R-:W-:-:S03]  /*d670*/  UMOV UR4, 0xffffffff ;  /* 0xffffffff00047882 */ /* 0x000fc60000000000 */
[----:B------:R-:W-:Y:S05]  /*d680*/  BRA.DIV UR4, `(.L_x_296) ;  /* 0x0000002204b07947 */ /* 0x000fea000b800000 */
[----:B------:R-:W-:-:S13]  /*d690*/  ELECT P6, URZ, PT ;  /* 0x00000000003f782f */ /* 0x000fda00038c0000 */
.L_x_361:
[----:B------:R-:W-:Y:S05]  /*d6a0*/  @!P6 BRA `(.L_x_295) ;  /* 0x00000000007ce947 */ /* 0x000fea0003800000 */
[----:B------:R-:W-:-:S06]  /*d6b0*/  ULOP3.LUT UR4, UR36, 0x2, URZ, 0xfc, !UPT ;  /* 0x0000000224047892 */ /* 0x000fcc000f8efc3f */
[----:B--2---:R-:W-:-:S05]  /*d6c0*/  IMAD.U32 R2, RZ, RZ, UR4 ;  /* 0x00000004ff027e24 */ /* 0x004fca000f8e00ff */
[----:B------:R-:W-:-:S13]  /*d6d0*/  ISETP.NE.AND P2, PT, R2, 0x3, PT ;  /* 0x000000030200780c */ /* 0x000fda0003f45270 */
[----:B------:R-:W-:Y:S05]  /*d6e0*/  @!P2 BRA `(.L_x_297) ;  /* 0x000000000004a947 */ /* 0x000fea0003800000 */
[----:B------:R-:W-:Y:S01]  /*d6f0*/  BPT.TRAP 0x1 ;  /* 0x000000040000795c */ /* 0x000fe20000300000 */
.L_x_297:
[----:B------:R-:W1:Y:S01]  /*d700*/  LDL.LU R7, [R1+0x8] ;  /* 0x0000080001077983 */ /* 0x000e620000300800 */
[----:B------:R-:W-:Y:S02]  /*d710*/  VIADD R2, R0, 0x32440 ;  /* 0x0003244000027836 */ /* 0x000fe40000000000 */
[C---:B0-----:R-:W-:Y:S02]  /*d720*/  VIADD R3, R19.reuse, 0x1 ;  /* 0x0000000113037836 */ /* 0x041fe40000000000 */
[----:B------:R-:W-:-:S03]  /*d730*/  IMAD R6, R19, 0x8, R2 ;  /* 0x0000000813067824 */ /* 0x000fc600078e0202 */
[----:B------:R-:W-:-:S04]  /*d740*/  ISETP.NE.AND P1, PT, R3, 0x2, PT ;  /* 0x000000020300780c */ /* 0x000fc80003f25270 */
[----:B------:R-:W-:Y:S02]  /*d750*/  SEL R4, RZ, 0x1, P1 ;  /* 0x00000001ff047807 */ /* 0x000fe40000800000 */
[----:B------:R-:W-:Y:S02]  /*d760*/  SEL R3, R3, RZ, P1 ;  /* 0x000000ff03037207 */ /* 0x000fe40000800000 */
[C---:B-1----:R-:W-:Y:S02]  /*d770*/  SHF.L.U32 R5, R7.reuse, 0x1f, RZ ;  /* 0x0000001f07057819 */ /* 0x042fe400000006ff */
[----:B------:R-:W-:Y:S01]  /*d780*/  LOP3.LUT R4, R7, R4, RZ, 0x3c, !PT ;  /* 0x0000000407047212 */ /* 0x000fe200078e3cff */
[----:B------:R-:W-:Y:S01]  /*d790*/  IMAD R7, R3, 0x8, R2 ;  /* 0x0000000803077824 */ /* 0x000fe200078e0202 */
[----:B------:R-:W0:Y:S02]  /*d7a0*/  SYNCS.PHASECHK.TRANS64.TRYWAIT P0, [R6+URZ], R5 ;  /* 0x00000005060075a7 */ /* 0x000e24000800017f */
[----:B------:R-:W-:Y:S01]  /*d7b0*/  SHF.L.U32 R2, R4, 0x1f, RZ ;  /* 0x0000001f04027819 */ /* 0x000fe200000006ff */
[----:B0-----:R-:W-:Y:S06]  /*d7c0*/  @!P0 BRA `(.L_x_298) ;  /* 0x0000002000808947 */ /* 0x001fec0003800000 */
.L_x_362:
[----:B------:R-:W1:Y:S02]  /*d7d0*/  SYNCS.PHASECHK.TRANS64.TRYWAIT P0, [R7+URZ], R2 ;  /* 0x00000002070075a7 */ /* 0x000e64000800017f */
[----:B-1----:R-:W-:Y:S05]  /*d7e0*/  @!P0 BRA `(.L_x_299) ;  /* 0x00000020008c8947 */ /* 0x002fea0003800000 */
.L_x_363:
[----:B------:R-:W-:Y:S05]  /*d7f0*/  @!P2 BRA `(.L_x_300) ;  /* 0x000000000004a947 */ /* 0x000fea0003800000 */
[----:B------:R-:W-:Y:S01]  /*d800*/  BPT.TRAP 0x1 ;  /* 0x000000040000795c */ /* 0x000fe20000300000 */
.L_x_300:
[----:B------:R-:W-:-:S04]  /*d810*/  VIADD R0, R0, 0x32460 ;  /* 0x0003246000007836 */ /* 0x000fc80000000000 */
[----:B------:R-:W-:-:S04]  /*d820*/  IMAD R4, R19, 0x8, R0 ;  /* 0x0000000813047824 */ /* 0x000fc800078e0200 */
[----:B------:R-:W2:Y:S02]  /*d830*/  SYNCS.PHASECHK.TRANS64.TRYWAIT P0, [R4+URZ], R5 ;  /* 0x00000005040075a7 */ /* 0x000ea4000800017f */
[----:B--2---:R-:W-:Y:S05]  /*d840*/  @!P0 BRA `(.L_x_301) ;  /* 0x0000002000888947 */ /* 0x004fea0003800000 */
.L_x_364:
[----:B------:R-:W-:-:S07]  /*d850*/  IMAD R3, R3, 0x8, R0 ;  /* 0x0000000803037824 */ /* 0x000fce00078e0200 */
.L_x_302:
[----:B---3--:R3:W4:Y:S02]  /*d860*/  SYNCS.PHASECHK.TRANS64.TRYWAIT P0, [R3+URZ], R2 ;  /* 0x00000002030075a7 */ /* 0x008724000800017f */
[----:B----4-:R-:W-:Y:S05]  /*d870*/  @!P0 NANOSLEEP.SYNCS 0x989680 ;  /* 0x009896800000895d */ /* 0x010fea0003900000 */
[----:B------:R-:W4:Y:S02]  /*d880*/  @!P0 SYNCS.PHASECHK.TRANS64 P0, [R3+URZ], R2 ;  /* 0x00000002030085a7 */ /* 0x000f24000800007f */
[----:B----4-:R-:W-:Y:S05]  /*d890*/  @!P0 BRA `(.L_x_302) ;  /* 0xfffffffc00f08947 */ /* 0x010fea000383ffff */
.L_x_295:
[----:B------:R-:W-:Y:S05]  /*d8a0*/  BSYNC B0 ;  /* 0x0000000000007941 */ /* 0x000fea0003800000 */
.L_x_294:
[----:B------:R-:W-:Y:S05]  /*d8b0*/  EXIT ;  /* 0x000000000000794d */ /* 0x000fea0003800000 */
.L_x_181:
[----:B0-----:R-:W-:-:S04]  /*d8c0*/  IMAD.U32 R3, RZ, RZ, UR50 ;  /* 0x00000032ff037e24 */ /* 0x001fc8000f8e00ff */
[----:B------:R0:W1:Y:S03]  /*d8d0*/  SYNCS.PHASECHK.TRANS64.TRYWAIT P0, [R3+URZ+0x32400], R0 ;  /* 0x03240000030075a7 */ /* 0x000066000800017f */
[----:B-1----:R-:W-:Y:S05]  /*d8e0*/  @!P0 NANOSLEEP.SYNCS 0x989680 ;  /* 0x009896800000895d */ /* 0x002fea0003900000 */
[----:B------:R-:W1:Y:S02]  /*d8f0*/  @!P0 SYNCS.PHASECHK.TRANS64 P0, [R3+URZ+0x32400], R0 ;  /* 0x03240000030085a7 */ /* 0x000e64000800007f */
[----:B-1----:R-:W-:Y:S05]  /*d900*/  @!P0 BRA `(.L_x_181) ;  /* 0xfffffffc00ec8947 */ /* 0x002fea000383ffff */
[----:B------:R-:W-:Y:S05]  /*d910*/  BRA `(.L_x_303) ;  /* 0xffffff38002c7947 */ /* 0x000fea000383ffff */
.L_x_185:
[----:B-1----:R-:W-:-:S04]  /*d920*/  IMAD.U32 R4, RZ, RZ, UR26 ;  /* 0x0000001aff047e24 */ /* 0x002fc8000f8e00ff */
[----:B------:R1:W2:Y:S03]  /*d930*/  SYNCS.PHASECHK.TRANS64.TRYWAIT P1, [R4+URZ+0x32430], R3 ;  /* 0x03243003040075a7 */ /* 0x0002a6000802017f */
[----:B--2---:R-:W-:Y:S05]  /*d940*/  @!P1 NANOSLEEP.SYNCS 0x989680 ;  /* 0x009896800000995d */ /* 0x004fea0003900000 */
[----:B------:R-:W2:Y:S02]  /*d950*/  @!P1 SYNCS.PHASECHK.TRANS64 P1, [R4+URZ+0x32430], R3 ;  /* 0x03243003040095a7 */ /* 0x000ea4000802007f */
[----:B--2---:R-:W-:Y:S05]  /*d960*/  @!P1 BRA `(.L_x_185) ;  /* 0xfffffffc00ec9947 */ /* 0x004fea000383ffff */
[----:B------:R-:W-:Y:S05]  /*d970*/  BRA `(.L_x_184) ;  /* 0xffffff3800507947 */ /* 0x000fea000383ffff */
.L_x_186:
[----:B--2---:R-:W-:-:S04]  /*d980*/  IMAD.U32 R5, RZ, RZ, UR50 ;  /* 0x00000032ff057e24 */ /* 0x004fc8000f8e00ff */
[----:B------:R2:W3:Y:S03]  /*d990*/  SYNCS.PHASECHK.TRANS64.TRYWAIT P1, [R5+URZ+0x32410], R0 ;  /* 0x03241000050075a7 */ /* 0x0004e6000802017f */
[----:B---3--:R-:W-:Y:S05]  /*d9a0*/  @!P1 NANOSLEEP.SYNCS 0x989680 ;  /* 0x009896800000995d */ /* 0x008fea0003900000 */
[----:B------:R-:W3:Y:S02]  /*d9b0*/  @!P1 SYNCS.PHASECHK.TRANS64 P1, [R5+URZ+0x32410], R0 ;  /* 0x03241000050095a7 */ /* 0x000ee4000802007f */
[----:B---3--:R-:W-:Y:S05]  /*d9c0*/  @!P1 BRA `(.L_x_186) ;  /* 0xfffffffc00ec9947 */ /* 0x008fea000383ffff */
[----:B------:R-:W-:Y:S05]  /*d9d0*/  BRA `(.L_x_304) ;  /* 0xffffff3800d07947 */ /* 0x000fea000383ffff */
.L_x_190:
[----:B--2---:R-:W-:-:S04]  /*d9e0*/  IMAD.U32 R0, RZ, RZ, UR26 ;  /* 0x0000001aff007e24 */ /* 0x004fc8000f8e00ff */
[----:B------:R2:W4:Y:S03]  /*d9f0*/  SYNCS.PHASECHK.TRANS64.TRYWAIT P1, [R0+URZ+0x32450], R3 ;  /* 0x03245003000075a7 */ /* 0x000526000802017f */
[----:B----4-:R-:W-:Y:S05]  /*da00*/  @!P1 NANOSLEEP.SYNCS 0x989680 ;  /* 0x009896800000995d */ /* 0x010fea0003900000 */
[----:B------:R-:W4:Y:S02]  /*da10*/  @!P1 SYNCS.PHASECHK.TRANS64 P1, [R0+URZ+0x32450], R3 ;  /* 0x03245003000095a7 */ /* 0x000f24000802007f */
[----:B----4-:R-:W-:Y:S05]  /*da20*/  @!P1 BRA `(.L_x_190) ;  /* 0xfffffffc00ec9947 */ /* 0x010fea000383ffff */
[----:B------:R-:W-:Y:S05]  /*da30*/  BRA `(.L_x_189) ;  /* 0xffffff3800d87947 */ /* 0x000fea000383ffff */
.L_x_195:
[----:B--2---:R-:W-:-:S04]  /*da40*/  IMAD.U32 R4, RZ, RZ, UR29 ;  /* 0x0000001dff047e24 */ /* 0x004fc8000f8e00ff */
[----:B------:R2:W3:Y:S03]  /*da50*/  SYNCS.PHASECHK.TRANS64.TRYWAIT P3, [R4+URZ+0x32430], R3 ;  /* 0x03243003040075a7 */ /* 0x0004e6000806017f */
[----:B---3--:R-:W-:Y:S05]  /*da60*/  @!P3 NANOSLEEP.SYNCS 0x989680 ;  /* 0x009896800000b95d */ /* 0x008fea0003900000 */
[----:B------:R-:W3:Y:S02]  /*da70*/  @!P3 SYNCS.PHASECHK.TRANS64 P3, [R4+URZ+0x32430], R3 ;  /* 0x032430030400b5a7 */ /* 0x000ee4000806007f */
[----:B---3--:R-:W-:Y:S05]  /*da80*/  @!P3 BRA `(.L_x_195) ;  /* 0xfffffffc00ecb947 */ /* 0x008fea000383ffff */
[----:B------:R-:W-:Y:S05]  /*da90*/  BRA `(.L_x_194) ;  /* 0xffffff60000c7947 */ /* 0x000fea000383ffff */
.L_x_199:
[----:B--2---:R-:W-:-:S04]  /*daa0*/  IMAD.U32 R4, RZ, RZ, UR29 ;  /* 0x0000001dff047e24 */ /* 0x004fc8000f8e00ff */
[----:B------:R2:W4:Y:S03]  /*dab0*/  SYNCS.PHASECHK.TRANS64.TRYWAIT P3, [R4+URZ+0x32450], R3 ;  /* 0x03245003040075a7 */ /* 0x000526000806017f */
[----:B----4-:R-:W-:Y:S05]  /*dac0*/  @!P3 NANOSLEEP.SYNCS 0x989680 ;  /* 0x009896800000b95d */ /* 0x010fea0003900000 */
[----:B------:R-:W4:Y:S02]  /*dad0*/  @!P3 SYNCS.PHASECHK.TRANS64 P3, [R4+URZ+0x32450], R3 ;  /* 0x032450030400b5a7 */ /* 0x000f24000806007f */
[----:B----4-:R-:W-:Y:S05]  /*dae0*/  @!P3 BRA `(.L_x_199) ;  /* 0xfffffffc00ecb947 */ /* 0x010fea000383ffff */
[----:B------:R-:W-:Y:S05]  /*daf0*/  BRA `(.L_x_198) ;  /* 0xffffff6000647947 */ /* 0x000fea000383ffff */
.L_x_214:
        /* <DEDUP_REMOVED lines=11> */
.L_x_306:
[----:B------:R-:W-:Y:S05]  /*dbb0*/  BSYNC B0 ;  /* 0x0000000000007941 */ /* 0x000fea0003800000 */
.L_x_305:
[----:B------:R-:W-:Y:S05]  /*dbc0*/  BRA `(.L_x_307) ;  /* 0xffffffb800347947 */ /* 0x000fea000383ffff */
.L_x_216:
[----:B------:R-:W-:Y:S01]  /*dbd0*/  BSSY B0, `(.L_x_308) ;  /* 0x0000006000007945 */ /* 0x000fe20003800000 */
[----:B------:R-:W-:-:S07]  /*dbe0*/  IMAD.MOV.U32 R15, RZ, RZ, -0x1 ;  /* 0xffffffffff0f7424 */ /* 0x000fce00078e00ff */
[----:B012---:R-:W-:Y:S05]  /*dbf0*/  WARPSYNC.COLLECTIVE R15, `(.L_x_309) ;  /* 0x000000000f0c7348 */ /* 0x007fea0003c00000 */
[----:B------:R-:W-:Y:S02]  /*dc00*/  ELECT P6, UR62, PT ;  /* 0x00000000003e782f */ /* 0x000fe400038c0000 */
[----:B------:R-:W-:Y:S01]  /*dc10*/  MOV R14, UR62 ;  /* 0x0000003e000e7c02 */ /* 0x000fe20008000f00 */
[----:B012---:R-:W-:Y:S10]  /*dc20*/  ENDCOLLECTIVE ;  /* 0x000000000000791b */ /* 0x007ff40003800000 */
.L_x_309:
[----:B------:R-:W-:Y:S05]  /*dc30*/  BSYNC B0 ;  /* 0x0000000000007941 */ /* 0x000fea0003800000 */
.L_x_308:
[----:B------:R-:W-:Y:S05]  /*dc40*/  BRA `(.L_x_310) ;  /* 0xffffffb800347947 */ /* 0x000fea000383ffff */
.L_x_218:
[----:B--2---:R2:W4:Y:S02]  /*dc50*/  SYNCS.PHASECHK.TRANS64.TRYWAIT P0, [R0+URZ+0x32440], R2 ;  /* 0x03244002000075a7 */ /* 0x004524000800017f */
[----:B----4-:R-:W-:Y:S05]  /*dc60*/  @!P0 NANOSLEEP.SYNCS 0x989680 ;  /* 0x009896800000895d */ /* 0x010fea0003900000 */
[----:B------:R-:W4:Y:S02]  /*dc70*/  @!P0 SYNCS.PHASECHK.TRANS64 P0, [R0+URZ+0x32440], R2 ;  /* 0x03244002000085a7 */ /* 0x000f24000800007f */
[----:B----4-:R-:W-:Y:S05]  /*dc80*/  @!P0 BRA `(.L_x_218) ;  /* 0xfffffffc00f08947 */ /* 0x010fea000383ffff */
[----:B------:R-:W-:Y:S05]  /*dc90*/  BRA `(.L_x_311) ;  /* 0xffffffb800907947 */ /* 0x000fea000383ffff */
.L_x_221:
[----:B------:R-:W-:Y:S01]  /*dca0*/  IMAD.MOV.U32 R13, RZ, RZ, R2 ;  /* 0x000000ffff0d7224 */ /* 0x000fe200078e0002 */
[----:B------:R-:W0:Y:S01]  /*dcb0*/  S2R R5, SR_TID.X ;  /* 0x0000000000057919 */ /* 0x000e220000002100 */
[----:B------:R-:W-:Y:S02]  /*dcc0*/  IMAD.MOV.U32 R12, RZ, RZ, RZ ;  /* 0x000000ffff0c7224 */ /* 0x000fe400078e00ff */
[----:B------:R-:W-:Y:S01]  /*dcd0*/  IMAD.MOV.U32 R11, RZ, RZ, 0x181f ;  /* 0x0000181fff0b7424 */ /* 0x000fe200078e00ff */
[----:B------:R1:W-:Y:S01]  /*dce0*/  STL [R1+0x60], R9 ;  /* 0x0000600901007387 */ /* 0x0003e20000100800 */
[----:B------:R-:W-:-:S07]  /*dcf0*/  IMAD.MOV.U32 R15, RZ, RZ, -0x1 ;  /* 0xffffffffff0f7424 */ /* 0x000fce00078e00ff */
[----:B01---5:R-:W-:Y:S05]  /*dd00*/  WARPSYNC.COLLECTIVE R15, `(.L_x_312) ;  /* 0x000000000f087348 */ /* 0x023fea0003c00000 */
[----:B------:R2:W3:Y:S02]  /*dd10*/  SHFL.IDX P6, R14, R13, R12, R11 ;  /* 0x0000000c0d0e7389 */ /* 0x0004e400000c000b */
[----:B0123-5:R-:W-:Y:S01]  /*dd20*/  ENDCOLLECTIVE ;  /* 0x000000000000791b */ /* 0x02ffe20003800000 */
.L_x_312:
[----:B------:R-:W-:Y:S01]  /*dd30*/  IMAD.MOV.U32 R13, RZ, RZ, R0 ;  /* 0x000000ffff0d7224 */ /* 0x000fe200078e0000 */
[----:B------:R-:W-:Y:S01]  /*dd40*/  LOP3.LUT R5, R5, 0x7f, RZ, 0xc0, !PT ;  /* 0x0000007f05057812 */ /* 0x000fe200078ec0ff */
[----:B------:R-:W-:-:S07]  /*dd50*/  IMAD.MOV.U32 R7, RZ, RZ, R14 ;  /* 0x000000ffff077224 */ /* 0x000fce00078e000e */
[----:B------:R-:W-:Y:S05]  /*dd60*/  WARPSYNC.COLLECTIVE R15, `(.L_x_313) ;  /* 0x000000000f087348 */ /* 0x000fea0003c00000 */
[----:B------:R0:W1:Y:S02]  /*dd70*/  SHFL.IDX P6, R14, R13, R12, R11 ;  /* 0x0000000c0d0e7389 */ /* 0x00006400000c000b */
[----:B01----:R-:W-:Y:S01]  /*dd80*/  ENDCOLLECTIVE ;  /* 0x000000000000791b */ /* 0x003fe20003800000 */
.L_x_313:
[----:B------:R-:W-:Y:S01]  /*dd90*/  ULDC UR4, c[0x0][0x288] ;  /* 0x0000a20000047ab9 */ /* 0x000fe20000000800 */
[----:B------:R-:W-:Y:S01]  /*dda0*/  SHF.R.U32.HI R9, RZ, 0x3, R5 ;  /* 0x00000003ff097819 */ /* 0x000fe20000011605 */
[----:B------:R-:W-:-:S04]  /*ddb0*/  IMAD R3, R6, UR4, RZ ;  /* 0x0000000406037c24 */ /* 0x000fc8000f8e02ff */
[----:B------:R-:W-:-:S05]  /*ddc0*/  IMAD.IADD R9, R9, 0x1, R4 ;  /* 0x0000000109097824 */ /* 0x000fca00078e0204 */
[----:B------:R-:W-:Y:S01]  /*ddd0*/  ISETP.GE.AND P1, PT, R9, R3, PT ;  /* 0x000000030900720c */ /* 0x000fe20003f26270 */
[----:B------:R0:W-:Y:S01]  /*dde0*/  STL [R1+0x10], R9 ;  /* 0x0000100901007387 */ /* 0x0001e20000100800 */
[----:B------:R-:W-:Y:S02]  /*ddf0*/  IMAD.MOV.U32 R13, RZ, RZ, R2 ;  /* 0x000000ffff0d7224 */ /* 0x000fe400078e0002 */
[----:B------:R-:W-:Y:S02]  /*de00*/  IMAD.MOV.U32 R12, RZ, RZ, 0x1 ;  /* 0x00000001ff0c7424 */ /* 0x000fe400078e00ff */
[----:B------:R-:W-:-:S07]  /*de10*/  IMAD.MOV.U32 R5, RZ, RZ, R14 ;  /* 0x000000ffff057224 */ /* 0x000fce00078e000e */
[----:B0-----:R-:W-:Y:S05]  /*de20*/  WARPSYNC.COLLECTIVE R15, `(.L_x_314) ;  /* 0x000000000f087348 */ /* 0x001fea0003c00000 */
[----:B------:R1:W2:Y:S02]  /*de30*/  SHFL.IDX P6, R14, R13, R12, R11 ;  /* 0x0000000c0d0e7389 */ /* 0x0002a400000c000b */
[----:B012---:R-:W-:Y:S01]  /*de40*/  ENDCOLLECTIVE ;  /* 0x000000000000791b */ /* 0x007fe20003800000 */
.L_x_314:
[----:B------:R-:W-:-:S05]  /*de50*/  @!P1 LEA R5, P3, R8, R5, 0x1 ;  /* 0x0000000508059211 */ /* 0x000fca00078608ff */
[----:B------:R-:W-:Y:S02]  /*de60*/  @!P1 IMAD.X R4, RZ, RZ, R7, P3 ;  /* 0x000000ffff049224 */ /* 0x000fe400018e0607 */
[----:B------:R-:W0:Y:S03]  /*de70*/  S2R R7, SR_TID.X ;  /* 0x0000000000077919 */ /* 0x000e260000002100 */
[----:B------:R-:W-:Y:S01]  /*de80*/  @!P1 LOP3.LUT R5, R5, R4, RZ, 0x3c, !PT ;  /* 0x0000000405059212 */ /* 0x000fe200078e3cff */
[----:B------:R-:W-:-:S03]  /*de90*/  IMAD.MOV.U32 R13, RZ, RZ, R0 ;  /* 0x000000ffff0d7224 */ /* 0x000fc600078e0000 */
[----:B------:R-:W-:-:S04]  /*dea0*/  @!P1 LOP3.LUT R4, R5, R4, RZ, 0x3c, !PT ;  /* 0x0000000405049212 */ /* 0x000fc800078e3cff */
[----:B------:R-:W-:Y:S01]  /*deb0*/  @!P1 LOP3.LUT R5, R5, R4, RZ, 0x3c, !PT ;  /* 0x0000000405059212 */ /* 0x000fe200078e3cff */
[----:B------:R-:W-:-:S07]  /*dec0*/  IMAD.MOV.U32 R8, RZ, RZ, R14 ;  /* 0x000000ffff087224 */ /* 0x000fce00078e000e */
[----:B0-----:R-:W-:Y:S05]  /*ded0*/  WARPSYNC.COLLECTIVE R15, `(.L_x_315) ;  /* 0x000000000f087348 */ /* 0x001fea0003c00000 */
[----:B------:R1:W2:Y:S02]  /*dee0*/  SHFL.IDX P6, R14, R13, R12, R11 ;  /* 0x0000000c0d0e7389 */ /* 0x0002a400000c000b */
[----:B012---:R-:W-:Y:S01]  /*def0*/  ENDCOLLECTIVE ;  /* 0x000000000000791b */ /* 0x007fe20003800000 */
.L_x_315:
[----:B------:R-:W-:Y:S01]  /*df00*/  @!PT LDS RZ, [RZ] ;  /* 0x00000000fffff984 */ /* 0x000fe20000000800 */
[----:B------:R-:W-:Y:S01]  /*df10*/  @!PT LDS RZ, [RZ] ;  /* 0x00000000fffff984 */ /* 0x000fe20000000800 */
[----:B------:R-:W-:Y:S01]  /*df20*/  @!PT LDS RZ, [RZ] ;  /* 0x00000000fffff984 */ /* 0x000fe20000000800 */
[----:B------:R0:W-:Y:S01]  /*df30*/  @!P1 LDGSTS.E.BYPASS.LTC128B.128 [R10+0x18400], desc[UR46][R4.64], !P0 ;  /* 0x18400000040a9fae */ /* 0x0001e2000c101d6e */
[----:B------:R-:W-:Y:S02]  /*df40*/  IMAD.MOV.U32 R13, RZ, RZ, R2 ;  /* 0x000000ffff0d7224 */ /* 0x000fe400078e0002 */
[----:B------:R-:W-:Y:S02]  /*df50*/  IMAD.MOV.U32 R12, RZ, RZ, 0x2 ;  /* 0x00000002ff0c7424 */ /* 0x000fe400078e00ff */
[----:B0-----:R-:W-:Y:S02]  /*df60*/  VIADD R5, R9, 0x10 ;  /* 0x0000001009057836 */ /* 0x001fe40000000000 */
[----:B------:R-:W-:-:S03]  /*df70*/  IMAD.SHL.U32 R7, R7, 0x8, RZ ;  /* 0x0000000807077824 */ /* 0x000fc600078e00ff */
[----:B------:R-:W-:Y:S01]  /*df80*/  ISETP.GE.AND P2, PT, R5, R3, PT ;  /* 0x000000030500720c */ /* 0x000fe20003f46270 */
[----:B------:R-:W-:Y:S01]  /*df90*/  IMAD.MOV.U32 R6, RZ, RZ, R14 ;  /* 0x000000ffff067224 */ /* 0x000fe200078e000e */
[----:B------:R-:W-:-:S11]  /*dfa0*/  LOP3.LUT R7, R7, 0x38, RZ, 0xc0, !PT ;  /* 0x0000003807077812 */ /* 0x000fd600078ec0ff */
[----:B------:R-:W-:Y:S05]  /*dfb0*/  WARPSYNC.COLLECTIVE R15, `(.L_x_316) ;  /* 0x000000000f087348 */ /* 0x000fea0003c00000 */
[----:B------:R0:W1:Y:S02]  /*dfc0*/  SHFL.IDX P6, R14, R13, R12, R11 ;  /* 0x0000000c0d0e7389 */ /* 0x00006400000c000b */
[----:B01----:R-:W-:Y:S01]  /*dfd0*/  ENDCOLLECTIVE ;  /* 0x000000000000791b */ /* 0x003fe20003800000 */
.L_x_316:
[----:B------:R0:W-:Y:S01]  /*dfe0*/  STL [R1+0x28], R5 ;  /* 0x0000280501007387 */ /* 0x0001e20000100800 */
[----:B------:R-:W-:Y:S01]  /*dff0*/  IMAD.MOV.U32 R13, RZ, RZ, R0 ;  /* 0x000000ffff0d7224 */ /* 0x000fe200078e0000 */
[----:B0-----:R-:W-:-:S05]  /*e000*/  @!P2 LEA R5, P1, R7, R6, 0x1 ;  /* 0x000000060705a211 */ /* 0x001fca00078208ff */
[----:B------:R-:W-:Y:S02]  /*e010*/  @!P2 IMAD.X R4, RZ, RZ, R8, P1 ;  /* 0x000000ffff04a224 */ /* 0x000fe400008e0608 */
[----:B------:R-:W-:Y:S02]  /*e020*/  VIADD R8, R9, 0x20 ;  /* 0x0000002009087836 */ /* 0x000fe40000000000 */
[----:B------:R-:W-:Y:S01]  /*e030*/  IMAD.MOV.U32 R6, RZ, RZ, R14 ;  /* 0x000000ffff067224 */ /* 0x000fe200078e000e */
[----:B------:R-:W-:-:S07]  /*e040*/  @!P2 LOP3.LUT R5, R5, R4, RZ, 0x3c, !PT ;  /* 0x000000040505a212 */ /* 0x000fce00078e3cff */
[----:B------:R-:W-:Y:S05]  /*e050*/  WARPSYNC.COLLECTIVE R15, `(.L_x_317) ;  /* 0x000000000f087348 */ /* 0x000fea0003c00000 */
[----:B------:R0:W1:Y:S02]  /*e060*/  SHFL.IDX P6, R14, R13, R12, R11 ;  /* 0x0000000c0d0e7389 */ /* 0x00006400000c000b */
[----:B01----:R-:W-:Y:S01]  /*e070*/  ENDCOLLECTIVE ;  /* 0x000000000000791b */ /* 0x003fe20003800000 */
.L_x_317:
[----:B------:R-:W-:Y:S02]  /*e080*/  ISETP.GE.AND P1, PT, R8, R3, PT ;  /* 0x000000030800720c */ /* 0x000fe40003f26270 */
[C---:B------:R-:W-:Y:S01]  /*e090*/  @!P2 LOP3.LUT R4, R5.reuse, R4, RZ, 0x3c, !PT ;  /* 0x000000040504a212 */ /* 0x040fe200078e3cff */
[----:B------:R0:W-:Y:S03]  /*e0a0*/  STL [R1+0x2c], R8 ;  /* 0x00002c0801007387 */ /* 0x0001e60000100800 */
[----:B------:R-:W-:-:S05]  /*e0b0*/  @!P2 LOP3.LUT R5, R5, R4, RZ, 0x3c, !PT ;  /* 0x000000040505a212 */ /* 0x000fca00078e3cff */
[----:B------:R-:W-:Y:S01]  /*e0c0*/  @!PT LDS RZ, [RZ] ;  /* 0x00000000fffff984 */ /* 0x000fe20000000800 */
[----:B------:R-:W-:Y:S01]  /*e0d0*/  @!PT LDS RZ, [RZ] ;  /* 0x00000000fffff984 */ /* 0x000fe20000000800 */
[----:B------:R-:W-:Y:S01]  /*e0e0*/  @!PT LDS RZ, [RZ] ;  /* 0x00000000fffff984 */ /* 0x000fe20000000800 */
[----:B------:R1:W-:Y:S01]  /*e0f0*/  @!P2 LDGSTS.E.BYPASS.LTC128B.128 [R10+0x18c00], desc[UR46][R4.64], !P0 ;  /* 0x18c00000040aafae */ /* 0x0003e2000c101d6e */
[----:B------:R-:W-:Y:S02]  /*e100*/  IMAD.MOV.U32 R13, RZ, RZ, R2 ;  /* 0x000000ffff0d7224 */ /* 0x000fe400078e0002 */
[----:B------:R-:W-:Y:S02]  /*e110*/  IMAD.MOV.U32 R12, RZ, RZ, 0x3 ;  /* 0x00000003ff0c7424 */ /* 0x000fe400078e00ff */
[----:B0-----:R-:W-:-:S05]  /*e120*/  VIADD R8, R9, 0x30 ;  /* 0x0000003009087836 */ /* 0x001fca0000000000 */
[----:B------:R0:W-:Y:S01]  /*e130*/  STL [R1+0x30], R8 ;  /* 0x0000300801007387 */ /* 0x0001e20000100800 */
[----:B-1----:R-:W-:-:S07]  /*e140*/  IMAD.MOV.U32 R4, RZ, RZ, R14 ;  /* 0x000000ffff047224 */ /* 0x002fce00078e000e */
[----:B0-----:R-:W-:Y:S05]  /*e150*/  WARPSYNC.COLLECTIVE R15, `(.L_x_318) ;  /* 0x000000000f087348 */ /* 0x001fea0003c00000 */
[----:B------:R1:W2:Y:S02]  /*e160*/  SHFL.IDX P6, R14, R13, R12, R11 ;  /* 0x0000000c0d0e7389 */ /* 0x0002a400000c000b */
[----:B012---:R-:W-:Y:S01]  /*e170*/  ENDCOLLECTIVE ;  /* 0x000000000000791b */ /* 0x007fe20003800000 */
.L_x_318:
[----:B------:R-:W-:-:S05]  /*e180*/  @!P1 LEA R5, P2, R7, R4, 0x1 ;  /* 0x0000000407059211 */ /* 0x000fca00078408ff */
[----:B------:R-:W-:-:S05]  /*e190*/  @!P1 IMAD.X R4, RZ, RZ, R6, P2 ;  /* 0x000000ffff049224 */ /* 0x000fca00010e0606 */
[----:B------:R-:W-:Y:S01]  /*e1a0*/  @!P1 LOP3.LUT R5, R5, R4, RZ, 0x3c, !PT ;  /* 0x0000000405059212 */ /* 0x000fe200078e3cff */
[----:B------:R-:W-:-:S03]  /*e1b0*/  IMAD.MOV.U32 R13, RZ, RZ, R0 ;  /* 0x000000ffff0d7224 */ /* 0x000fc600078e0000 */
[----:B------:R-:W-:-:S04]  /*e1c0*/  @!P1 LOP3.LUT R4, R5, R4, RZ, 0x3c, !PT ;  /* 0x0000000405049212 */ /* 0x000fc800078e3cff */
[----:B------:R-:W-:Y:S01]  /*e1d0*/  @!P1 LOP3.LUT R5, R5, R4, RZ, 0x3c, !PT ;  /* 0x0000000405059212 */ /* 0x000fe200078e3cff */
[----:B------:R-:W-:-:S04]  /*e1e0*/  IMAD.MOV.U32 R6, RZ, RZ, R14 ;  /* 0x000000ffff067224 */ /* 0x000fc800078e000e */
[----:B------:R-:W-:Y:S01]  /*e1f0*/  @!PT LDS RZ, [RZ] ;  /* 0x00000000fffff984 */ /* 0x000fe20000000800 */
[----:B------:R-:W-:Y:S01]  /*e200*/  @!PT LDS RZ, [RZ] ;  /* 0x00000000fffff984 */ /* 0x000fe20000000800 */
[----:B------:R-:W-:Y:S01]  /*e210*/  @!PT LDS RZ, [RZ] ;  /* 0x00000000fffff984 */ /* 0x000fe20000000800 */
[----:B------:R0:W-:Y:S01]  /*e220*/  @!P1 LDGSTS.E.BYPASS.LTC128B.128 [R10+0x19400], desc[UR46][R4.64], !P0 ;  /* 0x19400000040a9fae */ /* 0x0001e2000c101d6e */
[----:B------:R-:W-:Y:S01]  /*e230*/  ISETP.GE.AND P1, PT, R8, R3, PT ;  /* 0x000000030800720c */ /* 0x000fe20003f26270 */
[----:B------:R-:W-:-:S12]  /*e240*/  VIADD R8, R9, 0x40 ;  /* 0x0000004009087836 */ /* 0x000fd80000000000 */
[----:B0-----:R-:W-:Y:S05]  /*e250*/  WARPSYNC.COLLECTIVE R15, `(.L_x_319) ;  /* 0x000000000f087348 */ /* 0x001fea0003c00000 */
[----:B------:R1:W2:Y:S02]  /*e260*/  SHFL.IDX P6, R14, R13, R12, R11 ;  /* 0x0000000c0d0e7389 */ /* 0x0002a400000c000b */
[----:B012---:R-:W-:Y:S01]  /*e270*/  ENDCOLLECTIVE ;  /* 0x000000000000791b */ /* 0x007fe20003800000 */
.L_x_319:
[----:B------:R0:W-:Y:S01]  /*e280*/  STL [R1+0x34], R8 ;  /* 0x0000340801007387 */ /* 0x0001e20000100800 */
[----:B------:R-:W-:Y:S02]  /*e290*/  IMAD.MOV.U32 R13, RZ, RZ, R2 ;  /* 0x000000ffff0d7224 */ /* 0x000fe400078e0002 */
[----:B------:R-:W-:Y:S02]  /*e2a0*/  IMAD.MOV.U32 R12, RZ, RZ, 0x4 ;  /* 0x00000004ff0c7424 */ /* 0x000fe400078e00ff */
[----:B------:R-:W-:-:S07]  /*e2b0*/  IMAD.MOV.U32 R4, RZ, RZ, R14 ;  /* 0x000000ffff047224 */ /* 0x000fce00078e000e */
[----:B0-----:R-:W-:Y:S05]  /*e2c0*/  WARPSYNC.COLLECTIVE R15, `(.L_x_320) ;  /* 0x000000000f087348 */ /* 0x001fea0003c00000 */
[----:B------:R1:W2:Y:S02]  /*e2d0*/  SHFL.IDX P6, R14, R13, R12, R11 ;  /* 0x0000000c0d0e7389 */ /* 0x0002a400000c000b */
[----:B012---:R-:W-:Y:S01]  /*e2e0*/  ENDCOLLECTIVE ;  /* 0x000000000000791b */ /* 0x007fe20003800000 */
.L_x_320:
        /* <DEDUP_REMOVED lines=10> */
.L_x_321:
[----:B------:R-:W-:Y:S01]  /*e390*/  @!PT LDS RZ, [RZ] ;  /* 0x00000000fffff984 */ /* 0x000fe20000000800 */
[----:B------:R-:W-:Y:S01]  /*e3a0*/  @!PT LDS RZ, [RZ] ;  /* 0x00000000fffff984 */ /* 0x000fe20000000800 */
[----:B------:R-:W-:Y:S01]  /*e3b0*/  @!PT LDS RZ, [RZ] ;  /* 0x00000000fffff984 */ /* 0x000fe20000000800 */
[----:B------:R0:W-:Y:S01]  /*e3c0*/  @!P1 LDGSTS.E.BYPASS.LTC128B.128 [R10+0x19c00], desc[UR46][R4.64], !P0 ;  /* 0x19c00000040a9fae */ /* 0x0001e2000c101d6e */
[----:B------:R-:W-:Y:S01]  /*e3d0*/  ISETP.GE.AND P1, PT, R8, R3, PT ;  /* 0x000000030800720c */ /* 0x000fe20003f26270 */
[----:B------:R-:W-:-:S05]  /*e3e0*/  VIADD R8, R9, 0x50 ;  /* 0x0000005009087836 */ /* 0x000fca0000000000 */
[----:B------:R1:W-:Y:S01]  /*e3f0*/  STL [R1+0x38], R8 ;  /* 0x0000380801007387 */ /* 0x0003e20000100800 */
[----:B------:R-:W-:Y:S02]  /*e400*/  IMAD.MOV.U32 R13, RZ, RZ, R2 ;  /* 0x000000ffff0d7224 */ /* 0x000fe400078e0002 */
[----:B------:R-:W-:Y:S02]  /*e410*/  IMAD.MOV.U32 R12, RZ, RZ, 0x5 ;  /* 0x00000005ff0c7424 */ /* 0x000fe400078e00ff */
[----:B0-----:R-:W-:-:S07]  /*e420*/  IMAD.MOV.U32 R4, RZ, RZ, R14 ;  /* 0x000000ffff047224 */ /* 0x001fce00078e000e */
[----:B-1----:R-:W-:Y:S05]  /*e430*/  WARPSYNC.COLLECTIVE R15, `(.L_x_322) ;  /* 0x000000000f087348 */ /* 0x002fea0003c00000 */
[----:B------:R0:W2:Y:S02]  /*e440*/  SHFL.IDX P6, R14, R13, R12, R11 ;  /* 0x0000000c0d0e7389 */ /* 0x0000a400000c000b */
[----:B012---:R-:W-:Y:S01]  /*e450*/  ENDCOLLECTIVE ;  /* 0x000000000000791b */ /* 0x007fe20003800000 */
.L_x_322:
        /* <DEDUP_REMOVED lines=10> */
.L_x_323:
[----:B------:R-:W-:Y:S01]  /*e500*/  @!PT LDS RZ, [RZ] ;  /* 0x00000000fffff984 */ /* 0x000fe20000000800 */
[----:B------:R-:W-:Y:S01]  /*e510*/  @!PT LDS RZ, [RZ] ;  /* 0x00000000fffff984 */ /* 0x000fe20000000800 */
[----:B------:R-:W-:Y:S01]  /*e520*/  @!PT LDS RZ, [RZ] ;  /* 0x00000000fffff984 */ /* 0x000fe20000000800 */
[----:B------:R0:W-:Y:S01]  /*e530*/  @!P1 LDGSTS.E.BYPASS.LTC128B.128 [R10+0x1a400], desc[UR46][R4.64], !P0 ;  /* 0x1a400000040a9fae */ /* 0x0001e2000c101d6e */
[----:B------:R-:W-:Y:S01]  /*e540*/  ISETP.GE.AND P1, PT, R8, R3, PT ;  /* 0x000000030800720c */ /* 0x000fe20003f26270 */
[----:B------:R-:W-:Y:S02]  /*e550*/  VIADD R8, R9, 0x60 ;  /* 0x0000006009087836 */ /* 0x000fe40000000000 */
[----:B------:R1:W5:Y:S01]  /*e560*/  LDL.LU R9, [R1+0x60] ;  /* 0x0000600001097983 */ /* 0x0003620000300800 */
[----:B------:R-:W-:Y:S02]  /*e570*/  IMAD.MOV.U32 R13, RZ, RZ, R2 ;  /* 0x000000ffff0d7224 */ /* 0x000fe400078e0002 */
[----:B------:R-:W-:Y:S02]  /*e580*/  IMAD.MOV.U32 R12, RZ, RZ, 0x6 ;  /* 0x00000006ff0c7424 */ /* 0x000fe400078e00ff */
[----:B01----:R-:W-:-:S07]  /*e590*/  IMAD.MOV.U32 R4, RZ, RZ, R14 ;  /* 0x000000ffff047224 */ /* 0x003fce00078e000e */
[----:B-----5:R-:W-:Y:S05]  /*e5a0*/  WARPSYNC.COLLECTIVE R15, `(.L_x_324) ;  /* 0x000000000f087348 */ /* 0x020fea0003c00000 */
[----:B------:R0:W1:Y:S02]  /*e5b0*/  SHFL.IDX P6, R14, R13, R12, R11 ;  /* 0x0000000c0d0e7389 */ /* 0x00006400000c000b */
[----:B01---5:R-:W-:Y:S01]  /*e5c0*/  ENDCOLLECTIVE ;  /* 0x000000000000791b */ /* 0x023fe20003800000 */
.L_x_324:
        /* <DEDUP_REMOVED lines=10> */
.L_x_325:
[----:B------:R-:W-:Y:S01]  /*e670*/  @!PT LDS RZ, [RZ] ;  /* 0x00000000fffff984 */ /* 0x000fe20000000800 */
[----:B------:R-:W-:Y:S01]  /*e680*/  @!PT LDS RZ, [RZ] ;  /* 0x00000000fffff984 */ /* 0x000fe20000000800 */
[----:B------:R-:W-:Y:S01]  /*e690*/  @!PT LDS RZ, [RZ] ;  /* 0x00000000fffff984 */ /* 0x000fe20000000800 */
[----:B------:R0:W-:Y:S01]  /*e6a0*/  @!P1 LDGSTS.E.BYPASS.LTC128B.128 [R10+0x1ac00], desc[UR46][R4.64], !P0 ;  /* 0x1ac00000040a9fae */ /* 0x0001e2000c101d6e */
[----:B------:R-:W-:Y:S01]  /*e6b0*/  ISETP.GE.AND P1, PT, R8, R3, PT ;  /* 0x000000030800720c */ /* 0x000fe20003f26270 */
[----:B------:R-:W-:Y:S02]  /*e6c0*/  IMAD.MOV.U32 R13, RZ, RZ, R2 ;  /* 0x000000ffff0d7224 */ /* 0x000fe400078e0002 */
[----:B------:R-:W-:Y:S02]  /*e6d0*/  IMAD.MOV.U32 R12, RZ, RZ, 0x7 ;  /* 0x00000007ff0c7424 */ /* 0x000fe400078e00ff */
[----:B0-----:R-:W-:-:S08]  /*e6e0*/  IMAD.MOV.U32 R4, RZ, RZ, R14 ;  /* 0x000000ffff047224 */ /* 0x001fd000078e000e */
[----:B------:R-:W-:Y:S05]  /*e6f0*/  WARPSYNC.COLLECTIVE R15, `(.L_x_326) ;  /* 0x000000000f087348 */ /* 0x000fea0003c00000 */
[----:B------:R0:W1:Y:S02]  /*e700*/  SHFL.IDX P6, R14, R13, R12, R11 ;  /* 0x0000000c0d0e7389 */ /* 0x00006400000c000b */
[----:B01----:R-:W-:Y:S01]  /*e710*/  ENDCOLLECTIVE ;  /* 0x000000000000791b */ /* 0x003fe20003800000 */
.L_x_326:
[----:B------:R-:W-:-:S05]  /*e720*/  @!P1 LEA R5, P2, R7, R4, 0x1 ;  /* 0x0000000407059211 */ /* 0x000fca00078408ff */
[----:B------:R-:W-:-:S05]  /*e730*/  @!P1 IMAD.X R4, RZ, RZ, R6, P2 ;  /* 0x000000ffff049224 */ /* 0x000fca00010e0606 */
[----:B------:R-:W-:-:S04]  /*e740*/  @!P1 LOP3.LUT R5, R5, R4, RZ, 0x3c, !PT ;  /* 0x0000000405059212 */ /* 0x000fc800078e3cff */
[----:B------:R-:W-:Y:S01]  /*e750*/  @!P1 LOP3.LUT R4, R5, R4, RZ, 0x3c, !PT ;  /* 0x0000000405049212 */ /* 0x000fe200078e3cff */
[----:B------:R-:W-:-:S03]  /*e760*/  IMAD.MOV.U32 R13, RZ, RZ, R0 ;  /* 0x000000ffff0d7224 */ /* 0x000fc600078e0000 */
[----:B------:R-:W-:-:S05]  /*e770*/  @!P1 LOP3.LUT R5, R5, R4, RZ, 0x3c, !PT ;  /* 0x0000000405059212 */ /* 0x000fca00078e3cff */
[----:B------:R-:W-:Y:S01]  /*e780*/  @!PT LDS RZ, [RZ] ;  /* 0x00000000fffff984 */ /* 0x000fe20000000800 */
[----:B------:R-:W-:Y:S01]  /*e790*/  @!PT LDS RZ, [RZ] ;  /* 0x00000000fffff984 */ /* 0x000fe20000000800 */
[----:B------:R-:W-:Y:S01]  /*e7a0*/  @!PT LDS RZ, [RZ] ;  /* 0x00000000fffff984 */ /* 0x000fe20000000800 */
[----:B------:R0:W-:Y:S04]  /*e7b0*/  @!P1 LDGSTS.E.BYPASS.LTC128B.128 [R10+0x1b400], desc[UR46][R4.64], !P0 ;  /* 0x1b400000040a9fae */ /* 0x0001e8000c101d6e */
[----:B------:R1:W-:Y:S01]  /*e7c0*/  STL [R1+0x3c], R8 ;  /* 0x00003c0801007387 */ /* 0x0003e20000100800 */
[----:B0-----:R-:W-:-:S07]  /*e7d0*/  IMAD.MOV.U32 R4, RZ, RZ, R14 ;  /* 0x000000ffff047224 */ /* 0x001fce00078e000e */
[----:B-1----:R-:W-:Y:S05]  /*e7e0*/  WARPSYNC.COLLECTIVE R15, `(.L_x_327) ;  /* 0x000000000f087348 */ /* 0x002fea0003c00000 */
[----:B------:R0:W2:Y:S02]  /*e7f0*/  SHFL.IDX P6, R14, R13, R12, R11 ;  /* 0x0000000c0d0e7389 */ /* 0x0000a400000c000b */
[----:B012---:R-:W-:Y:S01]  /*e800*/  ENDCOLLECTIVE ;  /* 0x000000000000791b */ /* 0x007fe20003800000 */
.L_x_327:
[----:B------:R-:W-:Y:S01]  /*e810*/  IMAD.MOV.U32 R0, RZ, RZ, R14 ;  /* 0x000000ffff007224 */ /* 0x000fe200078e000e */
[----:B------:R-:W-:Y:S06]  /*e820*/  BRA `(.L_x_328) ;  /* 0xffffffb800e07947 */ /* 0x000fec000383ffff */
.L_x_223:
[----:B------:R-:W-:Y:S01]  /*e830*/  BSSY B0, `(.L_x_329) ;  /* 0x0000008000007945 */ /* 0x000fe20003800000 */
[----:B------:R-:W-:Y:S02]  /*e840*/  IMAD.MOV.U32 R13, RZ, RZ, R4 ;  /* 0x000000ffff0d7224 */ /* 0x000fe400078e0004 */
[----:B------:R-:W-:Y:S02]  /*e850*/  IMAD.MOV.U32 R12, RZ, RZ, RZ ;  /* 0x000000ffff0c7224 */ /* 0x000fe400078e00ff */
[----:B------:R-:W-:Y:S02]  /*e860*/  IMAD.MOV.U32 R11, RZ, RZ, 0x181f ;  /* 0x0000181fff0b7424 */ /* 0x000fe400078e00ff */
[----:B------:R-:W-:-:S07]  /*e870*/  IMAD.MOV.U32 R15, RZ, RZ, -0x1 ;  /* 0xffffffffff0f7424 */ /* 0x000fce00078e00ff */
[----:B------:R-:W-:Y:S05]  /*e880*/  WARPSYNC.COLLECTIVE R15, `(.L_x_330) ;  /* 0x000000000f087348 */ /* 0x000fea0003c00000 */
[----:B------:R0:W1:Y:S02]  /*e890*/  SHFL.IDX P6, R14, R13, R12, R11 ;  /* 0x0000000c0d0e7389 */ /* 0x00006400000c000b */
[----:B01----:R-:W-:Y:S01]  /*e8a0*/  ENDCOLLECTIVE ;  /* 0x000000000000791b */ /* 0x003fe20003800000 */
.L_x_330:
[----:B------:R-:W-:Y:S05]  /*e8b0*/  BSYNC B0 ;  /* 0x0000000000007941 */ /* 0x000fea0003800000 */
.L_x_329:
[----:B------:R-:W-:Y:S01]  /*e8c0*/  IMAD.MOV.U32 R13, RZ, RZ, R5 ;  /* 0x000000ffff0d7224 */ /* 0x000fe200078e0005 */
[----:B------:R0:W5:Y:S01]  /*e8d0*/  LDL.LU R10, [R1+0x38] ;  /* 0x00003800010a7983 */ /* 0x0001620000300800 */
[----:B------:R-:W-:Y:S02]  /*e8e0*/  IMAD.MOV.U32 R12, RZ, RZ, RZ ;  /* 0x000000ffff0c7224 */ /* 0x000fe400078e00ff */
[----:B------:R-:W-:Y:S01]  /*e8f0*/  IMAD.MOV.U32 R11, RZ, RZ, 0x181f ;  /* 0x0000181fff0b7424 */ /* 0x000fe200078e00ff */
[----:B------:R0:W5:Y:S01]  /*e900*/  LDL.LU R9, [R1+0x3c] ;  /* 0x00003c0001097983 */ /* 0x0001620000300800 */
[----:B------:R-:W-:Y:S02]  /*e910*/  IMAD.MOV.U32 R15, RZ, RZ, -0x1 ;  /* 0xffffffffff0f7424 */ /* 0x000fe400078e00ff */
[----:B------:R-:W-:Y:S01]  /*e920*/  IMAD.MOV.U32 R2, RZ, RZ, R14 ;  /* 0x000000ffff027224 */ /* 0x000fe200078e000e */
[----:B------:R0:W5:Y:S06]  /*e930*/  LDL R7, [R1+0x4] ;  /* 0x0000040001077983 */ /* 0x00016c0000100800 */
[----:B0----5:R-:W-:Y:S05]  /*e940*/  WARPSYNC.COLLECTIVE R15, `(.L_x_331) ;  /* 0x000000000f087348 */ /* 0x021fea0003c00000 */
[----:B------:R1:W2:Y:S02]  /*e950*/  SHFL.IDX P6, R14, R13, R12, R11 ;  /* 0x0000000c0d0e7389 */ /* 0x0002a400000c000b */
[----:B012--5:R-:W-:Y:S01]  /*e960*/  ENDCOLLECTIVE ;  /* 0x000000000000791b */ /* 0x027fe20003800000 */
.L_x_331:
[----:B------:R-:W-:Y:S01]  /*e970*/  ULDC UR4, c[0x0][0x288] ;  /* 0x0000a20000047ab9 */ /* 0x000fe20000000800 */
[----:B------:R-:W2:Y:S04]  /*e980*/  LDL.LU R13, [R1+0x28] ;  /* 0x00002800010d7983 */ /* 0x000ea80000300800 */
[----:B------:R-:W3:Y:S04]  /*e990*/  LDL.LU R12, [R1+0x2c] ;  /* 0x00002c00010c7983 */ /* 0x000ee80000300800 */
[----:B------:R-:W4:Y:S04]  /*e9a0*/  LDL.LU R11, [R1+0x30] ;  /* 0x00003000010b7983 */ /* 0x000f280000300800 */
[----:B------:R-:W5:Y:S01]  /*e9b0*/  LDL.LU R15, [R1+0x34] ;  /* 0x00003400010f7983 */ /* 0x000f620000300800 */
[----:B------:R-:W-:-:S03]  /*e9c0*/  IMAD.MOV.U32 R3, RZ, RZ, R14 ;  /* 0x000000ffff037224 */ /* 0x000fc600078e000e */
[----:B------:R-:W5:Y:S01]  /*e9d0*/  LDL.LU R14, [R1+0x10] ;  /* 0x00001000010e7983 */ /* 0x000f620000300800 */
[----:B------:R-:W-:Y:S01]  /*e9e0*/  IMAD R0, R6, UR4, RZ ;  /* 0x0000000406007c24 */ /* 0x000fe2000f8e02ff */
[----:B------:R-:W-:-:S04]  /*e9f0*/  LOP3.LUT R18, R18, 0xffffffbf, RZ, 0xc0, !PT ;  /* 0xffffffbf12127812 */ /* 0x000fc800078ec0ff */
[-C--:B--2---:R-:W-:Y:S01]  /*ea00*/  ISETP.GE.AND P6, PT, R13, R0.reuse, PT ;  /* 0x000000000d00720c */ /* 0x084fe20003fc6270 */
[----:B------:R-:W-:Y:S01]  /*ea10*/  IMAD.MOV.U32 R13, RZ, RZ, R4 ;  /* 0x000000ffff0d7224 */ /* 0x000fe200078e0004 */
[----:B---3--:R-:W-:Y:S01]  /*ea20*/  ISETP.GE.AND P5, PT, R12, R0, PT ;  /* 0x000000000c00720c */ /* 0x008fe20003fa6270 */
[----:B------:R-:W-:-:S10]  /*ea30*/  IMAD.MOV.U32 R12, RZ, RZ, 0x1 ;  /* 0x00000001ff0c7424 */ /* 0x000fd400078e00ff */
[----:B------:R-:W-:Y:S02]  /*ea40*/  @P6 LOP3.LUT R18, R18, 0x40, RZ, 0xfc, !PT ;  /* 0x0000004012126812 */ /* 0x000fe400078efcff */
[-C--:B----4-:R-:W-:Y:S01]  /*ea50*/  ISETP.GE.AND P6, PT, R11, R0.reuse, PT ;  /* 0x000000000b00720c */ /* 0x090fe20003fc6270 */
[----:B------:R-:W-:Y:S01]  /*ea60*/  IMAD.MOV.U32 R11, RZ, RZ, 0x181f ;  /* 0x0000181fff0b7424 */ /* 0x000fe200078e00ff */
[----:B------:R-:W-:Y:S02]  /*ea70*/  LOP3.LUT R18, R18, 0xffffffdf, RZ, 0xc0, !PT ;  /* 0xffffffdf12127812 */ /* 0x000fe400078ec0ff */
[-C--:B-----5:R-:W-:Y:S02]  /*ea80*/  ISETP.GE.AND P4, PT, R14, R0.reuse, PT ;  /* 0x000000000e00720c */ /* 0x0a0fe40003f86270 */
[----:B------:R-:W-:Y:S02]  /*ea90*/  @P5 LOP3.LUT R18, R18, 0x20, RZ, 0xfc, !PT ;  /* 0x0000002012125812 */ /* 0x000fe400078efcff */
[----:B------:R-:W-:Y:S01]  /*eaa0*/  ISETP.GE.AND P5, PT, R15, R0, PT ;  /* 0x000000000f00720c */ /* 0x000fe20003fa6270 */
[----:B------:R-:W-:Y:S01]  /*eab0*/  IMAD.MOV.U32 R15, RZ, RZ, -0x1 ;  /* 0xffffffffff0f7424 */ /* 0x000fe200078e00ff */
[----:B------:R-:W-:-:S04]  /*eac0*/  LOP3.LUT R18, R18, 0xffffffef, RZ, 0xc0, !PT ;  /* 0xffffffef12127812 */ /* 0x000fc800078ec0ff */
[----:B------:R-:W-:Y:S02]  /*ead0*/  @P6 LOP3.LUT R18, R18, 0x10, RZ, 0xfc, !PT ;  /* 0x0000001012126812 */ /* 0x000fe400078efcff */
[----:B------:R-:W-:Y:S02]  /*eae0*/  ISETP.GE.AND P6, PT, R10, R0, PT ;  /* 0x000000000a00720c */ /* 0x000fe40003fc6270 */
[----:B------:R-:W-:-:S04]  /*eaf0*/  LOP3.LUT R18, R18, 0xfffffff7, RZ, 0xc0, !PT ;  /* 0xfffffff712127812 */ /* 0x000fc800078ec0ff */
[----:B------:R-:W-:Y:S02]  /*eb00*/  @P5 LOP3.LUT R18, R18, 0x8, RZ, 0xfc, !PT ;  /* 0x0000000812125812 */ /* 0x000fe400078efcff */
[----:B------:R-:W-:Y:S02]  /*eb10*/  ISETP.GE.AND P5, PT, R9, R0, PT ;  /* 0x000000000900720c */ /* 0x000fe40003fa6270 */
[----:B------:R-:W-:-:S04]  /*eb20*/  LOP3.LUT R18, R18, 0xffffff7f, RZ, 0xc0, !PT ;  /* 0xffffff7f12127812 */ /* 0x000fc800078ec0ff */
[----:B------:R-:W-:-:S04]  /*eb30*/  LOP3.LUT R18, R18, 0xfffffffb, RZ, 0xc0, !PT ;  /* 0xfffffffb12127812 */ /* 0x000fc800078ec0ff */
[----:B------:R-:W-:Y:S02]  /*eb40*/  @P6 LOP3.LUT R18, R18, 0x4, RZ, 0xfc, !PT ;  /* 0x0000000412126812 */ /* 0x000fe400078efcff */
[----:B------:R-:W-:Y:S02]  /*eb50*/  @!P4 LEA R3, P6, R8, R3, 0x1 ;  /* 0x000000030803c211 */ /* 0x000fe400078c08ff */
[----:B------:R-:W-:-:S03]  /*eb60*/  @P5 LOP3.LUT R18, R18, 0x80, RZ, 0xfc, !PT ;  /* 0x0000008012125812 */ /* 0x000fc600078efcff */
[----:B------:R-:W-:Y:S01]  /*eb70*/  @!P4 IMAD.X R2, RZ, RZ, R2, P6 ;  /* 0x000000ffff02c224 */ /* 0x000fe200030e0602 */
[----:B------:R-:W-:-:S04]  /*eb80*/  LOP3.LUT P5, RZ, R18, 0x20, RZ, 0xc0, !PT ;  /* 0x0000002012ff7812 */ /* 0x000fc800078ac0ff */
[----:B------:R-:W-:-:S09]  /*eb90*/  @!P4 LOP3.LUT R3, R3, R2, RZ, 0x3c, !PT ;  /* 0x000000020303c212 */ /* 0x000fd200078e3cff */
[----:B------:R-:W-:Y:S05]  /*eba0*/  WARPSYNC.COLLECTIVE R15, `(.L_x_332) ;  /* 0x000000000f087348 */ /* 0x000fea0003c00000 */
[----:B------:R0:W1:Y:S02]  /*ebb0*/  SHFL.IDX P6, R14, R13, R12, R11 ;  /* 0x0000000c0d0e7389 */ /* 0x00006400000c000b */
[----:B01----:R-:W-:Y:S01]  /*ebc0*/  ENDCOLLECTIVE ;  /* 0x000000000000791b */ /* 0x003fe20003800000 */
.L_x_332:
[----:B------:R-:W-:-:S04]  /*ebd0*/  @!P4 LOP3.LUT R2, R3, R2, RZ, 0x3c, !PT ;  /* 0x000000020302c212 */ /* 0x000fc800078e3cff */
[----:B------:R-:W-:-:S05]  /*ebe0*/  @!P4 LOP3.LUT R3, R3, R2, RZ, 0x3c, !PT ;  /* 0x000000020303c212 */ /* 0x000fca00078e3cff */
[----:B------:R-:W-:Y:S01]  /*ebf0*/  @!PT LDS RZ, [RZ] ;  /* 0x00000000fffff984 */ /* 0x000fe20000000800 */
[----:B------:R-:W-:Y:S01]  /*ec00*/  @!PT LDS RZ, [RZ] ;  /* 0x00000000fffff984 */ /* 0x000fe20000000800 */
[----:B------:R-:W-:Y:S01]  /*ec10*/  @!PT LDS RZ, [RZ] ;  /* 0x00000000fffff984 */ /* 0x000fe20000000800 */
[----:B------:R0:W-:Y:S01]  /*ec20*/  @!P4 LDGSTS.E.BYPASS.LTC128B.128 [R7+0x22400], desc[UR46][R2.64], !P0 ;  /* 0x224000000207cfae */ /* 0x0001e2000c101d6e */
[----:B------:R-:W-:-:S03]  /*ec30*/  IMAD.MOV.U32 R13, RZ, RZ, R5 ;  /* 0x000000ffff0d7224 */ /* 0x000fc600078e0005 */
[----:B------:R0:W-:Y:S04]  /*ec40*/  @!P4 LDGSTS.E.BYPASS.LTC128B.128 [R7+0x26400], desc[UR46][R2.64+0x80], !P1 ;  /* 0x264000800207cfae */ /* 0x0001e8000c901d6e */
[----:B------:R0:W-:Y:S04]  /*ec50*/  @!P4 LDGSTS.E.BYPASS.LTC128B.128 [R7+0x2a400], desc[UR46][R2.64+0x100], !P2 ;  /* 0x2a4001000207cfae */ /* 0x0001e8000d101d6e */
[----:B------:R0:W-:Y:S01]  /*ec60*/  @!P4 LDGSTS.E.BYPASS.LTC128B.128 [R7+0x2e400], desc[UR46][R2.64+0x180], !P3 ;  /* 0x2e4001800207cfae */ /* 0x0001e2000d901d6e */
[----:B------:R-:W-:Y:S01]  /*ec70*/  IMAD.MOV.U32 R6, RZ, RZ, R14 ;  /* 0x000000ffff067224 */ /* 0x000fe200078e000e */
[----:B------:R-:W-:-:S13]  /*ec80*/  LOP3.LUT P4, RZ, R18, 0x40, RZ, 0xc0, !PT ;  /* 0x0000004012ff7812 */ /* 0x000fda000788c0ff */
[----:B0-----:R-:W-:Y:S05]  /*ec90*/  WARPSYNC.COLLECTIVE R15, `(.L_x_333) ;  /* 0x000000000f087348 */ /* 0x001fea0003c00000 */
[----:B------:R1:W2:Y:S02]  /*eca0*/  SHFL.IDX P6, R14, R13, R12, R11 ;  /* 0x0000000c0d0e7389 */ /* 0x0002a400000c000b */
[----:B012---:R-:W-:Y:S01]  /*ecb0*/  ENDCOLLECTIVE ;  /* 0x000000000000791b */ /* 0x007fe20003800000 */
.L_x_333:
[----:B------:R-:W-:Y:S02]  /*ecc0*/  IMAD.MOV.U32 R13, RZ, RZ, R4 ;  /* 0x000000ffff0d7224 */ /* 0x000fe400078e0004 */
[----:B------:R-:W-:Y:S02]  /*ecd0*/  IMAD.MOV.U32 R12, RZ, RZ, 0x2 ;  /* 0x00000002ff0c7424 */ /* 0x000fe400078e00ff */
[----:B------:R-:W-:-:S05]  /*ece0*/  IMAD.MOV.U32 R2, RZ, RZ, R14 ;  /* 0x000000ffff027224 */ /* 0x000fca00078e000e */
[----:B------:R-:W-:-:S05]  /*ecf0*/  @!P4 LEA R2, P6, R8, R2, 0x1 ;  /* 0x000000020802c211 */ /* 0x000fca00078c08ff */
[----:B------:R-:W-:-:S05]  /*ed00*/  @!P4 IMAD.X R3, RZ, RZ, R6, P6 ;  /* 0x000000ffff03c224 */ /* 0x000fca00030e0606 */
[----:B------:R-:W-:Y:S01]  /*ed10*/  @!PT LDS RZ, [RZ] ;  /* 0x00000000fffff984 */ /* 0x000fe20000000800 */
[----:B------:R-:W-:Y:S01]  /*ed20*/  @!PT LDS RZ, [RZ] ;  /* 0x00000000fffff984 */ /* 0x000fe20000000800 */
[----:B------:R-:W-:Y:S01]  /*ed30*/  @!PT LDS RZ, [RZ] ;  /* 0x00000000fffff984 */ /* 0x000fe20000000800 */
[----:B------:R0:W-:Y:S03]  /*ed40*/  @!P4 LDGSTS.E.BYPASS.LTC128B.128 [R7+0x22c00], desc[UR46][R2.64], !P0 ;  /* 0x22c000000207cfae */ /* 0x0001e6000c101d6e */
[----:B0-----:R-:W-:Y:S05]  /*ed50*/  WARPSYNC.COLLECTIVE R15, `(.L_x_334) ;  /* 0x000000000f087348 */ /* 0x001fea0003c00000 */
[----:B------:R1:W2:Y:S02]  /*ed60*/  SHFL.IDX P6, R14, R13, R12, R11 ;  /* 0x0000000c0d0e7389 */ /* 0x0002a400000c000b */
[----:B012---:R-:W-:Y:S01]  /*ed70*/  ENDCOLLECTIVE ;  /* 0x000000000000791b */ /* 0x007fe20003800000 */
.L_x_334:
[----:B------:R-:W-:Y:S01]  /*ed80*/  @!PT LDS RZ, [RZ] ;  /* 0x00000000fffff984 */ /* 0x000fe20000000800 */
[----:B------:R-:W-:Y:S01]  /*ed90*/  @!PT LDS RZ, [RZ] ;  /* 0x00000000fffff984 */ /* 0x000fe20000000800 */
[----:B------:R-:W-:Y:S01]  /*eda0*/  @!PT LDS RZ, [RZ] ;  /* 0x00000000fffff984 */ /* 0x000fe20000000800 */
[----:B------:R0:W-:Y:S04]  /*edb0*/  @!P4 LDGSTS.E.BYPASS.LTC128B.128 [R7+0x26c00], desc[UR46][R2.64+0x80], !P1 ;  /* 0x26c000800207cfae */ /* 0x0001e8000c901d6e */
[----:B------:R0:W-:Y:S04]  /*edc0*/  @!P4 LDGSTS.E.BYPASS.LTC128B.128 [R7+0x2ac00], desc[UR46][R2.64+0x100], !P2 ;  /* 0x2ac001000207cfae */ /* 0x0001e8000d101d6e */
[----:B------:R0:W-:Y:S01]  /*edd0*/  @!P4 LDGSTS.E.BYPASS.LTC128B.128 [R7+0x2ec00], desc[UR46][R2.64+0x180], !P3 ;  /* 0x2ec001800207cfae */ /* 0x0001e2000d901d6e */
[----:B------:R-:W-:Y:S01]  /*ede0*/  LOP3.LUT P4, RZ, R18, 0x10, RZ, 0xc0, !PT ;  /* 0x0000001012ff7812 */ /* 0x000fe2000788c0ff */
[----:B------:R-:W-:-:S02]  /*edf0*/  IMAD.MOV.U32 R13, RZ, RZ, R5 ;  /* 0x000000ffff0d7224 */ /* 0x000fc400078e0005 */
[----:B------:R-:W-:-:S10]  /*ee00*/  IMAD.MOV.U32 R6, RZ, RZ, R14 ;  /* 0x000000ffff067224 */ /* 0x000fd400078e000e */
[----:B0-----:R-:W-:Y:S05]  /*ee10*/  WARPSYNC.COLLECTIVE R15, `(.L_x_335) ;  /* 0x000000000f087348 */ /* 0x001fea0003c00000 */
[----:B------:R1:W2:Y:S02]  /*ee20*/  SHFL.IDX P6, R14, R13, R12, R11 ;  /* 0x0000000c0d0e7389 */ /* 0x0002a400000c000b */
[----:B012---:R-:W-:Y:S01]  /*ee30*/  ENDCOLLECTIVE ;  /* 0x000000000000791b */ /* 0x007fe20003800000 */
.L_x_335:
        /* <DEDUP_REMOVED lines=12> */
.L_x_336:
        /* <DEDUP_REMOVED lines=12> */
.L_x_337:
        /* <DEDUP_REMOVED lines=12> */
.L_x_338:
        /* <DEDUP_REMOVED lines=12> */
.L_x_339:
[----:B------:R-:W-:Y:S02]  /*f140*/  IMAD.MOV.U32 R13, RZ, RZ, R4 ;  /* 0x000000ffff0d7224 */ /* 0x000fe400078e0004 */
[----:B------:R-:W-:Y:S02]  /*f150*/  IMAD.MOV.U32 R12, RZ, RZ, 0x5 ;  /* 0x00000005ff0c7424 */ /* 0x000fe400078e00ff */
[----:B------:R-:W-:-:S05]  /*f160*/  IMAD.MOV.U32 R2, RZ, RZ, R14 ;  /* 0x000000ffff027224 */ /* 0x000fca00078e000e */
[----:B------:R-:W-:-:S05]  /*f170*/  @!P5 LEA R2, P6, R8, R2, 0x1 ;  /* 0x000000020802d211 */ /* 0x000fca00078c08ff */
[----:B------:R-:W-:Y:S01]  /*f180*/  @!P5 IMAD.X R3, RZ, RZ, R6, P6 ;  /* 0x000000ffff03d224 */ /* 0x000fe200030e0606 */
[C---:B------:R-:W-:Y:S02]  /*f190*/  LOP3.LUT P6, RZ, R18.reuse, 0x8, RZ, 0xc0, !PT ;  /* 0x0000000812ff7812 */ /* 0x040fe400078cc0ff */
[----:B------:R-:W-:-:S11]  /*f1a0*/  LOP3.LUT P5, RZ, R18, 0x80, RZ, 0xc0, !PT ;  /* 0x0000008012ff7812 */ /* 0x000fd600078ac0ff */
[----:B------:R-:W-:Y:S01]  /*f1b0*/  @!PT LDS RZ, [RZ] ;  /* 0x00000000fffff984 */ /* 0x000fe20000000800 */
[----:B------:R-:W-:Y:S01]  /*f1c0*/  @!PT LDS RZ, [RZ] ;  /* 0x00000000fffff984 */ /* 0x000fe20000000800 */
[----:B------:R-:W-:Y:S01]  /*f1d0*/  @!PT LDS RZ, [RZ] ;  /* 0x00000000fffff984 */ /* 0x000fe20000000800 */
[----:B------:R0:W-:Y:S04]  /*f1e0*/  @!P6 LDGSTS.E.BYPASS.LTC128B.128 [R7+0x24400], desc[UR46][R2.64], !P0 ;  /* 0x244000000207efae */ /* 0x0001e8000c101d6e */
[----:B------:R0:W-:Y:S04]  /*f1f0*/  @!P6 LDGSTS.E.BYPASS.LTC128B.128 [R7+0x28400], desc[UR46][R2.64+0x80], !P1 ;  /* 0x284000800207efae */ /* 0x0001e8000c901d6e */
[----:B------:R0:W-:Y:S04]  /*f200*/  @!P6 LDGSTS.E.BYPASS.LTC128B.128 [R7+0x2c400], desc[UR46][R2.64+0x100], !P2 ;  /* 0x2c4001000207efae */ /* 0x0001e8000d101d6e */
[----:B------:R0:W-:Y:S02]  /*f210*/  @!P6 LDGSTS.E.BYPASS.LTC128B.128 [R7+0x30400], desc[UR46][R2.64+0x180], !P3 ;  /* 0x304001800207efae */ /* 0x0001e4000d901d6e */
[----:B0-----:R-:W-:Y:S05]  /*f220*/  WARPSYNC.COLLECTIVE R15, `(.L_x_340) ;  /* 0x000000000f087348 */ /* 0x001fea0003c00000 */
[----:B------:R1:W2:Y:S02]  /*f230*/  SHFL.IDX P6, R14, R13, R12, R11 ;  /* 0x0000000c0d0e7389 */ /* 0x0002a400000c000b */
[----:B012---:R-:W-:Y:S01]  /*f240*/  ENDCOLLECTIVE ;  /* 0x000000000000791b */ /* 0x007fe20003800000 */
.L_x_340:
[----:B------:R-:W-:Y:S02]  /*f250*/  IMAD.MOV.U32 R13, RZ, RZ, R5 ;  /* 0x000000ffff0d7224 */ /* 0x000fe400078e0005 */
[----:B------:R-:W-:-:S07]  /*f260*/  IMAD.MOV.U32 R6, RZ, RZ, R14 ;  /* 0x000000ffff067224 */ /* 0x000fce00078e000e */
[----:B------:R-:W-:Y:S05]  /*f270*/  WARPSYNC.COLLECTIVE R15, `(.L_x_341) ;  /* 0x000000000f087348 */ /* 0x000fea0003c00000 */
[----:B------:R0:W1:Y:S02]  /*f280*/  SHFL.IDX P6, R14, R13, R12, R11 ;  /* 0x0000000c0d0e7389 */ /* 0x00006400000c000b */
[----:B01----:R-:W-:Y:S01]  /*f290*/  ENDCOLLECTIVE ;  /* 0x000000000000791b */ /* 0x003fe20003800000 */
.L_x_341:
        /* <DEDUP_REMOVED lines=12> */
.L_x_342:
[----:B------:R-:W-:Y:S01]  /*f360*/  @!PT LDS RZ, [RZ] ;  /* 0x00000000fffff984 */ /* 0x000fe20000000800 */
[----:B------:R-:W-:Y:S01]  /*f370*/  @!PT LDS RZ, [RZ] ;  /* 0x00000000fffff984 */ /* 0x000fe20000000800 */
[----:B------:R-:W-:Y:S01]  /*f380*/  @!PT LDS RZ, [RZ] ;  /* 0x00000000fffff984 */ /* 0x000fe20000000800 */
[----:B------:R0:W-:Y:S04]  /*f390*/  @!P4 LDGSTS.E.BYPASS.LTC128B.128 [R7+0x28c00], desc[UR46][R2.64+0x80], !P1 ;  /* 0x28c000800207cfae */ /* 0x0001e8000c901d6e */
[----:B------:R0:W-:Y:S04]  /*f3a0*/  @!P4 LDGSTS.E.BYPASS.LTC128B.128 [R7+0x2cc00], desc[UR46][R2.64+0x100], !P2 ;  /* 0x2cc001000207cfae */ /* 0x0001e8000d101d6e */
[----:B------:R0:W-:Y:S01]  /*f3b0*/  @!P4 LDGSTS.E.BYPASS.LTC128B.128 [R7+0x30c00], desc[UR46][R2.64+0x180], !P3 ;  /* 0x30c001800207cfae */ /* 0x0001e2000d901d6e */
[----:B------:R-:W-:Y:S02]  /*f3c0*/  IMAD.MOV.U32 R13, RZ, RZ, R5 ;  /* 0x000000ffff0d7224 */ /* 0x000fe400078e0005 */
[----:B------:R-:W-:-:S07]  /*f3d0*/  IMAD.MOV.U32 R6, RZ, RZ, R14 ;  /* 0x000000ffff067224 */ /* 0x000fce00078e000e */
[----:B0-----:R-:W-:Y:S05]  /*f3e0*/  WARPSYNC.COLLECTIVE R15, `(.L_x_343) ;  /* 0x000000000f087348 */ /* 0x001fea0003c00000 */
[----:B------:R1:W2:Y:S02]  /*f3f0*/  SHFL.IDX P6, R14, R13, R12, R11 ;  /* 0x0000000c0d0e7389 */ /* 0x0002a400000c000b */
[----:B012---:R-:W-:Y:S01]  /*f400*/  ENDCOLLECTIVE ;  /* 0x000000000000791b */ /* 0x007fe20003800000 */
.L_x_343:
        /* <DEDUP_REMOVED lines=12> */
.L_x_344:
        /* <DEDUP_REMOVED lines=11> */
.L_x_345:
[----:B------:R-:W-:Y:S01]  /*f580*/  IMAD.MOV.U32 R2, RZ, RZ, R14 ;  /* 0x000000ffff027224 */ /* 0x000fe200078e000e */
[----:B------:R-:W-:Y:S06]  /*f590*/  BRA `(.L_x_346) ;  /* 0xffffffb8003c7947 */ /* 0x000fec000383ffff */
.L_x_227:
[----:B-1----:R-:W-:-:S04]  /*f5a0*/  IMAD.U32 R3, RZ, RZ, UR37 ;  /* 0x00000025ff037e24 */ /* 0x002fc8000f8e00ff */
[----:B------:R1:W2:Y:S03]  /*f5b0*/  SYNCS.PHASECHK.TRANS64.TRYWAIT P0, [R3+URZ+0x32420], R0 ;  /* 0x03242000030075a7 */ /* 0x0002a6000800017f */
[----:B--2---:R-:W-:Y:S05]  /*f5c0*/  @!P0 NANOSLEEP.SYNCS 0x989680 ;  /* 0x009896800000895d */ /* 0x004fea0003900000 */
[----:B------:R-:W2:Y:S02]  /*f5d0*/  @!P0 SYNCS.PHASECHK.TRANS64 P0, [R3+URZ+0x32420], R0 ;  /* 0x03242000030085a7 */ /* 0x000ea4000800007f */
[----:B--2---:R-:W-:Y:S05]  /*f5e0*/  @!P0 BRA `(.L_x_227) ;  /* 0xfffffffc00ec8947 */ /* 0x004fea000383ffff */
[----:B------:R-:W-:Y:S05]  /*f5f0*/  BRA `(.L_x_347) ;  /* 0xffffffb8008c7947 */ /* 0x000fea000383ffff */
.L_x_231:
[----:B0-----:R0:W1:Y:S02]  /*f600*/  SYNCS.PHASECHK.TRANS64.TRYWAIT P0, [R2+URZ+0x32460], R0 ;  /* 0x03246000020075a7 */ /* 0x001064000800017f */
[----:B-1----:R-:W-:Y:S05]  /*f610*/  @!P0 NANOSLEEP.SYNCS 0x989680 ;  /* 0x009896800000895d */ /* 0x002fea0003900000 */
[----:B------:R-:W1:Y:S02]  /*f620*/  @!P0 SYNCS.PHASECHK.TRANS64 P0, [R2+URZ+0x32460], R0 ;  /* 0x03246000020085a7 */ /* 0x000e64000800007f */
[----:B-1----:R-:W-:Y:S05]  /*f630*/  @!P0 BRA `(.L_x_231) ;  /* 0xfffffffc00f08947 */ /* 0x002fea000383ffff */
[----:B------:R-:W-:Y:S05]  /*f640*/  BRA `(.L_x_348) ;  /* 0xffffffb800ac7947 */ /* 0x000fea000383ffff */
.L_x_244:
[----:B-1----:R1:W2:Y:S02]  /*f650*/  SYNCS.PHASECHK.TRANS64.TRYWAIT P0, [R3+URZ+0x32440], R2 ;  /* 0x03244002030075a7 */ /* 0x0022a4000800017f */
[----:B--2---:R-:W-:Y:S05]  /*f660*/  @!P0 NANOSLEEP.SYNCS 0x989680 ;  /* 0x009896800000895d */ /* 0x004fea0003900000 */
[----:B------:R-:W2:Y:S02]  /*f670*/  @!P0 SYNCS.PHASECHK.TRANS64 P0, [R3+URZ+0x32440], R2 ;  /* 0x03244002030085a7 */ /* 0x000ea4000800007f */
[----:B--2---:R-:W-:Y:S05]  /*f680*/  @!P0 BRA `(.L_x_244) ;  /* 0xfffffffc00f08947 */ /* 0x004fea000383ffff */
[----:B------:R-:W-:Y:S05]  /*f690*/  BRA `(.L_x_349) ;  /* 0xffffffc000a47947 */ /* 0x000fea000383ffff */
.L_x_249:
[----:B0-----:R0:W2:Y:S02]  /*f6a0*/  SYNCS.PHASECHK.TRANS64.TRYWAIT P0, [R3+URZ+0x32460], R2 ;  /* 0x03246002030075a7 */ /* 0x0010a4000800017f */
[----:B--2---:R-:W-:Y:S05]  /*f6b0*/  @!P0 NANOSLEEP.SYNCS 0x989680 ;  /* 0x009896800000895d */ /* 0x004fea0003900000 */
[----:B------:R-:W2:Y:S02]  /*f6c0*/  @!P0 SYNCS.PHASECHK.TRANS64 P0, [R3+URZ+0x32460], R2 ;  /* 0x03246002030085a7 */ /* 0x000ea4000800007f */
[----:B--2---:R-:W-:Y:S05]  /*f6d0*/  @!P0 BRA `(.L_x_249) ;  /* 0xfffffffc00f08947 */ /* 0x004fea000383ffff */
[----:B------:R-:W-:Y:S05]  /*f6e0*/  BRA `(.L_x_350) ;  /* 0xffffffc400207947 */ /* 0x000fea000383ffff */
.L_x_261:
[----:B--2---:R2:W3:Y:S02]  /*f6f0*/  SYNCS.PHASECHK.TRANS64.TRYWAIT P0, [R4+URZ+0x32440], R2 ;  /* 0x03244002040075a7 */ /* 0x0044e4000800017f */
[----:B---3--:R-:W-:Y:S05]  /*f700*/  @!P0 NANOSLEEP.SYNCS 0x989680 ;  /* 0x009896800000895d */ /* 0x008fea0003900000 */
[----:B------:R-:W3:Y:S02]  /*f710*/  @!P0 SYNCS.PHASECHK.TRANS64 P0, [R4+URZ+0x32440], R2 ;  /* 0x03244002040085a7 */ /* 0x000ee4000800007f */
[----:B---3--:R-:W-:Y:S05]  /*f720*/  @!P0 BRA `(.L_x_261) ;  /* 0xfffffffc00f08947 */ /* 0x008fea000383ffff */
[----:B------:R-:W-:Y:S05]  /*f730*/  BRA `(.L_x_351) ;  /* 0xffffffcc00087947 */ /* 0x000fea000383ffff */
.L_x_266:
[----:B0-----:R0:W1:Y:S02]  /*f740*/  SYNCS.PHASECHK.TRANS64.TRYWAIT P0, [R4+URZ+0x32460], R2 ;  /* 0x03246002040075a7 */ /* 0x001064000800017f */
[----:B-1----:R-:W-:Y:S05]  /*f750*/  @!P0 NANOSLEEP.SYNCS 0x989680 ;  /* 0x009896800000895d */ /* 0x002fea0003900000 */
[----:B------:R-:W1:Y:S02]  /*f760*/  @!P0 SYNCS.PHASECHK.TRANS64 P0, [R4+URZ+0x32460], R2 ;  /* 0x03246002040085a7 */ /* 0x000e64000800007f */
[----:B-1----:R-:W-:Y:S05]  /*f770*/  @!P0 BRA `(.L_x_266) ;  /* 0xfffffffc00f08947 */ /* 0x002fea000383ffff */
[----:B------:R-:W-:Y:S05]  /*f780*/  BRA `(.L_x_352) ;  /* 0xffffffcc00847947 */ /* 0x000fea000383ffff */
.L_x_277:
[----:B0-----:R0:W2:Y:S02]  /*f790*/  SYNCS.PHASECHK.TRANS64.TRYWAIT P0, [R4+URZ+0x32440], R2 ;  /* 0x03244002040075a7 */ /* 0x0010a4000800017f */
[----:B--2---:R-:W-:Y:S05]  /*f7a0*/  @!P0 NANOSLEEP.SYNCS 0x989680 ;  /* 0x009896800000895d */ /* 0x004fea0003900000 */
[----:B------:R-:W2:Y:S02]  /*f7b0*/  @!P0 SYNCS.PHASECHK.TRANS64 P0, [R4+URZ+0x32440], R2 ;  /* 0x03244002040085a7 */ /* 0x000ea4000800007f */
[----:B--2---:R-:W-:Y:S05]  /*f7c0*/  @!P0 BRA `(.L_x_277) ;  /* 0xfffffffc00f08947 */ /* 0x004fea000383ffff */
[----:B------:R-:W-:Y:S05]  /*f7d0*/  BRA `(.L_x_353) ;  /* 0xffffffd400487947 */ /* 0x000fea000383ffff */
.L_x_282:
[----:B-1----:R1:W2:Y:S02]  /*f7e0*/  SYNCS.PHASECHK.TRANS64.TRYWAIT P0, [R4+URZ+0x32460], R2 ;  /* 0x03246002040075a7 */ /* 0x0022a4000800017f */
[----:B--2---:R-:W-:Y:S05]  /*f7f0*/  @!P0 NANOSLEEP.SYNCS 0x989680 ;  /* 0x009896800000895d */ /* 0x004fea0003900000 */
[----:B------:R-:W2:Y:S02]  /*f800*/  @!P0 SYNCS.PHASECHK.TRANS64 P0, [R4+URZ+0x32460], R2 ;  /* 0x03246002040085a7 */ /* 0x000ea4000800007f */
[----:B--2---:R-:W-:Y:S05]  /*f810*/  @!P0 BRA `(.L_x_282) ;  /* 0xfffffffc00f08947 */ /* 0x004fea000383ffff */
[----:B------:R-:W-:Y:S05]  /*f820*/  BRA `(.L_x_354) ;  /* 0xffffffd400c47947 */ /* 0x000fea000383ffff */
.L_x_292:
[----:B0-----:R0:W2:Y:S02]  /*f830*/  SYNCS.PHASECHK.TRANS64.TRYWAIT P0, [R0+URZ+0x32420], R3 ;  /* 0x03242003000075a7 */ /* 0x0010a4000800017f */
[----:B--2---:R-:W-:Y:S05]  /*f840*/  @!P0 NANOSLEEP.SYNCS 0x989680 ;  /* 0x009896800000895d */ /* 0x004fea0003900000 */
[----:B------:R-:W2:Y:S02]  /*f850*/  @!P0 SYNCS.PHASECHK.TRANS64 P0, [R0+URZ+0x32420], R3 ;  /* 0x03242003000085a7 */ /* 0x000ea4000800007f */
[----:B--2---:R-:W-:Y:S05]  /*f860*/  @!P0 BRA `(.L_x_292) ;  /* 0xfffffffc00f08947 */ /* 0x004fea000383ffff */
[----:B------:R-:W-:Y:S05]  /*f870*/  BRA `(.L_x_355) ;  /* 0xffffffdc00547947 */ /* 0x000fea000383ffff */
.L_x_293:
        /* <DEDUP_REMOVED lines=11> */
.L_x_357:
[----:B------:R-:W-:Y:S05]  /*f930*/  BSYNC B0 ;  /* 0x0000000000007941 */ /* 0x000fea0003800000 */
.L_x_356:
[----:B------:R-:W-:Y:S05]  /*f940*/  BRA `(.L_x_358) ;  /* 0xffffffdc003c7947 */ /* 0x000fea000383ffff */
.L_x_296:
[----:B------:R-:W-:Y:S01]  /*f950*/  BSSY B1, `(.L_x_359) ;  /* 0x0000006000017945 */ /* 0x000fe20003800000 */
[----:B------:R-:W-:-:S07]  /*f960*/  IMAD.MOV.U32 R15, RZ, RZ, -0x1 ;  /* 0xffffffffff0f7424 */ /* 0x000fce00078e00ff */
[----:B012---:R-:W-:Y:S05]  /*f970*/  WARPSYNC.COLLECTIVE R15, `(.L_x_360) ;  /* 0x000000000f0c7348 */ /* 0x007fea0003c00000 */
[----:B------:R-:W-:Y:S02]  /*f980*/  ELECT P6, UR62, PT ;  /* 0x00000000003e782f */ /* 0x000fe400038c0000 */
[----:B------:R-:W-:Y:S01]  /*f990*/  MOV R14, UR62 ;  /* 0x0000003e000e7c02 */ /* 0x000fe20008000f00 */
[----:B012---:R-:W-:Y:S10]  /*f9a0*/  ENDCOLLECTIVE ;  /* 0x000000000000791b */ /* 0x007ff40003800000 */
.L_x_360:
[----:B------:R-:W-:Y:S05]  /*f9b0*/  BSYNC B1 ;  /* 0x0000000000017941 */ /* 0x000fea0003800000 */
.L_x_359:
[----:B------:R-:W-:Y:S05]  /*f9c0*/  BRA `(.L_x_361) ;  /* 0xffffffdc00347947 */ /* 0x000fea000383ffff */
.L_x_298:
[----:B0-----:R0:W1:Y:S02]  /*f9d0*/  SYNCS.PHASECHK.TRANS64.TRYWAIT P0, [R6+URZ], R5 ;  /* 0x00000005060075a7 */ /* 0x001064000800017f */
[----:B-1----:R-:W-:Y:S05]  /*f9e0*/  @!P0 NANOSLEEP.SYNCS 0x989680 ;  /* 0x009896800000895d */ /* 0x002fea0003900000 */
[----:B------:R-:W1:Y:S02]  /*f9f0*/  @!P0 SYNCS.PHASECHK.TRANS64 P0, [R6+URZ], R5 ;  /* 0x00000005060085a7 */ /* 0x000e64000800007f */
[----:B-1----:R-:W-:Y:S05]  /*fa00*/  @!P0 BRA `(.L_x_298) ;  /* 0xfffffffc00f08947 */ /* 0x002fea000383ffff */
[----:B------:R-:W-:Y:S05]  /*fa10*/  BRA `(.L_x_362) ;  /* 0xffffffdc006c7947 */ /* 0x000fea000383ffff */
.L_x_299:
[----:B-1----:R1:W2:Y:S02]  /*fa20*/  SYNCS.PHASECHK.TRANS64.TRYWAIT P0, [R7+URZ], R2 ;  /* 0x00000002070075a7 */ /* 0x0022a4000800017f */
[----:B--2---:R-:W-:Y:S05]  /*fa30*/  @!P0 NANOSLEEP.SYNCS 0x989680 ;  /* 0x009896800000895d */ /* 0x004fea0003900000 */
[----:B------:R-:W2:Y:S02]  /*fa40*/  @!P0 SYNCS.PHASECHK.TRANS64 P0, [R7+URZ], R2 ;  /* 0x00000002070085a7 */ /* 0x000ea4000800007f */
[----:B--2---:R-:W-:Y:S05]  /*fa50*/  @!P0 BRA `(.L_x_299) ;  /* 0xfffffffc00f08947 */ /* 0x004fea000383ffff */
[----:B------:R-:W-:Y:S05]  /*fa60*/  BRA `(.L_x_363) ;  /* 0xffffffdc00607947 */ /* 0x000fea000383ffff */
.L_x_301:
[----:B--2---:R2:W3:Y:S02]  /*fa70*/  SYNCS.PHASECHK.TRANS64.TRYWAIT P0, [R4+URZ], R5 ;  /* 0x00000005040075a7 */ /* 0x0044e4000800017f */
[----:B---3--:R-:W-:Y:S05]  /*fa80*/  @!P0 NANOSLEEP.SYNCS 0x989680 ;  /* 0x009896800000895d */ /* 0x008fea0003900000 */
[----:B------:R-:W3:Y:S02]  /*fa90*/  @!P0 SYNCS.PHASECHK.TRANS64 P0, [R4+URZ], R5 ;  /* 0x00000005040085a7 */ /* 0x000ee4000800007f */
[----:B---3--:R-:W-:Y:S05]  /*faa0*/  @!P0 BRA `(.L_x_301) ;  /* 0xfffffffc00f08947 */ /* 0x008fea000383ffff */
[----:B------:R-:W-:Y:S05]  /*fab0*/  BRA `(.L_x_364) ;  /* 0xffffffdc00647947 */ /* 0x000fea000383ffff */
.L_x_365:
        /* <DEDUP_REMOVED lines=12> */
.L_x_6031:


//--------------------- .text._ZN7cutlass13device_kernelIN5flash11enable_sm90INS1_16FlashAttnFwdSm90INS1_25CollectiveMainloopFwdSm90ILi2EN4cute5tupleIJNS5_1CILi1EEES8_S8_EEENS6_IJNS7_ILi128EEENS7_ILi96EEENS7_ILi64EEEEEELi256ENS_6half_tEfNS_4arch4Sm90ELb0ELb0ELb1ELb1ELb0ELb0ELb0ELb1ELb0ELb1ELb0ELb0EEENS1_21CollectiveEpilogueFwdINS6_IJSA_NS7_ILi256EEESB_EEES9_SE_SG_Li256ELb1ELb1ELb0ELb0EEENS1_36VarlenDynamicPersistentTileSchedulerILi128ELi96ELi256ELi128ELb0ELb1ELb1ELb0ELb1ELb1EEEEEEEEEvNT_6ParamsE --------------------------
	.section	.text._ZN7cutlass13device_kernelIN5flash11enable_sm90INS1_16FlashAttnFwdSm90INS1_25CollectiveMainloopFwdSm90ILi2EN4cute5tupleIJNS5_1CILi1EEES8_S8_EEENS6_IJNS7_ILi128EEENS7_ILi96EEENS7_ILi64EEEEEELi256ENS_6half_tEfNS_4arch4Sm90ELb0ELb0ELb1ELb1ELb0ELb0ELb0ELb1ELb0ELb1ELb0ELb0EEENS1_21CollectiveEpilogueFwdINS6_IJSA_NS7_ILi256EEESB_EEES9_SE_SG_Li256ELb1ELb1ELb0ELb0EEENS1_36VarlenDynamicPersistentTileSchedulerILi128ELi96ELi256ELi128ELb0ELb1ELb1ELb0ELb1ELb1EEEEEEEEEvNT_6ParamsE,"ax",@progbits
	.align	128
.text._ZN7cutlass13device_kernelIN5flash11enable_sm90INS1_16FlashAttnFwdSm90INS1_25CollectiveMainloopFwdSm90ILi2EN4cute5tupleIJNS5_1CILi1EEES8_S8_EEENS6_IJNS7_ILi128EEENS7_ILi96EEENS7_ILi64EEEEEELi256ENS_6half_tEfNS_4arch4Sm90ELb0ELb0ELb1ELb1ELb0ELb0ELb0ELb1ELb0ELb1ELb0ELb0EEENS1_21CollectiveEpilogueFwdINS6_IJSA_NS7_ILi256EEESB_EEES9_SE_SG_Li256ELb1ELb1ELb0ELb0EEENS1_36VarlenDynamicPersistentTileSchedulerILi128ELi96ELi256ELi128ELb0ELb1ELb1ELb0ELb1ELb1EEEEEEEEEvNT_6ParamsE:
        .type           _ZN7cutlass13device_kernelIN5flash11enable_sm90INS1_16FlashAttnFwdSm90INS1_25CollectiveMainloopFwdSm90ILi2EN4cute5tupleIJNS5_1CILi1EEES8_S8_EEENS6_IJNS7_ILi128EEENS7_ILi96EEENS7_ILi64EEEEEELi256ENS_6half_tEfNS_4arch4Sm90ELb0ELb0ELb1ELb1ELb0ELb0ELb0ELb1ELb0ELb1ELb0ELb0EEENS1_21CollectiveEpilogueFwdINS6_IJSA_NS7_ILi256EEESB_EEES9_SE_SG_Li256ELb1ELb1ELb0ELb0EEENS1_36VarlenDynamicPersistentTileSchedulerILi128ELi96ELi256ELi128ELb0ELb1ELb1ELb0ELb1ELb1EEEEEEEEEvNT_6ParamsE,@function
        .size           _ZN7cutlass13device_kernelIN5flash11enable_sm90INS1_16FlashAttnFwdSm90INS1_25CollectiveMainloopFwdSm90ILi2EN4cute5tupleIJNS5_1CILi1EEES8_S8_EEENS6_IJNS7_ILi128EEENS7_ILi96EEENS7_ILi64EEEEEELi256ENS_6half_tEfNS_4arch4Sm90ELb0ELb0ELb1ELb1ELb0ELb0ELb0ELb1ELb0ELb1ELb0ELb0EEENS1_21CollectiveEpilogueFwdINS6_IJSA_NS7_ILi256EEESB_EEES9_SE_SG_Li256ELb1ELb1ELb0ELb0EEENS1_36VarlenDynamicPersistentTileSchedulerILi128ELi96ELi256ELi128ELb0ELb1ELb1ELb0ELb1ELb1EEEEEEEEEvNT_6ParamsE,(.L_x_6032 - _ZN7cutlass13device_kernelIN5flash11enable_sm90INS1_16FlashAttnFwdSm90INS1_25CollectiveMainloopFwdSm90ILi2EN4cute5tupleIJNS5_1CILi1EEES8_S8_EEENS6_IJNS7_ILi128EEENS7_ILi96EEENS7_ILi64EEEEEELi256ENS_6half_tEfNS_4arch4Sm90ELb0ELb0ELb1ELb1ELb0ELb0ELb0ELb1ELb0ELb1ELb0ELb0EEENS1_21CollectiveEpilogueFwdINS6_IJSA_NS7_ILi256EEESB_EEES9_SE_SG_Li256ELb1ELb1ELb0ELb0EEENS1_36VarlenDynamicPersistentTileSchedulerILi128ELi96ELi256ELi128ELb0ELb1ELb1ELb0ELb1ELb1EEEEEEEEEvNT_6ParamsE)
        .other          _ZN7cutlass13device_kernelIN5flash11enable_sm90INS1_16FlashAttnFwdSm90INS1_25CollectiveMainloopFwdSm90ILi2EN4cute5tupleIJNS5_1CILi1EEES8_S8_EEENS6_IJNS7_ILi128EEENS7_ILi96EEENS7_ILi64EEEEEELi256ENS_6half_tEfNS_4arch4Sm90ELb0ELb0ELb1ELb1ELb0ELb0ELb0ELb1ELb0ELb1ELb0ELb0EEENS1_21CollectiveEpilogueFwdINS6_IJSA_NS7_ILi256EEESB_EEES9_SE_SG_Li256ELb1ELb1ELb0ELb0EEENS1_36VarlenDynamicPersistentTileSchedulerILi128ELi96ELi256ELi128ELb0ELb1ELb1ELb0ELb1ELb1EEEEEEEEEvNT_6ParamsE,@"STO_CUDA_ENTRY STV_DEFAULT"
_ZN7cutlass13device_kernelIN5flash11enable_sm90INS1_16FlashAttnFwdSm90INS1_25CollectiveMainloopFwdSm90ILi2EN4cute5tupleIJNS5_1CILi1EEES8_S8_EEENS6_IJNS7_ILi128EEENS7_ILi96EEENS7_ILi64EEEEEELi256ENS_6half_tEfNS_4arch4Sm90ELb0ELb0ELb1ELb1ELb0ELb0ELb0ELb1ELb0ELb1ELb0ELb0EEENS1_21CollectiveEpilogueFwdINS6_IJSA_NS7_ILi256EEESB_EEES9_SE_SG_Li256ELb1ELb1ELb0ELb0EEENS1_36VarlenDynamicPersistentTileSchedulerILi128ELi96ELi256ELi128ELb0ELb1ELb1ELb0ELb1ELb1EEEEEEEEEvNT_6ParamsE:
        /* <DEDUP_REMOVED lines=18> */
.L_x_367:
[----:B------:R-:W-:Y:S05]  /*0120*/  BSYNC B0 ;  /* 0x0000000000007941 */ /* 0x000fea0003800000 */
.L_x_366:
        /* <DEDUP_REMOVED lines=41> */
.L_x_368:
        /* <DEDUP_REMOVED lines=22> */
.L_x_369:
        /* <DEDUP_REMOVED lines=18> */
.L_x_370:
        /* <DEDUP_REMOVED lines=22> */
.L_x_371:
        /* <DEDUP_REMOVED lines=22> */
.L_x_372:
[----:B------:R-:W-:Y:S01]  /*0900*/  PLOP3.LUT P0, PT, PT, PT, UP0, 0x80, 0x0 ;  /* 0x000000000000781c */ /* 0x000fe20003f0f008 */
[----:B------:R-:W-:Y:S01]  /*0910*/  UMOV UR36, 0x1 ;  /* 0x0000000100247882 */ /* 0x000fe20000000000 */
[----:B------:R-:W-:Y:S01]  /*0920*/  NOP ;  /* 0x0000000000007918 */ /* 0x000fe20000000000 */
[----:B------:R-:W-:Y:S01]  /*0930*/  USEL UR36, UR36, 0x2, !UP0 ;  /* 0x0000000224247887 */ /* 0x000fe2000c000000 */
[----:B------:R-:W-:Y:S01]  /*0940*/  ULDC.64 UR40, c[0x0][0x208] ;  /* 0x0000820000287ab9 */ /* 0x000fe20000000a00 */
[----:B012-4-:R-:W-:Y:S08]  /*0950*/  BAR.SYNC.DEFER_BLOCKING 0x0 ;  /* 0x0000000000007b1d */ /* 0x017ff00000010000 */
[----:B------:R-:W-:Y:S05]  /*0960*/  @!P0 BRA `(.L_x_373) ;  /* 0x0000008800dc8947 */ /* 0x000fea0003800000 */
.L_x_374:
[----:B------:R-:W-:-:S08]  /*0970*/  NOP ;  /* 0x0000000000007918 */ /* 0x000fd00000000000 */
[----:B------:R-:W0:Y:S02]  /*0980*/  USETMAXREG.TRY_ALLOC.CTAPOOL UP0, 0xf0 ;  /* 0x000000f0000079c8 */ /* 0x000e240008000600 */
[----:B0-----:R-:W-:-:S13]  /*0990*/  PLOP3.LUT P0, PT, PT, PT, UP0, 0x80, 0x0 ;  /* 0x000000000000781c */ /* 0x001fda0003f0f008 */
[----:B------:R-:W-:Y:S05]  /*09a0*/  @!P0 BRA `(.L_x_374) ;  /* 0xfffffffc00f08947 */ /* 0x000fea000383ffff */
[----:B------:R-:W0:Y:S01]  /*09b0*/  S2R R0, SR_TID.X ;  /* 0x0000000000007919 */ /* 0x000e220000002100 */
[----:B------:R-:W1:Y:S01]  /*09c0*/  S2UR UR5, SR_CgaCtaId ;  /* 0x00000000000579c3 */ /* 0x000e620000008800 */
[----:B------:R-:W-:-:S07]  /*09d0*/  UMOV UR4, 0x400 ;  /* 0x0000040000047882 */ /* 0x000fce0000000000 */
[----:B------:R-:W-:Y:S06]  /*09e0*/  BAR.ARV 0x8, 0x180 ;  /* 0x0206000000007b1d */ /* 0x000fec0000002000 */
[----:B-1----:R-:W-:Y:S01]  /*09f0*/  ULEA UR4, UR5, UR4, 0x18 ;  /* 0x0000000405047291 */ /* 0x002fe2000f8ec03f */
[----:B0-----:R-:W-:-:S04]  /*0a00*/  SHF.R.U32.HI R0, RZ, 0x7, R0 ;  /* 0x00000007ff007819 */ /* 0x001fc80000011600 */
[----:B------:R-:W-:-:S13]  /*0a10*/  ISETP.NE.AND P0, PT, R0, 0x1, PT ;  /* 0x000000010000780c */ /* 0x000fda0003f05270 */
[----:B------:R-:W-:Y:S08]  /*0a20*/  @!P0 BAR.ARV 0x9, 0x100 ;  /* 0x0244000000008b1d */ /* 0x000ff00000002000 */
[----:B------:R-:W-:Y:S06]  /*0a30*/  BAR.SYNC.DEFER_BLOCKING 0x5, 0x180 ;  /* 0x0146000000007b1d */ /* 0x000fec0000010000 */
[----:B------:R-:W0:Y:S01]  /*0a40*/  LDS.128 R12, [UR4+0x228d0] ;  /* 0x0228d004ff0c7984 */ /* 0x000e220008000c00 */
[----:B------:R-:W-:Y:S01]  /*0a50*/  ULDC UR4, c[0x0][0xc3c] ;  /* 0x00030f0000047ab9 */ /* 0x000fe20000000800 */
[----:B------:R-:W-:Y:S06]  /*0a60*/  BAR.ARV 0x4, 0x180 ;  /* 0x0106000000007b1d */ /* 0x000fec0000002000 */
[----:B0-----:R-:W-:-:S13]  /*0a70*/  ISETP.GE.AND P0, PT, R15, UR4, PT ;  /* 0x000000040f007c0c */ /* 0x001fda000bf06270 */
[----:B------:R-:W-:Y:S05]  /*0a80*/  @P0 EXIT ;  /* 0x000000000000094d */ /* 0x000fea0003800000 */
[----:B------:R-:W0:Y:S01]  /*0a90*/  S2R R0, SR_TID.X ;  /* 0x0000000000007919 */ /* 0x000e220000002100 */
[----:B------:R-:W-:Y:S01]  /*0aa0*/  R2UR UR5, R13 ;  /* 0x000000000d0572ca */ /* 0x000fe200000e0000 */
[----:B------:R-:W-:Y:S01]  /*0ab0*/  ULOP3.LUT UR48, UR36, 0x1, URZ, 0xfc, !UPT ;  /* 0x0000000124307892 */ /* 0x000fe2000f8efc3f */
[----:B------:R-:W-:Y:S01]  /*0ac0*/  R2UR UR6, R14 ;  /* 0x000000000e0672ca */ /* 0x000fe200000e0000 */
[----:B------:R-:W-:Y:S01]  /*0ad0*/  UMOV UR47, URZ ;  /* 0x0000003f002f7c82 */ /* 0x000fe20008000000 */
[----:B------:R-:W-:Y:S01]  /*0ae0*/  UMOV UR38, URZ ;  /* 0x0000003f00267c82 */ /* 0x000fe20008000000 */
[----:B------:R-:W-:Y:S01]  /*0af0*/  UMOV UR37, URZ ;  /* 0x0000003f00257c82 */ /* 0x000fe20008000000 */
[----:B0-----:R-:W-:-:S05]  /*0b00*/  VIADD R209, R0, 0xffffff80 ;  /* 0xffffff8000d17836 */ /* 0x001fca0000000000 */
[----:B------:R-:W-:-:S04]  /*0b10*/  SHF.R.S32.HI R0, RZ, 0x1f, R209 ;  /* 0x0000001fff007819 */ /* 0x000fc800000114d1 */
[CC--:B------:R-:W-:Y:S02]  /*0b20*/  LEA.HI R3, R0.reuse, R209.reuse, RZ, 0x7 ;  /* 0x000000d100037211 */ /* 0x0c0fe400078f38ff */
[-C--:B------:R-:W-:Y:S02]  /*0b30*/  LEA.HI R4, R0, R209.reuse, RZ, 0x5 ;  /* 0x000000d100047211 */ /* 0x080fe400078f28ff */
[----:B------:R-:W-:Y:S02]  /*0b40*/  LOP3.LUT R2, R3, 0xffffff80, RZ, 0xc0, !PT ;  /* 0xffffff8003027812 */ /* 0x000fe400078ec0ff */
[----:B------:R-:W-:Y:S01]  /*0b50*/  SHF.R.S32.HI R200, RZ, 0x7, R3 ;  /* 0x00000007ffc87819 */ /* 0x000fe20000011403 */
[----:B------:R-:W-:Y:S02]  /*0b60*/  IMAD.SHL.U32 R6, R4, 0x20, RZ ;  /* 0x0000002004067824 */ /* 0x000fe400078e00ff */
[----:B------:R-:W-:Y:S01]  /*0b70*/  IMAD.IADD R23, R209, 0x1, -R2 ;  /* 0x00000001d1177824 */ /* 0x000fe200078e0a02 */
[----:B------:R-:W-:-:S02]  /*0b80*/  LEA.HI R2, R0, R209, RZ, 0x4 ;  /* 0x000000d100027211 */ /* 0x000fc400078f20ff */
[----:B------:R-:W-:Y:S02]  /*0b90*/  LOP3.LUT R7, R6, 0xfffffc00, RZ, 0xc0, !PT ;  /* 0xfffffc0006077812 */ /* 0x000fe400078ec0ff */
[----:B------:R-:W-:Y:S02]  /*0ba0*/  SHF.R.S32.HI R8, RZ, 0x1f, R23 ;  /* 0x0000001fff087819 */ /* 0x000fe40000011417 */
[----:B------:R-:W-:Y:S02]  /*0bb0*/  LOP3.LUT R4, R2, 0x3fffff0, RZ, 0xc0, !PT ;  /* 0x03fffff002047812 */ /* 0x000fe400078ec0ff */
[----:B------:R-:W-:Y:S02]  /*0bc0*/  LEA.HI R9, R8, R23, RZ, 0x2 ;  /* 0x0000001708097211 */ /* 0x000fe400078f10ff */
[----:B------:R-:W-:Y:S01]  /*0bd0*/  SHF.R.S32.HI R5, RZ, 0x4, R2 ;  /* 0x00000004ff057819 */ /* 0x000fe20000011402 */
[----:B------:R-:W-:Y:S01]  /*0be0*/  IMAD.IADD R4, R209, 0x1, -R4 ;  /* 0x00000001d1047824 */ /* 0x000fe200078e0a04 */
[----:B------:R-:W-:-:S02]  /*0bf0*/  LEA.HI R6, R0, R209, RZ, 0x2 ;  /* 0x000000d100067211 */ /* 0x000fc400078f10ff */
[----:B------:R-:W-:Y:S01]  /*0c00*/  SHF.R.S32.HI R10, RZ, 0x2, R9 ;  /* 0x00000002ff0a7819 */ /* 0x000fe20000011409 */
[----:B------:R-:W-:Y:S01]  /*0c10*/  IMAD R7, R4, 0x40, R7 ;  /* 0x0000004004077824 */ /* 0x000fe200078e0207 */
[----:B------:R-:W-:Y:S02]  /*0c20*/  SHF.R.S32.HI R11, RZ, 0x1f, R9 ;  /* 0x0000001fff0b7819 */ /* 0x000fe40000011409 */
[----:B------:R-:W-:Y:S02]  /*0c30*/  LEA.HI R2, R2, R5, RZ, 0x1 ;  /* 0x0000000502027211 */ /* 0x000fe400078f08ff */
[----:B------:R-:W-:Y:S02]  /*0c40*/  LOP3.LUT R6, R6, 0xfffffffc, RZ, 0xc0, !PT ;  /* 0xfffffffc06067812 */ /* 0x000fe400078ec0ff */
[----:B------:R-:W-:Y:S02]  /*0c50*/  LEA.HI R0, R0, R209, RZ, 0x3 ;  /* 0x000000d100007211 */ /* 0x000fe400078f18ff */
[----:B------:R-:W-:Y:S01]  /*0c60*/  LEA.HI R11, R11, R10, RZ, 0x3 ;  /* 0x0000000a0b0b7211 */ /* 0x000fe200078f18ff */
[----:B------:R-:W-:Y:S01]  /*0c70*/  IMAD.IADD R6, R209, 0x1, -R6 ;  /* 0x00000001d1067824 */ /* 0x000fe200078e0a06 */
[----:B------:R-:W-:-:S02]  /*0c80*/  LOP3.LUT R2, R2, 0x1ffffffe, RZ, 0xc0, !PT ;  /* 0x1ffffffe02027812 */ /* 0x000fc400078ec0ff */
[----:B------:R-:W-:Y:S02]  /*0c90*/  LOP3.LUT R4, R0, 0xfffffff8, RZ, 0xc0, !PT ;  /* 0xfffffff800047812 */ /* 0x000fe400078ec0ff */
[----:B------:R-:W-:Y:S01]  /*0ca0*/  LOP3.LUT R11, R11, 0xfffffff8, RZ, 0xc0, !PT ;  /* 0xfffffff80b0b7812 */ /* 0x000fe200078ec0ff */
[----:B------:R-:W-:Y:S01]  /*0cb0*/  IMAD.IADD R2, R5, 0x1, -R2 ;  /* 0x0000000105027824 */ /* 0x000fe200078e0a02 */
[----:B------:R-:W-:Y:S01]  /*0cc0*/  LEA.HI R8, R8, R23, RZ, 0x5 ;  /* 0x0000001708087211 */ /* 0x000fe200078f28ff */
[----:B------:R-:W-:Y:S01]  /*0cd0*/  IMAD.IADD R19, R209, 0x1, -R4 ;  /* 0x00000001d1137824 */ /* 0x000fe200078e0a04 */
[----:B------:R-:W-:Y:S01]  /*0ce0*/  LEA.HI R3, R3, R200, RZ, 0x1 ;  /* 0x000000c803037211 */ /* 0x000fe200078f08ff */
[----:B------:R-:W-:Y:S01]  /*0cf0*/  IMAD.IADD R11, R10, 0x1, -R11 ;  /* 0x000000010a0b7824 */ /* 0x000fe200078e0a0b */
[----:B------:R-:W-:Y:S01]  /*0d00*/  SHF.R.S32.HI R8, RZ, 0x5, R8 ;  /* 0x00000005ff087819 */ /* 0x000fe20000011408 */
[----:B------:R-:W-:Y:S01]  /*0d10*/  IMAD R204, R2, 0x8, R7 ;  /* 0x0000000802cc7824 */ /* 0x000fe200078e0207 */
[----:B------:R-:W-:Y:S01]  /*0d20*/  LEA.HI R5, R6, R6, RZ, 0x1 ;  /* 0x0000000606057211 */ /* 0x000fe200078f08ff */
[----:B------:R-:W-:Y:S01]  /*0d30*/  IMAD.SHL.U32 R2, R19, 0x8, RZ ;  /* 0x0000000813027824 */ /* 0x000fe200078e00ff */
[----:B------:R-:W-:Y:S01]  /*0d40*/  LOP3.LUT R3, R3, 0x3fffffe, RZ, 0xc0, !PT ;  /* 0x03fffffe03037812 */ /* 0x000fe200078ec0ff */
[----:B------:R-:W-:Y:S01]  /*0d50*/  IMAD R8, R8, 0x10, R11 ;  /* 0x0000001008087824 */ /* 0x000fe200078e020b */
[----:B------:R-:W-:Y:S01]  /*0d60*/  LOP3.LUT R5, R5, 0x1ffffffe, RZ, 0xc0, !PT ;  /* 0x1ffffffe05057812 */ /* 0x000fe200078ec0ff */
[----:B------:R-:W-:Y:S01]  /*0d70*/  VIADD R17, R2, 0x40 ;  /* 0x0000004002117836 */ /* 0x000fe20000000000 */
[----:B------:R-:W-:Y:S01]  /*0d80*/  LOP3.LUT R202, R9, 0x7ffffffc, RZ, 0xc0, !PT ;  /* 0x7ffffffc09ca7812 */ /* 0x000fe200078ec0ff */
[----:B------:R-:W-:Y:S01]  /*0d90*/  IMAD.IADD R3, R200, 0x1, -R3 ;  /* 0x00000001c8037824 */ /* 0x000fe200078e0a03 */
[----:B------:R-:W-:Y:S01]  /*0da0*/  SHF.R.S32.HI R22, RZ, 0x3, R0 ;  /* 0x00000003ff167819 */ /* 0x000fe20000011400 */
[C---:B------:R-:W-:Y:S01]  /*0db0*/  VIADD R16, R2.reuse, 0x80 ;  /* 0x0000008002107836 */ /* 0x040fe20000000000 */
[----:B------:R-:W-:Y:S01]  /*0dc0*/  SHF.R.S32.HI R208, RZ, 0x1f, R2 ;  /* 0x0000001fffd07819 */ /* 0x000fe20000011402 */
[----:B------:R-:W-:Y:S01]  /*0dd0*/  VIADD R18, R2, 0xc0 ;  /* 0x000000c002127836 */ /* 0x000fe20000000000 */
[----:B------:R-:W-:Y:S01]  /*0de0*/  SHF.R.S32.HI R207, RZ, 0x1f, R17 ;  /* 0x0000001fffcf7819 */ /* 0x000fe20000011411 */
[----:B------:R-:W-:Y:S01]  /*0df0*/  IMAD.IADD R6, R6, 0x1, -R5 ;  /* 0x0000000106067824 */ /* 0x000fe200078e0a05 */
[----:B------:R-:W-:Y:S01]  /*0e00*/  SHF.R.S32.HI R206, RZ, 0x1f, R16 ;  /* 0x0000001fffce7819 */ /* 0x000fe20000011410 */
[----:B------:R-:W-:Y:S01]  /*0e10*/  IMAD R201, R3, 0x40, R8 ;  /* 0x0000004003c97824 */ /* 0x000fe200078e0208 */
[----:B------:R-:W-:Y:S01]  /*0e20*/  SHF.R.S32.HI R205, RZ, 0x1f, R18 ;  /* 0x0000001fffcd7819 */ /* 0x000fe20000011412 */
[----:B------:R-:W-:-:S02]  /*0e30*/  IMAD.MOV.U32 R7, RZ, RZ, R15 ;  /* 0x000000ffff077224 */ /* 0x000fc400078e000f */
[----:B------:R-:W-:Y:S02]  /*0e40*/  IMAD.IADD R202, R23, 0x1, -R202 ;  /* 0x0000000117ca7824 */ /* 0x000fe400078e0aca */
[----:B------:R-:W-:-:S07]  /*0e50*/  IMAD R203, R6, 0x8, R201 ;  /* 0x0000000806cb7824 */ /* 0x000fce00078e02c9 */
.L_x_416:
[----:B012-4-:R-:W0:Y:S01]  /*0e60*/  LDC.64 R4, c[0x0][0xc88] ;  /* 0x00032200ff047b82 */ /* 0x017e220000000a00 */
[----:B------:R-:W-:Y:S01]  /*0e70*/  ULDC.64 UR8, c[0x0][0xa28] ;  /* 0x00028a0000087ab9 */ /* 0x000fe20000000a00 */
[----:B------:R-:W-:Y:S01]  /*0e80*/  ULDC.64 UR10, c[0x0][0xa20] ;  /* 0x00028800000a7ab9 */ /* 0x000fe20000000a00 */
[----:B------:R-:W-:Y:S01]  /*0e90*/  ULDC UR4, c[0x0][0x424] ;  /* 0x0001090000047ab9 */ /* 0x000fe20000000800 */
[----:B0-----:R-:W-:-:S06]  /*0ea0*/  IMAD.WIDE R4, R7, 0x4, R4 ;  /* 0x0000000407047825 */ /* 0x001fcc00078e0204 */
[----:B------:R-:W2:Y:S01]  /*0eb0*/  LDG.E R4, desc[UR40][R4.64] ;  /* 0x0000002804047981 */ /* 0x000ea2000c1e1900 */
[----:B------:R-:W-:Y:S02]  /*0ec0*/  UISETP.NE.U32.AND UP0, UPT, UR8, URZ, UPT ;  /* 0x0000003f0800728c */ /* 0x000fe4000bf05070 */
[----:B------:R-:W-:Y:S02]  /*0ed0*/  UISETP.NE.U32.AND UP1, UPT, UR10, URZ, UPT ;  /* 0x0000003f0a00728c */ /* 0x000fe4000bf25070 */
[----:B------:R-:W-:Y:S02]  /*0ee0*/  UISETP.NE.AND.EX UP0, UPT, UR9, URZ, UPT, UP0 ;  /* 0x0000003f0900728c */ /* 0x000fe4000bf05300 */
[----:B------:R-:W-:-:S04]  /*0ef0*/  UISETP.NE.AND.EX UP1, UPT, UR11, URZ, UPT, UP1 ;  /* 0x0000003f0b00728c */ /* 0x000fc8000bf25310 */
[----:B------:R-:W-:Y:S02]  /*0f00*/  PLOP3.LUT P0, PT, PT, PT, UP0, 0x80, 0x0 ;  /* 0x000000000000781c */ /* 0x000fe40003f0f008 */
[----:B------:R-:W-:Y:S02]  /*0f10*/  PLOP3.LUT P1, PT, PT, PT, UP1, 0x80, 0x0 ;  /* 0x000000000000781c */ /* 0x000fe40003f2f018 */
[----:B--2---:R-:W-:-:S13]  /*0f20*/  R2UR UR46, R4 ;  /* 0x00000000042e72ca */ /* 0x004fda00000e0000 */
[----:B------:R-:W-:Y:S02]  /*0f30*/  USHF.R.S32.HI UR45, URZ, 0x1f, UR46 ;  /* 0x0000001f3f2d7899 */ /* 0x000fe4000801142e */
[----:B------:R-:W-:Y:S02]  /*0f40*/  @UP0 ULEA UR8, UP2, UR46, UR8, 0x2 ;  /* 0x000000082e080291 */ /* 0x000fe4000f84103f */
[----:B------:R-:W-:Y:S02]  /*0f50*/  @UP1 ULEA UR10, UP3, UR46, UR10, 0x2 ;  /* 0x0000000a2e0a1291 */ /* 0x000fe4000f86103f */
[----:B------:R-:W-:Y:S02]  /*0f60*/  @UP0 ULEA.HI.X UR9, UR46, UR9, UR45, 0x2, UP2 ;  /* 0x000000092e090291 */ /* 0x000fe400090f142d */
[----:B------:R-:W-:Y:S01]  /*0f70*/  @UP1 ULEA.HI.X UR11, UR46, UR11, UR45, 0x2, UP3 ;  /* 0x0000000b2e0b1291 */ /* 0x000fe200098f142d */
[----:B------:R-:W-:Y:S02]  /*0f80*/  IMAD.U32 R4, RZ, RZ, UR8 ;  /* 0x00000008ff047e24 */ /* 0x000fe4000f8e00ff */
[----:B------:R-:W-:-:S02]  /*0f90*/  IMAD.U32 R6, RZ, RZ, UR10 ;  /* 0x0000000aff067e24 */ /* 0x000fc4000f8e00ff */
[----:B------:R-:W-:Y:S01]  /*0fa0*/  IMAD.U32 R5, RZ, RZ, UR9 ;  /* 0x00000009ff057e24 */ /* 0x000fe2000f8e00ff */
[----:B------:R-:W-:Y:S01]  /*0fb0*/  ULDC.64 UR8, c[0x0][0x418] ;  /* 0x0001060000087ab9 */ /* 0x000fe20000000a00 */
[----:B------:R-:W-:-:S03]  /*0fc0*/  IMAD.U32 R7, RZ, RZ, UR11 ;  /* 0x0000000bff077e24 */ /* 0x000fc6000f8e00ff */
[----:B------:R-:W2:Y:S04]  /*0fd0*/  @P0 LDG.E R4, desc[UR40][R4.64] ;  /* 0x0000002804040981 */ /* 0x000ea8000c1e1900 */
[----:B---3--:R-:W3:Y:S01]  /*0fe0*/  @P1 LDG.E R6, desc[UR40][R6.64] ;  /* 0x0000002806061981 */ /* 0x008ee2000c1e1900 */
[----:B------:R-:W-:Y:S01]  /*0ff0*/  UISETP.NE.U32.AND UP0, UPT, UR8, URZ, UPT ;  /* 0x0000003f0800728c */ /* 0x000fe2000bf05070 */
[----:B------:R-:W-:Y:S01]  /*1000*/  CS2R R8, SRZ ;  /* 0x0000000000087805 */ /* 0x000fe2000001ff00 */
[----:B------:R-:W-:Y:S01]  /*1010*/  UMOV UR44, UR5 ;  /* 0x00000005002c7c82 */ /* 0x000fe20008000000 */
[----:B------:R-:W-:Y:S01]  /*1020*/  ULDC UR5, c[0x0][0x2f0] ;  /* 0x0000bc0000057ab9 */ /* 0x000fe20000000800 */
[----:B------:R-:W-:Y:S01]  /*1030*/  UISETP.NE.AND.EX UP0, UPT, UR9, URZ, UPT, UP0 ;  /* 0x0000003f0900728c */ /* 0x000fe2000bf05300 */
[----:B------:R-:W-:Y:S01]  /*1040*/  CS2R R150, SRZ ;  /* 0x0000000000967805 */ /* 0x000fe2000001ff00 */
[----:B------:R-:W-:Y:S01]  /*1050*/  UMOV UR42, URZ ;  /* 0x0000003f002a7c82 */ /* 0x000fe20008000000 */
[----:B------:R-:W-:Y:S01]  /*1060*/  UMOV UR43, UR6 ;  /* 0x00000006002b7c82 */ /* 0x000fe20008000000 */
[----:B------:R-:W-:Y:S01]  /*1070*/  USEL UR4, UR4, 0x1, UP0 ;  /* 0x0000000104047887 */ /* 0x000fe20008000000 */
[----:B------:R-:W-:-:S02]  /*1080*/  CS2R R148, SRZ ;  /* 0x0000000000947805 */ /* 0x000fc4000001ff00 */
[----:B------:R-:W-:Y:S02]  /*1090*/  CS2R R146, SRZ ;  /* 0x0000000000927805 */ /* 0x000fe4000001ff00 */
[----:B------:R-:W-:Y:S01]  /*10a0*/  CS2R R144, SRZ ;  /* 0x0000000000907805 */ /* 0x000fe2000001ff00 */
[----:B------:R-:W-:Y:S01]  /*10b0*/  UIMAD UR4, UR4, UR5, URZ ;  /* 0x00000005040472a4 */ /* 0x000fe2000f8e023f */
[----:B------:R-:W-:Y:S02]  /*10c0*/  CS2R R142, SRZ ;  /* 0x00000000008e7805 */ /* 0x000fe4000001ff00 */
[----:B------:R-:W-:Y:S02]  /*10d0*/  CS2R R140, SRZ ;  /* 0x00000000008c7805 */ /* 0x000fe4000001ff00 */
[----:B------:R-:W-:Y:S02]  /*10e0*/  CS2R R138, SRZ ;  /* 0x00000000008a7805 */ /* 0x000fe4000001ff00 */
[----:B------:R-:W-:-:S02]  /*10f0*/  CS2R R136, SRZ ;  /* 0x0000000000887805 */ /* 0x000fc4000001ff00 */
[----:B------:R-:W-:Y:S02]  /*1100*/  CS2R R134, SRZ ;  /* 0x0000000000867805 */ /* 0x000fe4000001ff00 */
[----:B------:R-:W-:Y:S02]  /*1110*/  CS2R R132, SRZ ;  /* 0x0000000000847805 */ /* 0x000fe4000001ff00 */
[----:B------:R-:W-:Y:S02]  /*1120*/  CS2R R130, SRZ ;  /* 0x0000000000827805 */ /* 0x000fe4000001ff00 */
[----:B------:R-:W-:Y:S02]  /*1130*/  CS2R R128, SRZ ;  /* 0x0000000000807805 */ /* 0x000fe4000001ff00 */
[----:B------:R-:W-:Y:S02]  /*1140*/  CS2R R126, SRZ ;  /* 0x00000000007e7805 */ /* 0x000fe4000001ff00 */
[----:B------:R-:W-:-:S02]  /*1150*/  CS2R R124, SRZ ;  /* 0x00000000007c7805 */ /* 0x000fc4000001ff00 */
[----:B------:R-:W-:Y:S02]  /*1160*/  CS2R R122, SRZ ;  /* 0x00000000007a7805 */ /* 0x000fe4000001ff00 */
[----:B------:R-:W-:Y:S02]  /*1170*/  CS2R R120, SRZ ;  /* 0x0000000000787805 */ /* 0x000fe4000001ff00 */
[----:B------:R-:W-:Y:S02]  /*1180*/  CS2R R118, SRZ ;  /* 0x0000000000767805 */ /* 0x000fe4000001ff00 */
[----:B------:R-:W-:Y:S01]  /*1190*/  CS2R R116, SRZ ;  /* 0x0000000000747805 */ /* 0x000fe2000001ff00 */
[----:B------:R-:W-:Y:S01]  /*11a0*/  IMAD.MOV.U32 R174, RZ, RZ, RZ ;  /* 0x000000ffffae7224 */ /* 0x000fe200078e00ff */
        /* <DEDUP_REMOVED lines=36> */
[----:B------:R-:W-:Y:S02]  /*13f0*/  IMAD.MOV.U32 R160, RZ, RZ, RZ ;  /* 0x000000ffffa07224 */ /* 0x000fe400078e00ff */
[----:B------:R-:W-:Y:S01]  /*1400*/  IMAD.MOV.U32 R41, RZ, RZ, RZ ;  /* 0x000000ffff297224 */ /* 0x000fe200078e00ff */
[----:B--2---:R-:W-:-:S02]  /*1410*/  @P0 R2UR UR42, R4 ;  /* 0x00000000042a02ca */ /* 0x004fc400000e0000 */
[----:B------:R-:W-:Y:S02]  /*1420*/  PLOP3.LUT P0, PT, PT, PT, PT, 0x80, 0x0 ;  /* 0x000000000000781c */ /* 0x000fe40003f0f070 */
[----:B---3--:R-:W-:Y:S01]  /*1430*/  @P1 R2UR UR4, R6 ;  /* 0x00000000060412ca */ /* 0x008fe200000e0000 */
[----:B------:R-:W-:-:S14]  /*1440*/  @P1 BRA `(.L_x_375) ;  /* 0x0000000000341947 */ /* 0x000fdc0003800000 */
[----:B------:R-:W-:Y:S02]  /*1450*/  ULDC.64 UR6, c[0x0][0xa08] ;  /* 0x0002820000067ab9 */ /* 0x000fe40000000a00 */
[----:B------:R-:W-:-:S04]  /*1460*/  ISETP.NE.U32.AND P1, PT, RZ, UR6, PT ;  /* 0x00000006ff007c0c */ /* 0x000fc8000bf25070 */
[----:B------:R-:W-:-:S13]  /*1470*/  ISETP.NE.AND.EX P1, PT, RZ, UR7, PT, P1 ;  /* 0x00000007ff007c0c */ /* 0x000fda000bf25310 */
[----:B------:R-:W-:Y:S05]  /*1480*/  @!P1 BRA `(.L_x_375) ;  /* 0x0000000000249947 */ /* 0x000fea0003800000 */
[----:B------:R-:W-:Y:S02]  /*1490*/  ULDC.64 UR4, c[0x0][0xa08] ;  /* 0x0002820000047ab9 */ /* 0x000fe40000000a00 */
[----:B------:R-:W-:-:S06]  /*14a0*/  UIMAD.WIDE UR4, UR46, 0x4, UR4 ;  /* 0x000000042e0478a5 */ /* 0x000fcc000f8e0204 */
[----:B------:R-:W-:Y:S02]  /*14b0*/  IMAD.U32 R4, RZ, RZ, UR4 ;  /* 0x00000004ff047e24 */ /* 0x000fe4000f8e00ff */
[----:B------:R-:W-:-:S05]  /*14c0*/  IMAD.U32 R5, RZ, RZ, UR5 ;  /* 0x00000005ff057e24 */ /* 0x000fca000f8e00ff */
[----:B------:R-:W2:Y:S04]  /*14d0*/  LDG.E R3, desc[UR40][R4.64] ;  /* 0x0000002804037981 */ /* 0x000ea8000c1e1900 */
[----:B------:R-:W3:Y:S01]  /*14e0*/  LDG.E R0, desc[UR40][R4.64+0x4] ;  /* 0x0000042804007981 */ /* 0x000ee2000c1e1900 */
[----:B--2---:R-:W-:Y:S02]  /*14f0*/  R2UR UR4, R3 ;  /* 0x00000000030472ca */ /* 0x004fe400000e0000 */
[----:B---3--:R-:W-:-:S13]  /*1500*/  R2UR UR5, R0 ;  /* 0x00000000000572ca */ /* 0x008fda00000e0000 */
[----:B------:R-:W-:-:S12]  /*1510*/  UIADD3 UR4, -UR4, UR5, URZ ;  /* 0x0000000504047290 */ /* 0x000fd8000fffe13f */
.L_x_375:
[----:B------:R-:W-:Y:S01]  /*1520*/  UIADD3 UR42, -UR42, UR4, URZ ;  /* 0x000000042a2a7290 */ /* 0x000fe2000fffe13f */
[----:B------:R-:W-:Y:S01]  /*1530*/  IMAD.MOV.U32 R40, RZ, RZ, RZ ;  /* 0x000000ffff287224 */ /* 0x000fe200078e00ff */
[----:B------:R-:W-:Y:S01]  /*1540*/  CS2R R34, SRZ ;  /* 0x0000000000227805 */ /* 0x000fe2000001ff00 */
[----:B------:R-:W-:Y:S01]  /*1550*/  IMAD.MOV.U32 R161, RZ, RZ, RZ ;  /* 0x000000ffffa17224 */ /* 0x000fe200078e00ff */
[----:B------:R-:W-:Y:S01]  /*1560*/  UISETP.GE.AND UP0, UPT, UR42, 0x1, UPT ;  /* 0x000000012a00788c */ /* 0x000fe2000bf06270 */
[----:B------:R-:W-:Y:S01]  /*1570*/  CS2R R36, SRZ ;  /* 0x0000000000247805 */ /* 0x000fe2000001ff00 */
[----:B------:R-:W-:Y:S01]  /*1580*/  UIADD3 UR4, UR42, 0x5f, URZ ;  /* 0x0000005f2a047890 */ /* 0x000fe2000fffe03f */
[----:B------:R-:W-:Y:S02]  /*1590*/  CS2R R162, SRZ ;  /* 0x0000000000a27805 */ /* 0x000fe4000001ff00 */
[----:B------:R-:W-:Y:S01]  /*15a0*/  CS2R R32, SRZ ;  /* 0x0000000000207805 */ /* 0x000fe2000001ff00 */
[----:B------:R-:W-:Y:S01]  /*15b0*/  IMAD.MOV.U32 R12, RZ, RZ, RZ ;  /* 0x000000ffff0c7224 */ /* 0x000fe200078e00ff */
[----:B------:R-:W-:Y:S01]  /*15c0*/  PLOP3.LUT P1, PT, PT, PT, UP0, 0x80, 0x0 ;  /* 0x000000000000781c */ /* 0x000fe20003f2f008 */
[----:B------:R-:W-:Y:S01]  /*15d0*/  UIMAD.WIDE UR4, UR4, 0x2aaaaaab, URZ ;  /* 0x2aaaaaab040478a5 */ /* 0x000fe2000f8e023f */
[----:B------:R-:W-:-:S02]  /*15e0*/  CS2R R26, SRZ ;  /* 0x00000000001a7805 */ /* 0x000fc4000001ff00 */
[----:B------:R-:W-:Y:S02]  /*15f0*/  CS2R R28, SRZ ;  /* 0x00000000001c7805 */ /* 0x000fe4000001ff00 */
[----:B------:R-:W-:Y:S01]  /*1600*/  CS2R R24, SRZ ;  /* 0x0000000000187805 */ /* 0x000fe2000001ff00 */
[----:B------:R-:W-:-:S04]  /*1610*/  USHF.R.U32.HI UR39, URZ, 0x1f, UR5 ;  /* 0x0000001f3f277899 */ /* 0x000fc80008011605 */
[----:B------:R-:W-:Y:S02]  /*1620*/  ULEA.HI.SX32 UR39, UR5, UR39, 0x1c ;  /* 0x0000002705277291 */ /* 0x000fe4000f8fe23f */
[----:B------:R-:W-:Y:S10]  /*1630*/  @!P1 BRA `(.L_x_376) ;  /* 0x0000005000209947 */ /* 0x000ff40003800000 */
[----:B------:R-:W0:Y:S01]  /*1640*/  SHFL.IDX PT, R0, R200, RZ, 0x1f ;  /* 0x00001fffc8007589 */ /* 0x000e2200000e0000 */
[----:B------:R-:W1:Y:S01]  /*1650*/  S2UR UR7, SR_CgaCtaId ;  /* 0x00000000000779c3 */ /* 0x000e620000008800 */
[----:B------:R-:W-:Y:S01]  /*1660*/  UMOV UR6, 0x400 ;  /* 0x0000040000067882 */ /* 0x000fe20000000000 */
[----:B0-----:R-:W-:Y:S01]  /*1670*/  R2UR UR4, R0 ;  /* 0x00000000000472ca */ /* 0x001fe200000e0000 */
[----:B-1----:R-:W-:-:S04]  /*1680*/  ULEA UR6, UR7, UR6, 0x18 ;  /* 0x0000000607067291 */ /* 0x002fc8000f8ec03f */
[----:B------:R-:W-:-:S04]  /*1690*/  UIADD3 UR6, UR6, 0x18400, URZ ;  /* 0x0001840006067890 */ /* 0x000fc8000fffe03f */
[----:B------:R-:W-:-:S04]  /*16a0*/  ULOP3.LUT UP0, URZ, UR6, 0x1bf, URZ, 0xc0, !UPT ;  /* 0x000001bf063f7892 */ /* 0x000fc8000f80c03f */
[----:B------:R-:W-:Y:S02]  /*16b0*/  ULEA.HI UR5, UR4, UR4, URZ, 0x1 ;  /* 0x0000000404057291 */ /* 0x000fe4000f8f083f */
[----:B------:R-:W-:Y:S02]  /*16c0*/  PLOP3.LUT P0, PT, PT, PT, UP0, 0x80, 0x0 ;  /* 0x000000000000781c */ /* 0x000fe40003f0f008 */
[----:B------:R-:W-:-:S04]  /*16d0*/  ULOP3.LUT UR5, UR5, 0x1e, URZ, 0xc0, !UPT ;  /* 0x0000001e05057892 */ /* 0x000fc8000f8ec03f */
[----:B------:R-:W-:-:S04]  /*16e0*/  UIADD3 UR5, UR4, -UR5, URZ ;  /* 0x8000000504057290 */ /* 0x000fc8000fffe03f */
[----:B------:R-:W-:-:S04]  /*16f0*/  ULEA UR5, UR5, UR6, 0xd ;  /* 0x0000000605057291 */ /* 0x000fc8000f8e683f */
[----:B------:R-:W-:-:S04]  /*1700*/  USHF.R.U32.HI UR5, URZ, 0x4, UR5 ;  /* 0x000000043f057899 */ /* 0x000fc80008011605 */
[----:B------:R-:W-:Y:S01]  /*1710*/  ULOP3.LUT UR49, UR5, 0x3fff, URZ, 0xc0, !UPT ;  /* 0x00003fff05317892 */ /* 0x000fe2000f8ec03f */
[----:B------:R-:W-:Y:S11]  /*1720*/  @!P0 BRA `(.L_x_377) ;  /* 0x0000000000408947 */ /* 0x000ff60003800000 */
        /* <DEDUP_REMOVED lines=16> */
.L_x_377:
[----:B------:R-:W0:Y:S01]  /*1830*/  S2R R0, SR_CgaCtaId ;  /* 0x0000000000007919 */ /* 0x000e220000008800 */
[----:B------:R-:W-:Y:S01]  /*1840*/  ULEA.HI UR4, UR47, UR47, URZ, 0x1 ;  /* 0x0000002f2f047291 */ /* 0x000fe2000f8f083f */
[----:B------:R-:W-:Y:S01]  /*1850*/  MOV R7, 0x400 ;  /* 0x0000040000077802 */ /* 0x000fe20000000f00 */
[----:B------:R-:W1:Y:S02]  /*1860*/  S2R R20, SR_TID.X ;  /* 0x0000000000147919 */ /* 0x000e640000002100 */
[----:B------:R-:W-:-:S04]  /*1870*/  ULOP3.LUT UR4, UR4, 0xfffffffe, URZ, 0xc0, !UPT ;  /* 0xfffffffe04047892 */ /* 0x000fc8000f8ec03f */
[----:B------:R-:W-:-:S06]  /*1880*/  UIADD3 UR4, UR47, -UR4, URZ ;  /* 0x800000042f047290 */ /* 0x000fcc000fffe03f */
[----:B------:R-:W-:Y:S01]  /*1890*/  IMAD.U32 R3, RZ, RZ, UR4 ;  /* 0x00000004ff037e24 */ /* 0x000fe2000f8e00ff */
[----:B0-----:R-:W-:-:S04]  /*18a0*/  LEA R7, R0, R7, 0x18 ;  /* 0x0000000700077211 */ /* 0x001fc800078ec0ff */
[----:B------:R-:W-:Y:S02]  /*18b0*/  SHF.L.U32 R0, R3, 0x1f, RZ ;  /* 0x0000001f03007819 */ /* 0x000fe400000006ff */
[----:B-1----:R-:W-:Y:S02]  /*18c0*/  SHF.R.U32.HI R20, RZ, 0x7, R20 ;  /* 0x00000007ff147819 */ /* 0x002fe40000011614 */
[----:B------:R-:W0:Y:S03]  /*18d0*/  SYNCS.PHASECHK.TRANS64.TRYWAIT P0, [R7+URZ+0x22800], R0 ;  /* 0x02280000070075a7 */ /* 0x000e26000800017f */
[----:B------:R-:W-:Y:S01]  /*18e0*/  VIADD R8, R20, 0x8 ;  /* 0x0000000814087836 */ /* 0x000fe20000000000 */
[----:B0-----:R-:W-:Y:S06]  /*18f0*/  @!P0 BRA `(.L_x_378) ;  /* 0x000000d800b48947 */ /* 0x001fec0003800000 */
.L_x_541:
[----:B0-----:R-:W-:Y:S01]  /*1900*/  IMAD.U32 R0, RZ, RZ, UR48 ;  /* 0x00000030ff007e24 */ /* 0x001fe2000f8e00ff */
[----:B------:R-:W-:Y:S05]  /*1910*/  WARPSYNC.ALL ;  /* 0x0000000000007948 */ /* 0x000fea0003800000 */
[----:B------:R0:W-:Y:S01]  /*1920*/  BAR.SYNC.DEFER_BLOCKING R8, 0x100 ;  /* 0x000400080000751d */ /* 0x0001e20000010000 */
[----:B------:R-:W-:-:S13]  /*1930*/  ISETP.NE.AND P0, PT, R0, 0x3, PT ;  /* 0x000000030000780c */ /* 0x000fda0003f05270 */
[----:B0-----:R-:W-:Y:S05]  /*1940*/  @!P0 BRA `(.L_x_379) ;  /* 0x0000000000048947 */ /* 0x001fea0003800000 */
[----:B------:R-:W-:Y:S01]  /*1950*/  BPT.TRAP 0x1 ;  /* 0x000000040000795c */ /* 0x000fe20000300000 */
.L_x_379:
[----:B------:R-:W-:Y:S02]  /*1960*/  IMAD.U32 R10, RZ, RZ, UR38 ;  /* 0x00000026ff0a7e24 */ /* 0x000fe4000f8e00ff */
[----:B------:R-:W-:-:S03]  /*1970*/  IMAD.U32 R0, RZ, RZ, UR37 ;  /* 0x00000025ff007e24 */ /* 0x000fc6000f8e00ff */
[----:B------:R-:W-:Y:S01]  /*1980*/  SHF.L.U32 R10, R10, 0x1f, RZ ;  /* 0x0000001f0a0a7819 */ /* 0x000fe200000006ff */
[----:B------:R-:W-:-:S04]  /*1990*/  IMAD R5, R0, 0x8, R7 ;  /* 0x0000000800057824 */ /* 0x000fc800078e0207 */
[----:B------:R0:W1:Y:S01]  /*19a0*/  SYNCS.PHASECHK.TRANS64.TRYWAIT P1, [R5+URZ+0x22830], R10 ;  /* 0x0228300a050075a7 */ /* 0x000062000802017f */
[----:B------:R-:W-:Y:S05]  /*19b0*/  @!P0 BRA `(.L_x_380) ;  /* 0x0000000000048947 */ /* 0x000fea0003800000 */
[----:B------:R-:W-:Y:S01]  /*19c0*/  BPT.TRAP 0x1 ;  /* 0x000000040000795c */ /* 0x000fe20000300000 */
.L_x_380:
[----:B-1----:R-:W-:Y:S05]  /*19d0*/  @P1 BRA `(.L_x_381) ;  /* 0x0000000000081947 */ /* 0x002fea0003800000 */
[----:B------:R-:W1:Y:S02]  /*19e0*/  SYNCS.PHASECHK.TRANS64.TRYWAIT P1, [R5+URZ+0x22830], R10 ;  /* 0x0228300a050075a7 */ /* 0x000e64000802017f */
[----:B-1----:R-:W-:Y:S05]  /*19f0*/  @!P1 BRA `(.L_x_382) ;  /* 0x000000d800889947 */ /* 0x002fea0003800000 */
.L_x_381:
[----:B------:R-:W-:Y:S01]  /*1a00*/  R2UR UR4, R7 ;  /* 0x00000000070472ca */ /* 0x000fe200000e0000 */
[----:B------:R-:W-:Y:S01]  /*1a10*/  WARPGROUP.ARRIVE ;  /* 0x00000000000079c5 */ /* 0x000fe20000000000 */
[----:B------:R-:W-:Y:S01]  /*1a20*/  UMOV UR5, 0x40000040 ;  /* 0x4000004000057882 */ /* 0x000fe20000000000 */
[----:B------:R-:W-:Y:S01]  /*1a30*/  UMOV UR7, 0x40000040 ;  /* 0x4000004000077882 */ /* 0x000fe20000000000 */
[----:B------:R-:W-:Y:S01]  /*1a40*/  UMOV UR9, 0x40000040 ;  /* 0x4000004000097882 */ /* 0x000fe20000000000 */
[----:B------:R-:W-:Y:S01]  /*1a50*/  UMOV UR11, 0x40000040 ;  /* 0x40000040000b7882 */ /* 0x000fe20000000000 */
[----:B------:R-:W-:Y:S01]  /*1a60*/  UMOV UR13, 0x40000040 ;  /* 0x40000040000d7882 */ /* 0x000fe20000000000 */
[----:B------:R-:W-:Y:S01]  /*1a70*/  UMOV UR15, 0x40000040 ;  /* 0x40000040000f7882 */ /* 0x000fe20000000000 */
[----:B------:R-:W-:Y:S01]  /*1a80*/  UMOV UR17, 0x40000040 ;  /* 0x4000004000117882 */ /* 0x000fe20000000000 */
[----:B------:R-:W-:Y:S01]  /*1a90*/  UMOV UR19, 0x40000040 ;  /* 0x4000004000137882 */ /* 0x000fe20000000000 */
[----:B------:R-:W-:Y:S01]  /*1aa0*/  P2R R72, PR, RZ, 0x1 ;  /* 0x00000001ff487803 */ /* 0x000fe20000000000 */
[----:B------:R-:W2:Y:S02]  /*1ab0*/  S2R R73, SR_TID.X ;  /* 0x0000000000497919 */ /* 0x000ea40000002100 */
[----:B------:R-:W-:-:S04]  /*1ac0*/  UIADD3 UR4, UR4, 0x1c400, URZ ;  /* 0x0001c40004047890 */ /* 0x000fc8000fffe03f */
[----:B------:R-:W-:-:S04]  /*1ad0*/  USHF.R.U32.HI UR4, URZ, 0x4, UR4 ;  /* 0x000000043f047899 */ /* 0x000fc80008011604 */
[----:B------:R-:W-:-:S04]  /*1ae0*/  ULOP3.LUT UR4, UR4, 0x3fff, URZ, 0xc0, !UPT ;  /* 0x00003fff04047892 */ /* 0x000fc8000f8ec03f */
[----:B------:R-:W-:Y:S02]  /*1af0*/  ULOP3.LUT UR20, UR4, 0x10000, URZ, 0xfc, !UPT ;  /* 0x0001000004147892 */ /* 0x000fe4000f8efc3f */
[----:B------:R-:W-:Y:S02]  /*1b00*/  ULOP3.LUT UR4, UR49, 0x10000, URZ, 0xfc, !UPT ;  /* 0x0001000031047892 */ /* 0x000fe4000f8efc3f */
[----:B------:R-:W-:Y:S02]  /*1b10*/  UIMAD UR6, UR37, 0x300, UR20 ;  /* 0x00000300250678a4 */ /* 0x000fe4000f8e0214 */
[----:B------:R-:W-:Y:S02]  /*1b20*/  UIADD3 UR8, UR4, 0x2, URZ ;  /* 0x0000000204087890 */ /* 0x000fe4000fffe03f */
[----:B------:R-:W-:Y:S02]  /*1b30*/  UIADD3 UR10, UR6, 0x2, URZ ;  /* 0x00000002060a7890 */ /* 0x000fe4000fffe03f */
[----:B------:R-:W-:-:S02]  /*1b40*/  UIADD3 UR12, UR4, 0x4, URZ ;  /* 0x00000004040c7890 */ /* 0x000fc4000fffe03f */
[----:B------:R-:W-:Y:S02]  /*1b50*/  UIADD3 UR14, UR6, 0x4, URZ ;  /* 0x00000004060e7890 */ /* 0x000fe4000fffe03f */
[----:B------:R-:W-:Y:S01]  /*1b60*/  HGMMA.64x96x16.F32 R24, gdesc[UR4], RZ, !UPT, gsb0 ;  /* 0x01600000041879f0 */ /* 0x000fe2000c0008ff */
[----:B------:R-:W-:Y:S02]  /*1b70*/  UIADD3 UR16, UR4, 0x6, URZ ;  /* 0x0000000604107890 */ /* 0x000fe4000fffe03f */
[----:B------:R-:W-:Y:S01]  /*1b80*/  UIADD3 UR18, UR6, 0x6, URZ ;  /* 0x0000000606127890 */ /* 0x000fe2000fffe03f */
[----:B------:R-:W-:Y:S01]  /*1b90*/  ULDC UR7, c[0x0][0x9d8] ;  /* 0x0002760000077ab9 */ /* 0x000fe20000000800 */
[----:B------:R-:W-:-:S04]  /*1ba0*/  UIMAD UR6, UR39, -0x60, UR42 ;  /* 0xffffffa0270678a4 */ /* 0x000fc8000f8e022a */
[----:B------:R-:W-:-:S06]  /*1bb0*/  UIADD3 UR6, UR6, 0x60, URZ ;  /* 0x0000006006067890 */ /* 0x000fcc000fffe03f */
        /* <DEDUP_REMOVED lines=33> */
[----:B------:R-:W-:Y:S01]  /*1dd0*/  MUFU.TANH R25, R25 ;  /* 0x0000001900197308 */ /* 0x000fe20000002400 */
        /* <DEDUP_REMOVED lines=8> */
[----:B---3--:R-:W-:Y:S01]  /*1e60*/  FSEL R3, R24, -INF , P6 ;  /* 0xff80000018037808 */ /* 0x008fe20003000000 */
        /* <DEDUP_REMOVED lines=14> */
[----:B------:R-:W5:Y:S01]  /*1f50*/  MUFU.TANH R32, R32 ;  /* 0x0000002000207308 */ /* 0x000f620000002400 */
[----:B----4-:R-:W-:Y:S01]  /*1f60*/  FSEL R28, R28, -INF , P4 ;  /* 0xff8000001c1c7808 */ /* 0x010fe20002000000 */
[----:B------:R-:W-:Y:S01]  /*1f70*/  FMUL.FTZ R54, R54, UR7 ;  /* 0x0000000736367c20 */ /* 0x000fe20008410000 */
[----:B------:R-:W-:Y:S01]  /*1f80*/  FMUL.FTZ R61, R61, UR7 ;  /* 0x000000073d3d7c20 */ /* 0x000fe20008410000 */
[----:B------:R-:W-:Y:S01]  /*1f90*/  FMUL.FTZ R55, R55, UR7 ;  /* 0x0000000737377c20 */ /* 0x000fe20008410000 */
[----:B------:R-:W-:Y:S01]  /*1fa0*/  FMUL.FTZ R64, R64, UR7 ;  /* 0x0000000740407c20 */ /* 0x000fe20008410000 */
[----:B------:R-:W-:Y:S01]  /*1fb0*/  FMUL.FTZ R58, R58, UR7 ;  /* 0x000000073a3a7c20 */ /* 0x000fe20008410000 */
[----:B------:R-:W-:Y:S01]  /*1fc0*/  FMUL.FTZ R65, R65, UR7 ;  /* 0x0000000741417c20 */ /* 0x000fe20008410000 */
[----:B------:R4:W0:Y:S01]  /*1fd0*/  MUFU.TANH R4, R26 ;  /* 0x0000001a00047308 */ /* 0x0008220000002400 */
        /* <DEDUP_REMOVED lines=8> */
[----:B----4-:R-:W-:Y:S01]  /*2060*/  FSEL R26, R25, -INF , P5 ;  /* 0xff800000191a7808 */ /* 0x010fe20002800000 */
[----:B------:R-:W-:Y:S01]  /*2070*/  FMUL.FTZ R67, R67, UR7 ;  /* 0x0000000743437c20 */ /* 0x000fe20008410000 */
[----:B-----5:R-:W-:Y:S01]  /*2080*/  FSEL R32, R32, -INF , P1 ;  /* 0xff80000020207808 */ /* 0x020fe20000800000 */
[----:B------:R-:W-:Y:S01]  /*2090*/  FMUL.FTZ R70, R70, UR7 ;  /* 0x0000000746467c20 */ /* 0x000fe20008410000 */
[----:B------:R-:W-:Y:S01]  /*20a0*/  FMNMX.FTZ R25, R3, R26, !PT ;  /* 0x0000001a03197209 */ /* 0x000fe20007810000 */
[----:B------:R-:W-:-:S02]  /*20b0*/  FMUL.FTZ R71, R71, UR7 ;  /* 0x0000000747477c20 */ /* 0x000fc40008410000 */
[----:B------:R-:W4:Y:S01]  /*20c0*/  MUFU.TANH R9, R27 ;  /* 0x0000001b00097308 */ /* 0x000f220000002400 */
[----:B------:R-:W-:Y:S02]  /*20d0*/  FMNMX.FTZ R24, R28, R25, !PT ;  /* 0x000000191c187209 */ /* 0x000fe40007810000 */
[----:B0-----:R-:W-:Y:S02]  /*20e0*/  FSEL R4, R4, -INF , P6 ;  /* 0xff80000004047808 */ /* 0x001fe40003000000 */
[----:B------:R-:W-:Y:S02]  /*20f0*/  FMNMX.FTZ R25, R29, R24, !PT ;  /* 0x000000181d197209 */ /* 0x000fe40007810000 */
[----:B------:R-:W-:Y:S01]  /*2100*/  ISETP.GT.AND P6, PT, R0, 0x18, PT ;  /* 0x000000180000780c */ /* 0x000fe20003fc4270 */
[----:B------:R-:W0:Y:S01]  /*2110*/  MUFU.TANH R36, R36 ;  /* 0x0000002400247308 */ /* 0x000e220000002400 */
[----:B---3--:R-:W-:Y:S02]  /*2120*/  FSEL R33, R33, -INF , P2 ;  /* 0xff80000021217808 */ /* 0x008fe40001000000 */
[----:B------:R-:W-:-:S04]  /*2130*/  FMNMX.FTZ R24, R32, R25, !PT ;  /* 0x0000001920187209 */ /* 0x000fc80007810000 */
[----:B------:R-:W-:Y:S01]  /*2140*/  FMNMX.FTZ R25, R33, R24, !PT ;  /* 0x0000001821197209 */ /* 0x000fe20007810000 */
[----:B------:R-:W3:Y:S01]  /*2150*/  MUFU.TANH R6, R30 ;  /* 0x0000001e00067308 */ /* 0x000ee20000002400 */
[----:B----4-:R-:W-:Y:S02]  /*2160*/  FSEL R9, R9, -INF , P5 ;  /* 0xff80000009097808 */ /* 0x010fe40002800000 */
[----:B------:R-:W-:-:S05]  /*2170*/  ISETP.GT.AND P5, PT, R0, 0x19, PT ;  /* 0x000000190000780c */ /* 0x000fca0003fa4270 */
[----:B------:R-:W4:Y:S01]  /*2180*/  MUFU.TANH R37, R37 ;  /* 0x0000002500257308 */ /* 0x000f220000002400 */
[----:B0-----:R-:W-:-:S04]  /*2190*/  FSEL R36, R36, -INF , P6 ;  /* 0xff80000024247808 */ /* 0x001fc80003000000 */
[----:B------:R-:W-:-:S03]  /*21a0*/  FMNMX.FTZ R24, R36, R25, !PT ;  /* 0x0000001924187209 */ /* 0x000fc60007810000 */
[----:B------:R-:W0:Y:S01]  /*21b0*/  MUFU.TANH R11, R31 ;  /* 0x0000001f000b7308 */ /* 0x000e220000002400 */
[----:B---3--:R-:W-:Y:S02]  /*21c0*/  FSEL R6, R6, -INF , P4 ;  /* 0xff80000006067808 */ /* 0x008fe40002000000 */
[----:B------:R-:W-:-:S05]  /*21d0*/  ISETP.GT.AND P4, PT, R0, 0x20, PT ;  /* 0x000000200000780c */ /* 0x000fca0003f84270 */
[----:B------:R-:W3:Y:S01]  /*21e0*/  MUFU.TANH R40, R40 ;  /* 0x0000002800287308 */ /* 0x000ee20000002400 */
[----:B----4-:R-:W-:-:S04]  /*21f0*/  FSEL R37, R37, -INF , P5 ;  /* 0xff80000025257808 */ /* 0x010fc80002800000 */
[----:B------:R-:W-:-:S03]  /*2200*/  FMNMX.FTZ R25, R37, R24, !PT ;  /* 0x0000001825197209 */ /* 0x000fc60007810000 */
[----:B------:R-:W4:Y:S01]  /*2210*/  MUFU.TANH R12, R34 ;  /* 0x00000022000c7308 */ /* 0x000f220000002400 */
[----:B0-----:R-:W-:Y:S02]  /*2220*/  FSEL R11, R11, -INF , P3 ;  /* 0xff8000000b0b7808 */ /* 0x001fe40001800000 */
[----:B------:R-:W-:-:S05]  /*2230*/  ISETP.GT.AND P3, PT, R0, 0x21, PT ;  /* 0x000000210000780c */ /* 0x000fca0003f64270 */
[----:B------:R-:W0:Y:S01]  /*2240*/  MUFU.TANH R41, R41 ;  /* 0x0000002900297308 */ /* 0x000e220000002400 */
[----:B---3--:R-:W-:-:S04]  /*2250*/  FSEL R40, R40, -INF , P4 ;  /* 0xff80000028287808 */ /* 0x008fc80002000000 */
[----:B------:R-:W-:-:S03]  /*2260*/  FMNMX.FTZ R30, R40, R25, !PT ;  /* 0x00000019281e7209 */ /* 0x000fc60007810000 */
        /* <DEDUP_REMOVED lines=85> */
[----:B0-----:R-:W-:-:S04]  /*27c0*/  FSEL R69, R69, -INF , P1 ;  /* 0xff80000045457808 */ /* 0x001fc80000800000 */
[----:B------:R-:W-:-:S03]  /*27d0*/  FMNMX.FTZ R27, R69, R0, !PT ;  /* 0x00000000451b7209 */ /* 0x000fc60007810000 */
[----:B------:R-:W0:Y:S01]  /*27e0*/  MUFU.TANH R66, R66 ;  /* 0x0000004200427308 */ /* 0x000e220000002400 */
[----:B---3--:R-:W-:Y:S01]  /*27f0*/  FSEL R62, R62, -INF , P6 ;  /* 0xff8000003e3e7808 */ /* 0x008fe20003000000 */
[----:B------:R-:W3:Y:S06]  /*2800*/  SHFL.BFLY PT, R0, R27, 0x2, 0x1f ;  /* 0x0c401f001b007f89 */ /* 0x000eec00000e0000 */
[----:B------:R-:W5:Y:S01]  /*2810*/  MUFU.TANH R67, R67 ;  /* 0x0000004300437308 */ /* 0x000f620000002400 */
[----:B----4-:R-:W-:-:S07]  /*2820*/  FSEL R63, R63, -INF , P5 ;  /* 0xff8000003f3f7808 */ /* 0x010fce0002800000 */
[----:B------:R-:W4:Y:S01]  /*2830*/  MUFU.TANH R70, R70 ;  /* 0x0000004600467308 */ /* 0x000f220000002400 */
[----:B0-----:R-:W-:-:S07]  /*2840*/  FSEL R66, R66, -INF , P4 ;  /* 0xff80000042427808 */ /* 0x001fce0002000000 */
[----:B------:R-:W0:Y:S01]  /*2850*/  MUFU.TANH R71, R71 ;  /* 0x0000004700477308 */ /* 0x000e220000002400 */
[----:B-----5:R-:W-:Y:S02]  /*2860*/  FSEL R67, R67, -INF , P3 ;  /* 0xff80000043437808 */ /* 0x020fe40001800000 */
[----:B---3--:R-:W-:Y:S02]  /*2870*/  FMNMX.FTZ R30, R27, R0, !PT ;  /* 0x000000001b1e7209 */ /* 0x008fe40007810000 */
[----:B------:R-:W-:-:S03]  /*2880*/  FMNMX.FTZ R27, R4, R9, !PT ;  /* 0x00000009041b7209 */ /* 0x000fc60007810000 */
[----:B------:R-:W3:Y:S01]  /*2890*/  SHFL.BFLY PT, R31, R30, 0x1, 0x1f ;  /* 0x0c201f001e1f7f89 */ /* 0x000ee200000e0000 */
[----:B----4-:R-:W-:Y:S02]  /*28a0*/  FSEL R70, R70, -INF , P2 ;  /* 0xff80000046467808 */ /* 0x010fe40001000000 */
[----:B0-----:R-:W-:Y:S02]  /*28b0*/  FSEL R71, R71, -INF , P1 ;  /* 0xff80000047477808 */ /* 0x001fe40000800000 */
[----:B---3--:R-:W-:Y:S02]  /*28c0*/  FMNMX.FTZ R0, R30, R31, !PT ;  /* 0x0000001f1e007209 */ /* 0x008fe40007810000 */
[----:B------:R-:W-:Y:S02]  /*28d0*/  FMNMX.FTZ R30, R6, R27, !PT ;  /* 0x0000001b061e7209 */ /* 0x000fe40007810000 */
[C---:B------:R-:W-:Y:S01]  /*28e0*/  FSETP.NEU.FTZ.AND P0, PT, R0.reuse, -INF , PT ;  /* 0xff8000000000780b */ /* 0x040fe20003f1d000 */
[----:B------:R-:W-:-:S05]  /*28f0*/  FMUL.FTZ R31, R0, UR10 ;  /* 0x0000000a001f7c20 */ /* 0x000fca0008410000 */
[----:B------:R-:W-:Y:S02]  /*2900*/  FSEL R31, R31, RZ, P0 ;  /* 0x000000ff1f1f7208 */ /* 0x000fe40000000000 */
[----:B------:R-:W-:-:S03]  /*2910*/  ISETP.NE.AND P0, PT, R72, RZ, PT ;  /* 0x000000ff4800720c */ /* 0x000fc60003f05270 */
[--C-:B------:R-:W-:Y:S01]  /*2920*/  FFMA.FTZ R27, R3, UR10, -R31.reuse ;  /* 0x0000000a031b7c23 */ /* 0x100fe2000801081f */
[----:B------:R-:W-:Y:S01]  /*2930*/  FMNMX.FTZ R3, R11, R30, !PT ;  /* 0x0000001e0b037209 */ /* 0x000fe20007810000 */
[--C-:B------:R-:W-:Y:S01]  /*2940*/  FFMA.FTZ R34, R26, UR10, -R31.reuse ;  /* 0x0000000a1a227c23 */ /* 0x100fe2000801081f */
[--C-:B------:R-:W-:Y:S01]  /*2950*/  FFMA.FTZ R28, R28, UR10, -R31.reuse ;  /* 0x0000000a1c1c7c23 */ /* 0x100fe2000801081f */
[----:B------:R-:W-:Y:S01]  /*2960*/  MUFU.EX2 R152, R27 ;  /* 0x0000001b00987308 */ /* 0x000fe20000000800 */
[----:B------:R-:W-:Y:S01]  /*2970*/  FMNMX.FTZ R30, R12, R3, !PT ;  /* 0x000000030c1e7209 */ /* 0x000fe20007810000 */
[--C-:B------:R-:W-:Y:S01]  /*2980*/  FFMA.FTZ R29, R29, UR10, -R31.reuse ;  /* 0x0000000a1d1d7c23 */ /* 0x100fe2000801081f */
[--C-:B------:R-:W-:Y:S01]  /*2990*/  FFMA.FTZ R32, R32, UR10, -R31.reuse ;  /* 0x0000000a20207c23 */ /* 0x100fe2000801081f */
        /* <DEDUP_REMOVED lines=20> */
[----:B------:R-:W0:Y:S01]  /*2ae0*/  MUFU.EX2 R29, R29 ;  /* 0x0000001d001d7308 */ /* 0x000e220000000800 */
        /* <DEDUP_REMOVED lines=9> */
[----:B------:R-:W-:-:S03]  /*2b80*/  FFMA.FTZ R31, R69, UR10, -R31 ;  /* 0x0000000a451f7c23 */ /* 0x000fc6000801081f */
[----:B------:R-:W-:-:S03]  /*2b90*/  FMNMX.FTZ R3, R51, R26, !PT ;  /* 0x0000001a33037209 */ /* 0x000fc60007810000 */
[----:B------:R-:W3:Y:S01]  /*2ba0*/  MUFU.EX2 R33, R33 ;  /* 0x0000002100217308 */ /* 0x000ee20000000800 */
[----:B------:R-:W-:Y:S02]  /*2bb0*/  FMNMX.FTZ R26, R54, R3, !PT ;  /* 0x00000003361a7209 */ /* 0x000fe40007810000 */
[----:B0-----:R-:W-:Y:S02]  /*2bc0*/  F2FP.F16.F32.PACK_AB R154, R29, R28 ;  /* 0x0000001c1d9a723e */ /* 0x001fe400000000ff */
[----:B------:R-:W-:-:S03]  /*2bd0*/  FMNMX.FTZ R3, R55, R26, !PT ;  /* 0x0000001a37037209 */ /* 0x000fc60007810000 */
[----:B------:R-:W-:Y:S01]  /*2be0*/  MUFU.EX2 R36, R36 ;  /* 0x0000002400247308 */ /* 0x000fe20000000800 */
[----:B------:R-:W-:-:S04]  /*2bf0*/  FMNMX.FTZ R26, R58, R3, !PT ;  /* 0x000000033a1a7209 */ /* 0x000fc80007810000 */
[----:B------:R-:W-:-:S03]  /*2c00*/  FMNMX.FTZ R3, R59, R26, !PT ;  /* 0x0000001a3b037209 */ /* 0x000fc60007810000 */
[----:B------:R-:W0:Y:S01]  /*2c10*/  MUFU.EX2 R37, R37 ;  /* 0x0000002500257308 */ /* 0x000e220000000800 */
[----:B------:R-:W-:Y:S02]  /*2c20*/  FMNMX.FTZ R26, R62, R3, !PT ;  /* 0x000000033e1a7209 */ /* 0x000fe40007810000 */
[----:B---3--:R-:W-:Y:S02]  /*2c30*/  F2FP.F16.F32.PACK_AB R156, R33, R32 ;  /* 0x00000020219c723e */ /* 0x008fe400000000ff */
[----:B------:R-:W-:-:S03]  /*2c40*/  FMNMX.FTZ R3, R63, R26, !PT ;  /* 0x0000001a3f037209 */ /* 0x000fc60007810000 */
[----:B------:R-:W-:Y:S01]  /*2c50*/  MUFU.EX2 R40, R40 ;  /* 0x0000002800287308 */ /* 0x000fe20000000800 */
[----:B------:R-:W-:-:S04]  /*2c60*/  FMNMX.FTZ R26, R66, R3, !PT ;  /* 0x00000003421a7209 */ /* 0x000fc80007810000 */
[----:B------:R-:W-:-:S03]  /*2c70*/  FMNMX.FTZ R3, R67, R26, !PT ;  /* 0x0000001a43037209 */ /* 0x000fc60007810000 */
[----:B------:R-:W3:Y:S01]  /*2c80*/  MUFU.EX2 R41, R41 ;  /* 0x0000002900297308 */ /* 0x000ee20000000800 */
[----:B------:R-:W-:Y:S02]  /*2c90*/  FMNMX.FTZ R26, R70, R3, !PT ;  /* 0x00000003461a7209 */ /* 0x000fe40007810000 */
[----:B0-----:R-:W-:Y:S02]  /*2ca0*/  F2FP.F16.F32.PACK_AB R158, R37, R36 ;  /* 0x00000024259e723e */ /* 0x001fe400000000ff */
[----:B------:R-:W-:-:S03]  /*2cb0*/  FMNMX.FTZ R26, R71, R26, !PT ;  /* 0x0000001a471a7209 */ /* 0x000fc60007810000 */
[----:B------:R-:W-:Y:S02]  /*2cc0*/  MUFU.EX2 R44, R44 ;  /* 0x0000002c002c7308 */ /* 0x000fe40000000800 */
[----:B------:R-:W0:Y:S06]  /*2cd0*/  SHFL.BFLY PT, R3, R26, 0x2, 0x1f ;  /* 0x0c401f001a037f89 */ /* 0x000e2c00000e0000 */
[----:B------:R-:W4:Y:S01]  /*2ce0*/  MUFU.EX2 R45, R45 ;  /* 0x0000002d002d7308 */ /* 0x000f220000000800 */
[----:B---3--:R-:W-:-:S07]  /*2cf0*/  F2FP.F16.F32.PACK_AB R160, R41, R40 ;  /* 0x0000002829a0723e */ /* 0x008fce00000000ff */
[----:B------:R-:W-:Y:S08]  /*2d00*/  MUFU.EX2 R48, R48 ;  /* 0x0000003000307308 */ /* 0x000ff00000000800 */
[----:B------:R-:W3:Y:S01]  /*2d10*/  MUFU.EX2 R49, R49 ;  /* 0x0000003100317308 */ /* 0x000ee20000000800 */
[----:B----4-:R-:W-:Y:S02]  /*2d20*/  F2FP.F16.F32.PACK_AB R162, R45, R44 ;  /* 0x0000002c2da2723e */ /* 0x010fe400000000ff */
[----:B0-----:R-:W-:-:S05]  /*2d30*/  FMNMX.FTZ R27, R26, R3, !PT ;  /* 0x000000031a1b7209 */ /* 0x001fca0007810000 */
[----:B------:R-:W0:Y:S01]  /*2d40*/  SHFL.BFLY PT, R26, R27, 0x1, 0x1f ;  /* 0x0c201f001b1a7f89 */ /* 0x000e2200000e0000 */
[----:B------:R-:W-:Y:S08]  /*2d50*/  MUFU.EX2 R52, R52 ;  /* 0x0000003400347308 */ /* 0x000ff00000000800 */
[----:B------:R-:W4:Y:S01]  /*2d60*/  MUFU.EX2 R53, R53 ;  /* 0x0000003500357308 */ /* 0x000f220000000800 */
[----:B---3--:R-:W-:-:S07]  /*2d70*/  F2FP.F16.F32.PACK_AB R164, R49, R48 ;  /* 0x0000003031a4723e */ /* 0x008fce00000000ff */
[----:B------:R-:W-:Y:S01]  /*2d80*/  MUFU.EX2 R56, R56 ;  /* 0x0000003800387308 */ /* 0x000fe20000000800 */
[----:B0-----:R-:W-:-:S07]  /*2d90*/  FMNMX.FTZ R3, R27, R26, !PT ;  /* 0x0000001a1b037209 */ /* 0x001fce0007810000 */
[----:B------:R-:W-:Y:S01]  /*2da0*/  MUFU.EX2 R57, R57 ;  /* 0x0000003900397308 */ /* 0x000fe20000000800 */
[----:B----4-:R-:W-:Y:S02]  /*2db0*/  F2FP.F16.F32.PACK_AB R166, R53, R52 ;  /* 0x0000003435a6723e */ /* 0x010fe400000000ff */
[C---:B------:R-:W-:Y:S01]  /*2dc0*/  FSETP.NEU.FTZ.AND P1, PT, R3.reuse, -INF , PT ;  /* 0xff8000000300780b */ /* 0x040fe20003f3d000 */
[----:B------:R-:W-:-:S04]  /*2dd0*/  FMUL.FTZ R26, R3, UR10 ;  /* 0x0000000a031a7c20 */ /* 0x000fc80008410000 */
[----:B------:R-:W-:Y:S01]  /*2de0*/  MUFU.EX2 R60, R60 ;  /* 0x0000003c003c7308 */ /* 0x000fe20000000800 */
[----:B------:R-:W-:Y:S02]  /*2df0*/  FSEL R26, R26, RZ, P1 ;  /* 0x000000ff1a1a7208 */ /* 0x000fe40000800000 */
[----:B--2---:R-:W-:Y:S02]  /*2e00*/  LOP3.LUT P1, RZ, R73, 0x7f, RZ, 0xc0, !PT ;  /* 0x0000007f49ff7812 */ /* 0x004fe4000782c0ff */
[----:B------:R-:W-:Y:S01]  /*2e10*/  SHF.R.U32.HI R73, RZ, 0x7, R73 ;  /* 0x00000007ff497819 */ /* 0x000fe20000011649 */
[--C-:B------:R-:W-:Y:S01]  /*2e20*/  FFMA.FTZ R4, R4, UR10, -R26.reuse ;  /* 0x0000000a04047c23 */ /* 0x100fe2000801081a */
[--C-:B------:R-:W-:Y:S01]  /*2e30*/  FFMA.FTZ R9, R9, UR10, -R26.reuse ;  /* 0x0000000a09097c23 */ /* 0x100fe2000801081a */
        /* <DEDUP_REMOVED lines=8> */
[--C-:B------:R-:W-:Y:S01]  /*2ec0*/  FFMA.FTZ R21, R21, UR10, -R26.reuse ;  /* 0x0000000a15157c23 */ /* 0x100fe2000801081a */
[--C-:B------:R-:W-:Y:S01]  /*2ed0*/  FFMA.FTZ R24, R24, UR10, -R26.reuse ;  /* 0x0000000a18187c23 */ /* 0x100fe2000801081a */
[----:B------:R0:W2:Y:S01]  /*2ee0*/  MUFU.EX2 R30, R9 ;  /* 0x00000009001e7308 */ /* 0x0000a20000000800 */
[--C-:B------:R-:W-:Y:S01]  /*2ef0*/  FFMA.FTZ R25, R25, UR10, -R26.reuse ;  /* 0x0000000a19197c23 */ /* 0x100fe2000801081a */
[--C-:B------:R-:W-:Y:S01]  /*2f00*/  FFMA.FTZ R50, R50, UR10, -R26.reuse ;  /* 0x0000000a32327c23 */ /* 0x100fe2000801081a */
[--C-:B------:R-:W-:Y:S01]  /*2f10*/  FFMA.FTZ R51, R51, UR10, -R26.reuse ;  /* 0x0000000a33337c23 */ /* 0x100fe2000801081a */
[--C-:B------:R-:W-:Y:S01]  /*2f20*/  FFMA.FTZ R54, R54, UR10, -R26.reuse ;  /* 0x0000000a36367c23 */ /* 0x100fe2000801081a */
[--C-:B------:R-:W-:Y:S01]  /*2f30*/  FFMA.FTZ R55, R55, UR10, -R26.reuse ;  /* 0x0000000a37377c23 */ /* 0x100fe2000801081a */
[--C-:B------:R-:W-:Y:S01]  /*2f40*/  FFMA.FTZ R58, R58, UR10, -R26.reuse ;  /* 0x0000000a3a3a7c23 */ /* 0x100fe2000801081a */
[--C-:B------:R-:W-:Y:S01]  /*2f50*/  FFMA.FTZ R59, R59, UR10, -R26.reuse ;  /* 0x0000000a3b3b7c23 */ /* 0x100fe2000801081a */
[----:B------:R3:W4:Y:S01]  /*2f60*/  MUFU.EX2 R155, R6 ;  /* 0x00000006009b7308 */ /* 0x0007220000000800 */
[----:B0-----:R-:W-:Y:S01]  /*2f70*/  FADD.FTZ R9, R152, R35 ;  /* 0x0000002398097221 */ /* 0x001fe20000010000 */
[--C-:B------:R-:W-:Y:S01]  /*2f80*/  FFMA.FTZ R62, R62, UR10, -R26.reuse ;  /* 0x0000000a3e3e7c23 */ /* 0x100fe2000801081a */
[--C-:B------:R-:W-:Y:S01]  /*2f90*/  FFMA.FTZ R63, R63, UR10, -R26.reuse ;  /* 0x0000000a3f3f7c23 */ /* 0x100fe2000801081a */
[--C-:B------:R-:W-:Y:S01]  /*2fa0*/  FFMA.FTZ R66, R66, UR10, -R26.reuse ;  /* 0x0000000a42427c23 */ /* 0x100fe2000801081a */
[----:B------:R-:W-:Y:S01]  /*2fb0*/  FADD.FTZ R4, R28, R9 ;  /* 0x000000091c047221 */ /* 0x000fe20000010000 */
[--C-:B------:R-:W-:Y:S01]  /*2fc0*/  FFMA.FTZ R67, R67, UR10, -R26.reuse ;  /* 0x0000000a43437c23 */ /* 0x100fe2000801081a */
[----:B------:R-:W-:Y:S01]  /*2fd0*/  FFMA.FTZ R70, R70, UR10, -R26 ;  /* 0x0000000a46467c23 */ /* 0x000fe2000801081a */
[----:B------:R4:W0:Y:S01]  /*2fe0*/  MUFU.EX2 R34, R11 ;  /* 0x0000000b00227308 */ /* 0x0008220000000800 */
[----:B------:R-:W-:Y:S01]  /*2ff0*/  FADD.FTZ R9, R29, R4 ;  /* 0x000000041d097221 */ /* 0x000fe20000010000 */
[----:B--2---:R-:W-:Y:S01]  /*3000*/  FADD.FTZ R4, R153, R30 ;  /* 0x0000001e99047221 */ /* 0x004fe20000010000 */
[----:B------:R-:W-:Y:S01]  /*3010*/  FFMA.FTZ R26, R71, UR10, -R26 ;  /* 0x0000000a471a7c23 */ /* 0x000fe2000801081a */
[----:B------:R-:W-:Y:S01]  /*3020*/  F2FP.F16.F32.PACK_AB R152, R35, R152 ;  /* 0x000000982398723e */ /* 0x000fe200000000ff */
[----:B---3--:R-:W-:Y:S01]  /*3030*/  FADD.FTZ R6, R32, R9 ;  /* 0x0000000920067221 */ /* 0x008fe20000010000 */
[----:B------:R-:W-:-:S02]  /*3040*/  F2FP.F16.F32.PACK_AB R168, R57, R56 ;  /* 0x0000003839a8723e */ /* 0x000fc400000000ff */
[----:B------:R-:W2:Y:S01]  /*3050*/  MUFU.EX2 R12, R12 ;  /* 0x0000000c000c7308 */ /* 0x000ea20000000800 */
[----:B----4-:R-:W-:Y:S01]  /*3060*/  FADD.FTZ R11, R155, R4 ;  /* 0x000000049b0b7221 */ /* 0x010fe20000010000 */
[----:B------:R-:W-:Y:S01]  /*3070*/  FADD.FTZ R9, R33, R6 ;  /* 0x0000000621097221 */ /* 0x000fe20000010000 */
[----:B------:R-:W-:-:S03]  /*3080*/  F2FP.F16.F32.PACK_AB R153, R30, R153 ;  /* 0x000000991e99723e */ /* 0x000fc600000000ff */
[----:B------:R-:W-:Y:S01]  /*3090*/  FADD.FTZ R4, R36, R9 ;  /* 0x0000000924047221 */ /* 0x000fe20000010000 */
[----:B------:R-:W-:Y:S01]  /*30a0*/  IADD3 R9, -R73, 0xb, RZ ;  /* 0x0000000b49097810 */ /* 0x000fe20007ffe1ff */
[----:B------:R-:W3:Y:S01]  /*30b0*/  MUFU.EX2 R13, R13 ;  /* 0x0000000d000d7308 */ /* 0x000ee20000000800 */
[C---:B0-----:R-:W-:Y:S01]  /*30c0*/  FADD.FTZ R11, R34.reuse, R11 ;  /* 0x0000000b220b7221 */ /* 0x041fe20000010000 */
[----:B------:R-:W-:Y:S01]  /*30d0*/  FADD.FTZ R27, R37, R4 ;  /* 0x00000004251b7221 */ /* 0x000fe20000010000 */
[----:B------:R-:W-:Y:S01]  /*30e0*/  @!P1 VIADD R4, R5, 0x22840 ;  /* 0x0002284005049836 */ /* 0x000fe20000000000 */
[----:B------:R-:W-:Y:S02]  /*30f0*/  F2FP.F16.F32.PACK_AB R155, R34, R155 ;  /* 0x0000009b229b723e */ /* 0x000fe400000000ff */
[----:B------:R-:W-:Y:S02]  /*3100*/  FADD.FTZ R38, R40, R27 ;  /* 0x0000001b28267221 */ /* 0x000fe40000010000 */
[----:B------:R-:W0:Y:S01]  /*3110*/  MUFU.EX2 R14, R14 ;  /* 0x0000000e000e7308 */ /* 0x000e220000000800 */
[----:B--2---:R-:W-:Y:S01]  /*3120*/  FADD.FTZ R6, R12, R11 ;  /* 0x0000000b0c067221 */ /* 0x004fe20000010000 */
[----:B------:R-:W-:Y:S01]  /*3130*/  @!P1 PRMT R4, RZ, 0x654, R4 ;  /* 0x00000654ff049816 */ /* 0x000fe20000000004 */
[----:B------:R2:W-:Y:S06]  /*3140*/  BAR.ARV R9, 0x100 ;  /* 0x000400090000751d */ /* 0x0005ec0000002000 */
[----:B------:R-:W4:Y:S01]  /*3150*/  MUFU.EX2 R15, R15 ;  /* 0x0000000f000f7308 */ /* 0x000f220000000800 */
[----:B---3--:R-:W-:Y:S01]  /*3160*/  FADD.FTZ R11, R13, R6 ;  /* 0x000000060d0b7221 */ /* 0x008fe20000010000 */
[----:B------:R3:W-:Y:S01]  /*3170*/  @!P1 SYNCS.ARRIVE.TRANS64.RED.A1T0 RZ, [R4+URZ], RZ ;  /* 0x000000ff04ff99a7 */ /* 0x0007e2000810043f */
[----:B------:R-:W-:Y:S01]  /*3180*/  FADD.FTZ R27, R41, R38 ;  /* 0x00000026291b7221 */ /* 0x000fe20000010000 */
[----:B------:R-:W-:-:S03]  /*3190*/  F2FP.F16.F32.PACK_AB R157, R13, R12 ;  /* 0x0000000c0d9d723e */ /* 0x000fc600000000ff */
[----:B------:R-:W-:Y:S01]  /*31a0*/  FADD.FTZ R38, R44, R27 ;  /* 0x0000001b2c267221 */ /* 0x000fe20000010000 */
[----:B------:R-:W3:Y:S01]  /*31b0*/  MUFU.EX2 R20, R20 ;  /* 0x0000001400147308 */ /* 0x000ee20000000800 */
[----:B0-----:R-:W-:Y:S02]  /*31c0*/  FADD.FTZ R6, R14, R11 ;  /* 0x0000000b0e067221 */ /* 0x001fe40000010000 */
[----:B------:R-:W-:-:S05]  /*31d0*/  FADD.FTZ R27, R45, R38 ;  /* 0x000000262d1b7221 */ /* 0x000fca0000010000 */
[----:B------:R-:W0:Y:S01]  /*31e0*/  MUFU.EX2 R21, R21 ;  /* 0x0000001500157308 */ /* 0x000e220000000800 */
[C---:B----4-:R-:W-:Y:S01]  /*31f0*/  FADD.FTZ R11, R15.reuse, R6 ;  /* 0x000000060f0b7221 */ /* 0x050fe20000010000 */
[----:B------:R-:W-:Y:S01]  /*3200*/  FADD.FTZ R6, R48, R27 ;  /* 0x0000001b30067221 */ /* 0x000fe20000010000 */
[----:B------:R-:W-:-:S03]  /*3210*/  F2FP.F16.F32.PACK_AB R159, R15, R14 ;  /* 0x0000000e0f9f723e */ /* 0x000fc600000000ff */
[----:B------:R-:W-:Y:S02]  /*3220*/  FADD.FTZ R27, R49, R6 ;  /* 0x00000006311b7221 */ /* 0x000fe40000010000 */
[----:B------:R-:W4:Y:S01]  /*3230*/  MUFU.EX2 R24, R24 ;  /* 0x0000001800187308 */ /* 0x000f220000000800 */
[----:B---3--:R-:W-:Y:S01]  /*3240*/  FADD.FTZ R4, R20, R11 ;  /* 0x0000000b14047221 */ /* 0x008fe20000010000 */
[----:B------:R-:W-:-:S04]  /*3250*/  FADD.FTZ R6, R52, R27 ;  /* 0x0000001b34067221 */ /* 0x000fc80000010000 */
[----:B------:R-:W-:Y:S02]  /*3260*/  FADD.FTZ R27, R53, R6 ;  /* 0x00000006351b7221 */ /* 0x000fe40000010000 */
[----:B------:R-:W3:Y:S01]  /*3270*/  MUFU.EX2 R25, R25 ;  /* 0x0000001900197308 */ /* 0x000ee20000000800 */
[C---:B0-----:R-:W-:Y:S01]  /*3280*/  FADD.FTZ R11, R21.reuse, R4 ;  /* 0x00000004150b7221 */ /* 0x041fe20000010000 */
[----:B------:R-:W-:Y:S01]  /*3290*/  FADD.FTZ R6, R56, R27 ;  /* 0x0000001b38067221 */ /* 0x000fe20000010000 */
[----:B------:R-:W-:-:S03]  /*32a0*/  F2FP.F16.F32.PACK_AB R161, R21, R20 ;  /* 0x0000001415a1723e */ /* 0x000fc600000000ff */
[----:B------:R-:W-:Y:S02]  /*32b0*/  FADD.FTZ R27, R57, R6 ;  /* 0x00000006391b7221 */ /* 0x000fe40000010000 */
[----:B------:R-:W0:Y:S01]  /*32c0*/  MUFU.EX2 R50, R50 ;  /* 0x0000003200327308 */ /* 0x000e220000000800 */
[----:B----4-:R-:W-:Y:S01]  /*32d0*/  FADD.FTZ R4, R24, R11 ;  /* 0x0000000b18047221 */ /* 0x010fe20000010000 */
[----:B------:R-:W-:-:S06]  /*32e0*/  FADD.FTZ R6, R60, R27 ;  /* 0x0000001b3c067221 */ /* 0x000fcc0000010000 */
[----:B------:R-:W4:Y:S01]  /*32f0*/  MUFU.EX2 R51, R51 ;  /* 0x0000003300337308 */ /* 0x000f220000000800 */
[C---:B---3--:R-:W-:Y:S01]  /*3300*/  FADD.FTZ R11, R25.reuse, R4 ;  /* 0x00000004190b7221 */ /* 0x048fe20000010000 */
[----:B------:R-:W-:-:S06]  /*3310*/  F2FP.F16.F32.PACK_AB R163, R25, R24 ;  /* 0x0000001819a3723e */ /* 0x000fcc00000000ff */
[----:B------:R-:W3:Y:S01]  /*3320*/  MUFU.EX2 R54, R54 ;  /* 0x0000003600367308 */ /* 0x000ee20000000800 */
[----:B0-----:R-:W-:-:S07]  /*3330*/  FADD.FTZ R4, R50, R11 ;  /* 0x0000000b32047221 */ /* 0x001fce0000010000 */
[----:B------:R-:W0:Y:S01]  /*3340*/  MUFU.EX2 R55, R55 ;  /* 0x0000003700377308 */ /* 0x000e220000000800 */
[C---:B----4-:R-:W-:Y:S01]  /*3350*/  FADD.FTZ R11, R51.reuse, R4 ;  /* 0x00000004330b7221 */ /* 0x050fe20000010000 */
[----:B------:R-:W-:-:S06]  /*3360*/  F2FP.F16.F32.PACK_AB R165, R51, R50 ;  /* 0x0000003233a5723e */ /* 0x000fcc00000000ff */
[----:B------:R-:W4:Y:S01]  /*3370*/  MUFU.EX2 R58, R58 ;  /* 0x0000003a003a7308 */ /* 0x000f220000000800 */
[----:B---3--:R-:W-:-:S07]  /*3380*/  FADD.FTZ R4, R54, R11 ;  /* 0x0000000b36047221 */ /* 0x008fce0000010000 */
[----:B------:R-:W3:Y:S01]  /*3390*/  MUFU.EX2 R59, R59 ;  /* 0x0000003b003b7308 */ /* 0x000ee20000000800 */
[C---:B0-----:R-:W-:Y:S01]  /*33a0*/  FADD.FTZ R11, R55.reuse, R4 ;  /* 0x00000004370b7221 */ /* 0x041fe20000010000 */
[----:B------:R-:W-:-:S06]  /*33b0*/  F2FP.F16.F32.PACK_AB R167, R55, R54 ;  /* 0x0000003637a7723e */ /* 0x000fcc00000000ff */
[----:B------:R-:W0:Y:S01]  /*33c0*/  MUFU.EX2 R62, R62 ;  /* 0x0000003e003e7308 */ /* 0x000e220000000800 */
[----:B----4-:R-:W-:-:S07]  /*33d0*/  FADD.FTZ R4, R58, R11 ;  /* 0x0000000b3a047221 */ /* 0x010fce0000010000 */
        /* <DEDUP_REMOVED lines=9> */
[C---:B---3--:R-:W-:Y:S01]  /*3470*/  FADD.FTZ R27, R61.reuse, R6 ;  /* 0x000000063d1b7221 */ /* 0x048fe20000010000 */
[----:B------:R-:W-:-:S06]  /*3480*/  F2FP.F16.F32.PACK_AB R170, R61, R60 ;  /* 0x0000003c3daa723e */ /* 0x000fcc00000000ff */
[----:B------:R-:W3:Y:S01]  /*3490*/  MUFU.EX2 R67, R67 ;  /* 0x0000004300437308 */ /* 0x000ee20000000800 */
[----:B0-----:R-:W-:-:S07]  /*34a0*/  FADD.FTZ R4, R66, R11 ;  /* 0x0000000b42047221 */ /* 0x001fce0000010000 */
[----:B------:R-:W0:Y:S01]  /*34b0*/  MUFU.EX2 R65, R65 ;  /* 0x0000004100417308 */ /* 0x000e220000000800 */
[----:B----4-:R-:W-:-:S07]  /*34c0*/  FADD.FTZ R6, R64, R27 ;  /* 0x0000001b40067221 */ /* 0x010fce0000010000 */
[----:B------:R-:W4:Y:S01]  /*34d0*/  MUFU.EX2 R70, R70 ;  /* 0x0000004600467308 */ /* 0x000f220000000800 */
[C---:B---3--:R-:W-:Y:S01]  /*34e0*/  FADD.FTZ R11, R67.reuse, R4 ;  /* 0x00000004430b7221 */ /* 0x048fe20000010000 */
[----:B------:R-:W-:-:S06]  /*34f0*/  F2FP.F16.F32.PACK_AB R173, R67, R66 ;  /* 0x0000004243ad723e */ /* 0x000fcc00000000ff */
[----:B------:R-:W3:Y:S01]  /*3500*/  MUFU.EX2 R68, R68 ;  /* 0x0000004400447308 */ /* 0x000ee20000000800 */
[C---:B0-----:R-:W-:Y:S01]  /*3510*/  FADD.FTZ R27, R65.reuse, R6 ;  /* 0x00000006411b7221 */ /* 0x041fe20000010000 */
[----:B------:R-:W-:-:S06]  /*3520*/  F2FP.F16.F32.PACK_AB R172, R65, R64 ;  /* 0x0000004041ac723e */ /* 0x000fcc00000000ff */
[----:B------:R-:W0:Y:S01]  /*3530*/  MUFU.EX2 R175, R26 ;  /* 0x0000001a00af7308 */ /* 0x000e220000000800 */
[----:B----4-:R-:W-:-:S07]  /*3540*/  FADD.FTZ R4, R70, R11 ;  /* 0x0000000b46047221 */ /* 0x010fce0000010000 */
[----:B------:R-:W4:Y:S01]  /*3550*/  MUFU.EX2 R31, R31 ;  /* 0x0000001f001f7308 */ /* 0x000f220000000800 */
[----:B---3--:R-:W-:Y:S01]  /*3560*/  FADD.FTZ R6, R68, R27 ;  /* 0x0000001b44067221 */ /* 0x008fe20000010000 */
[C---:B0-----:R-:W-:Y:S01]  /*3570*/  FADD.FTZ R4, R175.reuse, R4 ;  /* 0x00000004af047221 */ /* 0x041fe20000010000 */
[----:B------:R-:W-:Y:S02]  /*3580*/  F2FP.F16.F32.PACK_AB R175, R175, R70 ;  /* 0x00000046afaf723e */ /* 0x000fe400000000ff */
[C---:B----4-:R-:W-:Y:S01]  /*3590*/  FADD.FTZ R6, R31.reuse, R6 ;  /* 0x000000061f067221 */ /* 0x050fe20000010000 */
[----:B------:R-:W-:Y:S01]  /*35a0*/  F2FP.F16.F32.PACK_AB R174, R31, R68 ;  /* 0x000000441fae723e */ /* 0x000fe200000000ff */
[----:B--2---:R-:W-:Y:S06]  /*35b0*/  @!P0 BRA `(.L_x_383) ;  /* 0x0000000000048947 */ /* 0x004fec0003800000 */
[----:B------:R-:W-:Y:S01]  /*35c0*/  BPT.TRAP 0x1 ;  /* 0x000000040000795c */ /* 0x000fe20000300000 */
.L_x_383:
[----:B------:R0:W2:Y:S01]  /*35d0*/  SYNCS.PHASECHK.TRANS64.TRYWAIT P2, [R5+URZ+0x22850], R10 ;  /* 0x0228500a050075a7 */ /* 0x0000a2000804017f */
[----:B------:R-:W-:Y:S05]  /*35e0*/  @!P0 BRA `(.L_x_384) ;  /* 0x0000000000048947 */ /* 0x000fea0003800000 */
[----:B------:R-:W-:Y:S01]  /*35f0*/  BPT.TRAP 0x1 ;  /* 0x000000040000795c */ /* 0x000fe20000300000 */
.L_x_384:
[----:B--2---:R-:W-:Y:S05]  /*3600*/  @P2 BRA `(.L_x_385) ;  /* 0x0000000000082947 */ /* 0x004fea0003800000 */
[----:B------:R-:W2:Y:S02]  /*3610*/  SYNCS.PHASECHK.TRANS64.TRYWAIT P2, [R5+URZ+0x22850], R10 ;  /* 0x0228500a050075a7 */ /* 0x000ea4000804017f */
[----:B--2---:R-:W-:Y:S05]  /*3620*/  @!P2 BRA `(.L_x_386) ;  /* 0x000000bc0090a947 */ /* 0x004fea0003800000 */
.L_x_385:
[----:B------:R-:W-:Y:S01]  /*3630*/  R2UR UR6, R7 ;  /* 0x00000000070672ca */ /* 0x000fe200000e0000 */
[----:B------:R3:W-:Y:S01]  /*3640*/  BAR.SYNC.DEFER_BLOCKING R8, 0x100 ;  /* 0x000400080000751d */ /* 0x0007e20000010000 */
[----:B------:R-:W-:Y:S01]  /*3650*/  UISETP.GE.AND UP0, UPT, UR42, 0x61, UPT ;  /* 0x000000612a00788c */ /* 0x000fe2000bf06270 */
[----:B012---:R-:W-:-:S04]  /*3660*/  @!P1 VIADD R5, R5, 0x22860 ;  /* 0x0002286005059836 */ /* 0x007fc80000000000 */
[----:B------:R-:W-:Y:S01]  /*3670*/  UMOV UR7, 0x40000040 ;  /* 0x4000004000077882 */ /* 0x000fe20000000000 */
[----:B------:R-:W-:Y:S02]  /*3680*/  PLOP3.LUT P2, PT, PT, PT, UP0, 0x80, 0x0 ;  /* 0x000000000000781c */ /* 0x000fe40003f4f008 */
[----:B------:R-:W-:-:S03]  /*3690*/  @!P1 PRMT R5, RZ, 0x654, R5 ;  /* 0x00000654ff059816 */ /* 0x000fc60000000005 */
[----:B------:R-:W-:-:S04]  /*36a0*/  UIADD3 UR6, UR6, 0x400, URZ ;  /* 0x0000040006067890 */ /* 0x000fc8000fffe03f */
[----:B------:R-:W-:-:S04]  /*36b0*/  USHF.R.U32.HI UR6, URZ, 0x4, UR6 ;  /* 0x000000043f067899 */ /* 0x000fc80008011606 */
[----:B------:R-:W-:-:S04]  /*36c0*/  ULOP3.LUT UR6, UR6, 0x3fff, URZ, 0xc0, !UPT ;  /* 0x00003fff06067892 */ /* 0x000fc8000f8ec03f */
[----:B------:R-:W-:Y:S01]  /*36d0*/  ULOP3.LUT UR21, UR6, 0x3000000, URZ, 0xfc, !UPT ;  /* 0x0300000006157892 */ /* 0x000fe2000f8efc3f */
[----:B------:R-:W-:-:S03]  /*36e0*/  WARPGROUP.ARRIVE ;  /* 0x00000000000079c5 */ /* 0x000fc60000000000 */
[----:B------:R-:W-:-:S07]  /*36f0*/  UIMAD UR11, UR37, 0xc00, UR21 ;  /* 0x00000c00250b78a4 */ /* 0x000fce000f8e0215 */
        /* <DEDUP_REMOVED lines=35> */
[----:B---3--:R-:W-:Y:S01]  /*3930*/  IMAD.MOV.U32 R8, RZ, RZ, R3 ;  /* 0x000000ffff087224 */ /* 0x008fe200078e0003 */
[----:B------:R-:W-:Y:S01]  /*3940*/  UIADD3 UR39, UR39, -0x2, URZ ;  /* 0xfffffffe27277890 */ /* 0x000fe2000fffe03f */
[----:B------:R-:W-:Y:S01]  /*3950*/  IMAD.MOV.U32 R7, RZ, RZ, R0 ;  /* 0x000000ffff077224 */ /* 0x000fe200078e0000 */
[----:B------:R-:W-:Y:S01]  /*3960*/  ULDC UR24, c[0x0][0x9d8] ;  /* 0x0002760000187ab9 */ /* 0x000fe20000000800 */
[----:B------:R-:W-:-:S09]  /*3970*/  ULDC UR22, c[0x0][0x988] ;  /* 0x0002620000167ab9 */ /* 0x000fd20000000800 */
.L_x_396:
        /* <DEDUP_REMOVED lines=8> */
[----:B0-----:R-:W-:Y:S11]  /*3a00*/  @!P0 BRA `(.L_x_388) ;  /* 0x0000000000048947 */ /* 0x001ff60003800000 */
[----:B------:R-:W-:Y:S01]  /*3a10*/  BPT.TRAP 0x1 ;  /* 0x000000040000795c */ /* 0x000fe20000300000 */
.L_x_388:
[----:B------:R-:W0:Y:S01]  /*3a20*/  S2UR UR7, SR_CgaCtaId ;  /* 0x00000000000779c3 */ /* 0x000e220000008800 */
[----:B------:R-:W-:Y:S01]  /*3a30*/  UMOV UR6, 0x400 ;  /* 0x0000040000067882 */ /* 0x000fe20000000000 */
[----:B------:R-:W-:-:S05]  /*3a40*/  IMAD.U32 R5, RZ, RZ, UR38 ;  /* 0x00000026ff057e24 */ /* 0x000fca000f8e00ff */
[----:B------:R-:W-:Y:S01]  /*3a50*/  SHF.L.U32 R5, R5, 0x1f, RZ ;  /* 0x0000001f05057819 */ /* 0x000fe200000006ff */
[----:B0-----:R-:W-:-:S04]  /*3a60*/  ULEA UR6, UR7, UR6, 0x18 ;  /* 0x0000000607067291 */ /* 0x001fc8000f8ec03f */
[----:B------:R-:W-:-:S09]  /*3a70*/  ULEA UR23, UR37, UR6, 0x3 ;  /* 0x0000000625177291 */ /* 0x000fd2000f8e183f */
[----:B------:R0:W1:Y:S01]  /*3a80*/  SYNCS.PHASECHK.TRANS64.TRYWAIT P3, [UR23+0x22830], R5 ;  /* 0x02283005ff0075a7 */ /* 0x0000620008060157 */
[----:B------:R-:W-:Y:S05]  /*3a90*/  @!P0 BRA `(.L_x_389) ;  /* 0x0000000000048947 */ /* 0x000fea0003800000 */
[----:B------:R-:W-:Y:S01]  /*3aa0*/  BPT.TRAP 0x1 ;  /* 0x000000040000795c */ /* 0x000fe20000300000 */
.L_x_389:
[----:B-1----:R-:W-:Y:S05]  /*3ab0*/  @P3 BRA `(.L_x_390) ;  /* 0x0000000000083947 */ /* 0x002fea0003800000 */
[----:B------:R-:W1:Y:S02]  /*3ac0*/  SYNCS.PHASECHK.TRANS64.TRYWAIT P3, [UR23+0x22830], R5 ;  /* 0x02283005ff0075a7 */ /* 0x000e640008060157 */
[----:B-1----:R-:W-:Y:S05]  /*3ad0*/  @!P3 BRA `(.L_x_391) ;  /* 0x000000b80078b947 */ /* 0x002fea0003800000 */
.L_x_390:
        /* <DEDUP_REMOVED lines=62> */
[----:B---3--:R-:W-:Y:S01]  /*3ec0*/  FMNMX.FTZ R0, R12, R169, !PT ;  /* 0x000000a90c007209 */ /* 0x008fe20007810000 */
        /* <DEDUP_REMOVED lines=9> */
[----:B------:R-:W-:-:S05]  /*3f60*/  FMUL.FTZ R189, R199, UR24 ;  /* 0x00000018c7bd7c20 */ /* 0x000fca0008410000 */
[----:B------:R-:W1:Y:S01]  /*3f70*/  MUFU.TANH R154, R154 ;  /* 0x0000009a009a7308 */ /* 0x000e620000002400 */
[----:B--2---:R-:W-:-:S07]  /*3f80*/  FMNMX.FTZ R171, R20, R171, !PT ;  /* 0x000000ab14ab7209 */ /* 0x004fce0007810000 */
[----:B------:R-:W2:Y:S01]  /*3f90*/  MUFU.TANH R155, R155 ;  /* 0x0000009b009b7308 */ /* 0x000ea20000002400 */
[----:B---3--:R-:W-:-:S07]  /*3fa0*/  FMNMX.FTZ R171, R152, R171, !PT ;  /* 0x000000ab98ab7209 */ /* 0x008fce0007810000 */
        /* <DEDUP_REMOVED lines=9> */
[----:B-1----:R-:W-:-:S07]  /*4040*/  FMNMX.FTZ R173, R159, R0, !PT ;  /* 0x000000009fad7209 */ /* 0x002fce0007810000 */
[----:B------:R-:W1:Y:S01]  /*4050*/  MUFU.TANH R165, R165 ;  /* 0x000000a500a57308 */ /* 0x000e620000002400 */
[----:B--2---:R-:W-:Y:S01]  /*4060*/  FMNMX.FTZ R177, R162, R173, !PT ;  /* 0x000000ada2b17209 */ /* 0x004fe20007810000 */
[----:B------:R-:W-:-:S06]  /*4070*/  FMUL.FTZ R173, R192, UR24 ;  /* 0x00000018c0ad7c20 */ /* 0x000fcc0008410000 */
        /* <DEDUP_REMOVED lines=12> */
[----:B--2---:R-:W-:-:S07]  /*4140*/  FMNMX.FTZ R181, R169, R0, !PT ;  /* 0x00000000a9b57209 */ /* 0x004fce0007810000 */
        /* <DEDUP_REMOVED lines=13> */
[----:B---3--:R-:W-:Y:S01]  /*4220*/  FMNMX.FTZ R0, R176, R181, !PT ;  /* 0x000000b5b0007209 */ /* 0x008fe20007810000 */
[----:B------:R-:W-:Y:S01]  /*4230*/  FMUL.FTZ R181, R183, UR24 ;  /* 0x00000018b7b57c20 */ /* 0x000fe20008410000 */
[----:B------:R-:W-:Y:S01]  /*4240*/  FMUL.FTZ R183, R187, UR24 ;  /* 0x00000018bbb77c20 */ /* 0x000fe20008410000 */
[----:B------:R-:W-:Y:S02]  /*4250*/  FMUL.FTZ R187, R195, UR24 ;  /* 0x00000018c3bb7c20 */ /* 0x000fe40008410000 */
[----:B------:R-:W3:Y:S02]  /*4260*/  SHFL.BFLY PT, R185, R0, 0x2, 0x1f ;  /* 0x0c401f0000b97f89 */ /* 0x000ee400000e0000 */
[----:B------:R-:W4:Y:S01]  /*4270*/  MUFU.TANH R14, R14 ;  /* 0x0000000e000e7308 */ /* 0x000f220000002400 */
[----:B-1----:R-:W-:-:S07]  /*4280*/  FMNMX.FTZ R190, R9, R8, !PT ;  /* 0x0000000809be7209 */ /* 0x002fce0007810000 */
[----:B------:R-:W1:Y:S08]  /*4290*/  MUFU.TANH R15, R15 ;  /* 0x0000000f000f7308 */ /* 0x000e700000002400 */
[----:B------:R-:W5:Y:S01]  /*42a0*/  MUFU.TANH R21, R21 ;  /* 0x0000001500157308 */ /* 0x000f620000002400 */
[----:B---3--:R-:W-:Y:S01]  /*42b0*/  FMNMX.FTZ R192, R0, R185, !PT ;  /* 0x000000b900c07209 */ /* 0x008fe20007810000 */
[----:B------:R-:W-:-:S06]  /*42c0*/  FMUL.FTZ R185, R191, UR24 ;  /* 0x00000018bfb97c20 */ /* 0x000fcc0008410000 */
[----:B------:R-:W3:Y:S01]  /*42d0*/  MUFU.TANH R153, R153 ;  /* 0x0000009900997308 */ /* 0x000ee20000002400 */
[----:B--2---:R-:W-:Y:S01]  /*42e0*/  FMNMX.FTZ R191, R11, R190, !PT ;  /* 0x000000be0bbf7209 */ /* 0x004fe20007810000 */
[----:B------:R-:W2:Y:S03]  /*42f0*/  SHFL.BFLY PT, R193, R192, 0x1, 0x1f ;  /* 0x0c201f00c0c17f89 */ /* 0x000ea600000e0000 */
[----:B----4-:R-:W-:-:S03]  /*4300*/  FMNMX.FTZ R190, R14, R191, !PT ;  /* 0x000000bf0ebe7209 */ /* 0x010fc60007810000 */
[----:B------:R-:W4:Y:S01]  /*4310*/  MUFU.TANH R156, R156 ;  /* 0x0000009c009c7308 */ /* 0x000f220000002400 */
[----:B-1----:R-:W-:-:S04]  /*4320*/  FMNMX.FTZ R190, R15, R190, !PT ;  /* 0x000000be0fbe7209 */ /* 0x002fc80007810000 */
[----:B-----5:R-:W-:-:S03]  /*4330*/  FMNMX.FTZ R190, R21, R190, !PT ;  /* 0x000000be15be7209 */ /* 0x020fc60007810000 */
[----:B------:R-:W1:Y:S08]  /*4340*/  MUFU.TANH R157, R157 ;  /* 0x0000009d009d7308 */ /* 0x000e700000002400 */
[----:B------:R-:W5:Y:S01]  /*4350*/  MUFU.TANH R160, R160 ;  /* 0x000000a000a07308 */ /* 0x000f620000002400 */
[----:B--2---:R-:W-:-:S05]  /*4360*/  FMNMX.FTZ R0, R192, R193, !PT ;  /* 0x000000c1c0007209 */ /* 0x004fca0007810000 */
[C---:B------:R-:W-:Y:S02]  /*4370*/  FMUL.FTZ R197, R0.reuse, UR10 ;  /* 0x0000000a00c57c20 */ /* 0x040fe40008410000 */
[----:B------:R-:W2:Y:S01]  /*4380*/  MUFU.TANH R161, R161 ;  /* 0x000000a100a17308 */ /* 0x000ea20000002400 */
[----:B------:R-:W-:Y:S01]  /*4390*/  FADD.FTZ R7, -R0, R7 ;  /* 0x0000000700077221 */ /* 0x000fe20000010100 */
[--C-:B------:R-:W-:Y:S01]  /*43a0*/  FFMA.FTZ R191, R3, UR10, -R197.reuse ;  /* 0x0000000a03bf7c23 */ /* 0x100fe200080108c5 */
[----:B---3--:R-:W-:Y:S01]  /*43b0*/  FMNMX.FTZ R3, R153, R190, !PT ;  /* 0x000000be99037209 */ /* 0x008fe20007810000 */
[--C-:B------:R-:W-:Y:S01]  /*43c0*/  FFMA.FTZ R193, R152, UR10, -R197.reuse ;  /* 0x0000000a98c17c23 */ /* 0x100fe200080108c5 */
[----:B------:R-:W-:Y:S01]  /*43d0*/  FMUL.FTZ R7, R7, UR10 ;  /* 0x0000000a07077c20 */ /* 0x000fe20008410000 */
[--C-:B------:R-:W-:Y:S02]  /*43e0*/  FFMA.FTZ R10, R10, UR10, -R197.reuse ;  /* 0x0000000a0a0a7c23 */ /* 0x100fe400080108c5 */
[----:B------:R-:W3:Y:S01]  /*43f0*/  MUFU.TANH R163, R163 ;  /* 0x000000a300a37308 */ /* 0x000ee20000002400 */
[----:B----4-:R-:W-:Y:S01]  /*4400*/  FMNMX.FTZ R190, R156, R3, !PT ;  /* 0x000000039cbe7209 */ /* 0x010fe20007810000 */
[--C-:B------:R-:W-:Y:S01]  /*4410*/  FFMA.FTZ R195, R164, UR10, -R197.reuse ;  /* 0x0000000aa4c37c23 */ /* 0x100fe200080108c5 */
[--C-:B------:R-:W-:Y:S01]  /*4420*/  FFMA.FTZ R164, R165, UR10, -R197.reuse ;  /* 0x0000000aa5a47c23 */ /* 0x100fe200080108c5 */
[--C-:B------:R-:W-:Y:S01]  /*4430*/  FFMA.FTZ R165, R166, UR10, -R197.reuse ;  /* 0x0000000aa6a57c23 */ /* 0x100fe200080108c5 */
[----:B-1----:R-:W-:Y:S01]  /*4440*/  FMNMX.FTZ R3, R157, R190, !PT ;  /* 0x000000be9d037209 */ /* 0x002fe20007810000 */
[--C-:B------:R-:W-:Y:S01]  /*4450*/  FFMA.FTZ R166, R167, UR10, -R197.reuse ;  /* 0x0000000aa7a67c23 */ /* 0x100fe200080108c5 */
[--C-:B------:R-:W-:Y:S01]  /*4460*/  FFMA.FTZ R167, R168, UR10, -R197.reuse ;  /* 0x0000000aa8a77c23 */ /* 0x100fe200080108c5 */
[----:B------:R-:W1:Y:S01]  /*4470*/  MUFU.TANH R175, R175 ;  /* 0x000000af00af7308 */ /* 0x000e620000002400 */
[----:B-----5:R-:W-:Y:S01]  /*4480*/  FMNMX.FTZ R190, R160, R3, !PT ;  /* 0x00000003a0be7209 */ /* 0x020fe20007810000 */
[--C-:B------:R-:W-:Y:S01]  /*4490*/  FFMA.FTZ R12, R12, UR10, -R197.reuse ;  /* 0x0000000a0c0c7c23 */ /* 0x100fe200080108c5 */
[--C-:B------:R-:W-:Y:S01]  /*44a0*/  FFMA.FTZ R168, R169, UR10, -R197.reuse ;  /* 0x0000000aa9a87c23 */ /* 0x100fe200080108c5 */
[--C-:B------:R-:W-:Y:S01]  /*44b0*/  FFMA.FTZ R169, R170, UR10, -R197.reuse ;  /* 0x0000000aaaa97c23 */ /* 0x100fe200080108c5 */
[----:B--2---:R-:W-:Y:S01]  /*44c0*/  FMNMX.FTZ R190, R161, R190, !PT ;  /* 0x000000bea1be7209 */ /* 0x004fe20007810000 */
[--C-:B------:R-:W-:Y:S01]  /*44d0*/  FFMA.FTZ R170, R171, UR10, -R197.reuse ;  /* 0x0000000aabaa7c23 */ /* 0x100fe200080108c5 */
[--C-:B------:R-:W-:Y:S01]  /*44e0*/  FFMA.FTZ R171, R172, UR10, -R197.reuse ;  /* 0x0000000aacab7c23 */ /* 0x100fe200080108c5 */
[----:B------:R-:W2:Y:S01]  /*44f0*/  MUFU.TANH R178, R178 ;  /* 0x000000b200b27308 */ /* 0x000ea20000002400 */
[----:B---3--:R-:W-:Y:S01]  /*4500*/  FMNMX.FTZ R190, R163, R190, !PT ;  /* 0x000000bea3be7209 */ /* 0x008fe20007810000 */
[--C-:B------:R-:W-:Y:S01]  /*4510*/  FFMA.FTZ R13, R13, UR10, -R197.reuse ;  /* 0x0000000a0d0d7c23 */ /* 0x100fe200080108c5 */
[--C-:B------:R-:W-:Y:S01]  /*4520*/  FFMA.FTZ R172, R173, UR10, -R197.reuse ;  /* 0x0000000aadac7c23 */ /* 0x100fe200080108c5 */
[--C-:B------:R-:W-:Y:S01]  /*4530*/  FFMA.FTZ R173, R174, UR10, -R197.reuse ;  /* 0x0000000aaead7c23 */ /* 0x100fe200080108c5 */
[--C-:B------:R-:W-:Y:S01]  /*4540*/  FFMA.FTZ R20, R20, UR10, -R197.reuse ;  /* 0x0000000a14147c23 */ /* 0x100fe200080108c5 */
[--C-:B------:R-:W-:Y:S01]  /*4550*/  FFMA.FTZ R155, R155, UR10, -R197.reuse ;  /* 0x0000000a9b9b7c23 */ /* 0x100fe200080108c5 */
[--C-:B------:R-:W-:Y:S01]  /*4560*/  FFMA.FTZ R192, R158, UR10, -R197.reuse ;  /* 0x0000000a9ec07c23 */ /* 0x100fe200080108c5 */
[----:B------:R-:W3:Y:S01]  /*4570*/  MUFU.TANH R179, R179 ;  /* 0x000000b300b37308 */ /* 0x000ee20000002400 */
[----:B-1----:R-:W-:Y:S01]  /*4580*/  FMNMX.FTZ R3, R175, R190, !PT ;  /* 0x000000beaf037209 */ /* 0x002fe20007810000 */
[--C-:B------:R-:W-:Y:S01]  /*4590*/  FFMA.FTZ R190, R154, UR10, -R197.reuse ;  /* 0x0000000a9abe7c23 */ /* 0x100fe200080108c5 */
[--C-:B------:R-:W-:Y:S01]  /*45a0*/  FFMA.FTZ R159, R159, UR10, -R197.reuse ;  /* 0x0000000a9f9f7c23 */ /* 0x100fe200080108c5 */
[--C-:B------:R-:W-:Y:S01]  /*45b0*/  FFMA.FTZ R162, R162, UR10, -R197.reuse ;  /* 0x0000000aa2a27c23 */ /* 0x100fe200080108c5 */
[--C-:B------:R-:W-:Y:S01]  /*45c0*/  FFMA.FTZ R174, R177, UR10, -R197.reuse ;  /* 0x0000000ab1ae7c23 */ /* 0x100fe200080108c5 */
[----:B------:R-:W-:-:S02]  /*45d0*/  FFMA.FTZ R197, R176, UR10, -R197 ;  /* 0x0000000ab0c57c23 */ /* 0x000fc400080108c5 */
        /* <DEDUP_REMOVED lines=20> */
[----:B------:R-:W2:Y:S01]  /*4720*/  MUFU.EX2 R7, R7 ;  /* 0x0000000700077308 */ /* 0x000ea20000000800 */
[----:B---3--:R-:W-:-:S07]  /*4730*/  FMNMX.FTZ R152, R188, R3, !PT ;  /* 0x00000003bc987209 */ /* 0x008fce0007810000 */
[----:B------:R-:W3:Y:S01]  /*4740*/  MUFU.EX2 R10, R10 ;  /* 0x0000000a000a7308 */ /* 0x000ee20000000800 */
[----:B-1----:R-:W-:-:S05]  /*4750*/  FMNMX.FTZ R152, R189, R152, !PT ;  /* 0x00000098bd987209 */ /* 0x002fca0007810000 */
[----:B------:R-:W1:Y:S02]  /*4760*/  SHFL.BFLY PT, R3, R152, 0x2, 0x1f ;  /* 0x0c401f0098037f89 */ /* 0x000e6400000e0000 */
[----:B------:R-:W4:Y:S01]  /*4770*/  MUFU.EX2 R191, R191 ;  /* 0x000000bf00bf7308 */ /* 0x000f220000000800 */
[-C--:B--2---:R-:W-:Y:S01]  /*4780*/  FMUL.FTZ R24, R24, R7.reuse ;  /* 0x0000000718187220 */ /* 0x084fe20000410000 */
[-C--:B------:R-:W-:Y:S01]  /*4790*/  FMUL.FTZ R25, R25, R7.reuse ;  /* 0x0000000719197220 */ /* 0x080fe20000410000 */
[-C--:B------:R-:W-:Y:S01]  /*47a0*/  FMUL.FTZ R28, R28, R7.reuse ;  /* 0x000000071c1c7220 */ /* 0x080fe20000410000 */
[-C--:B------:R-:W-:Y:S01]  /*47b0*/  FMUL.FTZ R29, R29, R7.reuse ;  /* 0x000000071d1d7220 */ /* 0x080fe20000410000 */
[-C--:B------:R-:W-:Y:S01]  /*47c0*/  FMUL.FTZ R32, R32, R7.reuse ;  /* 0x0000000720207220 */ /* 0x080fe20000410000 */
[-C--:B------:R-:W-:Y:S01]  /*47d0*/  FMUL.FTZ R33, R33, R7.reuse ;  /* 0x0000000721217220 */ /* 0x080fe20000410000 */
[-C--:B------:R-:W-:Y:S01]  /*47e0*/  FMUL.FTZ R36, R36, R7.reuse ;  /* 0x0000000724247220 */ /* 0x080fe20000410000 */
[----:B------:R-:W2:Y:S01]  /*47f0*/  MUFU.EX2 R12, R12 ;  /* 0x0000000c000c7308 */ /* 0x000ea20000000800 */
[----:B---3--:R-:W-:Y:S01]  /*4800*/  FFMA.FTZ R6, R7, R6, R10 ;  /* 0x0000000607067223 */ /* 0x008fe2000001000a */
[-C--:B------:R-:W-:Y:S01]  /*4810*/  FMUL.FTZ R37, R37, R7.reuse ;  /* 0x0000000725257220 */ /* 0x080fe20000410000 */
[-C--:B------:R-:W-:Y:S01]  /*4820*/  FMUL.FTZ R40, R40, R7.reuse ;  /* 0x0000000728287220 */ /* 0x080fe20000410000 */
[-C--:B------:R-:W-:Y:S01]  /*4830*/  FMUL.FTZ R41, R41, R7.reuse ;  /* 0x0000000729297220 */ /* 0x080fe20000410000 */
[-C--:B------:R-:W-:Y:S01]  /*4840*/  FMUL.FTZ R44, R44, R7.reuse ;  /* 0x000000072c2c7220 */ /* 0x080fe20000410000 */
[-C--:B------:R-:W-:Y:S01]  /*4850*/  FMUL.FTZ R45, R45, R7.reuse ;  /* 0x000000072d2d7220 */ /* 0x080fe20000410000 */
[-C--:B------:R-:W-:Y:S01]  /*4860*/  FMUL.FTZ R48, R48, R7.reuse ;  /* 0x0000000730307220 */ /* 0x080fe20000410000 */
[----:B------:R-:W3:Y:S01]  /*4870*/  MUFU.EX2 R13, R13 ;  /* 0x0000000d000d7308 */ /* 0x000ee20000000800 */
[-C--:B------:R-:W-:Y:S01]  /*4880*/  FMUL.FTZ R49, R49, R7.reuse ;  /* 0x0000000731317220 */ /* 0x080fe20000410000 */
[-C--:B------:R-:W-:Y:S01]  /*4890*/  FMUL.FTZ R52, R52, R7.reuse ;  /* 0x0000000734347220 */ /* 0x080fe20000410000 */
[-C--:B------:R-:W-:Y:S01]  /*48a0*/  FMUL.FTZ R53, R53, R7.reuse ;  /* 0x0000000735357220 */ /* 0x080fe20000410000 */
[-C--:B------:R-:W-:Y:S01]  /*48b0*/  FMUL.FTZ R56, R56, R7.reuse ;  /* 0x0000000738387220 */ /* 0x080fe20000410000 */
[----:B------:R-:W-:Y:S01]  /*48c0*/  FMUL.FTZ R57, R57, R7 ;  /* 0x0000000739397220 */ /* 0x000fe20000410000 */
[----:B-1----:R-:W-:Y:S01]  /*48d0*/  FMNMX.FTZ R154, R152, R3, !PT ;  /* 0x00000003989a7209 */ /* 0x002fe20007810000 */
[-C--:B------:R-:W-:Y:S01]  /*48e0*/  FMUL.FTZ R60, R60, R7.reuse ;  /* 0x000000073c3c7220 */ /* 0x080fe20000410000 */
[----:B------:R-:W1:Y:S01]  /*48f0*/  MUFU.EX2 R20, R20 ;  /* 0x0000001400147308 */ /* 0x000e620000000800 */
[-C--:B------:R-:W-:Y:S01]  /*4900*/  FMUL.FTZ R61, R61, R7.reuse ;  /* 0x000000073d3d7220 */ /* 0x080fe20000410000 */
[-C--:B------:R-:W-:Y:S01]  /*4910*/  FMUL.FTZ R64, R64, R7.reuse ;  /* 0x0000000740407220 */ /* 0x080fe20000410000 */
[----:B------:R-:W5:Y:S01]  /*4920*/  SHFL.BFLY PT, R3, R154, 0x1, 0x1f ;  /* 0x0c201f009a037f89 */ /* 0x000f6200000e0000 */
        /* <DEDUP_REMOVED lines=22> */
[----:B------:R-:W-:Y:S01]  /*4a90*/  FMUL.FTZ R104, R104, R7 ;  /* 0x0000000768687220 */ /* 0x000fe20000410000 */
[----:B-----5:R-:W-:Y:S01]  /*4aa0*/  FMNMX.FTZ R3, R154, R3, !PT ;  /* 0x000000039a037209 */ /* 0x020fe20007810000 */
[-C--:B------:R-:W-:Y:S01]  /*4ab0*/  FMUL.FTZ R105, R105, R7.reuse ;  /* 0x0000000769697220 */ /* 0x080fe20000410000 */
[-C--:B------:R-:W-:Y:S01]  /*4ac0*/  FMUL.FTZ R108, R108, R7.reuse ;  /* 0x000000076c6c7220 */ /* 0x080fe20000410000 */
[-C--:B------:R-:W-:Y:S01]  /*4ad0*/  FMUL.FTZ R109, R109, R7.reuse ;  /* 0x000000076d6d7220 */ /* 0x080fe20000410000 */
[-C--:B------:R-:W-:Y:S01]  /*4ae0*/  FMUL.FTZ R112, R112, R7.reuse ;  /* 0x0000000770707220 */ /* 0x080fe20000410000 */
[C---:B------:R-:W-:Y:S01]  /*4af0*/  FMUL.FTZ R152, R3.reuse, UR10 ;  /* 0x0000000a03987c20 */ /* 0x040fe20008410000 */
[----:B------:R-:W-:Y:S01]  /*4b00*/  FADD.FTZ R8, -R3, R8 ;  /* 0x0000000803087221 */ /* 0x000fe20000010100 */
[----:B------:R-:W5:Y:S01]  /*4b10*/  MUFU.EX2 R192, R192 ;  /* 0x000000c000c07308 */ /* 0x000f620000000800 */
[----:B------:R-:W-:Y:S01]  /*4b20*/  FMUL.FTZ R113, R113, R7 ;  /* 0x0000000771717220 */ /* 0x000fe20000410000 */
[--C-:B------:R-:W-:Y:S01]  /*4b30*/  FFMA.FTZ R198, R175, UR10, -R152.reuse ;  /* 0x0000000aafc67c23 */ /* 0x100fe20008010898 */
[--C-:B------:R-:W-:Y:S01]  /*4b40*/  FFMA.FTZ R175, R178, UR10, -R152.reuse ;  /* 0x0000000ab2af7c23 */ /* 0x100fe20008010898 */
[--C-:B------:R-:W-:Y:S01]  /*4b50*/  FFMA.FTZ R178, R179, UR10, -R152.reuse ;  /* 0x0000000ab3b27c23 */ /* 0x100fe20008010898 */
[--C-:B------:R-:W-:Y:S01]  /*4b60*/  FFMA.FTZ R179, R180, UR10, -R152.reuse ;  /* 0x0000000ab4b37c23 */ /* 0x100fe20008010898 */
[--C-:B------:R-:W-:Y:S01]  /*4b70*/  FFMA.FTZ R180, R181, UR10, -R152.reuse ;  /* 0x0000000ab5b47c23 */ /* 0x100fe20008010898 */
[----:B------:R-:W-:Y:S01]  /*4b80*/  FFMA.FTZ R181, R182, UR10, -R152 ;  /* 0x0000000ab6b57c23 */ /* 0x000fe20008010898 */
[----:B------:R-:W-:-:S02]  /*4b90*/  IMAD.U32 R182, RZ, RZ, UR23 ;  /* 0x00000017ffb67e24 */ /* 0x000fc4000f8e00ff */
[--C-:B------:R-:W-:Y:S01]  /*4ba0*/  FFMA.FTZ R176, R153, UR10, -R152.reuse ;  /* 0x0000000a99b07c23 */ /* 0x100fe20008010898 */
[----:B------:R-:W-:Y:S01]  /*4bb0*/  FMUL.FTZ R177, R8, UR10 ;  /* 0x0000000a08b17c20 */ /* 0x000fe20008410000 */
[--C-:B------:R-:W-:Y:S01]  /*4bc0*/  FFMA.FTZ R8, R9, UR10, -R152.reuse ;  /* 0x0000000a09087c23 */ /* 0x100fe20008010898 */
[----:B------:R-:W-:Y:S01]  /*4bd0*/  @!P1 VIADD R153, R182, 0x22840 ;  /* 0x00022840b6999836 */ /* 0x000fe20000000000 */
[----:B------:R-:W-:Y:S01]  /*4be0*/  IADD3 R9, -R211, 0xb, RZ ;  /* 0x0000000bd3097810 */ /* 0x000fe20007ffe1ff */
[----:B------:R-:W5:Y:S01]  /*4bf0*/  MUFU.EX2 R159, R159 ;  /* 0x0000009f009f7308 */ /* 0x000f620000000800 */
[--C-:B------:R-:W-:Y:S01]  /*4c00*/  FFMA.FTZ R11, R11, UR10, -R152.reuse ;  /* 0x0000000a0b0b7c23 */ /* 0x100fe20008010898 */
[--C-:B------:R-:W-:Y:S01]  /*4c10*/  FFMA.FTZ R14, R14, UR10, -R152.reuse ;  /* 0x0000000a0e0e7c23 */ /* 0x100fe20008010898 */
[----:B------:R-:W-:Y:S01]  /*4c20*/  @!P1 PRMT R153, RZ, 0x654, R153 ;  /* 0x00000654ff999816 */ /* 0x000fe20000000099 */
[----:B------:R0:W-:Y:S06]  /*4c30*/  BAR.ARV R9, 0x100 ;  /* 0x000400090000751d */ /* 0x0001ec0000002000 */
[----:B------:R4:W-:Y:S01]  /*4c40*/  @!P1 SYNCS.ARRIVE.TRANS64.RED.A1T0 RZ, [R153+URZ], RZ ;  /* 0x000000ff99ff99a7 */ /* 0x0009e2000810043f */
[----:B------:R-:W5:Y:S01]  /*4c50*/  MUFU.EX2 R162, R162 ;  /* 0x000000a200a27308 */ /* 0x000f620000000800 */
[----:B------:R-:W-:Y:S01]  /*4c60*/  FFMA.FTZ R15, R15, UR10, -R152 ;  /* 0x0000000a0f0f7c23 */ /* 0x000fe20008010898 */
[-C--:B------:R-:W-:Y:S01]  /*4c70*/  FMUL.FTZ R116, R116, R7.reuse ;  /* 0x0000000774747220 */ /* 0x080fe20000410000 */
[-C--:B------:R-:W-:Y:S01]  /*4c80*/  FMUL.FTZ R117, R117, R7.reuse ;  /* 0x0000000775757220 */ /* 0x080fe20000410000 */
[-C--:B------:R-:W-:Y:S01]  /*4c90*/  FMUL.FTZ R120, R120, R7.reuse ;  /* 0x0000000778787220 */ /* 0x080fe20000410000 */
[-C--:B------:R-:W-:Y:S01]  /*4ca0*/  FMUL.FTZ R121, R121, R7.reuse ;  /* 0x0000000779797220 */ /* 0x080fe20000410000 */
[-C--:B------:R-:W-:Y:S01]  /*4cb0*/  FMUL.FTZ R124, R124, R7.reuse ;  /* 0x000000077c7c7220 */ /* 0x080fe20000410000 */
[----:B----4-:R-:W-:Y:S01]  /*4cc0*/  FADD.FTZ R153, R191, R6 ;  /* 0x00000006bf997221 */ /* 0x010fe20000010000 */
[----:B------:R-:W4:Y:S01]  /*4cd0*/  MUFU.EX2 R195, R195 ;  /* 0x000000c300c37308 */ /* 0x000f220000000800 */
[-C--:B------:R-:W-:Y:S01]  /*4ce0*/  FMUL.FTZ R125, R125, R7.reuse ;  /* 0x000000077d7d7220 */ /* 0x080fe20000410000 */
[-C--:B------:R-:W-:Y:S01]  /*4cf0*/  FMUL.FTZ R128, R128, R7.reuse ;  /* 0x0000000780807220 */ /* 0x080fe20000410000 */
[----:B--2---:R-:W-:Y:S01]  /*4d00*/  FADD.FTZ R6, R12, R153 ;  /* 0x000000990c067221 */ /* 0x004fe20000010000 */
[-C--:B------:R-:W-:Y:S01]  /*4d10*/  FMUL.FTZ R129, R129, R7.reuse ;  /* 0x0000000781817220 */ /* 0x080fe20000410000 */
[-C--:B------:R-:W-:Y:S01]  /*4d20*/  FMUL.FTZ R132, R132, R7.reuse ;  /* 0x0000000784847220 */ /* 0x080fe20000410000 */
[-C--:B------:R-:W-:Y:S01]  /*4d30*/  FMUL.FTZ R133, R133, R7.reuse ;  /* 0x0000000785857220 */ /* 0x080fe20000410000 */
[----:B---3--:R-:W-:Y:S01]  /*4d40*/  FADD.FTZ R153, R13, R6 ;  /* 0x000000060d997221 */ /* 0x008fe20000010000 */
[----:B------:R-:W2:Y:S01]  /*4d50*/  MUFU.EX2 R164, R164 ;  /* 0x000000a400a47308 */ /* 0x000ea20000000800 */
[-C--:B------:R-:W-:Y:S01]  /*4d60*/  FMUL.FTZ R136, R136, R7.reuse ;  /* 0x0000000788887220 */ /* 0x080fe20000410000 */
[-C--:B------:R-:W-:Y:S01]  /*4d70*/  FMUL.FTZ R137, R137, R7.reuse ;  /* 0x0000000789897220 */ /* 0x080fe20000410000 */
[----:B-1----:R-:W-:Y:S01]  /*4d80*/  FADD.FTZ R6, R20, R153 ;  /* 0x0000009914067221 */ /* 0x002fe20000010000 */
[-C--:B------:R-:W-:Y:S01]  /*4d90*/  FMUL.FTZ R140, R140, R7.reuse ;  /* 0x000000078c8c7220 */ /* 0x080fe20000410000 */
[-C--:B------:R-:W-:Y:S01]  /*4da0*/  FMUL.FTZ R141, R141, R7.reuse ;  /* 0x000000078d8d7220 */ /* 0x080fe20000410000 */
[-C--:B------:R-:W-:Y:S01]  /*4db0*/  FMUL.FTZ R144, R144, R7.reuse ;  /* 0x0000000790907220 */ /* 0x080fe20000410000 */
[----:B0-----:R-:W-:Y:S01]  /*4dc0*/  FADD.FTZ R153, R193, R6 ;  /* 0x00000006c1997221 */ /* 0x001fe20000010000 */
[----:B------:R-:W0:Y:S01]  /*4dd0*/  MUFU.EX2 R165, R165 ;  /* 0x000000a500a57308 */ /* 0x000e220000000800 */
[-C--:B------:R-:W-:Y:S01]  /*4de0*/  FMUL.FTZ R145, R145, R7.reuse ;  /* 0x0000000791917220 */ /* 0x080fe20000410000 */
[-C--:B------:R-:W-:Y:S01]  /*4df0*/  FMUL.FTZ R148, R148, R7.reuse ;  /* 0x0000000794947220 */ /* 0x080fe20000410000 */
[----:B------:R-:W-:Y:S01]  /*4e00*/  FADD.FTZ R6, R190, R153 ;  /* 0x00000099be067221 */ /* 0x000fe20000010000 */
[----:B------:R-:W-:Y:S01]  /*4e10*/  FMUL.FTZ R149, R149, R7 ;  /* 0x0000000795957220 */ /* 0x000fe20000410000 */
[----:B------:R-:W-:Y:S01]  /*4e20*/  FFMA.FTZ R21, R21, UR10, -R152 ;  /* 0x0000000a15157c23 */ /* 0x000fe20008010898 */
[----:B------:R-:W-:Y:S01]  /*4e30*/  F2FP.F16.F32.PACK_AB R154, R13, R12 ;  /* 0x0000000c0d9a723e */ /* 0x000fe200000000ff */
[----:B------:R-:W-:Y:S01]  /*4e40*/  FADD.FTZ R153, R155, R6 ;  /* 0x000000069b997221 */ /* 0x000fe20000010000 */
[----:B------:R-:W1:Y:S01]  /*4e50*/  MUFU.EX2 R166, R166 ;  /* 0x000000a600a67308 */ /* 0x000e620000000800 */
[--C-:B------:R-:W-:Y:S01]  /*4e60*/  FFMA.FTZ R194, R156, UR10, -R152.reuse ;  /* 0x0000000a9cc27c23 */ /* 0x100fe20008010898 */
[--C-:B------:R-:W-:Y:S01]  /*4e70*/  FFMA.FTZ R199, R157, UR10, -R152.reuse ;  /* 0x0000000a9dc77c23 */ /* 0x100fe20008010898 */
[----:B-----5:R-:W-:Y:S01]  /*4e80*/  FADD.FTZ R6, R192, R153 ;  /* 0x00000099c0067221 */ /* 0x020fe20000010000 */
[--C-:B------:R-:W-:Y:S01]  /*4e90*/  FFMA.FTZ R196, R160, UR10, -R152.reuse ;  /* 0x0000000aa0c47c23 */ /* 0x100fe20008010898 */
[--C-:B------:R-:W-:Y:S01]  /*4ea0*/  FFMA.FTZ R161, R161, UR10, -R152.reuse ;  /* 0x0000000aa1a17c23 */ /* 0x100fe20008010898 */
[----:B------:R-:W-:Y:S01]  /*4eb0*/  FFMA.FTZ R163, R163, UR10, -R152 ;  /* 0x0000000aa3a37c23 */ /* 0x000fe20008010898 */
[----:B------:R-:W-:Y:S01]  /*4ec0*/  FADD.FTZ R153, R159, R6 ;  /* 0x000000069f997221 */ /* 0x000fe20000010000 */
[----:B------:R-:W3:Y:S01]  /*4ed0*/  MUFU.EX2 R167, R167 ;  /* 0x000000a700a77308 */ /* 0x000ee20000000800 */
[--C-:B------:R-:W-:Y:S01]  /*4ee0*/  FFMA.FTZ R210, R183, UR10, -R152.reuse ;  /* 0x0000000ab7d27c23 */ /* 0x100fe20008010898 */
[--C-:B------:R-:W-:Y:S01]  /*4ef0*/  FFMA.FTZ R183, R184, UR10, -R152.reuse ;  /* 0x0000000ab8b77c23 */ /* 0x100fe20008010898 */
[----:B------:R-:W-:Y:S01]  /*4f00*/  FADD.FTZ R6, R162, R153 ;  /* 0x00000099a2067221 */ /* 0x000fe20000010000 */
[--C-:B------:R-:W-:Y:S01]  /*4f10*/  FFMA.FTZ R184, R185, UR10, -R152.reuse ;  /* 0x0000000ab9b87c23 */ /* 0x100fe20008010898 */
[--C-:B------:R-:W-:Y:S01]  /*4f20*/  FFMA.FTZ R185, R186, UR10, -R152.reuse ;  /* 0x0000000abab97c23 */ /* 0x100fe20008010898 */
[----:B------:R-:W-:Y:S01]  /*4f30*/  FFMA.FTZ R187, R187, UR10, -R152 ;  /* 0x0000000abbbb7c23 */ /* 0x000fe20008010898 */
[----:B----4-:R-:W-:Y:S01]  /*4f40*/  FADD.FTZ R153, R195, R6 ;  /* 0x00000006c3997221 */ /* 0x010fe20000010000 */
[----:B------:R-:W4:Y:S01]  /*4f50*/  MUFU.EX2 R168, R168 ;  /* 0x000000a800a87308 */ /* 0x000f220000000800 */
[--C-:B------:R-:W-:Y:S01]  /*4f60*/  FFMA.FTZ R188, R188, UR10, -R152.reuse ;  /* 0x0000000abcbc7c23 */ /* 0x100fe20008010898 */
[----:B------:R-:W-:Y:S01]  /*4f70*/  FFMA.FTZ R189, R189, UR10, -R152 ;  /* 0x0000000abdbd7c23 */ /* 0x000fe20008010898 */
[----:B--2---:R-:W-:Y:S01]  /*4f80*/  FADD.FTZ R6, R164, R153 ;  /* 0x00000099a4067221 */ /* 0x004fe20000010000 */
[----:B------:R-:W-:-:S02]  /*4f90*/  F2FP.F16.F32.PACK_AB R152, R191, R10 ;  /* 0x0000000abf98723e */ /* 0x000fc400000000ff */
[C---:B0-----:R-:W-:Y:S01]  /*4fa0*/  F2FP.F16.F32.PACK_AB R164, R165.reuse, R164 ;  /* 0x000000a4a5a4723e */ /* 0x041fe200000000ff */
[----:B------:R-:W-:Y:S01]  /*4fb0*/  FADD.FTZ R153, R165, R6 ;  /* 0x00000006a5997221 */ /* 0x000fe20000010000 */
[----:B------:R-:W0:Y:S01]  /*4fc0*/  MUFU.EX2 R169, R169 ;  /* 0x000000a900a97308 */ /* 0x000e220000000800 */
[----:B------:R-:W-:Y:S02]  /*4fd0*/  F2FP.F16.F32.PACK_AB R158, R155, R190 ;  /* 0x000000be9b9e723e */ /* 0x000fe400000000ff */
[----:B-1----:R-:W-:Y:S01]  /*4fe0*/  FADD.FTZ R6, R166, R153 ;  /* 0x00000099a6067221 */ /* 0x002fe20000010000 */
[----:B------:R-:W-:Y:S02]  /*4ff0*/  F2FP.F16.F32.PACK_AB R160, R159, R192 ;  /* 0x000000c09fa0723e */ /* 0x000fe400000000ff */
[C---:B---3--:R-:W-:Y:S01]  /*5000*/  F2FP.F16.F32.PACK_AB R166, R167.reuse, R166 ;  /* 0x000000a6a7a6723e */ /* 0x048fe200000000ff */
[----:B------:R-:W-:Y:S01]  /*5010*/  FADD.FTZ R153, R167, R6 ;  /* 0x00000006a7997221 */ /* 0x000fe20000010000 */
[----:B------:R-:W1:Y:S01]  /*5020*/  MUFU.EX2 R170, R170 ;  /* 0x000000aa00aa7308 */ /* 0x000e620000000800 */
[----:B------:R-:W-:-:S02]  /*5030*/  F2FP.F16.F32.PACK_AB R156, R193, R20 ;  /* 0x00000014c19c723e */ /* 0x000fc400000000ff */
[----:B----4-:R-:W-:Y:S01]  /*5040*/  FADD.FTZ R6, R168, R153 ;  /* 0x00000099a8067221 */ /* 0x010fe20000010000 */
[----:B------:R-:W-:-:S04]  /*5050*/  F2FP.F16.F32.PACK_AB R162, R195, R162 ;  /* 0x000000a2c3a2723e */ /* 0x000fc800000000ff */
[----:B------:R-:W2:Y:S01]  /*5060*/  MUFU.EX2 R171, R171 ;  /* 0x000000ab00ab7308 */ /* 0x000ea20000000800 */
[C---:B0-----:R-:W-:Y:S01]  /*5070*/  FADD.FTZ R153, R169.reuse, R6 ;  /* 0x00000006a9997221 */ /* 0x041fe20000010000 */
[----:B------:R-:W-:-:S06]  /*5080*/  F2FP.F16.F32.PACK_AB R168, R169, R168 ;  /* 0x000000a8a9a8723e */ /* 0x000fcc00000000ff */
[----:B------:R-:W0:Y:S01]  /*5090*/  MUFU.EX2 R172, R172 ;  /* 0x000000ac00ac7308 */ /* 0x000e220000000800 */
[----:B-1----:R-:W-:-:S07]  /*50a0*/  FADD.FTZ R6, R170, R153 ;  /* 0x00000099aa067221 */ /* 0x002fce0000010000 */
[----:B------:R-:W1:Y:S01]  /*50b0*/  MUFU.EX2 R173, R173 ;  /* 0x000000ad00ad7308 */ /* 0x000e620000000800 */
[C---:B--2---:R-:W-:Y:S01]  /*50c0*/  FADD.FTZ R7, R171.reuse, R6 ;  /* 0x00000006ab077221 */ /* 0x044fe20000010000 */
[----:B------:R-:W-:-:S06]  /*50d0*/  F2FP.F16.F32.PACK_AB R170, R171, R170 ;  /* 0x000000aaabaa723e */ /* 0x000fcc00000000ff */
[----:B------:R-:W2:Y:S01]  /*50e0*/  MUFU.EX2 R177, R177 ;  /* 0x000000b100b17308 */ /* 0x000ea20000000800 */
[----:B0-----:R-:W-:-:S07]  /*50f0*/  FADD.FTZ R6, R172, R7 ;  /* 0x00000007ac067221 */ /* 0x001fce0000010000 */
[----:B------:R-:W0:Y:S01]  /*5100*/  MUFU.EX2 R8, R8 ;  /* 0x0000000800087308 */ /* 0x000e220000000800 */
[C---:B-1----:R-:W-:Y:S01]  /*5110*/  FADD.FTZ R13, R173.reuse, R6 ;  /* 0x00000006ad0d7221 */ /* 0x042fe20000010000 */
[----:B------:R-:W-:-:S06]  /*5120*/  F2FP.F16.F32.PACK_AB R172, R173, R172 ;  /* 0x000000acadac723e */ /* 0x000fcc00000000ff */
[----:B------:R-:W1:Y:S01]  /*5130*/  MUFU.EX2 R174, R174 ;  /* 0x000000ae00ae7308 */ /* 0x000e620000000800 */
        /* <DEDUP_REMOVED lines=8> */
[----:B0-----:R-:W-:Y:S01]  /*51c0*/  FFMA.FTZ R4, R177, R4, R8 ;  /* 0x00000004b1047223 */ /* 0x001fe20000010008 */
[-C--:B------:R-:W-:Y:S01]  /*51d0*/  FMUL.FTZ R39, R39, R177.reuse ;  /* 0x000000b127277220 */ /* 0x080fe20000410000 */
[-C--:B------:R-:W-:Y:S01]  /*51e0*/  FMUL.FTZ R42, R42, R177.reuse ;  /* 0x000000b12a2a7220 */ /* 0x080fe20000410000 */
[-C--:B------:R-:W-:Y:S01]  /*51f0*/  FMUL.FTZ R43, R43, R177.reuse ;  /* 0x000000b12b2b7220 */ /* 0x080fe20000410000 */
[-C--:B------:R-:W-:Y:S01]  /*5200*/  FMUL.FTZ R46, R46, R177.reuse ;  /* 0x000000b12e2e7220 */ /* 0x080fe20000410000 */
[-C--:B------:R-:W-:Y:S01]  /*5210*/  FMUL.FTZ R47, R47, R177.reuse ;  /* 0x000000b12f2f7220 */ /* 0x080fe20000410000 */
[-C--:B------:R-:W-:Y:S01]  /*5220*/  FMUL.FTZ R50, R50, R177.reuse ;  /* 0x000000b132327220 */ /* 0x080fe20000410000 */
[----:B------:R-:W0:Y:S01]  /*5230*/  MUFU.EX2 R14, R14 ;  /* 0x0000000e000e7308 */ /* 0x000e220000000800 */
        /* <DEDUP_REMOVED lines=68> */
[----:B------:R-:W-:Y:S01]  /*5680*/  FMUL.FTZ R151, R151, R177 ;  /* 0x000000b197977220 */ /* 0x000fe20000410000 */
[----:B------:R-:W-:-:S02]  /*5690*/  F2FP.F16.F32.PACK_AB R155, R15, R14 ;  /* 0x0000000e0f9b723e */ /* 0x000fc400000000ff */
[----:B------:R-:W0:Y:S01]  /*56a0*/  MUFU.EX2 R198, R198 ;  /* 0x000000c600c67308 */ /* 0x000e220000000800 */
[----:B-1----:R-:W-:Y:S01]  /*56b0*/  FADD.FTZ R4, R161, R4 ;  /* 0x00000004a1047221 */ /* 0x002fe20000010000 */
[----:B------:R-:W-:Y:S02]  /*56c0*/  F2FP.F16.F32.PACK_AB R157, R176, R21 ;  /* 0x00000015b09d723e */ /* 0x000fe400000000ff */
[----:B------:R-:W-:Y:S02]  /*56d0*/  F2FP.F16.F32.PACK_AB R159, R199, R194 ;  /* 0x000000c2c79f723e */ /* 0x000fe400000000ff */
[----:B------:R-:W-:Y:S02]  /*56e0*/  F2FP.F16.F32.PACK_AB R161, R161, R196 ;  /* 0x000000c4a1a1723e */ /* 0x000fe400000000ff */
[----:B------:R-:W1:Y:S01]  /*56f0*/  MUFU.EX2 R175, R175 ;  /* 0x000000af00af7308 */ /* 0x000e620000000800 */
[----:B--2---:R-:W-:-:S07]  /*5700*/  FADD.FTZ R13, R163, R4 ;  /* 0x00000004a30d7221 */ /* 0x004fce0000010000 */
        /* <DEDUP_REMOVED lines=29> */
[----:B--2---:R-:W-:Y:S01]  /*58e0*/  FADD.FTZ R11, R7, R4 ;  /* 0x00000004070b7221 */ /* 0x004fe20000010000 */
[C---:B0-----:R-:W-:Y:S01]  /*58f0*/  FADD.FTZ R6, R197.reuse, R6 ;  /* 0x00000006c5067221 */ /* 0x041fe20000010000 */
[----:B------:R-:W-:Y:S02]  /*5900*/  F2FP.F16.F32.PACK_AB R174, R197, R174 ;  /* 0x000000aec5ae723e */ /* 0x000fe400000000ff */
[C---:B-1----:R-:W-:Y:S01]  /*5910*/  FADD.FTZ R4, R12.reuse, R11 ;  /* 0x0000000b0c047221 */ /* 0x042fe20000010000 */
[----:B------:R-:W-:Y:S01]  /*5920*/  F2FP.F16.F32.PACK_AB R175, R12, R7 ;  /* 0x000000070caf723e */ /* 0x000fe200000000ff */
[----:B------:R-:W-:Y:S06]  /*5930*/  @!P0 BRA `(.L_x_392) ;  /* 0x0000000000048947 */ /* 0x000fec0003800000 */
[----:B------:R-:W-:Y:S01]  /*5940*/  BPT.TRAP 0x1 ;  /* 0x000000040000795c */ /* 0x000fe20000300000 */
.L_x_392:
[----:B------:R0:W1:Y:S01]  /*5950*/  SYNCS.PHASECHK.TRANS64.TRYWAIT P3, [UR23+0x22850], R5 ;  /* 0x02285005ff0075a7 */ /* 0x0000620008060157 */
[----:B------:R-:W-:Y:S05]  /*5960*/  @!P0 BRA `(.L_x_393) ;  /* 0x0000000000048947 */ /* 0x000fea0003800000 */
[----:B------:R-:W-:Y:S01]  /*5970*/  BPT.TRAP 0x1 ;  /* 0x000000040000795c */ /* 0x000fe20000300000 */
.L_x_393:
[----:B-1----:R-:W-:Y:S05]  /*5980*/  @P3 BRA `(.L_x_394) ;  /* 0x0000000000083947 */ /* 0x002fea0003800000 */
[----:B------:R-:W1:Y:S02]  /*5990*/  SYNCS.PHASECHK.TRANS64.TRYWAIT P3, [UR23+0x22850], R5 ;  /* 0x02285005ff0075a7 */ /* 0x000e640008060157 */
[----:B-1----:R-:W-:Y:S05]  /*59a0*/  @!P3 BRA `(.L_x_395) ;  /* 0x0000009800dcb947 */ /* 0x002fea0003800000 */
.L_x_394:
[----:B------:R-:W2:Y:S01]  /*59b0*/  S2R R7, SR_TID.X ;  /* 0x0000000000077919 */ /* 0x000ea20000002100 */
[----:B------:R-:W-:Y:S01]  /*59c0*/  UIMAD UR11, UR37, 0xc00, UR21 ;  /* 0x00000c00250b78a4 */ /* 0x000fe2000f8e0215 */
[----:B-1----:R-:W-:Y:S01]  /*59d0*/  @!P1 VIADD R182, R182, 0x22860 ;  /* 0x00022860b6b69836 */ /* 0x002fe20000000000 */
[----:B------:R-:W-:Y:S01]  /*59e0*/  UMOV UR7, 0x40000040 ;  /* 0x4000004000077882 */ /* 0x000fe20000000000 */
[----:B------:R-:W-:-:S03]  /*59f0*/  IMAD.MOV.U32 R8, RZ, RZ, R3 ;  /* 0x000000ffff087224 */ /* 0x000fc600078e0003 */
[----:B------:R-:W-:Y:S01]  /*5a00*/  @!P1 PRMT R182, RZ, 0x654, R182 ;  /* 0x00000654ffb69816 */ /* 0x000fe200000000b6 */
[----:B------:R-:W-:Y:S01]  /*5a10*/  UMOV UR6, UR11 ;  /* 0x0000000b00067c82 */ /* 0x000fe20008000000 */
[----:B--2---:R-:W-:-:S05]  /*5a20*/  SHF.R.U32.HI R7, RZ, 0x7, R7 ;  /* 0x00000007ff077819 */ /* 0x004fca0000011607 */
[----:B0-----:R-:W-:Y:S02]  /*5a30*/  VIADD R5, R7, 0x8 ;  /* 0x0000000807057836 */ /* 0x001fe40000000000 */
[----:B------:R-:W-:-:S03]  /*5a40*/  IMAD.MOV.U32 R7, RZ, RZ, R0 ;  /* 0x000000ffff077224 */ /* 0x000fc600078e0000 */
[----:B------:R0:W-:Y:S06]  /*5a50*/  BAR.SYNC.DEFER_BLOCKING R5, 0x100 ;  /* 0x000400050000751d */ /* 0x0001ec0000010000 */
        /* <DEDUP_REMOVED lines=35> */
.L_x_387:
[----:B0--3--:R-:W0:Y:S01]  /*5c90*/  SHFL.BFLY PT, R5, R6, 0x2, 0x1f ;  /* 0x0c401f0006057f89 */ /* 0x009e2200000e0000 */
[----:B------:R-:W-:Y:S01]  /*5ca0*/  IMAD.MOV.U32 R10, RZ, RZ, RZ ;  /* 0x000000ffff0a7224 */ /* 0x000fe200078e00ff */
[----:B------:R-:W-:Y:S01]  /*5cb0*/  UIADD3 UR37, UR37, 0x1, URZ ;  /* 0x0000000125257890 */ /* 0x000fe2000fffe03f */
[----:B------:R-:W-:Y:S01]  /*5cc0*/  IMAD.U32 R15, RZ, RZ, UR10 ;  /* 0x0000000aff0f7e24 */ /* 0x000fe2000f8e00ff */
[----:B------:R-:W1:Y:S01]  /*5cd0*/  SHFL.BFLY PT, R7, R4, 0x2, 0x1f ;  /* 0x0c401f0004077f89 */ /* 0x000e6200000e0000 */
[----:B------:R2:W-:Y:S06]  /*5ce0*/  BAR.ARV R9, 0x100 ;  /* 0x000400090000751d */ /* 0x0005ec0000002000 */
[----:B------:R-:W-:-:S02]  /*5cf0*/  UISETP.NE.AND UP0, UPT, UR37, 0x2, UPT ;  /* 0x000000022500788c */ /* 0x000fc4000bf05270 */
[----:B------:R-:W-:Y:S06]  /*5d00*/  BAR.ARV 0x8, 0x180 ;  /* 0x0206000000007b1d */ /* 0x000fec0000002000 */
[----:B--2---:R-:W-:Y:S01]  /*5d10*/  IMAD.MOV.U32 R9, RZ, RZ, -0x800000 ;  /* 0xff800000ff097424 */ /* 0x004fe200078e00ff */
[----:B------:R-:W-:Y:S01]  /*5d20*/  USEL UR4, URZ, 0x1, UP0 ;  /* 0x000000013f047887 */ /* 0x000fe20008000000 */
[----:B0-----:R-:W-:Y:S01]  /*5d30*/  FADD.FTZ R5, R5, R6 ;  /* 0x0000000605057221 */ /* 0x001fe20000010000 */
[----:B------:R-:W-:Y:S01]  /*5d40*/  PLOP3.LUT P0, PT, PT, PT, PT, 0x8, 0x0 ;  /* 0x000000000000781c */ /* 0x000fe20003f0e170 */
[----:B------:R-:W-:Y:S01]  /*5d50*/  UIADD3 UR47, UR47, 0x1, URZ ;  /* 0x000000012f2f7890 */ /* 0x000fe2000fffe03f */
[----:B-1----:R-:W-:-:S02]  /*5d60*/  FADD.FTZ R7, R7, R4 ;  /* 0x0000000407077221 */ /* 0x002fc40000010000 */
[----:B------:R-:W0:Y:S01]  /*5d70*/  SHFL.BFLY PT, R8, R5, 0x1, 0x1f ;  /* 0x0c201f0005087f89 */ /* 0x000e2200000e0000 */
[----:B------:R-:W-:Y:S01]  /*5d80*/  IMAD.MOV.U32 R4, RZ, RZ, RZ ;  /* 0x000000ffff047224 */ /* 0x000fe200078e00ff */
[----:B------:R-:W-:Y:S02]  /*5d90*/  USEL UR37, UR37, URZ, UP0 ;  /* 0x0000003f25257287 */ /* 0x000fe40008000000 */
[----:B------:R-:W-:Y:S01]  /*5da0*/  ULOP3.LUT UR38, UR38, UR4, URZ, 0x3c, !UPT ;  /* 0x0000000426267292 */ /* 0x000fe2000f8e3c3f */
[----:B0-----:R-:W-:Y:S01]  /*5db0*/  FADD.FTZ R11, R5, R8 ;  /* 0x00000008050b7221 */ /* 0x001fe20000010000 */
[----:B------:R-:W-:Y:S01]  /*5dc0*/  IMAD.U32 R5, RZ, RZ, UR10 ;  /* 0x0000000aff057e24 */ /* 0x000fe2000f8e00ff */
[----:B------:R-:W0:Y:S03]  /*5dd0*/  SHFL.BFLY PT, R8, R7, 0x1, 0x1f ;  /* 0x0c201f0007087f89 */ /* 0x000e2600000e0000 */
[----:B------:R-:W-:-:S13]  /*5de0*/  FSETP.NE.FTZ.AND P1, PT, R11, RZ, PT ;  /* 0x000000ff0b00720b */ /* 0x000fda0003f35000 */
[----:B------:R-:W1:Y:S01]  /*5df0*/  @P1 MUFU.LG2 R6, R11 ;  /* 0x0000000b00061308 */ /* 0x000e620000000c00 */
[----:B------:R-:W-:Y:S01]  /*5e00*/  @P1 FMUL.FTZ R5, R5, 0.69314718246459960938 ;  /* 0x3f31721805051820 */ /* 0x000fe20000410000 */
[----:B0-----:R-:W-:-:S06]  /*5e10*/  FADD.FTZ R13, R7, R8 ;  /* 0x00000008070d7221 */ /* 0x001fcc0000010000 */
[----:B------:R-:W0:Y:S01]  /*5e20*/  @P1 MUFU.RCP R10, R11 ;  /* 0x0000000b000a1308 */ /* 0x000e220000001000 */
[----:B------:R-:W-:Y:S01]  /*5e30*/  IMAD.MOV.U32 R8, RZ, RZ, -0x800000 ;  /* 0xff800000ff087424 */ /* 0x000fe200078e00ff */
[----:B------:R-:W-:Y:S01]  /*5e40*/  FSETP.NE.FTZ.AND P2, PT, R13, RZ, PT ;  /* 0x000000ff0d00720b */ /* 0x000fe20003f55000 */
[----:B-1----:R-:W-:-:S04]  /*5e50*/  @P1 FMUL.FTZ R6, R6, 0.69314718246459960938 ;  /* 0x3f31721806061820 */ /* 0x002fc80000410000 */
[----:B------:R-:W-:-:S08]  /*5e60*/  @P1 FFMA.FTZ R9, R5, R0, R6 ;  /* 0x0000000005091223 */ /* 0x000fd00000010006 */
[----:B------:R-:W1:Y:S01]  /*5e70*/  @P2 MUFU.LG2 R7, R13 ;  /* 0x0000000d00072308 */ /* 0x000e620000000c00 */
[----:B------:R-:W-:Y:S01]  /*5e80*/  @P2 FMUL.FTZ R15, R15, 0.69314718246459960938 ;  /* 0x3f3172180f0f2820 */ /* 0x000fe20000410000 */
[-C--:B0-----:R-:W-:Y:S01]  /*5e90*/  FMUL.FTZ R24, R24, R10.reuse ;  /* 0x0000000a18187220 */ /* 0x081fe20000410000 */
[-C--:B------:R-:W-:Y:S01]  /*5ea0*/  FMUL.FTZ R25, R25, R10.reuse ;  /* 0x0000000a19197220 */ /* 0x080fe20000410000 */
[-C--:B------:R-:W-:Y:S01]  /*5eb0*/  FMUL.FTZ R28, R28, R10.reuse ;  /* 0x0000000a1c1c7220 */ /* 0x080fe20000410000 */
[-C--:B------:R-:W-:Y:S01]  /*5ec0*/  FMUL.FTZ R29, R29, R10.reuse ;  /* 0x0000000a1d1d7220 */ /* 0x080fe20000410000 */
[-C--:B------:R-:W-:Y:S01]  /*5ed0*/  FMUL.FTZ R32, R32, R10.reuse ;  /* 0x0000000a20207220 */ /* 0x080fe20000410000 */
[-C--:B------:R-:W-:Y:S01]  /*5ee0*/  FMUL.FTZ R33, R33, R10.reuse ;  /* 0x0000000a21217220 */ /* 0x080fe20000410000 */
[----:B------:R-:W0:Y:S01]  /*5ef0*/  @P2 MUFU.RCP R4, R13 ;  /* 0x0000000d00042308 */ /* 0x000e220000001000 */
        /* <DEDUP_REMOVED lines=59> */
[-C--:B0-----:R-:W-:Y:S01]  /*62b0*/  FMUL.FTZ R10, R83, R4.reuse ;  /* 0x00000004530a7220 */ /* 0x081fe20000410000 */
        /* <DEDUP_REMOVED lines=63> */
[----:B------:R-:W-:-:S07]  /*66b0*/  @P2 FFMA.FTZ R8, R15, R3, R14 ;  /* 0x000000030f082223 */ /* 0x000fce000001000e */
.L_x_376:
[----:B------:R-:W0:Y:S01]  /*66c0*/  S2R R3, SR_CgaCtaId ;  /* 0x0000000000037919 */ /* 0x000e220000008800 */
[----:B------:R-:W-:Y:S01]  /*66d0*/  MOV R0, 0x400 ;  /* 0x0000040000007802 */ /* 0x000fe20000000f00 */
[----:B------:R-:W-:Y:S01]  /*66e0*/  BSSY B0, `(.L_x_397) ;  /* 0x00002db000007945 */ /* 0x000fe20003800000 */
[----:B------:R-:W-:Y:S02]  /*66f0*/  BAR.SYNC.DEFER_BLOCKING 0x5, 0x180 ;  /* 0x0146000000007b1d */ /* 0x000fe40000010000 */
[----:B0-----:R-:W-:-:S05]  /*6700*/  LEA R0, R3, R0, 0x18 ;  /* 0x0000000003007211 */ /* 0x001fca00078ec0ff */
[----:B------:R-:W0:Y:S02]  /*6710*/  LDS.128 R4, [R0+0x228d0] ;  /* 0x0228d00000047984 */ /* 0x000e240000000c00 */
[----:B0-----:R-:W-:Y:S02]  /*6720*/  R2UR UR5, R5 ;  /* 0x00000000050572ca */ /* 0x001fe400000e0000 */
[----:B------:R-:W-:Y:S01]  /*6730*/  R2UR UR6, R6 ;  /* 0x00000000060672ca */ /* 0x000fe200000e0000 */
[----:B------:R-:W-:Y:S06]  /*6740*/  BAR.ARV 0x4, 0x180 ;  /* 0x0106000000007b1d */ /* 0x000fec0000002000 */
[----:B------:R-:W-:Y:S08]  /*6750*/  @P0 BRA `(.L_x_398) ;  /* 0x0000001c00e40947 */ /* 0x000ff00003800000 */
[----:B------:R-:W0:Y:S01]  /*6760*/  S2R R3, SR_SWINHI ;  /* 0x0000000000037919 */ /* 0x000e220000002f00 */
[----:B------:R-:W-:Y:S01]  /*6770*/  F2FP.F16.F32.PACK_AB R24, R25, R24 ;  /* 0x000000181918723e */ /* 0x000fe200000000ff */
[----:B------:R-:W-:Y:S01]  /*6780*/  ULDC.64 UR8, c[0x0][0xc00] ;  /* 0x0003000000087ab9 */ /* 0x000fe20000000a00 */
[----:B------:R-:W-:Y:S01]  /*6790*/  F2FP.F16.F32.PACK_AB R25, R163, R26 ;  /* 0x0000001aa319723e */ /* 0x000fe200000000ff */
[----:B------:R-:W-:Y:S01]  /*67a0*/  UISETP.NE.U32.AND UP0, UPT, UR8, URZ, UPT ;  /* 0x0000003f0800728c */ /* 0x000fe2000bf05070 */
[----:B------:R-:W-:Y:S01]  /*67b0*/  F2FP.F16.F32.PACK_AB R32, R33, R32 ;  /* 0x000000202120723e */ /* 0x000fe200000000ff */
[----:B------:R-:W-:Y:S01]  /*67c0*/  USHF.L.U32 UR10, UR46, 0x2, URZ ;  /* 0x000000022e0a7899 */ /* 0x000fe2000800063f */
[----:B------:R-:W-:Y:S01]  /*67d0*/  F2FP.F16.F32.PACK_AB R26, R29, R28 ;  /* 0x0000001c1d1a723e */ /* 0x000fe200000000ff */
[----:B------:R-:W-:Y:S01]  /*67e0*/  UISETP.NE.AND.EX UP0, UPT, UR9, URZ, UPT, UP0 ;  /* 0x0000003f0900728c */ /* 0x000fe2000bf05300 */
[----:B------:R-:W-:Y:S01]  /*67f0*/  F2FP.F16.F32.PACK_AB R27, R12, R27 ;  /* 0x0000001b0c1b723e */ /* 0x000fe200000000ff */
[----:B------:R-:W-:Y:S01]  /*6800*/  USHF.L.U64.HI UR11, UR46, 0x2, UR45 ;  /* 0x000000022e0b7899 */ /* 0x000fe2000801022d */
[----:B------:R-:W-:Y:S01]  /*6810*/  F2FP.F16.F32.PACK_AB R33, R162, R34 ;  /* 0x00000022a221723e */ /* 0x000fe200000000ff */
[----:B------:R-:W-:Y:S01]  /*6820*/  UIADD3 UR4, UP1, UR10, UR8, URZ ;  /* 0x000000080a047290 */ /* 0x000fe2000ff3e03f */
[----:B------:R-:W-:-:S02]  /*6830*/  F2FP.F16.F32.PACK_AB R40, R41, R40 ;  /* 0x000000282928723e */ /* 0x000fc400000000ff */
[----:B------:R-:W-:Y:S01]  /*6840*/  F2FP.F16.F32.PACK_AB R34, R37, R36 ;  /* 0x000000242522723e */ /* 0x000fe200000000ff */
[----:B------:R-:W-:Y:S01]  /*6850*/  UIADD3.X UR7, UR11, UR9, URZ, UP1, !UPT ;  /* 0x000000090b077290 */ /* 0x000fe20008ffe43f */
[----:B------:R-:W-:Y:S02]  /*6860*/  F2FP.F16.F32.PACK_AB R35, R161, R35 ;  /* 0x00000023a123723e */ /* 0x000fe400000000ff */
[----:B------:R-:W-:Y:S01]  /*6870*/  F2FP.F16.F32.PACK_AB R41, R160, R42 ;  /* 0x0000002aa029723e */ /* 0x000fe200000000ff */
[----:B------:R-:W-:Y:S01]  /*6880*/  ULDC.64 UR8, c[0x0][0xc08] ;  /* 0x0003020000087ab9 */ /* 0x000fe20000000a00 */
[----:B------:R-:W-:Y:S02]  /*6890*/  F2FP.F16.F32.PACK_AB R48, R49, R48 ;  /* 0x000000303130723e */ /* 0x000fe400000000ff */
[----:B------:R-:W-:Y:S02]  /*68a0*/  F2FP.F16.F32.PACK_AB R42, R45, R44 ;  /* 0x0000002c2d2a723e */ /* 0x000fe400000000ff */
[----:B------:R-:W-:-:S02]  /*68b0*/  F2FP.F16.F32.PACK_AB R43, R159, R43 ;  /* 0x0000002b9f2b723e */ /* 0x000fc400000000ff */
[----:B------:R-:W-:Y:S02]  /*68c0*/  F2FP.F16.F32.PACK_AB R49, R158, R50 ;  /* 0x000000329e31723e */ /* 0x000fe400000000ff */
[----:B------:R-:W-:Y:S02]  /*68d0*/  F2FP.F16.F32.PACK_AB R56, R57, R56 ;  /* 0x000000383938723e */ /* 0x000fe400000000ff */
[----:B------:R-:W-:Y:S02]  /*68e0*/  F2FP.F16.F32.PACK_AB R50, R53, R52 ;  /* 0x000000343532723e */ /* 0x000fe400000000ff */
[----:B------:R-:W-:Y:S02]  /*68f0*/  MOV R4, R0 ;  /* 0x0000000000047202 */ /* 0x000fe40000000f00 */
[----:B0-----:R-:W-:Y:S02]  /*6900*/  MOV R5, R3 ;  /* 0x0000000300057202 */ /* 0x001fe40000000f00 */
[----:B------:R-:W-:-:S02]  /*6910*/  F2FP.F16.F32.PACK_AB R51, R157, R51 ;  /* 0x000000339d33723e */ /* 0x000fc400000000ff */
[----:B------:R-:W-:Y:S01]  /*6920*/  F2FP.F16.F32.PACK_AB R57, R156, R58 ;  /* 0x0000003a9c39723e */ /* 0x000fe200000000ff */
[----:B------:R-:W-:Y:S01]  /*6930*/  IMAD.WIDE R114, R204, 0x2, R4 ;  /* 0x00000002cc727825 */ /* 0x000fe200078e0204 */
[----:B------:R-:W-:Y:S02]  /*6940*/  F2FP.F16.F32.PACK_AB R64, R65, R64 ;  /* 0x000000404140723e */ /* 0x000fe400000000ff */
[----:B------:R-:W-:Y:S02]  /*6950*/  F2FP.F16.F32.PACK_AB R58, R61, R60 ;  /* 0x0000003c3d3a723e */ /* 0x000fe400000000ff */
[C---:B------:R-:W-:Y:S02]  /*6960*/  IADD3 R175, P1, R114.reuse, 0x20, RZ ;  /* 0x0000002072af7810 */ /* 0x040fe40007f3e0ff */
[C---:B------:R-:W-:Y:S02]  /*6970*/  IADD3 R177, P0, R114.reuse, 0x40, RZ ;  /* 0x0000004072b17810 */ /* 0x040fe40007f1e0ff */
[C---:B------:R-:W-:Y:S01]  /*6980*/  IADD3 R179, P4, R114.reuse, 0x60, RZ ;  /* 0x0000006072b37810 */ /* 0x040fe20007f9e0ff */
[--C-:B------:R-:W-:Y:S01]  /*6990*/  IMAD.X R15, RZ, RZ, R115.reuse, P1 ;  /* 0x000000ffff0f7224 */ /* 0x100fe200008e0673 */
[C---:B------:R-:W-:Y:S01]  /*69a0*/  LOP3.LUT R13, R114.reuse, 0x380, RZ, 0xc0, !PT ;  /* 0x00000380720d7812 */ /* 0x040fe200078ec0ff */
[--C-:B------:R-:W-:Y:S01]  /*69b0*/  IMAD.X R21, RZ, RZ, R115.reuse, P0 ;  /* 0x000000ffff157224 */ /* 0x100fe200000e0673 */
[C---:B------:R-:W-:Y:S01]  /*69c0*/  IADD3 R181, P3, R114.reuse, 0x4000, RZ ;  /* 0x0000400072b57810 */ /* 0x040fe20007f7e0ff */
[----:B------:R-:W-:Y:S01]  /*69d0*/  IMAD.X R31, RZ, RZ, R115, P4 ;  /* 0x000000ffff1f7224 */ /* 0x000fe200020e0673 */
[----:B------:R-:W-:-:S02]  /*69e0*/  IADD3 R183, P6, R114, 0x4020, RZ ;  /* 0x0000402072b77810 */ /* 0x000fc40007fde0ff */
        /* <DEDUP_REMOVED lines=9> */
[----:B------:R-:W-:Y:S01]  /*6a80*/  IMAD.X R71, RZ, RZ, R115, P1 ;  /* 0x000000ffff477224 */ /* 0x000fe200008e0673 */
[----:B------:R-:W-:-:S02]  /*6a90*/  LOP3.LUT R30, R179, 0x380, RZ, 0xc0, !PT ;  /* 0x00000380b31e7812 */ /* 0x000fc400078ec0ff */
[----:B------:R-:W-:Y:S02]  /*6aa0*/  SHF.R.U64 R13, R13, 0x3, RZ ;  /* 0x000000030d0d7819 */ /* 0x000fe400000012ff */
[----:B------:R-:W-:Y:S02]  /*6ab0*/  LOP3.LUT R38, R181, 0x380, RZ, 0xc0, !PT ;  /* 0x00000380b5267812 */ /* 0x000fe400078ec0ff */
[----:B------:R-:W-:Y:S02]  /*6ac0*/  IADD3 R191, P0, R114, 0x8020, RZ ;  /* 0x0000802072bf7810 */ /* 0x000fe40007f1e0ff */
[----:B------:R-:W-:Y:S02]  /*6ad0*/  SHF.R.U64 R14, R14, 0x3, RZ ;  /* 0x000000030e0e7819 */ /* 0x000fe400000012ff */
[----:B------:R-:W-:Y:S01]  /*6ae0*/  LOP3.LUT R46, R183, 0x380, RZ, 0xc0, !PT ;  /* 0x00000380b72e7812 */ /* 0x000fe200078ec0ff */
[----:B------:R-:W-:Y:S01]  /*6af0*/  IMAD.X R79, RZ, RZ, R115, P0 ;  /* 0x000000ffff4f7224 */ /* 0x000fe200000e0673 */
[----:B------:R-:W-:-:S02]  /*6b00*/  IADD3 R193, P4, R114, 0x8040, RZ ;  /* 0x0000804072c17810 */ /* 0x000fc40007f9e0ff */
[----:B------:R-:W-:Y:S02]  /*6b10*/  SHF.R.U64 R20, R20, 0x3, RZ ;  /* 0x0000000314147819 */ /* 0x000fe400000012ff */
[----:B------:R-:W-:Y:S01]  /*6b20*/  LOP3.LUT R54, R185, 0x380, RZ, 0xc0, !PT ;  /* 0x00000380b9367812 */ /* 0x000fe200078ec0ff */
[--C-:B------:R-:W-:Y:S01]  /*6b30*/  IMAD.X R95, RZ, RZ, R115.reuse, P4 ;  /* 0x000000ffff5f7224 */ /* 0x100fe200020e0673 */
[C---:B------:R-:W-:Y:S02]  /*6b40*/  IADD3 R195, P3, R114.reuse, 0x8060, RZ ;  /* 0x0000806072c37810 */ /* 0x040fe40007f7e0ff */
[C---:B------:R-:W-:Y:S02]  /*6b50*/  IADD3 R197, P6, R114.reuse, 0xc000, RZ ;  /* 0x0000c00072c57810 */ /* 0x040fe40007fde0ff */
[C---:B------:R-:W-:Y:S01]  /*6b60*/  IADD3 R3, P5, R114.reuse, 0xc020, RZ ;  /* 0x0000c02072037810 */ /* 0x040fe20007fbe0ff */
[--C-:B------:R-:W-:Y:S01]  /*6b70*/  IMAD.X R99, RZ, RZ, R115.reuse, P3 ;  /* 0x000000ffff637224 */ /* 0x100fe200018e0673 */
[C---:B------:R-:W-:Y:S01]  /*6b80*/  IADD3 R110, P2, R114.reuse, 0xc040, RZ ;  /* 0x0000c040726e7810 */ /* 0x040fe20007f5e0ff */
[--C-:B------:R-:W-:Y:S01]  /*6b90*/  IMAD.X R103, RZ, RZ, R115.reuse, P6 ;  /* 0x000000ffff677224 */ /* 0x100fe200030e0673 */
[----:B------:R-:W-:Y:S01]  /*6ba0*/  IADD3 R6, P1, R114, 0xc060, RZ ;  /* 0x0000c06072067810 */ /* 0x000fe20007f3e0ff */
[--C-:B------:R-:W-:Y:S01]  /*6bb0*/  IMAD.X R107, RZ, RZ, R115.reuse, P5 ;  /* 0x000000ffff6b7224 */ /* 0x100fe200028e0673 */
[----:B------:R-:W-:Y:S01]  /*6bc0*/  SHF.R.U64 R30, R30, 0x3, RZ ;  /* 0x000000031e1e7819 */ /* 0x000fe200000012ff */
[----:B------:R-:W-:Y:S01]  /*6bd0*/  IMAD.X R111, RZ, RZ, R115, P2 ;  /* 0x000000ffff6f7224 */ /* 0x000fe200010e0673 */
[----:B------:R-:W-:-:S02]  /*6be0*/  LOP3.LUT R62, R187, 0x380, RZ, 0xc0, !PT ;  /* 0x00000380bb3e7812 */ /* 0x000fc400078ec0ff */
[----:B------:R-:W-:Y:S01]  /*6bf0*/  LOP3.LUT R114, R13, R114, RZ, 0x3c, !PT ;  /* 0x000000720d727212 */ /* 0x000fe200078e3cff */
[----:B------:R-:W-:Y:S01]  /*6c00*/  IMAD.X R13, RZ, RZ, R115, P1 ;  /* 0x000000ffff0d7224 */ /* 0x000fe200008e0673 */
[----:B------:R-:W-:Y:S02]  /*6c10*/  SHF.R.U64 R38, R38, 0x3, RZ ;  /* 0x0000000326267819 */ /* 0x000fe400000012ff */
[----:B------:R-:W-:Y:S02]  /*6c20*/  LOP3.LUT R70, R189, 0x380, RZ, 0xc0, !PT ;  /* 0x00000380bd467812 */ /* 0x000fe400078ec0ff */
[----:B------:R-:W-:Y:S02]  /*6c30*/  LOP3.LUT R14, R14, R175, RZ, 0x3c, !PT ;  /* 0x000000af0e0e7212 */ /* 0x000fe400078e3cff */
[----:B------:R-:W-:Y:S02]  /*6c40*/  SHF.R.U64 R46, R46, 0x3, RZ ;  /* 0x000000032e2e7819 */ /* 0x000fe400000012ff */
[----:B------:R-:W-:-:S02]  /*6c50*/  LOP3.LUT R78, R191, 0x380, RZ, 0xc0, !PT ;  /* 0x00000380bf4e7812 */ /* 0x000fc400078ec0ff */
[----:B------:R-:W-:Y:S02]  /*6c60*/  LOP3.LUT R20, R20, R177, RZ, 0x3c, !PT ;  /* 0x000000b114147212 */ /* 0x000fe400078e3cff */
        /* <DEDUP_REMOVED lines=8> */
[----:B------:R-:W-:Y:S01]  /*6cf0*/  MOV R114, R114 ;  /* 0x0000007200727202 */ /* 0x000fe20000000f00 */
[----:B------:R-:W-:Y:S01]  /*6d00*/  BAR.SYNC.DEFER_BLOCKING 0x1, 0x100 ;  /* 0x0044000000007b1d */ /* 0x000fe20000010000 */
[----:B------:R-:W-:Y:S02]  /*6d10*/  LOP3.LUT R46, R46, R183, RZ, 0x3c, !PT ;  /* 0x000000b72e2e7212 */ /* 0x000fe400078e3cff */
[----:B------:R-:W-:-:S02]  /*6d20*/  SHF.R.U64 R78, R78, 0x3, RZ ;  /* 0x000000034e4e7819 */ /* 0x000fc400000012ff */
[----:B------:R-:W-:Y:S02]  /*6d30*/  LOP3.LUT R106, R3, 0x380, RZ, 0xc0, !PT ;  /* 0x00000380036a7812 */ /* 0x000fe400078ec0ff */
[----:B------:R-:W-:Y:S02]  /*6d40*/  LOP3.LUT R115, R110, 0x380, RZ, 0xc0, !PT ;  /* 0x000003806e737812 */ /* 0x000fe400078ec0ff */
[----:B------:R-:W-:Y:S02]  /*6d50*/  MOV R14, R14 ;  /* 0x0000000e000e7202 */ /* 0x000fe40000000f00 */
[----:B------:R-:W-:Y:S02]  /*6d60*/  LOP3.LUT R54, R54, R185, RZ, 0x3c, !PT ;  /* 0x000000b936367212 */ /* 0x000fe400078e3cff */
[----:B------:R-:W-:Y:S02]  /*6d70*/  SHF.R.U64 R94, R94, 0x3, RZ ;  /* 0x000000035e5e7819 */ /* 0x000fe400000012ff */
[----:B------:R-:W-:-:S02]  /*6d80*/  LOP3.LUT R163, R6, 0x380, RZ, 0xc0, !PT ;  /* 0x0000038006a37812 */ /* 0x000fc400078ec0ff */
[----:B------:R-:W-:Y:S02]  /*6d90*/  MOV R20, R20 ;  /* 0x0000001400147202 */ /* 0x000fe40000000f00 */
[----:B------:R-:W-:Y:S02]  /*6da0*/  LOP3.LUT R62, R62, R187, RZ, 0x3c, !PT ;  /* 0x000000bb3e3e7212 */ /* 0x000fe400078e3cff */
[----:B------:R-:W-:Y:S02]  /*6db0*/  SHF.R.U64 R98, R98, 0x3, RZ ;  /* 0x0000000362627819 */ /* 0x000fe400000012ff */
[----:B------:R-:W-:Y:S01]  /*6dc0*/  MOV R30, R30 ;  /* 0x0000001e001e7202 */ /* 0x000fe20000000f00 */
[----:B------:R0:W-:Y:S01]  /*6dd0*/  STSM.16.M88.4 [R114], R24 ;  /* 0x0000001872007844 */ /* 0x0001e20000000200 */
[----:B------:R-:W-:Y:S02]  /*6de0*/  LOP3.LUT R70, R70, R189, RZ, 0x3c, !PT ;  /* 0x000000bd46467212 */ /* 0x000fe400078e3cff */
[----:B------:R-:W-:Y:S01]  /*6df0*/  SHF.R.U64 R102, R102, 0x3, RZ ;  /* 0x0000000366667819 */ /* 0x000fe200000012ff */
[----:B------:R-:W-:Y:S01]  /*6e00*/  STSM.16.M88.4 [R14], R32 ;  /* 0x000000200e007844 */ /* 0x000fe20000000200 */
[----:B------:R-:W-:-:S02]  /*6e10*/  MOV R38, R38 ;  /* 0x0000002600267202 */ /* 0x000fc40000000f00 */
[----:B------:R-:W-:Y:S01]  /*6e20*/  F2FP.F16.F32.PACK_AB R59, R155, R59 ;  /* 0x0000003b9b3b723e */ /* 0x000fe200000000ff */
[----:B------:R-:W-:Y:S01]  /*6e30*/  STSM.16.M88.4 [R20], R40 ;  /* 0x0000002814007844 */ /* 0x000fe20000000200 */
[----:B------:R-:W-:Y:S02]  /*6e40*/  F2FP.F16.F32.PACK_AB R65, R154, R66 ;  /* 0x000000429a41723e */ /* 0x000fe400000000ff */
[----:B------:R-:W-:Y:S01]  /*6e50*/  F2FP.F16.F32.PACK_AB R72, R73, R72 ;  /* 0x000000484948723e */ /* 0x000fe200000000ff */
[----:B------:R-:W-:Y:S01]  /*6e60*/  STSM.16.M88.4 [R30], R48 ;  /* 0x000000301e007844 */ /* 0x000fe20000000200 */
[----:B------:R-:W-:Y:S02]  /*6e70*/  LOP3.LUT R78, R78, R191, RZ, 0x3c, !PT ;  /* 0x000000bf4e4e7212 */ /* 0x000fe400078e3cff */
[----:B------:R-:W-:Y:S01]  /*6e80*/  SHF.R.U64 R28, R106, 0x3, RZ ;  /* 0x000000036a1c7819 */ /* 0x000fe200000012ff */
[----:B------:R-:W-:Y:S01]  /*6e90*/  STSM.16.M88.4 [R38], R56 ;  /* 0x0000003826007844 */ /* 0x000fe20000000200 */
[----:B------:R-:W-:-:S02]  /*6ea0*/  SHF.R.U64 R29, R115, 0x3, RZ ;  /* 0x00000003731d7819 */ /* 0x000fc400000012ff */
[----:B------:R-:W-:Y:S02]  /*6eb0*/  MOV R46, R46 ;  /* 0x0000002e002e7202 */ /* 0x000fe40000000f00 */
[----:B------:R-:W-:Y:S02]  /*6ec0*/  F2FP.F16.F32.PACK_AB R66, R69, R68 ;  /* 0x000000444542723e */ /* 0x000fe400000000ff */
[----:B------:R-:W-:Y:S02]  /*6ed0*/  F2FP.F16.F32.PACK_AB R67, R153, R67 ;  /* 0x000000439943723e */ /* 0x000fe400000000ff */
[----:B------:R-:W-:Y:S02]  /*6ee0*/  F2FP.F16.F32.PACK_AB R73, R152, R74 ;  /* 0x0000004a9849723e */ /* 0x000fe400000000ff */
[----:B------:R-:W-:Y:S01]  /*6ef0*/  F2FP.F16.F32.PACK_AB R80, R81, R80 ;  /* 0x000000505150723e */ /* 0x000fe200000000ff */
[----:B------:R-:W-:Y:S01]  /*6f00*/  STSM.16.M88.4 [R46], R64 ;  /* 0x000000402e007844 */ /* 0x000fe20000000200 */
[----:B------:R-:W-:-:S02]  /*6f10*/  LOP3.LUT R94, R94, R193, RZ, 0x3c, !PT ;  /* 0x000000c15e5e7212 */ /* 0x000fc400078e3cff */
[----:B------:R-:W-:Y:S02]  /*6f20*/  SHF.R.U64 R115, R163, 0x3, RZ ;  /* 0x00000003a3737819 */ /* 0x000fe400000012ff */
[----:B------:R-:W-:Y:S02]  /*6f30*/  MOV R54, R54 ;  /* 0x0000003600367202 */ /* 0x000fe40000000f00 */
[----:B------:R-:W-:Y:S02]  /*6f40*/  F2FP.F16.F32.PACK_AB R74, R77, R76 ;  /* 0x0000004c4d4a723e */ /* 0x000fe400000000ff */
[----:B------:R-:W-:Y:S01]  /*6f50*/  F2FP.F16.F32.PACK_AB R75, R11, R75 ;  /* 0x0000004b0b4b723e */ /* 0x000fe200000000ff */
[----:B------:R-:W-:Y:S01]  /*6f60*/  IMAD.U32 R11, RZ, RZ, UR7 ;  /* 0x00000007ff0b7e24 */ /* 0x000fe2000f8e00ff */
[----:B------:R-:W-:Y:S01]  /*6f70*/  F2FP.F16.F32.PACK_AB R81, R10, R82 ;  /* 0x000000520a51723e */ /* 0x000fe200000000ff */
[----:B------:R-:W-:Y:S01]  /*6f80*/  IMAD.U32 R10, RZ, RZ, UR4 ;  /* 0x00000004ff0a7e24 */ /* 0x000fe2000f8e00ff */
[----:B------:R-:W-:Y:S01]  /*6f90*/  LOP3.LUT R98, R98, R195, RZ, 0x3c, !PT ;  /* 0x000000c362627212 */ /* 0x000fe200078e3cff */
[----:B------:R-:W-:Y:S01]  /*6fa0*/  STSM.16.M88.4 [R54], R72 ;  /* 0x0000004836007844 */ /* 0x000fe20000000200 */
[----:B------:R-:W-:-:S02]  /*6fb0*/  MOV R62, R62 ;  /* 0x0000003e003e7202 */ /* 0x000fc40000000f00 */
[----:B------:R-:W-:Y:S02]  /*6fc0*/  F2FP.F16.F32.PACK_AB R82, R85, R84 ;  /* 0x000000545552723e */ /* 0x000fe400000000ff */
[----:B------:R-:W-:Y:S02]  /*6fd0*/  F2FP.F16.F32.PACK_AB R83, R83, R86 ;  /* 0x000000565353723e */ /* 0x000fe400000000ff */
[----:B------:R-:W-:Y:S02]  /*6fe0*/  LOP3.LUT R102, R102, R197, RZ, 0x3c, !PT ;  /* 0x000000c566667212 */ /* 0x000fe400078e3cff */
[----:B------:R-:W-:Y:S01]  /*6ff0*/  MOV R70, R70 ;  /* 0x0000004600467202 */ /* 0x000fe20000000f00 */
[----:B------:R1:W-:Y:S01]  /*7000*/  STSM.16.M88.4 [R62], R80 ;  /* 0x000000503e007844 */ /* 0x0003e20000000200 */
[----:B------:R-:W-:Y:S02]  /*7010*/  F2FP.F16.F32.PACK_AB R84, R89, R88 ;  /* 0x000000585954723e */ /* 0x000fe400000000ff */
[----:B------:R-:W-:-:S02]  /*7020*/  F2FP.F16.F32.PACK_AB R85, R91, R90 ;  /* 0x0000005a5b55723e */ /* 0x000fc400000000ff */
[----:B------:R-:W-:Y:S02]  /*7030*/  F2FP.F16.F32.PACK_AB R86, R93, R92 ;  /* 0x0000005c5d56723e */ /* 0x000fe400000000ff */
[----:B------:R-:W-:Y:S02]  /*7040*/  F2FP.F16.F32.PACK_AB R87, R164, R87 ;  /* 0x00000057a457723e */ /* 0x000fe400000000ff */
[----:B------:R-:W-:Y:S02]  /*7050*/  F2FP.F16.F32.PACK_AB R165, R166, R165 ;  /* 0x000000a5a6a5723e */ /* 0x000fe400000000ff */
[----:B------:R-:W-:Y:S01]  /*7060*/  LOP3.LUT R106, R28, R3, RZ, 0x3c, !PT ;  /* 0x000000031c6a7212 */ /* 0x000fe200078e3cff */
[----:B------:R2:W-:Y:S01]  /*7070*/  STSM.16.M88.4 [R70], R84 ;  /* 0x0000005446007844 */ /* 0x0005e20000000200 */
[----:B------:R-:W-:Y:S02]  /*7080*/  MOV R78, R78 ;  /* 0x0000004e004e7202 */ /* 0x000fe40000000f00 */
[----:B------:R-:W-:-:S02]  /*7090*/  F2FP.F16.F32.PACK_AB R164, R97, R96 ;  /* 0x0000006061a4723e */ /* 0x000fc400000000ff */
[----:B------:R-:W-:Y:S02]  /*70a0*/  F2FP.F16.F32.PACK_AB R167, R168, R167 ;  /* 0x000000a7a8a7723e */ /* 0x000fe400000000ff */
[----:B------:R-:W-:Y:S02]  /*70b0*/  F2FP.F16.F32.PACK_AB R169, R170, R169 ;  /* 0x000000a9aaa9723e */ /* 0x000fe400000000ff */
[----:B------:R-:W-:Y:S02]  /*70c0*/  LOP3.LUT R110, R29, R110, RZ, 0x3c, !PT ;  /* 0x0000006e1d6e7212 */ /* 0x000fe400078e3cff */
[----:B------:R-:W-:Y:S02]  /*70d0*/  LOP3.LUT R12, R115, R6, RZ, 0x3c, !PT ;  /* 0x00000006730c7212 */ /* 0x000fe400078e3cff */
[----:B------:R-:W-:Y:S02]  /*70e0*/  MOV R94, R94 ;  /* 0x0000005e005e7202 */ /* 0x000fe40000000f00 */
[----:B------:R-:W-:-:S02]  /*70f0*/  F2FP.F16.F32.PACK_AB R171, R172, R171 ;  /* 0x000000abacab723e */ /* 0x000fc400000000ff */
[----:B------:R-:W-:Y:S02]  /*7100*/  F2FP.F16.F32.PACK_AB R112, R113, R112 ;  /* 0x000000707170723e */ /* 0x000fe400000000ff */
[----:B------:R-:W-:Y:S02]  /*7110*/  F2FP.F16.F32.PACK_AB R120, R121, R120 ;  /* 0x000000787978723e */ /* 0x000fe400000000ff */
[----:B0-----:R-:W-:Y:S02]  /*7120*/  F2FP.F16.F32.PACK_AB R114, R117, R116 ;  /* 0x000000747572723e */ /* 0x001fe400000000ff */
[----:B------:R-:W-:Y:S02]  /*7130*/  F2FP.F16.F32.PACK_AB R128, R129, R128 ;  /* 0x000000808180723e */ /* 0x000fe400000000ff */
[----:B------:R-:W-:Y:S02]  /*7140*/  F2FP.F16.F32.PACK_AB R136, R137, R136 ;  /* 0x000000888988723e */ /* 0x000fe400000000ff */
[----:B------:R-:W-:-:S02]  /*7150*/  F2FP.F16.F32.PACK_AB R144, R145, R144 ;  /* 0x000000909190723e */ /* 0x000fc400000000ff */
[----:B------:R-:W-:Y:S01]  /*7160*/  PLOP3.LUT P0, PT, PT, PT, UP0, 0x80, 0x0 ;  /* 0x000000000000781c */ /* 0x000fe20003f0f008 */
[----:B------:R-:W-:Y:S01]  /*7170*/  UISETP.NE.U32.AND UP1, UPT, UR8, URZ, UPT ;  /* 0x0000003f0800728c */ /* 0x000fe2000bf25070 */
[----:B------:R-:W-:Y:S01]  /*7180*/  F2FP.F16.F32.PACK_AB R166, R101, R100 ;  /* 0x0000006465a6723e */ /* 0x000fe200000000ff */
[----:B------:R-:W-:Y:S01]  /*7190*/  ULDC UR7, c[0x0][0xa88] ;  /* 0x0002a20000077ab9 */ /* 0x000fe20000000800 */
[----:B------:R-:W-:Y:S01]  /*71a0*/  F2FP.F16.F32.PACK_AB R168, R105, R104 ;  /* 0x0000006869a8723e */ /* 0x000fe200000000ff */
[----:B------:R-:W-:Y:S01]  /*71b0*/  UMOV UR4, URZ ;  /* 0x0000003f00047c82 */ /* 0x000fe20008000000 */
[----:B------:R-:W-:Y:S01]  /*71c0*/  F2FP.F16.F32.PACK_AB R170, R109, R108 ;  /* 0x0000006c6daa723e */ /* 0x000fe200000000ff */
[----:B------:R2:W-:Y:S01]  /*71d0*/  STSM.16.M88.4 [R78], R164 ;  /* 0x000000a44e007844 */ /* 0x0005e20000000200 */
[----:B------:R-:W-:Y:S01]  /*71e0*/  MOV R98, R98 ;  /* 0x0000006200627202 */ /* 0x000fe20000000f00 */
[----:B-1----:R-:W0:Y:S01]  /*71f0*/  LDC R80, c[0x0][0xbe8] ;  /* 0x0002fa00ff507b82 */ /* 0x002e220000000800 */
[----:B------:R-:W-:Y:S01]  /*7200*/  F2FP.F16.F32.PACK_AB R113, R174, R173 ;  /* 0x000000adae71723e */ /* 0x000fe200000000ff */
[----:B------:R2:W-:Y:S01]  /*7210*/  STSM.16.M88.4 [R94], R168 ;  /* 0x000000a85e007844 */ /* 0x0005e20000000200 */
[----:B------:R-:W-:-:S02]  /*7220*/  F2FP.F16.F32.PACK_AB R115, R119, R118 ;  /* 0x000000767773723e */ /* 0x000fc400000000ff */
[----:B------:R-:W-:Y:S02]  /*7230*/  F2FP.F16.F32.PACK_AB R121, R123, R122 ;  /* 0x0000007a7b79723e */ /* 0x000fe400000000ff */
[----:B------:R-:W-:Y:S01]  /*7240*/  MOV R102, R102 ;  /* 0x0000006600667202 */ /* 0x000fe20000000f00 */
[----:B------:R2:W-:Y:S01]  /*7250*/  STSM.16.M88.4 [R98], R112 ;  /* 0x0000007062007844 */ /* 0x0005e20000000200 */
[----:B------:R-:W-:Y:S02]  /*7260*/  F2FP.F16.F32.PACK_AB R122, R125, R124 ;  /* 0x0000007c7d7a723e */ /* 0x000fe400000000ff */
[----:B------:R-:W-:Y:S02]  /*7270*/  F2FP.F16.F32.PACK_AB R123, R127, R126 ;  /* 0x0000007e7f7b723e */ /* 0x000fe400000000ff */
[----:B------:R-:W-:Y:S02]  /*7280*/  F2FP.F16.F32.PACK_AB R129, R131, R130 ;  /* 0x000000828381723e */ /* 0x000fe400000000ff */
[----:B------:R-:W-:Y:S01]  /*7290*/  MOV R106, R106 ;  /* 0x0000006a006a7202 */ /* 0x000fe20000000f00 */
[----:B------:R2:W-:Y:S01]  /*72a0*/  STSM.16.M88.4 [R102], R120 ;  /* 0x0000007866007844 */ /* 0x0005e20000000200 */
[----:B------:R-:W-:-:S02]  /*72b0*/  F2FP.F16.F32.PACK_AB R130, R133, R132 ;  /* 0x000000848582723e */ /* 0x000fc400000000ff */
[----:B------:R-:W-:Y:S02]  /*72c0*/  F2FP.F16.F32.PACK_AB R131, R135, R134 ;  /* 0x000000868783723e */ /* 0x000fe400000000ff */
[----:B------:R-:W-:Y:S02]  /*72d0*/  F2FP.F16.F32.PACK_AB R137, R139, R138 ;  /* 0x0000008a8b89723e */ /* 0x000fe400000000ff */
[----:B------:R-:W-:Y:S01]  /*72e0*/  MOV R110, R110 ;  /* 0x0000006e006e7202 */ /* 0x000fe20000000f00 */
[----:B------:R2:W-:Y:S01]  /*72f0*/  STSM.16.M88.4 [R106], R128 ;  /* 0x000000806a007844 */ /* 0x0005e20000000200 */
[----:B------:R-:W-:Y:S02]  /*7300*/  F2FP.F16.F32.PACK_AB R138, R141, R140 ;  /* 0x0000008c8d8a723e */ /* 0x000fe400000000ff */
[----:B------:R-:W-:Y:S02]  /*7310*/  F2FP.F16.F32.PACK_AB R139, R143, R142 ;  /* 0x0000008e8f8b723e */ /* 0x000fe400000000ff */
[----:B------:R-:W-:-:S02]  /*7320*/  F2FP.F16.F32.PACK_AB R145, R147, R146 ;  /* 0x000000929391723e */ /* 0x000fc400000000ff */
[----:B------:R-:W-:Y:S01]  /*7330*/  MOV R12, R12 ;  /* 0x0000000c000c7202 */ /* 0x000fe20000000f00 */
[----:B------:R2:W-:Y:S01]  /*7340*/  STSM.16.M88.4 [R110], R136 ;  /* 0x000000886e007844 */ /* 0x0005e20000000200 */
[----:B------:R-:W-:Y:S02]  /*7350*/  F2FP.F16.F32.PACK_AB R146, R149, R148 ;  /* 0x000000949592723e */ /* 0x000fe400000000ff */
[----:B------:R-:W-:-:S05]  /*7360*/  F2FP.F16.F32.PACK_AB R147, R151, R150 ;  /* 0x000000969793723e */ /* 0x000fca00000000ff */
[----:B------:R2:W-:Y:S01]  /*7370*/  STSM.16.M88.4 [R12], R144 ;  /* 0x000000900c007844 */ /* 0x0005e20000000200 */
[----:B------:R-:W-:Y:S06]  /*7380*/  BAR.SYNC.DEFER_BLOCKING 0x1, 0x100 ;  /* 0x0044000000007b1d */ /* 0x000fec0000010000 */
[----:B------:R-:W3:Y:S01]  /*7390*/  @P0 LDG.E R3, desc[UR40][R10.64] ;  /* 0x000000280a030981 */ /* 0x000ee2000c1e1900 */
[----:B------:R-:W-:Y:S01]  /*73a0*/  UISETP.NE.AND.EX UP1, UPT, UR9, URZ, UPT, UP1 ;  /* 0x0000003f0900728c */ /* 0x000fe2000bf25310 */
[----:B0-----:R-:W-:Y:S01]  /*73b0*/  ISETP.NE.AND P1, PT, R80, 0x1, PT ;  /* 0x000000015000780c */ /* 0x001fe20003f25270 */
[----:B------:R-:W-:-:S04]  /*73c0*/  IMAD.U32 R14, RZ, RZ, UR44 ;  /* 0x0000002cff0e7e24 */ /* 0x000fc8000f8e00ff */
[----:B------:R-:W-:-:S05]  /*73d0*/  PLOP3.LUT P2, PT, PT, PT, UP1, 0x80, 0x0 ;  /* 0x000000000000781c */ /* 0x000fca0003f4f018 */
[----:B------:R-:W-:-:S03]  /*73e0*/  @UP1 UIADD3 UR8, UP2, UR10, UR8, URZ ;  /* 0x000000080a081290 */ /* 0x000fc6000ff5e03f */
[----:B------:R-:W0:Y:S01]  /*73f0*/  @P1 LDC R6, c[0x0][0xbec] ;  /* 0x0002fb00ff061b82 */ /* 0x000e220000000800 */
[----:B------:R-:W-:Y:S02]  /*7400*/  @UP1 UIADD3.X UR9, UR11, UR9, URZ, UP2, !UPT ;  /* 0x000000090b091290 */ /* 0x000fe400097fe43f */
[----:B------:R-:W-:-:S04]  /*7410*/  IMAD.U32 R20, RZ, RZ, UR8 ;  /* 0x00000008ff147e24 */ /* 0x000fc8000f8e00ff */
[----:B------:R-:W-:Y:S01]  /*7420*/  IMAD.U32 R21, RZ, RZ, UR9 ;  /* 0x00000009ff157e24 */ /* 0x000fe2000f8e00ff */
[----:B------:R-:W1:Y:S01]  /*7430*/  @P1 LDC R13, c[0x0][0xbf0] ;  /* 0x0002fc00ff0d1b82 */ /* 0x000e620000000800 */
[----:B---3--:R-:W-:Y:S01]  /*7440*/  @P0 R2UR UR4, R3 ;  /* 0x00000000030402ca */ /* 0x008fe200000e0000 */
[----:B------:R-:W-:-:S06]  /*7450*/  IMAD.U32 R3, RZ, RZ, UR7 ;  /* 0x00000007ff037e24 */ /* 0x000fcc000f8e00ff */
[----:B------:R2:W5:Y:S01]  /*7460*/  @P2 LDG.E R3, desc[UR40][R20.64] ;  /* 0x0000002814032981 */ /* 0x000562000c1e1900 */
[----:B01----:R-:W-:Y:S07]  /*7470*/  @P2 BRA `(.L_x_399) ;  /* 0x0000000000102947 */ /* 0x003fee0003800000 */
[----:B------:R-:W-:Y:S05]  /*7480*/  @!P0 BRA `(.L_x_399) ;  /* 0x00000000000c8947 */ /* 0x000fea0003800000 */
[----:B--2---:R-:W2:Y:S04]  /*7490*/  LDG.E R12, desc[UR40][R10.64] ;  /* 0x000000280a0c7981 */ /* 0x004ea8000c1e1900 */
[----:B-----5:R-:W2:Y:S02]  /*74a0*/  LDG.E R3, desc[UR40][R10.64+0x4] ;  /* 0x000004280a037981 */ /* 0x020ea4000c1e1900 */
[----:B--2---:R-:W-:-:S07]  /*74b0*/  IMAD.IADD R3, R3, 0x1, -R12 ;  /* 0x0000000103037824 */ /* 0x004fce00078e0a0c */
.L_x_399:
[----:B------:R-:W-:Y:S01]  /*74c0*/  USHF.R.S32.HI UR14, URZ, 0x1f, UR43 ;  /* 0x0000001f3f0e7899 */ /* 0x000fe2000801142b */
[----:B------:R-:W-:Y:S01]  /*74d0*/  IMAD R15, R14, 0x80, R203 ;  /* 0x000000800e0f7824 */ /* 0x000fe200078e02cb */
[----:B------:R-:W-:Y:S01]  /*74e0*/  ULDC.64 UR12, c[0x0][0xb90] ;  /* 0x0002e400000c7ab9 */ /* 0x000fe20000000a00 */
[----:B------:R-:W-:Y:S01]  /*74f0*/  USHF.R.S32.HI UR11, URZ, 0x1f, UR4 ;  /* 0x0000001f3f0b7899 */ /* 0x000fe20008011404 */
[----:B------:R-:W-:Y:S01]  /*7500*/  IMAD R11, R22, 0x40, R2 ;  /* 0x00000040160b7824 */ /* 0x000fe200078e0202 */
[----:B------:R-:W-:Y:S01]  /*7510*/  UIMAD UR7, UR14, UR12, URZ ;  /* 0x0000000c0e0772a4 */ /* 0x000fe2000f8e023f */
[----:B------:R-:W-:Y:S01]  /*7520*/  @P1 IMAD.HI.U32 R6, R15, R6, RZ ;  /* 0x000000060f061227 */ /* 0x000fe200078e00ff */
[----:B------:R-:W-:Y:S01]  /*7530*/  UMOV UR10, UR4 ;  /* 0x00000004000a7c82 */ /* 0x000fe20008000000 */
[----:B------:R-:W-:Y:S02]  /*7540*/  USEL UR45, UR45, URZ, !UP0 ;  /* 0x0000003f2d2d7287 */ /* 0x000fe4000c000000 */
[----:B------:R-:W-:Y:S01]  /*7550*/  UIMAD.WIDE.U32 UR8, UR43, UR12, UR10 ;  /* 0x0000000c2b0872a5 */ /* 0x000fe2000f8e000a */
[----:B------:R-:W-:Y:S01]  /*7560*/  IMAD.MOV.U32 R10, RZ, RZ, R15 ;  /* 0x000000ffff0a7224 */ /* 0x000fe200078e000f */
[----:B------:R-:W-:Y:S01]  /*7570*/  UIMAD UR7, UR43, UR13, UR7 ;  /* 0x0000000d2b0772a4 */ /* 0x000fe2000f8e0207 */
[----:B------:R-:W-:Y:S01]  /*7580*/  @P1 SHF.R.U32.HI R10, RZ, R13, R6 ;  /* 0x0000000dff0a1219 */ /* 0x000fe20000011606 */
[----:B------:R-:W-:Y:S01]  /*7590*/  USEL UR46, UR46, URZ, !UP0 ;  /* 0x0000003f2e2e7287 */ /* 0x000fe2000c000000 */
[----:B------:R-:W-:Y:S01]  /*75a0*/  IMAD.WIDE R4, R11, 0x2, R4 ;  /* 0x000000020b047825 */ /* 0x000fe200078e0204 */
[----:B------:R-:W-:Y:S01]  /*75b0*/  ULDC.64 UR12, c[0x0][0xb98] ;  /* 0x0002e600000c7ab9 */ /* 0x000fe20000000a00 */
[----:B------:R-:W-:Y:S01]  /*75c0*/  UIADD3 UR9, UR9, UR7, URZ ;  /* 0x0000000709097290 */ /* 0x000fe2000fffe03f */
[--C-:B------:R-:W-:Y:S01]  /*75d0*/  SHF.R.S32.HI R6, RZ, 0x1f, R10.reuse ;  /* 0x0000001fff067819 */ /* 0x100fe2000001140a */
[----:B------:R-:W-:Y:S01]  /*75e0*/  UIMAD UR7, UR45, UR12, URZ ;  /* 0x0000000c2d0772a4 */ /* 0x000fe2000f8e023f */
[----:B------:R-:W-:Y:S01]  /*75f0*/  IMAD.MOV R13, RZ, RZ, -R10 ;  /* 0x000000ffff0d7224 */ /* 0x000fe200078e0a0a */
[----:B------:R-:W-:Y:S01]  /*7600*/  UIMAD.WIDE.U32 UR8, UR46, UR12, UR8 ;  /* 0x0000000c2e0872a5 */ /* 0x000fe2000f8e0008 */
[----:B------:R-:W-:Y:S01]  /*7610*/  IADD3 R37, P2, R4, 0x5000, RZ ;  /* 0x0000500004257810 */ /* 0x000fe20007f5e0ff */
[----:B------:R-:W-:Y:S01]  /*7620*/  UIMAD UR7, UR46, UR13, UR7 ;  /* 0x0000000d2e0772a4 */ /* 0x000fe2000f8e0207 */
[----:B------:R-:W-:Y:S01]  /*7630*/  IMAD R13, R80, R13, R15 ;  /* 0x0000000d500d7224 */ /* 0x000fe200078e020f */
[----:B------:R-:W-:Y:S01]  /*7640*/  IADD3 R25, P5, R4, 0x1000, RZ ;  /* 0x0000100004197810 */ /* 0x000fe20007fbe0ff */
[----:B--2--5:R-:W-:Y:S01]  /*7650*/  IMAD R84, R3, R80, RZ ;  /* 0x0000005003547224 */ /* 0x024fe200078e02ff */
[----:B------:R-:W-:Y:S01]  /*7660*/  IADD3 R10, P0, R10, UR8, RZ ;  /* 0x000000080a0a7c10 */ /* 0x000fe2000ff1e0ff */
[----:B------:R-:W-:Y:S01]  /*7670*/  ULDC.64 UR12, c[0x0][0xaa0] ;  /* 0x0002a800000c7ab9 */ /* 0x000fe20000000a00 */
[----:B------:R-:W-:Y:S01]  /*7680*/  IMAD.U32 R11, RZ, RZ, UR7 ;  /* 0x00000007ff0b7e24 */ /* 0x000fe2000f8e00ff */
[----:B------:R-:W-:-:S02]  /*7690*/  IADD3 R29, P4, R4, 0x2000, RZ ;  /* 0x00002000041d7810 */ /* 0x000fc40007f9e0ff */
[----:B------:R-:W-:Y:S02]  /*76a0*/  IADD3 R57, P3, R4, 0x4000, RZ ;  /* 0x0000400004397810 */ /* 0x000fe40007f7e0ff */
[----:B------:R-:W-:Y:S01]  /*76b0*/  IADD3.X R11, R6, UR9, R11, P0, !PT ;  /* 0x00000009060b7c10 */ /* 0x000fe200087fe40b */
[----:B------:R-:W-:Y:S01]  /*76c0*/  ULDC.64 UR8, c[0x0][0xb88] ;  /* 0x0002e20000087ab9 */ /* 0x000fe20000000a00 */
[----:B------:R-:W-:Y:S02]  /*76d0*/  SHF.R.S32.HI R6, RZ, 0x1f, R13 ;  /* 0x0000001fff067819 */ /* 0x000fe4000001140d */
[----:B------:R-:W-:Y:S01]  /*76e0*/  IADD3 R33, P0, R4, 0x3000, RZ ;  /* 0x0000300004217810 */ /* 0x000fe20007f1e0ff */
[----:B------:R-:W-:Y:S01]  /*76f0*/  IMAD.WIDE.U32 R10, R13, UR8, R10 ;  /* 0x000000080d0a7c25 */ /* 0x000fe2000f8e000a */
[----:B------:R-:W-:Y:S02]  /*7700*/  LOP3.LUT R36, R37, 0x380, RZ, 0xc0, !PT ;  /* 0x0000038025247812 */ /* 0x000fe400078ec0ff */
[----:B------:R-:W-:Y:S01]  /*7710*/  LOP3.LUT R32, R33, 0x380, RZ, 0xc0, !PT ;  /* 0x0000038021207812 */ /* 0x000fe200078ec0ff */
[----:B------:R-:W-:Y:S01]  /*7720*/  IMAD R6, R6, UR8, RZ ;  /* 0x0000000806067c24 */ /* 0x000fe2000f8e02ff */
[----:B------:R-:W-:-:S02]  /*7730*/  LOP3.LUT R24, R25, 0x380, RZ, 0xc0, !PT ;  /* 0x0000038019187812 */ /* 0x000fc400078ec0ff */
[----:B------:R-:W-:Y:S01]  /*7740*/  SHF.R.U64 R32, R32, 0x3, RZ ;  /* 0x0000000320207819 */ /* 0x000fe200000012ff */
[----:B------:R-:W-:Y:S01]  /*7750*/  IMAD R15, R13, UR9, R6 ;  /* 0x000000090d0f7c24 */ /* 0x000fe2000f8e0206 */
[----:B------:R-:W-:Y:S01]  /*7760*/  LOP3.LUT R28, R29, 0x380, RZ, 0xc0, !PT ;  /* 0x000003801d1c7812 */ /* 0x000fe200078ec0ff */
[----:B------:R-:W-:Y:S01]  /*7770*/  ULDC.64 UR8, c[0x0][0xb50] ;  /* 0x0002d40000087ab9 */ /* 0x000fe20000000a00 */
[----:B------:R-:W-:Y:S01]  /*7780*/  LOP3.LUT R56, R57, 0x380, RZ, 0xc0, !PT ;  /* 0x0000038039387812 */ /* 0x000fe200078ec0ff */
[----:B------:R-:W-:Y:S01]  /*7790*/  IMAD.IADD R11, R11, 0x1, R15 ;  /* 0x000000010b0b7824 */ /* 0x000fe200078e020f */
[----:B------:R-:W-:Y:S01]  /*77a0*/  LEA R14, P6, R10, UR8, 0x2 ;  /* 0x000000080a0e7c11 */ /* 0x000fe2000f8c10ff */
[----:B------:R-:W-:Y:S01]  /*77b0*/  IMAD.U32 R6, RZ, RZ, UR44 ;  /* 0x0000002cff067e24 */ /* 0x000fe2000f8e00ff */
[----:B------:R-:W-:Y:S01]  /*77c0*/  LOP3.LUT R32, R32, R33, RZ, 0x3c, !PT ;  /* 0x0000002120207212 */ /* 0x000fe200078e3cff */
[----:B------:R-:W-:Y:S01]  /*77d0*/  IMAD.X R33, RZ, RZ, R5, P0 ;  /* 0x000000ffff217224 */ /* 0x000fe200000e0605 */
[----:B------:R-:W-:Y:S01]  /*77e0*/  SHF.R.U64 R36, R36, 0x3, RZ ;  /* 0x0000000324247819 */ /* 0x000fe200000012ff */
[----:B------:R-:W-:Y:S01]  /*77f0*/  SHFL.IDX PT, R20, R14, RZ, 0x1c1f ;  /* 0x001c1fff0e147589 */ /* 0x000fe200000e0000 */
[----:B------:R-:W-:Y:S01]  /*7800*/  SHF.R.U64 R24, R24, 0x3, RZ ;  /* 0x0000000318187819 */ /* 0x000fe200000012ff */
[----:B------:R-:W-:Y:S01]  /*7810*/  IMAD R27, R6, 0x80, R201 ;  /* 0x00000080061b7824 */ /* 0x000fe200078e02c9 */
[----:B------:R-:W-:Y:S01]  /*7820*/  SHF.R.U64 R28, R28, 0x3, RZ ;  /* 0x000000031c1c7819 */ /* 0x000fe200000012ff */
[----:B------:R-:W-:Y:S01]  /*7830*/  SHFL.IDX PT, R50, R14, 0x1, 0x1c1f ;  /* 0x003c1f000e327f89 */ /* 0x000fe200000e0000 */
[----:B------:R-:W-:Y:S01]  /*7840*/  SHF.R.U64 R56, R56, 0x3, RZ ;  /* 0x0000000338387819 */ /* 0x000fe200000012ff */
[----:B------:R-:W-:Y:S01]  /*7850*/  VIADD R6, R27, 0x8 ;  /* 0x000000081b067836 */ /* 0x000fe20000000000 */
[----:B------:R-:W-:-:S02]  /*7860*/  IADD3 R61, P0, R4, 0x9000, RZ ;  /* 0x00009000043d7810 */ /* 0x000fc40007f1e0ff */
[----:B------:R-:W-:Y:S02]  /*7870*/  LEA.HI.X R15, R10, UR9, R11, 0x2, P6 ;  /* 0x000000090a0f7c11 */ /* 0x000fe4000b0f140b */
[----:B------:R-:W-:Y:S01]  /*7880*/  LOP3.LUT R36, R36, R37, RZ, 0x3c, !PT ;  /* 0x0000002524247212 */ /* 0x000fe200078e3cff */
[--C-:B------:R-:W-:Y:S01]  /*7890*/  IMAD.X R37, RZ, RZ, R5.reuse, P2 ;  /* 0x000000ffff257224 */ /* 0x100fe200010e0605 */
[----:B------:R-:W-:Y:S01]  /*78a0*/  LOP3.LUT R24, R24, R25, RZ, 0x3c, !PT ;  /* 0x0000001918187212 */ /* 0x000fe200078e3cff */
[--C-:B------:R-:W-:Y:S01]  /*78b0*/  IMAD.X R25, RZ, RZ, R5.reuse, P5 ;  /* 0x000000ffff197224 */ /* 0x100fe200028e0605 */
[----:B------:R-:W-:Y:S01]  /*78c0*/  LOP3.LUT R28, R28, R29, RZ, 0x3c, !PT ;  /* 0x0000001d1c1c7212 */ /* 0x000fe200078e3cff */
[--C-:B------:R-:W-:Y:S01]  /*78d0*/  IMAD.X R29, RZ, RZ, R5.reuse, P4 ;  /* 0x000000ffff1d7224 */ /* 0x100fe200020e0605 */
[----:B------:R-:W-:Y:S01]  /*78e0*/  LOP3.LUT R56, R56, R57, RZ, 0x3c, !PT ;  /* 0x0000003938387212 */ /* 0x000fe200078e3cff */
[----:B------:R-:W-:Y:S01]  /*78f0*/  IMAD.X R57, RZ, RZ, R5, P3 ;  /* 0x000000ffff397224 */ /* 0x000fe200018e0605 */
[----:B------:R-:W-:Y:S01]  /*7900*/  LOP3.LUT R60, R61, 0x380, RZ, 0xc0, !PT ;  /* 0x000003803d3c7812 */ /* 0x000fe200078ec0ff */
[----:B------:R-:W0:Y:S01]  /*7910*/  SHFL.IDX PT, R21, R15, RZ, 0x1c1f ;  /* 0x001c1fff0f157589 */ /* 0x000e2200000e0000 */
[----:B------:R-:W-:-:S02]  /*7920*/  IADD3 R11, P2, R4, 0xb000, RZ ;  /* 0x0000b000040b7810 */ /* 0x000fc40007f5e0ff */
[C---:B------:R-:W-:Y:S01]  /*7930*/  IADD3 R41, P6, R4.reuse, 0x6000, RZ ;  /* 0x0000600004297810 */ /* 0x040fe20007fde0ff */
[----:B------:R-:W1:Y:S01]  /*7940*/  SHFL.IDX PT, R51, R15, 0x1, 0x1c1f ;  /* 0x003c1f000f337f89 */ /* 0x000e6200000e0000 */
[C---:B------:R-:W-:Y:S02]  /*7950*/  IADD3 R45, P5, R4.reuse, 0x7000, RZ ;  /* 0x00007000042d7810 */ /* 0x040fe40007fbe0ff */
[C---:B------:R-:W-:Y:S02]  /*7960*/  IADD3 R69, P4, R4.reuse, 0x8000, RZ ;  /* 0x0000800004457810 */ /* 0x040fe40007f9e0ff */
[----:B------:R-:W-:Y:S02]  /*7970*/  IADD3 R49, P3, R4, 0xa000, RZ ;  /* 0x0000a00004317810 */ /* 0x000fe40007f7e0ff */
[----:B------:R-:W-:Y:S02]  /*7980*/  SHF.R.U64 R60, R60, 0x3, RZ ;  /* 0x000000033c3c7819 */ /* 0x000fe400000012ff */
[----:B------:R-:W-:-:S02]  /*7990*/  LOP3.LUT R10, R11, 0x380, RZ, 0xc0, !PT ;  /* 0x000003800b0a7812 */ /* 0x000fc400078ec0ff */
[----:B------:R-:W-:Y:S02]  /*79a0*/  LOP3.LUT R40, R41, 0x380, RZ, 0xc0, !PT ;  /* 0x0000038029287812 */ /* 0x000fe400078ec0ff */
[----:B------:R-:W-:Y:S02]  /*79b0*/  LOP3.LUT R44, R45, 0x380, RZ, 0xc0, !PT ;  /* 0x000003802d2c7812 */ /* 0x000fe400078ec0ff */
[----:B------:R-:W-:Y:S02]  /*79c0*/  LOP3.LUT R68, R69, 0x380, RZ, 0xc0, !PT ;  /* 0x0000038045447812 */ /* 0x000fe400078ec0ff */
[----:B------:R-:W-:Y:S02]  /*79d0*/  LOP3.LUT R48, R49, 0x380, RZ, 0xc0, !PT ;  /* 0x0000038031307812 */ /* 0x000fe400078ec0ff */
[----:B------:R-:W-:Y:S01]  /*79e0*/  LOP3.LUT R60, R60, R61, RZ, 0x3c, !PT ;  /* 0x0000003d3c3c7212 */ /* 0x000fe200078e3cff */
[----:B------:R-:W-:Y:S01]  /*79f0*/  IMAD.X R61, RZ, RZ, R5, P0 ;  /* 0x000000ffff3d7224 */ /* 0x000fe200000e0605 */
[----:B------:R-:W-:-:S02]  /*7a00*/  SHF.R.U64 R10, R10, 0x3, RZ ;  /* 0x000000030a0a7819 */ /* 0x000fc400000012ff */
[----:B------:R-:W-:Y:S02]  /*7a10*/  SHF.R.U64 R40, R40, 0x3, RZ ;  /* 0x0000000328287819 */ /* 0x000fe400000012ff */
[----:B------:R-:W-:Y:S02]  /*7a20*/  SHF.R.U64 R44, R44, 0x3, RZ ;  /* 0x000000032c2c7819 */ /* 0x000fe400000012ff */
[----:B------:R-:W-:Y:S02]  /*7a30*/  SHF.R.U64 R68, R68, 0x3, RZ ;  /* 0x0000000344447819 */ /* 0x000fe400000012ff */
[----:B------:R-:W-:Y:S02]  /*7a40*/  SHF.R.U64 R48, R48, 0x3, RZ ;  /* 0x0000000330307819 */ /* 0x000fe400000012ff */
[----:B------:R-:W-:Y:S02]  /*7a50*/  LOP3.LUT P0, RZ, R23, 0x3, RZ, 0xc0, !PT ;  /* 0x0000000317ff7812 */ /* 0x000fe4000780c0ff */
[----:B------:R-:W-:Y:S01]  /*7a60*/  LOP3.LUT R10, R10, R11, RZ, 0x3c, !PT ;  /* 0x0000000b0a0a7212 */ /* 0x000fe200078e3cff */
[--C-:B------:R-:W-:Y:S01]  /*7a70*/  IMAD.X R11, RZ, RZ, R5.reuse, P2 ;  /* 0x000000ffff0b7224 */ /* 0x100fe200010e0605 */
        /* <DEDUP_REMOVED lines=8> */
[----:B------:R-:W-:-:S02]  /*7b00*/  ISETP.GE.OR P2, PT, R27, R84, P0 ;  /* 0x000000541b00720c */ /* 0x000fc40000746670 */
[----:B------:R-:W-:Y:S02]  /*7b10*/  ISETP.GE.OR P0, PT, R6, R84, P0 ;  /* 0x000000540600720c */ /* 0x000fe40000706670 */
[C---:B------:R-:W-:Y:S02]  /*7b20*/  IADD3 R77, P6, R4.reuse, 0xc000, RZ ;  /* 0x0000c000044d7810 */ /* 0x040fe40007fde0ff */
[C---:B------:R-:W-:Y:S02]  /*7b30*/  IADD3 R73, P5, R4.reuse, 0xd000, RZ ;  /* 0x0000d00004497810 */ /* 0x040fe40007fbe0ff */
[C---:B------:R-:W-:Y:S02]  /*7b40*/  IADD3 R65, P4, R4.reuse, 0xe000, RZ ;  /* 0x0000e00004417810 */ /* 0x040fe40007f9e0ff */
[C---:B------:R-:W-:Y:S02]  /*7b50*/  LOP3.LUT R13, R4.reuse, 0x380, RZ, 0xc0, !PT ;  /* 0x00000380040d7812 */ /* 0x040fe400078ec0ff */
[----:B------:R-:W-:Y:S01]  /*7b60*/  IADD3 R12, P3, R4, 0xf000, RZ ;  /* 0x0000f000040c7810 */ /* 0x000fe20007f7e0ff */
[----:B0-----:R0:W-:Y:S01]  /*7b70*/  @!P2 ST.E desc[UR40][R20.64], R9 ;  /* 0x000000091400a985 */ /* 0x0011e2000c101928 */
[----:B------:R-:W-:-:S02]  /*7b80*/  LOP3.LUT R76, R77, 0x380, RZ, 0xc0, !PT ;  /* 0x000003804d4c7812 */ /* 0x000fc400078ec0ff */
[----:B------:R-:W-:Y:S01]  /*7b90*/  LOP3.LUT R72, R73, 0x380, RZ, 0xc0, !PT ;  /* 0x0000038049487812 */ /* 0x000fe200078ec0ff */
[----:B-1----:R1:W-:Y:S01]  /*7ba0*/  @!P0 ST.E desc[UR40][R50.64], R8 ;  /* 0x0000000832008985 */ /* 0x0023e2000c101928 */
[----:B------:R-:W-:Y:S01]  /*7bb0*/  LOP3.LUT R64, R65, 0x380, RZ, 0xc0, !PT ;  /* 0x0000038041407812 */ /* 0x000fe200078ec0ff */
[----:B------:R-:W-:Y:S01]  /*7bc0*/  IMAD.X R53, RZ, RZ, R5, P3 ;  /* 0x000000ffff357224 */ /* 0x000fe200018e0605 */
[----:B------:R-:W-:Y:S01]  /*7bd0*/  SHF.R.U64 R13, R13, 0x3, RZ ;  /* 0x000000030d0d7819 */ /* 0x000fe200000012ff */
[----:B------:R-:W-:Y:S01]  /*7be0*/  UIMAD UR7, UR11, UR12, URZ ;  /* 0x0000000c0b0772a4 */ /* 0x000fe2000f8e023f */
[----:B------:R-:W-:Y:S01]  /*7bf0*/  LOP3.LUT R3, R12, 0x380, RZ, 0xc0, !PT ;  /* 0x000003800c037812 */ /* 0x000fe200078ec0ff */
[----:B------:R-:W-:Y:S01]  /*7c00*/  UIMAD.WIDE.U32 UR8, UR4, UR12, URZ ;  /* 0x0000000c040872a5 */ /* 0x000fe2000f8e003f */
[----:B------:R-:W-:Y:S01]  /*7c10*/  SHF.R.U64 R76, R76, 0x3, RZ ;  /* 0x000000034c4c7819 */ /* 0x000fe200000012ff */
[----:B0-----:R-:W0:Y:S01]  /*7c20*/  @P1 LDC R21, c[0x0][0xbf0] ;  /* 0x0002fc00ff151b82 */ /* 0x001e220000000800 */
[----:B------:R-:W-:Y:S01]  /*7c30*/  SHF.R.U64 R72, R72, 0x3, RZ ;  /* 0x0000000348487819 */ /* 0x000fe200000012ff */
[----:B------:R-:W-:Y:S01]  /*7c40*/  ULDC.64 UR10, c[0x0][0xae8] ;  /* 0x0002ba00000a7ab9 */ /* 0x000fe20000000a00 */
[----:B------:R-:W-:Y:S01]  /*7c50*/  SHF.R.U64 R64, R64, 0x3, RZ ;  /* 0x0000000340407819 */ /* 0x000fe200000012ff */
[----:B------:R-:W-:Y:S01]  /*7c60*/  IMAD.U32 R20, RZ, RZ, UR44 ;  /* 0x0000002cff147e24 */ /* 0x000fe2000f8e00ff */
[----:B------:R-:W-:Y:S01]  /*7c70*/  LOP3.LUT R4, R13, R4, RZ, 0x3c, !PT ;  /* 0x000000040d047212 */ /* 0x000fe200078e3cff */
[----:B------:R-:W5:Y:S01]  /*7c80*/  LD.E.128 R24, desc[UR40][R24.64] ;  /* 0x0000002818187980 */ /* 0x000f62000c101d00 */
[----:B------:R-:W-:-:S02]  /*7c90*/  SHF.R.U64 R3, R3, 0x3, RZ ;  /* 0x0000000303037819 */ /* 0x000fc400000012ff */
[----:B------:R-:W-:Y:S01]  /*7ca0*/  LOP3.LUT R76, R76, R77, RZ, 0x3c, !PT ;  /* 0x0000004d4c4c7212 */ /* 0x000fe200078e3cff */
[--C-:B------:R-:W-:Y:S01]  /*7cb0*/  IMAD.X R77, RZ, RZ, R5.reuse, P6 ;  /* 0x000000ffff4d7224 */ /* 0x100fe200030e0605 */
[----:B------:R-:W-:Y:S01]  /*7cc0*/  LOP3.LUT R72, R72, R73, RZ, 0x3c, !PT ;  /* 0x0000004948487212 */ /* 0x000fe200078e3cff */
[--C-:B------:R-:W-:Y:S01]  /*7cd0*/  IMAD.X R73, RZ, RZ, R5.reuse, P5 ;  /* 0x000000ffff497224 */ /* 0x100fe200028e0605 */
[----:B------:R-:W-:Y:S01]  /*7ce0*/  LOP3.LUT R64, R64, R65, RZ, 0x3c, !PT ;  /* 0x0000004140407212 */ /* 0x000fe200078e3cff */
[----:B------:R-:W-:Y:S01]  /*7cf0*/  IMAD.X R65, RZ, RZ, R5, P4 ;  /* 0x000000ffff417224 */ /* 0x000fe200020e0605 */
[----:B------:R-:W-:Y:S01]  /*7d00*/  LOP3.LUT R52, R3, R12, RZ, 0x3c, !PT ;  /* 0x0000000c03347212 */ /* 0x000fe200078e3cff */
[----:B------:R-:W-:Y:S01]  /*7d10*/  UIMAD UR7, UR4, UR13, UR7 ;  /* 0x0000000d040772a4 */ /* 0x000fe2000f8e0207 */
[----:B------:R2:W5:Y:S01]  /*7d20*/  LD.E.128 R12, desc[UR40][R4.64] ;  /* 0x00000028040c7980 */ /* 0x000562000c101d00 */
[----:B------:R-:W-:Y:S02]  /*7d30*/  IMAD R3, R19, 0x20, R22 ;  /* 0x0000002013037824 */ /* 0x000fe400078e0216 */
[----:B------:R-:W-:Y:S01]  /*7d40*/  IMAD.U32 R87, RZ, RZ, UR44 ;  /* 0x0000002cff577e24 */ /* 0x000fe2000f8e00ff */
[----:B------:R-:W5:Y:S04]  /*7d50*/  LD.E.128 R28, desc[UR40][R28.64] ;  /* 0x000000281c1c7980 */ /* 0x000f68000c101d00 */
[----:B------:R-:W5:Y:S01]  /*7d60*/  LD.E.128 R32, desc[UR40][R32.64] ;  /* 0x0000002820207980 */ /* 0x000f62000c101d00 */
[----:B--2---:R-:W2:Y:S01]  /*7d70*/  @P1 LDC R5, c[0x0][0xbec] ;  /* 0x0002fb00ff051b82 */ /* 0x004ea20000000800 */
[----:B------:R-:W-:-:S02]  /*7d80*/  UIADD3 UR9, UR9, UR7, URZ ;  /* 0x0000000709097290 */ /* 0x000fc4000fffe03f */
[----:B------:R-:W5:Y:S01]  /*7d90*/  LD.E.128 R56, desc[UR40][R56.64] ;  /* 0x0000002838387980 */ /* 0x000f62000c101d00 */
[----:B------:R-:W-:Y:S01]  /*7da0*/  UIMAD UR4, UR14, UR10, URZ ;  /* 0x0000000a0e0472a4 */ /* 0x000fe2000f8e023f */
[----:B------:R-:W-:Y:S01]  /*7db0*/  IMAD R20, R20, 0x80, R3 ;  /* 0x0000008014147824 */ /* 0x000fe200078e0203 */
[----:B------:R-:W-:Y:S01]  /*7dc0*/  UIMAD.WIDE.U32 UR8, UR43, UR10, UR8 ;  /* 0x0000000a2b0872a5 */ /* 0x000fe2000f8e0008 */
[----:B------:R-:W5:Y:S01]  /*7dd0*/  LD.E.128 R36, desc[UR40][R36.64] ;  /* 0x0000002824247980 */ /* 0x000f62000c101d00 */
[----:B------:R-:W-:-:S03]  /*7de0*/  UIMAD UR4, UR43, UR11, UR4 ;  /* 0x0000000b2b0472a4 */ /* 0x000fc6000f8e0204 */
[----:B------:R-:W-:Y:S01]  /*7df0*/  ULDC.64 UR10, c[0x0][0xaf0] ;  /* 0x0002bc00000a7ab9 */ /* 0x000fe20000000a00 */
[----:B------:R-:W-:Y:S01]  /*7e00*/  UIADD3 UR9, UR9, UR4, URZ ;  /* 0x0000000409097290 */ /* 0x000fe2000fffe03f */
[----:B------:R-:W5:Y:S01]  /*7e10*/  LD.E.128 R40, desc[UR40][R40.64] ;  /* 0x0000002828287980 */ /* 0x000f62000c101d00 */
[----:B------:R-:W-:Y:S01]  /*7e20*/  UIMAD UR4, UR45, UR10, URZ ;  /* 0x0000000a2d0472a4 */ /* 0x000fe2000f8e023f */
[----:B------:R-:W-:Y:S01]  /*7e30*/  IMAD.MOV.U32 R3, RZ, RZ, R20 ;  /* 0x000000ffff037224 */ /* 0x000fe200078e0014 */
[----:B------:R-:W-:Y:S01]  /*7e40*/  UIMAD.WIDE.U32 UR8, UR46, UR10, UR8 ;  /* 0x0000000a2e0872a5 */ /* 0x000fe2000f8e0008 */
[----:B------:R-:W5:Y:S01]  /*7e50*/  LD.E.128 R44, desc[UR40][R44.64] ;  /* 0x000000282c2c7980 */ /* 0x000f62000c101d00 */
[----:B------:R-:W-:-:S03]  /*7e60*/  UIMAD UR4, UR46, UR11, UR4 ;  /* 0x0000000b2e0472a4 */ /* 0x000fc6000f8e0204 */
[----:B------:R-:W5:Y:S01]  /*7e70*/  LD.E.128 R68, desc[UR40][R68.64] ;  /* 0x0000002844447980 */ /* 0x000f62000c101d00 */
[----:B--2---:R-:W-:Y:S01]  /*7e80*/  @P1 IMAD.HI.U32 R4, R20, R5, RZ ;  /* 0x0000000514041227 */ /* 0x004fe200078e00ff */
[----:B------:R-:W-:Y:S02]  /*7e90*/  UIADD3 UR4, UR9, UR4, URZ ;  /* 0x0000000409047290 */ /* 0x000fe4000fffe03f */
[----:B------:R-:W5:Y:S02]  /*7ea0*/  LD.E.128 R60, desc[UR40][R60.64] ;  /* 0x000000283c3c7980 */ /* 0x000f64000c101d00 */
[----:B0-----:R-:W-:Y:S01]  /*7eb0*/  @P1 SHF.R.U32.HI R3, RZ, R21, R4 ;  /* 0x00000015ff031219 */ /* 0x001fe20000011604 */
[----:B------:R-:W-:Y:S01]  /*7ec0*/  IMAD.U32 R4, RZ, RZ, UR8 ;  /* 0x00000008ff047e24 */ /* 0x000fe2000f8e00ff */
[----:B-1----:R-:W5:Y:S02]  /*7ed0*/  LD.E.128 R48, desc[UR40][R48.64] ;  /* 0x0000002830307980 */ /* 0x002f64000c101d00 */
[--C-:B------:R-:W-:Y:S01]  /*7ee0*/  SHF.R.S32.HI R6, RZ, 0x1f, R3.reuse ;  /* 0x0000001fff067819 */ /* 0x100fe20000011403 */
[----:B------:R-:W-:Y:S01]  /*7ef0*/  IMAD.MOV R21, RZ, RZ, -R3 ;  /* 0x000000ffff157224 */ /* 0x000fe200078e0a03 */
[----:B------:R-:W5:Y:S01]  /*7f00*/  LD.E.128 R8, desc[UR40][R10.64] ;  /* 0x000000280a087980 */ /* 0x000f62000c101d00 */
[----:B------:R-:W-:Y:S01]  /*7f10*/  IMAD.U32 R5, RZ, RZ, UR9 ;  /* 0x00000009ff057e24 */ /* 0x000fe2000f8e00ff */
[----:B------:R-:W-:Y:S01]  /*7f20*/  ULDC.64 UR8, c[0x0][0xae0] ;  /* 0x0002b80000087ab9 */ /* 0x000fe20000000a00 */
[----:B------:R-:W-:Y:S01]  /*7f30*/  IMAD.U32 R5, RZ, RZ, UR4 ;  /* 0x00000004ff057e24 */ /* 0x000fe2000f8e00ff */
[----:B------:R-:W5:Y:S01]  /*7f40*/  LD.E.128 R76, desc[UR40][R76.64] ;  /* 0x000000284c4c7980 */ /* 0x000f62000c101d00 */
[----:B------:R-:W-:-:S02]  /*7f50*/  IMAD R6, R6, UR8, RZ ;  /* 0x0000000806067c24 */ /* 0x000fc4000f8e02ff */
[----:B------:R-:W-:Y:S01]  /*7f60*/  IMAD R21, R80, R21, R20 ;  /* 0x0000001550157224 */ /* 0x000fe200078e0214 */
[----:B------:R-:W5:Y:S01]  /*7f70*/  LD.E.128 R72, desc[UR40][R72.64] ;  /* 0x0000002848487980 */ /* 0x000f62000c101d00 */
[C---:B------:R-:W-:Y:S02]  /*7f80*/  IMAD R81, R3.reuse, UR9, R6 ;  /* 0x0000000903517c24 */ /* 0x040fe4000f8e0206 */
[----:B------:R-:W-:Y:S01]  /*7f90*/  IMAD.WIDE.U32 R4, R3, UR8, R4 ;  /* 0x0000000803047c25 */ /* 0x000fe2000f8e0004 */
[----:B------:R-:W5:Y:S01]  /*7fa0*/  LD.E.128 R64, desc[UR40][R64.64] ;  /* 0x0000002840407980 */ /* 0x000f62000c101d00 */
[----:B------:R-:W-:Y:S01]  /*7fb0*/  SHF.R.S32.HI R3, RZ, 0x1f, R21 ;  /* 0x0000001fff037819 */ /* 0x000fe20000011415 */
[----:B------:R-:W-:Y:S02]  /*7fc0*/  ULDC.64 UR8, c[0x0][0xad8] ;  /* 0x0002b60000087ab9 */ /* 0x000fe40000000a00 */
[----:B------:R-:W5:Y:S01]  /*7fd0*/  LD.E.128 R52, desc[UR40][R52.64] ;  /* 0x0000002834347980 */ /* 0x000f62000c101d00 */
[----:B------:R-:W-:Y:S01]  /*7fe0*/  IMAD R87, R87, 0x80, R22 ;  /* 0x0000008057577824 */ /* 0x000fe200078e0216 */
[----:B------:R-:W-:Y:S01]  /*7ff0*/  @!PT LDS RZ, [RZ] ;  /* 0x00000000fffff984 */ /* 0x000fe20000000800 */
[----:B------:R-:W-:Y:S01]  /*8000*/  @!PT LDS RZ, [RZ] ;  /* 0x00000000fffff984 */ /* 0x000fe20000000800 */
[----:B------:R-:W-:Y:S01]  /*8010*/  @!PT LDS RZ, [RZ] ;  /* 0x00000000fffff984 */ /* 0x000fe20000000800 */
[----:B------:R-:W-:Y:S01]  /*8020*/  @!PT LDS RZ, [RZ] ;  /* 0x00000000fffff984 */ /* 0x000fe20000000800 */
[----:B------:R0:W-:Y:S06]  /*8030*/  MEMBAR.ALL.CTA ;  /* 0x0000000000007992 */ /* 0x0001ec0000008000 */
[----:B0-----:R-:W0:Y:S01]  /*8040*/  FENCE.VIEW.ASYNC.S ;  /* 0x00000000000073c6 */ /* 0x001e220000000000 */
[----:B------:R-:W-:-:S02]  /*8050*/  IMAD.IADD R5, R5, 0x1, R81 ;  /* 0x0000000105057824 */ /* 0x000fc400078e0251 */
[----:B------:R-:W-:Y:S02]  /*8060*/  IMAD R6, R3, UR8, RZ ;  /* 0x0000000803067c24 */ /* 0x000fe4000f8e02ff */
[----:B------:R-:W-:Y:S02]  /*8070*/  VIADD R3, R87, 0x20 ;  /* 0x0000002057037836 */ /* 0x000fe40000000000 */
[C---:B------:R-:W-:Y:S02]  /*8080*/  IMAD R81, R21.reuse, UR9, R6 ;  /* 0x0000000915517c24 */ /* 0x040fe4000f8e0206 */
[----:B------:R-:W-:Y:S01]  /*8090*/  IMAD.WIDE.U32 R4, R21, UR8, R4 ;  /* 0x0000000815047c25 */ /* 0x000fe2000f8e0004 */
[-C--:B------:R-:W-:Y:S01]  /*80a0*/  ISETP.GE.AND P1, PT, R3, R84.reuse, PT ;  /* 0x000000540300720c */ /* 0x080fe20003f26270 */
[----:B------:R-:W-:Y:S01]  /*80b0*/  ULDC.64 UR8, c[0x0][0xa80] ;  /* 0x0002a00000087ab9 */ /* 0x000fe20000000a00 */
[C---:B------:R-:W-:Y:S01]  /*80c0*/  ISETP.GE.AND P2, PT, R87.reuse, R84, PT ;  /* 0x000000545700720c */ /* 0x040fe20003f46270 */
[----:B------:R-:W-:Y:S01]  /*80d0*/  VIADD R3, R87, 0x40 ;  /* 0x0000004057037836 */ /* 0x000fe20000000000 */
[----:B------:R-:W-:Y:S01]  /*80e0*/  LEA R6, P3, R4, UR8, 0x1 ;  /* 0x0000000804067c11 */ /* 0x000fe2000f8608ff */
[----:B------:R-:W-:-:S02]  /*80f0*/  IMAD.IADD R5, R5, 0x1, R81 ;  /* 0x0000000105057824 */ /* 0x000fc400078e0251 */
[----:B------:R-:W-:Y:S01]  /*8100*/  VIADD R0, R0, 0x22820 ;  /* 0x0002282000007836 */ /* 0x000fe20000000000 */
[----:B------:R-:W-:Y:S02]  /*8110*/  ISETP.GE.AND P0, PT, R3, R84, PT ;  /* 0x000000540300720c */ /* 0x000fe40003f06270 */
[----:B------:R-:W-:Y:S02]  /*8120*/  LEA.HI.X R3, R4, UR9, R5, 0x1, P3 ;  /* 0x0000000904037c11 */ /* 0x000fe400098f0c05 */
[----:B------:R-:W-:Y:S01]  /*8130*/  PRMT R0, RZ, 0x654, R0 ;  /* 0x00000654ff007816 */ /* 0x000fe20000000000 */
[----:B0-----:R0:W1:Y:S01]  /*8140*/  SHFL.IDX PT, R85, R6, RZ, 0x181f ;  /* 0x00181fff06557589 */ /* 0x00106200000e0000 */
[----:B------:R-:W-:Y:S02]  /*8150*/  BSSY B1, `(.L_x_400) ;  /* 0x0000015000017945 */ /* 0x000fe40003800000 */
[----:B------:R0:W-:Y:S01]  /*8160*/  SYNCS.ARRIVE.TRANS64.RED.A1T0 RZ, [R0+URZ], RZ ;  /* 0x000000ff00ff79a7 */ /* 0x0001e2000810043f */
[----:B------:R0:W2:Y:S01]  /*8170*/  SHFL.IDX PT, R83, R3, RZ, 0x181f ;  /* 0x00181fff03537589 */ /* 0x0000a200000e0000 */
[----:B------:R-:W-:Y:S05]  /*8180*/  @P2 BRA `(.L_x_401) ;  /* 0x0000000000442947 */ /* 0x000fea0003800000 */
[----:B------:R-:W-:Y:S02]  /*8190*/  ULDC UR4, c[0x0][0xac8] ;  /* 0x0002b20000047ab9 */ /* 0x000fe40000000800 */
[----:B------:R-:W-:Y:S02]  /*81a0*/  ISETP.GE.AND P5, PT, R2, UR4, PT ;  /* 0x0000000402007c0c */ /* 0x000fe4000bfa6270 */
[----:B------:R-:W-:Y:S02]  /*81b0*/  ISETP.GE.AND P4, PT, R17, UR4, PT ;  /* 0x0000000411007c0c */ /* 0x000fe4000bf86270 */
[----:B------:R-:W-:Y:S02]  /*81c0*/  ISETP.GE.AND P3, PT, R16, UR4, PT ;  /* 0x0000000410007c0c */ /* 0x000fe4000bf66270 */
[----:B------:R-:W-:-:S07]  /*81d0*/  ISETP.GE.AND P2, PT, R18, UR4, PT ;  /* 0x0000000412007c0c */ /* 0x000fce000bf46270 */
[----:B-1----:R-:W-:-:S04]  /*81e0*/  @!P5 LEA R4, P6, R2, R85, 0x1 ;  /* 0x000000550204d211 */ /* 0x002fc800078c08ff */
[----:B--2---:R-:W-:Y:S02]  /*81f0*/  @!P5 LEA.HI.X R5, R2, R83, R208, 0x1, P6 ;  /* 0x000000530205d211 */ /* 0x004fe400030f0cd0 */
[----:B------:R-:W-:-:S03]  /*8200*/  @!P4 LEA R20, P6, R17, R85, 0x1 ;  /* 0x000000551114c211 */ /* 0x000fc600078c08ff */
[----:B-----5:R3:W-:Y:S01]  /*8210*/  @!P5 ST.E.128 desc[UR40][R4.64], R12 ;  /* 0x0000000c0400d985 */ /* 0x0207e2000c101d28 */
[----:B------:R-:W-:Y:S02]  /*8220*/  @!P4 LEA.HI.X R21, R17, R83, R207, 0x1, P6 ;  /* 0x000000531115c211 */ /* 0x000fe400030f0ccf */
[----:B------:R-:W-:-:S03]  /*8230*/  @!P3 LEA R80, P6, R16, R85, 0x1 ;  /* 0x000000551050b211 */ /* 0x000fc600078c08ff */
[----:B------:R3:W-:Y:S01]  /*8240*/  @!P4 ST.E.128 desc[UR40][R20.64], R56 ;  /* 0x000000381400c985 */ /* 0x0007e2000c101d28 */
[----:B------:R-:W-:Y:S02]  /*8250*/  @!P3 LEA.HI.X R81, R16, R83, R206, 0x1, P6 ;  /* 0x000000531051b211 */ /* 0x000fe400030f0cce */
[----:B------:R-:W-:-:S03]  /*8260*/  @!P2 LEA R82, P6, R18, R85, 0x1 ;  /* 0x000000551252a211 */ /* 0x000fc600078c08ff */
[----:B------:R3:W-:Y:S01]  /*8270*/  @!P3 ST.E.128 desc[UR40][R80.64], R68 ;  /* 0x000000445000b985 */ /* 0x0007e2000c101d28 */
[----:B------:R-:W-:-:S05]  /*8280*/  @!P2 LEA.HI.X R83, R18, R83, R205, 0x1, P6 ;  /* 0x000000531253a211 */ /* 0x000fca00030f0ccd */
[----:B------:R3:W-:Y:S04]  /*8290*/  @!P2 ST.E.128 desc[UR40][R82.64], R76 ;  /* 0x0000004c5200a985 */ /* 0x0007e8000c101d28 */
.L_x_401:
[----:B------:R-:W-:Y:S05]  /*82a0*/  BSYNC B1 ;  /* 0x0000000000017941 */ /* 0x000fea0003800000 */
.L_x_400:
[----:B---3--:R3:W4:Y:S01]  /*82b0*/  SHFL.IDX PT, R21, R3, 0x1, 0x181f ;  /* 0x00381f0003157f89 */ /* 0x00872200000e0000 */
[----:B------:R-:W-:Y:S03]  /*82c0*/  BSSY B1, `(.L_x_402) ;  /* 0x0000014000017945 */ /* 0x000fe60003800000 */
[----:B-----5:R3:W0:Y:S01]  /*82d0*/  SHFL.IDX PT, R15, R6, 0x1, 0x181f ;  /* 0x00381f00060f7f89 */ /* 0x02062200000e0000 */
[----:B------:R-:W-:Y:S05]  /*82e0*/  @P1 BRA `(.L_x_403) ;  /* 0x0000000000441947 */ /* 0x000fea0003800000 */
[----:B------:R-:W-:Y:S02]  /*82f0*/  ULDC UR4, c[0x0][0xac8] ;  /* 0x0002b20000047ab9 */ /* 0x000fe40000000800 */
[----:B------:R-:W-:Y:S02]  /*8300*/  ISETP.GE.AND P4, PT, R2, UR4, PT ;  /* 0x0000000402007c0c */ /* 0x000fe4000bf86270 */
[----:B------:R-:W-:Y:S02]  /*8310*/  ISETP.GE.AND P3, PT, R17, UR4, PT ;  /* 0x0000000411007c0c */ /* 0x000fe4000bf66270 */
[----:B------:R-:W-:Y:S02]  /*8320*/  ISETP.GE.AND P2, PT, R16, UR4, PT ;  /* 0x0000000410007c0c */ /* 0x000fe4000bf46270 */
[----:B------:R-:W-:-:S07]  /*8330*/  ISETP.GE.AND P1, PT, R18, UR4, PT ;  /* 0x0000000412007c0c */ /* 0x000fce000bf26270 */
[CC--:B0-----:R-:W-:Y:S02]  /*8340*/  @!P4 LEA R4, P6, R2.reuse, R15.reuse, 0x1 ;  /* 0x0000000f0204c211 */ /* 0x0c1fe400078c08ff */
[C---:B------:R-:W-:Y:S02]  /*8350*/  @!P3 LEA R12, P5, R17.reuse, R15, 0x1 ;  /* 0x0000000f110cb211 */ /* 0x040fe400078a08ff */
[----:B----4-:R-:W-:Y:S02]  /*8360*/  @!P4 LEA.HI.X R5, R2, R21, R208, 0x1, P6 ;  /* 0x000000150205c211 */ /* 0x010fe400030f0cd0 */
[----:B------:R-:W-:Y:S02]  /*8370*/  @!P2 LEA R14, P6, R16, R15, 0x1 ;  /* 0x0000000f100ea211 */ /* 0x000fe400078c08ff */
[----:B------:R-:W-:Y:S01]  /*8380*/  @!P3 LEA.HI.X R13, R17, R21, R207, 0x1, P5 ;  /* 0x00000015110db211 */ /* 0x000fe200028f0ccf */
[----:B------:R0:W-:Y:S01]  /*8390*/  @!P4 ST.E.128 desc[UR40][R4.64], R24 ;  /* 0x000000180400c985 */ /* 0x0001e2000c101d28 */
[----:B------:R-:W-:-:S02]  /*83a0*/  @!P1 LEA R20, P5, R18, R15, 0x1 ;  /* 0x0000000f12149211 */ /* 0x000fc400078a08ff */
[-C--:B------:R-:W-:Y:S01]  /*83b0*/  @!P2 LEA.HI.X R15, R16, R21.reuse, R206, 0x1, P6 ;  /* 0x00000015100fa211 */ /* 0x080fe200030f0cce */
[----:B------:R0:W-:Y:S01]  /*83c0*/  @!P3 ST.E.128 desc[UR40][R12.64], R36 ;  /* 0x000000240c00b985 */ /* 0x0001e2000c101d28 */
[----:B------:R-:W-:-:S03]  /*83d0*/  @!P1 LEA.HI.X R21, R18, R21, R205, 0x1, P5 ;  /* 0x0000001512159211 */ /* 0x000fc600028f0ccd */
[----:B------:R0:W-:Y:S04]  /*83e0*/  @!P2 ST.E.128 desc[UR40][R14.64], R60 ;  /* 0x0000003c0e00a985 */ /* 0x0001e8000c101d28 */
[----:B------:R0:W-:Y:S02]  /*83f0*/  @!P1 ST.E.128 desc[UR40][R20.64], R72 ;  /* 0x0000004814009985 */ /* 0x0001e4000c101d28 */
.L_x_403:
[----:B------:R-:W-:Y:S05]  /*8400*/  BSYNC B1 ;  /* 0x0000000000017941 */ /* 0x000fea0003800000 */
.L_x_402:
[----:B0---4-:R0:W4:Y:S01]  /*8410*/  SHFL.IDX PT, R21, R3, 0x2, 0x181f ;  /* 0x00581f0003157f89 */ /* 0x01112200000e0000 */
        /* <DEDUP_REMOVED lines=11> */
[----:B----4-:R-:W-:Y:S02]  /*84d0*/  @!P3 LEA.HI.X R5, R2, R21, R208, 0x1, P6 ;  /* 0x000000150205b211 */ /* 0x010fe400030f0cd0 */
[----:B------:R-:W-:Y:S02]  /*84e0*/  @!P0 LEA R20, P6, R18, R13, 0x1 ;  /* 0x0000000d12148211 */ /* 0x000fe400078c08ff */
[-C--:B------:R-:W-:Y:S01]  /*84f0*/  @!P2 LEA.HI.X R13, R17, R21.reuse, R207, 0x1, P5 ;  /* 0x00000015110da211 */ /* 0x080fe200028f0ccf */
[----:B------:R0:W-:Y:S01]  /*8500*/  @!P3 ST.E.128 desc[UR40][R4.64], R28 ;  /* 0x0000001c0400b985 */ /* 0x0001e2000c101d28 */
[----:B------:R-:W-:-:S02]  /*8510*/  @!P1 LEA.HI.X R15, R16, R21, R206, 0x1, P4 ;  /* 0x00000015100f9211 */ /* 0x000fc400020f0cce */
[----:B------:R-:W-:Y:S01]  /*8520*/  @!P0 LEA.HI.X R21, R18, R21, R205, 0x1, P6 ;  /* 0x0000001512158211 */ /* 0x000fe200030f0ccd */
[----:B------:R0:W-:Y:S04]  /*8530*/  @!P2 ST.E.128 desc[UR40][R12.64], R40 ;  /* 0x000000280c00a985 */ /* 0x0001e8000c101d28 */
[----:B------:R0:W-:Y:S04]  /*8540*/  @!P1 ST.E.128 desc[UR40][R14.64], R48 ;  /* 0x000000300e009985 */ /* 0x0001e8000c101d28 */
[----:B------:R0:W-:Y:S02]  /*8550*/  @!P0 ST.E.128 desc[UR40][R20.64], R64 ;  /* 0x0000004014008985 */ /* 0x0001e4000c101d28 */
.L_x_405:
[----:B------:R-:W-:Y:S05]  /*8560*/  BSYNC B1 ;  /* 0x0000000000017941 */ /* 0x000fea0003800000 */
.L_x_404:
[----:B------:R-:W-:Y:S01]  /*8570*/  VIADD R0, R87, 0x60 ;  /* 0x0000006057007836 */ /* 0x000fe20000000000 */
[----:B0--3--:R-:W3:Y:S04]  /*8580*/  SHFL.IDX PT, R3, R3, 0x3, 0x181f ;  /* 0x00781f0003037f89 */ /* 0x009ee800000e0000 */
[----:B------:R-:W-:Y:S01]  /*8590*/  ISETP.GE.AND P0, PT, R0, R84, PT ;  /* 0x000000540000720c */ /* 0x000fe20003f06270 */
[----:B----4-:R4:W0:-:S12]  /*85a0*/  SHFL.IDX PT, R21, R6, 0x3, 0x181f ;  /* 0x00781f0006157f89 */ /* 0x01081800000e0000 */
[----:B----4-:R-:W-:Y:S05]  /*85b0*/  @P0 BRA `(.L_x_406) ;  /* 0x0000000c00b40947 */ /* 0x010fea0003800000 */
[----:B------:R-:W-:Y:S02]  /*85c0*/  ULDC UR4, c[0x0][0xac8] ;  /* 0x0002b20000047ab9 */ /* 0x000fe40000000800 */
[----:B------:R-:W-:Y:S02]  /*85d0*/  ISETP.GE.AND P3, PT, R2, UR4, PT ;  /* 0x0000000402007c0c */ /* 0x000fe4000bf66270 */
[----:B------:R-:W-:Y:S02]  /*85e0*/  ISETP.GE.AND P4, PT, R17, UR4, PT ;  /* 0x0000000411007c0c */ /* 0x000fe4000bf86270 */
[----:B------:R-:W-:-:S09]  /*85f0*/  ISETP.GE.AND P5, PT, R16, UR4, PT ;  /* 0x0000000410007c0c */ /* 0x000fd2000bfa6270 */
[-C--:B0-----:R-:W-:Y:S02]  /*8600*/  @!P3 LEA R4, P0, R2, R21.reuse, 0x1 ;  /* 0x000000150204b211 */ /* 0x081fe400078008ff */
[CC--:B------:R-:W-:Y:S02]  /*8610*/  @!P4 LEA R12, P1, R17.reuse, R21.reuse, 0x1 ;  /* 0x00000015110cc211 */ /* 0x0c0fe400078208ff */
[----:B------:R-:W-:Y:S02]  /*8620*/  @!P5 LEA R14, P2, R16, R21, 0x1 ;  /* 0x00000015100ed211 */ /* 0x000fe400078408ff */
[-C--:B---3--:R-:W-:Y:S02]  /*8630*/  @!P3 LEA.HI.X R5, R2, R3.reuse, R208, 0x1, P0 ;  /* 0x000000030205b211 */ /* 0x088fe400000f0cd0 */
[-C--:B------:R-:W-:Y:S02]  /*8640*/  @!P4 LEA.HI.X R13, R17, R3.reuse, R207, 0x1, P1 ;  /* 0x00000003110dc211 */ /* 0x080fe400008f0ccf */
[----:B------:R-:W-:Y:S01]  /*8650*/  @!P5 LEA.HI.X R15, R16, R3, R206, 0x1, P2 ;  /* 0x00000003100fd211 */ /* 0x000fe200010f0cce */
[----:B------:R4:W-:Y:S01]  /*8660*/  @!P3 ST.E.128 desc[UR40][R4.64], R32 ;  /* 0x000000200400b985 */ /* 0x0009e2000c101d28 */
[----:B------:R-:W-:-:S03]  /*8670*/  ISETP.GE.AND P0, PT, R18, UR4, PT ;  /* 0x0000000412007c0c */ /* 0x000fc6000bf06270 */
[----:B------:R4:W-:Y:S04]  /*8680*/  @!P4 ST.E.128 desc[UR40][R12.64], R44 ;  /* 0x0000002c0c00c985 */ /* 0x0009e8000c101d28 */
[----:B------:R4:W-:Y:S06]  /*8690*/  @!P5 ST.E.128 desc[UR40][R14.64], R8 ;  /* 0x000000080e00d985 */ /* 0x0009ec000c101d28 */
[----:B------:R-:W-:Y:S05]  /*86a0*/  @P0 BRA `(.L_x_406) ;  /* 0x0000000c00780947 */ /* 0x000fea0003800000 */
[----:B----4-:R-:W-:-:S04]  /*86b0*/  LEA R4, P0, R18, R21, 0x1 ;  /* 0x0000001512047211 */ /* 0x010fc800078008ff */
[----:B------:R-:W-:-:S05]  /*86c0*/  LEA.HI.X R5, R18, R3, R205, 0x1, P0 ;  /* 0x0000000312057211 */ /* 0x000fca00000f0ccd */
[----:B------:R0:W-:Y:S01]  /*86d0*/  ST.E.128 desc[UR40][R4.64], R52 ;  /* 0x0000003404007985 */ /* 0x0001e2000c101d28 */
[----:B------:R-:W-:Y:S05]  /*86e0*/  BRA `(.L_x_406) ;  /* 0x0000000c00687947 */ /* 0x000fea0003800000 */
.L_x_398:
[----:B------:R-:W-:Y:S01]  /*86f0*/  ULDC.64 UR8, c[0x0][0xc00] ;  /* 0x0003000000087ab9 */ /* 0x000fe20000000a00 */
[----:B------:R-:W-:Y:S01]  /*8700*/  ULDC UR4, c[0x0][0xa88] ;  /* 0x0002a20000047ab9 */ /* 0x000fe20000000800 */
[----:B------:R-:W-:Y:S01]  /*8710*/  UISETP.NE.U32.AND UP0, UPT, UR8, URZ, UPT ;  /* 0x0000003f0800728c */ /* 0x000fe2000bf05070 */
[----:B------:R-:W0:Y:S03]  /*8720*/  LDC R13, c[0x0][0xbe8] ;  /* 0x0002fa00ff0d7b82 */ /* 0x000e260000000800 */
[----:B------:R-:W-:-:S03]  /*8730*/  UISETP.NE.AND.EX UP0, UPT, UR9, URZ, UPT, UP0 ;  /* 0x0000003f0900728c */ /* 0x000fc6000bf05300 */
[----:B------:R-:W-:Y:S02]  /*8740*/  ULDC.64 UR8, c[0x0][0xc00] ;  /* 0x0003000000087ab9 */ /* 0x000fe40000000a00 */
[----:B------:R-:W-:Y:S01]  /*8750*/  UIMAD.WIDE UR8, UR46, 0x4, UR8 ;  /* 0x000000042e0878a5 */ /* 0x000fe2000f8e0208 */
[----:B------:R-:W-:-:S05]  /*8760*/  PLOP3.LUT P2, PT, PT, PT, UP0, 0x80, 0x0 ;  /* 0x000000000000781c */ /* 0x000fca0003f4f008 */
[----:B------:R-:W-:Y:S02]  /*8770*/  IMAD.U32 R4, RZ, RZ, UR8 ;  /* 0x00000008ff047e24 */ /* 0x000fe4000f8e00ff */
[----:B------:R-:W-:Y:S01]  /*8780*/  IMAD.U32 R5, RZ, RZ, UR9 ;  /* 0x00000009ff057e24 */ /* 0x000fe2000f8e00ff */
[----:B------:R-:W-:Y:S02]  /*8790*/  ULDC.64 UR8, c[0x0][0xc08] ;  /* 0x0003020000087ab9 */ /* 0x000fe40000000a00 */
[----:B------:R-:W-:-:S03]  /*87a0*/  UISETP.NE.U32.AND UP1, UPT, UR8, URZ, UPT ;  /* 0x0000003f0800728c */ /* 0x000fc6000bf25070 */
[----:B------:R-:W2:Y:S01]  /*87b0*/  @P2 LDG.E R3, desc[UR40][R4.64] ;  /* 0x0000002804032981 */ /* 0x000ea2000c1e1900 */
[----:B------:R-:W-:Y:S01]  /*87c0*/  UISETP.NE.AND.EX UP1, UPT, UR9, URZ, UPT, UP1 ;  /* 0x0000003f0900728c */ /* 0x000fe2000bf25310 */
[----:B------:R-:W-:-:S05]  /*87d0*/  IMAD.U32 R0, RZ, RZ, UR4 ;  /* 0x00000004ff007e24 */ /* 0x000fca000f8e00ff */
[----:B------:R-:W-:-:S05]  /*87e0*/  PLOP3.LUT P3, PT, PT, PT, UP1, 0x80, 0x0 ;  /* 0x000000000000781c */ /* 0x000fca0003f6f018 */
[----:B------:R-:W-:Y:S02]  /*87f0*/  @UP1 ULDC.64 UR8, c[0x0][0xc08] ;  /* 0x0003020000081ab9 */ /* 0x000fe40000000a00 */
[----:B------:R-:W-:-:S06]  /*8800*/  @UP1 UIMAD.WIDE UR8, UR46, 0x4, UR8 ;  /* 0x000000042e0818a5 */ /* 0x000fcc000f8e0208 */
[----:B------:R-:W-:Y:S02]  /*8810*/  IMAD.U32 R8, RZ, RZ, UR8 ;  /* 0x00000008ff087e24 */ /* 0x000fe4000f8e00ff */
[----:B------:R-:W-:-:S05]  /*8820*/  IMAD.U32 R9, RZ, RZ, UR9 ;  /* 0x00000009ff097e24 */ /* 0x000fca000f8e00ff */
[----:B------:R1:W5:Y:S01]  /*8830*/  @P3 LDG.E R0, desc[UR40][R8.64] ;  /* 0x0000002808003981 */ /* 0x000362000c1e1900 */
[----:B0-----:R-:W-:Y:S01]  /*8840*/  ISETP.NE.AND P0, PT, R13, 0x1, PT ;  /* 0x000000010d00780c */ /* 0x001fe20003f05270 */
[----:B------:R-:W-:Y:S01]  /*8850*/  UMOV UR4, URZ ;  /* 0x0000003f00047c82 */ /* 0x000fe20008000000 */
[----:B------:R-:W-:Y:S01]  /*8860*/  USHF.R.S32.HI UR11, URZ, 0x1f, UR43 ;  /* 0x0000001f3f0b7899 */ /* 0x000fe2000801142b */
[----:B------:R-:W-:-:S10]  /*8870*/  ISETP.GE.AND P1, PT, R209, 0x80, PT ;  /* 0x00000080d100780c */ /* 0x000fd40003f26270 */
[----:B------:R-:W0:Y:S01]  /*8880*/  @P0 LDC R11, c[0x0][0xbec] ;  /* 0x0002fb00ff0b0b82 */ /* 0x000e220000000800 */
[----:B--2---:R-:W-:-:S13]  /*8890*/  @P2 R2UR UR4, R3 ;  /* 0x00000000030422ca */ /* 0x004fda00000e0000 */
[----:B------:R-:W-:Y:S01]  /*88a0*/  USHF.R.S32.HI UR10, URZ, 0x1f, UR4 ;  /* 0x0000001f3f0a7899 */ /* 0x000fe20008011404 */
[----:B01----:R-:W-:Y:S11]  /*88b0*/  @P3 BRA `(.L_x_407) ;  /* 0x0000000000103947 */ /* 0x003ff60003800000 */
[----:B------:R-:W-:Y:S05]  /*88c0*/  @!P2 BRA `(.L_x_407) ;  /* 0x00000000000ca947 */ /* 0x000fea0003800000 */
[----:B------:R-:W2:Y:S04]  /*88d0*/  LDG.E R3, desc[UR40][R4.64] ;  /* 0x0000002804037981 */ /* 0x000ea8000c1e1900 */
[----:B-----5:R-:W2:Y:S02]  /*88e0*/  LDG.E R0, desc[UR40][R4.64+0x4] ;  /* 0x0000042804007981 */ /* 0x020ea4000c1e1900 */
[----:B--2---:R-:W-:-:S07]  /*88f0*/  IMAD.IADD R0, R0, 0x1, -R3 ;  /* 0x0000000100007824 */ /* 0x004fce00078e0a03 */
.L_x_407:
[----:B------:R-:W-:Y:S01]  /*8900*/  USEL UR46, UR46, URZ, !UP0 ;  /* 0x0000003f2e2e7287 */ /* 0x000fe2000c000000 */
[----:B------:R-:W-:Y:S01]  /*8910*/  BSSY B1, `(.L_x_408) ;  /* 0x000002d000017945 */ /* 0x000fe20003800000 */
[----:B------:R-:W-:-:S03]  /*8920*/  USEL UR45, UR45, URZ, !UP0 ;  /* 0x0000003f2d2d7287 */ /* 0x000fc6000c000000 */
[----:B------:R-:W-:Y:S09]  /*8930*/  @P1 BRA `(.L_x_409) ;  /* 0x0000000000a81947 */ /* 0x000ff20003800000 */
[----:B------:R-:W0:Y:S01]  /*8940*/  S2R R4, SR_TID.X ;  /* 0x0000000000047919 */ /* 0x000e220000002100 */
[----:B------:R-:W1:Y:S01]  /*8950*/  LDC R6, c[0x0][0xbe8] ;  /* 0x0002fa00ff067b82 */ /* 0x000e620000000800 */
[----:B------:R-:W-:-:S04]  /*8960*/  IMAD.U32 R3, RZ, RZ, UR44 ;  /* 0x0000002cff037e24 */ /* 0x000fc8000f8e00ff */
[----:B0-----:R-:W-:Y:S02]  /*8970*/  IMAD R3, R3, 0x80, R4 ;  /* 0x0000008003037824 */ /* 0x001fe400078e0204 */
[----:B-1---5:R-:W-:Y:S02]  /*8980*/  IMAD R4, R0, R6, RZ ;  /* 0x0000000600047224 */ /* 0x022fe400078e02ff */
[----:B------:R-:W-:-:S05]  /*8990*/  VIADD R5, R3, 0xffffff80 ;  /* 0xffffff8003057836 */ /* 0x000fca0000000000 */
[----:B------:R-:W-:-:S13]  /*89a0*/  ISETP.GE.AND P1, PT, R5, R4, PT ;  /* 0x000000040500720c */ /* 0x000fda0003f26270 */
[----:B------:R-:W-:Y:S05]  /*89b0*/  @P1 BRA `(.L_x_409) ;  /* 0x0000000000881947 */ /* 0x000fea0003800000 */
[----:B------:R-:W-:Y:S01]  /*89c0*/  ISETP.NE.AND P1, PT, R6, 0x1, PT ;  /* 0x000000010600780c */ /* 0x000fe20003f25270 */
[----:B------:R-:W-:Y:S01]  /*89d0*/  ULDC.64 UR12, c[0x0][0xb90] ;  /* 0x0002e400000c7ab9 */ /* 0x000fe20000000a00 */
[----:B------:R-:W-:Y:S01]  /*89e0*/  UMOV UR8, UR4 ;  /* 0x0000000400087c82 */ /* 0x000fe20008000000 */
[----:B------:R-:W-:Y:S01]  /*89f0*/  UIMAD UR7, UR11, UR12, URZ ;  /* 0x0000000c0b0772a4 */ /* 0x000fe2000f8e023f */
[----:B------:R-:W-:Y:S02]  /*8a00*/  UMOV UR9, UR10 ;  /* 0x0000000a00097c82 */ /* 0x000fe40008000000 */
[----:B------:R-:W-:Y:S02]  /*8a10*/  UIMAD.WIDE.U32 UR8, UR43, UR12, UR8 ;  /* 0x0000000c2b0872a5 */ /* 0x000fe4000f8e0008 */
[----:B------:R-:W-:-:S03]  /*8a20*/  UIMAD UR7, UR43, UR13, UR7 ;  /* 0x0000000d2b0772a4 */ /* 0x000fc6000f8e0207 */
[----:B------:R-:W-:Y:S02]  /*8a30*/  ULDC.64 UR12, c[0x0][0xb98] ;  /* 0x0002e600000c7ab9 */ /* 0x000fe40000000a00 */
[----:B------:R-:W0:Y:S01]  /*8a40*/  @P1 LDC R4, c[0x0][0xbec] ;  /* 0x0002fb00ff041b82 */ /* 0x000e220000000800 */
[----:B------:R-:W-:Y:S02]  /*8a50*/  UIADD3 UR9, UR9, UR7, URZ ;  /* 0x0000000709097290 */ /* 0x000fe4000fffe03f */
[----:B------:R-:W-:Y:S02]  /*8a60*/  UIMAD UR7, UR45, UR12, URZ ;  /* 0x0000000c2d0772a4 */ /* 0x000fe4000f8e023f */
[----:B------:R-:W-:Y:S02]  /*8a70*/  UIMAD.WIDE.U32 UR8, UR46, UR12, UR8 ;  /* 0x0000000c2e0872a5 */ /* 0x000fe4000f8e0008 */
[----:B------:R-:W-:Y:S01]  /*8a80*/  UIMAD UR7, UR46, UR13, UR7 ;  /* 0x0000000d2e0772a4 */ /* 0x000fe2000f8e0207 */
[----:B------:R-:W1:Y:S02]  /*8a90*/  @P1 LDC R8, c[0x0][0xbf0] ;  /* 0x0002fc00ff081b82 */ /* 0x000e640000000800 */
[----:B------:R-:W-:Y:S01]  /*8aa0*/  ULDC.64 UR12, c[0x0][0xb88] ;  /* 0x0002e200000c7ab9 */ /* 0x000fe20000000a00 */
[----:B0-----:R-:W-:-:S04]  /*8ab0*/  @P1 IMAD.HI.U32 R3, R5, R4, RZ ;  /* 0x0000000405031227 */ /* 0x001fc800078e00ff */
[----:B------:R-:W-:Y:S01]  /*8ac0*/  IMAD.MOV.U32 R4, RZ, RZ, R5 ;  /* 0x000000ffff047224 */ /* 0x000fe200078e0005 */
[----:B-1----:R-:W-:Y:S01]  /*8ad0*/  @P1 SHF.R.U32.HI R4, RZ, R8, R3 ;  /* 0x00000008ff041219 */ /* 0x002fe20000011603 */
[----:B------:R-:W-:-:S04]  /*8ae0*/  IMAD.U32 R8, RZ, RZ, UR7 ;  /* 0x00000007ff087e24 */ /* 0x000fc8000f8e00ff */
[----:B------:R-:W-:-:S04]  /*8af0*/  IMAD.MOV R3, RZ, RZ, -R4 ;  /* 0x000000ffff037224 */ /* 0x000fc800078e0a04 */
[----:B------:R-:W-:Y:S01]  /*8b00*/  IMAD R3, R6, R3, R5 ;  /* 0x0000000306037224 */ /* 0x000fe200078e0205 */
[----:B------:R-:W-:Y:S02]  /*8b10*/  SHF.R.S32.HI R5, RZ, 0x1f, R4 ;  /* 0x0000001fff057819 */ /* 0x000fe40000011404 */
[----:B------:R-:W-:Y:S02]  /*8b20*/  IADD3 R4, P1, R4, UR8, RZ ;  /* 0x0000000804047c10 */ /* 0x000fe4000ff3e0ff */
[----:B------:R-:W-:Y:S02]  /*8b30*/  SHF.R.S32.HI R6, RZ, 0x1f, R3 ;  /* 0x0000001fff067819 */ /* 0x000fe40000011403 */
[----:B------:R-:W-:Y:S01]  /*8b40*/  IADD3.X R5, R5, UR9, R8, P1, !PT ;  /* 0x0000000905057c10 */ /* 0x000fe20008ffe408 */
[----:B------:R-:W-:Y:S02]  /*8b50*/  ULDC.64 UR8, c[0x0][0xb50] ;  /* 0x0002d40000087ab9 */ /* 0x000fe40000000a00 */
[----:B------:R-:W-:-:S02]  /*8b60*/  IMAD R6, R6, UR12, RZ ;  /* 0x0000000c06067c24 */ /* 0x000fc4000f8e02ff */
[----:B------:R-:W-:-:S04]  /*8b70*/  IMAD.WIDE.U32 R4, R3, UR12, R4 ;  /* 0x0000000c03047c25 */ /* 0x000fc8000f8e0004 */
[----:B------:R-:W-:Y:S01]  /*8b80*/  IMAD R9, R3, UR13, R6 ;  /* 0x0000000d03097c24 */ /* 0x000fe2000f8e0206 */
[----:B------:R-:W-:-:S03]  /*8b90*/  LEA R8, P1, R4, UR8, 0x2 ;  /* 0x0000000804087c11 */ /* 0x000fc6000f8210ff */
[----:B------:R-:W-:-:S05]  /*8ba0*/  IMAD.IADD R3, R5, 0x1, R9 ;  /* 0x0000000105037824 */ /* 0x000fca00078e0209 */
[----:B------:R-:W-:Y:S01]  /*8bb0*/  LEA.HI.X R9, R4, UR9, R3, 0x2, P1 ;  /* 0x0000000904097c11 */ /* 0x000fe200088f1403 */
[----:B------:R-:W-:-:S05]  /*8bc0*/  IMAD.MOV.U32 R3, RZ, RZ, -0x800000 ;  /* 0xff800000ff037424 */ /* 0x000fca00078e00ff */
[----:B------:R0:W-:Y:S02]  /*8bd0*/  STG.E desc[UR40][R8.64], R3 ;  /* 0x0000000308007986 */ /* 0x0001e4000c101928 */
.L_x_409:
[----:B------:R-:W-:Y:S05]  /*8be0*/  BSYNC B1 ;  /* 0x0000000000017941 */ /* 0x000fea0003800000 */
.L_x_408:
[----:B------:R-:W1:Y:S01]  /*8bf0*/  @P0 LDC R5, c[0x0][0xbf0] ;  /* 0x0002fc00ff050b82 */ /* 0x000e620000000800 */
[----:B------:R-:W-:Y:S01]  /*8c00*/  ULDC.64 UR12, c[0x0][0xaa0] ;  /* 0x0002a800000c7ab9 */ /* 0x000fe20000000a00 */
[----:B0-----:R-:W-:Y:S01]  /*8c10*/  IMAD R3, R19, 0x20, R22 ;  /* 0x0000002013037824 */ /* 0x001fe200078e0216 */
[----:B------:R-:W-:Y:S01]  /*8c20*/  UIMAD UR7, UR10, UR12, URZ ;  /* 0x0000000c0a0772a4 */ /* 0x000fe2000f8e023f */
[----:B------:R-:W-:Y:S01]  /*8c30*/  IMAD.U32 R8, RZ, RZ, UR44 ;  /* 0x0000002cff087e24 */ /* 0x000fe2000f8e00ff */
[----:B------:R-:W-:Y:S01]  /*8c40*/  UIMAD.WIDE.U32 UR8, UR4, UR12, URZ ;  /* 0x0000000c040872a5 */ /* 0x000fe2000f8e003f */
[----:B------:R-:W-:Y:S01]  /*8c50*/  IMAD.U32 R15, RZ, RZ, UR44 ;  /* 0x0000002cff0f7e24 */ /* 0x000fe2000f8e00ff */
[----:B------:R-:W-:Y:S01]  /*8c60*/  UIMAD UR7, UR4, UR13, UR7 ;  /* 0x0000000d040772a4 */ /* 0x000fe2000f8e0207 */
[----:B------:R-:W-:Y:S01]  /*8c70*/  IMAD R8, R8, 0x80, R3 ;  /* 0x0000008008087824 */ /* 0x000fe200078e0203 */
[----:B------:R-:W-:Y:S01]  /*8c80*/  BSSY B1, `(.L_x_410) ;  /* 0x000003e000017945 */ /* 0x000fe20003800000 */
[----:B------:R-:W-:Y:S01]  /*8c90*/  ULDC.64 UR12, c[0x0][0xae8] ;  /* 0x0002ba00000c7ab9 */ /* 0x000fe20000000a00 */
[----:B------:R-:W-:Y:S01]  /*8ca0*/  UIADD3 UR9, UR9, UR7, URZ ;  /* 0x0000000709097290 */ /* 0x000fe2000fffe03f */
[----:B------:R-:W-:Y:S01]  /*8cb0*/  @P0 IMAD.HI.U32 R4, R8, R11, RZ ;  /* 0x0000000b08040227 */ /* 0x000fe200078e00ff */
[----:B------:R-:W-:-:S02]  /*8cc0*/  UIMAD UR4, UR11, UR12, URZ ;  /* 0x0000000c0b0472a4 */ /* 0x000fc4000f8e023f */
[----:B------:R-:W-:Y:S01]  /*8cd0*/  UIMAD.WIDE.U32 UR8, UR43, UR12, UR8 ;  /* 0x0000000c2b0872a5 */ /* 0x000fe2000f8e0008 */
[----:B------:R-:W-:Y:S01]  /*8ce0*/  IMAD.MOV.U32 R3, RZ, RZ, R8 ;  /* 0x000000ffff037224 */ /* 0x000fe200078e0008 */
[----:B------:R-:W-:Y:S01]  /*8cf0*/  UIMAD UR4, UR43, UR13, UR4 ;  /* 0x0000000d2b0472a4 */ /* 0x000fe2000f8e0204 */
[----:B------:R-:W-:-:S03]  /*8d00*/  ULDC.64 UR10, c[0x0][0xaf0] ;  /* 0x0002bc00000a7ab9 */ /* 0x000fc60000000a00 */
[----:B------:R-:W-:Y:S02]  /*8d10*/  UIADD3 UR9, UR9, UR4, URZ ;  /* 0x0000000409097290 */ /* 0x000fe4000fffe03f */
[----:B------:R-:W-:Y:S01]  /*8d20*/  UIMAD UR4, UR45, UR10, URZ ;  /* 0x0000000a2d0472a4 */ /* 0x000fe2000f8e023f */
[----:B-1----:R-:W-:Y:S01]  /*8d30*/  @P0 SHF.R.U32.HI R3, RZ, R5, R4 ;  /* 0x00000005ff030219 */ /* 0x002fe20000011604 */
[----:B------:R-:W-:Y:S02]  /*8d40*/  UIMAD.WIDE.U32 UR8, UR46, UR10, UR8 ;  /* 0x0000000a2e0872a5 */ /* 0x000fe4000f8e0008 */
[----:B------:R-:W-:Y:S01]  /*8d50*/  UIMAD UR4, UR46, UR11, UR4 ;  /* 0x0000000b2e0472a4 */ /* 0x000fe2000f8e0204 */
[--C-:B------:R-:W-:Y:S01]  /*8d60*/  SHF.R.S32.HI R4, RZ, 0x1f, R3.reuse ;  /* 0x0000001fff047819 */ /* 0x100fe20000011403 */
[----:B------:R-:W-:Y:S01]  /*8d70*/  IMAD.MOV R9, RZ, RZ, -R3 ;  /* 0x000000ffff097224 */ /* 0x000fe200078e0a03 */
[----:B------:R-:W-:Y:S01]  /*8d80*/  ULDC.64 UR10, c[0x0][0xae0] ;  /* 0x0002b800000a7ab9 */ /* 0x000fe20000000a00 */
[----:B------:R-:W-:-:S02]  /*8d90*/  UIADD3 UR4, UR9, UR4, URZ ;  /* 0x0000000409047290 */ /* 0x000fc4000fffe03f */
[----:B------:R-:W-:Y:S02]  /*8da0*/  IMAD.U32 R5, RZ, RZ, UR9 ;  /* 0x00000009ff057e24 */ /* 0x000fe4000f8e00ff */
[----:B------:R-:W-:Y:S02]  /*8db0*/  IMAD R6, R4, UR10, RZ ;  /* 0x0000000a04067c24 */ /* 0x000fe4000f8e02ff */
[----:B------:R-:W-:Y:S01]  /*8dc0*/  IMAD.U32 R4, RZ, RZ, UR8 ;  /* 0x00000008ff047e24 */ /* 0x000fe2000f8e00ff */
[----:B------:R-:W-:Y:S01]  /*8dd0*/  ULDC.64 UR8, c[0x0][0xad8] ;  /* 0x0002b60000087ab9 */ /* 0x000fe20000000a00 */
[----:B------:R-:W-:Y:S02]  /*8de0*/  IMAD.U32 R5, RZ, RZ, UR4 ;  /* 0x00000004ff057e24 */ /* 0x000fe4000f8e00ff */
[----:B------:R-:W-:Y:S02]  /*8df0*/  IMAD R9, R13, R9, R8 ;  /* 0x000000090d097224 */ /* 0x000fe400078e0208 */
[----:B------:R-:W-:-:S02]  /*8e00*/  IMAD R11, R3, UR11, R6 ;  /* 0x0000000b030b7c24 */ /* 0x000fc4000f8e0206 */
[----:B------:R-:W-:Y:S01]  /*8e10*/  IMAD.WIDE.U32 R4, R3, UR10, R4 ;  /* 0x0000000a03047c25 */ /* 0x000fe2000f8e0004 */
[----:B------:R-:W-:-:S03]  /*8e20*/  SHF.R.S32.HI R3, RZ, 0x1f, R9 ;  /* 0x0000001fff037819 */ /* 0x000fc60000011409 */
[----:B------:R-:W-:Y:S02]  /*8e30*/  IMAD.IADD R5, R5, 0x1, R11 ;  /* 0x0000000105057824 */ /* 0x000fe400078e020b */
[----:B------:R-:W-:Y:S02]  /*8e40*/  IMAD R6, R3, UR8, RZ ;  /* 0x0000000803067c24 */ /* 0x000fe4000f8e02ff */
[----:B------:R-:W-:Y:S02]  /*8e50*/  IMAD R8, R15, 0x80, R22 ;  /* 0x000000800f087824 */ /* 0x000fe400078e0216 */
[----:B-----5:R-:W-:Y:S02]  /*8e60*/  IMAD R13, R0, R13, RZ ;  /* 0x0000000d000d7224 */ /* 0x020fe400078e02ff */
[C---:B------:R-:W-:Y:S02]  /*8e70*/  IMAD R3, R9.reuse, UR9, R6 ;  /* 0x0000000909037c24 */ /* 0x040fe4000f8e0206 */
[----:B------:R-:W-:Y:S01]  /*8e80*/  IMAD.WIDE.U32 R4, R9, UR8, R4 ;  /* 0x0000000809047c25 */ /* 0x000fe2000f8e0004 */
[----:B------:R-:W-:Y:S01]  /*8e90*/  ISETP.GE.AND P2, PT, R8, R13, PT ;  /* 0x0000000d0800720c */ /* 0x000fe20003f46270 */
[----:B------:R-:W-:-:S02]  /*8ea0*/  ULDC.64 UR8, c[0x0][0xa80] ;  /* 0x0002a00000087ab9 */ /* 0x000fc40000000a00 */
[----:B------:R-:W-:Y:S01]  /*8eb0*/  IMAD.IADD R3, R5, 0x1, R3 ;  /* 0x0000000105037824 */ /* 0x000fe200078e0203 */
[----:B------:R-:W-:Y:S01]  /*8ec0*/  LEA R6, P3, R4, UR8, 0x1 ;  /* 0x0000000804067c11 */ /* 0x000fe2000f8608ff */
[----:B------:R-:W-:-:S03]  /*8ed0*/  VIADD R0, R8, 0x20 ;  /* 0x0000002008007836 */ /* 0x000fc60000000000 */
[----:B------:R-:W-:Y:S01]  /*8ee0*/  LEA.HI.X R3, R4, UR9, R3, 0x1, P3 ;  /* 0x0000000904037c11 */ /* 0x000fe200098f0c03 */
[----:B------:R0:W1:Y:S01]  /*8ef0*/  SHFL.IDX PT, R9, R6, RZ, 0x181f ;  /* 0x00181fff06097589 */ /* 0x00006200000e0000 */
[-C--:B------:R-:W-:Y:S01]  /*8f00*/  ISETP.GE.AND P1, PT, R0, R13.reuse, PT ;  /* 0x0000000d0000720c */ /* 0x080fe20003f26270 */
[----:B------:R-:W-:Y:S02]  /*8f10*/  VIADD R0, R8, 0x40 ;  /* 0x0000004008007836 */ /* 0x000fe40000000000 */
[----:B------:R0:W2:Y:S03]  /*8f20*/  SHFL.IDX PT, R5, R3, RZ, 0x181f ;  /* 0x00181fff03057589 */ /* 0x0000a600000e0000 */
        /* <DEDUP_REMOVED lines=10> */
[----:B------:R3:W-:Y:S01]  /*8fd0*/  @!P5 ST.E.128 desc[UR40][R10.64], RZ ;  /* 0x000000ff0a00d985 */ /* 0x0007e2000c101d28 */
[----:B------:R-:W-:Y:S02]  /*8fe0*/  @!P4 LEA.HI.X R15, R17, R5, R207, 0x1, P6 ;  /* 0x00000005110fc211 */ /* 0x000fe400030f0ccf */
[----:B------:R-:W-:-:S03]  /*8ff0*/  @!P3 LEA R20, P6, R16, R9, 0x1 ;  /* 0x000000091014b211 */ /* 0x000fc600078c08ff */
[----:B------:R3:W-:Y:S01]  /*9000*/  @!P4 ST.E.128 desc[UR40][R14.64], RZ ;  /* 0x000000ff0e00c985 */ /* 0x0007e2000c101d28 */
[----:B------:R-:W-:Y:S02]  /*9010*/  @!P3 LEA.HI.X R21, R16, R5, R206, 0x1, P6 ;  /* 0x000000051015b211 */ /* 0x000fe400030f0cce */
[----:B------:R-:W-:-:S03]  /*9020*/  @!P2 LEA R4, P6, R18, R9, 0x1 ;  /* 0x000000091204a211 */ /* 0x000fc600078c08ff */
[----:B------:R3:W-:Y:S01]  /*9030*/  @!P3 ST.E.128 desc[UR40][R20.64], RZ ;  /* 0x000000ff1400b985 */ /* 0x0007e2000c101d28 */
[----:B------:R-:W-:-:S05]  /*9040*/  @!P2 LEA.HI.X R5, R18, R5, R205, 0x1, P6 ;  /* 0x000000051205a211 */ /* 0x000fca00030f0ccd */
[----:B------:R3:W-:Y:S04]  /*9050*/  @!P2 ST.E.128 desc[UR40][R4.64], RZ ;  /* 0x000000ff0400a985 */ /* 0x0007e8000c101d28 */
.L_x_411:
[----:B------:R-:W-:Y:S05]  /*9060*/  BSYNC B1 ;  /* 0x0000000000017941 */ /* 0x000fea0003800000 */
.L_x_410:
[----:B--23--:R2:W3:Y:S01]  /*9070*/  SHFL.IDX PT, R5, R3, 0x1, 0x181f ;  /* 0x00381f0003057f89 */ /* 0x00c4e200000e0000 */
[----:B------:R-:W-:Y:S03]  /*9080*/  BSSY B1, `(.L_x_412) ;  /* 0x0000014000017945 */ /* 0x000fe60003800000 */
[----:B-1----:R2:W1:Y:S01]  /*9090*/  SHFL.IDX PT, R9, R6, 0x1, 0x181f ;  /* 0x00381f0006097f89 */ /* 0x00246200000e0000 */
[----:B------:R-:W-:Y:S05]  /*90a0*/  @P1 BRA `(.L_x_413) ;  /* 0x0000000000441947 */ /* 0x000fea0003800000 */
[----:B------:R-:W-:Y:S02]  /*90b0*/  ULDC UR4, c[0x0][0xac8] ;  /* 0x0002b20000047ab9 */ /* 0x000fe40000000800 */
[----:B------:R-:W-:Y:S02]  /*90c0*/  ISETP.GE.AND P4, PT, R2, UR4, PT ;  /* 0x0000000402007c0c */ /* 0x000fe4000bf86270 */
[----:B------:R-:W-:Y:S02]  /*90d0*/  ISETP.GE.AND P3, PT, R17, UR4, PT ;  /* 0x0000000411007c0c */ /* 0x000fe4000bf66270 */
[----:B------:R-:W-:Y:S02]  /*90e0*/  ISETP.GE.AND P2, PT, R16, UR4, PT ;  /* 0x0000000410007c0c */ /* 0x000fe4000bf46270 */
[----:B------:R-:W-:-:S07]  /*90f0*/  ISETP.GE.AND P1, PT, R18, UR4, PT ;  /* 0x0000000412007c0c */ /* 0x000fce000bf26270 */
[CC--:B-1----:R-:W-:Y:S02]  /*9100*/  @!P4 LEA R10, P6, R2.reuse, R9.reuse, 0x1 ;  /* 0x00000009020ac211 */ /* 0x0c2fe400078c08ff */
[C---:B------:R-:W-:Y:S02]  /*9110*/  @!P3 LEA R14, P5, R17.reuse, R9, 0x1 ;  /* 0x00000009110eb211 */ /* 0x040fe400078a08ff */
[----:B---3--:R-:W-:Y:S02]  /*9120*/  @!P4 LEA.HI.X R11, R2, R5, R208, 0x1, P6 ;  /* 0x00000005020bc211 */ /* 0x008fe400030f0cd0 */
[----:B------:R-:W-:Y:S02]  /*9130*/  @!P2 LEA R20, P6, R16, R9, 0x1 ;  /* 0x000000091014a211 */ /* 0x000fe400078c08ff */
[----:B------:R-:W-:Y:S01]  /*9140*/  @!P3 LEA.HI.X R15, R17, R5, R207, 0x1, P5 ;  /* 0x00000005110fb211 */ /* 0x000fe200028f0ccf */
[----:B------:R4:W-:Y:S01]  /*9150*/  @!P4 ST.E.128 desc[UR40][R10.64], RZ ;  /* 0x000000ff0a00c985 */ /* 0x0009e2000c101d28 */
[----:B------:R-:W-:-:S02]  /*9160*/  @!P1 LEA R4, P5, R18, R9, 0x1 ;  /* 0x0000000912049211 */ /* 0x000fc400078a08ff */
[-C--:B------:R-:W-:Y:S01]  /*9170*/  @!P2 LEA.HI.X R21, R16, R5.reuse, R206, 0x1, P6 ;  /* 0x000000051015a211 */ /* 0x080fe200030f0cce */
[----:B------:R4:W-:Y:S01]  /*9180*/  @!P3 ST.E.128 desc[UR40][R14.64], RZ ;  /* 0x000000ff0e00b985 */ /* 0x0009e2000c101d28 */
[----:B------:R-:W-:-:S03]  /*9190*/  @!P1 LEA.HI.X R5, R18, R5, R205, 0x1, P5 ;  /* 0x0000000512059211 */ /* 0x000fc600028f0ccd */
[----:B------:R4:W-:Y:S04]  /*91a0*/  @!P2 ST.E.128 desc[UR40][R20.64], RZ ;  /* 0x000000ff1400a985 */ /* 0x0009e8000c101d28 */
[----:B------:R4:W-:Y:S02]  /*91b0*/  @!P1 ST.E.128 desc[UR40][R4.64], RZ ;  /* 0x000000ff04009985 */ /* 0x0009e4000c101d28 */
.L_x_413:
[----:B------:R-:W-:Y:S05]  /*91c0*/  BSYNC B1 ;  /* 0x0000000000017941 */ /* 0x000fea0003800000 */
.L_x_412:
[----:B---34-:R3:W4:Y:S01]  /*91d0*/  SHFL.IDX PT, R5, R3, 0x2, 0x181f ;  /* 0x00581f0003057f89 */ /* 0x01872200000e0000 */
        /* <DEDUP_REMOVED lines=8> */
[-C--:B-1----:R-:W-:Y:S02]  /*9260*/  @!P3 LEA R10, P6, R2, R9.reuse, 0x1 ;  /* 0x00000009020ab211 */ /* 0x082fe400078c08ff */
[CC--:B------:R-:W-:Y:S02]  /*9270*/  @!P2 LEA R14, P5, R17.reuse, R9.reuse, 0x1 ;  /* 0x00000009110ea211 */ /* 0x0c0fe400078a08ff */
[----:B------:R-:W-:Y:S02]  /*9280*/  @!P1 LEA R20, P4, R16, R9, 0x1 ;  /* 0x0000000910149211 */ /* 0x000fe400078808ff */
[----:B----4-:R-:W-:Y:S02]  /*9290*/  @!P3 LEA.HI.X R11, R2, R5, R208, 0x1, P6 ;  /* 0x00000005020bb211 */ /* 0x010fe400030f0cd0 */
[----:B------:R-:W-:Y:S02]  /*92a0*/  @!P0 LEA R4, P6, R18, R9, 0x1 ;  /* 0x0000000912048211 */ /* 0x000fe400078c08ff */
[-C--:B------:R-:W-:Y:S01]  /*92b0*/  @!P2 LEA.HI.X R15, R17, R5.reuse, R207, 0x1, P5 ;  /* 0x00000005110fa211 */ /* 0x080fe200028f0ccf */
[----:B------:R1:W-:Y:S01]  /*92c0*/  @!P3 ST.E.128 desc[UR40][R10.64], RZ ;  /* 0x000000ff0a00b985 */ /* 0x0003e2000c101d28 */
[----:B------:R-:W-:-:S02]  /*92d0*/  @!P1 LEA.HI.X R21, R16, R5, R206, 0x1, P4 ;  /* 0x0000000510159211 */ /* 0x000fc400020f0cce */
[----:B------:R-:W-:Y:S01]  /*92e0*/  @!P0 LEA.HI.X R5, R18, R5, R205, 0x1, P6 ;  /* 0x0000000512058211 */ /* 0x000fe200030f0ccd */
[----:B------:R1:W-:Y:S04]  /*92f0*/  @!P2 ST.E.128 desc[UR40][R14.64], RZ ;  /* 0x000000ff0e00a985 */ /* 0x0003e8000c101d28 */
[----:B------:R1:W-:Y:S04]  /*9300*/  @!P1 ST.E.128 desc[UR40][R20.64], RZ ;  /* 0x000000ff14009985 */ /* 0x0003e8000c101d28 */
[----:B------:R1:W-:Y:S02]  /*9310*/  @!P0 ST.E.128 desc[UR40][R4.64], RZ ;  /* 0x000000ff04008985 */ /* 0x0003e4000c101d28 */
.L_x_415:
[----:B------:R-:W-:Y:S05]  /*9320*/  BSYNC B1 ;  /* 0x0000000000017941 */ /* 0x000fea0003800000 */
.L_x_414:
[----:B------:R-:W-:Y:S01]  /*9330*/  VIADD R0, R8, 0x60 ;  /* 0x0000006008007836 */ /* 0x000fe20000000000 */
[----:B0-23--:R-:W0:Y:S04]  /*9340*/  SHFL.IDX PT, R3, R3, 0x3, 0x181f ;  /* 0x00781f0003037f89 */ /* 0x00de2800000e0000 */
[----:B------:R-:W-:Y:S01]  /*9350*/  ISETP.GE.AND P0, PT, R0, R13, PT ;  /* 0x0000000d0000720c */ /* 0x000fe20003f06270 */
[----:B-1--4-:R1:W2:-:S12]  /*9360*/  SHFL.IDX PT, R5, R6, 0x3, 0x181f ;  /* 0x00781f0006057f89 */ /* 0x01229800000e0000 */
[----:B-1----:R-:W-:Y:S05]  /*9370*/  @P0 BRA `(.L_x_406) ;  /* 0x0000000000440947 */ /* 0x002fea0003800000 */
[----:B------:R-:W-:Y:S02]  /*9380*/  ULDC UR4, c[0x0][0xac8] ;  /* 0x0002b20000047ab9 */ /* 0x000fe40000000800 */
[----:B------:R-:W-:Y:S02]  /*9390*/  ISETP.GE.AND P3, PT, R2, UR4, PT ;  /* 0x0000000402007c0c */ /* 0x000fe4000bf66270 */
[----:B------:R-:W-:Y:S02]  /*93a0*/  ISETP.GE.AND P2, PT, R17, UR4, PT ;  /* 0x0000000411007c0c */ /* 0x000fe4000bf46270 */
[----:B------:R-:W-:Y:S02]  /*93b0*/  ISETP.GE.AND P1, PT, R16, UR4, PT ;  /* 0x0000000410007c0c */ /* 0x000fe4000bf26270 */
[----:B------:R-:W-:-:S07]  /*93c0*/  ISETP.GE.AND P0, PT, R18, UR4, PT ;  /* 0x0000000412007c0c */ /* 0x000fce000bf06270 */
[-C--:B--2---:R-:W-:Y:S02]  /*93d0*/  @!P3 LEA R8, P6, R2, R5.reuse, 0x1 ;  /* 0x000000050208b211 */ /* 0x084fe400078c08ff */
[CC--:B------:R-:W-:Y:S02]  /*93e0*/  @!P2 LEA R10, P5, R17.reuse, R5.reuse, 0x1 ;  /* 0x00000005110aa211 */ /* 0x0c0fe400078a08ff */
[----:B------:R-:W-:Y:S02]  /*93f0*/  @!P1 LEA R12, P4, R16, R5, 0x1 ;  /* 0x00000005100c9211 */ /* 0x000fe400078808ff */
[----:B0-----:R-:W-:Y:S02]  /*9400*/  @!P3 LEA.HI.X R9, R2, R3, R208, 0x1, P6 ;  /* 0x000000030209b211 */ /* 0x001fe400030f0cd0 */
        /* <DEDUP_REMOVED lines=8> */
.L_x_406:
[----:B------:R-:W-:Y:S05]  /*9490*/  BSYNC B0 ;  /* 0x0000000000007941 */ /* 0x000fea0003800000 */
.L_x_397:
[----:B------:R-:W-:Y:S02]  /*94a0*/  ULDC UR4, c[0x0][0xc3c] ;  /* 0x00030f0000047ab9 */ /* 0x000fe40000000800 */
[----:B------:R-:W-:-:S13]  /*94b0*/  ISETP.GE.AND P0, PT, R7, UR4, PT ;  /* 0x0000000407007c0c */ /* 0x000fda000bf06270 */
[----:B------:R-:W-:Y:S05]  /*94c0*/  @!P0 BRA `(.L_x_416) ;  /* 0xffffff7800648947 */ /* 0x000fea000383ffff */
[----:B------:R-:W-:Y:S05]  /*94d0*/  EXIT ;  /* 0x000000000000794d */ /* 0x000fea0003800000 */
.L_x_373:
[----:B------:R-:W-:-:S08]  /*94e0*/  NOP ;  /* 0x0000000000007918 */ /* 0x000fd00000000000 */
[----:B------:R-:W0:-:S00]  /*94f0*/  USETMAXREG.DEALLOC.CTAPOOL 0x18 ;  /* 0x00000018000079c8 */ /* 0x000e0000080e0500 */
[----:B0-----:R-:W-:-:S06]  /*9500*/  LOP3.LUT R0, R0, 0x3, RZ, 0xc0, !PT ;  /* 0x0000000300007812 */ /* 0x001fcc00078ec0ff */
[----:B------:R-:W0:Y:S02]  /*9510*/  SHFL.IDX PT, R0, R0, RZ, 0x1f ;  /* 0x00001fff00007589 */ /* 0x000e2400000e0000 */
[----:B0-----:R-:W-:Y:S01]  /*9520*/  ISETP.NE.AND P0, PT, R0, RZ, PT ;  /* 0x000000ff0000720c */ /* 0x001fe20003f05270 */
[----:B------:R-:W-:-:S03]  /*9530*/  IMAD.MOV.U32 R0, RZ, RZ, RZ ;  /* 0x000000ffff007224 */ /* 0x000fc600078e00ff */
[----:B------:R-:W-:-:S05]  /*9540*/  P2R R2, PR, RZ, 0x1 ;  /* 0x00000001ff027803 */ /* 0x000fca0000000000 */
[----:B------:R0:W-:Y:S04]  /*9550*/  STL [R1+0x58], R2 ;  /* 0x0000580201007387 */ /* 0x0001e80000100800 */
[----:B------:R-:W-:Y:S05]  /*9560*/  @!P0 BRA `(.L_x_417) ;  /* 0x00000000001c8947 */ /* 0x000fea0003800000 */
[----:B------:R-:W1:Y:S08]  /*9570*/  S2UR UR5, SR_CgaCtaId ;  /* 0x00000000000579c3 */ /* 0x000e700000008800 */
[----:B------:R-:W-:Y:S06]  /*9580*/  BAR.SYNC.DEFER_BLOCKING 0x5, 0x180 ;  /* 0x0146000000007b1d */ /* 0x000fec0000010000 */
[----:B------:R-:W-:-:S02]  /*9590*/  UMOV UR4, 0x400 ;  /* 0x0000040000047882 */ /* 0x000fc40000000000 */
[----:B-1----:R-:W-:-:S09]  /*95a0*/  ULEA UR4, UR5, UR4, 0x18 ;  /* 0x0000000405047291 */ /* 0x002fd2000f8ec03f */
[----:B------:R-:W1:Y:S01]  /*95b0*/  LDS.128 R16, [UR4+0x228d0] ;  /* 0x0228d004ff107984 */ /* 0x000e620008000c00 */
[----:B------:R-:W-:Y:S06]  /*95c0*/  BAR.ARV 0x4, 0x180 ;  /* 0x0106000000007b1d */ /* 0x000fec0000002000 */
[----:B------:R-:W-:Y:S05]  /*95d0*/  BRA `(.L_x_418) ;  /* 0x0000000400fc7947 */ /* 0x000fea0003800000 */
.L_x_417:
[----:B0-----:R-:W0:Y:S01]  /*95e0*/  S2R R2, SR_TID.X ;  /* 0x0000000000027919 */ /* 0x001e220000002100 */
[----:B------:R-:W-:Y:S01]  /*95f0*/  ULDC UR4, c[0x0][0xc3c] ;  /* 0x00030f0000047ab9 */ /* 0x000fe20000000800 */
[----:B------:R-:W1:Y:S01]  /*9600*/  S2UR UR6, SR_CTAID.X ;  /* 0x00000000000679c3 */ /* 0x000e620000002500 */
[----:B------:R-:W-:Y:S01]  /*9610*/  ULDC UR5, c[0x0][0xc38] ;  /* 0x00030e0000057ab9 */ /* 0x000fe20000000800 */
[----:B0-----:R-:W-:-:S04]  /*9620*/  LOP3.LUT R5, R2, 0x1f, RZ, 0xc0, !PT ;  /* 0x0000001f02057812 */ /* 0x001fc800078ec0ff */
[----:B------:R-:W-:-:S04]  /*9630*/  ISETP.NE.AND P0, PT, R5, 0x1f, PT ;  /* 0x0000001f0500780c */ /* 0x000fc80003f05270 */
[----:B------:R-:W-:-:S13]  /*9640*/  ISETP.GE.OR P1, PT, R5, UR4, !P0 ;  /* 0x0000000405007c0c */ /* 0x000fda000c726670 */
[----:B------:R-:W0:Y:S02]  /*9650*/  @!P1 LDC.64 R2, c[0x0][0xc80] ;  /* 0x00032000ff029b82 */ /* 0x000e240000000a00 */
[----:B0-----:R-:W-:-:S05]  /*9660*/  @!P1 IMAD.WIDE.U32 R2, R5, 0x4, R2 ;  /* 0x0000000405029825 */ /* 0x001fca00078e0002 */
[----:B------:R-:W2:Y:S01]  /*9670*/  @!P1 LDG.E R0, desc[UR40][R2.64] ;  /* 0x0000002802009981 */ /* 0x000ea2000c1e1900 */
[C---:B------:R-:W-:Y:S01]  /*9680*/  ISETP.NE.AND P1, PT, R5.reuse, RZ, PT ;  /* 0x000000ff0500720c */ /* 0x040fe20003f25270 */
[----:B------:R-:W-:Y:S01]  /*9690*/  UMOV UR4, URZ ;  /* 0x0000003f00047c82 */ /* 0x000fe20008000000 */
[C---:B------:R-:W-:Y:S01]  /*96a0*/  ISETP.GE.U32.AND P2, PT, R5.reuse, 0x2, PT ;  /* 0x000000020500780c */ /* 0x040fe20003f46070 */
[----:B------:R-:W-:Y:S01]  /*96b0*/  IMAD.MOV.U32 R16, RZ, RZ, RZ ;  /* 0x000000ffff107224 */ /* 0x000fe200078e00ff */
[C---:B------:R-:W-:Y:S02]  /*96c0*/  ISETP.GE.U32.AND P3, PT, R5.reuse, 0x4, PT ;  /* 0x000000040500780c */ /* 0x040fe40003f66070 */
[C---:B------:R-:W-:Y:S02]  /*96d0*/  ISETP.GE.U32.AND P4, PT, R5.reuse, 0x8, PT ;  /* 0x000000080500780c */ /* 0x040fe40003f86070 */
[----:B------:R-:W-:Y:S01]  /*96e0*/  ISETP.GE.U32.AND P5, PT, R5, 0x10, PT ;  /* 0x000000100500780c */ /* 0x000fe20003fa6070 */
[----:B--2---:R-:W0:Y:S02]  /*96f0*/  SHFL.UP PT, R4, R0, 0x1, RZ ;  /* 0x0420000000047989 */ /* 0x004e2400000e00ff */
[----:B0-----:R-:W-:-:S05]  /*9700*/  SEL R7, R4, RZ, P1 ;  /* 0x000000ff04077207 */ /* 0x001fca0000800000 */
[----:B------:R-:W-:-:S05]  /*9710*/  IMAD.IADD R7, R0, 0x1, R7 ;  /* 0x0000000100077824 */ /* 0x000fca00078e0207 */
[----:B------:R-:W0:Y:S02]  /*9720*/  SHFL.UP PT, R4, R7, 0x2, RZ ;  /* 0x0440000007047989 */ /* 0x000e2400000e00ff */
        /* <DEDUP_REMOVED lines=11> */
[----:B------:R-:W0:Y:S02]  /*97e0*/  SHFL.IDX PT, R4, R2, 0x1f, 0x1f ;  /* 0x03e01f0002047f89 */ /* 0x000e2400000e0000 */
[----:B0-----:R-:W-:-:S04]  /*97f0*/  IMAD R4, R4, UR5, RZ ;  /* 0x0000000504047c24 */ /* 0x001fc8000f8e02ff */
[----:B------:R-:W-:Y:S01]  /*9800*/  IMAD.MOV.U32 R7, RZ, RZ, R4 ;  /* 0x000000ffff077224 */ /* 0x000fe200078e0004 */
[----:B-1----:R-:W-:-:S13]  /*9810*/  ISETP.GT.AND P6, PT, R4, UR6, PT ;  /* 0x0000000604007c0c */ /* 0x002fda000bfc4270 */
[----:B------:R-:W-:Y:S05]  /*9820*/  @P6 BRA `(.L_x_419) ;  /* 0x0000000000a06947 */ /* 0x000fea0003800000 */
[----:B------:R-:W0:Y:S01]  /*9830*/  LDC R6, c[0x0][0xc3c] ;  /* 0x00030f00ff067b82 */ /* 0x000e220000000800 */
[----:B------:R-:W-:Y:S01]  /*9840*/  IMAD.MOV.U32 R4, RZ, RZ, R7 ;  /* 0x000000ffff047224 */ /* 0x000fe200078e0007 */
[----:B------:R-:W-:Y:S01]  /*9850*/  UMOV UR4, URZ ;  /* 0x0000003f00047c82 */ /* 0x000fe20008000000 */
[----:B------:R-:W-:Y:S01]  /*9860*/  ULDC UR7, c[0x0][0xc3c] ;  /* 0x00030f0000077ab9 */ /* 0x000fe20000000800 */
[----:B------:R-:W-:-:S05]  /*9870*/  ULDC UR5, c[0x0][0xc38] ;  /* 0x00030e0000057ab9 */ /* 0x000fca0000000800 */
.L_x_423:
[----:B------:R-:W-:Y:S01]  /*9880*/  UIADD3 UR4, UR4, 0x1f, URZ ;  /* 0x0000001f04047890 */ /* 0x000fe2000fffe03f */
[----:B------:R-:W-:-:S05]  /*9890*/  IMAD.U32 R19, RZ, RZ, UR7 ;  /* 0x00000007ff137e24 */ /* 0x000fca000f8e00ff */
[----:B0-----:R-:W-:-:S13]  /*98a0*/  ISETP.LE.AND P6, PT, R6, UR4, PT ;  /* 0x0000000406007c0c */ /* 0x001fda000bfc3270 */
[----:B------:R-:W-:Y:S05]  /*98b0*/  @P6 BRA `(.L_x_420) ;  /* 0x0000000400206947 */ /* 0x000fea0003800000 */
[----:B------:R-:W-:Y:S01]  /*98c0*/  VIADD R7, R5, UR4 ;  /* 0x0000000405077c36 */ /* 0x000fe20008000000 */
[----:B------:R-:W-:Y:S01]  /*98d0*/  BSSY B0, `(.L_x_421) ;  /* 0x0000007000007945 */ /* 0x000fe20003800000 */
[----:B------:R-:W-:-:S03]  /*98e0*/  IMAD.MOV.U32 R0, RZ, RZ, RZ ;  /* 0x000000ffff007224 */ /* 0x000fc600078e00ff */
[----:B------:R-:W-:-:S13]  /*98f0*/  ISETP.GE.OR P6, PT, R7, R6, !P0 ;  /* 0x000000060700720c */ /* 0x000fda00047c6670 */
[----:B------:R-:W-:Y:S05]  /*9900*/  @P6 BRA `(.L_x_422) ;  /* 0x00000000000c6947 */ /* 0x000fea0003800000 */
[----:B------:R-:W0:Y:S02]  /*9910*/  LDC.64 R2, c[0x0][0xc80] ;  /* 0x00032000ff027b82 */ /* 0x000e240000000a00 */
[----:B0-----:R-:W-:-:S05]  /*9920*/  IMAD.WIDE R2, R7, 0x4, R2 ;  /* 0x0000000407027825 */ /* 0x001fca00078e0202 */
[----:B------:R0:W5:Y:S02]  /*9930*/  LDG.E R0, desc[UR40][R2.64] ;  /* 0x0000002802007981 */ /* 0x000164000c1e1900 */
.L_x_422:
[----:B------:R-:W-:Y:S05]  /*9940*/  BSYNC B0 ;  /* 0x0000000000007941 */ /* 0x000fea0003800000 */
.L_x_421:
[----:B0----5:R-:W0:Y:S02]  /*9950*/  SHFL.UP PT, R2, R0, 0x1, RZ ;  /* 0x0420000000027989 */ /* 0x021e2400000e00ff */
        /* <DEDUP_REMOVED lines=16> */
[----:B------:R-:W-:-:S05]  /*9a60*/  IMAD.IADD R4, R3, 0x1, R4 ;  /* 0x0000000103047824 */ /* 0x000fca00078e0204 */
[----:B------:R-:W-:-:S13]  /*9a70*/  ISETP.GT.AND P6, PT, R4, UR6, PT ;  /* 0x0000000604007c0c */ /* 0x000fda000bfc4270 */
[----:B------:R-:W-:Y:S05]  /*9a80*/  @!P6 BRA `(.L_x_423) ;  /* 0xfffffffc007ce947 */ /* 0x000fea000383ffff */
[----:B------:R-:W-:Y:S02]  /*9a90*/  IMAD.MOV.U32 R2, RZ, RZ, R9 ;  /* 0x000000ffff027224 */ /* 0x000fe400078e0009 */
[----:B------:R-:W-:-:S07]  /*9aa0*/  IMAD.MOV.U32 R7, RZ, RZ, R3 ;  /* 0x000000ffff077224 */ /* 0x000fce00078e0003 */
.L_x_419:
[----:B------:R-:W-:-:S04]  /*9ab0*/  IMAD.IADD R7, R4, 0x1, -R7 ;  /* 0x0000000104077824 */ /* 0x000fc800078e0a07 */
[----:B------:R-:W-:-:S05]  /*9ac0*/  IMAD R3, R2, UR5, R7 ;  /* 0x0000000502037c24 */ /* 0x000fca000f8e0207 */
[----:B------:R-:W-:-:S13]  /*9ad0*/  ISETP.GT.AND P0, PT, R3, UR6, PT ;  /* 0x0000000603007c0c */ /* 0x000fda000bf04270 */
[----:B------:R-:W-:-:S04]  /*9ae0*/  VOTE.ANY R6, PT, !P0 ;  /* 0x0000000000067806 */ /* 0x000fc800040e0100 */
[----:B------:R-:W0:Y:S01]  /*9af0*/  POPC R19, R6 ;  /* 0x0000000600137309 */ /* 0x000e220000000000 */
[----:B------:R-:W-:Y:S01]  /*9b00*/  ISETP.NE.AND P0, PT, R6, RZ, PT ;  /* 0x000000ff0600720c */ /* 0x000fe20003f05270 */
[----:B0-----:R-:W0:Y:S02]  /*9b10*/  SHFL.IDX PT, R0, R0, R19, 0x1f ;  /* 0x00001f1300007589 */ /* 0x001e2400000e0000 */
[----:B0-----:R-:W-:-:S04]  /*9b20*/  IABS R4, R0 ;  /* 0x0000000000047213 */ /* 0x001fc80000000000 */
[----:B------:R-:W0:Y:S08]  /*9b30*/  I2F.RP R8, R4 ;  /* 0x0000000400087306 */ /* 0x000e300000209400 */
[----:B0-----:R-:W0:Y:S02]  /*9b40*/  MUFU.RCP R8, R8 ;  /* 0x0000000800087308 */ /* 0x001e240000001000 */
[----:B0-----:R-:W-:-:S06]  /*9b50*/  VIADD R3, R8, 0xffffffe ;  /* 0x0ffffffe08037836 */ /* 0x001fcc0000000000 */
[----:B------:R-:W0:Y:S02]  /*9b60*/  F2I.FTZ.U32.TRUNC.NTZ R3, R3 ;  /* 0x0000000300037305 */ /* 0x000e24000021f000 */
[----:B0-----:R-:W-:Y:S01]  /*9b70*/  IMAD.MOV R11, RZ, RZ, -R3 ;  /* 0x000000ffff0b7224 */ /* 0x001fe200078e0a03 */
[----:B------:R-:W-:Y:S06]  /*9b80*/  @!P0 BRA `(.L_x_424) ;  /* 0x0000000000088947 */ /* 0x000fec0003800000 */
[----:B------:R-:W-:-:S05]  /*9b90*/  VIADD R9, R19, 0xffffffff ;  /* 0xffffffff13097836 */ /* 0x000fca0000000000 */
[----:B------:R0:W1:Y:S02]  /*9ba0*/  SHFL.IDX PT, R16, R2, R9, 0x1f ;  /* 0x00001f0902107589 */ /* 0x00006400000e0000 */
.L_x_424:
[----:B-1----:R-:W-:Y:S01]  /*9bb0*/  IMAD R16, R16, UR5, R7 ;  /* 0x0000000510107c24 */ /* 0x002fe2000f8e0207 */
[----:B------:R-:W-:Y:S01]  /*9bc0*/  IABS R6, R0 ;  /* 0x0000000000067213 */ /* 0x000fe20000000000 */
[----:B------:R-:W-:Y:S02]  /*9bd0*/  IMAD R7, R11, R4, RZ ;  /* 0x000000040b077224 */ /* 0x000fe400078e02ff */
[----:B0-----:R-:W-:Y:S02]  /*9be0*/  IMAD.MOV.U32 R2, RZ, RZ, RZ ;  /* 0x000000ffff027224 */ /* 0x001fe400078e00ff */
[----:B------:R-:W-:Y:S02]  /*9bf0*/  IMAD.MOV R6, RZ, RZ, -R6 ;  /* 0x000000ffff067224 */ /* 0x000fe400078e0a06 */
[----:B------:R-:W-:Y:S01]  /*9c00*/  IMAD.HI.U32 R2, R3, R7, R2 ;  /* 0x0000000703027227 */ /* 0x000fe200078e0002 */
[----:B------:R-:W-:-:S03]  /*9c10*/  IADD3 R7, -R16, UR6, RZ ;  /* 0x0000000610077c10 */ /* 0x000fc6000fffe1ff */
[----:B------:R-:W-:Y:S01]  /*9c20*/  VIADD R19, R19, UR4 ;  /* 0x0000000413137c36 */ /* 0x000fe20008000000 */
[----:B------:R-:W-:-:S05]  /*9c30*/  IABS R3, R7 ;  /* 0x0000000700037213 */ /* 0x000fca0000000000 */
[----:B------:R-:W-:-:S04]  /*9c40*/  IMAD.HI.U32 R2, R2, R3, RZ ;  /* 0x0000000302027227 */ /* 0x000fc800078e00ff */
[----:B------:R-:W-:-:S05]  /*9c50*/  IMAD R3, R2, R6, R3 ;  /* 0x0000000602037224 */ /* 0x000fca00078e0203 */
[----:B------:R-:W-:-:S13]  /*9c60*/  ISETP.GT.U32.AND P1, PT, R4, R3, PT ;  /* 0x000000030400720c */ /* 0x000fda0003f24070 */
[----:B------:R-:W-:Y:S02]  /*9c70*/  @!P1 IMAD.IADD R3, R3, 0x1, -R4 ;  /* 0x0000000103039824 */ /* 0x000fe400078e0a04 */
[----:B------:R-:W-:Y:S01]  /*9c80*/  @!P1 VIADD R2, R2, 0x1 ;  /* 0x0000000102029836 */ /* 0x000fe20000000000 */
[----:B------:R-:W-:Y:S02]  /*9c90*/  ISETP.NE.AND P1, PT, R0, RZ, PT ;  /* 0x000000ff0000720c */ /* 0x000fe40003f25270 */
[----:B------:R-:W-:Y:S02]  /*9ca0*/  ISETP.GE.U32.AND P0, PT, R3, R4, PT ;  /* 0x000000040300720c */ /* 0x000fe40003f06070 */
[----:B------:R-:W-:-:S04]  /*9cb0*/  LOP3.LUT R3, R7, R0, RZ, 0x3c, !PT ;  /* 0x0000000007037212 */ /* 0x000fc800078e3cff */
[----:B------:R-:W-:-:S07]  /*9cc0*/  ISETP.GE.AND P2, PT, R3, RZ, PT ;  /* 0x000000ff0300720c */ /* 0x000fce0003f46270 */
[----:B------:R-:W-:-:S06]  /*9cd0*/  @P0 VIADD R2, R2, 0x1 ;  /* 0x0000000102020836 */ /* 0x000fcc0000000000 */
[----:B------:R-:W-:Y:S01]  /*9ce0*/  @!P2 IMAD.MOV R2, RZ, RZ, -R2 ;  /* 0x000000ffff02a224 */ /* 0x000fe200078e0a02 */
[----:B------:R-:W-:-:S05]  /*9cf0*/  @!P1 LOP3.LUT R2, RZ, R0, RZ, 0x33, !PT ;  /* 0x00000000ff029212 */ /* 0x000fca00078e33ff */
[--C-:B------:R-:W-:Y:S02]  /*9d00*/  IMAD.MOV R17, RZ, RZ, -R2.reuse ;  /* 0x000000ffff117224 */ /* 0x100fe400078e0a02 */
[----:B------:R-:W-:Y:S02]  /*9d10*/  IMAD.MOV.U32 R18, RZ, RZ, R2 ;  /* 0x000000ffff127224 */ /* 0x000fe400078e0002 */
[----:B------:R-:W-:Y:S01]  /*9d20*/  IMAD R17, R0, R17, R7 ;  /* 0x0000001100117224 */ /* 0x000fe200078e0207 */
[----:B------:R-:W-:Y:S06]  /*9d30*/  BRA `(.L_x_425) ;  /* 0x00000000000c7947 */ /* 0x000fec0003800000 */
.L_x_420:
[----:B------:R-:W-:Y:S02]  /*9d40*/  IMAD.MOV.U32 R17, RZ, RZ, RZ ;  /* 0x000000ffff117224 */ /* 0x000fe400078e00ff */
[----:B------:R-:W-:Y:S02]  /*9d50*/  IMAD.U32 R16, RZ, RZ, UR6 ;  /* 0x00000006ff107e24 */ /* 0x000fe4000f8e00ff */
[----:B------:R-:W-:-:S07]  /*9d60*/  IMAD.MOV.U32 R18, RZ, RZ, RZ ;  /* 0x000000ffff127224 */ /* 0x000fce00078e00ff */
.L_x_425:
[----:B------:R-:W-:-:S13]  /*9d70*/  ISETP.NE.AND P0, PT, R5, RZ, PT ;  /* 0x000000ff0500720c */ /* 0x000fda0003f05270 */
[----:B------:R-:W0:Y:S01]  /*9d80*/  @!P0 S2R R3, SR_CgaCtaId ;  /* 0x0000000000038919 */ /* 0x000e220000008800 */
[----:B------:R-:W-:-:S04]  /*9d90*/  @!P0 MOV R0, 0x400 ;  /* 0x0000040000008802 */ /* 0x000fc80000000f00 */
[----:B0-----:R-:W-:-:S05]  /*9da0*/  @!P0 LEA R0, R3, R0, 0x18 ;  /* 0x0000000003008211 */ /* 0x001fca00078ec0ff */
[----:B------:R2:W-:Y:S01]  /*9db0*/  @!P0 STS.128 [R0+0x228d0], R16 ;  /* 0x0228d01000008388 */ /* 0x0005e20000000c00 */
[----:B------:R-:W-:Y:S06]  /*9dc0*/  BAR.ARV 0x5, 0x180 ;  /* 0x0146000000007b1d */ /* 0x000fec0000002000 */
.L_x_418:
[----:B--2---:R-:W-:Y:S01]  /*9dd0*/  IMAD.MOV.U32 R0, RZ, RZ, 0x1 ;  /* 0x00000001ff007424 */ /* 0x004fe200078e00ff */
[----:B------:R2:W-:Y:S01]  /*9de0*/  STL [R1+0x40], RZ ;  /* 0x000040ff01007387 */ /* 0x0005e20000100800 */
[----:B------:R-:W-:Y:S02]  /*9df0*/  ULDC UR4, c[0x0][0xc3c] ;  /* 0x00030f0000047ab9 */ /* 0x000fe40000000800 */
[----:B-1----:R-:W-:Y:S01]  /*9e00*/  ISETP.GE.AND P0, PT, R19, UR4, PT ;  /* 0x0000000413007c0c */ /* 0x002fe2000bf06270 */
[----:B------:R2:W-:Y:S04]  /*9e10*/  STL [R1+0x10], R0 ;  /* 0x0000100001007387 */ /* 0x0005e80000100800 */
[----:B------:R2:W-:Y:S08]  /*9e20*/  STL [R1+0x8], RZ ;  /* 0x000008ff01007387 */ /* 0x0005f00000100800 */
[----:B--2---:R-:W-:Y:S05]  /*9e30*/  @P0 BRA `(.L_x_426) ;  /* 0x0000005000700947 */ /* 0x004fea0003800000 */
[----:B------:R-:W1:Y:S01]  /*9e40*/  S2R R5, SR_TID.X ;  /* 0x0000000000057919 */ /* 0x000e620000002100 */
[----:B------:R-:W2:Y:S01]  /*9e50*/  S2UR UR5, SR_CgaCtaId ;  /* 0x00000000000579c3 */ /* 0x000ea20000008800 */
[----:B------:R-:W-:Y:S01]  /*9e60*/  UMOV UR4, 0x400 ;  /* 0x0000040000047882 */ /* 0x000fe20000000000 */
[----:B------:R-:W-:Y:S01]  /*9e70*/  BSSY B8, `(.L_x_426) ;  /* 0x0000518000087945 */ /* 0x000fe20003800000 */
[----:B------:R-:W-:Y:S01]  /*9e80*/  ULDC UR37, c[0x0][0xc] ;  /* 0x0000030000257ab9 */ /* 0x000fe20000000800 */
[----:B------:R-:W-:Y:S01]  /*9e90*/  ULDC.64 UR38, c[0x0][0x198] ;  /* 0x0000660000267ab9 */ /* 0x000fe20000000a00 */
[----:B--2---:R-:W-:Y:S01]  /*9ea0*/  ULEA UR4, UR5, UR4, 0x18 ;  /* 0x0000000405047291 */ /* 0x004fe2000f8ec03f */
[C---:B-1----:R-:W-:Y:S01]  /*9eb0*/  IMAD.SHL.U32 R0, R5.reuse, 0x8, RZ ;  /* 0x0000000805007824 */ /* 0x042fe200078e00ff */
[----:B------:R-:W-:-:S04]  /*9ec0*/  LOP3.LUT R4, R5, 0x7f, RZ, 0xc0, !PT ;  /* 0x0000007f05047812 */ /* 0x000fc800078ec0ff */
[----:B0-----:R-:W-:-:S04]  /*9ed0*/  LOP3.LUT R2, R0, 0x1f8, RZ, 0xc0, !PT ;  /* 0x000001f800027812 */ /* 0x001fc800078ec0ff */
[----:B------:R-:W-:Y:S01]  /*9ee0*/  LOP3.LUT R3, R2, 0x38, R5, 0x78, !PT ;  /* 0x0000003802037812 */ /* 0x000fe200078e7805 */
[----:B------:R-:W-:-:S05]  /*9ef0*/  IMAD.SHL.U32 R2, R4, 0x8, RZ ;  /* 0x0000000804027824 */ /* 0x000fca00078e00ff */
[----:B------:R-:W-:Y:S01]  /*9f00*/  LOP3.LUT R2, R3, 0x200, R2, 0xf8, !PT ;  /* 0x0000020003027812 */ /* 0x000fe200078ef802 */
[----:B------:R-:W-:Y:S01]  /*9f10*/  IMAD.SHL.U32 R3, R5, 0x10, RZ ;  /* 0x0000001005037824 */ /* 0x000fe200078e00ff */
[----:B------:R-:W-:Y:S01]  /*9f20*/  SHF.R.U32.HI R5, RZ, 0x3, R4 ;  /* 0x00000003ff057819 */ /* 0x000fe20000011604 */
[----:B------:R-:W-:-:S03]  /*9f30*/  IMAD.U32 R4, RZ, RZ, UR4 ;  /* 0x00000004ff047e24 */ /* 0x000fc6000f8e00ff */
[----:B------:R-:W-:Y:S01]  /*9f40*/  LOP3.LUT R0, R5, 0x70, R3, 0xf8, !PT ;  /* 0x0000007005007812 */ /* 0x000fe200078ef803 */
[----:B------:R-:W-:Y:S01]  /*9f50*/  IMAD R2, R2, 0x2, R4 ;  /* 0x0000000202027824 */ /* 0x000fe200078e0204 */
[----:B------:R0:W-:Y:S01]  /*9f60*/  STL [R1+0x4], R4 ;  /* 0x0000040401007387 */ /* 0x0001e20000100800 */
[----:B------:R-:W-:-:S03]  /*9f70*/  IMAD.MOV.U32 R0, RZ, RZ, 0x1 ;  /* 0x00000001ff007424 */ /* 0x000fc600078e00ff */
[----:B------:R0:W-:Y:S04]  /*9f80*/  STL [R1+0x24], R2 ;  /* 0x0000240201007387 */ /* 0x0001e80000100800 */
[----:B------:R0:W-:Y:S04]  /*9f90*/  STL [R1+0x8], RZ ;  /* 0x000008ff01007387 */ /* 0x0001e80000100800 */
[----:B------:R0:W-:Y:S04]  /*9fa0*/  STL [R1+0x10], R0 ;  /* 0x0000100001007387 */ /* 0x0001e80000100800 */
[----:B------:R0:W-:Y:S02]  /*9fb0*/  STL [R1+0x40], RZ ;  /* 0x000040ff01007387 */ /* 0x0001e40000100800 */
.L_x_528:
[----:B012---:R-:W0:Y:S02]  /*9fc0*/  LDC.64 R2, c[0x0][0xc88] ;  /* 0x00032200ff027b82 */ /* 0x007e240000000a00 */
[----:B0-----:R-:W-:-:S05]  /*9fd0*/  IMAD.WIDE R2, R19, 0x4, R2 ;  /* 0x0000000413027825 */ /* 0x001fca00078e0202 */
[----:B------:R-:W2:Y:S01]  /*9fe0*/  LDG.E R11, desc[UR40][R2.64] ;  /* 0x00000028020b7981 */ /* 0x000ea2000c1e1900 */
[----:B------:R-:W-:Y:S05]  /*9ff0*/  YIELD ;  /* 0x0000000000007946 */ /* 0x000fea0003800000 */
[----:B------:R-:W-:Y:S01]  /*a000*/  ULDC.64 UR4, c[0x0][0xa28] ;  /* 0x00028a0000047ab9 */ /* 0x000fe20000000a00 */
[----:B---3--:R-:W-:Y:S01]  /*a010*/  IMAD.MOV.U32 R0, RZ, RZ, RZ ;  /* 0x000000ffff007224 */ /* 0x008fe200078e00ff */
[----:B------:R-:W-:Y:S01]  /*a020*/  ISETP.NE.U32.AND P0, PT, RZ, UR4, PT ;  /* 0x00000004ff007c0c */ /* 0x000fe2000bf05070 */
[----:B------:R-:W-:Y:S01]  /*a030*/  IMAD.MOV.U32 R6, RZ, RZ, RZ ;  /* 0x000000ffff067224 */ /* 0x000fe200078e00ff */
[----:B------:R-:W-:Y:S01]  /*a040*/  ULDC.64 UR6, c[0x0][0xa18] ;  /* 0x0002860000067ab9 */ /* 0x000fe20000000a00 */
[----:B------:R-:W-:Y:S01]  /*a050*/  ULDC.64 UR8, c[0x0][0xa08] ;  /* 0x0002820000087ab9 */ /* 0x000fe20000000a00 */
[----:B------:R-:W-:-:S02]  /*a060*/  ISETP.NE.AND.EX P0, PT, RZ, UR5, PT, P0 ;  /* 0x00000005ff007c0c */ /* 0x000fc4000bf05300 */
[----:B--2---:R-:W-:Y:S01]  /*a070*/  SHF.R.S32.HI R4, RZ, 0x1f, R11 ;  /* 0x0000001fff047819 */ /* 0x004fe2000001140b */
[----:B------:R-:W-:-:S10]  /*a080*/  IMAD.SHL.U32 R10, R11, 0x4, RZ ;  /* 0x000000040b0a7824 */ /* 0x000fd400078e00ff */
[C---:B------:R-:W-:Y:S01]  /*a090*/  @P0 LEA R2, P1, R11.reuse, UR4, 0x2 ;  /* 0x000000040b020c11 */ /* 0x040fe2000f8210ff */
[----:B------:R-:W-:Y:S03]  /*a0a0*/  STL [R1+0x20], R11 ;  /* 0x0000200b01007387 */ /* 0x000fe60000100800 */
[C-C-:B------:R-:W-:Y:S01]  /*a0b0*/  @P0 LEA.HI.X R3, R11.reuse, UR5, R4.reuse, 0x2, P1 ;  /* 0x000000050b030c11 */ /* 0x140fe200088f1404 */
[----:B------:R-:W-:Y:S01]  /*a0c0*/  ULDC.64 UR4, c[0x0][0xa00] ;  /* 0x0002800000047ab9 */ /* 0x000fe20000000a00 */
[----:B------:R-:W-:Y:S01]  /*a0d0*/  SHF.L.U64.HI R9, R11, 0x2, R4 ;  /* 0x000000020b097819 */ /* 0x000fe20000010204 */
[----:B------:R0:W-:Y:S01]  /*a0e0*/  STL [R1+0x34], R4 ;  /* 0x0000340401007387 */ /* 0x0001e20000100800 */
[----:B------:R-:W-:-:S03]  /*a0f0*/  ISETP.NE.U32.AND P1, PT, RZ, UR4, PT ;  /* 0x00000004ff007c0c */ /* 0x000fc6000bf25070 */
[----:B-----5:R1:W5:Y:S01]  /*a100*/  @P0 LDG.E R0, desc[UR40][R2.64] ;  /* 0x0000002802000981 */ /* 0x020362000c1e1900 */
[----:B------:R-:W-:Y:S01]  /*a110*/  ISETP.NE.AND.EX P1, PT, RZ, UR5, PT, P1 ;  /* 0x00000005ff007c0c */ /* 0x000fe2000bf25310 */
[----:B------:R-:W-:Y:S01]  /*a120*/  IMAD.MOV.U32 R8, RZ, RZ, RZ ;  /* 0x000000ffff087224 */ /* 0x000fe200078e00ff */
[----:B------:R-:W-:Y:S01]  /*a130*/  ISETP.NE.U32.AND P2, PT, RZ, UR6, PT ;  /* 0x00000006ff007c0c */ /* 0x000fe2000bf45070 */
[----:B------:R-:W-:Y:S01]  /*a140*/  STL [R1], R10 ;  /* 0x0000000a01007387 */ /* 0x000fe20000100800 */
[----:B------:R-:W-:Y:S02]  /*a150*/  ISETP.NE.U32.AND P0, PT, RZ, UR8, PT ;  /* 0x00000008ff007c0c */ /* 0x000fe4000bf05070 */
[----:B------:R-:W-:Y:S01]  /*a160*/  ISETP.NE.AND.EX P2, PT, RZ, UR7, PT, P2 ;  /* 0x00000007ff007c0c */ /* 0x000fe2000bf45320 */
[----:B------:R-:W-:Y:S01]  /*a170*/  STL [R1+0x14], R9 ;  /* 0x0000140901007387 */ /* 0x000fe20000100800 */
[----:B------:R-:W-:Y:S02]  /*a180*/  ISETP.NE.AND.EX P0, PT, RZ, UR9, PT, P0 ;  /* 0x00000009ff007c0c */ /* 0x000fe4000bf05300 */
[----:B-1----:R-:W-:-:S02]  /*a190*/  IADD3 R2, P3, R10, UR4, RZ ;  /* 0x000000040a027c10 */ /* 0x002fc4000ff7e0ff */
[----:B0-----:R-:W-:Y:S02]  /*a1a0*/  IADD3 R4, P4, R10, UR8, RZ ;  /* 0x000000080a047c10 */ /* 0x001fe4000ff9e0ff */
[C---:B------:R-:W-:Y:S01]  /*a1b0*/  IADD3.X R3, R9.reuse, UR5, RZ, P3, !PT ;  /* 0x0000000509037c10 */ /* 0x040fe20009ffe4ff */
[----:B------:R-:W-:Y:S01]  /*a1c0*/  ULDC UR4, c[0x0][0x288] ;  /* 0x0000a20000047ab9 */ /* 0x000fe20000000800 */
[----:B------:R-:W-:-:S03]  /*a1d0*/  IADD3.X R5, R9, UR9, RZ, P4, !PT ;  /* 0x0000000909057c10 */ /* 0x000fc6000a7fe4ff */
[----:B------:R-:W2:Y:S01]  /*a1e0*/  @P1 LDG.E R6, desc[UR40][R2.64] ;  /* 0x0000002802061981 */ /* 0x000ea2000c1e1900 */
[----:B------:R-:W-:Y:S01]  /*a1f0*/  IMAD.U32 R12, RZ, RZ, UR4 ;  /* 0x00000004ff0c7e24 */ /* 0x000fe2000f8e00ff */
[----:B------:R-:W-:Y:S02]  /*a200*/  ULDC.64 UR4, c[0x0][0x418] ;  /* 0x0001060000047ab9 */ /* 0x000fe40000000a00 */
[----:B------:R-:W5:Y:S04]  /*a210*/  @P0 LDG.E R8, desc[UR40][R4.64] ;  /* 0x0000002804080981 */ /* 0x000f68000c1e1900 */
[----:B--2---:R0:W-:Y:S02]  /*a220*/  STL [R1+0x30], R6 ;  /* 0x0000300601007387 */ /* 0x0041e40000100800 */
[----:B0-----:R-:W-:-:S04]  /*a230*/  @P2 IADD3 R6, P3, R10, UR6, RZ ;  /* 0x000000060a062c10 */ /* 0x001fc8000ff7e0ff */
[----:B------:R-:W-:-:S05]  /*a240*/  @P2 IADD3.X R7, R9, UR7, RZ, P3, !PT ;  /* 0x0000000709072c10 */ /* 0x000fca0009ffe4ff */
[----:B------:R0:W2:Y:S01]  /*a250*/  @P2 LDG.E R12, desc[UR40][R6.64] ;  /* 0x00000028060c2981 */ /* 0x0000a2000c1e1900 */
[----:B------:R-:W-:-:S03]  /*a260*/  UISETP.NE.U32.AND UP0, UPT, UR4, URZ, UPT ;  /* 0x0000003f0400728c */ /* 0x000fc6000bf05070 */
[----:B------:R-:W-:Y:S01]  /*a270*/  ULDC UR4, c[0x0][0x424] ;  /* 0x0001090000047ab9 */ /* 0x000fe20000000800 */
[----:B------:R-:W-:-:S03]  /*a280*/  UISETP.NE.AND.EX UP0, UPT, UR5, URZ, UPT, UP0 ;  /* 0x0000003f0500728c */ /* 0x000fc6000bf05300 */
[----:B------:R-:W-:Y:S01]  /*a290*/  ULDC UR5, c[0x0][0x2f0] ;  /* 0x0000bc0000057ab9 */ /* 0x000fe20000000800 */
[----:B------:R-:W-:-:S04]  /*a2a0*/  USEL UR4, UR4, 0x1, UP0 ;  /* 0x0000000104047887 */ /* 0x000fc80008000000 */
[----:B------:R-:W-:-:S06]  /*a2b0*/  UIMAD UR4, UR4, UR5, URZ ;  /* 0x00000005040472a4 */ /* 0x000fcc000f8e023f */
[----:B0-----:R-:W-:Y:S01]  /*a2c0*/  IMAD.U32 R6, RZ, RZ, UR4 ;  /* 0x00000004ff067e24 */ /* 0x001fe2000f8e00ff */
[----:B--2---:R0:W-:Y:S01]  /*a2d0*/  STL [R1+0x3c], R12 ;  /* 0x00003c0c01007387 */ /* 0x0041e20000100800 */
[----:B------:R-:W-:Y:S05]  /*a2e0*/  @P2 BRA `(.L_x_427) ;  /* 0x0000000000142947 */ /* 0x000fea0003800000 */
[----:B------:R-:W-:Y:S05]  /*a2f0*/  @!P1 BRA `(.L_x_427) ;  /* 0x0000000000109947 */ /* 0x000fea0003800000 */
[----:B------:R-:W2:Y:S04]  /*a300*/  LDG.E R7, desc[UR40][R2.64] ;  /* 0x0000002802077981 */ /* 0x000ea8000c1e1900 */
[----:B------:R-:W2:Y:S02]  /*a310*/  LDG.E R2, desc[UR40][R2.64+0x4] ;  /* 0x0000042802027981 */ /* 0x000ea4000c1e1900 */
[----:B--2---:R-:W-:-:S05]  /*a320*/  IMAD.IADD R2, R2, 0x1, -R7 ;  /* 0x0000000102027824 */ /* 0x004fca00078e0a07 */
[----:B------:R1:W-:Y:S02]  /*a330*/  STL [R1+0x3c], R2 ;  /* 0x00003c0201007387 */ /* 0x0003e40000100800 */
.L_x_427:
[----:B-1----:R-:W-:Y:S01]  /*a340*/  IMAD.MOV.U32 R2, RZ, RZ, R11 ;  /* 0x000000ffff027224 */ /* 0x002fe200078e000b */
[----:B------:R-:W-:Y:S01]  /*a350*/  ULDC.64 UR4, c[0x0][0xa20] ;  /* 0x0002880000047ab9 */ /* 0x000fe20000000a00 */
[----:B-----5:R-:W-:Y:S01]  /*a360*/  IMAD.IADD R3, R8, 0x1, R0 ;  /* 0x0000000108037824 */ /* 0x020fe200078e0200 */
[----:B------:R-:W-:Y:S02]  /*a370*/  ISETP.NE.U32.AND P1, PT, RZ, UR4, PT ;  /* 0x00000004ff007c0c */ /* 0x000fe4000bf25070 */
[----:B------:R1:W-:Y:S02]  /*a380*/  STL [R1+0xc], R2 ;  /* 0x00000c0201007387 */ /* 0x0003e40000100800 */
[----:B------:R-:W-:Y:S02]  /*a390*/  ISETP.NE.AND.EX P1, PT, RZ, UR5, PT, P1 ;  /* 0x00000005ff007c0c */ /* 0x000fe4000bf25310 */
[----:B------:R1:W-:Y:S11]  /*a3a0*/  STL [R1+0x1c], R3 ;  /* 0x00001c0301007387 */ /* 0x0003f60000100800 */
[----:B-1----:R-:W-:Y:S05]  /*a3b0*/  @!P1 BRA `(.L_x_428) ;  /* 0x0000000000109947 */ /* 0x002fea0003800000 */
[----:B------:R-:W-:-:S04]  /*a3c0*/  IADD3 R6, P0, R10, UR4, RZ ;  /* 0x000000040a067c10 */ /* 0x000fc8000ff1e0ff */
[----:B------:R-:W-:-:S05]  /*a3d0*/  IADD3.X R7, R9, UR5, RZ, P0, !PT ;  /* 0x0000000509077c10 */ /* 0x000fca00087fe4ff */
[----:B------:R1:W5:Y:S01]  /*a3e0*/  LDG.E R6, desc[UR40][R6.64] ;  /* 0x0000002806067981 */ /* 0x000362000c1e1900 */
[----:B------:R-:W-:Y:S05]  /*a3f0*/  BRA `(.L_x_429) ;  /* 0x0000000000107947 */ /* 0x000fea0003800000 */
.L_x_428:
[----:B------:R-:W-:Y:S05]  /*a400*/  @!P0 BRA `(.L_x_429) ;  /* 0x00000000000c8947 */ /* 0x000fea0003800000 */
[----:B------:R-:W2:Y:S04]  /*a410*/  LDG.E R6, desc[UR40][R4.64] ;  /* 0x0000002804067981 */ /* 0x000ea8000c1e1900 */
[----:B------:R-:W2:Y:S02]  /*a420*/  LDG.E R4, desc[UR40][R4.64+0x4] ;  /* 0x0000042804047981 */ /* 0x000ea4000c1e1900 */
[----:B--2---:R-:W-:-:S07]  /*a430*/  IMAD.IADD R6, R4, 0x1, -R6 ;  /* 0x0000000104067824 */ /* 0x004fce00078e0a06 */
.L_x_429:
[----:B-----5:R-:W-:Y:S01]  /*a440*/  IMAD.IADD R2, R6, 0x1, -R0 ;  /* 0x0000000106027824 */ /* 0x020fe200078e0a00 */
[----:B------:R-:W-:Y:S03]  /*a450*/  BSSY B7, `(.L_x_430) ;  /* 0x0000417000077945 */ /* 0x000fe60003800000 */
[C---:B------:R-:W-:Y:S01]  /*a460*/  VIADD R0, R2.reuse, 0x5f ;  /* 0x0000005f02007836 */ /* 0x040fe20000000000 */
[----:B------:R2:W-:Y:S01]  /*a470*/  STL [R1+0x38], R2 ;  /* 0x0000380201007387 */ /* 0x0005e20000100800 */
[----:B------:R-:W-:Y:S02]  /*a480*/  ISETP.GT.AND P0, PT, R2, RZ, PT ;  /* 0x000000ff0200720c */ /* 0x000fe40003f04270 */
[----:B------:R-:W-:-:S05]  /*a490*/  IMAD.HI R0, R0, 0x2aaaaaab, RZ ;  /* 0x2aaaaaab00007827 */ /* 0x000fca00078e02ff */
[----:B--2---:R-:W-:-:S04]  /*a4a0*/  SHF.R.U32.HI R2, RZ, 0x1f, R0 ;  /* 0x0000001fff027819 */ /* 0x004fc80000011600 */
[----:B------:R-:W-:-:S05]  /*a4b0*/  LEA.HI.SX32 R0, R0, R2, 0x1c ;  /* 0x0000000200007211 */ /* 0x000fca00078fe2ff */
[----:B------:R2:W-:Y:S01]  /*a4c0*/  STL [R1+0x2c], R0 ;  /* 0x00002c0001007387 */ /* 0x0005e20000100800 */
[----:B------:R-:W-:Y:S05]  /*a4d0*/  @P0 BRA `(.L_x_431) ;  /* 0x0000000000440947 */ /* 0x000fea0003800000 */
[----:B------:R-:W3:Y:S02]  /*a4e0*/  S2R R3, SR_TID.X ;  /* 0x0000000000037919 */ /* 0x000ee40000002100 */
[----:B---3--:R-:W-:-:S04]  /*a4f0*/  LOP3.LUT R3, R3, 0x7f, RZ, 0xc0, !PT ;  /* 0x0000007f03037812 */ /* 0x008fc800078ec0ff */
[----:B------:R-:W-:-:S13]  /*a500*/  ISETP.NE.AND P0, PT, R3, RZ, PT ;  /* 0x000000ff0300720c */ /* 0x000fda0003f05270 */
[----:B------:R-:W-:Y:S05]  /*a510*/  @P0 BRA `(.L_x_432) ;  /* 0x0000004000280947 */ /* 0x000fea0003800000 */
[----:B------:R-:W3:Y:S01]  /*a520*/  S2R R5, SR_LANEID ;  /* 0x0000000000057919 */ /* 0x000ee20000000000 */
[----:B------:R-:W-:Y:S01]  /*a530*/  VOTEU.ANY UR4, UPT, PT ;  /* 0x0000000000047886 */ /* 0x000fe200038e0100 */
[----:B------:R-:W4:Y:S01]  /*a540*/  LDC.64 R2, c[0x0][0xc60] ;  /* 0x00031800ff027b82 */ /* 0x000f220000000a00 */
[----:B--2---:R-:W3:Y:S02]  /*a550*/  FLO.U32 R0, UR4 ;  /* 0x0000000400007d00 */ /* 0x004ee400080e0000 */
[----:B---3--:R-:W-:-:S06]  /*a560*/  ISETP.EQ.U32.AND P0, PT, R0, R5, PT ;  /* 0x000000050000720c */ /* 0x008fcc0003f02070 */
[----:B------:R-:W4:Y:S07]  /*a570*/  POPC R5, UR4 ;  /* 0x0000000400057d09 */ /* 0x000f2e0008000000 */
[----:B----4-:R-:W2:Y:S01]  /*a580*/  @P0 ATOMG.E.ADD.STRONG.GPU PT, R3, desc[UR40][R2.64], R5 ;  /* 0x00000005020309a8 */ /* 0x010ea200081ee1e8 */
[----:B------:R-:W3:Y:S02]  /*a590*/  S2R R4, SR_LTMASK ;  /* 0x0000000000047919 */ /* 0x000ee40000003900 */
[----:B---3--:R-:W-:-:S04]  /*a5a0*/  LOP3.LUT R4, R4, UR4, RZ, 0xc0, !PT ;  /* 0x0000000404047c12 */ /* 0x008fc8000f8ec0ff */
[----:B-1----:R-:W1:Y:S01]  /*a5b0*/  POPC R7, R4 ;  /* 0x0000000400077309 */ /* 0x002e620000000000 */
[----:B--2---:R-:W1:Y:S02]  /*a5c0*/  SHFL.IDX PT, R0, R3, R0, 0x1f ;  /* 0x00001f0003007589 */ /* 0x004e6400000e0000 */
[----:B-1----:R-:W-:Y:S01]  /*a5d0*/  IADD3 R16, R0, UR37, R7 ;  /* 0x0000002500107c10 */ /* 0x002fe2000fffe007 */
[----:B------:R-:W-:Y:S06]  /*a5e0*/  BRA `(.L_x_432) ;  /* 0x0000003c00f47947 */ /* 0x000fec0003800000 */
.L_x_431:
[----:B--2---:R-:W2:Y:S01]  /*a5f0*/  LDL R0, [R1+0x4] ;  /* 0x0000040001007983 */ /* 0x004ea20000100800 */
[----:B------:R-:W-:Y:S01]  /*a600*/  BSSY B6, `(.L_x_433) ;  /* 0x0000014000067945 */ /* 0x000fe20003800000 */
[----:B--2---:R-:W-:-:S05]  /*a610*/  VIADD R0, R0, 0x1c400 ;  /* 0x0001c40000007836 */ /* 0x004fca0000000000 */
[----:B------:R-:W-:-:S13]  /*a620*/  LOP3.LUT P0, RZ, R0, 0x3ff, RZ, 0xc0, !PT ;  /* 0x000003ff00ff7812 */ /* 0x000fda000780c0ff */
        /* <DEDUP_REMOVED lines=13> */
[----:B0-----:R-:W-:Y:S02]  /*a700*/  IMAD.MOV.U32 R12, RZ, RZ, 0x1 ;  /* 0x00000001ff0c7424 */ /* 0x001fe400078e00ff */
[----:B------:R-:W-:-:S07]  /*a710*/  IMAD.MOV.U32 R13, RZ, RZ, RZ ;  /* 0x000000ffff0d7224 */ /* 0x000fce00078e00ff */
[----:B------:R-:W-:-:S07]  /*a720*/  LEPC R20, `(.L_x_434) ;  /* 0x000000001014794e */ /* 0x000fce0000000000 */
[----:B--2---:R-:W-:Y:S05]  /*a730*/  CALL.ABS.NOINC R2 ;  /* 0x0000000002007343 */ /* 0x004fea0003c00000 */
.L_x_434:
[----:B------:R-:W-:Y:S05]  /*a740*/  BSYNC B6 ;  /* 0x0000000000067941 */ /* 0x000fea0003800000 */
.L_x_433:
[----:B------:R-:W2:Y:S01]  /*a750*/  LDL R2, [R1+0x4] ;  /* 0x0000040001027983 */ /* 0x000ea20000100800 */
        /* <DEDUP_REMOVED lines=12> */
[----:B-1----:R-:W-:-:S02]  /*a820*/  IMAD.U32 R7, RZ, RZ, UR9 ;  /* 0x00000009ff077e24 */ /* 0x002fc4000f8e00ff */
[----:B------:R-:W-:Y:S02]  /*a830*/  IMAD.U32 R10, RZ, RZ, UR4 ;  /* 0x00000004ff0a7e24 */ /* 0x000fe4000f8e00ff */
[----:B------:R-:W-:Y:S02]  /*a840*/  IMAD.U32 R11, RZ, RZ, UR5 ;  /* 0x00000005ff0b7e24 */ /* 0x000fe4000f8e00ff */
[----:B------:R-:W-:Y:S02]  /*a850*/  IMAD.MOV.U32 R8, RZ, RZ, 0x70 ;  /* 0x00000070ff087424 */ /* 0x000fe400078e00ff */
[----:B0-----:R-:W-:Y:S02]  /*a860*/  IMAD.MOV.U32 R12, RZ, RZ, 0x1 ;  /* 0x00000001ff0c7424 */ /* 0x001fe400078e00ff */
[----:B--2---:R-:W-:-:S07]  /*a870*/  IMAD.MOV.U32 R13, RZ, RZ, RZ ;  /* 0x000000ffff0d7224 */ /* 0x004fce00078e00ff */
[----:B------:R-:W-:-:S07]  /*a880*/  LEPC R20, `(.L_x_437) ;  /* 0x000000001014794e */ /* 0x000fce0000000000 */
[----:B---3--:R-:W-:Y:S05]  /*a890*/  CALL.ABS.NOINC R2 ;  /* 0x0000000002007343 */ /* 0x008fea0003c00000 */
.L_x_437:
[----:B------:R-:W-:Y:S01]  /*a8a0*/  MOV R2, 0x0 ;  /* 0x0000000000027802 */ /* 0x000fe20000000f00 */
        /* <DEDUP_REMOVED lines=15> */
.L_x_436:
[----:B------:R-:W-:Y:S05]  /*a9a0*/  BSYNC B6 ;  /* 0x0000000000067941 */ /* 0x000fea0003800000 */
.L_x_435:
[----:B------:R-:W2:Y:S01]  /*a9b0*/  LDL.LU R2, [R1] ;  /* 0x0000000001027983 */ /* 0x000ea20000300800 */
[----:B------:R-:W-:-:S03]  /*a9c0*/  ULDC.64 UR4, c[0x0][0x9f8] ;  /* 0x00027e0000047ab9 */ /* 0x000fc60000000a00 */
[----:B------:R-:W3:Y:S04]  /*a9d0*/  LDL.LU R4, [R1+0x14] ;  /* 0x0000140001047983 */ /* 0x000ee80000300800 */
[----:B-1----:R-:W4:Y:S01]  /*a9e0*/  LDL R7, [R1+0xc] ;  /* 0x00000c0001077983 */ /* 0x002f220000100800 */
[----:B------:R-:W-:-:S03]  /*a9f0*/  ISETP.NE.U32.AND P0, PT, RZ, UR4, PT ;  /* 0x00000004ff007c0c */ /* 0x000fc6000bf05070 */
[----:B------:R-:W5:Y:S01]  /*aa00*/  LDL R0, [R1+0x2c] ;  /* 0x00002c0001007983 */ /* 0x000f620000100800 */
[----:B------:R-:W-:-:S13]  /*aa10*/  ISETP.NE.AND.EX P0, PT, RZ, UR5, PT, P0 ;  /* 0x00000005ff007c0c */ /* 0x000fda000bf05300 */
[----:B--2---:R-:W-:-:S04]  /*aa20*/  @P0 IADD3 R2, P1, R2, UR4, RZ ;  /* 0x0000000402020c10 */ /* 0x004fc8000ff3e0ff */
[----:B---3--:R-:W-:Y:S01]  /*aa30*/  @P0 IADD3.X R3, R4, UR5, RZ, P1, !PT ;  /* 0x0000000504030c10 */ /* 0x008fe20008ffe4ff */
[----:B------:R-:W-:-:S04]  /*aa40*/  ULDC.64 UR4, c[0x0][0xa08] ;  /* 0x0002820000047ab9 */ /* 0x000fc80000000a00 */
[----:B----4-:R1:W2:Y:S01]  /*aa50*/  @P0 LDG.E R7, desc[UR40][R2.64] ;  /* 0x0000002802070981 */ /* 0x0102a2000c1e1900 */
[----:B-----5:R-:W-:Y:S01]  /*aa60*/  VIADD R9, R0, 0xffffffff ;  /* 0xffffffff00097836 */ /* 0x020fe20000000000 */
[----:B-1----:R-:W1:Y:S01]  /*aa70*/  LDC.64 R2, c[0x0][0x418] ;  /* 0x00010600ff027b82 */ /* 0x002e620000000a00 */
[----:B--2---:R-:W-:Y:S01]  /*aa80*/  SHF.R.S32.HI R8, RZ, 0x1f, R7 ;  /* 0x0000001fff087819 */ /* 0x004fe20000011407 */
[----:B------:R2:W-:Y:S04]  /*aa90*/  @P0 STL [R1+0xc], R7 ;  /* 0x00000c0701000387 */ /* 0x0005e80000100800 */
[----:B------:R2:W-:Y:S04]  /*aaa0*/  STL [R1+0x28], R9 ;  /* 0x0000280901007387 */ /* 0x0005e80000100800 */
[----:B------:R2:W-:Y:S01]  /*aab0*/  STL [R1+0x14], R8 ;  /* 0x0000140801007387 */ /* 0x0005e20000100800 */
[----:B-1----:R-:W-:Y:S01]  /*aac0*/  LOP3.LUT P0, RZ, R2, UR4, RZ, 0xfc, !PT ;  /* 0x0000000402ff7c12 */ /* 0x002fe2000f80fcff */
[----:B------:R-:W-:-:S03]  /*aad0*/  UMOV UR4, 0xffffffff ;  /* 0xffffffff00047882 */ /* 0x000fc60000000000 */
[----:B------:R-:W-:-:S04]  /*aae0*/  LOP3.LUT P0, RZ, R3, UR5, RZ, 0xfc, P0 ;  /* 0x0000000503ff7c12 */ /* 0x000fc8000800fcff */
[----:B------:R-:W-:Y:S01]  /*aaf0*/  SEL R0, R7, RZ, !P0 ;  /* 0x000000ff07007207 */ /* 0x000fe20004000000 */
[----:B--2---:R-:W-:Y:S08]  /*ab00*/  BRA.DIV UR4, `(.L_x_438) ;  /* 0x0000004a04987947 */ /* 0x004ff0000b800000 */
[----:B------:R-:W1:Y:S02]  /*ab10*/  S2R R4, SR_TID.X ;  /* 0x0000000000047919 */ /* 0x000e640000002100 */
[----:B-1----:R-:W-:-:S04]  /*ab20*/  SHF.R.U32.HI R4, RZ, 0x5, R4 ;  /* 0x00000005ff047819 */ /* 0x002fc80000011604 */
[----:B------:R-:W-:-:S05]  /*ab30*/  LOP3.LUT R4, R4, 0x3, RZ, 0xc0, !PT ;  /* 0x0000000304047812 */ /* 0x000fca00078ec0ff */
[----:B------:R1:W2:Y:S02]  /*ab40*/  SHFL.IDX PT, R14, R4, RZ, 0x1f ;  /* 0x00001fff040e7589 */ /* 0x0002a400000e0000 */
.L_x_544:
[----:B------:R-:W-:Y:S01]  /*ab50*/  PLOP3.LUT P1, PT, PT, PT, PT, 0x8, 0x0 ;  /* 0x000000000000781c */ /* 0x000fe20003f2e170 */
[----:B------:R3:W-:Y:S01]  /*ab60*/  STL [R1], R0 ;  /* 0x0000000001007387 */ /* 0x0007e20000100800 */
[----:B--2---:R-:W-:Y:S02]  /*ab70*/  ISETP.NE.AND P0, PT, R14, RZ, PT ;  /* 0x000000ff0e00720c */ /* 0x004fe40003f05270 */
[----:B---3--:R-:W-:-:S05]  /*ab80*/  P2R R0, PR, RZ, 0x2 ;  /* 0x00000002ff007803 */ /* 0x008fca0000000000 */
[----:B------:R2:W-:Y:S06]  /*ab90*/  STL [R1+0x18], R0 ;  /* 0x0000180001007387 */ /* 0x0005ec0000100800 */
[----:B------:R-:W-:Y:S05]  /*aba0*/  @P0 BRA `(.L_x_439) ;  /* 0x00000004001c0947 */ /* 0x000fea0003800000 */
[----:B------:R-:W-:-:S03]  /*abb0*/  UMOV UR4, 0xffffffff ;  /* 0xffffffff00047882 */ /* 0x000fc60000000000 */
[----:B------:R-:W-:Y:S05]  /*abc0*/  BRA.DIV UR4, `(.L_x_440) ;  /* 0x0000004a049c7947 */ /* 0x000fea000b800000 */
[----:B------:R-:W-:-:S13]  /*abd0*/  ELECT P6, URZ, PT ;  /* 0x00000000003f782f */ /* 0x000fda00038c0000 */
.L_x_547:
[----:B------:R-:W-:Y:S05]  /*abe0*/  @!P6 BRA `(.L_x_439) ;  /* 0x00000004000ce947 */ /* 0x000fea0003800000 */
[----:B------:R3:W-:Y:S01]  /*abf0*/  STL [R1+0x50], R9 ;  /* 0x0000500901007387 */ /* 0x0007e20000100800 */
[----:B------:R-:W-:-:S04]  /*ac00*/  ISETP.NE.U32.AND P0, PT, R2, RZ, PT ;  /* 0x000000ff0200720c */ /* 0x000fc80003f05070 */
[----:B------:R-:W-:-:S13]  /*ac10*/  ISETP.NE.AND.EX P0, PT, R3, RZ, PT, P0 ;  /* 0x000000ff0300720c */ /* 0x000fda0003f05300 */
[----:B---3--:R-:W-:Y:S05]  /*ac20*/  @!P0 BRA `(.L_x_441) ;  /* 0x0000000000508947 */ /* 0x008fea0003800000 */
[----:B------:R-:W3:Y:S01]  /*ac30*/  LDC R6, c[0x0][0x43c] ;  /* 0x00010f00ff067b82 */ /* 0x000ee20000000800 */
[----:B--2---:R-:W-:Y:S01]  /*ac40*/  IMAD.MOV.U32 R0, RZ, RZ, R9 ;  /* 0x000000ffff007224 */ /* 0x004fe200078e0009 */
[----:B------:R-:W-:Y:S01]  /*ac50*/  ULDC.64 UR4, c[0x0][0x428] ;  /* 0x00010a0000047ab9 */ /* 0x000fe20000000a00 */
[----:B---3--:R-:W-:-:S13]  /*ac60*/  ISETP.NE.AND P0, PT, R6, 0x1, PT ;  /* 0x000000010600780c */ /* 0x008fda0003f05270 */
[----:B-1----:R-:W1:Y:S02]  /*ac70*/  @P0 LDC.64 R4, c[0x0][0x440] ;  /* 0x00011000ff040b82 */ /* 0x002e640000000a00 */
[----:B-1----:R-:W-:-:S05]  /*ac80*/  @P0 IMAD.HI.U32 R4, R9, R4, RZ ;  /* 0x0000000409040227 */ /* 0x002fca00078e00ff */
        /* <DEDUP_REMOVED lines=8> */
[----:B-1----:R-:W-:-:S04]  /*ad10*/  IMAD R6, R8, UR4, RZ ;  /* 0x0000000408067c24 */ /* 0x002fc8000f8e02ff */
[----:B------:R-:W-:-:S04]  /*ad20*/  IMAD R0, R7, UR5, R6 ;  /* 0x0000000507007c24 */ /* 0x000fc8000f8e0206 */
[----:B------:R-:W-:-:S05]  /*ad30*/  IMAD.IADD R0, R5, 0x1, R0 ;  /* 0x0000000105007824 */ /* 0x000fca00078e0200 */
[----:B------:R-:W-:-:S05]  /*ad40*/  LEA.HI.X R3, R4, R3, R0, 0x2, P0 ;  /* 0x0000000304037211 */ /* 0x000fca00000f1400 */
[----:B------:R-:W2:Y:S04]  /*ad50*/  LDG.E R0, desc[UR40][R2.64] ;  /* 0x0000002802007981 */ /* 0x000ea8000c1e1900 */
[----:B--2---:R3:W-:Y:S02]  /*ad60*/  STL [R1], R0 ;  /* 0x0000000001007387 */ /* 0x0047e40000100800 */
.L_x_441:
[----:B------:R-:W4:Y:S04]  /*ad70*/  LDL R7, [R1+0x4] ;  /* 0x0000040001077983 */ /* 0x000f280000100800 */
[----:B--23--:R-:W4:Y:S04]  /*ad80*/  LDL R0, [R1+0x8] ;  /* 0x0000080001007983 */ /* 0x00cf280000100800 */
[----:B------:R-:W2:Y:S01]  /*ad90*/  LDL R2, [R1+0x10] ;  /* 0x0000100001027983 */ /* 0x000ea20000100800 */
[----:B----4-:R-:W-:Y:S01]  /*ada0*/  IMAD R0, R0, 0x8, R7 ;  /* 0x0000000800007824 */ /* 0x010fe200078e0207 */
[----:B--2---:R-:W-:-:S04]  /*adb0*/  SHF.L.U32 R2, R2, 0x1f, RZ ;  /* 0x0000001f02027819 */ /* 0x004fc800000006ff */
[----:B------:R-:W2:Y:S02]  /*adc0*/  SYNCS.PHASECHK.TRANS64.TRYWAIT P0, [R0+URZ+0x22840], R2 ;  /* 0x02284002000075a7 */ /* 0x000ea4000800017f */
[----:B--2---:R-:W-:Y:S05]  /*add0*/  @!P0 BRA `(.L_x_442) ;  /* 0x0000004800388947 */ /* 0x004fea0003800000 */
.L_x_548:
[----:B------:R-:W3:Y:S02]  /*ade0*/  S2R R3, SR_TID.X ;  /* 0x0000000000037919 */ /* 0x000ee40000002100 */
[----:B---3--:R-:W-:-:S04]  /*adf0*/  LOP3.LUT R3, R3, 0x7f, RZ, 0xc0, !PT ;  /* 0x0000007f03037812 */ /* 0x008fc800078ec0ff */
[----:B------:R-:W-:-:S13]  /*ae00*/  ISETP.NE.AND P0, PT, R3, RZ, PT ;  /* 0x000000ff0300720c */ /* 0x000fda0003f05270 */
[----:B------:R-:W-:Y:S05]  /*ae10*/  @P0 BRA `(.L_x_443) ;  /* 0x00000000001c0947 */ /* 0x000fea0003800000 */
[----:B------:R-:W3:Y:S01]  /*ae20*/  S2R R3, SR_TID.X ;  /* 0x0000000000037919 */ /* 0x000ee20000002100 */
[----:B--2---:R-:W-:-:S04]  /*ae30*/  IMAD.MOV.U32 R2, RZ, RZ, 0x3000 ;  /* 0x00003000ff027424 */ /* 0x004fc800078e00ff */
[----:B------:R4:W-:Y:S01]  /*ae40*/  SYNCS.ARRIVE.TRANS64 RZ, [R0+URZ+0x22830], R2 ;  /* 0x0228300200ff79a7 */ /* 0x0009e2000800003f */
[----:B---3--:R-:W-:-:S04]  /*ae50*/  LOP3.LUT R3, R3, 0x1f, RZ, 0xc0, !PT ;  /* 0x0000001f03037812 */ /* 0x008fc800078ec0ff */
[----:B------:R-:W-:-:S13]  /*ae60*/  ISETP.NE.AND P0, PT, R3, RZ, PT ;  /* 0x000000ff0300720c */ /* 0x000fda0003f05270 */
[----:B----4-:R-:W-:Y:S05]  /*ae70*/  @!P0 BRA `(.L_x_443) ;  /* 0x0000000000048947 */ /* 0x010fea0003800000 */
[----:B------:R-:W-:Y:S01]  /*ae80*/  BPT.TRAP 0x1 ;  /* 0x000000040000795c */ /* 0x000fe20000300000 */
.L_x_443:
[----:B------:R-:W3:Y:S04]  /*ae90*/  LDL R6, [R1+0x4] ;  /* 0x0000040001067983 */ /* 0x000ee80000100800 */
[----:B------:R-:W3:Y:S04]  /*aea0*/  LDL R5, [R1+0x8] ;  /* 0x0000080001057983 */ /* 0x000ee80000100800 */
[----:B-1----:R-:W4:Y:S04]  /*aeb0*/  LDL R4, [R1+0x50] ;  /* 0x0000500001047983 */ /* 0x002f280000100800 */
[----:B------:R-:W5:Y:S04]  /*aec0*/  LDL R3, [R1+0x1c] ;  /* 0x00001c0001037983 */ /* 0x000f680000100800 */
[----:B--2---:R-:W2:Y:S01]  /*aed0*/  LDL R2, [R1] ;  /* 0x0000000001027983 */ /* 0x004ea20000100800 */
[----:B------:R-:W-:Y:S01]  /*aee0*/  R2UR UR9, R0 ;  /* 0x00000000000972ca */ /* 0x000fe200000e0000 */
[----:B------:R-:W-:Y:S01]  /*aef0*/  UIADD3 UR6, UP0, UR38, 0x370, URZ ;  /* 0x0000037026067890 */ /* 0x000fe2000ff1e03f */
[----:B------:R-:W-:Y:S01]  /*af00*/  R2UR UR12, R18 ;  /* 0x00000000120c72ca */ /* 0x000fe200000e0000 */
[----:B------:R-:W-:Y:S01]  /*af10*/  UMOV UR5, 0x14f00000 ;  /* 0x14f0000000057882 */ /* 0x000fe20000000000 */
[----:B------:R-:W-:Y:S01]  /*af20*/  PLOP3.LUT P0, PT, PT, PT, PT, 0x80, 0x0 ;  /* 0x000000000000781c */ /* 0x000fe20003f0f070 */
[----:B------:R-:W-:Y:S01]  /*af30*/  UIADD3.X UR7, URZ, UR39, URZ, UP0, !UPT ;  /* 0x000000273f077290 */ /* 0x000fe200087fe43f */
[----:B------:R-:W-:-:S07]  /*af40*/  UMOV UR10, URZ ;  /* 0x0000003f000a7c82 */ /* 0x000fce0008000000 */
[----:B------:R-:W-:Y:S01]  /*af50*/  UIADD3 UR9, UR9, 0x22830, URZ ;  /* 0x0002283009097890 */ /* 0x000fe2000fffe03f */
[----:B---3--:R-:W-:Y:S01]  /*af60*/  IMAD R0, R5, 0x3000, R6 ;  /* 0x0000300005007824 */ /* 0x008fe200078e0206 */
[----:B----4-:R-:W-:-:S04]  /*af70*/  R2UR UR11, R4 ;  /* 0x00000000040b72ca */ /* 0x010fc800000e0000 */
[----:B------:R-:W-:Y:S02]  /*af80*/  R2UR UR8, R0 ;  /* 0x00000000000872ca */ /* 0x000fe400000e0000 */
[----:B-----5:R-:W-:Y:S02]  /*af90*/  R2UR UR4, R3 ;  /* 0x00000000030472ca */ /* 0x020fe400000e0000 */
[----:B------:R-:W-:Y:S02]  /*afa0*/  P2R R0, PR, RZ, 0x1 ;  /* 0x00000001ff007803 */ /* 0x000fe40000000000 */
[----:B--2---:R-:W-:-:S03]  /*afb0*/  R2UR UR13, R2 ;  /* 0x00000000020d72ca */ /* 0x004fc600000e0000 */
[----:B------:R3:W-:Y:S04]  /*afc0*/  STL [R1+0x18], R0 ;  /* 0x0000180001007387 */ /* 0x0007e80000100800 */
[----:B------:R-:W-:Y:S02]  /*afd0*/  UIADD3 UR8, UR8, 0x1c400, URZ ;  /* 0x0001c40008087890 */ /* 0x000fe4000fffe03f */
[----:B------:R-:W-:-:S03]  /*afe0*/  UIMAD UR11, UR11, 0x60, UR4 ;  /* 0x000000600b0b78a4 */ /* 0x000fc6000f8e0204 */
[----:B------:R-:W-:-:S06]  /*aff0*/  UMOV UR4, 0x0 ;  /* 0x0000000000047882 */ /* 0x000fcc0000000000 */
[----:B------:R3:W-:Y:S02]  /*b000*/  UTMALDG.4D [UR8], [UR6], desc[UR4] ;  /* 0x00000408060075b4 */ /* 0x0007e40008019000 */
[----:B---3--:R-:W-:Y:S01]  /*b010*/  NOP ;  /* 0x0000000000007918 */ /* 0x008fe20000000000 */
.L_x_439:
[----:B------:R-:W3:Y:S04]  /*b020*/  LDL R2, [R1+0x4] ;  /* 0x0000040001027983 */ /* 0x000ee80000100800 */
[----:B------:R-:W2:Y:S04]  /*b030*/  LDL.LU R3, [R1+0x30] ;  /* 0x0000300001037983 */ /* 0x000ea80000300800 */
[----:B------:R-:W4:Y:S04]  /*b040*/  LDL.LU R5, [R1+0x20] ;  /* 0x0000200001057983 */ /* 0x000f280000300800 */
[----:B-1----:R-:W5:Y:S01]  /*b050*/  LDL.LU R4, [R1+0x34] ;  /* 0x0000340001047983 */ /* 0x002f620000300800 */
[----:B------:R-:W-:Y:S05]  /*b060*/  WARPSYNC.ALL ;  /* 0x0000000000007948 */ /* 0x000fea0003800000 */
[----:B------:R-:W-:Y:S01]  /*b070*/  ULDC.64 UR4, c[0x0][0x298] ;  /* 0x0000a60000047ab9 */ /* 0x000fe20000000a00 */
[----:B------:R-:W-:Y:S01]  /*b080*/  ULDC.64 UR6, c[0x0][0xa00] ;  /* 0x0002800000067ab9 */ /* 0x000fe20000000a00 */
[----:B------:R-:W-:Y:S01]  /*b090*/  BSSY B6, `(.L_x_444) ;  /* 0x0000024000067945 */ /* 0x000fe20003800000 */
[----:B------:R-:W-:Y:S01]  /*b0a0*/  BAR.SYNC.DEFER_BLOCKING 0x8, 0x180 ;  /* 0x0206000000007b1d */ /* 0x000fe20000010000 */
[----:B------:R-:W-:-:S04]  /*b0b0*/  ISETP.NE.U32.AND P0, PT, RZ, UR6, PT ;  /* 0x00000006ff007c0c */ /* 0x000fc8000bf05070 */
[----:B------:R-:W-:Y:S01]  /*b0c0*/  ISETP.NE.AND.EX P0, PT, RZ, UR7, PT, P0 ;  /* 0x00000007ff007c0c */ /* 0x000fe2000bf05300 */
[----:B---3--:R-:W-:Y:S01]  /*b0d0*/  VIADD R2, R2, 0x18400 ;  /* 0x0001840002027836 */ /* 0x008fe20000000000 */
[----:B--2---:R-:W-:-:S04]  /*b0e0*/  SHF.R.S32.HI R0, RZ, 0x1f, R3 ;  /* 0x0000001fff007819 */ /* 0x004fc80000011403 */
[----:B------:R-:W-:Y:S02]  /*b0f0*/  LOP3.LUT P1, RZ, R2, 0x3ff, RZ, 0xc0, !PT ;  /* 0x000003ff02ff7812 */ /* 0x000fe4000782c0ff */
[----:B----4-:R-:W-:Y:S01]  /*b100*/  SEL R5, R5, RZ, !P0 ;  /* 0x000000ff05057207 */ /* 0x010fe20004000000 */
[----:B------:R-:W-:Y:S01]  /*b110*/  IMAD R0, R0, UR4, RZ ;  /* 0x0000000400007c24 */ /* 0x000fe2000f8e02ff */
[----:B-----5:R-:W-:-:S03]  /*b120*/  SEL R4, R4, RZ, !P0 ;  /* 0x000000ff04047207 */ /* 0x020fc60004000000 */
[C---:B------:R-:W-:Y:S02]  /*b130*/  IMAD R0, R3.reuse, UR5, R0 ;  /* 0x0000000503007c24 */ /* 0x040fe4000f8e0200 */
[----:B------:R-:W-:-:S05]  /*b140*/  IMAD.WIDE.U32 R2, R3, UR4, RZ ;  /* 0x0000000403027c25 */ /* 0x000fca000f8e00ff */
[----:B------:R1:W-:Y:S04]  /*b150*/  STL.64 [R1+0x48], R2 ;  /* 0x0000480201007387 */ /* 0x0003e80000100a00 */
[----:B------:R2:W-:Y:S04]  /*b160*/  STL [R1+0x20], R5 ;  /* 0x0000200501007387 */ /* 0x0005e80000100800 */
[----:B------:R2:W-:Y:S01]  /*b170*/  STL [R1+0x54], R4 ;  /* 0x0000540401007387 */ /* 0x0005e20000100800 */
[----:B-1----:R-:W-:Y:S01]  /*b180*/  IMAD.IADD R2, R3, 0x1, R0 ;  /* 0x0000000103027824 */ /* 0x002fe200078e0200 */
[----:B------:R-:W-:-:S05]  /*b190*/  SHF.R.S32.HI R0, RZ, 0x1f, R18 ;  /* 0x0000001fff007819 */ /* 0x000fca0000011412 */
[----:B------:R2:W-:Y:S04]  /*b1a0*/  STL [R1+0x34], R0 ;  /* 0x0000340001007387 */ /* 0x0005e80000100800 */
[----:B------:R2:W-:Y:S01]  /*b1b0*/  STL [R1+0x30], R2 ;  /* 0x0000300201007387 */ /* 0x0005e20000100800 */
[----:B------:R-:W-:Y:S05]  /*b1c0*/  @!P1 BRA `(.L_x_445) ;  /* 0x0000000000409947 */ /* 0x000fea0003800000 */
[----:B--2---:R-:W-:Y:S01]  /*b1d0*/  MOV R2, 0x0 ;  /* 0x0000000000027802 */ /* 0x004fe20000000f00 */
[----:B------:R-:W-:Y:S01]  /*b1e0*/  ULDC.64 UR6, c[0x4][0x98] ;  /* 0x0100260000067ab9 */ /* 0x000fe20000000a00 */
[----:B------:R-:W-:Y:S01]  /*b1f0*/  ULDC.64 UR8, c[0x4][0xa0] ;  /* 0x0100280000087ab9 */ /* 0x000fe20000000a00 */
[----:B------:R-:W-:Y:S01]  /*b200*/  ULDC.64 UR4, c[0x4][0x20] ;  /* 0x0100080000047ab9 */ /* 0x000fe20000000a00 */
[----:B------:R-:W-:Y:S02]  /*b210*/  IMAD.U32 R4, RZ, RZ, UR6 ;  /* 0x00000006ff047e24 */ /* 0x000fe4000f8e00ff */
[----:B------:R-:W1:Y:S01]  /*b220*/  LDC.64 R2, c[0x4][R2] ;  /* 0x0100000002027b82 */ /* 0x000e620000000a00 */
[----:B------:R-:W-:Y:S02]  /*b230*/  IMAD.U32 R5, RZ, RZ, UR7 ;  /* 0x00000007ff057e24 */ /* 0x000fe4000f8e00ff */
[----:B------:R-:W-:Y:S02]  /*b240*/  IMAD.U32 R6, RZ, RZ, UR8 ;  /* 0x00000008ff067e24 */ /* 0x000fe4000f8e00ff */
[----:B------:R-:W-:-:S02]  /*b250*/  IMAD.U32 R7, RZ, RZ, UR9 ;  /* 0x00000009ff077e24 */ /* 0x000fc4000f8e00ff */
[----:B------:R-:W-:Y:S02]  /*b260*/  IMAD.U32 R10, RZ, RZ, UR4 ;  /* 0x00000004ff0a7e24 */ /* 0x000fe4000f8e00ff */
[----:B------:R-:W-:Y:S02]  /*b270*/  IMAD.U32 R11, RZ, RZ, UR5 ;  /* 0x00000005ff0b7e24 */ /* 0x000fe4000f8e00ff */
[----:B------:R-:W-:Y:S02]  /*b280*/  IMAD.MOV.U32 R8, RZ, RZ, 0x70 ;  /* 0x00000070ff087424 */ /* 0x000fe400078e00ff */
[----:B0-----:R-:W-:Y:S02]  /*b290*/  IMAD.MOV.U32 R12, RZ, RZ, 0x1 ;  /* 0x00000001ff0c7424 */ /* 0x001fe400078e00ff */
[----:B------:R-:W-:-:S07]  /*b2a0*/  IMAD.MOV.U32 R13, RZ, RZ, RZ ;  /* 0x000000ffff0d7224 */ /* 0x000fce00078e00ff */
[----:B------:R-:W-:-:S07]  /*b2b0*/  LEPC R20, `(.L_x_445) ;  /* 0x000000001014794e */ /* 0x000fce0000000000 */
[----:B-1----:R-:W-:Y:S05]  /*b2c0*/  CALL.ABS.NOINC R2 ;  /* 0x0000000002007343 */ /* 0x002fea0003c00000 */
.L_x_445:
[----:B------:R-:W-:Y:S05]  /*b2d0*/  BSYNC B6 ;  /* 0x0000000000067941 */ /* 0x000fea0003800000 */
.L_x_444:
[----:B--2---:R-:W2:Y:S01]  /*b2e0*/  LDL.LU R4, [R1+0x30] ;  /* 0x0000300001047983 */ /* 0x004ea20000300800 */
[----:B------:R-:W1:Y:S01]  /*b2f0*/  LDC R7, c[0x0][0x448] ;  /* 0x00011200ff077b82 */ /* 0x000e620000000800 */
[----:B------:R-:W-:Y:S01]  /*b300*/  ULDC.64 UR4, c[0x0][0x2d8] ;  /* 0x0000b60000047ab9 */ /* 0x000fe20000000a00 */
[----:B------:R-:W-:Y:S01]  /*b310*/  IMAD.SHL.U32 R17, R17, 0x80, RZ ;  /* 0x0000008011117824 */ /* 0x000fe200078e00ff */
[----:B------:R-:W2:Y:S01]  /*b320*/  LDL.LU.64 R2, [R1+0x48] ;  /* 0x0000480001027983 */ /* 0x000ea20000300a00 */
[----:B------:R-:W-:-:S03]  /*b330*/  ULDC UR6, c[0x0][0x2b8] ;  /* 0x0000ae0000067ab9 */ /* 0x000fc60000000800 */
[----:B------:R-:W3:Y:S04]  /*b340*/  LDL.LU R0, [R1+0x34] ;  /* 0x0000340001007983 */ /* 0x000ee80000300800 */
[----:B------:R-:W4:Y:S04]  /*b350*/  LDL.LU R6, [R1+0x54] ;  /* 0x0000540001067983 */ /* 0x000f280000300800 */
[----:B------:R-:W4:Y:S04]  /*b360*/  LDL.LU R5, [R1+0x20] ;  /* 0x0000200001057983 */ /* 0x000f280000300800 */
[----:B------:R0:W5:Y:S01]  /*b370*/  LDL R9, [R1+0x24] ;  /* 0x0000240001097983 */ /* 0x0001620000100800 */
[----:B-1----:R-:W-:Y:S01]  /*b380*/  ISETP.NE.AND P0, PT, R7, 0x1, PT ;  /* 0x000000010700780c */ /* 0x002fe20003f05270 */
[----:B------:R-:W1:Y:S02]  /*b390*/  S2R R8, SR_TID.X ;  /* 0x0000000000087919 */ /* 0x000e640000002100 */
[C---:B-1----:R-:W-:Y:S01]  /*b3a0*/  IMAD.SHL.U32 R10, R8.reuse, 0x8, RZ ;  /* 0x00000008080a7824 */ /* 0x042fe200078e00ff */
[----:B------:R-:W-:-:S04]  /*b3b0*/  LOP3.LUT R8, R8, 0x7f, RZ, 0xc0, !PT ;  /* 0x0000007f08087812 */ /* 0x000fc800078ec0ff */
[----:B------:R-:W-:Y:S02]  /*b3c0*/  LOP3.LUT R10, R10, 0x38, RZ, 0xc0, !PT ;  /* 0x000000380a0a7812 */ /* 0x000fe400078ec0ff */
[----:B------:R-:W-:Y:S01]  /*b3d0*/  SHF.R.U32.HI R8, RZ, 0x3, R8 ;  /* 0x00000003ff087819 */ /* 0x000fe20000011608 */
[----:B--2---:R-:W-:Y:S02]  /*b3e0*/  IMAD.MOV.U32 R3, RZ, RZ, R4 ;  /* 0x000000ffff037224 */ /* 0x004fe400078e0004 */
[----:B------:R-:W1:Y:S01]  /*b3f0*/  S2R R4, SR_TID.X ;  /* 0x0000000000047919 */ /* 0x000e620000002100 */
[----:B---3--:R-:W-:Y:S02]  /*b400*/  IMAD R0, R0, UR4, RZ ;  /* 0x0000000400007c24 */ /* 0x008fe4000f8e02ff */
[----:B------:R-:W-:-:S04]  /*b410*/  IMAD.WIDE.U32 R2, R18, UR4, R2 ;  /* 0x0000000412027c25 */ /* 0x000fc8000f8e0002 */
[----:B------:R-:W-:Y:S01]  /*b420*/  IMAD R0, R18, UR5, R0 ;  /* 0x0000000512007c24 */ /* 0x000fe2000f8e0200 */
[----:B------:R-:W-:-:S03]  /*b430*/  ULDC.64 UR4, c[0x0][0x2e0] ;  /* 0x0000b80000047ab9 */ /* 0x000fc60000000a00 */
[----:B------:R-:W-:Y:S02]  /*b440*/  IMAD.IADD R3, R3, 0x1, R0 ;  /* 0x0000000103037824 */ /* 0x000fe400078e0200 */
[----:B----4-:R-:W-:Y:S02]  /*b450*/  IMAD R0, R6, UR4, RZ ;  /* 0x0000000406007c24 */ /* 0x010fe4000f8e02ff */
[C---:B------:R-:W-:Y:S01]  /*b460*/  IMAD.WIDE.U32 R2, R5.reuse, UR4, R2 ;  /* 0x0000000405027c25 */ /* 0x040fe2000f8e0002 */
[----:B------:R-:W2:Y:S03]  /*b470*/  @P0 LDC R6, c[0x0][0x450] ;  /* 0x00011400ff060b82 */ /* 0x000ea60000000800 */
[----:B------:R-:W-:Y:S01]  /*b480*/  IMAD R0, R5, UR5, R0 ;  /* 0x0000000505007c24 */ /* 0x000fe2000f8e0200 */
[----:B------:R-:W-:-:S03]  /*b490*/  ULDC.64 UR4, c[0x0][0x2d0] ;  /* 0x0000b40000047ab9 */ /* 0x000fc60000000a00 */
[----:B------:R-:W-:Y:S01]  /*b4a0*/  IMAD.IADD R3, R3, 0x1, R0 ;  /* 0x0000000103037824 */ /* 0x000fe200078e0200 */
[C---:B-1----:R-:W-:Y:S01]  /*b4b0*/  LOP3.LUT R5, R4.reuse, 0x7f, RZ, 0xc0, !PT ;  /* 0x0000007f04057812 */ /* 0x042fe200078ec0ff */
[----:B------:R-:W-:-:S03]  /*b4c0*/  IMAD.SHL.U32 R4, R4, 0x10, RZ ;  /* 0x0000001004047824 */ /* 0x000fc600078e00ff */
[----:B------:R-:W-:-:S04]  /*b4d0*/  SHF.R.U32.HI R5, RZ, 0x3, R5 ;  /* 0x00000003ff057819 */ /* 0x000fc80000011605 */
[----:B------:R-:W-:Y:S02]  /*b4e0*/  LOP3.LUT R4, R5, 0x70, R4, 0xf8, !PT ;  /* 0x0000007005047812 */ /* 0x000fe400078ef804 */
[----:B------:R-:W1:Y:S02]  /*b4f0*/  @P0 LDC R5, c[0x0][0x44c] ;  /* 0x00011300ff050b82 */ /* 0x000e640000000800 */
[----:B------:R-:W-:-:S05]  /*b500*/  LOP3.LUT R0, R4, R17, RZ, 0xfc, !PT ;  /* 0x0000001104007212 */ /* 0x000fca00078efcff */
[----:B------:R-:W-:Y:S02]  /*b510*/  IMAD.MOV.U32 R4, RZ, RZ, R0 ;  /* 0x000000ffff047224 */ /* 0x000fe400078e0000 */
[----:B-1----:R-:W-:-:S05]  /*b520*/  @P0 IMAD.HI.U32 R5, R0, R5, RZ ;  /* 0x0000000500050227 */ /* 0x002fca00078e00ff */
[----:B--2---:R-:W-:-:S05]  /*b530*/  @P0 SHF.R.U32.HI R4, RZ, R6, R5 ;  /* 0x00000006ff040219 */ /* 0x004fca0000011605 */
[----:B------:R-:W-:-:S04]  /*b540*/  IMAD.MOV R5, RZ, RZ, -R4 ;  /* 0x000000ffff057224 */ /* 0x000fc800078e0a04 */
[----:B------:R-:W-:Y:S01]  /*b550*/  IMAD R0, R7, R5, R0 ;  /* 0x0000000507007224 */ /* 0x000fe200078e0200 */
[----:B------:R-:W-:Y:S01]  /*b560*/  SHF.R.S32.HI R5, RZ, 0x1f, R4 ;  /* 0x0000001fff057819 */ /* 0x000fe20000011404 */
[----:B------:R-:W-:-:S04]  /*b570*/  IMAD.WIDE.U32 R2, R4, UR4, R2 ;  /* 0x0000000404027c25 */ /* 0x000fc8000f8e0002 */
[----:B------:R-:W-:-:S04]  /*b580*/  IMAD R5, R5, UR4, RZ ;  /* 0x0000000405057c24 */ /* 0x000fc8000f8e02ff */
[----:B------:R-:W-:Y:S01]  /*b590*/  IMAD R4, R4, UR5, R5 ;  /* 0x0000000504047c24 */ /* 0x000fe2000f8e0205 */
[----:B------:R-:W-:-:S03]  /*b5a0*/  ULDC.64 UR4, c[0x0][0x2c8] ;  /* 0x0000b20000047ab9 */ /* 0x000fc60000000a00 */
[----:B------:R-:W-:Y:S01]  /*b5b0*/  IMAD.IADD R3, R3, 0x1, R4 ;  /* 0x0000000103037824 */ /* 0x000fe200078e0204 */
[----:B------:R-:W-:-:S05]  /*b5c0*/  SHF.R.S32.HI R4, RZ, 0x1f, R0 ;  /* 0x0000001fff047819 */ /* 0x000fca0000011400 */
[----:B------:R-:W-:Y:S02]  /*b5d0*/  IMAD R4, R4, UR4, RZ ;  /* 0x0000000404047c24 */ /* 0x000fe4000f8e02ff */
[----:B------:R-:W-:-:S04]  /*b5e0*/  IMAD.WIDE.U32 R2, R0, UR4, R2 ;  /* 0x0000000400027c25 */ /* 0x000fc8000f8e0002 */
[----:B------:R-:W-:Y:S01]  /*b5f0*/  IMAD R4, R0, UR5, R4 ;  /* 0x0000000500047c24 */ /* 0x000fe2000f8e0204 */
[----:B------:R-:W-:Y:S02]  /*b600*/  ULDC.64 UR4, c[0x0][0x280] ;  /* 0x0000a00000047ab9 */ /* 0x000fe40000000a00 */
[----:B------:R-:W-:Y:S01]  /*b610*/  LEA R0, P1, R2, UR4, 0x1 ;  /* 0x0000000402007c11 */ /* 0x000fe2000f8208ff */
[----:B------:R-:W-:Y:S01]  /*b620*/  IMAD.IADD R4, R3, 0x1, R4 ;  /* 0x0000000103047824 */ /* 0x000fe200078e0204 */
[----:B------:R-:W-:Y:S01]  /*b630*/  UMOV UR4, 0xffffffff ;  /* 0xffffffff00047882 */ /* 0x000fe20000000000 */
[----:B------:R-:W-:-:S03]  /*b640*/  ISETP.GE.AND P0, PT, R10, UR6, PT ;  /* 0x000000060a007c0c */ /* 0x000fc6000bf06270 */
[----:B------:R-:W-:Y:S01]  /*b650*/  LEA.HI.X R2, R2, UR5, R4, 0x1, P1 ;  /* 0x0000000502027c11 */ /* 0x000fe200088f0c04 */
[----:B0-----:R-:W-:Y:S09]  /*b660*/  BRA.DIV UR4, `(.L_x_446) ;  /* 0x0000004204287947 */ /* 0x001ff2000b800000 */
[----:B------:R-:W2:Y:S01]  /*b670*/  LDL.LU R6, [R1+0x3c] ;  /* 0x00003c0001067983 */ /* 0x000ea20000300800 */
[----:B------:R-:W-:-:S04]  /*b680*/  IMAD.IADD R3, R8, 0x1, R17 ;  /* 0x0000000108037824 */ /* 0x000fc800078e0211 */
[C---:B------:R-:W-:Y:S02]  /*b690*/  VIADD R5, R3.reuse, 0x10 ;  /* 0x0000001003057836 */ /* 0x040fe40000000000 */
[----:B--2---:R-:W-:Y:S02]  /*b6a0*/  IMAD R4, R6, R7, RZ ;  /* 0x0000000706047224 */ /* 0x004fe400078e02ff */
[----:B------:R-:W0:Y:S03]  /*b6b0*/  SHFL.IDX PT, R7, R0, RZ, 0x181f ;  /* 0x00181fff00077589 */ /* 0x000e2600000e0000 */
[----:B------:R-:W-:Y:S01]  /*b6c0*/  ISETP.GE.AND P1, PT, R3, R4, PT ;  /* 0x000000040300720c */ /* 0x000fe20003f26270 */
[----:B------:R-:W1:-:S12]  /*b6d0*/  SHFL.IDX PT, R6, R2, RZ, 0x181f ;  /* 0x00181fff02067589 */ /* 0x000e5800000e0000 */
[----:B0-----:R-:W-:-:S05]  /*b6e0*/  @!P1 LEA R7, P2, R10, R7, 0x1 ;  /* 0x000000070a079211 */ /* 0x001fca00078408ff */
[----:B-1----:R-:W-:-:S05]  /*b6f0*/  @!P1 IMAD.X R6, RZ, RZ, R6, P2 ;  /* 0x000000ffff069224 */ /* 0x002fca00010e0606 */
[----:B------:R-:W-:-:S04]  /*b700*/  @!P1 LOP3.LUT R7, R7, R6, RZ, 0x3c, !PT ;  /* 0x0000000607079212 */ /* 0x000fc800078e3cff */
[----:B------:R-:W-:-:S04]  /*b710*/  @!P1 LOP3.LUT R6, R7, R6, RZ, 0x3c, !PT ;  /* 0x0000000607069212 */ /* 0x000fc800078e3cff */
[----:B------:R-:W-:-:S05]  /*b720*/  @!P1 LOP3.LUT R7, R7, R6, RZ, 0x3c, !PT ;  /* 0x0000000607079212 */ /* 0x000fca00078e3cff */
[----:B------:R-:W-:Y:S01]  /*b730*/  @!PT LDS RZ, [RZ] ;  /* 0x00000000fffff984 */ /* 0x000fe20000000800 */
[----:B-----5:R0:W-:Y:S01]  /*b740*/  @!P1 LDGSTS.E.BYPASS.LTC128B.128 [R9+0x18400], desc[UR40][R6.64], !P0 ;  /* 0x1840000006099fae */ /* 0x0201e2000c101d68 */
[----:B------:R-:W-:-:S03]  /*b750*/  ISETP.GE.AND P1, PT, R5, R4, PT ;  /* 0x000000040500720c */ /* 0x000fc60003f26270 */
[----:B------:R-:W1:Y:S04]  /*b760*/  SHFL.IDX PT, R5, R0, 0x1, 0x181f ;  /* 0x00381f0000057f89 */ /* 0x000e6800000e0000 */
[----:B0-----:R-:W0:Y:S06]  /*b770*/  SHFL.IDX PT, R6, R2, 0x1, 0x181f ;  /* 0x00381f0002067f89 */ /* 0x001e2c00000e0000 */
[----:B-1----:R-:W-:-:S05]  /*b780*/  @!P1 LEA R5, P2, R10, R5, 0x1 ;  /* 0x000000050a059211 */ /* 0x002fca00078408ff */
[----:B0-----:R-:W-:-:S04]  /*b790*/  @!P1 IMAD.X R6, RZ, RZ, R6, P2 ;  /* 0x000000ffff069224 */ /* 0x001fc800010e0606 */
[----:B------:R-:W-:Y:S02]  /*b7a0*/  @!P1 IMAD.MOV.U32 R7, RZ, RZ, R6 ;  /* 0x000000ffff079224 */ /* 0x000fe400078e0006 */
[----:B------:R-:W-:Y:S02]  /*b7b0*/  @!P1 IMAD.MOV.U32 R6, RZ, RZ, R5 ;  /* 0x000000ffff069224 */ /* 0x000fe400078e0005 */
[----:B------:R-:W-:-:S03]  /*b7c0*/  VIADD R5, R3, 0x20 ;  /* 0x0000002003057836 */ /* 0x000fc60000000000 */
[----:B------:R0:W-:Y:S02]  /*b7d0*/  @!P1 LDGSTS.E.BYPASS.LTC128B.128 [R9+0x18c00], desc[UR40][R6.64], !P0 ;  /* 0x18c0000006099fae */ /* 0x0001e4000c101d68 */
[----:B------:R-:W-:Y:S02]  /*b7e0*/  ISETP.GE.AND P1, PT, R5, R4, PT ;  /* 0x000000040500720c */ /* 0x000fe40003f26270 */
[----:B------:R-:W1:Y:S04]  /*b7f0*/  SHFL.IDX PT, R5, R0, 0x2, 0x181f ;  /* 0x00581f0000057f89 */ /* 0x000e6800000e0000 */
[----:B0-----:R-:W0:Y:S07]  /*b800*/  SHFL.IDX PT, R6, R2, 0x2, 0x181f ;  /* 0x00581f0002067f89 */ /* 0x001e2e00000e0000 */
        /* <DEDUP_REMOVED lines=35> */
[----:B------:R-:W-:Y:S04]  /*ba40*/  SHFL.IDX PT, R0, R0, 0x7, 0x181f ;  /* 0x00f81f0000007f89 */ /* 0x000fe800000e0000 */
[----:B0-----:R-:W0:Y:S03]  /*ba50*/  SHFL.IDX PT, R6, R2, 0x6, 0x181f ;  /* 0x00d81f0002067f89 */ /* 0x001e2600000e0000 */
[----:B-1----:R-:W-:-:S05]  /*ba60*/  @!P1 LEA R5, P2, R10, R5, 0x1 ;  /* 0x000000050a059211 */ /* 0x002fca00078408ff */
[----:B0-----:R-:W-:-:S04]  /*ba70*/  @!P1 IMAD.X R6, RZ, RZ, R6, P2 ;  /* 0x000000ffff069224 */ /* 0x001fc800010e0606 */
[----:B------:R-:W-:Y:S02]  /*ba80*/  @!P1 IMAD.MOV.U32 R7, RZ, RZ, R6 ;  /* 0x000000ffff079224 */ /* 0x000fe400078e0006 */
[----:B------:R-:W-:Y:S02]  /*ba90*/  @!P1 IMAD.MOV.U32 R6, RZ, RZ, R5 ;  /* 0x000000ffff069224 */ /* 0x000fe400078e0005 */
[----:B------:R0:W1:Y:S04]  /*baa0*/  SHFL.IDX PT, R5, R2, 0x7, 0x181f ;  /* 0x00f81f0002057f89 */ /* 0x00006800000e0000 */
[----:B------:R0:W-:Y:S02]  /*bab0*/  @!P1 LDGSTS.E.BYPASS.LTC128B.128 [R9+0x1b400], desc[UR40][R6.64], !P0 ;  /* 0x1b40000006099fae */ /* 0x0001e4000c101d68 */
.L_x_565:
[----:B------:R2:W5:Y:S01]  /*bac0*/  LDL R8, [R1+0x4] ;  /* 0x0000040001087983 */ /* 0x0005620000100800 */
[----:B------:R-:W-:-:S05]  /*bad0*/  VIADD R3, R3, 0x70 ;  /* 0x0000007003037836 */ /* 0x000fca0000000000 */
[----:B------:R-:W-:-:S13]  /*bae0*/  ISETP.GE.AND P1, PT, R3, R4, PT ;  /* 0x000000040300720c */ /* 0x000fda0003f26270 */
[----:B0-----:R-:W-:-:S05]  /*baf0*/  @!P1 LEA R2, P2, R10, R0, 0x1 ;  /* 0x000000000a029211 */ /* 0x001fca00078408ff */
[----:B-1----:R-:W-:-:S05]  /*bb00*/  @!P1 IMAD.X R3, RZ, RZ, R5, P2 ;  /* 0x000000ffff039224 */ /* 0x002fca00010e0605 */
[----:B------:R-:W-:Y:S01]  /*bb10*/  @!PT LDS RZ, [RZ] ;  /* 0x00000000fffff984 */ /* 0x000fe20000000800 */
[----:B------:R-:W-:Y:S01]  /*bb20*/  @!PT LDS RZ, [RZ] ;  /* 0x00000000fffff984 */ /* 0x000fe20000000800 */
[----:B------:R-:W-:Y:S01]  /*bb30*/  @!PT LDS RZ, [RZ] ;  /* 0x00000000fffff984 */ /* 0x000fe20000000800 */
[----:B------:R2:W-:Y:S01]  /*bb40*/  @!P1 LDGSTS.E.BYPASS.LTC128B.128 [R9+0x1bc00], desc[UR40][R2.64], !P0 ;  /* 0x1bc0000002099fae */ /* 0x0005e2000c101d68 */
[----:B------:R-:W-:Y:S01]  /*bb50*/  PLOP3.LUT P0, PT, PT, PT, PT, 0x80, 0x0 ;  /* 0x000000000000781c */ /* 0x000fe20003f0f070 */
[----:B------:R-:W-:-:S12]  /*bb60*/  NOP ;  /* 0x0000000000007918 */ /* 0x000fd80000000000 */
.L_x_447:
[----:B--2---:R-:W2:Y:S01]  /*bb70*/  LDL R2, [R1+0x4] ;  /* 0x0000040001027983 */ /* 0x004ea20000100800 */
[----:B------:R-:W-:Y:S02]  /*bb80*/  PLOP3.LUT P1, PT, P1, P0, PT, 0xa2, 0x0 ;  /* 0x000000000000781c */ /* 0x000fe40000f21472 */
[----:B--2---:R-:W-:-:S08]  /*bb90*/  @P0 R2UR P1, UR4, R2 ;  /* 0x00000000020402ca */ /* 0x004fd00000020000 */
[----:B------:R-:W-:-:S05]  /*bba0*/  @P0 PLOP3.LUT P0, PT, P1, PT, PT, 0x80, 0x0 ;  /* 0x000000000000081c */ /* 0x000fca0000f0f070 */
[----:B------:R-:W-:Y:S01]  /*bbb0*/  @!P1 SYNCS.ARRIVE.TRANS64.RED.A0T1 RZ, [UR4+0x22800], RZ ;  /* 0x022800ffffff99a7 */ /* 0x000fe20008200404 */
[----:B------:R-:W-:Y:S07]  /*bbc0*/  @!P1 ARRIVES.LDGSTSBAR.64.TRANSCNT [UR4+0x22800] ;  /* 0x02280000ff0099b0 */ /* 0x000fee0008000a84 */
[----:B------:R-:W-:Y:S05]  /*bbd0*/  @P0 BRA.U.ANY `(.L_x_447) ;  /* 0xfffffffd00e40947 */ /* 0x000fea000393ffff */
[----:B------:R-:W2:Y:S02]  /*bbe0*/  LDL.LU R3, [R1+0x40] ;  /* 0x0000400001037983 */ /* 0x000ea40000300800 */
[----:B--2---:R-:W-:-:S05]  /*bbf0*/  VIADD R3, R3, 0x1 ;  /* 0x0000000103037836 */ /* 0x004fca0000000000 */
[----:B------:R0:W-:Y:S01]  /*bc00*/  STL [R1+0x40], R3 ;  /* 0x0000400301007387 */ /* 0x0001e20000100800 */
[----:B------:R-:W-:-:S04]  /*bc10*/  LEA.HI R0, R3, R3, RZ, 0x1 ;  /* 0x0000000303007211 */ /* 0x000fc800078f08ff */
[----:B------:R-:W-:-:S05]  /*bc20*/  LOP3.LUT R0, R0, 0xfffffffe, RZ, 0xc0, !PT ;  /* 0xfffffffe00007812 */ /* 0x000fca00078ec0ff */
[----:B------:R-:W-:-:S05]  /*bc30*/  IMAD.IADD R0, R3, 0x1, -R0 ;  /* 0x0000000103007824 */ /* 0x000fca00078e0a00 */
[----:B------:R-:W-:Y:S01]  /*bc40*/  SHF.L.U32 R0, R0, 0x1f, RZ ;  /* 0x0000001f00007819 */ /* 0x000fe200000006ff */
[----:B------:R-:W-:Y:S01]  /*bc50*/  NOP ;  /* 0x0000000000007918 */ /* 0x000fe20000000000 */
[----:B------:R0:W-:Y:S01]  /*bc60*/  SYNCS.ARRIVE.TRANS64.A1T0 RZ, [R2+URZ+0x22800], RZ ;  /* 0x022800ff02ff79a7 */ /* 0x0001e2000810003f */
[----:B------:R-:W-:Y:S01]  /*bc70*/  BSSY B0, `(.L_x_448) ;  /* 0x0000003000007945 */ /* 0x000fe20003800000 */
[----:B------:R-:W1:Y:S03]  /*bc80*/  SYNCS.PHASECHK.TRANS64.TRYWAIT P0, [R2+URZ+0x22820], R0 ;  /* 0x02282000020075a7 */ /* 0x000e66000800017f */
[----:B01----:R-:W-:Y:S05]  /*bc90*/  @!P0 BRA `(.L_x_449) ;  /* 0x00000044002c8947 */ /* 0x003fea0003800000 */
.L_x_566:
[----:B------:R-:W-:Y:S05]  /*bca0*/  BSYNC B0 ;  /* 0x0000000000007941 */ /* 0x000fea0003800000 */
.L_x_448:
[----:B0-----:R-:W2:Y:S01]  /*bcb0*/  LDL R2, [R1+0x18] ;  /* 0x0000180001027983 */ /* 0x001ea20000100800 */
[----:B------:R-:W-:Y:S01]  /*bcc0*/  BSSY B0, `(.L_x_450) ;  /* 0x0000063000007945 */ /* 0x000fe20003800000 */
[----:B--2---:R-:W-:-:S13]  /*bcd0*/  ISETP.NE.AND P0, PT, R2, RZ, PT ;  /* 0x000000ff0200720c */ /* 0x004fda0003f05270 */
[----:B------:R-:W-:Y:S05]  /*bce0*/  @!P0 BRA `(.L_x_451) ;  /* 0x0000000400808947 */ /* 0x000fea0003800000 */
[----:B------:R-:W2:Y:S04]  /*bcf0*/  LDL R2, [R1+0x4] ;  /* 0x0000040001027983 */ /* 0x000ea80000100800 */
[----:B------:R-:W3:Y:S01]  /*bd00*/  LDL R4, [R1+0x10] ;  /* 0x0000100001047983 */ /* 0x000ee20000100800 */
[----:B------:R-:W0:Y:S01]  /*bd10*/  S2R R3, SR_TID.X ;  /* 0x0000000000037919 */ /* 0x000e220000002100 */
[----:B--2---:R-:W-:Y:S02]  /*bd20*/  IMAD.MOV.U32 R5, RZ, RZ, R2 ;  /* 0x000000ffff057224 */ /* 0x004fe400078e0002 */
[----:B------:R-:W2:Y:S01]  /*bd30*/  LDL R2, [R1+0x8] ;  /* 0x0000080001027983 */ /* 0x000ea20000100800 */
[----:B---3--:R-:W-:Y:S01]  /*bd40*/  SHF.L.U32 R0, R4, 0x1f, RZ ;  /* 0x0000001f04007819 */ /* 0x008fe200000006ff */
[----:B------:R-:W-:Y:S01]  /*bd50*/  BSSY B1, `(.L_x_452) ;  /* 0x0000006000017945 */ /* 0x000fe20003800000 */
[----:B0-----:R-:W-:-:S04]  /*bd60*/  LOP3.LUT R3, R3, 0x7f, RZ, 0xc0, !PT ;  /* 0x0000007f03037812 */ /* 0x001fc800078ec0ff */
[----:B------:R-:W-:Y:S01]  /*bd70*/  ISETP.NE.AND P1, PT, R3, RZ, PT ;  /* 0x000000ff0300720c */ /* 0x000fe20003f25270 */
[----:B--2---:R-:W-:-:S04]  /*bd80*/  IMAD R2, R2, 0x8, R5 ;  /* 0x0000000802027824 */ /* 0x004fc800078e0205 */
[----:B------:R-:W0:Y:S02]  /*bd90*/  SYNCS.PHASECHK.TRANS64.TRYWAIT P0, [R2+URZ+0x22860], R0 ;  /* 0x02286000020075a7 */ /* 0x000e24000800017f */
[----:B0-----:R-:W-:Y:S06]  /*bda0*/  @!P0 BRA `(.L_x_453) ;  /* 0x0000004400008947 */ /* 0x001fec0003800000 */
.L_x_567:
[----:B------:R-:W-:Y:S05]  /*bdb0*/  BSYNC B1 ;  /* 0x0000000000017941 */ /* 0x000fea0003800000 */
.L_x_452:
        /* <DEDUP_REMOVED lines=9> */
.L_x_455:
[----:B------:R-:W-:Y:S05]  /*be50*/  BSYNC B1 ;  /* 0x0000000000017941 */ /* 0x000fea0003800000 */
.L_x_454:
[----:B------:R-:W2:Y:S04]  /*be60*/  LDL R5, [R1+0x4] ;  /* 0x0000040001057983 */ /* 0x000ea80000100800 */
[----:B------:R-:W2:Y:S04]  /*be70*/  LDL R3, [R1+0x8] ;  /* 0x0000080001037983 */ /* 0x000ea80000100800 */
[----:B------:R-:W3:Y:S04]  /*be80*/  LDL R4, [R1+0x1c] ;  /* 0x00001c0001047983 */ /* 0x000ee80000100800 */
[----:B0-----:R-:W3:Y:S01]  /*be90*/  LDL R0, [R1+0x50] ;  /* 0x0000500001007983 */ /* 0x001ee20000100800 */
[----:B------:R-:W-:Y:S01]  /*bea0*/  UIADD3 UR4, UP0, UR38, 0x470, URZ ;  /* 0x0000047026047890 */ /* 0x000fe2000ff1e03f */
[----:B------:R-:W-:Y:S01]  /*beb0*/  PLOP3.LUT P0, PT, PT, PT, PT, 0x80, 0x0 ;  /* 0x000000000000781c */ /* 0x000fe20003f0f070 */
[----:B------:R-:W-:Y:S01]  /*bec0*/  VIADD R2, R2, 0x22850 ;  /* 0x0002285002027836 */ /* 0x000fe20000000000 */
[----:B------:R-:W-:Y:S01]  /*bed0*/  UMOV UR6, 0x0 ;  /* 0x0000000000067882 */ /* 0x000fe20000000000 */
[----:B------:R-:W-:Y:S01]  /*bee0*/  UIADD3.X UR5, URZ, UR39, URZ, UP0, !UPT ;  /* 0x000000273f057290 */ /* 0x000fe200087fe43f */
[----:B------:R-:W-:Y:S01]  /*bef0*/  UMOV UR7, 0x14f00000 ;  /* 0x14f0000000077882 */ /* 0x000fe20000000000 */
[----:B------:R-:W-:Y:S01]  /*bf00*/  UMOV UR10, URZ ;  /* 0x0000003f000a7c82 */ /* 0x000fe20008000000 */
[----:B--2---:R-:W-:-:S02]  /*bf10*/  IMAD R3, R3, 0xc000, R5 ;  /* 0x0000c00003037824 */ /* 0x004fc400078e0205 */
[----:B---3--:R-:W-:Y:S02]  /*bf20*/  IMAD R0, R0, 0x60, R4 ;  /* 0x0000006000007824 */ /* 0x008fe400078e0204 */
[----:B------:R-:W-:-:S07]  /*bf30*/  VIADD R4, R3, 0x400 ;  /* 0x0000040003047836 */ /* 0x000fce0000000000 */
.L_x_456:
[----:B------:R-:W2:Y:S01]  /*bf40*/  LDL R5, [R1] ;  /* 0x0000000001057983 */ /* 0x000ea20000100800 */
[----:B------:R-:W-:-:S13]  /*bf50*/  @P0 ELECT P1, URZ, PT ;  /* 0x00000000003f082f */ /* 0x000fda0003820000 */
[----:B------:R-:W-:Y:S02]  /*bf60*/  @P1 R2UR UR12, R18 ;  /* 0x00000000120c12ca */ /* 0x000fe400000e0000 */
[----:B------:R-:W-:Y:S02]  /*bf70*/  @P1 R2UR UR11, R0 ;  /* 0x00000000000b12ca */ /* 0x000fe400000e0000 */
[----:B------:R-:W-:Y:S02]  /*bf80*/  @P1 R2UR UR9, R2 ;  /* 0x00000000020912ca */ /* 0x000fe400000e0000 */
[----:B------:R-:W-:Y:S02]  /*bf90*/  @P1 R2UR UR8, R4 ;  /* 0x00000000040812ca */ /* 0x000fe400000e0000 */
[----:B------:R-:W-:Y:S02]  /*bfa0*/  @P1 PLOP3.LUT P0, PT, P1, PT, PT, 0x8, 0x0 ;  /* 0x000000000000181c */ /* 0x000fe40000f0e170 */
[----:B--2---:R-:W-:-:S02]  /*bfb0*/  @P1 R2UR UR13, R5 ;  /* 0x00000000050d12ca */ /* 0x004fc400000e0000 */
[----:B------:R-:W-:-:S11]  /*bfc0*/  PLOP3.LUT P1, PT, PT, PT, PT, 0x8, 0x0 ;  /* 0x000000000000781c */ /* 0x000fd60003f2e170 */
[----:B------:R0:W-:Y:S02]  /*bfd0*/  UTMALDG.4D [UR8], [UR4], desc[UR6] ;  /* 0x00000608040075b4 */ /* 0x0001e40008019000 */
[----:B0-----:R-:W-:Y:S05]  /*bfe0*/  @P0 BRA.U.ANY `(.L_x_456) ;  /* 0xfffffffd00d40947 */ /* 0x001fea000393ffff */
[----:B------:R-:W-:Y:S01]  /*bff0*/  PLOP3.LUT P0, PT, PT, PT, PT, 0x80, 0x0 ;  /* 0x000000000000781c */ /* 0x000fe20003f0f070 */
[----:B------:R-:W-:Y:S01]  /*c000*/  VIADD R4, R3, 0x3400 ;  /* 0x0000340003047836 */ /* 0x000fe20000000000 */
[----:B------:R-:W-:Y:S01]  /*c010*/  UMOV UR6, 0x0 ;  /* 0x0000000000067882 */ /* 0x000fe20000000000 */
[----:B------:R-:W-:Y:S01]  /*c020*/  UMOV UR7, 0x14f00000 ;  /* 0x14f0000000077882 */ /* 0x000fe20000000000 */
[----:B------:R-:W-:-:S09]  /*c030*/  UMOV UR10, 0x40 ;  /* 0x00000040000a7882 */ /* 0x000fd20000000000 */
.L_x_457:
        /* <DEDUP_REMOVED lines=16> */
.L_x_458:
        /* <DEDUP_REMOVED lines=16> */
.L_x_459:
        /* <DEDUP_REMOVED lines=11> */
.L_x_451:
[----:B------:R-:W-:Y:S05]  /*c2f0*/  BSYNC B0 ;  /* 0x0000000000007941 */ /* 0x000fea0003800000 */
.L_x_450:
[----:B------:R-:W2:Y:S01]  /*c300*/  LDL.LU R4, [R1+0x38] ;  /* 0x0000380001047983 */ /* 0x000ea20000300800 */
[----:B------:R-:W-:Y:S01]  /*c310*/  BSSY B0, `(.L_x_460) ;  /* 0x000020f000007945 */ /* 0x000fe20003800000 */
[----:B--2---:R-:W-:-:S13]  /*c320*/  ISETP.GE.AND P0, PT, R4, 0x61, PT ;  /* 0x000000610400780c */ /* 0x004fda0003f06270 */
[----:B------:R-:W-:Y:S05]  /*c330*/  @!P0 BRA `(.L_x_461) ;  /* 0x0000002000308947 */ /* 0x000fea0003800000 */
[----:B------:R-:W2:Y:S01]  /*c340*/  LDL R4, [R1+0x2c] ;  /* 0x00002c0001047983 */ /* 0x000ea20000100800 */
[----:B------:R-:W-:Y:S01]  /*c350*/  IMAD.MOV.U32 R0, RZ, RZ, 0x1 ;  /* 0x00000001ff007424 */ /* 0x000fe200078e00ff */
[----:B------:R-:W-:Y:S01]  /*c360*/  BSSY B2, `(.L_x_462) ;  /* 0x00000b3000027945 */ /* 0x000fe20003800000 */
[----:B--2---:R-:W-:-:S05]  /*c370*/  IMAD.MOV R6, RZ, RZ, -R4 ;  /* 0x000000ffff067224 */ /* 0x004fca00078e0a04 */
[----:B------:R-:W-:-:S05]  /*c380*/  VIADDMNMX R6, R6, R0, 0xffffffff, !PT ;  /* 0xffffffff06067446 */ /* 0x000fca0007800100 */
[----:B------:R-:W-:-:S05]  /*c390*/  IMAD.IADD R0, R4, 0x1, R6 ;  /* 0x0000000104007824 */ /* 0x000fca00078e0206 */
[----:B------:R-:W-:-:S04]  /*c3a0*/  LOP3.LUT R0, R0, 0x1, RZ, 0xc0, !PT ;  /* 0x0000000100007812 */ /* 0x000fc800078ec0ff */
[----:B------:R-:W-:Y:S01]  /*c3b0*/  ISETP.NE.U32.AND P0, PT, R0, 0x1, PT ;  /* 0x000000010000780c */ /* 0x000fe20003f05070 */
[----:B------:R-:W-:-:S12]  /*c3c0*/  VIADD R0, R4, 0xfffffffe ;  /* 0xfffffffe04007836 */ /* 0x000fd80000000000 */
[----:B------:R-:W-:Y:S05]  /*c3d0*/  @P0 BRA `(.L_x_463) ;  /* 0x0000000800ac0947 */ /* 0x000fea0003800000 */
[----:B------:R-:W2:Y:S04]  /*c3e0*/  LDL R5, [R1+0x18] ;  /* 0x0000180001057983 */ /* 0x000ea80000100800 */
[----:B------:R-:W3:Y:S04]  /*c3f0*/  LDL.LU R4, [R1+0x8] ;  /* 0x0000080001047983 */ /* 0x000ee80000300800 */
[----:B------:R-:W4:Y:S01]  /*c400*/  LDL.LU R7, [R1+0x10] ;  /* 0x0000100001077983 */ /* 0x000f220000300800 */
[----:B------:R-:W-:Y:S01]  /*c410*/  BSSY B1, `(.L_x_464) ;  /* 0x00000a5000017945 */ /* 0x000fe20003800000 */
[----:B--2---:R-:W-:Y:S01]  /*c420*/  ISETP.NE.AND P2, PT, R5, RZ, PT ;  /* 0x000000ff0500720c */ /* 0x004fe20003f45270 */
[----:B---3--:R-:W-:-:S05]  /*c430*/  VIADD R2, R4, 0x1 ;  /* 0x0000000104027836 */ /* 0x008fca0000000000 */
[----:B------:R-:W-:-:S04]  /*c440*/  ISETP.NE.AND P0, PT, R2, 0x2, PT ;  /* 0x000000020200780c */ /* 0x000fc80003f05270 */
[----:B------:R-:W-:Y:S02]  /*c450*/  SEL R3, RZ, 0x1, P0 ;  /* 0x00000001ff037807 */ /* 0x000fe40000000000 */
[----:B-----5:R-:W-:Y:S02]  /*c460*/  SEL R8, R2, RZ, P0 ;  /* 0x000000ff02087207 */ /* 0x020fe40000000000 */
[----:B----4-:R-:W-:-:S05]  /*c470*/  LOP3.LUT R7, R7, R3, RZ, 0x3c, !PT ;  /* 0x0000000307077212 */ /* 0x010fca00078e3cff */
[----:B------:R0:W-:Y:S04]  /*c480*/  STL [R1+0x10], R7 ;  /* 0x0000100701007387 */ /* 0x0001e80000100800 */
[----:B------:R0:W-:Y:S01]  /*c490*/  STL [R1+0x8], R8 ;  /* 0x0000080801007387 */ /* 0x0001e20000100800 */
[----:B------:R-:W-:Y:S05]  /*c4a0*/  @!P2 BRA `(.L_x_465) ;  /* 0x00000008006ca947 */ /* 0x000fea0003800000 */
[----:B------:R-:W-:Y:S02]  /*c4b0*/  ULDC.64 UR4, c[0x0][0x418] ;  /* 0x0001060000047ab9 */ /* 0x000fe40000000a00 */
[----:B------:R-:W-:-:S04]  /*c4c0*/  ISETP.NE.U32.AND P0, PT, RZ, UR4, PT ;  /* 0x00000004ff007c0c */ /* 0x000fc8000bf05070 */
[----:B------:R-:W-:-:S13]  /*c4d0*/  ISETP.NE.AND.EX P0, PT, RZ, UR5, PT, P0 ;  /* 0x00000005ff007c0c */ /* 0x000fda000bf05300 */
[----:B------:R-:W-:Y:S05]  /*c4e0*/  @!P0 BRA `(.L_x_466) ;  /* 0x0000000000508947 */ /* 0x000fea0003800000 */
[----:B------:R-:W2:Y:S01]  /*c4f0*/  LDL R10, [R1+0x14] ;  /* 0x00001400010a7983 */ /* 0x000ea20000100800 */
[----:B------:R-:W1:Y:S01]  /*c500*/  LDC R5, c[0x0][0x43c] ;  /* 0x00010f00ff057b82 */ /* 0x000e620000000800 */
[----:B------:R-:W-:Y:S02]  /*c510*/  ULDC.64 UR6, c[0x0][0x428] ;  /* 0x00010a0000067ab9 */ /* 0x000fe40000000a00 */
[----:B------:R-:W3:Y:S01]  /*c520*/  LDL R9, [R1+0xc] ;  /* 0x00000c0001097983 */ /* 0x000ee20000100800 */
        /* <DEDUP_REMOVED lines=10> */
[----:B------:R-:W-:-:S04]  /*c5d0*/  IMAD.WIDE.U32 R2, R9, UR6, R2 ;  /* 0x0000000609027c25 */ /* 0x000fc8000f8e0002 */
[----:B------:R-:W-:Y:S01]  /*c5e0*/  IMAD.IADD R3, R4, 0x1, R3 ;  /* 0x0000000104037824 */ /* 0x000fe200078e0203 */
[----:B------:R-:W-:-:S04]  /*c5f0*/  LEA R4, P0, R2, UR4, 0x2 ;  /* 0x0000000402047c11 */ /* 0x000fc8000f8010ff */
[----:B------:R-:W-:-:S05]  /*c600*/  LEA.HI.X R5, R2, UR5, R3, 0x2, P0 ;  /* 0x0000000502057c11 */ /* 0x000fca00080f1403 */
[----:B------:R-:W2:Y:S04]  /*c610*/  LDG.E R2, desc[UR40][R4.64] ;  /* 0x0000002804027981 */ /* 0x000ea8000c1e1900 */
[----:B--2---:R1:W-:Y:S02]  /*c620*/  STL [R1], R2 ;  /* 0x0000000201007387 */ /* 0x0043e40000100800 */
.L_x_466:
[----:B-1----:R-:W2:Y:S01]  /*c630*/  LDL R2, [R1+0x4] ;  /* 0x0000040001027983 */ /* 0x002ea20000100800 */
[----:B------:R-:W1:Y:S02]  /*c640*/  S2R R3, SR_TID.X ;  /* 0x0000000000037919 */ /* 0x000e640000002100 */
[----:B-1----:R-:W-:Y:S01]  /*c650*/  LOP3.LUT R4, R3, 0x7f, RZ, 0xc0, !PT ;  /* 0x0000007f03047812 */ /* 0x002fe200078ec0ff */
[----:B------:R-:W-:Y:S03]  /*c660*/  BSSY B3, `(.L_x_467) ;  /* 0x0000006000037945 */ /* 0x000fe60003800000 */
[----:B------:R-:W-:Y:S01]  /*c670*/  ISETP.NE.AND P1, PT, R4, RZ, PT ;  /* 0x000000ff0400720c */ /* 0x000fe20003f25270 */
[----:B--2---:R-:W-:Y:S01]  /*c680*/  IMAD R3, R8, 0x8, R2 ;  /* 0x0000000808037824 */ /* 0x004fe200078e0202 */
[----:B------:R-:W-:-:S04]  /*c690*/  SHF.L.U32 R2, R7, 0x1f, RZ ;  /* 0x0000001f07027819 */ /* 0x000fc800000006ff */
[----:B------:R-:W1:Y:S02]  /*c6a0*/  SYNCS.PHASECHK.TRANS64.TRYWAIT P0, [R3+URZ+0x22840], R2 ;  /* 0x02284002030075a7 */ /* 0x000e64000800017f */
[----:B-1----:R-:W-:Y:S05]  /*c6b0*/  @!P0 BRA `(.L_x_468) ;  /* 0x0000003800d08947 */ /* 0x002fea0003800000 */
.L_x_568:
[----:B------:R-:W-:Y:S05]  /*c6c0*/  BSYNC B3 ;  /* 0x0000000000037941 */ /* 0x000fea0003800000 */
.L_x_467:
[----:B------:R-:W-:Y:S04]  /*c6d0*/  BSSY B3, `(.L_x_469) ;  /* 0x0000009000037945 */ /* 0x000fe80003800000 */
[----:B------:R-:W-:Y:S05]  /*c6e0*/  @P1 BRA `(.L_x_470) ;  /* 0x00000000001c1947 */ /* 0x000fea0003800000 */
[----:B------:R-:W2:Y:S02]  /*c6f0*/  S2R R4, SR_TID.X ;  /* 0x0000000000047919 */ /* 0x000ea40000002100 */
[----:B--2---:R-:W-:Y:S01]  /*c700*/  LOP3.LUT R5, R4, 0x1f, RZ, 0xc0, !PT ;  /* 0x0000001f04057812 */ /* 0x004fe200078ec0ff */
[----:B------:R-:W-:-:S03]  /*c710*/  IMAD.MOV.U32 R4, RZ, RZ, 0x3000 ;  /* 0x00003000ff047424 */ /* 0x000fc600078e00ff */
[----:B------:R-:W-:Y:S01]  /*c720*/  ISETP.NE.AND P0, PT, R5, RZ, PT ;  /* 0x000000ff0500720c */ /* 0x000fe20003f05270 */
[----:B------:R2:W-:-:S12]  /*c730*/  SYNCS.ARRIVE.TRANS64 RZ, [R3+URZ+0x22830], R4 ;  /* 0x0228300403ff79a7 */ /* 0x0005d8000800003f */
[----:B--2---:R-:W-:Y:S05]  /*c740*/  @!P0 BRA `(.L_x_470) ;  /* 0x0000000000048947 */ /* 0x004fea0003800000 */
[----:B------:R-:W-:Y:S01]  /*c750*/  BPT.TRAP 0x1 ;  /* 0x000000040000795c */ /* 0x000fe20000300000 */
.L_x_470:
[----:B------:R-:W-:Y:S05]  /*c760*/  BSYNC B3 ;  /* 0x0000000000037941 */ /* 0x000fea0003800000 */
.L_x_469:
[----:B0-----:R-:W2:Y:S04]  /*c770*/  LDL R8, [R1+0x4] ;  /* 0x0000040001087983 */ /* 0x001ea80000100800 */
[----:B------:R-:W2:Y:S04]  /*c780*/  LDL R4, [R1+0x8] ;  /* 0x0000080001047983 */ /* 0x000ea80000100800 */
[----:B------:R-:W3:Y:S01]  /*c790*/  LDL R5, [R1+0x1c] ;  /* 0x00001c0001057983 */ /* 0x000ee20000100800 */
[----:B------:R-:W-:Y:S01]  /*c7a0*/  IMAD.MOV.U32 R7, RZ, RZ, RZ ;  /* 0x000000ffff077224 */ /* 0x000fe200078e00ff */
[----:B------:R-:W-:Y:S01]  /*c7b0*/  UIADD3 UR4, UP0, UR38, 0x370, URZ ;  /* 0x0000037026047890 */ /* 0x000fe2000ff1e03f */
[----:B------:R-:W-:Y:S01]  /*c7c0*/  PLOP3.LUT P0, PT, PT, PT, PT, 0x80, 0x0 ;  /* 0x000000000000781c */ /* 0x000fe20003f0f070 */
[----:B------:R-:W-:Y:S01]  /*c7d0*/  UMOV UR6, 0x0 ;  /* 0x0000000000067882 */ /* 0x000fe20000000000 */
[----:B------:R-:W-:Y:S01]  /*c7e0*/  UMOV UR7, 0x14f00000 ;  /* 0x14f0000000077882 */ /* 0x000fe20000000000 */
[----:B------:R-:W-:Y:S01]  /*c7f0*/  R2UR UR10, R7 ;  /* 0x00000000070a72ca */ /* 0x000fe200000e0000 */
[----:B------:R-:W-:Y:S01]  /*c800*/  UIADD3.X UR5, URZ, UR39, URZ, UP0, !UPT ;  /* 0x000000273f057290 */ /* 0x000fe200087fe43f */
[----:B--2---:R-:W-:-:S02]  /*c810*/  IMAD R4, R4, 0x3000, R8 ;  /* 0x0000300004047824 */ /* 0x004fc400078e0208 */
[----:B---3--:R-:W-:Y:S02]  /*c820*/  IMAD R0, R0, 0x60, R5 ;  /* 0x0000006000007824 */ /* 0x008fe400078e0205 */
[----:B------:R-:W-:Y:S02]  /*c830*/  VIADD R4, R4, 0x1c400 ;  /* 0x0001c40004047836 */ /* 0x000fe40000000000 */
[----:B------:R-:W-:-:S07]  /*c840*/  VIADD R5, R3, 0x22830 ;  /* 0x0002283003057836 */ /* 0x000fce0000000000 */
.L_x_471:
        /* <DEDUP_REMOVED lines=11> */
[----:B------:R-:W0:Y:S01]  /*c900*/  SYNCS.PHASECHK.TRANS64.TRYWAIT P0, [R3+URZ+0x22860], R2 ;  /* 0x02286002030075a7 */ /* 0x000e22000800017f */
[----:B------:R-:W-:Y:S04]  /*c910*/  BSSY B3, `(.L_x_472) ;  /* 0x0000002000037945 */ /* 0x000fe80003800000 */
[----:B0-----:R-:W-:Y:S05]  /*c920*/  @!P0 BRA `(.L_x_473) ;  /* 0x0000003800488947 */ /* 0x001fea0003800000 */
.L_x_569:
[----:B------:R-:W-:Y:S05]  /*c930*/  BSYNC B3 ;  /* 0x0000000000037941 */ /* 0x000fea0003800000 */
.L_x_472:
        /* <DEDUP_REMOVED lines=11> */
.L_x_475:
[----:B------:R-:W-:Y:S05]  /*c9f0*/  BSYNC B3 ;  /* 0x0000000000037941 */ /* 0x000fea0003800000 */
.L_x_474:
[----:B------:R-:W2:Y:S04]  /*ca00*/  LDL R4, [R1+0x4] ;  /* 0x0000040001047983 */ /* 0x000ea80000100800 */
[----:B01----:R-:W2:Y:S01]  /*ca10*/  LDL R2, [R1+0x8] ;  /* 0x0000080001027983 */ /* 0x003ea20000100800 */
[----:B------:R-:W-:Y:S01]  /*ca20*/  R2UR UR10, R7 ;  /* 0x00000000070a72ca */ /* 0x000fe200000e0000 */
[----:B------:R-:W-:Y:S01]  /*ca30*/  UIADD3 UR4, UP0, UR38, 0x470, URZ ;  /* 0x0000047026047890 */ /* 0x000fe2000ff1e03f */
[----:B------:R-:W-:Y:S01]  /*ca40*/  R2UR UR6, R8 ;  /* 0x00000000080672ca */ /* 0x000fe200000e0000 */
[----:B------:R-:W-:Y:S01]  /*ca50*/  VIADD R3, R3, 0x22850 ;  /* 0x0002285003037836 */ /* 0x000fe20000000000 */
[----:B------:R-:W-:Y:S01]  /*ca60*/  R2UR UR7, R9 ;  /* 0x00000000090772ca */ /* 0x000fe200000e0000 */
[----:B------:R-:W-:Y:S01]  /*ca70*/  UIADD3.X UR5, URZ, UR39, URZ, UP0, !UPT ;  /* 0x000000273f057290 */ /* 0x000fe200087fe43f */
[----:B------:R-:W-:Y:S01]  /*ca80*/  PLOP3.LUT P0, PT, PT, PT, PT, 0x80, 0x0 ;  /* 0x000000000000781c */ /* 0x000fe20003f0f070 */
[----:B--2---:R-:W-:-:S04]  /*ca90*/  IMAD R2, R2, 0xc000, R4 ;  /* 0x0000c00002027824 */ /* 0x004fc800078e0204 */
[----:B------:R-:W-:-:S08]  /*caa0*/  VIADD R4, R2, 0x400 ;  /* 0x0000040002047836 */ /* 0x000fd00000000000 */
.L_x_476:
        /* <DEDUP_REMOVED lines=11> */
[----:B------:R-:W-:Y:S01]  /*cb60*/  R2UR UR6, R8 ;  /* 0x00000000080672ca */ /* 0x000fe200000e0000 */
[----:B------:R-:W-:Y:S01]  /*cb70*/  VIADD R4, R2, 0x3400 ;  /* 0x0000340002047836 */ /* 0x000fe20000000000 */
[----:B------:R-:W-:Y:S01]  /*cb80*/  R2UR UR7, R9 ;  /* 0x00000000090772ca */ /* 0x000fe200000e0000 */
[----:B------:R-:W-:Y:S01]  /*cb90*/  UMOV UR10, 0x40 ;  /* 0x00000040000a7882 */ /* 0x000fe20000000000 */
[----:B------:R-:W-:-:S13]  /*cba0*/  PLOP3.LUT P0, PT, PT, PT, PT, 0x80, 0x0 ;  /* 0x000000000000781c */ /* 0x000fda0003f0f070 */
.L_x_477:
        /* <DEDUP_REMOVED lines=16> */
.L_x_478:
        /* <DEDUP_REMOVED lines=16> */
.L_x_479:
        /* <DEDUP_REMOVED lines=10> */
[----:B-1----:R-:W-:Y:S05]  /*ce50*/  @P0 BRA.U.ANY `(.L_x_479) ;  /* 0xfffffffd00d40947 */ /* 0x002fea000393ffff */
.L_x_465:
[----:B------:R-:W-:Y:S05]  /*ce60*/  BSYNC B1 ;  /* 0x0000000000017941 */ /* 0x000fea0003800000 */
.L_x_464:
[----:B------:R-:W2:Y:S02]  /*ce70*/  LDL.LU R4, [R1+0x2c] ;  /* 0x00002c0001047983 */ /* 0x000ea40000300800 */
[----:B--2---:R-:W-:-:S07]  /*ce80*/  VIADD R0, R4, 0xfffffffd ;  /* 0xfffffffd04007836 */ /* 0x004fce0000000000 */
.L_x_463:
[----:B------:R-:W-:Y:S05]  /*ce90*/  BSYNC B2 ;  /* 0x0000000000027941 */ /* 0x000fea0003800000 */
.L_x_462:
[----:B------:R-:W2:Y:S01]  /*cea0*/  LDL.LU R2, [R1+0x28] ;  /* 0x0000280001027983 */ /* 0x000ea20000300800 */
[----:B------:R-:W-:-:S05]  /*ceb0*/  IMAD.MOV R6, RZ, RZ, -R6 ;  /* 0x000000ffff067224 */ /* 0x000fca00078e0a06 */
[----:B--2---:R-:W-:-:S13]  /*cec0*/  ISETP.NE.AND P0, PT, R2, R6, PT ;  /* 0x000000060200720c */ /* 0x004fda0003f05270 */
[----:B------:R-:W-:Y:S05]  /*ced0*/  @!P0 BRA `(.L_x_461) ;  /* 0x0000001400488947 */ /* 0x000fea0003800000 */
.L_x_512:
[----:B------:R-:W2:Y:S04]  /*cee0*/  LDL R4, [R1+0x18] ;  /* 0x0000180001047983 */ /* 0x000ea80000100800 */
[----:B------:R-:W0:Y:S04]  /*cef0*/  LDL.LU R3, [R1+0x8] ;  /* 0x0000080001037983 */ /* 0x000e280000300800 */
[----:B------:R-:W3:Y:S01]  /*cf00*/  LDL.LU R2, [R1+0x10] ;  /* 0x0000100001027983 */ /* 0x000ee20000300800 */
[----:B------:R-:W-:Y:S05]  /*cf10*/  YIELD ;  /* 0x0000000000007946 */ /* 0x000fea0003800000 */
[----:B------:R-:W-:Y:S01]  /*cf20*/  BSSY B1, `(.L_x_480) ;  /* 0x00000a2000017945 */ /* 0x000fe20003800000 */
[----:B--2---:R-:W-:Y:S01]  /*cf30*/  ISETP.NE.AND P1, PT, R4, RZ, PT ;  /* 0x000000ff0400720c */ /* 0x004fe20003f25270 */
[----:B0-----:R-:W-:-:S05]  /*cf40*/  VIADD R7, R3, 0x1 ;  /* 0x0000000103077836 */ /* 0x001fca0000000000 */
[----:B------:R-:W-:-:S04]  /*cf50*/  ISETP.NE.AND P0, PT, R7, 0x2, PT ;  /* 0x000000020700780c */ /* 0x000fc80003f05270 */
[----:B------:R-:W-:Y:S02]  /*cf60*/  SEL R6, RZ, 0x1, P0 ;  /* 0x00000001ff067807 */ /* 0x000fe40000000000 */
[----:B------:R-:W-:Y:S02]  /*cf70*/  SEL R7, R7, RZ, P0 ;  /* 0x000000ff07077207 */ /* 0x000fe40000000000 */
[----:B---3--:R-:W-:Y:S01]  /*cf80*/  LOP3.LUT R6, R2, R6, RZ, 0x3c, !PT ;  /* 0x0000000602067212 */ /* 0x008fe200078e3cff */
[----:B------:R-:W-:Y:S06]  /*cf90*/  @!P1 BRA `(.L_x_481) ;  /* 0x0000000800689947 */ /* 0x000fec0003800000 */
[----:B------:R-:W-:Y:S01]  /*cfa0*/  ULDC.64 UR4, c[0x0][0x418] ;  /* 0x0001060000047ab9 */ /* 0x000fe20000000a00 */
[----:B-----5:R-:W-:Y:S01]  /*cfb0*/  IMAD.MOV.U32 R8, RZ, RZ, R0 ;  /* 0x000000ffff087224 */ /* 0x020fe200078e0000 */
[----:B------:R-:W-:-:S04]  /*cfc0*/  ISETP.NE.U32.AND P0, PT, RZ, UR4, PT ;  /* 0x00000004ff007c0c */ /* 0x000fc8000bf05070 */
[----:B------:R-:W-:-:S13]  /*cfd0*/  ISETP.NE.AND.EX P0, PT, RZ, UR5, PT, P0 ;  /* 0x00000005ff007c0c */ /* 0x000fda000bf05300 */
[----:B------:R-:W-:Y:S05]  /*cfe0*/  @!P0 BRA `(.L_x_482) ;  /* 0x0000000000508947 */ /* 0x000fea0003800000 */
[----:B------:R-:W2:Y:S01]  /*cff0*/  LDL R9, [R1+0x14] ;  /* 0x0000140001097983 */ /* 0x000ea20000100800 */
[----:B------:R-:W0:Y:S01]  /*d000*/  LDC R8, c[0x0][0x43c] ;  /* 0x00010f00ff087b82 */ /* 0x000e220000000800 */
[----:B------:R-:W-:Y:S02]  /*d010*/  ULDC.64 UR6, c[0x0][0x428] ;  /* 0x00010a0000067ab9 */ /* 0x000fe40000000a00 */
[----:B------:R-:W3:Y:S01]  /*d020*/  LDL R5, [R1+0xc] ;  /* 0x00000c0001057983 */ /* 0x000ee20000100800 */
        /* <DEDUP_REMOVED lines=16> */
.L_x_482:
[----:B0-----:R-:W2:Y:S01]  /*d130*/  LDL R2, [R1+0x4] ;  /* 0x0000040001027983 */ /* 0x001ea20000100800 */
[----:B------:R-:W0:Y:S02]  /*d140*/  S2R R3, SR_TID.X ;  /* 0x0000000000037919 */ /* 0x000e240000002100 */
[----:B0-----:R-:W-:Y:S02]  /*d150*/  LOP3.LUT R4, R3, 0x7f, RZ, 0xc0, !PT ;  /* 0x0000007f03047812 */ /* 0x001fe400078ec0ff */
[----:B------:R-:W-:Y:S01]  /*d160*/  SHF.L.U32 R3, R6, 0x1f, RZ ;  /* 0x0000001f06037819 */ /* 0x000fe200000006ff */
[----:B------:R-:W-:Y:S01]  /*d170*/  BSSY B2, `(.L_x_483) ;  /* 0x0000005000027945 */ /* 0x000fe20003800000 */
[----:B------:R-:W-:Y:S01]  /*d180*/  ISETP.NE.AND P1, PT, R4, RZ, PT ;  /* 0x000000ff0400720c */ /* 0x000fe20003f25270 */
[----:B--2---:R-:W-:-:S04]  /*d190*/  IMAD R2, R7, 0x8, R2 ;  /* 0x0000000807027824 */ /* 0x004fc800078e0202 */
[----:B------:R-:W0:Y:S02]  /*d1a0*/  SYNCS.PHASECHK.TRANS64.TRYWAIT P0, [R2+URZ+0x22840], R3 ;  /* 0x02284003020075a7 */ /* 0x000e24000800017f */
[----:B0-----:R-:W-:Y:S06]  /*d1b0*/  @!P0 BRA `(.L_x_484) ;  /* 0x0000003000388947 */ /* 0x001fec0003800000 */
.L_x_570:
[----:B------:R-:W-:Y:S05]  /*d1c0*/  BSYNC B2 ;  /* 0x0000000000027941 */ /* 0x000fea0003800000 */
.L_x_483:
[----:B------:R-:W-:Y:S04]  /*d1d0*/  BSSY B2, `(.L_x_485) ;  /* 0x0000009000027945 */ /* 0x000fe80003800000 */
[----:B------:R-:W-:Y:S05]  /*d1e0*/  @P1 BRA `(.L_x_486) ;  /* 0x00000000001c1947 */ /* 0x000fea0003800000 */
[----:B------:R-:W1:Y:S02]  /*d1f0*/  S2R R4, SR_TID.X ;  /* 0x0000000000047919 */ /* 0x000e640000002100 */
[----:B-1----:R-:W-:Y:S01]  /*d200*/  LOP3.LUT R5, R4, 0x1f, RZ, 0xc0, !PT ;  /* 0x0000001f04057812 */ /* 0x002fe200078ec0ff */
[----:B------:R-:W-:-:S03]  /*d210*/  IMAD.MOV.U32 R4, RZ, RZ, 0x3000 ;  /* 0x00003000ff047424 */ /* 0x000fc600078e00ff */
[----:B------:R-:W-:Y:S01]  /*d220*/  ISETP.NE.AND P0, PT, R5, RZ, PT ;  /* 0x000000ff0500720c */ /* 0x000fe20003f05270 */
[----:B------:R1:W-:-:S12]  /*d230*/  SYNCS.ARRIVE.TRANS64 RZ, [R2+URZ+0x22830], R4 ;  /* 0x0228300402ff79a7 */ /* 0x0003d8000800003f */
[----:B-1----:R-:W-:Y:S05]  /*d240*/  @!P0 BRA `(.L_x_486) ;  /* 0x0000000000048947 */ /* 0x002fea0003800000 */
[----:B------:R-:W-:Y:S01]  /*d250*/  BPT.TRAP 0x1 ;  /* 0x000000040000795c */ /* 0x000fe20000300000 */
.L_x_486:
[----:B------:R-:W-:Y:S05]  /*d260*/  BSYNC B2 ;  /* 0x0000000000027941 */ /* 0x000fea0003800000 */
.L_x_485:
        /* <DEDUP_REMOVED lines=13> */
.L_x_487:
        /* <DEDUP_REMOVED lines=11> */
[----:B------:R-:W1:Y:S01]  /*d3f0*/  SYNCS.PHASECHK.TRANS64.TRYWAIT P0, [R2+URZ+0x22860], R3 ;  /* 0x02286003020075a7 */ /* 0x000e62000800017f */
[----:B------:R-:W-:Y:S04]  /*d400*/  BSSY B2, `(.L_x_488) ;  /* 0x0000002000027945 */ /* 0x000fe80003800000 */
[----:B-1----:R-:W-:Y:S05]  /*d410*/  @!P0 BRA `(.L_x_489) ;  /* 0x0000002c00b48947 */ /* 0x002fea0003800000 */
.L_x_571:
[----:B------:R-:W-:Y:S05]  /*d420*/  BSYNC B2 ;  /* 0x0000000000027941 */ /* 0x000fea0003800000 */
.L_x_488:
        /* <DEDUP_REMOVED lines=11> */
.L_x_491:
[----:B------:R-:W-:Y:S05]  /*d4e0*/  BSYNC B2 ;  /* 0x0000000000027941 */ /* 0x000fea0003800000 */
.L_x_490:
        /* <DEDUP_REMOVED lines=10> */
.L_x_492:
        /* <DEDUP_REMOVED lines=16> */
.L_x_493:
        /* <DEDUP_REMOVED lines=16> */
.L_x_494:
        /* <DEDUP_REMOVED lines=16> */
.L_x_495:
        /* <DEDUP_REMOVED lines=11> */
.L_x_481:
[----:B------:R-:W-:Y:S05]  /*d940*/  BSYNC B1 ;  /* 0x0000000000017941 */ /* 0x000fea0003800000 */
.L_x_480:
[----:B------:R-:W2:Y:S01]  /*d950*/  LDL R5, [R1+0x18] ;  /* 0x0000180001057983 */ /* 0x000ea20000100800 */
[----:B------:R-:W-:Y:S01]  /*d960*/  VIADD R7, R7, 0x1 ;  /* 0x0000000107077836 */ /* 0x000fe20000000000 */
[----:B------:R-:W-:Y:S04]  /*d970*/  BSSY B1, `(.L_x_496) ;  /* 0x00000a5000017945 */ /* 0x000fe80003800000 */
[----:B------:R-:W-:-:S04]  /*d980*/  ISETP.NE.AND P0, PT, R7, 0x2, PT ;  /* 0x000000020700780c */ /* 0x000fc80003f05270 */
[----:B------:R-:W-:Y:S02]  /*d990*/  SEL R2, RZ, 0x1, P0 ;  /* 0x00000001ff027807 */ /* 0x000fe40000000000 */
[----:B------:R-:W-:Y:S02]  /*d9a0*/  SEL R9, R7, RZ, P0 ;  /* 0x000000ff07097207 */ /* 0x000fe40000000000 */
[----:B-----5:R-:W-:-:S05]  /*d9b0*/  LOP3.LUT R8, R6, R2, RZ, 0x3c, !PT ;  /* 0x0000000206087212 */ /* 0x020fca00078e3cff */
[----:B------:R0:W-:Y:S04]  /*d9c0*/  STL [R1+0x10], R8 ;  /* 0x0000100801007387 */ /* 0x0001e80000100800 */
[----:B------:R0:W-:Y:S01]  /*d9d0*/  STL [R1+0x8], R9 ;  /* 0x0000080901007387 */ /* 0x0001e20000100800 */
[----:B--2---:R-:W-:-:S13]  /*d9e0*/  ISETP.NE.AND P2, PT, R5, RZ, PT ;  /* 0x000000ff0500720c */ /* 0x004fda0003f45270 */
[----:B0-----:R-:W-:Y:S05]  /*d9f0*/  @!P2 BRA `(.L_x_497) ;  /* 0x000000080070a947 */ /* 0x001fea0003800000 */
[----:B------:R-:W-:Y:S01]  /*da00*/  ULDC.64 UR4, c[0x0][0x418] ;  /* 0x0001060000047ab9 */ /* 0x000fe20000000a00 */
[----:B------:R-:W-:Y:S01]  /*da10*/  VIADD R6, R0, 0xffffffff ;  /* 0xffffffff00067836 */ /* 0x000fe20000000000 */
        /* <DEDUP_REMOVED lines=23> */
.L_x_498:
        /* <DEDUP_REMOVED lines=9> */
.L_x_572:
[----:B------:R-:W-:Y:S05]  /*dc20*/  BSYNC B2 ;  /* 0x0000000000027941 */ /* 0x000fea0003800000 */
.L_x_499:
        /* <DEDUP_REMOVED lines=9> */
.L_x_502:
[----:B------:R-:W-:Y:S05]  /*dcc0*/  BSYNC B2 ;  /* 0x0000000000027941 */ /* 0x000fea0003800000 */
.L_x_501:
[----:B------:R-:W2:Y:S04]  /*dcd0*/  LDL R8, [R1+0x4] ;  /* 0x0000040001087983 */ /* 0x000ea80000100800 */
        /* <DEDUP_REMOVED lines=13> */
.L_x_503:
        /* <DEDUP_REMOVED lines=14> */
.L_x_573:
[----:B------:R-:W-:Y:S05]  /*de90*/  BSYNC B2 ;  /* 0x0000000000027941 */ /* 0x000fea0003800000 */
.L_x_504:
        /* <DEDUP_REMOVED lines=11> */
.L_x_507:
[----:B------:R-:W-:Y:S05]  /*df50*/  BSYNC B2 ;  /* 0x0000000000027941 */ /* 0x000fea0003800000 */
.L_x_506:
        /* <DEDUP_REMOVED lines=11> */
.L_x_508:
        /* <DEDUP_REMOVED lines=16> */
.L_x_509:
        /* <DEDUP_REMOVED lines=16> */
.L_x_510:
        /* <DEDUP_REMOVED lines=16> */
.L_x_511:
        /* <DEDUP_REMOVED lines=11> */
.L_x_497:
[----:B------:R-:W-:Y:S05]  /*e3c0*/  BSYNC B1 ;  /* 0x0000000000017941 */ /* 0x000fea0003800000 */
.L_x_496:
[C---:B------:R-:W-:Y:S01]  /*e3d0*/  ISETP.GT.AND P0, PT, R0.reuse, 0x1, PT ;  /* 0x000000010000780c */ /* 0x040fe20003f04270 */
[----:B------:R-:W-:-:S12]  /*e3e0*/  VIADD R0, R0, 0xfffffffe ;  /* 0xfffffffe00007836 */ /* 0x000fd80000000000 */
[----:B------:R-:W-:Y:S05]  /*e3f0*/  @P0 BRA `(.L_x_512) ;  /* 0xffffffe800b80947 */ /* 0x000fea000383ffff */
.L_x_461:
[----:B------:R-:W-:Y:S05]  /*e400*/  BSYNC B0 ;  /* 0x0000000000007941 */ /* 0x000fea0003800000 */
.L_x_460:
[----:B------:R-:W2:Y:S04]  /*e410*/  LDL.LU R4, [R1+0x8] ;  /* 0x0000080001047983 */ /* 0x000ea80000300800 */
[----:B------:R-:W3:Y:S01]  /*e420*/  LDL.LU R3, [R1+0x10] ;  /* 0x0000100001037983 */ /* 0x000ee20000300800 */
[----:B------:R-:W1:Y:S01]  /*e430*/  S2R R2, SR_TID.X ;  /* 0x0000000000027919 */ /* 0x000e620000002100 */
[----:B------:R-:W-:Y:S01]  /*e440*/  BSSY B0, `(.L_x_513) ;  /* 0x0000015000007945 */ /* 0x000fe20003800000 */
[----:B-1----:R-:W-:-:S04]  /*e450*/  LOP3.LUT R2, R2, 0x7f, RZ, 0xc0, !PT ;  /* 0x0000007f02027812 */ /* 0x002fc800078ec0ff */
[----:B------:R-:W-:Y:S01]  /*e460*/  ISETP.NE.AND P1, PT, R2, RZ, PT ;  /* 0x000000ff0200720c */ /* 0x000fe20003f25270 */
[----:B--2---:R-:W-:-:S05]  /*e470*/  VIADD R0, R4, 0x1 ;  /* 0x0000000104007836 */ /* 0x004fca0000000000 */
[----:B------:R-:W-:-:S04]  /*e480*/  ISETP.NE.AND P0, PT, R0, 0x2, PT ;  /* 0x000000020000780c */ /* 0x000fc80003f05270 */
[----:B------:R-:W-:-:S04]  /*e490*/  SEL R2, RZ, 0x1, P0 ;  /* 0x00000001ff027807 */ /* 0x000fc80000000000 */
[----:B---3--:R-:W-:-:S05]  /*e4a0*/  LOP3.LUT R3, R3, R2, RZ, 0x3c, !PT ;  /* 0x0000000203037212 */ /* 0x008fca00078e3cff */
[----:B------:R1:W-:Y:S01]  /*e4b0*/  STL [R1+0x10], R3 ;  /* 0x0000100301007387 */ /* 0x0003e20000100800 */
[----:B------:R-:W-:Y:S05]  /*e4c0*/  @P1 BRA `(.L_x_514) ;  /* 0x0000000000301947 */ /* 0x000fea0003800000 */
[----:B------:R-:W2:Y:S01]  /*e4d0*/  S2R R5, SR_LANEID ;  /* 0x0000000000057919 */ /* 0x000ea20000000000 */
[----:B------:R-:W-:Y:S01]  /*e4e0*/  VOTEU.ANY UR4, UPT, PT ;  /* 0x0000000000047886 */ /* 0x000fe200038e0100 */
[----:B-1----:R-:W1:Y:S01]  /*e4f0*/  LDC.64 R2, c[0x0][0xc60] ;  /* 0x00031800ff027b82 */ /* 0x002e620000000a00 */
[----:B------:R-:W2:Y:S02]  /*e500*/  FLO.U32 R4, UR4 ;  /* 0x0000000400047d00 */ /* 0x000ea400080e0000 */
[----:B--2---:R-:W-:-:S06]  /*e510*/  ISETP.EQ.U32.AND P1, PT, R4, R5, PT ;  /* 0x000000050400720c */ /* 0x004fcc0003f22070 */
[----:B------:R-:W1:Y:S07]  /*e520*/  POPC R5, UR4 ;  /* 0x0000000400057d09 */ /* 0x000e6e0008000000 */
[----:B-1----:R-:W2:Y:S01]  /*e530*/  @P1 ATOMG.E.ADD.STRONG.GPU PT, R3, desc[UR40][R2.64], R5 ;  /* 0x00000005020319a8 */ /* 0x002ea200081ee1e8 */
[----:B------:R-:W1:Y:S02]  /*e540*/  S2R R6, SR_LTMASK ;  /* 0x0000000000067919 */ /* 0x000e640000003900 */
[----:B-1----:R-:W-:-:S04]  /*e550*/  LOP3.LUT R6, R6, UR4, RZ, 0xc0, !PT ;  /* 0x0000000406067c12 */ /* 0x002fc8000f8ec0ff */
[----:B0-----:R-:W0:Y:S01]  /*e560*/  POPC R7, R6 ;  /* 0x0000000600077309 */ /* 0x001e220000000000 */
[----:B--2---:R-:W0:Y:S02]  /*e570*/  SHFL.IDX PT, R4, R3, R4, 0x1f ;  /* 0x00001f0403047589 */ /* 0x004e2400000e0000 */
[----:B0-----:R-:W-:-:S07]  /*e580*/  IADD3 R16, R4, UR37, R7 ;  /* 0x0000002504107c10 */ /* 0x001fce000fffe007 */
.L_x_514:
[----:B------:R-:W-:Y:S05]  /*e590*/  BSYNC B0 ;  /* 0x0000000000007941 */ /* 0x000fea0003800000 */
.L_x_513:
[----:B------:R-:W-:-:S05]  /*e5a0*/  SEL R0, R0, RZ, P0 ;  /* 0x000000ff00007207 */ /* 0x000fca0000000000 */
[----:B------:R2:W-:Y:S02]  /*e5b0*/  STL [R1+0x8], R0 ;  /* 0x0000080001007387 */ /* 0x0005e40000100800 */
.L_x_432:
[----:B------:R-:W-:Y:S05]  /*e5c0*/  BSYNC B7 ;  /* 0x0000000000077941 */ /* 0x000fea0003800000 */
.L_x_430:
[----:B--2---:R-:W2:Y:S02]  /*e5d0*/  LDL R0, [R1+0x58] ;  /* 0x0000580001007983 */ /* 0x004ea40000100800 */
[----:B--2---:R-:W-:-:S13]  /*e5e0*/  ISETP.NE.AND P0, PT, R0, RZ, PT ;  /* 0x000000ff0000720c */ /* 0x004fda0003f05270 */
[----:B------:R-:W-:Y:S05]  /*e5f0*/  @!P0 BRA `(.L_x_515) ;  /* 0x0000000000288947 */ /* 0x000fea0003800000 */
[----:B------:R-:W-:Y:S05]  /*e600*/  WARPSYNC.ALL ;  /* 0x0000000000007948 */ /* 0x000fea0003800000 */
[----:B------:R-:W2:Y:S08]  /*e610*/  S2UR UR5, SR_CgaCtaId ;  /* 0x00000000000579c3 */ /* 0x000eb00000008800 */
[----:B------:R-:W-:Y:S06]  /*e620*/  BAR.SYNC.DEFER_BLOCKING 0x5, 0x180 ;  /* 0x0146000000007b1d */ /* 0x000fec0000010000 */
[----:B------:R-:W-:-:S02]  /*e630*/  UMOV UR4, 0x400 ;  /* 0x0000040000047882 */ /* 0x000fc40000000000 */
[----:B--2---:R-:W-:-:S06]  /*e640*/  ULEA UR4, UR5, UR4, 0x18 ;  /* 0x0000000405047291 */ /* 0x004fcc000f8ec03f */
[----:B------:R-:W-:-:S05]  /*e650*/  IMAD.U32 R0, RZ, RZ, UR4 ;  /* 0x00000004ff007e24 */ /* 0x000fca000f8e00ff */
[----:B------:R3:W4:Y:S04]  /*e660*/  LDS.128 R16, [R0+0x228d0] ;  /* 0x0228d00000107984 */ /* 0x0007280000000c00 */
[----:B------:R3:W-:Y:S01]  /*e670*/  STL [R1+0x4], R0 ;  /* 0x0000040001007387 */ /* 0x0007e20000100800 */
[----:B------:R-:W-:Y:S06]  /*e680*/  BAR.ARV 0x4, 0x180 ;  /* 0x0106000000007b1d */ /* 0x000fec0000002000 */
[----:B------:R-:W-:Y:S05]  /*e690*/  BRA `(.L_x_516) ;  /* 0x0000000800487947 */ /* 0x000fea0003800000 */
.L_x_515:
[----:B------:R-:W2:Y:S01]  /*e6a0*/  S2R R0, SR_TID.X ;  /* 0x0000000000007919 */ /* 0x000ea20000002100 */
[----:B------:R-:W-:Y:S01]  /*e6b0*/  UMOV UR4, 0xffffffff ;  /* 0xffffffff00047882 */ /* 0x000fe20000000000 */
[----:B--2---:R-:W-:-:S04]  /*e6c0*/  LOP3.LUT R6, R0, 0x1f, RZ, 0xc0, !PT ;  /* 0x0000001f00067812 */ /* 0x004fc800078ec0ff */
[----:B------:R-:W-:Y:S01]  /*e6d0*/  ISETP.NE.AND P0, PT, R6, 0x1f, PT ;  /* 0x0000001f0600780c */ /* 0x000fe20003f05270 */
[----:B------:R-:W-:-:S12]  /*e6e0*/  BRA.DIV UR4, `(.L_x_517) ;  /* 0x0000001e043c7947 */ /* 0x000fd8000b800000 */
[----:B------:R-:W-:Y:S01]  /*e6f0*/  IMAD.IADD R5, R19, 0x1, R6 ;  /* 0x0000000113057824 */ /* 0x000fe200078e0206 */
[----:B------:R-:W-:-:S04]  /*e700*/  ULDC UR4, c[0x0][0xc3c] ;  /* 0x00030f0000047ab9 */ /* 0x000fc80000000800 */
[----:B------:R-:W-:-:S13]  /*e710*/  ISETP.GE.OR P1, PT, R5, UR4, !P0 ;  /* 0x0000000405007c0c */ /* 0x000fda000c726670 */
[----:B-1----:R-:W1:Y:S02]  /*e720*/  @!P1 LDC.64 R2, c[0x0][0xc80] ;  /* 0x00032000ff029b82 */ /* 0x002e640000000a00 */
[----:B-1----:R-:W-:-:S06]  /*e730*/  @!P1 IMAD.WIDE R2, R5, 0x4, R2 ;  /* 0x0000000405029825 */ /* 0x002fcc00078e0202 */
[----:B------:R1:W2:Y:S01]  /*e740*/  @!P1 LDG.E R3, desc[UR40][R2.64] ;  /* 0x0000002802039981 */ /* 0x0002a2000c1e1900 */
[C---:B------:R-:W-:Y:S02]  /*e750*/  ISETP.GE.U32.AND P2, PT, R6.reuse, 0x2, PT ;  /* 0x000000020600780c */ /* 0x040fe40003f46070 */
[C---:B------:R-:W-:Y:S01]  /*e760*/  ISETP.GE.U32.AND P3, PT, R6.reuse, 0x4, PT ;  /* 0x000000040600780c */ /* 0x040fe20003f66070 */
[----:B------:R-:W-:Y:S01]  /*e770*/  SHFL.IDX PT, R0, R16, RZ, 0x1f ;  /* 0x00001fff10007589 */ /* 0x000fe200000e0000 */
[C---:B------:R-:W-:Y:S02]  /*e780*/  ISETP.GE.U32.AND P4, PT, R6.reuse, 0x8, PT ;  /* 0x000000080600780c */ /* 0x040fe40003f86070 */
[C---:B------:R-:W-:Y:S01]  /*e790*/  ISETP.GE.U32.AND P5, PT, R6.reuse, 0x10, PT ;  /* 0x000000100600780c */ /* 0x040fe20003fa6070 */
[----:B------:R-:W-:Y:S01]  /*e7a0*/  SHFL.IDX PT, R4, R16, 0x1, 0x1f ;  /* 0x00201f0010047f89 */ /* 0x000fe200000e0000 */
[----:B-1----:R-:W-:Y:S02]  /*e7b0*/  IMAD.MOV.U32 R2, RZ, RZ, RZ ;  /* 0x000000ffff027224 */ /* 0x002fe400078e00ff */
[----:B--2---:R-:W-:Y:S01]  /*e7c0*/  @!P1 IMAD.MOV.U32 R2, RZ, RZ, R3 ;  /* 0x000000ffff029224 */ /* 0x004fe200078e0003 */
[----:B------:R-:W-:-:S04]  /*e7d0*/  ISETP.NE.AND P1, PT, R6, RZ, PT ;  /* 0x000000ff0600720c */ /* 0x000fc80003f25270 */
[----:B------:R-:W1:Y:S02]  /*e7e0*/  SHFL.UP PT, R14, R2, 0x1, RZ ;  /* 0x04200000020e7989 */ /* 0x000e6400000e00ff */
[----:B-1----:R-:W-:-:S05]  /*e7f0*/  SEL R5, R14, RZ, P1 ;  /* 0x000000ff0e057207 */ /* 0x002fca0000800000 */
[----:B------:R-:W-:-:S05]  /*e800*/  IMAD.IADD R3, R2, 0x1, R5 ;  /* 0x0000000102037824 */ /* 0x000fca00078e0205 */
        /* <DEDUP_REMOVED lines=12> */
[----:B------:R1:W2:Y:S02]  /*e8d0*/  SHFL.IDX PT, R14, R3, 0x1f, 0x1f ;  /* 0x03e01f00030e7f89 */ /* 0x0002a400000e0000 */
.L_x_583:
[----:B------:R-:W-:Y:S02]  /*e8e0*/  ULDC UR4, c[0x0][0xc38] ;  /* 0x00030e0000047ab9 */ /* 0x000fe40000000800 */
[----:B------:R-:W-:-:S04]  /*e8f0*/  IMAD.U32 R16, RZ, RZ, UR4 ;  /* 0x00000004ff107e24 */ /* 0x000fc8000f8e00ff */
[----:B--2---:R-:W-:-:S04]  /*e900*/  IMAD R6, R14, R16, RZ ;  /* 0x000000100e067224 */ /* 0x004fc800078e02ff */
[----:B------:R-:W-:-:S05]  /*e910*/  IMAD.IADD R4, R4, 0x1, R6 ;  /* 0x0000000104047824 */ /* 0x000fca00078e0206 */
[----:B------:R-:W-:-:S13]  /*e920*/  ISETP.GT.AND P6, PT, R4, R0, PT ;  /* 0x000000000400720c */ /* 0x000fda0003fc4270 */
[----:B------:R-:W-:Y:S05]  /*e930*/  @P6 BRA `(.L_x_518) ;  /* 0x00000000009c6947 */ /* 0x000fea0003800000 */
.L_x_523:
[----:B------:R-:W2:Y:S01]  /*e940*/  LDC R6, c[0x0][0xc3c] ;  /* 0x00030f00ff067b82 */ /* 0x000ea20000000800 */
[----:B------:R-:W-:-:S05]  /*e950*/  VIADD R19, R19, 0x1f ;  /* 0x0000001f13137836 */ /* 0x000fca0000000000 */
[----:B--2---:R-:W-:-:S13]  /*e960*/  ISETP.GE.AND P6, PT, R19, R6, PT ;  /* 0x000000061300720c */ /* 0x004fda0003fc6270 */
[----:B------:R-:W-:Y:S05]  /*e970*/  @P6 BRA `(.L_x_519) ;  /* 0x0000000400446947 */ /* 0x000fea0003800000 */
[----:B------:R-:W2:Y:S01]  /*e980*/  S2R R2, SR_TID.X ;  /* 0x0000000000027919 */ /* 0x000ea20000002100 */
[----:B------:R-:W-:Y:S01]  /*e990*/  BSSY B0, `(.L_x_520) ;  /* 0x0000009000007945 */ /* 0x000fe20003800000 */
[----:B--2---:R-:W-:-:S05]  /*e9a0*/  LOP3.LUT R2, R2, 0x1f, RZ, 0xc0, !PT ;  /* 0x0000001f02027812 */ /* 0x004fca00078ec0ff */
[----:B------:R-:W-:Y:S02]  /*e9b0*/  IMAD.IADD R5, R19, 0x1, R2 ;  /* 0x0000000113057824 */ /* 0x000fe400078e0202 */
[----:B------:R-:W-:-:S03]  /*e9c0*/  IMAD.MOV.U32 R2, RZ, RZ, RZ ;  /* 0x000000ffff027224 */ /* 0x000fc600078e00ff */
[----:B------:R-:W-:-:S13]  /*e9d0*/  ISETP.GE.OR P6, PT, R5, R6, !P0 ;  /* 0x000000060500720c */ /* 0x000fda00047c6670 */
[----:B------:R-:W-:Y:S05]  /*e9e0*/  @P6 BRA `(.L_x_521) ;  /* 0x00000000000c6947 */ /* 0x000fea0003800000 */
[----:B-1----:R-:W1:Y:S02]  /*e9f0*/  LDC.64 R2, c[0x0][0xc80] ;  /* 0x00032000ff027b82 */ /* 0x002e640000000a00 */
[----:B-1----:R-:W-:-:S06]  /*ea00*/  IMAD.WIDE R2, R5, 0x4, R2 ;  /* 0x0000000405027825 */ /* 0x002fcc00078e0202 */
[----:B------:R2:W5:Y:S02]  /*ea10*/  LDG.E R2, desc[UR40][R2.64] ;  /* 0x0000002802027981 */ /* 0x000564000c1e1900 */
.L_x_521:
[----:B------:R-:W-:Y:S05]  /*ea20*/  BSYNC B0 ;  /* 0x0000000000007941 */ /* 0x000fea0003800000 */
.L_x_520:
[----:B------:R-:W-:-:S03]  /*ea30*/  UMOV UR4, 0xffffffff ;  /* 0xffffffff00047882 */ /* 0x000fc60000000000 */
[----:B------:R-:W-:Y:S05]  /*ea40*/  BRA.DIV UR4, `(.L_x_522) ;  /* 0x0000001e04887947 */ /* 0x000fea000b800000 */
[----:B-----5:R-:W1:Y:S02]  /*ea50*/  SHFL.UP PT, R14, R2, 0x1, RZ ;  /* 0x04200000020e7989 */ /* 0x020e6400000e00ff */
[----:B-12---:R-:W-:-:S05]  /*ea60*/  SEL R3, R14, RZ, P1 ;  /* 0x000000ff0e037207 */ /* 0x006fca0000800000 */
        /* <DEDUP_REMOVED lines=14> */
.L_x_591:
[----:B------:R-:W-:Y:S02]  /*eb50*/  ULDC UR4, c[0x0][0xc38] ;  /* 0x00030e0000047ab9 */ /* 0x000fe40000000800 */
[----:B------:R-:W-:-:S04]  /*eb60*/  IMAD.U32 R16, RZ, RZ, UR4 ;  /* 0x00000004ff107e24 */ /* 0x000fc8000f8e00ff */
[----:B--2---:R-:W-:-:S04]  /*eb70*/  IMAD R6, R14, R16, RZ ;  /* 0x000000100e067224 */ /* 0x004fc800078e02ff */
[----:B------:R-:W-:-:S05]  /*eb80*/  IMAD.IADD R4, R6, 0x1, R4 ;  /* 0x0000000106047824 */ /* 0x000fca00078e0204 */
[----:B------:R-:W-:-:S13]  /*eb90*/  ISETP.GT.AND P6, PT, R4, R0, PT ;  /* 0x000000000400720c */ /* 0x000fda0003fc4270 */
[----:B------:R-:W-:Y:S05]  /*eba0*/  @!P6 BRA `(.L_x_523) ;  /* 0xfffffffc0064e947 */ /* 0x000fea000383ffff */
.L_x_518:
[----:B------:R-:W-:Y:S01]  /*ebb0*/  IMAD.IADD R6, R4, 0x1, -R6 ;  /* 0x0000000104067824 */ /* 0x000fe200078e0a06 */
[----:B------:R-:W-:-:S03]  /*ebc0*/  UMOV UR4, 0xffffffff ;  /* 0xffffffff00047882 */ /* 0x000fc60000000000 */
[----:B------:R-:W-:-:S05]  /*ebd0*/  IMAD R5, R3, R16, R6 ;  /* 0x0000001003057224 */ /* 0x000fca00078e0206 */
[----:B------:R-:W-:Y:S01]  /*ebe0*/  ISETP.GT.AND P6, PT, R5, R0, PT ;  /* 0x000000000500720c */ /* 0x000fe20003fc4270 */
[----:B------:R-:W-:-:S12]  /*ebf0*/  BRA.DIV UR4, `(.L_x_524) ;  /* 0x0000001e04dc7947 */ /* 0x000fd8000b800000 */
[----:B------:R-:W-:-:S04]  /*ec00*/  VOTE.ANY R5, PT, !P6 ;  /* 0x0000000000057806 */ /* 0x000fc800070e0100 */
[----:B------:R-:W2:Y:S02]  /*ec10*/  POPC R4, R5 ;  /* 0x0000000500047309 */ /* 0x000ea40000000000 */
[----:B--2---:R2:W3:Y:S02]  /*ec20*/  SHFL.IDX PT, R17, R2, R4, 0x1f ;  /* 0x00001f0402117589 */ /* 0x0044e400000e0000 */
.L_x_595:
[----:B------:R-:W-:Y:S01]  /*ec30*/  ISETP.NE.AND P0, PT, R5, RZ, PT ;  /* 0x000000ff0500720c */ /* 0x000fe20003f05270 */
[----:B------:R-:W-:-:S12]  /*ec40*/  IMAD.MOV.U32 R14, RZ, RZ, RZ ;  /* 0x000000ffff0e7224 */ /* 0x000fd800078e00ff */
[----:B------:R-:W-:Y:S05]  /*ec50*/  @!P0 BRA `(.L_x_525) ;  /* 0x0000000000108947 */ /* 0x000fea0003800000 */
[----:B------:R-:W-:Y:S01]  /*ec60*/  UMOV UR4, 0xffffffff ;  /* 0xffffffff00047882 */ /* 0x000fe20000000000 */
[----:B0-----:R-:W-:Y:S02]  /*ec70*/  VIADD R12, R4, 0xffffffff ;  /* 0xffffffff040c7836 */ /* 0x001fe40000000000 */
[----:B------:R-:W-:Y:S05]  /*ec80*/  BRA.DIV UR4, `(.L_x_526) ;  /* 0x0000002204007947 */ /* 0x000fea000b800000 */
[----:B------:R4:W0:Y:S02]  /*ec90*/  SHFL.IDX PT, R14, R3, R12, 0x1f ;  /* 0x00001f0c030e7589 */ /* 0x00082400000e0000 */
.L_x_525:
[----:B---3--:R-:W-:Y:S01]  /*eca0*/  IABS R5, R17 ;  /* 0x0000001100057213 */ /* 0x008fe20000000000 */
[----:B0-----:R-:W-:Y:S02]  /*ecb0*/  IMAD R16, R14, R16, R6 ;  /* 0x000000100e107224 */ /* 0x001fe400078e0206 */
[----:B------:R-:W-:Y:S01]  /*ecc0*/  IMAD.IADD R19, R4, 0x1, R19 ;  /* 0x0000000104137824 */ /* 0x000fe200078e0213 */
[----:B------:R-:W0:Y:S01]  /*ecd0*/  I2F.RP R7, R5 ;  /* 0x0000000500077306 */ /* 0x000e220000209400 */
[----:B------:R-:W-:-:S07]  /*ece0*/  IMAD.IADD R0, R0, 0x1, -R16 ;  /* 0x0000000100007824 */ /* 0x000fce00078e0a10 */
[----:B0-----:R-:W0:Y:S02]  /*ecf0*/  MUFU.RCP R7, R7 ;  /* 0x0000000700077308 */ /* 0x001e240000001000 */
[----:B0----5:R-:W-:-:S06]  /*ed00*/  VIADD R8, R7, 0xffffffe ;  /* 0x0ffffffe07087836 */ /* 0x021fcc0000000000 */
[----:B-1--4-:R-:W2:Y:S02]  /*ed10*/  F2I.FTZ.U32.TRUNC.NTZ R3, R8 ;  /* 0x0000000800037305 */ /* 0x012ea4000021f000 */
[----:B--2---:R-:W-:-:S04]  /*ed20*/  IMAD.MOV R2, RZ, RZ, -R3 ;  /* 0x000000ffff027224 */ /* 0x004fc800078e0a03 */
[----:B------:R-:W-:Y:S02]  /*ed30*/  IMAD R6, R2, R5, RZ ;  /* 0x0000000502067224 */ /* 0x000fe400078e02ff */
[----:B------:R-:W-:-:S04]  /*ed40*/  IMAD.MOV.U32 R2, RZ, RZ, RZ ;  /* 0x000000ffff027224 */ /* 0x000fc800078e00ff */
[----:B------:R-:W-:Y:S01]  /*ed50*/  IMAD.HI.U32 R2, R3, R6, R2 ;  /* 0x0000000603027227 */ /* 0x000fe200078e0002 */
[----:B------:R-:W-:Y:S02]  /*ed60*/  IABS R6, R17 ;  /* 0x0000001100067213 */ /* 0x000fe40000000000 */
[----:B------:R-:W-:-:S03]  /*ed70*/  IABS R3, R0 ;  /* 0x0000000000037213 */ /* 0x000fc60000000000 */
[----:B------:R-:W-:Y:S02]  /*ed80*/  IMAD.MOV R6, RZ, RZ, -R6 ;  /* 0x000000ffff067224 */ /* 0x000fe400078e0a06 */
[----:B------:R-:W-:-:S04]  /*ed90*/  IMAD.HI.U32 R2, R2, R3, RZ ;  /* 0x0000000302027227 */ /* 0x000fc800078e00ff */
[----:B------:R-:W-:Y:S01]  /*eda0*/  IMAD R6, R2, R6, R3 ;  /* 0x0000000602067224 */ /* 0x000fe200078e0203 */
[----:B------:R-:W-:-:S04]  /*edb0*/  LOP3.LUT R3, R0, R17, RZ, 0x3c, !PT ;  /* 0x0000001100037212 */ /* 0x000fc800078e3cff */
[----:B------:R-:W-:Y:S02]  /*edc0*/  ISETP.GT.U32.AND P1, PT, R5, R6, PT ;  /* 0x000000060500720c */ /* 0x000fe40003f24070 */
[----:B------:R-:W-:-:S11]  /*edd0*/  ISETP.GE.AND P2, PT, R3, RZ, PT ;  /* 0x000000ff0300720c */ /* 0x000fd60003f46270 */
[----:B------:R-:W-:Y:S02]  /*ede0*/  @!P1 IMAD.IADD R6, R6, 0x1, -R5 ;  /* 0x0000000106069824 */ /* 0x000fe400078e0a05 */
[----:B------:R-:W-:Y:S01]  /*edf0*/  @!P1 VIADD R2, R2, 0x1 ;  /* 0x0000000102029836 */ /* 0x000fe20000000000 */
[----:B------:R-:W-:Y:S02]  /*ee00*/  ISETP.NE.AND P1, PT, R17, RZ, PT ;  /* 0x000000ff1100720c */ /* 0x000fe40003f25270 */
[----:B------:R-:W-:-:S13]  /*ee10*/  ISETP.GE.U32.AND P0, PT, R6, R5, PT ;  /* 0x000000050600720c */ /* 0x000fda0003f06070 */
[----:B------:R-:W-:-:S04]  /*ee20*/  @P0 VIADD R2, R2, 0x1 ;  /* 0x0000000102020836 */ /* 0x000fc80000000000 */
[----:B------:R-:W-:Y:S01]  /*ee30*/  @!P2 IMAD.MOV R2, RZ, RZ, -R2 ;  /* 0x000000ffff02a224 */ /* 0x000fe200078e0a02 */
[----:B------:R-:W-:-:S05]  /*ee40*/  @!P1 LOP3.LUT R2, RZ, R17, RZ, 0x33, !PT ;  /* 0x00000011ff029212 */ /* 0x000fca00078e33ff */
[--C-:B------:R-:W-:Y:S02]  /*ee50*/  IMAD.MOV R3, RZ, RZ, -R2.reuse ;  /* 0x000000ffff037224 */ /* 0x100fe400078e0a02 */
[----:B------:R-:W-:Y:S02]  /*ee60*/  IMAD.MOV.U32 R18, RZ, RZ, R2 ;  /* 0x000000ffff127224 */ /* 0x000fe400078e0002 */
[----:B------:R-:W-:Y:S01]  /*ee70*/  IMAD R17, R17, R3, R0 ;  /* 0x0000000311117224 */ /* 0x000fe200078e0200 */
[----:B------:R-:W-:Y:S06]  /*ee80*/  BRA `(.L_x_527) ;  /* 0x00000000001c7947 */ /* 0x000fec0003800000 */
.L_x_519:
[----:B------:R-:W-:Y:S01]  /*ee90*/  UMOV UR4, URZ ;  /* 0x0000003f00047c82 */ /* 0x000fe20008000000 */
[----:B------:R-:W-:Y:S01]  /*eea0*/  UMOV UR5, URZ ;  /* 0x0000003f00057c82 */ /* 0x000fe20008000000 */
[----:B------:R-:W-:Y:S01]  /*eeb0*/  ULDC UR6, c[0x0][0xc3c] ;  /* 0x00030f0000067ab9 */ /* 0x000fe20000000800 */
[----:B------:R-:W-:Y:S02]  /*eec0*/  IMAD.MOV.U32 R16, RZ, RZ, R0 ;  /* 0x000000ffff107224 */ /* 0x000fe400078e0000 */
[----:B------:R-:W-:Y:S02]  /*eed0*/  IMAD.U32 R17, RZ, RZ, UR4 ;  /* 0x00000004ff117e24 */ /* 0x000fe4000f8e00ff */
[----:B------:R-:W-:Y:S02]  /*eee0*/  IMAD.U32 R18, RZ, RZ, UR5 ;  /* 0x00000005ff127e24 */ /* 0x000fe4000f8e00ff */
[----:B------:R-:W-:-:S07]  /*eef0*/  IMAD.U32 R19, RZ, RZ, UR6 ;  /* 0x00000006ff137e24 */ /* 0x000fce000f8e00ff */
.L_x_527:
[----:B------:R2:W3:Y:S01]  /*ef00*/  LDL R2, [R1+0x4] ;  /* 0x0000040001027983 */ /* 0x0004e20000100800 */
[----:B------:R-:W4:Y:S01]  /*ef10*/  S2R R0, SR_TID.X ;  /* 0x0000000000007919 */ /* 0x000f220000002100 */
[----:B------:R-:W-:Y:S05]  /*ef20*/  WARPSYNC.ALL ;  /* 0x0000000000007948 */ /* 0x000fea0003800000 */
[----:B----4-:R-:W-:Y:S01]  /*ef30*/  LOP3.LUT R0, R0, 0x1f, RZ, 0xc0, !PT ;  /* 0x0000001f00007812 */ /* 0x010fe200078ec0ff */
[----:B------:R-:W-:Y:S03]  /*ef40*/  BAR.SYNC.DEFER_BLOCKING 0x4, 0x180 ;  /* 0x0106000000007b1d */ /* 0x000fe60000010000 */
[----:B------:R-:W-:-:S13]  /*ef50*/  ISETP.NE.AND P0, PT, R0, RZ, PT ;  /* 0x000000ff0000720c */ /* 0x000fda0003f05270 */
[----:B-1----:R-:W3:Y:S01]  /*ef60*/  @!P0 S2R R3, SR_CgaCtaId ;  /* 0x0000000000038919 */ /* 0x002ee20000008800 */
[----:B------:R-:W-:-:S04]  /*ef70*/  @!P0 MOV R0, 0x400 ;  /* 0x0000040000008802 */ /* 0x000fc80000000f00 */
[----:B---3--:R-:W-:-:S05]  /*ef80*/  @!P0 LEA R2, R3, R0, 0x18 ;  /* 0x0000000003028211 */ /* 0x008fca00078ec0ff */
[----:B------:R2:W-:Y:S04]  /*ef90*/  @!P0 STS.128 [R2+0x228d0], R16 ;  /* 0x0228d01002008388 */ /* 0x0005e80000000c00 */
[----:B------:R2:W-:Y:S01]  /*efa0*/  @!P0 STL [R1+0x4], R2 ;  /* 0x0000040201008387 */ /* 0x0005e20000100800 */
[----:B------:R-:W-:Y:S06]  /*efb0*/  BAR.ARV 0x5, 0x180 ;  /* 0x0146000000007b1d */ /* 0x000fec0000002000 */
.L_x_516:
[----:B------:R-:W-:Y:S02]  /*efc0*/  ULDC UR4, c[0x0][0xc3c] ;  /* 0x00030f0000047ab9 */ /* 0x000fe40000000800 */
[----:B----4-:R-:W-:-:S13]  /*efd0*/  ISETP.GE.AND P0, PT, R19, UR4, PT ;  /* 0x0000000413007c0c */ /* 0x010fda000bf06270 */
[----:B------:R-:W-:Y:S05]  /*efe0*/  @!P0 BRA `(.L_x_528) ;  /* 0xffffffac00f48947 */ /* 0x000fea000383ffff */
[----:B------:R-:W-:Y:S05]  /*eff0*/  BSYNC B8 ;  /* 0x0000000000087941 */ /* 0x000fea0003800000 */
.L_x_426:
[----:B---3--:R-:W3:Y:S01]  /*f000*/  LDL.LU R0, [R1+0x40] ;  /* 0x0000400001007983 */ /* 0x008ee20000300800 */
[----:B------:R-:W-:Y:S01]  /*f010*/  BSSY B0, `(.L_x_529) ;  /* 0x000000b000007945 */ /* 0x000fe20003800000 */
[----:B------:R-:W4:Y:S01]  /*f020*/  S2R R5, SR_CgaCtaId ;  /* 0x0000000000057919 */ /* 0x000f220000008800 */
[----:B---3--:R-:W-:-:S05]  /*f030*/  VIADD R0, R0, 0x1 ;  /* 0x0000000100007836 */ /* 0x008fca0000000000 */
[----:B0-2---:R-:W-:-:S04]  /*f040*/  LEA.HI R2, R0, R0, RZ, 0x1 ;  /* 0x0000000000027211 */ /* 0x005fc800078f08ff */
[----:B-1----:R-:W-:-:S05]  /*f050*/  LOP3.LUT R3, R2, 0xfffffffe, RZ, 0xc0, !PT ;  /* 0xfffffffe02037812 */ /* 0x002fca00078ec0ff */
[----:B------:R-:W-:Y:S01]  /*f060*/  IMAD.IADD R3, R0, 0x1, -R3 ;  /* 0x0000000100037824 */ /* 0x000fe200078e0a03 */
[----:B------:R-:W-:-:S04]  /*f070*/  MOV R0, 0x400 ;  /* 0x0000040000007802 */ /* 0x000fc80000000f00 */
[----:B----4-:R-:W-:Y:S02]  /*f080*/  LEA R0, R5, R0, 0x18 ;  /* 0x0000000005007211 */ /* 0x010fe400078ec0ff */
[----:B------:R-:W-:-:S04]  /*f090*/  SHF.L.U32 R3, R3, 0x1f, RZ ;  /* 0x0000001f03037819 */ /* 0x000fc800000006ff */
[----:B------:R-:W0:Y:S02]  /*f0a0*/  SYNCS.PHASECHK.TRANS64.TRYWAIT P0, [R0+URZ+0x22820], R3 ;  /* 0x02282003000075a7 */ /* 0x000e24000800017f */
[----:B0-----:R-:W-:Y:S05]  /*f0b0*/  @!P0 BRA `(.L_x_530) ;  /* 0x0000001c00188947 */ /* 0x001fea0003800000 */
.L_x_598:
[----:B------:R-:W-:Y:S05]  /*f0c0*/  BSYNC B0 ;  /* 0x0000000000007941 */ /* 0x000fea0003800000 */
.L_x_529:
[----:B------:R-:W-:-:S03]  /*f0d0*/  UMOV UR4, 0xffffffff ;  /* 0xffffffff00047882 */ /* 0x000fc60000000000 */
[----:B------:R-:W-:Y:S05]  /*f0e0*/  BRA.DIV UR4, `(.L_x_531) ;  /* 0x0000001e04207947 */ /* 0x000fea000b800000 */
[----:B------:R-:W1:Y:S02]  /*f0f0*/  S2R R2, SR_TID.X ;  /* 0x0000000000027919 */ /* 0x000e640000002100 */
[----:B-1----:R-:W-:-:S04]  /*f100*/  SHF.R.U32.HI R2, RZ, 0x5, R2 ;  /* 0x00000005ff027819 */ /* 0x002fc80000011602 */
[----:B------:R-:W-:-:S05]  /*f110*/  LOP3.LUT R2, R2, 0x3, RZ, 0xc0, !PT ;  /* 0x0000000302027812 */ /* 0x000fca00078ec0ff */
[----:B------:R1:W2:Y:S02]  /*f120*/  SHFL.IDX PT, R14, R2, RZ, 0x1f ;  /* 0x00001fff020e7589 */ /* 0x0002a400000e0000 */
.L_x_601:
[----:B--2---:R-:W-:Y:S01]  /*f130*/  ISETP.NE.AND P0, PT, R14, RZ, PT ;  /* 0x000000ff0e00720c */ /* 0x004fe20003f05270 */
[----:B------:R-:W-:-:S12]  /*f140*/  BSSY B0, `(.L_x_532) ;  /* 0x0000027000007945 */ /* 0x000fd80003800000 */
[----:B------:R-:W-:Y:S05]  /*f150*/  @P0 BRA `(.L_x_533) ;  /* 0x0000000000940947 */ /* 0x000fea0003800000 */
[----:B------:R-:W-:-:S03]  /*f160*/  UMOV UR4, 0xffffffff ;  /* 0xffffffff00047882 */ /* 0x000fc60000000000 */
[----:B------:R-:W-:Y:S05]  /*f170*/  BRA.DIV UR4, `(.L_x_534) ;  /* 0x0000001e04307947 */ /* 0x000fea000b800000 */
[----:B------:R-:W-:-:S13]  /*f180*/  ELECT P6, URZ, PT ;  /* 0x00000000003f782f */ /* 0x000fda00038c0000 */
.L_x_604:
[----:B------:R-:W-:Y:S05]  /*f190*/  @!P6 BRA `(.L_x_533) ;  /* 0x000000000084e947 */ /* 0x000fea0003800000 */
[----:B------:R-:W-:-:S06]  /*f1a0*/  ULOP3.LUT UR4, UR36, 0x2, URZ, 0xfc, !UPT ;  /* 0x0000000224047892 */ /* 0x000fcc000f8efc3f */
[----:B-1----:R-:W-:-:S05]  /*f1b0*/  IMAD.U32 R2, RZ, RZ, UR4 ;  /* 0x00000004ff027e24 */ /* 0x002fca000f8e00ff */
[----:B------:R-:W-:-:S13]  /*f1c0*/  ISETP.NE.AND P2, PT, R2, 0x3, PT ;  /* 0x000000030200780c */ /* 0x000fda0003f45270 */
[----:B------:R-:W-:Y:S05]  /*f1d0*/  @!P2 BRA `(.L_x_535) ;  /* 0x000000000004a947 */ /* 0x000fea0003800000 */
[----:B------:R-:W-:Y:S01]  /*f1e0*/  BPT.TRAP 0x1 ;  /* 0x000000040000795c */ /* 0x000fe20000300000 */
.L_x_535:
[----:B0-----:R-:W2:Y:S04]  /*f1f0*/  LDL R3, [R1+0x8] ;  /* 0x0000080001037983 */ /* 0x001ea80000100800 */
[----:B------:R-:W3:Y:S01]  /*f200*/  LDL.LU R7, [R1+0x10] ;  /* 0x0000100001077983 */ /* 0x000ee20000300800 */
[----:B------:R-:W-:-:S04]  /*f210*/  VIADD R2, R0, 0x22840 ;  /* 0x0002284000027836 */ /* 0x000fc80000000000 */
[C---:B--2---:R-:W-:Y:S02]  /*f220*/  IMAD R6, R3.reuse, 0x8, R2 ;  /* 0x0000000803067824 */ /* 0x044fe400078e0202 */
[----:B------:R-:W-:Y:S01]  /*f230*/  VIADD R3, R3, 0x1 ;  /* 0x0000000103037836 */ /* 0x000fe20000000000 */
[----:B---3--:R-:W-:-:S04]  /*f240*/  SHF.L.U32 R5, R7, 0x1f, RZ ;  /* 0x0000001f07057819 */ /* 0x008fc800000006ff */
[C---:B------:R-:W-:Y:S01]  /*f250*/  ISETP.NE.AND P1, PT, R3.reuse, 0x2, PT ;  /* 0x000000020300780c */ /* 0x040fe20003f25270 */
[----:B------:R-:W0:Y:S03]  /*f260*/  SYNCS.PHASECHK.TRANS64.TRYWAIT P0, [R6+URZ], R5 ;  /* 0x00000005060075a7 */ /* 0x000e26000800017f */
[----:B------:R-:W-:Y:S02]  /*f270*/  SEL R4, RZ, 0x1, P1 ;  /* 0x00000001ff047807 */ /* 0x000fe40000800000 */
[----:B------:R-:W-:Y:S02]  /*f280*/  SEL R3, R3, RZ, P1 ;  /* 0x000000ff03037207 */ /* 0x000fe40000800000 */
[----:B------:R-:W-:-:S03]  /*f290*/  LOP3.LUT R4, R7, R4, RZ, 0x3c, !PT ;  /* 0x0000000407047212 */ /* 0x000fc600078e3cff */
[----:B------:R-:W-:Y:S01]  /*f2a0*/  IMAD R7, R3, 0x8, R2 ;  /* 0x0000000803077824 */ /* 0x000fe200078e0202 */
[----:B------:R-:W-:Y:S01]  /*f2b0*/  SHF.L.U32 R2, R4, 0x1f, RZ ;  /* 0x0000001f04027819 */ /* 0x000fe200000006ff */
[----:B0-----:R-:W-:Y:S06]  /*f2c0*/  @!P0 BRA `(.L_x_536) ;  /* 0x0000001800fc8947 */ /* 0x001fec0003800000 */
.L_x_605:
[----:B------:R-:W1:Y:S02]  /*f2d0*/  SYNCS.PHASECHK.TRANS64.TRYWAIT P0, [R7+URZ], R2 ;  /* 0x00000002070075a7 */ /* 0x000e64000800017f */
[----:B-1----:R-:W-:Y:S05]  /*f2e0*/  @!P0 BRA `(.L_x_537) ;  /* 0x0000001c00088947 */ /* 0x002fea0003800000 */
.L_x_606:
[----:B------:R-:W-:Y:S05]  /*f2f0*/  @!P2 BRA `(.L_x_538) ;  /* 0x000000000004a947 */ /* 0x000fea0003800000 */
[----:B------:R-:W-:Y:S01]  /*f300*/  BPT.TRAP 0x1 ;  /* 0x000000040000795c */ /* 0x000fe20000300000 */
.L_x_538:
[----:B------:R-:W2:Y:S01]  /*f310*/  LDL.LU R4, [R1+0x8] ;  /* 0x0000080001047983 */ /* 0x000ea20000300800 */
[----:B------:R-:W-:-:S04]  /*f320*/  VIADD R0, R0, 0x22860 ;  /* 0x0002286000007836 */ /* 0x000fc80000000000 */
[----:B--2---:R-:W-:-:S04]  /*f330*/  IMAD R4, R4, 0x8, R0 ;  /* 0x0000000804047824 */ /* 0x004fc800078e0200 */
[----:B------:R-:W2:Y:S02]  /*f340*/  SYNCS.PHASECHK.TRANS64.TRYWAIT P0, [R4+URZ], R5 ;  /* 0x00000005040075a7 */ /* 0x000ea4000800017f */
[----:B--2---:R-:W-:Y:S05]  /*f350*/  @!P0 BRA `(.L_x_539) ;  /* 0x0000001c00008947 */ /* 0x004fea0003800000 */
.L_x_607:
[----:B------:R-:W-:-:S07]  /*f360*/  IMAD R3, R3, 0x8, R0 ;  /* 0x0000000803037824 */ /* 0x000fce00078e0200 */
.L_x_540:
[----:B---3--:R3:W4:Y:S02]  /*f370*/  SYNCS.PHASECHK.TRANS64.TRYWAIT P0, [R3+URZ], R2 ;  /* 0x00000002030075a7 */ /* 0x008724000800017f */
[----:B----4-:R-:W-:Y:S05]  /*f380*/  @!P0 NANOSLEEP.SYNCS 0x989680 ;  /* 0x009896800000895d */ /* 0x010fea0003900000 */
[----:B------:R-:W4:Y:S02]  /*f390*/  @!P0 SYNCS.PHASECHK.TRANS64 P0, [R3+URZ], R2 ;  /* 0x00000002030085a7 */ /* 0x000f24000800007f */
[----:B----4-:R-:W-:Y:S05]  /*f3a0*/  @!P0 BRA `(.L_x_540) ;  /* 0xfffffffc00f08947 */ /* 0x010fea000383ffff */
.L_x_533:
[----:B------:R-:W-:Y:S05]  /*f3b0*/  BSYNC B0 ;  /* 0x0000000000007941 */ /* 0x000fea0003800000 */
.L_x_532:
[----:B------:R-:W-:Y:S05]  /*f3c0*/  EXIT ;  /* 0x000000000000794d */ /* 0x000fea0003800000 */
.L_x_378:
[----:B0-----:R0:W1:Y:S02]  /*f3d0*/  SYNCS.PHASECHK.TRANS64.TRYWAIT P0, [R7+URZ+0x22800], R0 ;  /* 0x02280000070075a7 */ /* 0x001064000800017f */
[----:B-1----:R-:W-:Y:S05]  /*f3e0*/  @!P0 NANOSLEEP.SYNCS 0x989680 ;  /* 0x009896800000895d */ /* 0x002fea0003900000 */
[----:B------:R-:W1:Y:S02]  /*f3f0*/  @!P0 SYNCS.PHASECHK.TRANS64 P0, [R7+URZ+0x22800], R0 ;  /* 0x02280000070085a7 */ /* 0x000e64000800007f */
[----:B-1----:R-:W-:Y:S05]  /*f400*/  @!P0 BRA `(.L_x_378) ;  /* 0xfffffffc00f08947 */ /* 0x002fea000383ffff */
[----:B------:R-:W-:Y:S05]  /*f410*/  BRA `(.L_x_541) ;  /* 0xffffff2400387947 */ /* 0x000fea000383ffff */
.L_x_382:
[----:B-1----:R1:W2:Y:S02]  /*f420*/  SYNCS.PHASECHK.TRANS64.TRYWAIT P1, [R5+URZ+0x22830], R10 ;  /* 0x0228300a050075a7 */ /* 0x0022a4000802017f */
[----:B--2---:R-:W-:Y:S05]  /*f430*/  @!P1 NANOSLEEP.SYNCS 0x989680 ;  /* 0x009896800000995d */ /* 0x004fea0003900000 */
[----:B------:R-:W2:Y:S02]  /*f440*/  @!P1 SYNCS.PHASECHK.TRANS64 P1, [R5+URZ+0x22830], R10 ;  /* 0x0228300a050095a7 */ /* 0x000ea4000802007f */
[----:B--2---:R-:W-:Y:S05]  /*f450*/  @!P1 BRA `(.L_x_382) ;  /* 0xfffffffc00f09947 */ /* 0x004fea000383ffff */
[----:B------:R-:W-:Y:S05]  /*f460*/  BRA `(.L_x_381) ;  /* 0xffffff2400647947 */ /* 0x000fea000383ffff */
.L_x_386:
[----:B--2---:R2:W3:Y:S02]  /*f470*/  SYNCS.PHASECHK.TRANS64.TRYWAIT P2, [R5+URZ+0x22850], R10 ;  /* 0x0228500a050075a7 */ /* 0x0044e4000804017f */
[----:B---3--:R-:W-:Y:S05]  /*f480*/  @!P2 NANOSLEEP.SYNCS 0x989680 ;  /* 0x009896800000a95d */ /* 0x008fea0003900000 */
[----:B------:R-:W3:Y:S02]  /*f490*/  @!P2 SYNCS.PHASECHK.TRANS64 P2, [R5+URZ+0x22850], R10 ;  /* 0x0228500a0500a5a7 */ /* 0x000ee4000804007f */
[----:B---3--:R-:W-:Y:S05]  /*f4a0*/  @!P2 BRA `(.L_x_386) ;  /* 0xfffffffc00f0a947 */ /* 0x008fea000383ffff */
[----:B------:R-:W-:Y:S05]  /*f4b0*/  BRA `(.L_x_385) ;  /* 0xffffff40005c7947 */ /* 0x000fea000383ffff */
.L_x_391:
[----:B-1----:R-:W-:-:S04]  /*f4c0*/  IMAD.U32 R0, RZ, RZ, UR23 ;  /* 0x00000017ff007e24 */ /* 0x002fc8000f8e00ff */
[----:B------:R1:W2:Y:S03]  /*f4d0*/  SYNCS.PHASECHK.TRANS64.TRYWAIT P3, [R0+URZ+0x22830], R5 ;  /* 0x02283005000075a7 */ /* 0x0002a6000806017f */
[----:B--2---:R-:W-:Y:S05]  /*f4e0*/  @!P3 NANOSLEEP.SYNCS 0x989680 ;  /* 0x009896800000b95d */ /* 0x004fea0003900000 */
[----:B------:R-:W2:Y:S02]  /*f4f0*/  @!P3 SYNCS.PHASECHK.TRANS64 P3, [R0+URZ+0x22830], R5 ;  /* 0x022830050000b5a7 */ /* 0x000ea4000806007f */
[----:B--2---:R-:W-:Y:S05]  /*f500*/  @!P3 BRA `(.L_x_391) ;  /* 0xfffffffc00ecb947 */ /* 0x004fea000383ffff */
[----:B------:R-:W-:Y:S05]  /*f510*/  BRA `(.L_x_390) ;  /* 0xffffff4400707947 */ /* 0x000fea000383ffff */
.L_x_395:
[----:B-1----:R1:W2:Y:S02]  /*f520*/  SYNCS.PHASECHK.TRANS64.TRYWAIT P3, [R182+URZ+0x22850], R5 ;  /* 0x02285005b60075a7 */ /* 0x0022a4000806017f */
[----:B--2---:R-:W-:Y:S05]  /*f530*/  @!P3 NANOSLEEP.SYNCS 0x989680 ;  /* 0x009896800000b95d */ /* 0x004fea0003900000 */
[----:B------:R-:W2:Y:S02]  /*f540*/  @!P3 SYNCS.PHASECHK.TRANS64 P3, [R182+URZ+0x22850], R5 ;  /* 0x02285005b600b5a7 */ /* 0x000ea4000806007f */
[----:B--2---:R-:W-:Y:S05]  /*f550*/  @!P3 BRA `(.L_x_395) ;  /* 0xfffffffc00f0b947 */ /* 0x004fea000383ffff */
[----:B------:R-:W-:Y:S05]  /*f560*/  BRA `(.L_x_394) ;  /* 0xffffff6400107947 */ /* 0x000fea000383ffff */
.L_x_438:
[----:B------:R-:W1:Y:S01]  /*f570*/  S2R R4, SR_TID.X ;  /* 0x0000000000047919 */ /* 0x000e620000002100 */
[----:B------:R-:W-:Y:S01]  /*f580*/  BSSY B0, `(.L_x_542) ;  /* 0x000000a000007945 */ /* 0x000fe20003800000 */
[----:B0-----:R-:W-:Y:S02]  /*f590*/  IMAD.MOV.U32 R12, RZ, RZ, RZ ;  /* 0x000000ffff0c7224 */ /* 0x001fe400078e00ff */
[----:B------:R-:W-:Y:S02]  /*f5a0*/  IMAD.MOV.U32 R11, RZ, RZ, 0x1f ;  /* 0x0000001fff0b7424 */ /* 0x000fe400078e00ff */
[----:B------:R-:W-:Y:S01]  /*f5b0*/  IMAD.MOV.U32 R15, RZ, RZ, -0x1 ;  /* 0xffffffffff0f7424 */ /* 0x000fe200078e00ff */
[----:B-1----:R-:W-:-:S04]  /*f5c0*/  SHF.R.U32.HI R4, RZ, 0x5, R4 ;  /* 0x00000005ff047819 */ /* 0x002fc80000011604 */
[----:B------:R-:W-:-:S05]  /*f5d0*/  LOP3.LUT R4, R4, 0x3, RZ, 0xc0, !PT ;  /* 0x0000000304047812 */ /* 0x000fca00078ec0ff */
[----:B------:R-:W-:-:S07]  /*f5e0*/  IMAD.MOV.U32 R13, RZ, RZ, R4 ;  /* 0x000000ffff0d7224 */ /* 0x000fce00078e0004 */
[----:B------:R-:W-:Y:S05]  /*f5f0*/  WARPSYNC.COLLECTIVE R15, `(.L_x_543) ;  /* 0x000000000f087348 */ /* 0x000fea0003c00000 */
[----:B------:R0:W1:Y:S02]  /*f600*/  SHFL.IDX P6, R14, R13, R12, R11 ;  /* 0x0000000c0d0e7389 */ /* 0x00006400000c000b */
[----:B01----:R-:W-:Y:S01]  /*f610*/  ENDCOLLECTIVE ;  /* 0x000000000000791b */ /* 0x003fe20003800000 */
.L_x_543:
[----:B------:R-:W-:Y:S05]  /*f620*/  BSYNC B0 ;  /* 0x0000000000007941 */ /* 0x000fea0003800000 */
.L_x_542:
[----:B------:R-:W-:Y:S05]  /*f630*/  BRA `(.L_x_544) ;  /* 0xffffffb400447947 */ /* 0x000fea000383ffff */
.L_x_440:
[----:B------:R-:W-:Y:S01]  /*f640*/  BSSY B0, `(.L_x_545) ;  /* 0x0000006000007945 */ /* 0x000fe20003800000 */
[----:B------:R-:W-:-:S07]  /*f650*/  IMAD.MOV.U32 R15, RZ, RZ, -0x1 ;  /* 0xffffffffff0f7424 */ /* 0x000fce00078e00ff */
[----:B012---:R-:W-:Y:S05]  /*f660*/  WARPSYNC.COLLECTIVE R15, `(.L_x_546) ;  /* 0x000000000f0c7348 */ /* 0x007fea0003c00000 */
[----:B------:R-:W-:Y:S02]  /*f670*/  ELECT P6, UR62, PT ;  /* 0x00000000003e782f */ /* 0x000fe400038c0000 */
[----:B------:R-:W-:Y:S01]  /*f680*/  MOV R14, UR62 ;  /* 0x0000003e000e7c02 */ /* 0x000fe20008000f00 */
[----:B012---:R-:W-:Y:S10]  /*f690*/  ENDCOLLECTIVE ;  /* 0x000000000000791b */ /* 0x007ff40003800000 */
.L_x_546:
[----:B------:R-:W-:Y:S05]  /*f6a0*/  BSYNC B0 ;  /* 0x0000000000007941 */ /* 0x000fea0003800000 */
.L_x_545:
[----:B------:R-:W-:Y:S05]  /*f6b0*/  BRA `(.L_x_547) ;  /* 0xffffffb400487947 */ /* 0x000fea000383ffff */
.L_x_442:
[----:B--2---:R2:W3:Y:S02]  /*f6c0*/  SYNCS.PHASECHK.TRANS64.TRYWAIT P0, [R0+URZ+0x22840], R2 ;  /* 0x02284002000075a7 */ /* 0x0044e4000800017f */
[----:B---3--:R-:W-:Y:S05]  /*f6d0*/  @!P0 NANOSLEEP.SYNCS 0x989680 ;  /* 0x009896800000895d */ /* 0x008fea0003900000 */
[----:B------:R-:W3:Y:S02]  /*f6e0*/  @!P0 SYNCS.PHASECHK.TRANS64 P0, [R0+URZ+0x22840], R2 ;  /* 0x02284002000085a7 */ /* 0x000ee4000800007f */
[----:B---3--:R-:W-:Y:S05]  /*f6f0*/  @!P0 BRA `(.L_x_442) ;  /* 0xfffffffc00f08947 */ /* 0x008fea000383ffff */
[----:B------:R-:W-:Y:S05]  /*f700*/  BRA `(.L_x_548) ;  /* 0xffffffb400b47947 */ /* 0x000fea000383ffff */
.L_x_446:
[----:B------:R-:W2:Y:S01]  /*f710*/  LDL.LU R11, [R1+0x3c] ;  /* 0x00003c00010b7983 */ /* 0x000ea20000300800 */
[----:B------:R-:W-:Y:S02]  /*f720*/  IMAD.MOV.U32 R13, RZ, RZ, R2 ;  /* 0x000000ffff0d7224 */ /* 0x000fe400078e0002 */
[----:B------:R-:W-:Y:S02]  /*f730*/  IMAD.MOV.U32 R12, RZ, RZ, RZ ;  /* 0x000000ffff0c7224 */ /* 0x000fe400078e00ff */
[----:B------:R-:W-:Y:S02]  /*f740*/  IMAD.MOV.U32 R15, RZ, RZ, -0x1 ;  /* 0xffffffffff0f7424 */ /* 0x000fe400078e00ff */
[----:B------:R-:W-:-:S04]  /*f750*/  IMAD.IADD R3, R8, 0x1, R17 ;  /* 0x0000000108037824 */ /* 0x000fc800078e0211 */
[----:B------:R-:W-:Y:S02]  /*f760*/  VIADD R5, R3, 0x10 ;  /* 0x0000001003057836 */ /* 0x000fe40000000000 */
[----:B--2---:R-:W-:Y:S02]  /*f770*/  IMAD R4, R11, R7, RZ ;  /* 0x000000070b047224 */ /* 0x004fe400078e02ff */
[----:B------:R-:W-:-:S03]  /*f780*/  IMAD.MOV.U32 R11, RZ, RZ, 0x181f ;  /* 0x0000181fff0b7424 */ /* 0x000fc600078e00ff */
[----:B------:R-:W-:-:S13]  /*f790*/  ISETP.GE.AND P1, PT, R3, R4, PT ;  /* 0x000000040300720c */ /* 0x000fda0003f26270 */
[----:B-----5:R-:W-:Y:S05]  /*f7a0*/  WARPSYNC.COLLECTIVE R15, `(.L_x_549) ;  /* 0x000000000f087348 */ /* 0x020fea0003c00000 */
[----:B------:R0:W1:Y:S02]  /*f7b0*/  SHFL.IDX P6, R14, R13, R12, R11 ;  /* 0x0000000c0d0e7389 */ /* 0x00006400000c000b */
[----:B01---5:R-:W-:Y:S01]  /*f7c0*/  ENDCOLLECTIVE ;  /* 0x000000000000791b */ /* 0x023fe20003800000 */
.L_x_549:
[----:B------:R-:W-:Y:S02]  /*f7d0*/  IMAD.MOV.U32 R13, RZ, RZ, R0 ;  /* 0x000000ffff0d7224 */ /* 0x000fe400078e0000 */
[----:B------:R-:W-:-:S07]  /*f7e0*/  IMAD.MOV.U32 R6, RZ, RZ, R14 ;  /* 0x000000ffff067224 */ /* 0x000fce00078e000e */
[----:B------:R-:W-:Y:S05]  /*f7f0*/  WARPSYNC.COLLECTIVE R15, `(.L_x_550) ;  /* 0x000000000f087348 */ /* 0x000fea0003c00000 */
[----:B------:R0:W1:Y:S02]  /*f800*/  SHFL.IDX P6, R14, R13, R12, R11 ;  /* 0x0000000c0d0e7389 */ /* 0x00006400000c000b */
[----:B01----:R-:W-:Y:S01]  /*f810*/  ENDCOLLECTIVE ;  /* 0x000000000000791b */ /* 0x003fe20003800000 */
.L_x_550:
[----:B------:R-:W-:Y:S02]  /*f820*/  IMAD.MOV.U32 R13, RZ, RZ, R2 ;  /* 0x000000ffff0d7224 */ /* 0x000fe400078e0002 */
[----:B------:R-:W-:Y:S02]  /*f830*/  IMAD.MOV.U32 R12, RZ, RZ, 0x1 ;  /* 0x00000001ff0c7424 */ /* 0x000fe400078e00ff */
[----:B------:R-:W-:-:S07]  /*f840*/  IMAD.MOV.U32 R7, RZ, RZ, R14 ;  /* 0x000000ffff077224 */ /* 0x000fce00078e000e */
[----:B------:R-:W-:Y:S05]  /*f850*/  WARPSYNC.COLLECTIVE R15, `(.L_x_551) ;  /* 0x000000000f087348 */ /* 0x000fea0003c00000 */
[----:B------:R0:W1:Y:S02]  /*f860*/  SHFL.IDX P6, R14, R13, R12, R11 ;  /* 0x0000000c0d0e7389 */ /* 0x00006400000c000b */
[----:B01----:R-:W-:Y:S01]  /*f870*/  ENDCOLLECTIVE ;  /* 0x000000000000791b */ /* 0x003fe20003800000 */
.L_x_551:
        /* <DEDUP_REMOVED lines=15> */
.L_x_552:
[----:B------:R-:W-:Y:S02]  /*f970*/  IMAD.MOV.U32 R13, RZ, RZ, R2 ;  /* 0x000000ffff0d7224 */ /* 0x000fe400078e0002 */
[----:B------:R-:W-:Y:S02]  /*f980*/  IMAD.MOV.U32 R12, RZ, RZ, 0x2 ;  /* 0x00000002ff0c7424 */ /* 0x000fe400078e00ff */
[----:B------:R-:W-:-:S07]  /*f990*/  IMAD.MOV.U32 R5, RZ, RZ, R14 ;  /* 0x000000ffff057224 */ /* 0x000fce00078e000e */
[----:B------:R-:W-:Y:S05]  /*f9a0*/  WARPSYNC.COLLECTIVE R15, `(.L_x_553) ;  /* 0x000000000f087348 */ /* 0x000fea0003c00000 */
[----:B------:R0:W1:Y:S02]  /*f9b0*/  SHFL.IDX P6, R14, R13, R12, R11 ;  /* 0x0000000c0d0e7389 */ /* 0x00006400000c000b */
[----:B01----:R-:W-:Y:S01]  /*f9c0*/  ENDCOLLECTIVE ;  /* 0x000000000000791b */ /* 0x003fe20003800000 */
.L_x_553:
[----:B------:R-:W-:-:S05]  /*f9d0*/  @!P1 LEA R5, P2, R10, R5, 0x1 ;  /* 0x000000050a059211 */ /* 0x000fca00078408ff */
[----:B------:R-:W-:-:S04]  /*f9e0*/  @!P1 IMAD.X R6, RZ, RZ, R6, P2 ;  /* 0x000000ffff069224 */ /* 0x000fc800010e0606 */
[----:B------:R-:W-:Y:S02]  /*f9f0*/  @!P1 IMAD.MOV.U32 R7, RZ, RZ, R6 ;  /* 0x000000ffff079224 */ /* 0x000fe400078e0006 */
[----:B------:R-:W-:Y:S02]  /*fa00*/  @!P1 IMAD.MOV.U32 R6, RZ, RZ, R5 ;  /* 0x000000ffff069224 */ /* 0x000fe400078e0005 */
[----:B------:R-:W-:Y:S02]  /*fa10*/  IMAD.MOV.U32 R13, RZ, RZ, R0 ;  /* 0x000000ffff0d7224 */ /* 0x000fe400078e0000 */
[----:B------:R-:W-:Y:S01]  /*fa20*/  VIADD R5, R3, 0x20 ;  /* 0x0000002003057836 */ /* 0x000fe20000000000 */
[----:B------:R-:W-:Y:S01]  /*fa30*/  @!PT LDS RZ, [RZ] ;  /* 0x00000000fffff984 */ /* 0x000fe20000000800 */
[----:B------:R-:W-:Y:S01]  /*fa40*/  @!PT LDS RZ, [RZ] ;  /* 0x00000000fffff984 */ /* 0x000fe20000000800 */
[----:B------:R-:W-:Y:S01]  /*fa50*/  @!PT LDS RZ, [RZ] ;  /* 0x00000000fffff984 */ /* 0x000fe20000000800 */
[----:B------:R0:W-:Y:S04]  /*fa60*/  @!P1 LDGSTS.E.BYPASS.LTC128B.128 [R9+0x18c00], desc[UR40][R6.64], !P0 ;  /* 0x18c0000006099fae */ /* 0x0001e8000c101d68 */
[----:B------:R-:W-:Y:S01]  /*fa70*/  ISETP.GE.AND P1, PT, R5, R4, PT ;  /* 0x000000040500720c */ /* 0x000fe20003f26270 */
[----:B0-----:R-:W-:-:S12]  /*fa80*/  IMAD.MOV.U32 R6, RZ, RZ, R14 ;  /* 0x000000ffff067224 */ /* 0x001fd800078e000e */
[----:B------:R-:W-:Y:S05]  /*fa90*/  WARPSYNC.COLLECTIVE R15, `(.L_x_554) ;  /* 0x000000000f087348 */ /* 0x000fea0003c00000 */
[----:B------:R0:W1:Y:S02]  /*faa0*/  SHFL.IDX P6, R14, R13, R12, R11 ;  /* 0x0000000c0d0e7389 */ /* 0x00006400000c000b */
[----:B01----:R-:W-:Y:S01]  /*fab0*/  ENDCOLLECTIVE ;  /* 0x000000000000791b */ /* 0x003fe20003800000 */
.L_x_554:
[----:B------:R-:W-:Y:S02]  /*fac0*/  IMAD.MOV.U32 R13, RZ, RZ, R2 ;  /* 0x000000ffff0d7224 */ /* 0x000fe400078e0002 */
[----:B------:R-:W-:Y:S02]  /*fad0*/  IMAD.MOV.U32 R12, RZ, RZ, 0x3 ;  /* 0x00000003ff0c7424 */ /* 0x000fe400078e00ff */
[----:B------:R-:W-:-:S07]  /*fae0*/  IMAD.MOV.U32 R5, RZ, RZ, R14 ;  /* 0x000000ffff057224 */ /* 0x000fce00078e000e */
[----:B------:R-:W-:Y:S05]  /*faf0*/  WARPSYNC.COLLECTIVE R15, `(.L_x_555) ;  /* 0x000000000f087348 */ /* 0x000fea0003c00000 */
[----:B------:R0:W1:Y:S02]  /*fb00*/  SHFL.IDX P6, R14, R13, R12, R11 ;  /* 0x0000000c0d0e7389 */ /* 0x00006400000c000b */
[----:B01----:R-:W-:Y:S01]  /*fb10*/  ENDCOLLECTIVE ;  /* 0x000000000000791b */ /* 0x003fe20003800000 */
.L_x_555:
        /* <DEDUP_REMOVED lines=15> */
.L_x_556:
[----:B------:R-:W-:Y:S02]  /*fc10*/  IMAD.MOV.U32 R13, RZ, RZ, R2 ;  /* 0x000000ffff0d7224 */ /* 0x000fe400078e0002 */
[----:B------:R-:W-:Y:S02]  /*fc20*/  IMAD.MOV.U32 R12, RZ, RZ, 0x4 ;  /* 0x00000004ff0c7424 */ /* 0x000fe400078e00ff */
[----:B------:R-:W-:-:S07]  /*fc30*/  IMAD.MOV.U32 R5, RZ, RZ, R14 ;  /* 0x000000ffff057224 */ /* 0x000fce00078e000e */
[----:B------:R-:W-:Y:S05]  /*fc40*/  WARPSYNC.COLLECTIVE R15, `(.L_x_557) ;  /* 0x000000000f087348 */ /* 0x000fea0003c00000 */
[----:B------:R0:W1:Y:S02]  /*fc50*/  SHFL.IDX P6, R14, R13, R12, R11 ;  /* 0x0000000c0d0e7389 */ /* 0x00006400000c000b */
[----:B01----:R-:W-:Y:S01]  /*fc60*/  ENDCOLLECTIVE ;  /* 0x000000000000791b */ /* 0x003fe20003800000 */
.L_x_557:
        /* <DEDUP_REMOVED lines=15> */
.L_x_558:
[----:B------:R-:W-:Y:S02]  /*fd60*/  IMAD.MOV.U32 R13, RZ, RZ, R2 ;  /* 0x000000ffff0d7224 */ /* 0x000fe400078e0002 */
[----:B------:R-:W-:Y:S02]  /*fd70*/  IMAD.MOV.U32 R12, RZ, RZ, 0x5 ;  /* 0x00000005ff0c7424 */ /* 0x000fe400078e00ff */
[----:B------:R-:W-:-:S07]  /*fd80*/  IMAD.MOV.U32 R5, RZ, RZ, R14 ;  /* 0x000000ffff057224 */ /* 0x000fce00078e000e */
[----:B------:R-:W-:Y:S05]  /*fd90*/  WARPSYNC.COLLECTIVE R15, `(.L_x_559) ;  /* 0x000000000f087348 */ /* 0x000fea0003c00000 */
[----:B------:R0:W1:Y:S02]  /*fda0*/  SHFL.IDX P6, R14, R13, R12, R11 ;  /* 0x0000000c0d0e7389 */ /* 0x00006400000c000b */
[----:B01----:R-:W-:Y:S01]  /*fdb0*/  ENDCOLLECTIVE ;  /* 0x000000000000791b */ /* 0x003fe20003800000 */
.L_x_559:
        /* <DEDUP_REMOVED lines=15> */
.L_x_560:
[----:B------:R-:W-:Y:S02]  /*feb0*/  IMAD.MOV.U32 R13, RZ, RZ, R2 ;  /* 0x000000ffff0d7224 */ /* 0x000fe400078e0002 */
[----:B------:R-:W-:Y:S02]  /*fec0*/  IMAD.MOV.U32 R12, RZ, RZ, 0x6 ;  /* 0x00000006ff0c7424 */ /* 0x000fe400078e00ff */
[----:B------:R-:W-:-:S07]  /*fed0*/  IMAD.MOV.U32 R5, RZ, RZ, R14 ;  /* 0x000000ffff057224 */ /* 0x000fce00078e000e */
[----:B------:R-:W-:Y:S05]  /*fee0*/  WARPSYNC.COLLECTIVE R15, `(.L_x_561) ;  /* 0x000000000f087348 */ /* 0x000fea0003c00000 */
[----:B------:R0:W1:Y:S02]  /*fef0*/  SHFL.IDX P6, R14, R13, R12, R11 ;  /* 0x0000000c0d0e7389 */ /* 0x00006400000c000b */
[----:B01----:R-:W-:Y:S01]  /*ff00*/  ENDCOLLECTIVE ;  /* 0x000000000000791b */ /* 0x003fe20003800000 */
.L_x_561:
[----:B------:R-:W-:-:S05]  /*ff10*/  @!P1 LEA R5, P2, R10, R5, 0x1 ;  /* 0x000000050a059211 */ /* 0x000fca00078408ff */
[----:B------:R-:W-:-:S04]  /*ff20*/  @!P1 IMAD.X R6, RZ, RZ, R6, P2 ;  /* 0x000000ffff069224 */ /* 0x000fc800010e0606 */
[----:B------:R-:W-:Y:S02]  /*ff30*/  @!P1 IMAD.MOV.U32 R7, RZ, RZ, R6 ;  /* 0x000000ffff079224 */ /* 0x000fe400078e0006 */
[----:B------:R-:W-:Y:S02]  /*ff40*/  @!P1 IMAD.MOV.U32 R6, RZ, RZ, R5 ;  /* 0x000000ffff069224 */ /* 0x000fe400078e0005 */
[----:B------:R-:W-:-:S03]  /*ff50*/  IMAD.MOV.U32 R13, RZ, RZ, R0 ;  /* 0x000000ffff0d7224 */ /* 0x000fc600078e0000 */
        /* <DEDUP_REMOVED lines=8> */
.L_x_562:
[----:B------:R-:W-:-:S05]  /*ffe0*/  VIADD R7, R3, 0x60 ;  /* 0x0000006003077836 */ /* 0x000fca0000000000 */
[----:B------:R-:W-:Y:S01]  /*fff0*/  ISETP.GE.AND P1, PT, R7, R4, PT ;  /* 0x000000040700720c */ /* 0x000fe20003f26270 */
[----:B------:R-:W-:Y:S02]  /*10000*/  IMAD.MOV.U32 R13, RZ, RZ, R2 ;  /* 0x000000ffff0d7224 */ /* 0x000fe400078e0002 */
[----:B------:R-:W-:Y:S02]  /*10010*/  IMAD.MOV.U32 R12, RZ, RZ, 0x7 ;  /* 0x00000007ff0c7424 */ /* 0x000fe400078e00ff */
[----:B------:R-:W-:-:S08]  /*10020*/  IMAD.MOV.U32 R5, RZ, RZ, R14 ;  /* 0x000000ffff057224 */ /* 0x000fd000078e000e */
[----:B------:R-:W-:Y:S05]  /*10030*/  WARPSYNC.COLLECTIVE R15, `(.L_x_563) ;  /* 0x000000000f087348 */ /* 0x000fea0003c00000 */
[----:B------:R0:W1:Y:S02]  /*10040*/  SHFL.IDX P6, R14, R13, R12, R11 ;  /* 0x0000000c0d0e7389 */ /* 0x00006400000c000b */
[----:B01----:R-:W-:Y:S01]  /*10050*/  ENDCOLLECTIVE ;  /* 0x000000000000791b */ /* 0x003fe20003800000 */
.L_x_563:
[----:B------:R-:W-:-:S05]  /*10060*/  @!P1 LEA R5, P2, R10, R5, 0x1 ;  /* 0x000000050a059211 */ /* 0x000fca00078408ff */
[----:B------:R-:W-:-:S04]  /*10070*/  @!P1 IMAD.X R6, RZ, RZ, R6, P2 ;  /* 0x000000ffff069224 */ /* 0x000fc800010e0606 */
[----:B------:R-:W-:Y:S02]  /*10080*/  @!P1 IMAD.MOV.U32 R7, RZ, RZ, R6 ;  /* 0x000000ffff079224 */ /* 0x000fe400078e0006 */
[----:B------:R-:W-:Y:S02]  /*10090*/  IMAD.MOV.U32 R13, RZ, RZ, R0 ;  /* 0x000000ffff0d7224 */ /* 0x000fe400078e0000 */
[----:B------:R-:W-:-:S05]  /*100a0*/  @!P1 IMAD.MOV.U32 R6, RZ, RZ, R5 ;  /* 0x000000ffff069224 */ /* 0x000fca00078e0005 */
[----:B------:R-:W-:Y:S01]  /*100b0*/  @!PT LDS RZ, [RZ] ;  /* 0x00000000fffff984 */ /* 0x000fe20000000800 */
[----:B------:R-:W-:Y:S01]  /*100c0*/  @!PT LDS RZ, [RZ] ;  /* 0x00000000fffff984 */ /* 0x000fe20000000800 */
[----:B------:R-:W-:Y:S01]  /*100d0*/  @!PT LDS RZ, [RZ] ;  /* 0x00000000fffff984 */ /* 0x000fe20000000800 */
[----:B------:R0:W-:Y:S01]  /*100e0*/  @!P1 LDGSTS.E.BYPASS.LTC128B.128 [R9+0x1b400], desc[UR40][R6.64], !P0 ;  /* 0x1b40000006099fae */ /* 0x0001e2000c101d68 */
[----:B------:R-:W-:-:S07]  /*100f0*/  IMAD.MOV.U32 R5, RZ, RZ, R14 ;  /* 0x000000ffff057224 */ /* 0x000fce00078e000e */
[----:B0-----:R-:W-:Y:S05]  /*10100*/  WARPSYNC.COLLECTIVE R15, `(.L_x_564) ;  /* 0x000000000f087348 */ /* 0x001fea0003c00000 */
[----:B------:R1:W2:Y:S02]  /*10110*/  SHFL.IDX P6, R14, R13, R12, R11 ;  /* 0x0000000c0d0e7389 */ /* 0x0002a400000c000b */
[----:B012---:R-:W-:Y:S01]  /*10120*/  ENDCOLLECTIVE ;  /* 0x000000000000791b */ /* 0x007fe20003800000 */
.L_x_564:
[----:B------:R-:W-:Y:S01]  /*10130*/  IMAD.MOV.U32 R0, RZ, RZ, R14 ;  /* 0x000000ffff007224 */ /* 0x000fe200078e000e */
[----:B------:R-:W-:Y:S06]  /*10140*/  BRA `(.L_x_565) ;  /* 0xffffffb8005c7947 */ /* 0x000fec000383ffff */
.L_x_449:
[----:B0-----:R-:W2:Y:S02]  /*10150*/  LDL R2, [R1+0x4] ;  /* 0x0000040001027983 */ /* 0x001ea40000100800 */
[----:B--2---:R0:W1:Y:S02]  /*10160*/  SYNCS.PHASECHK.TRANS64.TRYWAIT P0, [R2+URZ+0x22820], R0 ;  /* 0x02282000020075a7 */ /* 0x004064000800017f */
[----:B-1----:R-:W-:Y:S05]  /*10170*/  @!P0 NANOSLEEP.SYNCS 0x989680 ;  /* 0x009896800000895d */ /* 0x002fea0003900000 */
[----:B------:R-:W1:Y:S02]  /*10180*/  @!P0 SYNCS.PHASECHK.TRANS64 P0, [R2+URZ+0x22820], R0 ;  /* 0x02282000020085a7 */ /* 0x000e64000800007f */
[----:B-1----:R-:W-:Y:S05]  /*10190*/  @!P0 BRA `(.L_x_449) ;  /* 0xfffffffc00ec8947 */ /* 0x002fea000383ffff */
[----:B------:R-:W-:Y:S05]  /*101a0*/  BRA `(.L_x_566) ;  /* 0xffffffb800bc7947 */ /* 0x000fea000383ffff */
.L_x_453:
[----:B0-----:R0:W1:Y:S02]  /*101b0*/  SYNCS.PHASECHK.TRANS64.TRYWAIT P0, [R2+URZ+0x22860], R0 ;  /* 0x02286000020075a7 */ /* 0x001064000800017f */
[----:B-1----:R-:W-:Y:S05]  /*101c0*/  @!P0 NANOSLEEP.SYNCS 0x989680 ;  /* 0x009896800000895d */ /* 0x002fea0003900000 */
[----:B------:R-:W1:Y:S02]  /*101d0*/  @!P0 SYNCS.PHASECHK.TRANS64 P0, [R2+URZ+0x22860], R0 ;  /* 0x02286000020085a7 */ /* 0x000e64000800007f */
[----:B-1----:R-:W-:Y:S05]  /*101e0*/  @!P0 BRA `(.L_x_453) ;  /* 0xfffffffc00f08947 */ /* 0x002fea000383ffff */
[----:B------:R-:W-:Y:S05]  /*101f0*/  BRA `(.L_x_567) ;  /* 0xffffffb800ec7947 */ /* 0x000fea000383ffff */
.L_x_468:
[----:B-1----:R1:W2:Y:S02]  /*10200*/  SYNCS.PHASECHK.TRANS64.TRYWAIT P0, [R3+URZ+0x22840], R2 ;  /* 0x02284002030075a7 */ /* 0x0022a4000800017f */
[----:B--2---:R-:W-:Y:S05]  /*10210*/  @!P0 NANOSLEEP.SYNCS 0x989680 ;  /* 0x009896800000895d */ /* 0x004fea0003900000 */
[----:B------:R-:W2:Y:S02]  /*10220*/  @!P0 SYNCS.PHASECHK.TRANS64 P0, [R3+URZ+0x22840], R2 ;  /* 0x02284002030085a7 */ /* 0x000ea4000800007f */
[----:B--2---:R-:W-:Y:S05]  /*10230*/  @!P0 BRA `(.L_x_468) ;  /* 0xfffffffc00f08947 */ /* 0x004fea000383ffff */
[----:B------:R-:W-:Y:S05]  /*10240*/  BRA `(.L_x_568) ;  /* 0xffffffc4001c7947 */ /* 0x000fea000383ffff */
.L_x_473:
[----:B0-----:R0:W2:Y:S02]  /*10250*/  SYNCS.PHASECHK.TRANS64.TRYWAIT P0, [R3+URZ+0x22860], R2 ;  /* 0x02286002030075a7 */ /* 0x0010a4000800017f */
[----:B--2---:R-:W-:Y:S05]  /*10260*/  @!P0 NANOSLEEP.SYNCS 0x989680 ;  /* 0x009896800000895d */ /* 0x004fea0003900000 */
[----:B------:R-:W2:Y:S02]  /*10270*/  @!P0 SYNCS.PHASECHK.TRANS64 P0, [R3+URZ+0x22860], R2 ;  /* 0x02286002030085a7 */ /* 0x000ea4000800007f */
[----:B--2---:R-:W-:Y:S05]  /*10280*/  @!P0 BRA `(.L_x_473) ;  /* 0xfffffffc00f08947 */ /* 0x004fea000383ffff */
[----:B------:R-:W-:Y:S05]  /*10290*/  BRA `(.L_x_569) ;  /* 0xffffffc400a47947 */ /* 0x000fea000383ffff */
.L_x_484:
[----:B0-----:R0:W1:Y:S02]  /*102a0*/  SYNCS.PHASECHK.TRANS64.TRYWAIT P0, [R2+URZ+0x22840], R3 ;  /* 0x02284003020075a7 */ /* 0x001064000800017f */
[----:B-1----:R-:W-:Y:S05]  /*102b0*/  @!P0 NANOSLEEP.SYNCS 0x989680 ;  /* 0x009896800000895d */ /* 0x002fea0003900000 */
[----:B------:R-:W1:Y:S02]  /*102c0*/  @!P0 SYNCS.PHASECHK.TRANS64 P0, [R2+URZ+0x22840], R3 ;  /* 0x02284003020085a7 */ /* 0x000e64000800007f */
[----:B-1----:R-:W-:Y:S05]  /*102d0*/  @!P0 BRA `(.L_x_484) ;  /* 0xfffffffc00f08947 */ /* 0x002fea000383ffff */
[----:B------:R-:W-:Y:S05]  /*102e0*/  BRA `(.L_x_570) ;  /* 0xffffffcc00b47947 */ /* 0x000fea000383ffff */
.L_x_489:
[----:B-1----:R1:W2:Y:S02]  /*102f0*/  SYNCS.PHASECHK.TRANS64.TRYWAIT P0, [R2+URZ+0x22860], R3 ;  /* 0x02286003020075a7 */ /* 0x0022a4000800017f */
[----:B--2---:R-:W-:Y:S05]  /*10300*/  @!P0 NANOSLEEP.SYNCS 0x989680 ;  /* 0x009896800000895d */ /* 0x004fea0003900000 */
[----:B------:R-:W2:Y:S02]  /*10310*/  @!P0 SYNCS.PHASECHK.TRANS64 P0, [R2+URZ+0x22860], R3 ;  /* 0x02286003020085a7 */ /* 0x000ea4000800007f */
[----:B--2---:R-:W-:Y:S05]  /*10320*/  @!P0 BRA `(.L_x_489) ;  /* 0xfffffffc00f08947 */ /* 0x004fea000383ffff */
[----:B------:R-:W-:Y:S05]  /*10330*/  BRA `(.L_x_571) ;  /* 0xffffffd000387947 */ /* 0x000fea000383ffff */
.L_x_500:
[----:B0-----:R0:W1:Y:S02]  /*10340*/  SYNCS.PHASECHK.TRANS64.TRYWAIT P0, [R2+URZ+0x22840], R3 ;  /* 0x02284003020075a7 */ /* 0x001064000800017f */
[----:B-1----:R-:W-:Y:S05]  /*10350*/  @!P0 NANOSLEEP.SYNCS 0x989680 ;  /* 0x009896800000895d */ /* 0x002fea0003900000 */
[----:B------:R-:W1:Y:S02]  /*10360*/  @!P0 SYNCS.PHASECHK.TRANS64 P0, [R2+URZ+0x22840], R3 ;  /* 0x02284003020085a7 */ /* 0x000e64000800007f */
[----:B-1----:R-:W-:Y:S05]  /*10370*/  @!P0 BRA `(.L_x_500) ;  /* 0xfffffffc00f08947 */ /* 0x002fea000383ffff */
[----:B------:R-:W-:Y:S05]  /*10380*/  BRA `(.L_x_572) ;  /* 0xffffffd800247947 */ /* 0x000fea000383ffff */
.L_x_505:
[----:B-1----:R1:W2:Y:S02]  /*10390*/  SYNCS.PHASECHK.TRANS64.TRYWAIT P0, [R2+URZ+0x22860], R3 ;  /* 0x02286003020075a7 */ /* 0x0022a4000800017f */
[----:B--2---:R-:W-:Y:S05]  /*103a0*/  @!P0 NANOSLEEP.SYNCS 0x989680 ;  /* 0x009896800000895d */ /* 0x004fea0003900000 */
[----:B------:R-:W2:Y:S02]  /*103b0*/  @!P0 SYNCS.PHASECHK.TRANS64 P0, [R2+URZ+0x22860], R3 ;  /* 0x02286003020085a7 */ /* 0x000ea4000800007f */
[----:B--2---:R-:W-:Y:S05]  /*103c0*/  @!P0 BRA `(.L_x_505) ;  /* 0xfffffffc00f08947 */ /* 0x004fea000383ffff */
[----:B------:R-:W-:Y:S05]  /*103d0*/  BRA `(.L_x_573) ;  /* 0xffffffd800ac7947 */ /* 0x000fea000383ffff */
.L_x_517:
[----:B------:R-:W-:Y:S01]  /*103e0*/  BSSY B0, `(.L_x_574) ;  /* 0x0000008000007945 */ /* 0x000fe20003800000 */
[----:B------:R-:W-:Y:S02]  /*103f0*/  IMAD.MOV.U32 R13, RZ, RZ, R16 ;  /* 0x000000ffff0d7224 */ /* 0x000fe400078e0010 */
[----:B0-----:R-:W-:Y:S02]  /*10400*/  IMAD.MOV.U32 R12, RZ, RZ, RZ ;  /* 0x000000ffff0c7224 */ /* 0x001fe400078e00ff */
[----:B------:R-:W-:Y:S02]  /*10410*/  IMAD.MOV.U32 R11, RZ, RZ, 0x1f ;  /* 0x0000001fff0b7424 */ /* 0x000fe400078e00ff */
[----:B------:R-:W-:-:S07]  /*10420*/  IMAD.MOV.U32 R15, RZ, RZ, -0x1 ;  /* 0xffffffffff0f7424 */ /* 0x000fce00078e00ff */
[----:B-1---5:R-:W-:Y:S05]  /*10430*/  WARPSYNC.COLLECTIVE R15, `(.L_x_575) ;  /* 0x000000000f087348 */ /* 0x022fea0003c00000 */
[----:B------:R0:W2:Y:S02]  /*10440*/  SHFL.IDX P6, R14, R13, R12, R11 ;  /* 0x0000000c0d0e7389 */ /* 0x0000a400000c000b */
[----:B012--5:R-:W-:Y:S01]  /*10450*/  ENDCOLLECTIVE ;  /* 0x000000000000791b */ /* 0x027fe20003800000 */
.L_x_575:
[----:B------:R-:W-:Y:S05]  /*10460*/  BSYNC B0 ;  /* 0x0000000000007941 */ /* 0x000fea0003800000 */
.L_x_574:
[----:B------:R-:W-:Y:S02]  /*10470*/  IMAD.MOV.U32 R13, RZ, RZ, R16 ;  /* 0x000000ffff0d7224 */ /* 0x000fe400078e0010 */
[----:B------:R-:W-:Y:S02]  /*10480*/  IMAD.MOV.U32 R12, RZ, RZ, 0x1 ;  /* 0x00000001ff0c7424 */ /* 0x000fe400078e00ff */
[----:B------:R-:W-:Y:S02]  /*10490*/  IMAD.MOV.U32 R11, RZ, RZ, 0x1f ;  /* 0x0000001fff0b7424 */ /* 0x000fe400078e00ff */
[----:B------:R-:W-:Y:S02]  /*104a0*/  IMAD.MOV.U32 R15, RZ, RZ, -0x1 ;  /* 0xffffffffff0f7424 */ /* 0x000fe400078e00ff */
[----:B------:R-:W-:Y:S02]  /*104b0*/  IMAD.IADD R5, R19, 0x1, R6 ;  /* 0x0000000113057824 */ /* 0x000fe400078e0206 */
[----:B------:R-:W-:-:S07]  /*104c0*/  IMAD.MOV.U32 R0, RZ, RZ, R14 ;  /* 0x000000ffff007224 */ /* 0x000fce00078e000e */
[----:B------:R-:W-:Y:S05]  /*104d0*/  WARPSYNC.COLLECTIVE R15, `(.L_x_576) ;  /* 0x000000000f087348 */ /* 0x000fea0003c00000 */
[----:B------:R0:W1:Y:S02]  /*104e0*/  SHFL.IDX P6, R14, R13, R12, R11 ;  /* 0x0000000c0d0e7389 */ /* 0x00006400000c000b */
[----:B01----:R-:W-:Y:S01]  /*104f0*/  ENDCOLLECTIVE ;  /* 0x000000000000791b */ /* 0x003fe20003800000 */
.L_x_576:
[----:B------:R-:W-:Y:S02]  /*10500*/  ULDC UR4, c[0x0][0xc3c] ;  /* 0x00030f0000047ab9 */ /* 0x000fe40000000800 */
[----:B------:R-:W-:-:S13]  /*10510*/  ISETP.GE.OR P1, PT, R5, UR4, !P0 ;  /* 0x0000000405007c0c */ /* 0x000fda000c726670 */
[----:B------:R-:W0:Y:S01]  /*10520*/  @!P1 LDC.64 R2, c[0x0][0xc80] ;  /* 0x00032000ff029b82 */ /* 0x000e220000000a00 */
[----:B------:R-:W-:Y:S02]  /*10530*/  IMAD.MOV.U32 R11, RZ, RZ, RZ ;  /* 0x000000ffff0b7224 */ /* 0x000fe400078e00ff */
[----:B------:R-:W-:Y:S02]  /*10540*/  IMAD.MOV.U32 R4, RZ, RZ, R14 ;  /* 0x000000ffff047224 */ /* 0x000fe400078e000e */
[----:B0-----:R-:W-:-:S06]  /*10550*/  @!P1 IMAD.WIDE R2, R5, 0x4, R2 ;  /* 0x0000000405029825 */ /* 0x001fcc00078e0202 */
[----:B------:R0:W2:Y:S01]  /*10560*/  @!P1 LDG.E R3, desc[UR40][R2.64] ;  /* 0x0000002802039981 */ /* 0x0000a2000c1e1900 */
[C---:B------:R-:W-:Y:S02]  /*10570*/  ISETP.GE.U32.AND P2, PT, R6.reuse, 0x2, PT ;  /* 0x000000020600780c */ /* 0x040fe40003f46070 */
[C---:B------:R-:W-:Y:S02]  /*10580*/  ISETP.GE.U32.AND P3, PT, R6.reuse, 0x4, PT ;  /* 0x000000040600780c */ /* 0x040fe40003f66070 */
[C---:B------:R-:W-:Y:S02]  /*10590*/  ISETP.GE.U32.AND P4, PT, R6.reuse, 0x8, PT ;  /* 0x000000080600780c */ /* 0x040fe40003f86070 */
[C---:B------:R-:W-:Y:S01]  /*105a0*/  ISETP.GE.U32.AND P5, PT, R6.reuse, 0x10, PT ;  /* 0x000000100600780c */ /* 0x040fe20003fa6070 */
[----:B0-----:R-:W-:Y:S02]  /*105b0*/  IMAD.MOV.U32 R2, RZ, RZ, RZ ;  /* 0x000000ffff027224 */ /* 0x001fe400078e00ff */
[----:B--2---:R-:W-:Y:S01]  /*105c0*/  @!P1 IMAD.MOV.U32 R2, RZ, RZ, R3 ;  /* 0x000000ffff029224 */ /* 0x004fe200078e0003 */
[----:B------:R-:W-:-:S03]  /*105d0*/  ISETP.NE.AND P1, PT, R6, RZ, PT ;  /* 0x000000ff0600720c */ /* 0x000fc60003f25270 */
[----:B------:R-:W-:-:S10]  /*105e0*/  IMAD.MOV.U32 R13, RZ, RZ, R2 ;  /* 0x000000ffff0d7224 */ /* 0x000fd400078e0002 */
[----:B------:R-:W-:Y:S05]  /*105f0*/  WARPSYNC.COLLECTIVE R15, `(.L_x_577) ;  /* 0x000000000f087348 */ /* 0x000fea0003c00000 */
[----:B------:R0:W1:Y:S02]  /*10600*/  SHFL.UP P6, R14, R13, R12, R11 ;  /* 0x0400000c0d0e7389 */ /* 0x00006400000c000b */
[----:B01----:R-:W-:Y:S01]  /*10610*/  ENDCOLLECTIVE ;  /* 0x000000000000791b */ /* 0x003fe20003800000 */
.L_x_577:
[----:B------:R-:W-:Y:S01]  /*10620*/  IMAD.MOV.U32 R12, RZ, RZ, 0x2 ;  /* 0x00000002ff0c7424 */ /* 0x000fe200078e00ff */
[----:B------:R-:W-:-:S05]  /*10630*/  SEL R5, R14, RZ, P1 ;  /* 0x000000ff0e057207 */ /* 0x000fca0000800000 */
[----:B------:R-:W-:-:S04]  /*10640*/  IMAD.IADD R3, R2, 0x1, R5 ;  /* 0x0000000102037824 */ /* 0x000fc800078e0205 */
[----:B------:R-:W-:-:S07]  /*10650*/  IMAD.MOV.U32 R13, RZ, RZ, R3 ;  /* 0x000000ffff0d7224 */ /* 0x000fce00078e0003 */
[----:B------:R-:W-:Y:S05]  /*10660*/  WARPSYNC.COLLECTIVE R15, `(.L_x_578) ;  /* 0x000000000f087348 */ /* 0x000fea0003c00000 */
[----:B------:R0:W1:Y:S02]  /*10670*/  SHFL.UP P6, R14, R13, R12, R11 ;  /* 0x0400000c0d0e7389 */ /* 0x00006400000c000b */
[----:B01----:R-:W-:Y:S01]  /*10680*/  ENDCOLLECTIVE ;  /* 0x000000000000791b */ /* 0x003fe20003800000 */
.L_x_578:
[----:B------:R-:W-:Y:S01]  /*10690*/  IMAD.MOV.U32 R12, RZ, RZ, 0x4 ;  /* 0x00000004ff0c7424 */ /* 0x000fe200078e00ff */
[----:B------:R-:W-:-:S05]  /*106a0*/  SEL R14, R14, RZ, P2 ;  /* 0x000000ff0e0e7207 */ /* 0x000fca0001000000 */
[----:B------:R-:W-:-:S04]  /*106b0*/  IMAD.IADD R3, R3, 0x1, R14 ;  /* 0x0000000103037824 */ /* 0x000fc800078e020e */
[----:B------:R-:W-:-:S07]  /*106c0*/  IMAD.MOV.U32 R13, RZ, RZ, R3 ;  /* 0x000000ffff0d7224 */ /* 0x000fce00078e0003 */
[----:B------:R-:W-:Y:S05]  /*106d0*/  WARPSYNC.COLLECTIVE R15, `(.L_x_579) ;  /* 0x000000000f087348 */ /* 0x000fea0003c00000 */
[----:B------:R0:W1:Y:S02]  /*106e0*/  SHFL.UP P6, R14, R13, R12, R11 ;  /* 0x0400000c0d0e7389 */ /* 0x00006400000c000b */
[----:B01----:R-:W-:Y:S01]  /*106f0*/  ENDCOLLECTIVE ;  /* 0x000000000000791b */ /* 0x003fe20003800000 */
.L_x_579:
[----:B------:R-:W-:Y:S01]  /*10700*/  IMAD.MOV.U32 R12, RZ, RZ, 0x8 ;  /* 0x00000008ff0c7424 */ /* 0x000fe200078e00ff */
[----:B------:R-:W-:-:S05]  /*10710*/  SEL R14, R14, RZ, P3 ;  /* 0x000000ff0e0e7207 */ /* 0x000fca0001800000 */
[----:B------:R-:W-:-:S04]  /*10720*/  IMAD.IADD R3, R3, 0x1, R14 ;  /* 0x0000000103037824 */ /* 0x000fc800078e020e */
[----:B------:R-:W-:-:S07]  /*10730*/  IMAD.MOV.U32 R13, RZ, RZ, R3 ;  /* 0x000000ffff0d7224 */ /* 0x000fce00078e0003 */
[----:B------:R-:W-:Y:S05]  /*10740*/  WARPSYNC.COLLECTIVE R15, `(.L_x_580) ;  /* 0x000000000f087348 */ /* 0x000fea0003c00000 */
[----:B------:R0:W1:Y:S02]  /*10750*/  SHFL.UP P6, R14, R13, R12, R11 ;  /* 0x0400000c0d0e7389 */ /* 0x00006400000c000b */
[----:B01----:R-:W-:Y:S01]  /*10760*/  ENDCOLLECTIVE ;  /* 0x000000000000791b */ /* 0x003fe20003800000 */
.L_x_580:
[----:B------:R-:W-:Y:S01]  /*10770*/  IMAD.MOV.U32 R12, RZ, RZ, 0x10 ;  /* 0x00000010ff0c7424 */ /* 0x000fe200078e00ff */
[----:B------:R-:W-:-:S05]  /*10780*/  SEL R14, R14, RZ, P4 ;  /* 0x000000ff0e0e7207 */ /* 0x000fca0002000000 */
[----:B------:R-:W-:-:S04]  /*10790*/  IMAD.IADD R3, R3, 0x1, R14 ;  /* 0x0000000103037824 */ /* 0x000fc800078e020e */
[----:B------:R-:W-:-:S07]  /*107a0*/  IMAD.MOV.U32 R13, RZ, RZ, R3 ;  /* 0x000000ffff0d7224 */ /* 0x000fce00078e0003 */
[----:B------:R-:W-:Y:S05]  /*107b0*/  WARPSYNC.COLLECTIVE R15, `(.L_x_581) ;  /* 0x000000000f087348 */ /* 0x000fea0003c00000 */
[----:B------:R0:W1:Y:S02]  /*107c0*/  SHFL.UP P6, R14, R13, R12, R11 ;  /* 0x0400000c0d0e7389 */ /* 0x00006400000c000b */
[----:B01----:R-:W-:Y:S01]  /*107d0*/  ENDCOLLECTIVE ;  /* 0x000000000000791b */ /* 0x003fe20003800000 */
.L_x_581:
[----:B------:R-:W-:Y:S02]  /*107e0*/  IMAD.MOV.U32 R12, RZ, RZ, 0x1f ;  /* 0x0000001fff0c7424 */ /* 0x000fe400078e00ff */
[----:B------:R-:W-:Y:S01]  /*107f0*/  IMAD.MOV.U32 R11, RZ, RZ, 0x1f ;  /* 0x0000001fff0b7424 */ /* 0x000fe200078e00ff */
[----:B------:R-:W-:-:S05]  /*10800*/  SEL R14, R14, RZ, P5 ;  /* 0x000000ff0e0e7207 */ /* 0x000fca0002800000 */
[----:B------:R-:W-:-:S04]  /*10810*/  IMAD.IADD R3, R3, 0x1, R14 ;  /* 0x0000000103037824 */ /* 0x000fc800078e020e */
[----:B------:R-:W-:-:S07]  /*10820*/  IMAD.MOV.U32 R13, RZ, RZ, R3 ;  /* 0x000000ffff0d7224 */ /* 0x000fce00078e0003 */
[----:B------:R-:W-:Y:S05]  /*10830*/  WARPSYNC.COLLECTIVE R15, `(.L_x_582) ;  /* 0x000000000f087348 */ /* 0x000fea0003c00000 */
[----:B------:R0:W1:Y:S02]  /*10840*/  SHFL.IDX P6, R14, R13, R12, R11 ;  /* 0x0000000c0d0e7389 */ /* 0x00006400000c000b */
[----:B01----:R-:W-:Y:S01]  /*10850*/  ENDCOLLECTIVE ;  /* 0x000000000000791b */ /* 0x003fe20003800000 */
.L_x_582:
[----:B------:R-:W-:Y:S05]  /*10860*/  BRA `(.L_x_583) ;  /* 0xffffffe0001c7947 */ /* 0x000fea000383ffff */
.L_x_522:
[----:B------:R-:W-:Y:S01]  /*10870*/  BSSY B0, `(.L_x_584) ;  /* 0x0000008000007945 */ /* 0x000fe20003800000 */
[----:B-----5:R-:W-:Y:S02]  /*10880*/  IMAD.MOV.U32 R13, RZ, RZ, R2 ;  /* 0x000000ffff0d7224 */ /* 0x020fe400078e0002 */
[----:B0-----:R-:W-:Y:S02]  /*10890*/  IMAD.MOV.U32 R12, RZ, RZ, 0x1 ;  /* 0x00000001ff0c7424 */ /* 0x001fe400078e00ff */
[----:B------:R-:W-:Y:S02]  /*108a0*/  IMAD.MOV.U32 R11, RZ, RZ, RZ ;  /* 0x000000ffff0b7224 */ /* 0x000fe400078e00ff */
[----:B------:R-:W-:-:S07]  /*108b0*/  IMAD.MOV.U32 R15, RZ, RZ, -0x1 ;  /* 0xffffffffff0f7424 */ /* 0x000fce00078e00ff */
[----:B-12---:R-:W-:Y:S05]  /*108c0*/  WARPSYNC.COLLECTIVE R15, `(.L_x_585) ;  /* 0x000000000f087348 */ /* 0x006fea0003c00000 */
[----:B------:R0:W3:Y:S02]  /*108d0*/  SHFL.UP P6, R14, R13, R12, R11 ;  /* 0x0400000c0d0e7389 */ /* 0x0000e400000c000b */
[----:B0123--:R-:W-:Y:S01]  /*108e0*/  ENDCOLLECTIVE ;  /* 0x000000000000791b */ /* 0x00ffe20003800000 */
.L_x_585:
[----:B------:R-:W-:Y:S05]  /*108f0*/  BSYNC B0 ;  /* 0x0000000000007941 */ /* 0x000fea0003800000 */
.L_x_584:
[----:B------:R-:W-:Y:S01]  /*10900*/  SEL R3, R14, RZ, P1 ;  /* 0x000000ff0e037207 */ /* 0x000fe20000800000 */
[----:B------:R-:W-:Y:S02]  /*10910*/  IMAD.MOV.U32 R12, RZ, RZ, 0x2 ;  /* 0x00000002ff0c7424 */ /* 0x000fe400078e00ff */
[----:B------:R-:W-:Y:S02]  /*10920*/  IMAD.MOV.U32 R11, RZ, RZ, RZ ;  /* 0x000000ffff0b7224 */ /* 0x000fe400078e00ff */
[----:B------:R-:W-:Y:S02]  /*10930*/  IMAD.IADD R3, R2, 0x1, R3 ;  /* 0x0000000102037824 */ /* 0x000fe400078e0203 */
[----:B------:R-:W-:Y:S02]  /*10940*/  IMAD.MOV.U32 R15, RZ, RZ, -0x1 ;  /* 0xffffffffff0f7424 */ /* 0x000fe400078e00ff */
[----:B------:R-:W-:-:S07]  /*10950*/  IMAD.MOV.U32 R13, RZ, RZ, R3 ;  /* 0x000000ffff0d7224 */ /* 0x000fce00078e0003 */
[----:B------:R-:W-:Y:S05]  /*10960*/  WARPSYNC.COLLECTIVE R15, `(.L_x_586) ;  /* 0x000000000f087348 */ /* 0x000fea0003c00000 */
[----:B------:R0:W1:Y:S02]  /*10970*/  SHFL.UP P6, R14, R13, R12, R11 ;  /* 0x0400000c0d0e7389 */ /* 0x00006400000c000b */
[----:B01----:R-:W-:Y:S01]  /*10980*/  ENDCOLLECTIVE ;  /* 0x000000000000791b */ /* 0x003fe20003800000 */
.L_x_586:
[----:B------:R-:W-:Y:S01]  /*10990*/  IMAD.MOV.U32 R12, RZ, RZ, 0x4 ;  /* 0x00000004ff0c7424 */ /* 0x000fe200078e00ff */
[----:B------:R-:W-:-:S05]  /*109a0*/  SEL R14, R14, RZ, P2 ;  /* 0x000000ff0e0e7207 */ /* 0x000fca0001000000 */
[----:B------:R-:W-:-:S04]  /*109b0*/  IMAD.IADD R3, R3, 0x1, R14 ;  /* 0x0000000103037824 */ /* 0x000fc800078e020e */
[----:B------:R-:W-:-:S07]  /*109c0*/  IMAD.MOV.U32 R13, RZ, RZ, R3 ;  /* 0x000000ffff0d7224 */ /* 0x000fce00078e0003 */
[----:B------:R-:W-:Y:S05]  /*109d0*/  WARPSYNC.COLLECTIVE R15, `(.L_x_587) ;  /* 0x000000000f087348 */ /* 0x000fea0003c00000 */
[----:B------:R0:W1:Y:S02]  /*109e0*/  SHFL.UP P6, R14, R13, R12, R11 ;  /* 0x0400000c0d0e7389 */ /* 0x00006400000c000b */
[----:B01----:R-:W-:Y:S01]  /*109f0*/  ENDCOLLECTIVE ;  /* 0x000000000000791b */ /* 0x003fe20003800000 */
.L_x_587:
[----:B------:R-:W-:Y:S01]  /*10a00*/  IMAD.MOV.U32 R12, RZ, RZ, 0x8 ;  /* 0x00000008ff0c7424 */ /* 0x000fe200078e00ff */
[----:B------:R-:W-:-:S05]  /*10a10*/  SEL R14, R14, RZ, P3 ;  /* 0x000000ff0e0e7207 */ /* 0x000fca0001800000 */
[----:B------:R-:W-:-:S04]  /*10a20*/  IMAD.IADD R3, R3, 0x1, R14 ;  /* 0x0000000103037824 */ /* 0x000fc800078e020e */
[----:B------:R-:W-:-:S07]  /*10a30*/  IMAD.MOV.U32 R13, RZ, RZ, R3 ;  /* 0x000000ffff0d7224 */ /* 0x000fce00078e0003 */
[----:B------:R-:W-:Y:S05]  /*10a40*/  WARPSYNC.COLLECTIVE R15, `(.L_x_588) ;  /* 0x000000000f087348 */ /* 0x000fea0003c00000 */
[----:B------:R0:W1:Y:S02]  /*10a50*/  SHFL.UP P6, R14, R13, R12, R11 ;  /* 0x0400000c0d0e7389 */ /* 0x00006400000c000b */
[----:B01----:R-:W-:Y:S01]  /*10a60*/  ENDCOLLECTIVE ;  /* 0x000000000000791b */ /* 0x003fe20003800000 */
.L_x_588:
[----:B------:R-:W-:Y:S01]  /*10a70*/  IMAD.MOV.U32 R12, RZ, RZ, 0x10 ;  /* 0x00000010ff0c7424 */ /* 0x000fe200078e00ff */
[----:B------:R-:W-:-:S05]  /*10a80*/  SEL R14, R14, RZ, P4 ;  /* 0x000000ff0e0e7207 */ /* 0x000fca0002000000 */
[----:B------:R-:W-:-:S04]  /*10a90*/  IMAD.IADD R3, R3, 0x1, R14 ;  /* 0x0000000103037824 */ /* 0x000fc800078e020e */
[----:B------:R-:W-:-:S07]  /*10aa0*/  IMAD.MOV.U32 R13, RZ, RZ, R3 ;  /* 0x000000ffff0d7224 */ /* 0x000fce00078e0003 */
[----:B------:R-:W-:Y:S05]  /*10ab0*/  WARPSYNC.COLLECTIVE R15, `(.L_x_589) ;  /* 0x000000000f087348 */ /* 0x000fea0003c00000 */
[----:B------:R0:W1:Y:S02]  /*10ac0*/  SHFL.UP P6, R14, R13, R12, R11 ;  /* 0x0400000c0d0e7389 */ /* 0x00006400000c000b */
[----:B01----:R-:W-:Y:S01]  /*10ad0*/  ENDCOLLECTIVE ;  /* 0x000000000000791b */ /* 0x003fe20003800000 */
.L_x_589:
        /* <DEDUP_REMOVED lines=8> */
.L_x_590:
[----:B------:R-:W-:Y:S05]  /*10b60*/  BRA `(.L_x_591) ;  /* 0xffffffdc00f87947 */ /* 0x000fea000383ffff */
.L_x_524:
[----:B------:R-:W-:Y:S01]  /*10b70*/  BSSY B0, `(.L_x_592) ;  /* 0x0000006000007945 */ /* 0x000fe20003800000 */
[----:B------:R-:W-:Y:S01]  /*10b80*/  PLOP3.LUT P6, PT, P6, PT, PT, 0x8, 0x0 ;  /* 0x000000000000781c */ /* 0x000fe200037ce170 */
[----:B------:R-:W-:-:S12]  /*10b90*/  IMAD.MOV.U32 R15, RZ, RZ, -0x1 ;  /* 0xffffffffff0f7424 */ /* 0x000fd800078e00ff */
[----:B01---5:R-:W-:Y:S05]  /*10ba0*/  WARPSYNC.COLLECTIVE R15, `(.L_x_593) ;  /* 0x000000000f087348 */ /* 0x023fea0003c00000 */
[----:B------:R-:W-:Y:S01]  /*10bb0*/  VOTE.ANY R14, PT, P6 ;  /* 0x00000000000e7806 */ /* 0x000fe200030e0100 */
[----:B01---5:R-:W-:Y:S06]  /*10bc0*/  ENDCOLLECTIVE ;  /* 0x000000000000791b */ /* 0x023fec0003800000 */
.L_x_593:
[----:B------:R-:W-:Y:S05]  /*10bd0*/  BSYNC B0 ;  /* 0x0000000000007941 */ /* 0x000fea0003800000 */
.L_x_592:
[----:B------:R-:W-:Y:S02]  /*10be0*/  IMAD.MOV.U32 R5, RZ, RZ, R14 ;  /* 0x000000ffff057224 */ /* 0x000fe400078e000e */
[----:B------:R-:W-:Y:S02]  /*10bf0*/  IMAD.MOV.U32 R13, RZ, RZ, R2 ;  /* 0x000000ffff0d7224 */ /* 0x000fe400078e0002 */
[----:B------:R-:W0:Y:S01]  /*10c00*/  POPC R4, R5 ;  /* 0x0000000500047309 */ /* 0x000e220000000000 */
[----:B------:R-:W-:Y:S02]  /*10c10*/  IMAD.MOV.U32 R11, RZ, RZ, 0x1f ;  /* 0x0000001fff0b7424 */ /* 0x000fe400078e00ff */
[----:B------:R-:W-:Y:S02]  /*10c20*/  IMAD.MOV.U32 R15, RZ, RZ, -0x1 ;  /* 0xffffffffff0f7424 */ /* 0x000fe400078e00ff */
[----:B0-----:R-:W-:-:S07]  /*10c30*/  IMAD.MOV.U32 R12, RZ, RZ, R4 ;  /* 0x000000ffff0c7224 */ /* 0x001fce00078e0004 */
[----:B------:R-:W-:Y:S05]  /*10c40*/  WARPSYNC.COLLECTIVE R15, `(.L_x_594) ;  /* 0x000000000f087348 */ /* 0x000fea0003c00000 */
[----:B------:R0:W1:Y:S02]  /*10c50*/  SHFL.IDX P6, R14, R13, R12, R11 ;  /* 0x0000000c0d0e7389 */ /* 0x00006400000c000b */
[----:B01----:R-:W-:Y:S01]  /*10c60*/  ENDCOLLECTIVE ;  /* 0x000000000000791b */ /* 0x003fe20003800000 */
.L_x_594:
[----:B------:R-:W-:Y:S01]  /*10c70*/  IMAD.MOV.U32 R17, RZ, RZ, R14 ;  /* 0x000000ffff117224 */ /* 0x000fe200078e000e */
[----:B------:R-:W-:Y:S06]  /*10c80*/  BRA `(.L_x_595) ;  /* 0xffffffdc00e87947 */ /* 0x000fec000383ffff */
.L_x_526:
[----:B------:R-:W-:Y:S01]  /*10c90*/  BSSY B0, `(.L_x_596) ;  /* 0x0000007000007945 */ /* 0x000fe20003800000 */
[----:B------:R-:W-:Y:S02]  /*10ca0*/  IMAD.MOV.U32 R13, RZ, RZ, R3 ;  /* 0x000000ffff0d7224 */ /* 0x000fe400078e0003 */
[----:B------:R-:W-:Y:S02]  /*10cb0*/  IMAD.MOV.U32 R11, RZ, RZ, 0x1f ;  /* 0x0000001fff0b7424 */ /* 0x000fe400078e00ff */
[----:B------:R-:W-:-:S07]  /*10cc0*/  IMAD.MOV.U32 R15, RZ, RZ, -0x1 ;  /* 0xffffffffff0f7424 */ /* 0x000fce00078e00ff */
[----:B-123-5:R-:W-:Y:S05]  /*10cd0*/  WARPSYNC.COLLECTIVE R15, `(.L_x_597) ;  /* 0x000000000f087348 */ /* 0x02efea0003c00000 */
[----:B------:R0:W4:Y:S02]  /*10ce0*/  SHFL.IDX P6, R14, R13, R12, R11 ;  /* 0x0000000c0d0e7389 */ /* 0x00012400000c000b */
[----:B012345:R-:W-:Y:S01]  /*10cf0*/  ENDCOLLECTIVE ;  /* 0x000000000000791b */ /* 0x03ffe20003800000 */
.L_x_597:
[----:B------:R-:W-:Y:S05]  /*10d00*/  BSYNC B0 ;  /* 0x0000000000007941 */ /* 0x000fea0003800000 */
.L_x_596:
[----:B------:R-:W-:Y:S05]  /*10d10*/  BRA `(.L_x_525) ;  /* 0xffffffdc00e07947 */ /* 0x000fea000383ffff */
.L_x_530:
[----:B0-----:R0:W1:Y:S02]  /*10d20*/  SYNCS.PHASECHK.TRANS64.TRYWAIT P0, [R0+URZ+0x22820], R3 ;  /* 0x02282003000075a7 */ /* 0x001064000800017f */
[----:B-1----:R-:W-:Y:S05]  /*10d30*/  @!P0 NANOSLEEP.SYNCS 0x989680 ;  /* 0x009896800000895d */ /* 0x002fea0003900000 */
[----:B------:R-:W1:Y:S02]  /*10d40*/  @!P0 SYNCS.PHASECHK.TRANS64 P0, [R0+URZ+0x22820], R3 ;  /* 0x02282003000085a7 */ /* 0x000e64000800007f */
[----:B-1----:R-:W-:Y:S05]  /*10d50*/  @!P0 BRA `(.L_x_530) ;  /* 0xfffffffc00f08947 */ /* 0x002fea000383ffff */
[----:B------:R-:W-:Y:S05]  /*10d60*/  BRA `(.L_x_598) ;  /* 0xffffffe000d47947 */ /* 0x000fea000383ffff */
.L_x_531:
[----:B------:R-:W1:Y:S01]  /*10d70*/  S2R R2, SR_TID.X ;  /* 0x0000000000027919 */ /* 0x000e620000002100 */
[----:B------:R-:W-:Y:S01]  /*10d80*/  BSSY B0, `(.L_x_599) ;  /* 0x000000a000007945 */ /* 0x000fe20003800000 */
[----:B------:R-:W-:Y:S02]  /*10d90*/  IMAD.MOV.U32 R12, RZ, RZ, RZ ;  /* 0x000000ffff0c7224 */ /* 0x000fe400078e00ff */
[----:B------:R-:W-:Y:S02]  /*10da0*/  IMAD.MOV.U32 R11, RZ, RZ, 0x1f ;  /* 0x0000001fff0b7424 */ /* 0x000fe400078e00ff */
[----:B------:R-:W-:Y:S01]  /*10db0*/  IMAD.MOV.U32 R15, RZ, RZ, -0x1 ;  /* 0xffffffffff0f7424 */ /* 0x000fe200078e00ff */
[----:B-1----:R-:W-:-:S04]  /*10dc0*/  SHF.R.U32.HI R2, RZ, 0x5, R2 ;  /* 0x00000005ff027819 */ /* 0x002fc80000011602 */
[----:B------:R-:W-:-:S05]  /*10dd0*/  LOP3.LUT R2, R2, 0x3, RZ, 0xc0, !PT ;  /* 0x0000000302027812 */ /* 0x000fca00078ec0ff */
[----:B------:R-:W-:-:S07]  /*10de0*/  IMAD.MOV.U32 R13, RZ, RZ, R2 ;  /* 0x000000ffff0d7224 */ /* 0x000fce00078e0002 */
[----:B0----5:R-:W-:Y:S05]  /*10df0*/  WARPSYNC.COLLECTIVE R15, `(.L_x_600) ;  /* 0x000000000f087348 */ /* 0x021fea0003c00000 */
[----:B------:R1:W2:Y:S02]  /*10e00*/  SHFL.IDX P6, R14, R13, R12, R11 ;  /* 0x0000000c0d0e7389 */ /* 0x0002a400000c000b */
[----:B012--5:R-:W-:Y:S01]  /*10e10*/  ENDCOLLECTIVE ;  /* 0x000000000000791b */ /* 0x027fe20003800000 */
.L_x_600:
[----:B------:R-:W-:Y:S05]  /*10e20*/  BSYNC B0 ;  /* 0x0000000000007941 */ /* 0x000fea0003800000 */
.L_x_599:
[----:B------:R-:W-:Y:S05]  /*10e30*/  BRA `(.L_x_601) ;  /* 0xffffffe000bc7947 */ /* 0x000fea000383ffff */
.L_x_534:
[----:B------:R-:W-:Y:S01]  /*10e40*/  BSSY B1, `(.L_x_602) ;  /* 0x0000006000017945 */ /* 0x000fe20003800000 */
[----:B------:R-:W-:-:S07]  /*10e50*/  IMAD.MOV.U32 R15, RZ, RZ, -0x1 ;  /* 0xffffffffff0f7424 */ /* 0x000fce00078e00ff */
[----:B01---5:R-:W-:Y:S05]  /*10e60*/  WARPSYNC.COLLECTIVE R15, `(.L_x_603) ;  /* 0x000000000f0c7348 */ /* 0x023fea0003c00000 */
[----:B------:R-:W-:Y:S02]  /*10e70*/  ELECT P6, UR62, PT ;  /* 0x00000000003e782f */ /* 0x000fe400038c0000 */
[----:B------:R-:W-:Y:S01]  /*10e80*/  MOV R14, UR62 ;  /* 0x0000003e000e7c02 */ /* 0x000fe20008000f00 */
[----:B01---5:R-:W-:Y:S10]  /*10e90*/  ENDCOLLECTIVE ;  /* 0x000000000000791b */ /* 0x023ff40003800000 */
.L_x_603:
[----:B------:R-:W-:Y:S05]  /*10ea0*/  BSYNC B1 ;  /* 0x0000000000017941 */ /* 0x000fea0003800000 */
.L_x_602:
[----:B------:R-:W-:Y:S05]  /*10eb0*/  BRA `(.L_x_604) ;  /* 0xffffffe000b47947 */ /* 0x000fea000383ffff */
.L_x_536:
[----:B0-----:R0:W1:Y:S02]  /*10ec0*/  SYNCS.PHASECHK.TRANS64.TRYWAIT P0, [R6+URZ], R5 ;  /* 0x00000005060075a7 */ /* 0x001064000800017f */
[----:B-1----:R-:W-:Y:S05]  /*10ed0*/  @!P0 NANOSLEEP.SYNCS 0x989680 ;  /* 0x009896800000895d */ /* 0x002fea0003900000 */
[----:B------:R-:W1:Y:S02]  /*10ee0*/  @!P0 SYNCS.PHASECHK.TRANS64 P0, [R6+URZ], R5 ;  /* 0x00000005060085a7 */ /* 0x000e64000800007f */
[----:B-1----:R-:W-:Y:S05]  /*10ef0*/  @!P0 BRA `(.L_x_536) ;  /* 0xfffffffc00f08947 */ /* 0x002fea000383ffff */
[----:B------:R-:W-:Y:S05]  /*10f00*/  BRA `(.L_x_605) ;  /* 0xffffffe000f07947 */ /* 0x000fea000383ffff */
.L_x_537:
[----:B-1----:R1:W2:Y:S02]  /*10f10*/  SYNCS.PHASECHK.TRANS64.TRYWAIT P0, [R7+URZ], R2 ;  /* 0x00000002070075a7 */ /* 0x0022a4000800017f */
[----:B--2---:R-:W-:Y:S05]  /*10f20*/  @!P0 NANOSLEEP.SYNCS 0x989680 ;  /* 0x009896800000895d */ /* 0x004fea0003900000 */
[----:B------:R-:W2:Y:S02]  /*10f30*/  @!P0 SYNCS.PHASECHK.TRANS64 P0, [R7+URZ], R2 ;  /* 0x00000002070085a7 */ /* 0x000ea4000800007f */
[----:B--2---:R-:W-:Y:S05]  /*10f40*/  @!P0 BRA `(.L_x_537) ;  /* 0xfffffffc00f08947 */ /* 0x004fea000383ffff */
[----:B------:R-:W-:Y:S05]  /*10f50*/  BRA `(.L_x_606) ;  /* 0xffffffe000e47947 */ /* 0x000fea000383ffff */
.L_x_539:
[----:B--2---:R2:W3:Y:S02]  /*10f60*/  SYNCS.PHASECHK.TRANS64.TRYWAIT P0, [R4+URZ], R5 ;  /* 0x00000005040075a7 */ /* 0x0044e4000800017f */
[----:B---3--:R-:W-:Y:S05]  /*10f70*/  @!P0 NANOSLEEP.SYNCS 0x989680 ;  /* 0x009896800000895d */ /* 0x008fea0003900000 */
[----:B------:R-:W3:Y:S02]  /*10f80*/  @!P0 SYNCS.PHASECHK.TRANS64 P0, [R4+URZ], R5 ;  /* 0x00000005040085a7 */ /* 0x000ee4000800007f */
[----:B---3--:R-:W-:Y:S05]  /*10f90*/  @!P0 BRA `(.L_x_539) ;  /* 0xfffffffc00f08947 */ /* 0x008fea000383ffff */
[----:B------:R-:W-:Y:S05]  /*10fa0*/  BRA `(.L_x_607) ;  /* 0xffffffe000ec7947 */ /* 0x000fea000383ffff */
.L_x_608:
        /* <DEDUP_REMOVED lines=13> */
.L_x_6032:


//--------------------- .text._ZN7cutlass13device_kernelIN5flash11enable_sm90INS1_16FlashAttnFwdSm90INS1_25CollectiveMainloopFwdSm90ILi2EN4cute5tupleIJNS5_1CILi1EEES8_S8_EEENS6_IJNS7_ILi128EEENS7_ILi96EEENS7_ILi64EEEEEELi256ENS_6half_tEfNS_4arch4Sm90ELb0ELb0ELb1ELb1ELb0ELb1ELb0ELb1ELb0ELb1ELb0ELb0EEENS1_21CollectiveEpilogueFwdINS6_IJSA_NS7_ILi256EEESB_EEES9_SE_SG_Li256ELb1ELb1ELb0ELb0EEENS1_36VarlenDynamicPersistentTileSchedulerILi128ELi96ELi256ELi128ELb0ELb1ELb1ELb0ELb1ELb1EEEEEEEEEvNT_6ParamsE --------------------------
	.section	.text._ZN7cutlass13device_kernelIN5flash11enable_sm90INS1_16FlashAttnFwdSm90INS1_25CollectiveMainloopFwdSm90ILi2EN4cute5tupleIJNS5_1CILi1EEES8_S8_EEENS6_IJNS7_ILi128EEENS7_ILi96EEENS7_ILi64EEEEEELi256ENS_6half_tEfNS_4arch4Sm90ELb0ELb0ELb1ELb1ELb0ELb1ELb0ELb1ELb0ELb1ELb0ELb0EEENS1_21CollectiveEpilogueFwdINS6_IJSA_NS7_ILi256EEESB_EEES9_SE_SG_Li256ELb1ELb1ELb0ELb0EEENS1_36VarlenDynamicPersistentTileSchedulerILi128ELi96ELi256ELi128ELb0ELb1ELb1ELb0ELb1ELb1EEEEEEEEEvNT_6ParamsE,"ax",@progbits
	.align	128
.text._ZN7cutlass13device_kernelIN5flash11enable_sm90INS1_16FlashAttnFwdSm90INS1_25CollectiveMainloopFwdSm90ILi2EN4cute5tupleIJNS5_1CILi1EEES8_S8_EEENS6_IJNS7_ILi128EEENS7_ILi96EEENS7_ILi64EEEEEELi256ENS_6half_tEfNS_4arch4Sm90ELb0ELb0ELb1ELb1ELb0ELb1ELb0ELb1ELb0ELb1ELb0ELb0EEENS1_21CollectiveEpilogueFwdINS6_IJSA_NS7_ILi256EEESB_EEES9_SE_SG_Li256ELb1ELb1ELb0ELb0EEENS1_36VarlenDynamicPersistentTileSchedulerILi128ELi96ELi256ELi128ELb0ELb1ELb1ELb0ELb1ELb1EEEEEEEEEvNT_6ParamsE:
        .type           _ZN7cutlass13device_kernelIN5flash11enable_sm90INS1_16FlashAttnFwdSm90INS1_25CollectiveMainloopFwdSm90ILi2EN4cute5tupleIJNS5_1CILi1EEES8_S8_EEENS6_IJNS7_ILi128EEENS7_ILi96EEENS7_ILi64EEEEEELi256ENS_6half_tEfNS_4arch4Sm90ELb0ELb0ELb1ELb1ELb0ELb1ELb0ELb1ELb0ELb1ELb0ELb0EEENS1_21CollectiveEpilogueFwdINS6_IJSA_NS7_ILi256EEESB_EEES9_SE_SG_Li256ELb1ELb1ELb0ELb0EEENS1_36VarlenDynamicPersistentTileSchedulerILi128ELi96ELi256ELi128ELb0ELb1ELb1ELb0ELb1ELb1EEEEEEEEEvNT_6ParamsE,@function
        .size           _ZN7cutlass13device_kernelIN5flash11enable_sm90INS1_16FlashAttnFwdSm90INS1_25CollectiveMainloopFwdSm90ILi2EN4cute5tupleIJNS5_1CILi1EEES8_S8_EEENS6_IJNS7_ILi128EEENS7_ILi96EEENS7_ILi64EEEEEELi256ENS_6half_tEfNS_4arch4Sm90ELb0ELb0ELb1ELb1ELb0ELb1ELb0ELb1ELb0ELb1ELb0ELb0EEENS1_21CollectiveEpilogueFwdINS6_IJSA_NS7_ILi256EEESB_EEES9_SE_SG_Li256ELb1ELb1ELb0ELb0EEENS1_36VarlenDynamicPersistentTileSchedulerILi128ELi96ELi256ELi128ELb0ELb1ELb1ELb0ELb1ELb1EEEEEEEEEvNT_6ParamsE,(.L_x_6033 - _ZN7cutlass13device_kernelIN5flash11enable_sm90INS1_16FlashAttnFwdSm90INS1_25CollectiveMainloopFwdSm90ILi2EN4cute5tupleIJNS5_1CILi1EEES8_S8_EEENS6_IJNS7_ILi128EEENS7_ILi96EEENS7_ILi64EEEEEELi256ENS_6half_tEfNS_4arch4Sm90ELb0ELb0ELb1ELb1ELb0ELb1ELb0ELb1ELb0ELb1ELb0ELb0EEENS1_21CollectiveEpilogueFwdINS6_IJSA_NS7_ILi256EEESB_EEES9_SE_SG_Li256ELb1ELb1ELb0ELb0EEENS1_36VarlenDynamicPersistentTileSchedulerILi128ELi96ELi256ELi128ELb0ELb1ELb1ELb0ELb1ELb1EEEEEEEEEvNT_6ParamsE)
        .other          _ZN7cutlass13device_kernelIN5flash11enable_sm90INS1_16FlashAttnFwdSm90INS1_25CollectiveMainloopFwdSm90ILi2EN4cute5tupleIJNS5_1CILi1EEES8_S8_EEENS6_IJNS7_ILi128EEENS7_ILi96EEENS7_ILi64EEEEEELi256ENS_6half_tEfNS_4arch4Sm90ELb0ELb0ELb1ELb1ELb0ELb1ELb0ELb1ELb0ELb1ELb0ELb0EEENS1_21CollectiveEpilogueFwdINS6_IJSA_NS7_ILi256EEESB_EEES9_SE_SG_Li256ELb1ELb1ELb0ELb0EEENS1_36VarlenDynamicPersistentTileSchedulerILi128ELi96ELi256ELi128ELb0ELb1ELb1ELb0ELb1ELb1EEEEEEEEEvNT_6ParamsE,@"STO_CUDA_ENTRY STV_DEFAULT"
_ZN7cutlass13device_kernelIN5flash11enable_sm90INS1_16FlashAttnFwdSm90INS1_25CollectiveMainloopFwdSm90ILi2EN4cute5tupleIJNS5_1CILi1EEES8_S8_EEENS6_IJNS7_ILi128EEENS7_ILi96EEENS7_ILi64EEEEEELi256ENS_6half_tEfNS_4arch4Sm90ELb0ELb0ELb1ELb1ELb0ELb1ELb0ELb1ELb0ELb1ELb0ELb0EEENS1_21CollectiveEpilogueFwdINS6_IJSA_NS7_ILi256EEESB_EEES9_SE_SG_Li256ELb1ELb1ELb0ELb0EEENS1_36VarlenDynamicPersistentTileSchedulerILi128ELi96ELi256ELi128ELb0ELb1ELb1ELb0ELb1ELb1EEEEEEEEEvNT_6ParamsE:
[----:B------:R-:W0:Y:S02]  /*0000*/  LDC R1, c[0x0][0x28] ;  /* 0x00000a00ff017b82 */ /* 0x000e240000000800 */
[----:B0-----:R-:W-:Y:S01]  /*0010*/  VIADD R1, R1, 0xffffff98 ;  /* 0xffffff9801017836 */ /* 0x001fe20000000000 */
[----:B------:R-:W0:Y:S01]  /*0020*/  S2R R3, SR_TID.X ;  /* 0x0000000000037919 */ /* 0x000e220000002100 */
[----:B------:R-:W-:Y:S01]  /*0030*/  ELECT P0, URZ, PT ;  /* 0x00000000003f782f */ /* 0x000fe20003800000 */
[----:B------:R-:W-:Y:S01]  /*0040*/  BSSY B0, `(.L_x_609) ;  /* 0x0000013000007945 */ /* 0x000fe20003800000 */
[----:B0-----:R-:W-:-:S05]  /*0050*/  SHF.R.U32.HI R0, RZ, 0x5, R3 ;  /* 0x00000005ff007819 */ /* 0x001fca0000011603 */
[----:B------:R-:W0:Y:S02]  /*0060*/  SHFL.IDX PT, R2, R0, RZ, 0x1f ;  /* 0x00001fff00027589 */ /* 0x000e2400000e0000 */
[----:B0-----:R-:W-:-:S13]  /*0070*/  ISETP.EQ.AND P0, PT, R2, RZ, P0 ;  /* 0x000000ff0200720c */ /* 0x001fda0000702270 */
[----:B------:R-:W-:Y:S05]  /*0080*/  @!P0 BRA `(.L_x_610) ;  /* 0x0000000000388947 */ /* 0x000fea0003800000 */
[----:B------:R-:W-:Y:S02]  /*0090*/  ULDC.64 UR4, c[0x0][0x198] ;  /* 0x0000660000047ab9 */ /* 0x000fe40000000a00 */
[----:B------:R-:W-:Y:S02]  /*00a0*/  UIADD3 UR6, UP0, UR4, 0x370, URZ ;  /* 0x0000037004067890 */ /* 0x000fe4000ff1e03f */
[----:B------:R-:W-:Y:S02]  /*00b0*/  UIADD3 UR8, UP1, UR4, 0x470, URZ ;  /* 0x0000047004087890 */ /* 0x000fe4000ff3e03f */
[----:B------:R-:W-:Y:S02]  /*00c0*/  UIADD3 UR10, UP2, UR4, 0x570, URZ ;  /* 0x00000570040a7890 */ /* 0x000fe4000ff5e03f */
[----:B------:R-:W-:Y:S02]  /*00d0*/  UIADD3 UR4, UP3, UR4, 0x670, URZ ;  /* 0x0000067004047890 */ /* 0x000fe4000ff7e03f */
[----:B------:R-:W-:-:S02]  /*00e0*/  UIADD3.X UR7, URZ, UR5, URZ, UP0, !UPT ;  /* 0x000000053f077290 */ /* 0x000fc400087fe43f */
[----:B------:R-:W-:Y:S02]  /*00f0*/  UIADD3.X UR9, URZ, UR5, URZ, UP1, !UPT ;  /* 0x000000053f097290 */ /* 0x000fe40008ffe43f */
[----:B------:R-:W-:Y:S02]  /*0100*/  UIADD3.X UR11, URZ, UR5, URZ, UP2, !UPT ;  /* 0x000000053f0b7290 */ /* 0x000fe400097fe43f */
[----:B------:R-:W-:-:S03]  /*0110*/  UIADD3.X UR5, URZ, UR5, URZ, UP3, !UPT ;  /* 0x000000053f057290 */ /* 0x000fc60009ffe43f */
[----:B------:R0:W-:Y:S02]  /*0120*/  UTMACCTL.PF [UR6] ;  /* 0x00000000060079b9 */ /* 0x0001e40008040000 */
[----:B------:R0:W-:Y:S02]  /*0130*/  UTMACCTL.PF [UR8] ;  /* 0x00000000080079b9 */ /* 0x0001e40008040000 */
[----:B------:R0:W-:Y:S02]  /*0140*/  UTMACCTL.PF [UR10] ;  /* 0x000000000a0079b9 */ /* 0x0001e40008040000 */
[----:B------:R0:W-:Y:S02]  /*0150*/  UTMACCTL.PF [UR4] ;  /* 0x00000000040079b9 */ /* 0x0001e40008040000 */
[----:B0-----:R-:W-:Y:S01]  /*0160*/  NOP ;  /* 0x0000000000007918 */ /* 0x001fe20000000000 */
.L_x_610:
[----:B------:R-:W-:Y:S05]  /*0170*/  BSYNC B0 ;  /* 0x0000000000007941 */ /* 0x000fea0003800000 */
.L_x_609:
[----:B------:R-:W-:Y:S01]  /*0180*/  VOTEU.ANY UP0, P0 ;  /* 0x00000000003f7886 */ /* 0x000fe20000000100 */
[----:B------:R-:W0:Y:S01]  /*0190*/  SHFL.IDX PT, R2, R0, RZ, 0x1f ;  /* 0x00001fff00027589 */ /* 0x000e2200000e0000 */
[----:B------:R-:W-:Y:S01]  /*01a0*/  UMOV UR4, 0x80 ;  /* 0x0000008000047882 */ /* 0x000fe20000000000 */
[----:B------:R-:W-:Y:S01]  /*01b0*/  UMOV UR7, 0x100 ;  /* 0x0000010000077882 */ /* 0x000fe20000000000 */
[----:B------:R-:W-:Y:S01]  /*01c0*/  SHF.R.U32.HI R3, RZ, 0x7, R3 ;  /* 0x00000007ff037819 */ /* 0x000fe20000011603 */
[----:B------:R-:W1:Y:S01]  /*01d0*/  @UP0 S2UR UR8, SR_CgaCtaId ;  /* 0x00000000000809c3 */ /* 0x000e620000008800 */
[----:B------:R-:W-:Y:S01]  /*01e0*/  @UP0 UMOV UR6, 0x400 ;  /* 0x0000040000060882 */ /* 0x000fe20000000000 */
[----:B------:R-:W-:-:S04]  /*01f0*/  @UP0 UIADD3 UR4, -UR4, 0x100000, URZ ;  /* 0x0010000004040890 */ /* 0x000fc8000fffe13f */
[----:B------:R-:W-:Y:S02]  /*0200*/  @UP0 USHF.L.U32 UR5, UR4, 0xb, URZ ;  /* 0x0000000b04050899 */ /* 0x000fe4000800063f */
[----:B------:R-:W-:Y:S01]  /*0210*/  @UP0 USHF.L.U32 UR4, UR4, 0x1, URZ ;  /* 0x0000000104040899 */ /* 0x000fe2000800063f */
[----:B------:R-:W-:Y:S01]  /*0220*/  VOTEU.ANY UP1, P0 ;  /* 0x00000000003f7886 */ /* 0x000fe20000020100 */
[----:B0-----:R-:W-:Y:S02]  /*0230*/  ISETP.NE.AND P1, PT, R2, RZ, PT ;  /* 0x000000ff0200720c */ /* 0x001fe40003f25270 */
[----:B------:R0:W2:Y:S01]  /*0240*/  SHFL.IDX PT, R2, R3, RZ, 0x1f ;  /* 0x00001fff03027589 */ /* 0x0000a200000e0000 */
[----:B-1----:R-:W-:Y:S02]  /*0250*/  @UP0 ULEA UR8, UR8, UR6, 0x18 ;  /* 0x0000000608080291 */ /* 0x002fe4000f8ec03f */
[----:B------:R-:W-:-:S04]  /*0260*/  @UP0 UIADD3 UR6, -UR7, 0x100000, URZ ;  /* 0x0010000007060890 */ /* 0x000fc8000fffe13f */
[----:B------:R-:W-:Y:S02]  /*0270*/  @UP0 USHF.L.U32 UR7, UR6, 0xb, URZ ;  /* 0x0000000b06070899 */ /* 0x000fe4000800063f */
[----:B------:R-:W-:Y:S01]  /*0280*/  @UP0 USHF.L.U32 UR6, UR6, 0x1, URZ ;  /* 0x0000000106060899 */ /* 0x000fe2000800063f */
[----:B------:R-:W-:Y:S01]  /*0290*/  VOTEU.ANY UP0, P0 ;  /* 0x00000000003f7886 */ /* 0x000fe20000000100 */
[----:B------:R-:W1:Y:S04]  /*02a0*/  FENCE.VIEW.ASYNC.S ;  /* 0x00000000000073c6 */ /* 0x000e680000000000 */
[----:B-1----:R0:W1:Y:S06]  /*02b0*/  @UP0 SYNCS.EXCH.64 URZ, [UR8+0x22800], UR4 ;  /* 0x02280004083f05b2 */ /* 0x00206c0008000100 */
[----:B------:R0:W3:Y:S02]  /*02c0*/  @UP1 SYNCS.EXCH.64 URZ, [UR8+0x22820], UR6 ;  /* 0x02282006083f15b2 */ /* 0x0000e40008000100 */
[----:B0-----:R-:W-:Y:S05]  /*02d0*/  @P1 BRA `(.L_x_611) ;  /* 0x0000000000481947 */ /* 0x001fea0003800000 */
[----:B------:R-:W0:Y:S01]  /*02e0*/  S2UR UR5, SR_CgaCtaId ;  /* 0x00000000000579c3 */ /* 0x000e220000008800 */
        /* <DEDUP_REMOVED lines=15> */
[----:B------:R0:W0:Y:S01]  /*03e0*/  SYNCS.EXCH.64 URZ, [UR8+0x22848], UR6 ;  /* 0x02284806083f75b2 */ /* 0x0000220008000100 */
[----:B------:R-:W-:Y:S01]  /*03f0*/  NOP ;  /* 0x0000000000007918 */ /* 0x000fe20000000000 */
.L_x_611:
[----:B------:R-:W5:Y:S01]  /*0400*/  SHFL.IDX PT, R3, R0, RZ, 0x1f ;  /* 0x00001fff00037589 */ /* 0x000f6200000e0000 */
[----:B------:R-:W-:Y:S01]  /*0410*/  NOP ;  /* 0x0000000000007918 */ /* 0x000fe20000000000 */
[----:B-----5:R-:W-:-:S13]  /*0420*/  ISETP.NE.AND P0, PT, R3, RZ, PT ;  /* 0x000000ff0300720c */ /* 0x020fda0003f05270 */
        /* <DEDUP_REMOVED lines=17> */
[----:B------:R0:W0:Y:S01]  /*0540*/  SYNCS.EXCH.64 URZ, [UR8+0x22868], UR6 ;  /* 0x02286806083f75b2 */ /* 0x0000220008000100 */
[----:B------:R-:W-:Y:S01]  /*0550*/  NOP ;  /* 0x0000000000007918 */ /* 0x000fe20000000000 */
.L_x_612:
[----:B------:R-:W5:Y:S01]  /*0560*/  SHFL.IDX PT, R3, R0, RZ, 0x1f ;  /* 0x00001fff00037589 */ /* 0x000f6200000e0000 */
[----:B------:R-:W-:Y:S01]  /*0570*/  NOP ;  /* 0x0000000000007918 */ /* 0x000fe20000000000 */
[----:B-----5:R-:W-:-:S13]  /*0580*/  ISETP.NE.AND P0, PT, R3, RZ, PT ;  /* 0x000000ff0300720c */ /* 0x020fda0003f05270 */
        /* <DEDUP_REMOVED lines=13> */
[----:B------:R0:W0:Y:S01]  /*0660*/  SYNCS.EXCH.64 URZ, [UR6+0x22888], UR4 ;  /* 0x02288804063f75b2 */ /* 0x0000220008000100 */
[----:B------:R-:W-:Y:S01]  /*0670*/  NOP ;  /* 0x0000000000007918 */ /* 0x000fe20000000000 */
.L_x_613:
        /* <DEDUP_REMOVED lines=22> */
.L_x_614:
        /* <DEDUP_REMOVED lines=22> */
.L_x_615:
[----:B--2---:R-:W-:Y:S01]  /*0940*/  ISETP.NE.AND P0, PT, R2, RZ, PT ;  /* 0x000000ff0200720c */ /* 0x004fe20003f05270 */
[----:B------:R-:W-:Y:S01]  /*0950*/  IMAD.MOV.U32 R2, RZ, RZ, 0x1 ;  /* 0x00000001ff027424 */ /* 0x000fe200078e00ff */
[----:B------:R-:W-:Y:S01]  /*0960*/  NOP ;  /* 0x0000000000007918 */ /* 0x000fe20000000000 */
[----:B------:R-:W-:Y:S01]  /*0970*/  ULDC.64 UR40, c[0x0][0x208] ;  /* 0x0000820000287ab9 */ /* 0x000fe20000000a00 */
[----:B------:R-:W-:Y:S02]  /*0980*/  BSSY B9, `(.L_x_616) ;  /* 0x000169d000097945 */ /* 0x000fe40003800000 */
[----:B------:R-:W-:-:S05]  /*0990*/  SEL R2, R2, 0x2, !P0 ;  /* 0x0000000202027807 */ /* 0x000fca0004000000 */
[----:B------:R2:W-:Y:S01]  /*09a0*/  STL [R1+0x60], R2 ;  /* 0x0000600201007387 */ /* 0x0005e20000100800 */
[----:B01-34-:R-:W-:Y:S06]  /*09b0*/  BAR.SYNC.DEFER_BLOCKING 0x0 ;  /* 0x0000000000007b1d */ /* 0x01bfec0000010000 */
[----:B------:R-:W-:Y:S05]  /*09c0*/  @!P0 BRA `(.L_x_617) ;  /* 0x000000f400208947 */ /* 0x000fea0003800000 */
.L_x_618:
        /* <DEDUP_REMOVED lines=8> */
[----:B-1----:R-:W-:-:S06]  /*0a50*/  ULEA UR4, UR5, UR4, 0x18 ;  /* 0x0000000405047291 */ /* 0x002fcc000f8ec03f */
[----:B------:R-:W-:Y:S01]  /*0a60*/  IMAD.U32 R18, RZ, RZ, UR4 ;  /* 0x00000004ff127e24 */ /* 0x000fe2000f8e00ff */
[----:B0-----:R-:W-:Y:S01]  /*0a70*/  SHF.R.U32.HI R0, RZ, 0x7, R0 ;  /* 0x00000007ff007819 */ /* 0x001fe20000011600 */
[----:B------:R-:W-:-:S03]  /*0a80*/  ULDC UR4, c[0x0][0xc3c] ;  /* 0x00030f0000047ab9 */ /* 0x000fc60000000800 */
[----:B------:R-:W-:-:S13]  /*0a90*/  ISETP.NE.AND P0, PT, R0, 0x1, PT ;  /* 0x000000010000780c */ /* 0x000fda0003f05270 */
[----:B------:R-:W-:Y:S08]  /*0aa0*/  @!P0 BAR.ARV 0x9, 0x100 ;  /* 0x0244000000008b1d */ /* 0x000ff00000002000 */
[----:B------:R-:W-:Y:S06]  /*0ab0*/  BAR.SYNC.DEFER_BLOCKING 0x5, 0x180 ;  /* 0x0146000000007b1d */ /* 0x000fec0000010000 */
[----:B------:R-:W0:Y:S02]  /*0ac0*/  LDS.128 R88, [R18+0x228d0] ;  /* 0x0228d00012587984 */ /* 0x000e240000000c00 */
[----:B------:R-:W-:Y:S06]  /*0ad0*/  BAR.ARV 0x4, 0x180 ;  /* 0x0106000000007b1d */ /* 0x000fec0000002000 */
[----:B0-----:R-:W-:-:S13]  /*0ae0*/  ISETP.GE.AND P0, PT, R91, UR4, PT ;  /* 0x000000045b007c0c */ /* 0x001fda000bf06270 */
[----:B------:R-:W-:Y:S05]  /*0af0*/  @P0 BRA `(.L_x_619) ;  /* 0x0000016800140947 */ /* 0x000fea0003800000 */
[----:B------:R-:W3:Y:S01]  /*0b00*/  LDL.LU R11, [R1+0x60] ;  /* 0x00006000010b7983 */ /* 0x000ee20000300800 */
[----:B------:R-:W0:Y:S02]  /*0b10*/  S2R R0, SR_TID.X ;  /* 0x0000000000007919 */ /* 0x000e240000002100 */
[----:B0-----:R-:W-:-:S05]  /*0b20*/  VIADD R10, R0, 0xffffff80 ;  /* 0xffffff80000a7836 */ /* 0x001fca0000000000 */
[----:B------:R-:W-:-:S04]  /*0b30*/  SHF.R.S32.HI R0, RZ, 0x1f, R10 ;  /* 0x0000001fff007819 */ /* 0x000fc8000001140a */
[----:B------:R-:W-:-:S04]  /*0b40*/  LEA.HI R3, R0, R10, RZ, 0x7 ;  /* 0x0000000a00037211 */ /* 0x000fc800078f38ff */
[----:B------:R-:W-:-:S05]  /*0b50*/  LOP3.LUT R230, R3, 0xffffff80, RZ, 0xc0, !PT ;  /* 0xffffff8003e67812 */ /* 0x000fca00078ec0ff */
[----:B------:R-:W-:-:S05]  /*0b60*/  IMAD.IADD R230, R10, 0x1, -R230 ;  /* 0x000000010ae67824 */ /* 0x000fca00078e0ae6 */
[----:B------:R-:W-:-:S04]  /*0b70*/  SHF.R.S32.HI R7, RZ, 0x1f, R230 ;  /* 0x0000001fff077819 */ /* 0x000fc800000114e6 */
[----:B------:R-:W-:-:S04]  /*0b80*/  LEA.HI R6, R7, R230, RZ, 0x2 ;  /* 0x000000e607067211 */ /* 0x000fc800078f10ff */
[--C-:B------:R-:W-:Y:S02]  /*0b90*/  SHF.R.S32.HI R4, RZ, 0x2, R6.reuse ;  /* 0x00000002ff047819 */ /* 0x100fe40000011406 */
[----:B------:R-:W-:Y:S02]  /*0ba0*/  SHF.R.S32.HI R5, RZ, 0x1f, R6 ;  /* 0x0000001fff057819 */ /* 0x000fe40000011406 */
[----:B------:R-:W-:Y:S02]  /*0bb0*/  SHF.R.S32.HI R234, RZ, 0x7, R3 ;  /* 0x00000007ffea7819 */ /* 0x000fe40000011403 */
[----:B------:R-:W-:Y:S02]  /*0bc0*/  LEA.HI R5, R5, R4, RZ, 0x3 ;  /* 0x0000000405057211 */ /* 0x000fe400078f18ff */
[----:B--2---:R-:W-:Y:S02]  /*0bd0*/  LEA.HI R2, R0, R10, RZ, 0x4 ;  /* 0x0000000a00027211 */ /* 0x004fe400078f20ff */
[----:B------:R-:W-:-:S02]  /*0be0*/  LOP3.LUT R9, R5, 0xfffffff8, RZ, 0xc0, !PT ;  /* 0xfffffff805097812 */ /* 0x000fc400078ec0ff */
[----:B------:R-:W-:Y:S02]  /*0bf0*/  LEA.HI R7, R7, R230, RZ, 0x5 ;  /* 0x000000e607077211 */ /* 0x000fe400078f28ff */
[----:B------:R-:W-:Y:S02]  /*0c00*/  LEA.HI R3, R3, R234, RZ, 0x1 ;  /* 0x000000ea03037211 */ /* 0x000fe400078f08ff */
[----:B------:R-:W-:Y:S01]  /*0c10*/  SHF.R.S32.HI R5, RZ, 0x4, R2 ;  /* 0x00000004ff057819 */ /* 0x000fe20000011402 */
[----:B------:R-:W-:Y:S01]  /*0c20*/  IMAD.IADD R8, R4, 0x1, -R9 ;  /* 0x0000000104087824 */ /* 0x000fe200078e0a09 */
[----:B------:R-:W-:Y:S02]  /*0c30*/  SHF.R.S32.HI R7, RZ, 0x5, R7 ;  /* 0x00000005ff077819 */ /* 0x000fe40000011407 */
[----:B------:R-:W-:Y:S02]  /*0c40*/  LOP3.LUT R3, R3, 0x3fffffe, RZ, 0xc0, !PT ;  /* 0x03fffffe03037812 */ /* 0x000fe400078ec0ff */
[----:B------:R-:W-:-:S02]  /*0c50*/  LOP3.LUT R4, R2, 0x3fffff0, RZ, 0xc0, !PT ;  /* 0x03fffff002047812 */ /* 0x000fc400078ec0ff */
[----:B------:R-:W-:Y:S01]  /*0c60*/  LEA.HI R2, R2, R5, RZ, 0x1 ;  /* 0x0000000502027211 */ /* 0x000fe200078f08ff */
[----:B------:R-:W-:Y:S01]  /*0c70*/  IMAD R8, R7, 0x10, R8 ;  /* 0x0000001007087824 */ /* 0x000fe200078e0208 */
[-C--:B------:R-:W-:Y:S01]  /*0c80*/  LEA.HI R207, R0, R10.reuse, RZ, 0x5 ;  /* 0x0000000a00cf7211 */ /* 0x080fe200078f28ff */
[----:B------:R-:W-:Y:S01]  /*0c90*/  IMAD.IADD R3, R234, 0x1, -R3 ;  /* 0x00000001ea037824 */ /* 0x000fe200078e0a03 */
[----:B------:R-:W-:Y:S01]  /*0ca0*/  LOP3.LUT R2, R2, 0x1ffffffe, RZ, 0xc0, !PT ;  /* 0x1ffffffe02027812 */ /* 0x000fe200078ec0ff */
[----:B------:R-:W-:Y:S01]  /*0cb0*/  IMAD.IADD R4, R10, 0x1, -R4 ;  /* 0x000000010a047824 */ /* 0x000fe200078e0a04 */
[----:B------:R-:W-:Y:S01]  /*0cc0*/  SHF.R.S32.HI R207, RZ, 0x5, R207 ;  /* 0x00000005ffcf7819 */ /* 0x000fe200000114cf */
[----:B------:R-:W-:Y:S01]  /*0cd0*/  IMAD R235, R3, 0x40, R8 ;  /* 0x0000004003eb7824 */ /* 0x000fe200078e0208 */
[----:B------:R-:W-:Y:S01]  /*0ce0*/  LEA.HI R3, R0, R10, RZ, 0x2 ;  /* 0x0000000a00037211 */ /* 0x000fe200078f10ff */
[----:B------:R-:W-:Y:S01]  /*0cf0*/  IMAD.IADD R2, R5, 0x1, -R2 ;  /* 0x0000000105027824 */ /* 0x000fe200078e0a02 */
[----:B------:R-:W-:-:S02]  /*0d00*/  LEA R5, R207, R4, 0x4 ;  /* 0x00000004cf057211 */ /* 0x000fc400078e20ff */
[----:B------:R-:W-:Y:S02]  /*0d10*/  LOP3.LUT R4, R3, 0xfffffffc, RZ, 0xc0, !PT ;  /* 0xfffffffc03047812 */ /* 0x000fe400078ec0ff */
[----:B------:R-:W-:-:S03]  /*0d20*/  LEA.HI R0, R0, R10, RZ, 0x3 ;  /* 0x0000000a00007211 */ /* 0x000fc600078f18ff */
[----:B------:R-:W-:Y:S01]  /*0d30*/  IMAD.IADD R4, R10, 0x1, -R4 ;  /* 0x000000010a047824 */ /* 0x000fe200078e0a04 */
[----:B------:R-:W-:Y:S02]  /*0d40*/  LOP3.LUT R212, R0, 0xfffffff8, RZ, 0xc0, !PT ;  /* 0xfffffff800d47812 */ /* 0x000fe400078ec0ff */
[----:B------:R-:W-:Y:S02]  /*0d50*/  SHF.R.S32.HI R228, RZ, 0x3, R0 ;  /* 0x00000003ffe47819 */ /* 0x000fe40000011400 */
[----:B------:R-:W-:Y:S02]  /*0d60*/  LEA.HI R0, R4, R4, RZ, 0x1 ;  /* 0x0000000404007211 */ /* 0x000fe400078f08ff */
[----:B------:R-:W-:Y:S02]  /*0d70*/  IADD3 R212, R10, -R212, RZ ;  /* 0x800000d40ad47210 */ /* 0x000fe40007ffe0ff */
[--C-:B------:R-:W-:Y:S02]  /*0d80*/  SHF.R.S32.HI R19, RZ, 0x2, R3.reuse ;  /* 0x00000002ff137819 */ /* 0x100fe40000011403 */
[----:B------:R-:W-:Y:S01]  /*0d90*/  SHF.R.S32.HI R8, RZ, 0x1f, R3 ;  /* 0x0000001fff087819 */ /* 0x000fe20000011403 */
[----:B------:R-:W-:Y:S01]  /*0da0*/  IMAD.SHL.U32 R205, R212, 0x8, RZ ;  /* 0x00000008d4cd7824 */ /* 0x000fe200078e00ff */
[----:B------:R-:W-:Y:S01]  /*0db0*/  LOP3.LUT R3, R0, 0x1ffffffe, RZ, 0xc0, !PT ;  /* 0x1ffffffe00037812 */ /* 0x000fe200078ec0ff */
[----:B------:R-:W-:-:S04]  /*0dc0*/  IMAD R7, R5, 0x8, R2 ;  /* 0x0000000805077824 */ /* 0x000fc800078e0202 */
[----:B------:R-:W-:Y:S01]  /*0dd0*/  IMAD.IADD R0, R4, 0x1, -R3 ;  /* 0x0000000104007824 */ /* 0x000fe200078e0a03 */
[----:B------:R-:W-:Y:S02]  /*0de0*/  SHF.R.S32.HI R3, RZ, 0x1f, R205 ;  /* 0x0000001fff037819 */ /* 0x000fe400000114cd */
[----:B------:R-:W-:Y:S01]  /*0df0*/  LOP3.LUT R3, R6, 0x7ffffffc, RZ, 0xc0, !PT ;  /* 0x7ffffffc06037812 */ /* 0x000fe200078ec0ff */
[----:B------:R-:W-:Y:S02]  /*0e00*/  VIADD R217, R19, 0x40 ;  /* 0x0000004013d97836 */ /* 0x000fe40000000000 */
[----:B------:R-:W-:Y:S02]  /*0e10*/  IMAD.SHL.U32 R16, R4, 0x8, RZ ;  /* 0x0000000804107824 */ /* 0x000fe400078e00ff */
[----:B------:R-:W-:Y:S02]  /*0e20*/  IMAD.IADD R236, R230, 0x1, -R3 ;  /* 0x00000001e6ec7824 */ /* 0x000fe400078e0a03 */
[----:B------:R-:W-:-:S02]  /*0e30*/  IMAD.SHL.U32 R3, R7, 0x8, RZ ;  /* 0x0000000807037824 */ /* 0x000fc400078e00ff */
[----:B------:R-:W-:Y:S01]  /*0e40*/  IMAD.SHL.U32 R22, R4, 0x4, RZ ;  /* 0x0000000404167824 */ /* 0x000fe200078e00ff */
[----:B------:R-:W-:Y:S02]  /*0e50*/  SHF.R.S32.HI R4, RZ, 0x1f, R217 ;  /* 0x0000001fff047819 */ /* 0x000fe400000114d9 */
[----:B------:R0:W-:Y:S01]  /*0e60*/  STL [R1+0x4], R3 ;  /* 0x0000040301007387 */ /* 0x0001e20000100800 */
[----:B------:R-:W-:Y:S01]  /*0e70*/  LEA.HI R8, R8, R19, RZ, 0x3 ;  /* 0x0000001308087211 */ /* 0x000fe200078f18ff */
[----:B------:R-:W-:Y:S01]  /*0e80*/  IMAD.SHL.U32 R206, R217, 0x40, RZ ;  /* 0x00000040d9ce7824 */ /* 0x000fe200078e00ff */
[----:B------:R-:W-:Y:S02]  /*0e90*/  LEA.HI R4, R4, R217, RZ, 0x3 ;  /* 0x000000d904047211 */ /* 0x000fe400078f18ff */
[----:B------:R-:W-:Y:S02]  /*0ea0*/  LOP3.LUT R8, R8, 0xfffffff8, RZ, 0xc0, !PT ;  /* 0xfffffff808087812 */ /* 0x000fe400078ec0ff */
[----:B------:R-:W-:Y:S01]  /*0eb0*/  LOP3.LUT R206, R206, 0x1c0, RZ, 0xc0, !PT ;  /* 0x000001c0cece7812 */ /* 0x000fe200078ec0ff */
[----:B------:R-:W-:-:S02]  /*0ec0*/  IMAD.SHL.U32 R4, R4, 0x40, RZ ;  /* 0x0000004004047824 */ /* 0x000fc400078e00ff */
[----:B------:R-:W-:Y:S01]  /*0ed0*/  IMAD.IADD R226, R19, 0x1, -R8 ;  /* 0x0000000113e27824 */ /* 0x000fe200078e0a08 */
[----:B------:R-:W-:Y:S01]  /*0ee0*/  SHF.R.U32.HI R8, RZ, 0x3, R206 ;  /* 0x00000003ff087819 */ /* 0x000fe200000116ce */
[----:B------:R-:W-:Y:S01]  /*0ef0*/  VIADD R202, R22, 0x10 ;  /* 0x0000001016ca7836 */ /* 0x000fe20000000000 */
[----:B------:R-:W-:Y:S02]  /*0f00*/  LOP3.LUT R5, R206, 0x38, R16, 0xf8, !PT ;  /* 0x00000038ce057812 */ /* 0x000fe400078ef810 */
[----:B------:R-:W-:Y:S01]  /*0f10*/  LOP3.LUT R208, R4, 0xfffffe00, RZ, 0xc0, !PT ;  /* 0xfffffe0004d07812 */ /* 0x000fe200078ec0ff */
[C---:B------:R-:W-:Y:S01]  /*0f20*/  VIADD R209, R205.reuse, 0x80 ;  /* 0x00000080cdd17836 */ /* 0x040fe20000000000 */
[C---:B------:R-:W-:Y:S01]  /*0f30*/  IADD3 R210, R205.reuse, 0x40, RZ ;  /* 0x00000040cdd27810 */ /* 0x040fe20007ffe0ff */
[----:B------:R-:W-:Y:S01]  /*0f40*/  VIADD R211, R205, 0xc0 ;  /* 0x000000c0cdd37836 */ /* 0x000fe20000000000 */
[----:B------:R-:W-:Y:S02]  /*0f50*/  LOP3.LUT R5, R208, R5, R8, 0xf6, !PT ;  /* 0x00000005d0057212 */ /* 0x000fe400078ef608 */
[----:B------:R-:W-:Y:S01]  /*0f60*/  SHF.R.S32.HI R231, RZ, 0x1f, R202 ;  /* 0x0000001fffe77819 */ /* 0x000fe200000114ca */
[----:B------:R-:W-:Y:S01]  /*0f70*/  IMAD.MOV.U32 R218, RZ, RZ, RZ ;  /* 0x000000ffffda7224 */ /* 0x000fe200078e00ff */
[----:B------:R-:W-:Y:S01]  /*0f80*/  SHF.R.S32.HI R6, RZ, 0x1f, R210 ;  /* 0x0000001fff067819 */ /* 0x000fe200000114d2 */
[----:B------:R-:W-:Y:S01]  /*0f90*/  IMAD.MOV.U32 R2, RZ, RZ, RZ ;  /* 0x000000ffff027224 */ /* 0x000fe200078e00ff */
[----:B------:R-:W-:Y:S01]  /*0fa0*/  CS2R R200, SRZ ;  /* 0x0000000000c87805 */ /* 0x000fe2000001ff00 */
[----:B------:R-:W-:Y:S01]  /*0fb0*/  IMAD.MOV.U32 R204, RZ, RZ, RZ ;  /* 0x000000ffffcc7224 */ /* 0x000fe200078e00ff */
[----:B------:R-:W-:Y:S01]  /*0fc0*/  SHF.R.S32.HI R220, RZ, 0x1f, R19 ;  /* 0x0000001fffdc7819 */ /* 0x000fe20000011413 */
[----:B------:R-:W-:Y:S01]  /*0fd0*/  IMAD.SHL.U32 R232, R202, 0x2, RZ ;  /* 0x00000002cae87824 */ /* 0x000fe200078e00ff */
[----:B------:R-:W-:Y:S01]  /*0fe0*/  SHF.R.S32.HI R17, RZ, 0x1f, R16 ;  /* 0x0000001fff117819 */ /* 0x000fe20000011410 */
[----:B------:R-:W-:Y:S01]  /*0ff0*/  IMAD R233, R5, 0x2, R18 ;  /* 0x0000000205e97824 */ /* 0x000fe200078e0212 */
[----:B------:R-:W-:Y:S01]  /*1000*/  SHF.R.S32.HI R6, RZ, 0x1f, R209 ;  /* 0x0000001fff067819 */ /* 0x000fe200000114d1 */
[----:B------:R-:W-:Y:S01]  /*1010*/  IMAD R237, R0, 0x8, R235 ;  /* 0x0000000800ed7824 */ /* 0x000fe200078e02eb */
[----:B------:R-:W-:-:S02]  /*1020*/  SHF.R.S32.HI R4, RZ, 0x1f, R211 ;  /* 0x0000001fff047819 */ /* 0x000fc400000114d3 */
[----:B------:R-:W-:Y:S02]  /*1030*/  SHF.L.U64.HI R231, R202, 0x1, R231 ;  /* 0x00000001cae77819 */ /* 0x000fe400000102e7 */
[----:B0--3--:R-:W-:-:S07]  /*1040*/  LOP3.LUT R203, R11, 0x1, RZ, 0xfc, !PT ;  /* 0x000000010bcb7812 */ /* 0x009fce00078efcff */
.L_x_752:
[----:B0-----:R-:W0:Y:S02]  /*1050*/  LDC.64 R4, c[0x0][0xc88] ;  /* 0x00032200ff047b82 */ /* 0x001e240000000a00 */
[----:B0-----:R-:W-:-:S05]  /*1060*/  IMAD.WIDE R4, R91, 0x4, R4 ;  /* 0x000000045b047825 */ /* 0x001fca00078e0204 */
[----:B--2---:R-:W2:Y:S01]  /*1070*/  LDG.E R216, desc[UR40][R4.64] ;  /* 0x0000002804d87981 */ /* 0x004ea2000c1e1900 */
[----:B------:R-:W-:Y:S05]  /*1080*/  YIELD ;  /* 0x0000000000007946 */ /* 0x000fea0003800000 */
[----:B------:R-:W-:Y:S01]  /*1090*/  ULDC.64 UR4, c[0x0][0xa28] ;  /* 0x00028a0000047ab9 */ /* 0x000fe20000000a00 */
[----:B------:R-:W-:Y:S01]  /*10a0*/  ULDC.64 UR8, c[0x0][0xa18] ;  /* 0x0002860000087ab9 */ /* 0x000fe20000000a00 */
[----:B------:R-:W-:Y:S01]  /*10b0*/  ISETP.NE.U32.AND P1, PT, RZ, UR4, PT ;  /* 0x00000004ff007c0c */ /* 0x000fe2000bf25070 */
[----:B------:R-:W-:Y:S01]  /*10c0*/  ULDC.64 UR6, c[0x0][0xa08] ;  /* 0x0002820000067ab9 */ /* 0x000fe20000000a00 */
[----:B------:R-:W-:Y:S01]  /*10d0*/  IMAD.MOV.U32 R3, RZ, RZ, RZ ;  /* 0x000000ffff037224 */ /* 0x000fe200078e00ff */
[----:B------:R-:W-:Y:S01]  /*10e0*/  ISETP.NE.U32.AND P0, PT, RZ, UR6, PT ;  /* 0x00000006ff007c0c */ /* 0x000fe2000bf05070 */
[----:B------:R-:W-:Y:S01]  /*10f0*/  IMAD.MOV.U32 R31, RZ, RZ, RZ ;  /* 0x000000ffff1f7224 */ /* 0x000fe200078e00ff */
[----:B------:R-:W-:-:S02]  /*1100*/  ISETP.NE.AND.EX P1, PT, RZ, UR5, PT, P1 ;  /* 0x00000005ff007c0c */ /* 0x000fc4000bf25310 */
[----:B------:R-:W-:Y:S02]  /*1110*/  ISETP.NE.AND.EX P0, PT, RZ, UR7, PT, P0 ;  /* 0x00000007ff007c0c */ /* 0x000fe4000bf05300 */
[----:B--2---:R-:W-:-:S09]  /*1120*/  SHF.R.S32.HI R229, RZ, 0x1f, R216 ;  /* 0x0000001fffe57819 */ /* 0x004fd200000114d8 */
[C---:B------:R-:W-:Y:S02]  /*1130*/  @P1 LEA R6, P2, R216.reuse, UR4, 0x2 ;  /* 0x00000004d8061c11 */ /* 0x040fe4000f8410ff */
[C---:B------:R-:W-:Y:S02]  /*1140*/  SHF.L.U32 R214, R216.reuse, 0x2, RZ ;  /* 0x00000002d8d67819 */ /* 0x040fe400000006ff */
[C-C-:B------:R-:W-:Y:S02]  /*1150*/  @P1 LEA.HI.X R7, R216.reuse, UR5, R229.reuse, 0x2, P2 ;  /* 0x00000005d8071c11 */ /* 0x140fe400090f14e5 */
[----:B------:R-:W-:Y:S01]  /*1160*/  ISETP.NE.U32.AND P2, PT, RZ, UR8, PT ;  /* 0x00000008ff007c0c */ /* 0x000fe2000bf45070 */
[----:B------:R-:W-:Y:S01]  /*1170*/  ULDC UR4, c[0x0][0x288] ;  /* 0x0000a20000047ab9 */ /* 0x000fe20000000800 */
[----:B------:R-:W-:Y:S01]  /*1180*/  SHF.L.U64.HI R215, R216, 0x2, R229 ;  /* 0x00000002d8d77819 */ /* 0x000fe200000102e5 */
[----:B------:R0:W5:Y:S01]  /*1190*/  @P1 LDG.E R3, desc[UR40][R6.64] ;  /* 0x0000002806031981 */ /* 0x000162000c1e1900 */
[----:B------:R-:W-:-:S02]  /*11a0*/  ISETP.NE.AND.EX P2, PT, RZ, UR9, PT, P2 ;  /* 0x00000009ff007c0c */ /* 0x000fc4000bf45320 */
[----:B------:R-:W-:Y:S01]  /*11b0*/  IADD3 R8, P3, R214, UR6, RZ ;  /* 0x00000006d6087c10 */ /* 0x000fe2000ff7e0ff */
[----:B------:R-:W-:Y:S01]  /*11c0*/  IMAD.U32 R39, RZ, RZ, UR4 ;  /* 0x00000004ff277e24 */ /* 0x000fe2000f8e00ff */
[----:B------:R-:W-:Y:S02]  /*11d0*/  ULDC.64 UR4, c[0x0][0x418] ;  /* 0x0001060000047ab9 */ /* 0x000fe40000000a00 */
[----:B------:R-:W-:-:S05]  /*11e0*/  IADD3.X R9, R215, UR7, RZ, P3, !PT ;  /* 0x00000007d7097c10 */ /* 0x000fca0009ffe4ff */
[----:B------:R0:W5:Y:S02]  /*11f0*/  @P0 LDG.E R31, desc[UR40][R8.64] ;  /* 0x00000028081f0981 */ /* 0x000164000c1e1900 */
[----:B------:R-:W-:-:S04]  /*1200*/  @P2 IADD3 R4, P1, R214, UR8, RZ ;  /* 0x00000008d6042c10 */ /* 0x000fc8000ff3e0ff */
[----:B------:R-:W-:-:S05]  /*1210*/  @P2 IADD3.X R5, R215, UR9, RZ, P1, !PT ;  /* 0x00000009d7052c10 */ /* 0x000fca0008ffe4ff */
[----:B------:R0:W5:Y:S01]  /*1220*/  @P2 LDG.E R39, desc[UR40][R4.64] ;  /* 0x0000002804272981 */ /* 0x000162000c1e1900 */
[----:B------:R-:W-:-:S03]  /*1230*/  UISETP.NE.U32.AND UP0, UPT, UR4, URZ, UPT ;  /* 0x0000003f0400728c */ /* 0x000fc6000bf05070 */
[----:B------:R-:W-:Y:S01]  /*1240*/  ULDC UR4, c[0x0][0x424] ;  /* 0x0001090000047ab9 */ /* 0x000fe20000000800 */
[----:B------:R-:W-:-:S03]  /*1250*/  UISETP.NE.AND.EX UP0, UPT, UR5, URZ, UPT, UP0 ;  /* 0x0000003f0500728c */ /* 0x000fc6000bf05300 */
[----:B------:R-:W-:Y:S01]  /*1260*/  ULDC UR5, c[0x0][0x2f0] ;  /* 0x0000bc0000057ab9 */ /* 0x000fe20000000800 */
[----:B------:R-:W-:-:S04]  /*1270*/  USEL UR4, UR4, 0x1, UP0 ;  /* 0x0000000104047887 */ /* 0x000fc80008000000 */
[----:B------:R-:W-:-:S03]  /*1280*/  UIMAD UR4, UR4, UR5, URZ ;  /* 0x00000005040472a4 */ /* 0x000fc6000f8e023f */
[----:B------:R-:W-:Y:S02]  /*1290*/  ULDC UR5, c[0x0][0x348] ;  /* 0x0000d20000057ab9 */ /* 0x000fe40000000800 */
[----:B------:R-:W-:Y:S02]  /*12a0*/  IMAD.U32 R60, RZ, RZ, UR5 ;  /* 0x00000005ff3c7e24 */ /* 0x000fe4000f8e00ff */
[----:B------:R-:W-:Y:S02]  /*12b0*/  IMAD.U32 R28, RZ, RZ, UR4 ;  /* 0x00000004ff1c7e24 */ /* 0x000fe4000f8e00ff */
[----:B------:R-:W-:Y:S01]  /*12c0*/  IMAD.MOV.U32 R29, RZ, RZ, R216 ;  /* 0x000000ffff1d7224 */ /* 0x000fe200078e00d8 */
[----:B0--34-:R-:W-:Y:S06]  /*12d0*/  @P2 BRA `(.L_x_620) ;  /* 0x0000000000242947 */ /* 0x019fec0003800000 */
[----:B------:R-:W-:Y:S02]  /*12e0*/  ULDC.64 UR4, c[0x0][0xa00] ;  /* 0x0002800000047ab9 */ /* 0x000fe40000000a00 */
[----:B------:R-:W-:-:S04]  /*12f0*/  ISETP.NE.U32.AND P1, PT, RZ, UR4, PT ;  /* 0x00000004ff007c0c */ /* 0x000fc8000bf25070 */
[----:B------:R-:W-:-:S13]  /*1300*/  ISETP.NE.AND.EX P1, PT, RZ, UR5, PT, P1 ;  /* 0x00000005ff007c0c */ /* 0x000fda000bf25310 */
[----:B------:R-:W-:Y:S05]  /*1310*/  @!P1 BRA `(.L_x_620) ;  /* 0x0000000000149947 */ /* 0x000fea0003800000 */
[----:B------:R-:W0:Y:S02]  /*1320*/  LDC.64 R4, c[0x0][0xa00] ;  /* 0x00028000ff047b82 */ /* 0x000e240000000a00 */
[----:B0-----:R-:W-:-:S05]  /*1330*/  IMAD.WIDE R4, R29, 0x4, R4 ;  /* 0x000000041d047825 */ /* 0x001fca00078e0204 */
[----:B-----5:R-:W2:Y:S04]  /*1340*/  LDG.E R39, desc[UR40][R4.64] ;  /* 0x0000002804277981 */ /* 0x020ea8000c1e1900 */
[----:B------:R-:W2:Y:S02]  /*1350*/  LDG.E R0, desc[UR40][R4.64+0x4] ;  /* 0x0000042804007981 */ /* 0x000ea4000c1e1900 */
[----:B--2---:R-:W-:-:S07]  /*1360*/  IMAD.IADD R39, R0, 0x1, -R39 ;  /* 0x0000000100277824 */ /* 0x004fce00078e0a27 */
.L_x_620:
[----:B------:R-:W-:Y:S01]  /*1370*/  ULDC.64 UR4, c[0x0][0xa20] ;  /* 0x0002880000047ab9 */ /* 0x000fe20000000a00 */
[----:B------:R-:W-:Y:S01]  /*1380*/  IMAD.MOV.U32 R219, RZ, RZ, R89 ;  /* 0x000000ffffdb7224 */ /* 0x000fe200078e0059 */
[----:B------:R-:W-:Y:S02]  /*1390*/  ISETP.NE.U32.AND P1, PT, RZ, UR4, PT ;  /* 0x00000004ff007c0c */ /* 0x000fe4000bf25070 */
[----:B------:R-:W-:Y:S02]  /*13a0*/  MOV R213, R90 ;  /* 0x0000005a00d57202 */ /* 0x000fe40000000f00 */
[----:B------:R-:W-:-:S13]  /*13b0*/  ISETP.NE.AND.EX P1, PT, RZ, UR5, PT, P1 ;  /* 0x00000005ff007c0c */ /* 0x000fda000bf25310 */
[----:B------:R-:W-:Y:S05]  /*13c0*/  @!P1 BRA `(.L_x_621) ;  /* 0x0000000000109947 */ /* 0x000fea0003800000 */
[----:B------:R-:W-:-:S04]  /*13d0*/  IADD3 R4, P0, R214, UR4, RZ ;  /* 0x00000004d6047c10 */ /* 0x000fc8000ff1e0ff */
[----:B------:R-:W-:-:S05]  /*13e0*/  IADD3.X R5, R215, UR5, RZ, P0, !PT ;  /* 0x00000005d7057c10 */ /* 0x000fca00087fe4ff */
[----:B------:R0:W5:Y:S01]  /*13f0*/  LDG.E R28, desc[UR40][R4.64] ;  /* 0x00000028041c7981 */ /* 0x000162000c1e1900 */
[----:B------:R-:W-:Y:S05]  /*1400*/  BRA `(.L_x_622) ;  /* 0x0000000000107947 */ /* 0x000fea0003800000 */
.L_x_621:
[----:B------:R-:W-:Y:S05]  /*1410*/  @!P0 BRA `(.L_x_622) ;  /* 0x00000000000c8947 */ /* 0x000fea0003800000 */
[----:B------:R-:W2:Y:S04]  /*1420*/  LDG.E R5, desc[UR40][R8.64] ;  /* 0x0000002808057981 */ /* 0x000ea8000c1e1900 */
[----:B------:R-:W2:Y:S02]  /*1430*/  LDG.E R28, desc[UR40][R8.64+0x4] ;  /* 0x00000428081c7981 */ /* 0x000ea4000c1e1900 */
[----:B--2---:R-:W-:-:S07]  /*1440*/  IMAD.IADD R28, R28, 0x1, -R5 ;  /* 0x000000011c1c7824 */ /* 0x004fce00078e0a05 */
.L_x_622:
[----:B------:R-:W-:Y:S02]  /*1450*/  ULDC.64 UR4, c[0x0][0xa10] ;  /* 0x0002840000047ab9 */ /* 0x000fe40000000a00 */
[----:B------:R-:W-:-:S04]  /*1460*/  ISETP.NE.U32.AND P0, PT, RZ, UR4, PT ;  /* 0x00000004ff007c0c */ /* 0x000fc8000bf05070 */
[----:B------:R-:W-:Y:S01]  /*1470*/  ISETP.NE.AND.EX P0, PT, RZ, UR5, PT, P0 ;  /* 0x00000005ff007c0c */ /* 0x000fe2000bf05300 */
[----:B-----5:R-:W-:Y:S01]  /*1480*/  IMAD.IADD R3, R28, 0x1, -R3 ;  /* 0x000000011c037824 */ /* 0x020fe200078e0a03 */
[----:B------:R-:W-:-:S11]  /*1490*/  ULDC.64 UR4, c[0x0][0xa30] ;  /* 0x00028c0000047ab9 */ /* 0x000fd60000000a00 */
[----:B0-----:R-:W0:Y:S02]  /*14a0*/  @P0 LDC.64 R4, c[0x0][0xa10] ;  /* 0x00028400ff040b82 */ /* 0x001e240000000a00 */
[----:B0-----:R-:W-:-:S05]  /*14b0*/  @P0 IMAD.WIDE R4, R29, 0x4, R4 ;  /* 0x000000041d040825 */ /* 0x001fca00078e0204 */
[----:B------:R-:W2:Y:S04]  /*14c0*/  @P0 LDG.E R0, desc[UR40][R4.64] ;  /* 0x0000002804000981 */ /* 0x000ea8000c1e1900 */
[----:B------:R0:W2:Y:S01]  /*14d0*/  @P0 LDG.E R9, desc[UR40][R4.64+0x4] ;  /* 0x0000042804090981 */ /* 0x0000a2000c1e1900 */
[----:B------:R-:W-:Y:S01]  /*14e0*/  ISETP.NE.U32.AND P1, PT, RZ, UR4, PT ;  /* 0x00000004ff007c0c */ /* 0x000fe2000bf25070 */
[----:B------:R-:W-:-:S03]  /*14f0*/  IMAD.MOV.U32 R38, RZ, RZ, R28 ;  /* 0x000000ffff267224 */ /* 0x000fc600078e001c */
[----:B------:R-:W-:Y:S01]  /*1500*/  ISETP.NE.AND.EX P1, PT, RZ, UR5, PT, P1 ;  /* 0x00000005ff007c0c */ /* 0x000fe2000bf25310 */
[----:B0-----:R-:W-:-:S05]  /*1510*/  IMAD.MOV R4, RZ, RZ, -R3 ;  /* 0x000000ffff047224 */ /* 0x001fca00078e0a03 */
[----:B------:R-:W-:-:S07]  /*1520*/  VIMNMX R4, RZ, R4, !PT ;  /* 0x00000004ff047248 */ /* 0x000fce0007fe0100 */
[----:B------:R-:W-:-:S04]  /*1530*/  @P1 IADD3 R6, P2, R214, UR4, RZ ;  /* 0x00000004d6061c10 */ /* 0x000fc8000ff5e0ff */
[----:B------:R-:W-:-:S05]  /*1540*/  @P1 IADD3.X R7, R215, UR5, RZ, P2, !PT ;  /* 0x00000005d7071c10 */ /* 0x000fca00097fe4ff */
[----:B------:R0:W5:Y:S01]  /*1550*/  @P1 LDG.E R38, desc[UR40][R6.64] ;  /* 0x0000002806261981 */ /* 0x000162000c1e1900 */
[----:B--2---:R-:W-:-:S04]  /*1560*/  @P0 IMAD.IADD R60, R9, 0x1, -R0 ;  /* 0x00000001093c0824 */ /* 0x004fc800078e0a00 */
[----:B------:R-:W-:-:S04]  /*1570*/  IMAD.IADD R176, R3, 0x1, R60 ;  /* 0x0000000103b07824 */ /* 0x000fc800078e023c */
[----:B------:R-:W-:-:S04]  /*1580*/  VIADD R0, R176, 0x5f ;  /* 0x0000005fb0007836 */ /* 0x000fc80000000000 */
[----:B------:R-:W-:-:S05]  /*1590*/  IMAD.HI R0, R0, 0x2aaaaaab, RZ ;  /* 0x2aaaaaab00007827 */ /* 0x000fca00078e02ff */
[----:B------:R-:W-:-:S04]  /*15a0*/  SHF.R.U32.HI R177, RZ, 0x1f, R0 ;  /* 0x0000001fffb17819 */ /* 0x000fc80000011600 */
[----:B------:R-:W-:-:S05]  /*15b0*/  LEA.HI.SX32 R177, R0, R177, 0x1c ;  /* 0x000000b100b17211 */ /* 0x000fca00078fe2ff */
[----:B------:R-:W-:-:S05]  /*15c0*/  IMAD R3, R177, 0x60, -R3 ;  /* 0x00000060b1037824 */ /* 0x000fca00078e0a03 */
[----:B------:R-:W-:-:S04]  /*15d0*/  VIMNMX R3, R3, R60, PT ;  /* 0x0000003c03037248 */ /* 0x000fc80003fe0100 */
[----:B------:R-:W-:Y:S01]  /*15e0*/  ISETP.GT.AND P0, PT, R3, R4, PT ;  /* 0x000000040300720c */ /* 0x000fe20003f04270 */
[----:B------:R-:W-:-:S05]  /*15f0*/  IMAD.WIDE.U32 R4, R4, -0x55555555, RZ ;  /* 0xaaaaaaab04047825 */ /* 0x000fca00078e00ff */
[----:B------:R-:W-:-:S04]  /*1600*/  SHF.R.U32.HI R27, RZ, 0x6, R5 ;  /* 0x00000006ff1b7819 */ /* 0x000fc80000011605 */
[----:B------:R-:W-:-:S03]  /*1610*/  MOV R26, R27 ;  /* 0x0000001b001a7202 */ /* 0x000fc60000000f00 */
[----:B------:R-:W-:-:S04]  /*1620*/  @P0 VIADD R0, R3, 0x5f ;  /* 0x0000005f03000836 */ /* 0x000fc80000000000 */
[----:B------:R-:W-:-:S05]  /*1630*/  @P0 IMAD.HI R0, R0, 0x2aaaaaab, RZ ;  /* 0x2aaaaaab00000827 */ /* 0x000fca00078e02ff */
[----:B------:R-:W-:-:S04]  /*1640*/  @P0 SHF.R.U32.HI R3, RZ, 0x1f, R0 ;  /* 0x0000001fff030819 */ /* 0x000fc80000011600 */
[----:B------:R-:W-:Y:S02]  /*1650*/  @P0 LEA.HI.SX32 R26, R0, R3, 0x1c ;  /* 0x00000003001a0211 */ /* 0x000fe400078fe2ff */
[----:B------:R-:W-:Y:S02]  /*1660*/  PLOP3.LUT P0, PT, PT, PT, PT, 0x80, 0x0 ;  /* 0x000000000000781c */ /* 0x000fe40003f0f070 */
[----:B------:R-:W-:-:S13]  /*1670*/  ISETP.GT.AND P1, PT, R26, R27, PT ;  /* 0x0000001b1a00720c */ /* 0x000fda0003f24270 */
[----:B0-----:R-:W-:Y:S05]  /*1680*/  @!P1 BRA `(.L_x_623) ;  /* 0x0000003c00c89947 */ /* 0x001fea0003800000 */
[----:B------:R-:W-:Y:S01]  /*1690*/  VIADD R25, R18, 0x1c400 ;  /* 0x0001c40012197836 */ /* 0x000fe20000000000 */
[----:B------:R-:W-:Y:S04]  /*16a0*/  BSSY B6, `(.L_x_624) ;  /* 0x0000013000067945 */ /* 0x000fe80003800000 */
[----:B------:R-:W-:-:S13]  /*16b0*/  LOP3.LUT P0, RZ, R25, 0x3ff, RZ, 0xc0, !PT ;  /* 0x000003ff19ff7812 */ /* 0x000fda000780c0ff */
[----:B------:R-:W-:Y:S05]  /*16c0*/  @!P0 BRA `(.L_x_625) ;  /* 0x0000000000408947 */ /* 0x000fea0003800000 */
[----:B------:R-:W-:Y:S01]  /*16d0*/  MOV R0, 0x0 ;  /* 0x0000000000007802 */ /* 0x000fe20000000f00 */
[----:B------:R-:W-:Y:S01]  /*16e0*/  ULDC.64 UR4, c[0x4][0x98] ;  /* 0x0100260000047ab9 */ /* 0x000fe20000000a00 */
[----:B------:R-:W-:Y:S01]  /*16f0*/  ULDC.64 UR6, c[0x4][0x30] ;  /* 0x01000c0000067ab9 */ /* 0x000fe20000000a00 */
[----:B------:R-:W-:Y:S01]  /*1700*/  IMAD.U32 R4, RZ, RZ, UR4 ;  /* 0x00000004ff047e24 */ /* 0x000fe2000f8e00ff */
[----:B------:R0:W1:Y:S01]  /*1710*/  LDC.64 R14, c[0x4][R0] ;  /* 0x01000000000e7b82 */ /* 0x0000620000000a00 */
[----:B------:R-:W-:Y:S01]  /*1720*/  IMAD.U32 R5, RZ, RZ, UR5 ;  /* 0x00000005ff057e24 */ /* 0x000fe2000f8e00ff */
[----:B------:R-:W-:Y:S01]  /*1730*/  ULDC.64 UR4, c[0x4][0xa0] ;  /* 0x0100280000047ab9 */ /* 0x000fe20000000a00 */
[----:B------:R-:W-:Y:S01]  /*1740*/  IMAD.U32 R10, RZ, RZ, UR6 ;  /* 0x00000006ff0a7e24 */ /* 0x000fe2000f8e00ff */
[----:B------:R-:W-:Y:S01]  /*1750*/  MOV R12, 0x1 ;  /* 0x00000001000c7802 */ /* 0x000fe20000000f00 */
[----:B------:R-:W-:Y:S02]  /*1760*/  IMAD.U32 R6, RZ, RZ, UR4 ;  /* 0x00000004ff067e24 */ /* 0x000fe4000f8e00ff */
[----:B------:R-:W-:-:S02]  /*1770*/  IMAD.U32 R7, RZ, RZ, UR5 ;  /* 0x00000005ff077e24 */ /* 0x000fc4000f8e00ff */
[----:B------:R-:W-:Y:S02]  /*1780*/  IMAD.U32 R11, RZ, RZ, UR7 ;  /* 0x00000007ff0b7e24 */ /* 0x000fe4000f8e00ff */
[----:B------:R-:W-:Y:S02]  /*1790*/  IMAD.MOV.U32 R8, RZ, RZ, 0x70 ;  /* 0x00000070ff087424 */ /* 0x000fe400078e00ff */
[----:B0-----:R-:W-:-:S07]  /*17a0*/  IMAD.MOV.U32 R13, RZ, RZ, RZ ;  /* 0x000000ffff0d7224 */ /* 0x001fce00078e00ff */
[----:B------:R-:W-:-:S07]  /*17b0*/  LEPC R20, `(.L_x_625) ;  /* 0x000000001014794e */ /* 0x000fce0000000000 */
[----:B-1---5:R-:W-:Y:S05]  /*17c0*/  CALL.ABS.NOINC R14 ;  /* 0x000000000e007343 */ /* 0x022fea0003c00000 */
.L_x_625:
[----:B------:R-:W-:Y:S05]  /*17d0*/  BSYNC B6 ;  /* 0x0000000000067941 */ /* 0x000fea0003800000 */
.L_x_624:
        /* <DEDUP_REMOVED lines=20> */
.L_x_627:
[----:B------:R-:W-:Y:S05]  /*1920*/  BSYNC B6 ;  /* 0x0000000000067941 */ /* 0x000fea0003800000 */
.L_x_626:
[----:B------:R-:W-:Y:S01]  /*1930*/  ULDC.64 UR4, c[0x0][0x9f8] ;  /* 0x00027e0000047ab9 */ /* 0x000fe20000000a00 */
[----:B------:R-:W0:Y:S01]  /*1940*/  S2R R32, SR_TID.X ;  /* 0x0000000000207919 */ /* 0x000e220000002100 */
[----:B------:R-:W-:Y:S01]  /*1950*/  ISETP.NE.U32.AND P0, PT, RZ, UR4, PT ;  /* 0x00000004ff007c0c */ /* 0x000fe2000bf05070 */
[----:B------:R-:W1:Y:S01]  /*1960*/  LDC.64 R8, c[0x0][0x300] ;  /* 0x0000c000ff087b82 */ /* 0x000e620000000a00 */
[----:B------:R-:W-:Y:S01]  /*1970*/  IMAD.IADD R58, R31, 0x1, R28 ;  /* 0x000000011f3a7824 */ /* 0x000fe200078e021c */
[----:B------:R-:W-:Y:S01]  /*1980*/  ULDC.64 UR6, c[0x0][0xa08] ;  /* 0x0002820000067ab9 */ /* 0x000fe20000000a00 */
[----:B------:R-:W-:Y:S02]  /*1990*/  ISETP.NE.AND.EX P0, PT, RZ, UR5, PT, P0 ;  /* 0x00000005ff007c0c */ /* 0x000fe4000bf05300 */
[----:B------:R-:W-:Y:S01]  /*19a0*/  SHF.R.S32.HI R11, RZ, 0x1f, R90 ;  /* 0x0000001fff0b7819 */ /* 0x000fe2000001145a */
[----:B------:R-:W-:Y:S02]  /*19b0*/  VIADD R62, R16, 0x20 ;  /* 0x00000020103e7836 */ /* 0x000fe40000000000 */
[----:B------:R-:W2:Y:S08]  /*19c0*/  LDC.64 R56, c[0x0][0x3f8] ;  /* 0x0000fe00ff387b82 */ /* 0x000eb00000000a00 */
[----:B------:R-:W-:Y:S01]  /*19d0*/  @P0 IADD3 R4, P1, R214, UR4, RZ ;  /* 0x00000004d6040c10 */ /* 0x000fe2000ff3e0ff */
[----:B------:R-:W3:Y:S03]  /*19e0*/  LDC R43, c[0x0][0x3f4] ;  /* 0x0000fd00ff2b7b82 */ /* 0x000ee60000000800 */
[----:B------:R-:W-:Y:S01]  /*19f0*/  @P0 IADD3.X R5, R215, UR5, RZ, P1, !PT ;  /* 0x00000005d7050c10 */ /* 0x000fe20008ffe4ff */
[----:B------:R-:W-:-:S04]  /*1a00*/  ULDC.64 UR4, c[0x0][0x308] ;  /* 0x0000c20000047ab9 */ /* 0x000fc80000000a00 */
[----:B------:R4:W3:Y:S01]  /*1a10*/  @P0 LDG.E R29, desc[UR40][R4.64] ;  /* 0x00000028041d0981 */ /* 0x0008e2000c1e1900 */
[----:B------:R-:W-:Y:S01]  /*1a20*/  SHF.R.S32.HI R45, RZ, 0x1f, R58 ;  /* 0x0000001fff2d7819 */ /* 0x000fe2000001143a */
[-C--:B-1----:R-:W-:Y:S01]  /*1a30*/  IMAD.WIDE.U32 R6, R58, R8.reuse, RZ ;  /* 0x000000083a067225 */ /* 0x082fe200078e00ff */
[----:B------:R-:W-:Y:S01]  /*1a40*/  ISETP.NE.U32.AND P0, PT, RZ, UR6, PT ;  /* 0x00000006ff007c0c */ /* 0x000fe2000bf05070 */
[----:B------:R-:W1:Y:S01]  /*1a50*/  LDC.64 R14, c[0x0][0x408] ;  /* 0x00010200ff0e7b82 */ /* 0x000e620000000a00 */
[----:B0-----:R-:W-:Y:S01]  /*1a60*/  SHF.R.U32.HI R40, RZ, 0x7, R32 ;  /* 0x00000007ff287819 */ /* 0x001fe20000011620 */
[-C--:B------:R-:W-:Y:S01]  /*1a70*/  IMAD R0, R45, R8.reuse, RZ ;  /* 0x000000082d007224 */ /* 0x080fe200078e02ff */
[----:B------:R-:W-:Y:S01]  /*1a80*/  ISETP.NE.AND.EX P0, PT, RZ, UR7, PT, P0 ;  /* 0x00000007ff007c0c */ /* 0x000fe2000bf05300 */
[----:B------:R-:W-:Y:S01]  /*1a90*/  IMAD R10, R220, R8, RZ ;  /* 0x00000008dc0a7224 */ /* 0x000fe200078e02ff */
[----:B------:R-:W-:Y:S01]  /*1aa0*/  ISETP.NE.AND P6, PT, R40, 0x1, PT ;  /* 0x000000012800780c */ /* 0x000fe20003fc5270 */
[----:B------:R-:W-:Y:S01]  /*1ab0*/  IMAD R3, R58, R9, R0 ;  /* 0x000000093a037224 */ /* 0x000fe200078e0200 */
[----:B------:R-:W-:Y:S01]  /*1ac0*/  MOV R77, 0x20 ;  /* 0x00000020004d7802 */ /* 0x000fe20000000f00 */
[----:B------:R-:W-:Y:S01]  /*1ad0*/  VIADD R63, R16, 0x40 ;  /* 0x00000040103f7836 */ /* 0x000fe20000000000 */
[----:B------:R-:W-:Y:S01]  /*1ae0*/  SHF.L.U64.HI R67, R8, 0x6, R9 ;  /* 0x0000000608437819 */ /* 0x000fe20000010209 */
[----:B------:R-:W-:Y:S01]  /*1af0*/  IMAD.IADD R7, R7, 0x1, R3 ;  /* 0x0000000107077824 */ /* 0x000fe200078e0203 */
[----:B--2---:R-:W-:Y:S01]  /*1b00*/  SHF.L.U64.HI R72, R56, 0x6, R57 ;  /* 0x0000000638487819 */ /* 0x004fe20000010239 */
[----:B------:R-:W-:Y:S01]  /*1b10*/  IMAD R3, R11, UR4, RZ ;  /* 0x000000040b037c24 */ /* 0x000fe2000f8e02ff */
[----:B------:R-:W-:Y:S01]  /*1b20*/  SHF.R.S32.HI R75, RZ, 0x1f, R217 ;  /* 0x0000001fff4b7819 */ /* 0x000fe200000114d9 */
[----:B----4-:R-:W-:-:S04]  /*1b30*/  IMAD.WIDE.U32 R4, R90, UR4, R6 ;  /* 0x000000045a047c25 */ /* 0x010fc8000f8e0006 */
[----:B------:R-:W-:Y:S01]  /*1b40*/  IMAD R3, R90, UR5, R3 ;  /* 0x000000055a037c24 */ /* 0x000fe2000f8e0203 */
[----:B------:R-:W-:Y:S01]  /*1b50*/  ULDC.64 UR4, c[0x0][0x310] ;  /* 0x0000c40000047ab9 */ /* 0x000fe20000000a00 */
[----:B------:R-:W-:-:S04]  /*1b60*/  IMAD.WIDE.U32 R6, R19, R8, R16 ;  /* 0x0000000813067225 */ /* 0x000fc800078e0010 */
[----:B------:R-:W-:Y:S01]  /*1b70*/  IMAD.IADD R5, R5, 0x1, R3 ;  /* 0x0000000105057824 */ /* 0x000fe200078e0203 */
[----:B-1----:R-:W-:Y:S01]  /*1b80*/  SHF.L.U64.HI R69, R14, 0x6, R15 ;  /* 0x000000060e457819 */ /* 0x002fe2000001020f */
[C---:B------:R-:W-:Y:S02]  /*1b90*/  VIADD R64, R16.reuse, 0x60 ;  /* 0x0000006010407836 */ /* 0x040fe40000000000 */
[C---:B------:R-:W-:Y:S02]  /*1ba0*/  VIADD R12, R16.reuse, 0xc0 ;  /* 0x000000c0100c7836 */ /* 0x040fe40000000000 */
[C---:B------:R-:W-:Y:S02]  /*1bb0*/  VIADD R65, R16.reuse, 0x80 ;  /* 0x0000008010417836 */ /* 0x040fe40000000000 */
[C---:B------:R-:W-:Y:S02]  /*1bc0*/  VIADD R66, R16.reuse, 0xa0 ;  /* 0x000000a010427836 */ /* 0x040fe40000000000 */
[----:B------:R-:W-:-:S02]  /*1bd0*/  VIADD R23, R16, 0xe0 ;  /* 0x000000e010177836 */ /* 0x000fc40000000000 */
[----:B------:R-:W-:Y:S02]  /*1be0*/  IMAD R28, R220, R56, RZ ;  /* 0x00000038dc1c7224 */ /* 0x000fe400078e02ff */
[----:B------:R-:W-:Y:S02]  /*1bf0*/  IMAD.SHL.U32 R71, R226, 0x40, RZ ;  /* 0x00000040e2477824 */ /* 0x000fe400078e00ff */
[----:B------:R-:W-:Y:S02]  /*1c00*/  IMAD R35, R19, R57, R28 ;  /* 0x0000003913237224 */ /* 0x000fe400078e021c */
[----:B------:R-:W-:Y:S01]  /*1c10*/  VIADD R76, R40, 0x8 ;  /* 0x00000008284c7836 */ /* 0x000fe20000000000 */
[----:B------:R-:W-:Y:S01]  /*1c20*/  LOP3.LUT R71, R71, 0x1c0, RZ, 0xc0, !PT ;  /* 0x000001c047477812 */ /* 0x000fe200078ec0ff */
[----:B------:R-:W-:Y:S01]  /*1c30*/  IMAD.SHL.U32 R68, R8, 0x40, RZ ;  /* 0x0000004008447824 */ /* 0x000fe200078e00ff */
[----:B------:R-:W-:Y:S01]  /*1c40*/  SHF.R.U32.HI R40, RZ, 0x3, R206 ;  /* 0x00000003ff287819 */ /* 0x000fe200000116ce */
[----:B------:R-:W-:Y:S01]  /*1c50*/  IMAD R81, R15, 0x60, RZ ;  /* 0x000000600f517824 */ /* 0x000fe200078e02ff */
[----:B------:R-:W-:Y:S01]  /*1c60*/  SHF.R.U32.HI R74, RZ, 0x3, R71 ;  /* 0x00000003ff4a7819 */ /* 0x000fe20000011647 */
[----:B------:R-:W-:-:S02]  /*1c70*/  IMAD.SHL.U32 R70, R14, 0x40, RZ ;  /* 0x000000400e467824 */ /* 0x000fc400078e00ff */
[----:B------:R-:W-:Y:S02]  /*1c80*/  IMAD.SHL.U32 R73, R56, 0x40, RZ ;  /* 0x0000004038497824 */ /* 0x000fe400078e00ff */
[----:B---3--:R-:W-:Y:S01]  /*1c90*/  IMAD.SHL.U32 R78, R43, 0x2, RZ ;  /* 0x000000022b4e7824 */ /* 0x008fe200078e00ff */
[----:B------:R-:W-:Y:S02]  /*1ca0*/  SHF.R.S32.HI R0, RZ, 0x1f, R29 ;  /* 0x0000001fff007819 */ /* 0x000fe4000001141d */
[----:B------:R-:W-:Y:S01]  /*1cb0*/  SEL R21, R29, RZ, !P0 ;  /* 0x000000ff1d157207 */ /* 0x000fe20004000000 */
[----:B------:R-:W-:Y:S01]  /*1cc0*/  IMAD.WIDE.U32 R28, R19, R56, R16 ;  /* 0x00000038131c7225 */ /* 0x000fe200078e0010 */
[----:B------:R-:W-:-:S03]  /*1cd0*/  SEL R20, R0, RZ, !P0 ;  /* 0x000000ff00147207 */ /* 0x000fc60004000000 */
[----:B------:R-:W-:-:S04]  /*1ce0*/  IMAD.WIDE.U32 R4, R21, UR4, R4 ;  /* 0x0000000415047c25 */ /* 0x000fc8000f8e0004 */
[----:B------:R-:W-:Y:S01]  /*1cf0*/  IMAD R0, R20, UR4, RZ ;  /* 0x0000000414007c24 */ /* 0x000fe2000f8e02ff */
[----:B------:R-:W-:Y:S01]  /*1d00*/  IADD3 R61, P0, R4, R6, RZ ;  /* 0x00000006043d7210 */ /* 0x000fe20007f1e0ff */
[----:B------:R-:W-:Y:S02]  /*1d10*/  IMAD.IADD R29, R35, 0x1, R29 ;  /* 0x00000001231d7824 */ /* 0x000fe400078e021d */
[----:B------:R-:W-:Y:S01]  /*1d20*/  IMAD R3, R21, UR5, R0 ;  /* 0x0000000515037c24 */ /* 0x000fe2000f8e0200 */
[----:B------:R-:W-:Y:S05]  /*1d30*/  @!P6 WARPSYNC.ALL ;  /* 0x000000000000e948 */ /* 0x000fea0003800000 */
[----:B------:R-:W-:Y:S01]  /*1d40*/  IMAD R0, R19, R9, R10 ;  /* 0x0000000913007224 */ /* 0x000fe200078e020a */
[----:B------:R-:W-:Y:S01]  /*1d50*/  ULDC UR4, c[0x0][0x320] ;  /* 0x0000c80000047ab9 */ /* 0x000fe20000000800 */
[----:B------:R-:W-:Y:S01]  /*1d60*/  IMAD.IADD R3, R5, 0x1, R3 ;  /* 0x0000000105037824 */ /* 0x000fe200078e0203 */
[----:B------:R-:W-:Y:S01]  /*1d70*/  @!P6 BAR.SYNC.DEFER_BLOCKING 0x9, 0x100 ;  /* 0x024400000000eb1d */ /* 0x000fe20000010000 */
[----:B------:R-:W-:Y:S01]  /*1d80*/  ISETP.GE.AND P1, PT, R62, UR4, PT ;  /* 0x000000043e007c0c */ /* 0x000fe2000bf26270 */
[----:B-----5:R-:W-:Y:S01]  /*1d90*/  IMAD.WIDE.U32 R36, R38, R56, R28 ;  /* 0x0000003826247225 */ /* 0x020fe200078e001c */
[----:B------:R-:W-:-:S02]  /*1da0*/  ISETP.GE.AND P2, PT, R12, UR4, PT ;  /* 0x000000040c007c0c */ /* 0x000fc4000bf46270 */
[----:B------:R-:W-:Y:S01]  /*1db0*/  IADD3.X R0, R3, R7, R0, P0, !PT ;  /* 0x0000000703007210 */ /* 0x000fe200007fe400 */
[----:B------:R-:W-:Y:S01]  /*1dc0*/  ULDC.64 UR6, c[0x0][0x330] ;  /* 0x0000cc0000067ab9 */ /* 0x000fe20000000a00 */
[----:B------:R-:W-:Y:S01]  /*1dd0*/  ISETP.GE.AND P0, PT, R16, UR4, PT ;  /* 0x0000000410007c0c */ /* 0x000fe2000bf06270 */
[----:B------:R-:W-:Y:S01]  /*1de0*/  IMAD R7, R11, UR6, RZ ;  /* 0x000000060b077c24 */ /* 0x000fe2000f8e02ff */
[----:B------:R-:W-:Y:S02]  /*1df0*/  SEL R6, RZ, 0xffffffff, P1 ;  /* 0xffffffffff067807 */ /* 0x000fe40000800000 */
[----:B------:R-:W-:Y:S01]  /*1e00*/  SEL R10, RZ, 0x1, P0 ;  /* 0x00000001ff0a7807 */ /* 0x000fe20000000000 */
[----:B------:R-:W-:Y:S01]  /*1e10*/  IMAD R13, R90, UR7, R7 ;  /* 0x000000075a0d7c24 */ /* 0x000fe2000f8e0207 */
[----:B------:R-:W-:Y:S01]  /*1e20*/  SHF.L.U32 R11, R6, 0x1, RZ ;  /* 0x00000001060b7819 */ /* 0x000fe200000006ff */
[----:B------:R-:W-:Y:S01]  /*1e30*/  IMAD.WIDE.U32 R6, R90, UR6, R16 ;  /* 0x000000065a067c25 */ /* 0x000fe2000f8e0010 */
[----:B------:R-:W-:-:S02]  /*1e40*/  ISETP.GE.AND P0, PT, R63, UR4, PT ;  /* 0x000000043f007c0c */ /* 0x000fc4000bf06270 */
[----:B------:R-:W-:Y:S01]  /*1e50*/  ISETP.GE.AND P1, PT, R64, UR4, PT ;  /* 0x0000000440007c0c */ /* 0x000fe2000bf26270 */
[----:B------:R-:W-:Y:S01]  /*1e60*/  IMAD.IADD R7, R7, 0x1, R13 ;  /* 0x0000000107077824 */ /* 0x000fe200078e020d */
[----:B------:R-:W-:Y:S02]  /*1e70*/  LOP3.LUT R10, R11, 0x2, R10, 0xe2, !PT ;  /* 0x000000020b0a7812 */ /* 0x000fe400078ee20a */
[----:B------:R-:W-:Y:S02]  /*1e80*/  SEL R11, RZ, 0x4, P0 ;  /* 0x00000004ff0b7807 */ /* 0x000fe40000000000 */
[----:B------:R-:W-:Y:S02]  /*1e90*/  SEL R12, RZ, 0x8, P1 ;  /* 0x00000008ff0c7807 */ /* 0x000fe40000800000 */
[----:B------:R-:W-:Y:S02]  /*1ea0*/  ISETP.GE.AND P0, PT, R65, UR4, PT ;  /* 0x0000000441007c0c */ /* 0x000fe4000bf06270 */
[----:B------:R-:W-:-:S02]  /*1eb0*/  ISETP.GE.AND P1, PT, R66, UR4, PT ;  /* 0x0000000442007c0c */ /* 0x000fc4000bf26270 */
[----:B------:R-:W-:Y:S02]  /*1ec0*/  LOP3.LUT R10, R12, R10, R11, 0xfe, !PT ;  /* 0x0000000a0c0a7212 */ /* 0x000fe400078efe0b */
[----:B------:R-:W-:Y:S02]  /*1ed0*/  SEL R11, RZ, 0x10, P0 ;  /* 0x00000010ff0b7807 */ /* 0x000fe40000000000 */
[----:B------:R-:W-:Y:S02]  /*1ee0*/  SEL R12, RZ, 0x20, P1 ;  /* 0x00000020ff0c7807 */ /* 0x000fe40000800000 */
[----:B------:R-:W-:Y:S01]  /*1ef0*/  ISETP.GE.AND P3, PT, R23, UR4, PT ;  /* 0x0000000417007c0c */ /* 0x000fe2000bf66270 */
[----:B------:R-:W-:Y:S01]  /*1f00*/  ULDC.64 UR4, c[0x0][0x338] ;  /* 0x0000ce0000047ab9 */ /* 0x000fe20000000a00 */
[----:B------:R-:W-:Y:S01]  /*1f10*/  LOP3.LUT R11, R12, R10, R11, 0xfe, !PT ;  /* 0x0000000a0c0b7212 */ /* 0x000fe200078efe0b */
[----:B------:R-:W-:Y:S01]  /*1f20*/  IMAD R12, R20, UR4, RZ ;  /* 0x00000004140c7c24 */ /* 0x000fe2000f8e02ff */
[----:B------:R-:W-:Y:S01]  /*1f30*/  SEL R10, RZ, 0x40, P2 ;  /* 0x00000040ff0a7807 */ /* 0x000fe20001000000 */
[C---:B------:R-:W-:Y:S01]  /*1f40*/  IMAD.WIDE.U32 R6, R21.reuse, UR4, R6 ;  /* 0x0000000415067c25 */ /* 0x040fe2000f8e0006 */
[----:B------:R-:W-:Y:S01]  /*1f50*/  ISETP.GE.AND P0, PT, R16, R43, PT ;  /* 0x0000002b1000720c */ /* 0x000fe20003f06270 */
[----:B------:R-:W-:Y:S01]  /*1f60*/  ULDC UR4, c[0x0][0x2f4] ;  /* 0x0000bd0000047ab9 */ /* 0x000fe20000000800 */
[----:B------:R-:W-:Y:S01]  /*1f70*/  SHF.R.S32.HI R23, RZ, 0x1f, R22 ;  /* 0x0000001fff177819 */ /* 0x000fe20000011416 */
[----:B------:R-:W-:Y:S01]  /*1f80*/  IMAD R41, R21, UR5, R12 ;  /* 0x0000000515297c24 */ /* 0x000fe2000f8e020c */
[----:B------:R-:W-:Y:S01]  /*1f90*/  LOP3.LUT R96, R11, R10, RZ, 0xfc, !PT ;  /* 0x0000000a0b607212 */ /* 0x000fe200078efcff */
[-C--:B------:R-:W-:Y:S01]  /*1fa0*/  IMAD R10, R220, R14.reuse, RZ ;  /* 0x0000000edc0a7224 */ /* 0x080fe200078e02ff */
[----:B------:R-:W-:Y:S01]  /*1fb0*/  SEL R33, R43, RZ, P0 ;  /* 0x000000ff2b217207 */ /* 0x000fe20000000000 */
[----:B------:R-:W-:Y:S01]  /*1fc0*/  IMAD.WIDE.U32 R12, R19, R14, R22 ;  /* 0x0000000e130c7225 */ /* 0x000fe200078e0016 */
[----:B------:R-:W-:-:S02]  /*1fd0*/  LOP3.LUT R29, R71, 0x18, R16, 0xf8, !PT ;  /* 0x00000018471d7812 */ /* 0x000fc400078ef810 */
[----:B------:R-:W-:Y:S01]  /*1fe0*/  LOP3.LUT P1, RZ, R226, 0x4, RZ, 0xc0, !PT ;  /* 0x00000004e2ff7812 */ /* 0x000fe2000782c0ff */
[----:B------:R-:W-:Y:S01]  /*1ff0*/  IMAD R31, R19, R15, R10 ;  /* 0x0000000f131f7224 */ /* 0x000fe200078e020a */
[----:B------:R-:W-:Y:S01]  /*2000*/  LOP3.LUT R28, R29, R74, RZ, 0x3c, !PT ;  /* 0x0000004a1d1c7212 */ /* 0x000fe200078e3cff */
[C---:B------:R-:W-:Y:S01]  /*2010*/  IMAD.WIDE.U32 R20, R19.reuse, R14, R16 ;  /* 0x0000000e13147225 */ /* 0x040fe200078e0010 */
[----:B------:R-:W-:Y:S02]  /*2020*/  IADD3 R58, P2, R19, R58, RZ ;  /* 0x0000003a133a7210 */ /* 0x000fe40007f5e0ff */
[----:B------:R-:W-:Y:S01]  /*2030*/  SEL R77, R77, 0xffffffe0, !P1 ;  /* 0xffffffe04d4d7807 */ /* 0x000fe20004800000 */
[----:B------:R-:W-:Y:S01]  /*2040*/  IMAD.WIDE.U32 R10, R19, R56, R22 ;  /* 0x00000038130a7225 */ /* 0x000fe200078e0016 */
[----:B------:R-:W-:Y:S02]  /*2050*/  SEL R95, RZ, 0xffffff80, P3 ;  /* 0xffffff80ff5f7807 */ /* 0x000fe40001800000 */
[C---:B------:R-:W-:Y:S01]  /*2060*/  ISETP.GE.AND P1, PT, R16.reuse, UR4, PT ;  /* 0x0000000410007c0c */ /* 0x040fe2000bf26270 */
[----:B------:R-:W-:Y:S01]  /*2070*/  IMAD.IADD R33, R16, 0x1, R33 ;  /* 0x0000000110217824 */ /* 0x000fe200078e0221 */
[C---:B------:R-:W-:Y:S01]  /*2080*/  LOP3.LUT R95, R96.reuse, 0x80, R95, 0xc8, !PT ;  /* 0x00000080605f7812 */ /* 0x040fe200078ec85f */
[----:B------:R-:W-:Y:S01]  /*2090*/  IMAD.IADD R13, R13, 0x1, R31 ;  /* 0x000000010d0d7824 */ /* 0x000fe200078e021f */
[----:B------:R-:W-:Y:S01]  /*20a0*/  LOP3.LUT R96, R96, 0x40, RZ, 0xc0, !PT ;  /* 0x0000004060607812 */ /* 0x000fe200078ec0ff */
[----:B------:R-:W-:Y:S01]  /*20b0*/  IMAD.IADD R31, R31, 0x1, R21 ;  /* 0x000000011f1f7824 */ /* 0x000fe200078e0215 */
[----:B------:R-:W-:Y:S01]  /*20c0*/  IADD3 R21, R11, R35, RZ ;  /* 0x000000230b157210 */ /* 0x000fe20007ffe0ff */
[----:B------:R-:W-:Y:S01]  /*20d0*/  IMAD.MOV.U32 R30, RZ, RZ, R20 ;  /* 0x000000ffff1e7224 */ /* 0x000fe200078e0014 */
[----:B------:R-:W-:Y:S01]  /*20e0*/  SHF.R.S32.HI R32, RZ, 0x1f, R33 ;  /* 0x0000001fff207819 */ /* 0x000fe20000011421 */
[----:B------:R-:W-:Y:S01]  /*20f0*/  IMAD.MOV.U32 R20, RZ, RZ, R10 ;  /* 0x000000ffff147224 */ /* 0x000fe200078e000a */
[----:B------:R-:W-:Y:S01]  /*2100*/  SHF.R.S32.HI R11, RZ, 0x1f, R38 ;  /* 0x0000001fff0b7819 */ /* 0x000fe20000011426 */
[----:B------:R-:W-:Y:S01]  /*2110*/  IMAD R79, R207, 0x200, R28 ;  /* 0x00000200cf4f7824 */ /* 0x000fe200078e021c */
[----:B------:R-:W-:Y:S01]  /*2120*/  LEA.HI R32, R32, R33, RZ, 0x3 ;  /* 0x0000002120207211 */ /* 0x000fe200078f18ff */
[----:B------:R-:W-:-:S02]  /*2130*/  IMAD R33, R9, 0x60, RZ ;  /* 0x0000006009217824 */ /* 0x000fc400078e02ff */
[----:B------:R-:W-:Y:S01]  /*2140*/  IMAD R10, R11, R14, RZ ;  /* 0x0000000e0b0a7224 */ /* 0x000fe200078e02ff */
[--C-:B------:R-:W-:Y:S01]  /*2150*/  LOP3.LUT R29, R71, 0x38, R32.reuse, 0xf8, !PT ;  /* 0x00000038471d7812 */ /* 0x100fe200078ef820 */
[----:B------:R-:W-:Y:S01]  /*2160*/  IMAD R34, R11, R56, RZ ;  /* 0x000000380b227224 */ /* 0x000fe200078e02ff */
[----:B------:R-:W-:Y:S01]  /*2170*/  LOP3.LUT R28, R206, 0x38, R32, 0xf8, !PT ;  /* 0x00000038ce1c7812 */ /* 0x000fe200078ef820 */
[C---:B------:R-:W-:Y:S01]  /*2180*/  IMAD R85, R38.reuse, R15, R10 ;  /* 0x0000000f26557224 */ /* 0x040fe200078e020a */
[----:B------:R-:W-:Y:S01]  /*2190*/  LOP3.LUT R92, R29, R74, RZ, 0x3c, !PT ;  /* 0x0000004a1d5c7212 */ /* 0x000fe200078e3cff */
[----:B------:R-:W-:Y:S01]  /*21a0*/  IMAD.WIDE.U32 R10, R38, R14, R12 ;  /* 0x0000000e260a7225 */ /* 0x000fe200078e000c */
[----:B------:R-:W-:Y:S02]  /*21b0*/  LOP3.LUT R93, R28, R40, RZ, 0x3c, !PT ;  /* 0x000000281c5d7212 */ /* 0x000fe400078e3cff */
[----:B------:R-:W-:Y:S01]  /*21c0*/  LOP3.LUT R90, R32, 0xfffffff8, RZ, 0xc0, !PT ;  /* 0xfffffff8205a7812 */ /* 0x000fe200078ec0ff */
[----:B------:R-:W-:Y:S01]  /*21d0*/  IMAD.WIDE.U32 R12, R38, R14, R30 ;  /* 0x0000000e260c7225 */ /* 0x000fe200078e001e */
[----:B------:R-:W-:-:S02]  /*21e0*/  IADD3 R84, R11, R85, RZ ;  /* 0x000000550b547210 */ /* 0x000fc40007ffe0ff */
[----:B------:R-:W-:Y:S01]  /*21f0*/  SHF.R.S32.HI R88, RZ, 0x3, R32 ;  /* 0x00000003ff587819 */ /* 0x000fe20000011420 */
[C---:B------:R-:W-:Y:S01]  /*2200*/  IMAD R87, R38.reuse, R57, R34 ;  /* 0x0000003926577224 */ /* 0x040fe200078e0222 */
[----:B------:R-:W-:Y:S01]  /*2210*/  SHF.R.S32.HI R91, RZ, 0x1f, R90 ;  /* 0x0000001fff5b7819 */ /* 0x000fe2000001145a */
[----:B------:R-:W-:Y:S02]  /*2220*/  IMAD R31, R57, 0x60, RZ ;  /* 0x00000060391f7824 */ /* 0x000fe400078e02ff */
[----:B------:R-:W-:-:S04]  /*2230*/  IMAD.WIDE.U32 R20, R38, R56, R20 ;  /* 0x0000003826147225 */ /* 0x000fc800078e0014 */
[----:B------:R-:W-:-:S04]  /*2240*/  IMAD.WIDE.U32 R8, R8, 0x60, RZ ;  /* 0x0000006008087825 */ /* 0x000fc800078e00ff */
[----:B------:R-:W-:-:S04]  /*2250*/  IMAD.WIDE.U32 R14, R14, 0x60, RZ ;  /* 0x000000600e0e7825 */ /* 0x000fc800078e00ff */
[----:B------:R-:W-:-:S04]  /*2260*/  IMAD.WIDE.U32 R56, R56, 0x60, RZ ;  /* 0x0000006038387825 */ /* 0x000fc800078e00ff */
[----:B------:R-:W-:Y:S01]  /*2270*/  IMAD.X R59, R220, 0x1, R45, P2 ;  /* 0x00000001dc3b7824 */ /* 0x000fe200010e062d */
[----:B------:R-:W-:Y:S01]  /*2280*/  ISETP.GE.AND P2, PT, R62, UR4, PT ;  /* 0x000000043e007c0c */ /* 0x000fe2000bf46270 */
[----:B------:R-:W-:Y:S02]  /*2290*/  IMAD.IADD R86, R21, 0x1, R87 ;  /* 0x0000000115567824 */ /* 0x000fe400078e0257 */
[----:B------:R-:W-:Y:S02]  /*22a0*/  IMAD.IADD R80, R9, 0x1, R33 ;  /* 0x0000000109507824 */ /* 0x000fe400078e0221 */
[----:B------:R-:W-:Y:S02]  /*22b0*/  IMAD.IADD R81, R15, 0x1, R81 ;  /* 0x000000010f517824 */ /* 0x000fe400078e0251 */
[----:B------:R-:W-:Y:S02]  /*22c0*/  IMAD.IADD R82, R57, 0x1, R31 ;  /* 0x0000000139527824 */ /* 0x000fe400078e021f */
[----:B------:R-:W-:-:S02]  /*22d0*/  IMAD.IADD R83, R77, 0x1, R79 ;  /* 0x000000014d537824 */ /* 0x000fc400078e024f */
[----:B------:R-:W-:Y:S02]  /*22e0*/  IMAD.IADD R85, R85, 0x1, R13 ;  /* 0x0000000155557824 */ /* 0x000fe400078e020d */
[----:B------:R-:W-:Y:S02]  /*22f0*/  IMAD.IADD R87, R87, 0x1, R37 ;  /* 0x0000000157577824 */ /* 0x000fe400078e0225 */
[----:B------:R-:W-:Y:S02]  /*2300*/  IMAD R92, R207, 0x200, R92 ;  /* 0x00000200cf5c7824 */ /* 0x000fe400078e025c */
[----:B------:R-:W-:Y:S02]  /*2310*/  IMAD.IADD R93, R208, 0x1, R93 ;  /* 0x00000001d05d7824 */ /* 0x000fe400078e025d */
[----:B------:R-:W-:-:S07]  /*2320*/  IMAD.IADD R94, R7, 0x1, R41 ;  /* 0x00000001075e7824 */ /* 0x000fce00078e0229 */
.L_x_675:
[----:B------:R-:W0:Y:S01]  /*2330*/  LDC.64 R100, c[0x0][0x2e8] ;  /* 0x0000ba00ff647b82 */ /* 0x000e220000000a00 */
[----:B------:R-:W-:Y:S01]  /*2340*/  VIADD R45, R26, 0xffffffff ;  /* 0xffffffff1a2d7836 */ /* 0x000fe20000000000 */
[----:B------:R-:W-:Y:S05]  /*2350*/  YIELD ;  /* 0x0000000000007946 */ /* 0x000fea0003800000 */
[----:B------:R-:W-:Y:S01]  /*2360*/  SHF.R.S32.HI R35, RZ, 0x1f, R45 ;  /* 0x0000001fff237819 */ /* 0x000fe2000001142d */
[----:B------:R-:W1:Y:S01]  /*2370*/  LDC R105, c[0x0][0x3f4] ;  /* 0x0000fd00ff697b82 */ /* 0x000e620000000800 */
[-C--:B------:R-:W-:Y:S01]  /*2380*/  IMAD R29, R80, R45.reuse, RZ ;  /* 0x0000002d501d7224 */ /* 0x080fe200078e02ff */
[----:B------:R-:W-:Y:S01]  /*2390*/  BSSY B0, `(.L_x_628) ;  /* 0x00002a3000007945 */ /* 0x000fe20003800000 */
[----:B------:R-:W-:-:S04]  /*23a0*/  IMAD.WIDE.U32 R102, R8, R45, RZ ;  /* 0x0000002d08667225 */ /* 0x000fc800078e00ff */
[----:B------:R-:W-:Y:S01]  /*23b0*/  IMAD R31, R35, R8, R29 ;  /* 0x00000008231f7224 */ /* 0x000fe200078e021d */
[CC--:B------:R-:W-:Y:S01]  /*23c0*/  IADD3 R26, P3, P4, R61.reuse, R102.reuse, R68 ;  /* 0x000000663d1a7210 */ /* 0x0c0fe20007c7e044 */
[C---:B------:R-:W-:Y:S01]  /*23d0*/  IMAD R106, R2.reuse, 0x1800, R79 ;  /* 0x00001800026a7824 */ /* 0x040fe200078e024f */
[----:B------:R-:W-:Y:S01]  /*23e0*/  IADD3 R29, P5, R61, R102, RZ ;  /* 0x000000663d1d7210 */ /* 0x000fe20007fbe0ff */
[----:B------:R-:W-:Y:S02]  /*23f0*/  IMAD.IADD R107, R103, 0x1, R31 ;  /* 0x00000001676b7824 */ /* 0x000fe400078e021f */
[----:B------:R-:W-:Y:S02]  /*2400*/  IMAD R104, R2, 0x1800, R83 ;  /* 0x0000180002687824 */ /* 0x000fe400078e0253 */
[----:B------:R-:W-:Y:S01]  /*2410*/  IMAD R106, R106, 0x2, R25 ;  /* 0x000000026a6a7824 */ /* 0x000fe200078e0219 */
[----:B------:R-:W-:Y:S01]  /*2420*/  IADD3.X R28, R0, R107, R67, P3, P4 ;  /* 0x0000006b001c7210 */ /* 0x000fe20001fe8443 */
[----:B------:R-:W-:Y:S01]  /*2430*/  IMAD R104, R104, 0x2, R25 ;  /* 0x0000000268687824 */ /* 0x000fe200078e0219 */
[----:B0-----:R-:W-:-:S02]  /*2440*/  LEA R40, P3, R26, R100, 0x1 ;  /* 0x000000641a287211 */ /* 0x001fc400078608ff */
[----:B------:R-:W-:Y:S02]  /*2450*/  IADD3.X R30, R107, R0, RZ, P5, !PT ;  /* 0x000000006b1e7210 */ /* 0x000fe40002ffe4ff */
[----:B------:R-:W-:Y:S01]  /*2460*/  LEA.HI.X R41, R26, R101, R28, 0x1, P3 ;  /* 0x000000651a297211 */ /* 0x000fe200018f0c1c */
[----:B------:R-:W-:Y:S01]  /*2470*/  IMAD.MOV.U32 R26, RZ, RZ, R45 ;  /* 0x000000ffff1a7224 */ /* 0x000fe200078e002d */
[----:B-1----:R-:W-:Y:S02]  /*2480*/  ISETP.GE.AND P3, PT, R105, 0x1, PT ;  /* 0x000000016900780c */ /* 0x002fe40003f66270 */
[----:B------:R-:W-:Y:S02]  /*2490*/  LEA R42, P5, R29, R100, 0x1 ;  /* 0x000000641d2a7211 */ /* 0x000fe400078a08ff */
[----:B------:R-:W-:Y:S02]  /*24a0*/  ISETP.GT.AND P4, PT, R45, R27, PT ;  /* 0x0000001b2d00720c */ /* 0x000fe40003f84270 */
[----:B------:R-:W-:-:S02]  /*24b0*/  LEA.HI.X R43, R29, R101, R30, 0x1, P5 ;  /* 0x000000651d2b7211 */ /* 0x000fc400028f0c1e */
[----:B------:R-:W-:-:S05]  /*24c0*/  P2R R98, PR, RZ, 0x10 ;  /* 0x00000010ff627803 */ /* 0x000fca0000000000 */
[----:B----4-:R-:W-:Y:S05]  /*24d0*/  @!P3 BRA `(.L_x_629) ;  /* 0x0000002400d4b947 */ /* 0x010fea0003800000 */
[----:B------:R-:W-:Y:S01]  /*24e0*/  ULDC.U8 UR4, c[0x0][0x410] ;  /* 0x0001040000047ab9 */ /* 0x000fe20000000000 */
[-C--:B------:R-:W-:Y:S01]  /*24f0*/  IMAD R29, R82, R45.reuse, RZ ;  /* 0x0000002d521d7224 */ /* 0x080fe200078e02ff */
[----:B------:R-:W-:Y:S01]  /*2500*/  ISETP.NE.AND P3, PT, RZ, UR4, PT ;  /* 0x00000004ff007c0c */ /* 0x000fe2000bf65270 */
[-C--:B------:R-:W-:Y:S02]  /*2510*/  IMAD R31, R81, R45.reuse, RZ ;  /* 0x0000002d511f7224 */ /* 0x080fe400078e02ff */
[C---:B------:R-:W-:Y:S02]  /*2520*/  IMAD R33, R35.reuse, R56, R29 ;  /* 0x0000003823217224 */ /* 0x040fe400078e021d */
[----:B------:R-:W-:Y:S02]  /*2530*/  IMAD R35, R35, R14, R31 ;  /* 0x0000000e23237224 */ /* 0x000fe400078e021f */
[----:B------:R-:W-:Y:S02]  /*2540*/  IMAD R99, R26, -0x60, R60 ;  /* 0xffffffa01a637824 */ /* 0x000fe400078e023c */
[----:B------:R-:W-:-:S03]  /*2550*/  IMAD.WIDE.U32 R28, R56, R45, RZ ;  /* 0x0000002d381c7225 */ /* 0x000fc600078e00ff */
[----:B------:R-:W-:Y:S01]  /*2560*/  VIMNMX R99, R99, 0x60, PT ;  /* 0x0000006063637848 */ /* 0x000fe20003fe0100 */
[----:B------:R-:W-:-:S04]  /*2570*/  IMAD.WIDE.U32 R30, R14, R45, RZ ;  /* 0x0000002d0e1e7225 */ /* 0x000fc800078e00ff */
[----:B------:R-:W-:Y:S02]  /*2580*/  IMAD.IADD R97, R29, 0x1, R33 ;  /* 0x000000011d617824 */ /* 0x000fe400078e0221 */
[----:B------:R-:W-:Y:S01]  /*2590*/  IMAD.IADD R108, R31, 0x1, R35 ;  /* 0x000000011f6c7824 */ /* 0x000fe200078e0223 */
[----:B------:R-:W-:Y:S06]  /*25a0*/  @!P3 BRA `(.L_x_630) ;  /* 0x000000100090b947 */ /* 0x000fec0003800000 */
[----:B------:R-:W-:Y:S01]  /*25b0*/  ISETP.GE.AND P4, PT, R19, R99, PT ;  /* 0x000000631300720c */ /* 0x000fe20003f86270 */
[----:B------:R-:W-:Y:S01]  /*25c0*/  BSSY B1, `(.L_x_631) ;  /* 0x000001b000017945 */ /* 0x000fe20003800000 */
[----:B------:R-:W-:Y:S02]  /*25d0*/  CS2R R34, SRZ ;  /* 0x0000000000227805 */ /* 0x000fe4000001ff00 */
[----:B------:R-:W-:Y:S02]  /*25e0*/  CS2R R50, SRZ ;  /* 0x0000000000327805 */ /* 0x000fe4000001ff00 */
[----:B------:R-:W-:Y:S02]  /*25f0*/  CS2R R52, SRZ ;  /* 0x0000000000347805 */ /* 0x000fe4000001ff00 */
[----:B------:R-:W-:Y:S02]  /*2600*/  CS2R R48, SRZ ;  /* 0x0000000000307805 */ /* 0x000fe4000001ff00 */
[----:B------:R-:W-:-:S03]  /*2610*/  CS2R R54, SRZ ;  /* 0x0000000000367805 */ /* 0x000fc6000001ff00 */
[----:B------:R-:W-:Y:S05]  /*2620*/  @P4 BRA `(.L_x_632) ;  /* 0x0000000000504947 */ /* 0x000fea0003800000 */
[----:B------:R-:W-:Y:S01]  /*2630*/  IADD3 R33, P3, R20, R28, RZ ;  /* 0x0000001c14217210 */ /* 0x000fe20007f7e0ff */
[----:B------:R-:W-:Y:S01]  /*2640*/  ULDC.64 UR4, c[0x0][0x3e8] ;  /* 0x0000fa0000047ab9 */ /* 0x000fe20000000a00 */
[----:B------:R-:W-:Y:S02]  /*2650*/  CS2R R52, SRZ ;  /* 0x0000000000347805 */ /* 0x000fe4000001ff00 */
[----:B------:R-:W-:Y:S01]  /*2660*/  CS2R R54, SRZ ;  /* 0x0000000000367805 */ /* 0x000fe2000001ff00 */
[----:B------:R-:W-:Y:S01]  /*2670*/  IMAD.X R44, R97, 0x1, R86, P3 ;  /* 0x00000001612c7824 */ /* 0x000fe200018e0656 */
[----:B------:R-:W-:-:S04]  /*2680*/  LEA R32, P3, R33, UR4, 0x1 ;  /* 0x0000000421207c11 */ /* 0x000fc8000f8608ff */
[----:B------:R-:W-:Y:S01]  /*2690*/  LEA.HI.X R33, R33, UR5, R44, 0x1, P3 ;  /* 0x0000000521217c11 */ /* 0x000fe200098f0c2c */
[----:B------:R-:W-:Y:S01]  /*26a0*/  ULDC.64 UR4, c[0x0][0x400] ;  /* 0x0001000000047ab9 */ /* 0x000fe20000000a00 */
[----:B------:R-:W-:-:S05]  /*26b0*/  IADD3 R45, P3, R10, R30, RZ ;  /* 0x0000001e0a2d7210 */ /* 0x000fca0007f7e0ff */
[----:B------:R-:W-:Y:S01]  /*26c0*/  IMAD.X R46, R108, 0x1, R84, P3 ;  /* 0x000000016c2e7824 */ /* 0x000fe200018e0654 */
[----:B------:R-:W-:-:S04]  /*26d0*/  LEA R44, P3, R45, UR4, 0x1 ;  /* 0x000000042d2c7c11 */ /* 0x000fc8000f8608ff */
[----:B------:R-:W-:Y:S02]  /*26e0*/  LEA.HI.X R45, R45, UR5, R46, 0x1, P3 ;  /* 0x000000052d2d7c11 */ /* 0x000fe400098f0c2e */
[----:B------:R-:W-:Y:S02]  /*26f0*/  ISETP.GE.AND P3, PT, R22, R105, PT ;  /* 0x000000691600720c */ /* 0x000fe40003f66270 */
[----:B------:R-:W-:Y:S02]  /*2700*/  CS2R R50, SRZ ;  /* 0x0000000000327805 */ /* 0x000fe4000001ff00 */
[----:B------:R-:W-:-:S09]  /*2710*/  CS2R R48, SRZ ;  /* 0x0000000000307805 */ /* 0x000fd2000001ff00 */
[----:B------:R0:W5:Y:S04]  /*2720*/  @!P3 LDG.E.64 R52, desc[UR40][R32.64] ;  /* 0x000000282034b981 */ /* 0x000168000c1e1b00 */
[----:B------:R0:W5:Y:S01]  /*2730*/  @!P3 LDG.E.64 R54, desc[UR40][R44.64] ;  /* 0x000000282c36b981 */ /* 0x000162000c1e1b00 */
[----:B------:R-:W-:-:S13]  /*2740*/  ISETP.GE.AND P3, PT, R202, R105, PT ;  /* 0x00000069ca00720c */ /* 0x000fda0003f66270 */
[----:B------:R0:W5:Y:S04]  /*2750*/  @!P3 LDG.E.64 R50, desc[UR40][R32.64+0x20] ;  /* 0x000020282032b981 */ /* 0x000168000c1e1b00 */
[----:B------:R0:W5:Y:S02]  /*2760*/  @!P3 LDG.E.64 R48, desc[UR40][R44.64+0x20] ;  /* 0x000020282c30b981 */ /* 0x000164000c1e1b00 */
.L_x_632:
[----:B------:R-:W-:Y:S05]  /*2770*/  BSYNC B1 ;  /* 0x0000000000017941 */ /* 0x000fea0003800000 */
.L_x_631:
[----:B------:R-:W-:Y:S01]  /*2780*/  ISETP.GE.AND P5, PT, R217, R99, PT ;  /* 0x00000063d900720c */ /* 0x000fe20003fa6270 */
[----:B------:R-:W-:Y:S01]  /*2790*/  BSSY B1, `(.L_x_633) ;  /* 0x000001b000017945 */ /* 0x000fe20003800000 */
[----:B0-----:R-:W-:Y:S02]  /*27a0*/  CS2R R44, SRZ ;  /* 0x00000000002c7805 */ /* 0x001fe4000001ff00 */
[----:B------:R-:W-:Y:S01]  /*27b0*/  CS2R R32, SRZ ;  /* 0x0000000000207805 */ /* 0x000fe2000001ff00 */
[----:B-----5:R-:W-:Y:S01]  /*27c0*/  IMAD.MOV.U32 R100, RZ, RZ, R50 ;  /* 0x000000ffff647224 */ /* 0x020fe200078e0032 */
[----:B------:R-:W-:Y:S02]  /*27d0*/  MOV R101, R51 ;  /* 0x0000003300657202 */ /* 0x000fe40000000f00 */
[----:B------:R-:W-:-:S05]  /*27e0*/  CS2R R46, SRZ ;  /* 0x00000000002e7805 */ /* 0x000fca000001ff00 */
[----:B------:R-:W-:Y:S05]  /*27f0*/  @P5 BRA `(.L_x_634) ;  /* 0x0000000000505947 */ /* 0x000fea0003800000 */
[----:B------:R-:W-:Y:S01]  /*2800*/  IADD3 R29, P3, P6, R20, R28, R73 ;  /* 0x0000001c141d7210 */ /* 0x000fe20007e7e049 */
[----:B------:R-:W-:Y:S01]  /*2810*/  ULDC.64 UR4, c[0x0][0x3e8] ;  /* 0x0000fa0000047ab9 */ /* 0x000fe20000000a00 */
[----:B------:R-:W-:Y:S02]  /*2820*/  CS2R R44, SRZ ;  /* 0x00000000002c7805 */ /* 0x000fe4000001ff00 */
[----:B------:R-:W-:Y:S02]  /*2830*/  CS2R R46, SRZ ;  /* 0x00000000002e7805 */ /* 0x000fe4000001ff00 */
[----:B------:R-:W-:Y:S02]  /*2840*/  IADD3.X R34, R86, R97, R72, P3, P6 ;  /* 0x0000006156227210 */ /* 0x000fe40001fec448 */
[----:B------:R-:W-:-:S04]  /*2850*/  IADD3 R31, P3, P6, R10, R30, R70 ;  /* 0x0000001e0a1f7210 */ /* 0x000fc80007e7e046 */
[----:B------:R-:W-:Y:S02]  /*2860*/  IADD3.X R32, R84, R108, R69, P3, P6 ;  /* 0x0000006c54207210 */ /* 0x000fe40001fec445 */
[----:B------:R-:W-:-:S04]  /*2870*/  LEA R28, P3, R29, UR4, 0x1 ;  /* 0x000000041d1c7c11 */ /* 0x000fc8000f8608ff */
[----:B------:R-:W-:Y:S01]  /*2880*/  LEA.HI.X R29, R29, UR5, R34, 0x1, P3 ;  /* 0x000000051d1d7c11 */ /* 0x000fe200098f0c22 */
[----:B------:R-:W-:Y:S02]  /*2890*/  ULDC.64 UR4, c[0x0][0x400] ;  /* 0x0001000000047ab9 */ /* 0x000fe40000000a00 */
        /* <DEDUP_REMOVED lines=10> */
.L_x_634:
[----:B------:R-:W-:Y:S05]  /*2940*/  BSYNC B1 ;  /* 0x0000000000017941 */ /* 0x000fea0003800000 */
.L_x_633:
[----:B0-----:R-:W-:Y:S01]  /*2950*/  IMAD.MOV.U32 R28, RZ, RZ, R52 ;  /* 0x000000ffff1c7224 */ /* 0x001fe200078e0034 */
[----:B------:R-:W-:Y:S01]  /*2960*/  ISETP.NE.AND P3, PT, R203, 0x3, PT ;  /* 0x00000003cb00780c */ /* 0x000fe20003f65270 */
[----:B------:R-:W-:Y:S01]  /*2970*/  IMAD.MOV.U32 R29, RZ, RZ, R53 ;  /* 0x000000ffff1d7224 */ /* 0x000fe200078e0035 */
[----:B------:R-:W-:Y:S01]  /*2980*/  PRMT R115, R100, 0x5410, R101 ;  /* 0x0000541064737816 */ /* 0x000fe20000000065 */
[----:B------:R-:W-:Y:S02]  /*2990*/  IMAD.MOV.U32 R30, RZ, RZ, R54 ;  /* 0x000000ffff1e7224 */ /* 0x000fe400078e0036 */
[----:B------:R-:W-:Y:S01]  /*29a0*/  IMAD.MOV.U32 R31, RZ, RZ, R55 ;  /* 0x000000ffff1f7224 */ /* 0x000fe200078e0037 */
[----:B------:R-:W-:Y:S01]  /*29b0*/  PRMT R111, R28, 0x5410, R29 ;  /* 0x000054101c6f7816 */ /* 0x000fe2000000001d */
[----:B------:R-:W-:Y:S02]  /*29c0*/  IMAD.MOV.U32 R28, RZ, RZ, R48 ;  /* 0x000000ffff1c7224 */ /* 0x000fe400078e0030 */
[----:B------:R-:W-:Y:S01]  /*29d0*/  IMAD.MOV.U32 R29, RZ, RZ, R49 ;  /* 0x000000ffff1d7224 */ /* 0x000fe200078e0031 */
[----:B------:R-:W-:Y:S01]  /*29e0*/  PRMT R118, R30, 0x5410, R31 ;  /* 0x000054101e767816 */ /* 0x000fe2000000001f */
[----:B-----5:R-:W-:Y:S01]  /*29f0*/  IMAD.MOV.U32 R31, RZ, RZ, R45 ;  /* 0x000000ffff1f7224 */ /* 0x020fe200078e002d */
[----:B------:R-:W-:-:S02]  /*2a00*/  MOV R30, R44 ;  /* 0x0000002c001e7202 */ /* 0x000fc40000000f00 */
[----:B------:R-:W-:Y:S01]  /*2a10*/  PRMT R117, R28, 0x5410, R29 ;  /* 0x000054101c757816 */ /* 0x000fe2000000001d */
[----:B------:R-:W-:Y:S01]  /*2a20*/  IMAD.MOV.U32 R28, RZ, RZ, R34 ;  /* 0x000000ffff1c7224 */ /* 0x000fe200078e0022 */
[----:B------:R-:W-:Y:S01]  /*2a30*/  PRMT R103, R103, 0x5410, R30 ;  /* 0x0000541067677816 */ /* 0x000fe2000000001e */
[----:B------:R-:W-:Y:S01]  /*2a40*/  IMAD.MOV.U32 R29, RZ, RZ, R35 ;  /* 0x000000ffff1d7224 */ /* 0x000fe200078e0023 */
[----:B------:R-:W-:Y:S01]  /*2a50*/  PRMT R102, R31, 0x7610, R102 ;  /* 0x000076101f667816 */ /* 0x000fe20000000066 */
[----:B------:R-:W-:Y:S02]  /*2a60*/  IMAD.MOV.U32 R30, RZ, RZ, R46 ;  /* 0x000000ffff1e7224 */ /* 0x000fe400078e002e */
[----:B------:R-:W-:Y:S01]  /*2a70*/  IMAD.MOV.U32 R31, RZ, RZ, R47 ;  /* 0x000000ffff1f7224 */ /* 0x000fe200078e002f */
[----:B------:R-:W-:Y:S01]  /*2a80*/  PRMT R100, R28, 0x5410, R29 ;  /* 0x000054101c647816 */ /* 0x000fe2000000001d */
[----:B------:R-:W-:Y:S01]  /*2a90*/  IMAD.MOV.U32 R28, RZ, RZ, R32 ;  /* 0x000000ffff1c7224 */ /* 0x000fe200078e0020 */
[----:B------:R-:W-:Y:S01]  /*2aa0*/  PRMT R103, R30, 0x7610, R103 ;  /* 0x000076101e677816 */ /* 0x000fe20000000067 */
[----:B------:R-:W-:Y:S01]  /*2ab0*/  IMAD.MOV.U32 R29, RZ, RZ, R33 ;  /* 0x000000ffff1d7224 */ /* 0x000fe200078e0021 */
[----:B------:R-:W-:-:S04]  /*2ac0*/  PRMT R102, R102, 0x5410, R31 ;  /* 0x0000541066667816 */ /* 0x000fc8000000001f */
[----:B------:R-:W-:Y:S01]  /*2ad0*/  PRMT R101, R28, 0x5410, R29 ;  /* 0x000054101c657816 */ /* 0x000fe2000000001d */
[----:B------:R-:W-:Y:S06]  /*2ae0*/  @!P3 BRA `(.L_x_635) ;  /* 0x000000000004b947 */ /* 0x000fec0003800000 */
[----:B------:R-:W-:Y:S01]  /*2af0*/  BPT.TRAP 0x1 ;  /* 0x000000040000795c */ /* 0x000fe20000300000 */
.L_x_635:
[----:B------:R-:W-:Y:S01]  /*2b00*/  IMAD R97, R2, 0x8, R18 ;  /* 0x0000000802617824 */ /* 0x000fe200078e0212 */
[----:B------:R-:W-:Y:S01]  /*2b10*/  SHF.L.U32 R108, R201, 0x1f, RZ ;  /* 0x0000001fc96c7819 */ /* 0x000fe200000006ff */
[----:B------:R-:W-:Y:S03]  /*2b20*/  BSSY B1, `(.L_x_636) ;  /* 0x0000003000017945 */ /* 0x000fe60003800000 */
[----:B------:R-:W0:Y:S02]  /*2b30*/  SYNCS.PHASECHK.TRANS64.TRYWAIT P6, [R97+URZ+0x22890], R108 ;  /* 0x0228906c610075a7 */ /* 0x000e2400080c017f */
[----:B0-----:R-:W-:Y:S05]  /*2b40*/  @!P6 BRA `(.L_x_637) ;  /* 0x000001480008e947 */ /* 0x001fea0003800000 */
.L_x_913:
[----:B------:R-:W-:Y:S05]  /*2b50*/  BSYNC B1 ;  /* 0x0000000000017941 */ /* 0x000fea0003800000 */
.L_x_636:
[----:B------:R-:W-:Y:S04]  /*2b60*/  BSSY B1, `(.L_x_638) ;  /* 0x0000064000017945 */ /* 0x000fe80003800000 */
[----:B------:R-:W-:Y:S05]  /*2b70*/  @P4 BRA `(.L_x_639) ;  /* 0x0000000400884947 */ /* 0x000fea0003800000 */
[----:B------:R-:W-:Y:S04]  /*2b80*/  BSSY B2, `(.L_x_640) ;  /* 0x0000031000027945 */ /* 0x000fe80003800000 */
[----:B------:R-:W-:Y:S05]  /*2b90*/  @P1 BRA `(.L_x_641) ;  /* 0x0000000000bc1947 */ /* 0x000fea0003800000 */
[----:B------:R1:W2:Y:S01]  /*2ba0*/  LDS.128 R28, [R106] ;  /* 0x000000006a1c7984 */ /* 0x0002a20000000c00 */
[----:B------:R-:W-:Y:S01]  /*2bb0*/  ISETP.GE.AND P4, PT, R22, R105, PT ;  /* 0x000000691600720c */ /* 0x000fe20003f86270 */
[----:B------:R-:W-:-:S12]  /*2bc0*/  BSSY B3, `(.L_x_642) ;  /* 0x000002b000037945 */ /* 0x000fd80003800000 */
[----:B-1----:R-:W-:Y:S05]  /*2bd0*/  @P4 BRA `(.L_x_643) ;  /* 0x0000000000a44947 */ /* 0x002fea0003800000 */
[--C-:B------:R-:W-:Y:S01]  /*2be0*/  SHF.R.U64 R107, R52, 0x10, R53.reuse ;  /* 0x00000010346b7819 */ /* 0x100fe20000001235 */
[----:B--2---:R-:W-:Y:S01]  /*2bf0*/  IMAD.MOV.U32 R52, RZ, RZ, R30 ;  /* 0x000000ffff347224 */ /* 0x004fe200078e001e */
[----:B------:R-:W-:Y:S01]  /*2c00*/  SHF.R.U32.HI R110, RZ, 0x10, R53 ;  /* 0x00000010ff6e7819 */ /* 0x000fe20000011635 */
[--C-:B------:R-:W-:Y:S01]  /*2c10*/  HADD2.F32 R30, -RZ, R29.reuse.H1_H1 ;  /* 0x3000001dff1e7230 */ /* 0x100fe20000004100 */
[--C-:B------:R-:W-:Y:S01]  /*2c20*/  SHF.R.U64 R53, R54, 0x10, R55.reuse ;  /* 0x0000001036357819 */ /* 0x100fe20000001237 */
[----:B------:R-:W-:Y:S01]  /*2c30*/  HADD2.F32 R29, -RZ, R29.H0_H0 ;  /* 0x2000001dff1d7230 */ /* 0x000fe20000004100 */
[----:B------:R-:W-:Y:S01]  /*2c40*/  SHF.R.U32.HI R112, RZ, 0x10, R55 ;  /* 0x00000010ff707819 */ /* 0x000fe20000011637 */
[----:B------:R-:W-:Y:S02]  /*2c50*/  HADD2.F32 R54, -RZ, R107.H0_H0 ;  /* 0x2000006bff367230 */ /* 0x000fe40000004100 */
[----:B------:R-:W-:Y:S02]  /*2c60*/  HADD2.F32 R55, -RZ, R53.H0_H0 ;  /* 0x20000035ff377230 */ /* 0x000fe40000004100 */
[----:B------:R-:W-:-:S02]  /*2c70*/  HADD2.F32 R112, -RZ, R112.H0_H0 ;  /* 0x20000070ff707230 */ /* 0x000fc40000004100 */
[--C-:B------:R-:W-:Y:S02]  /*2c80*/  HADD2.F32 R53, -RZ, R31.reuse.H1_H1 ;  /* 0x3000001fff357230 */ /* 0x100fe40000004100 */
[CC--:B------:R-:W-:Y:S01]  /*2c90*/  FMUL.FTZ R114, R30.reuse, R55.reuse ;  /* 0x000000371e727220 */ /* 0x0c0fe20000410000 */
[----:B------:R-:W-:Y:S02]  /*2ca0*/  HADD2.F32 R31, -RZ, R31.H0_H0 ;  /* 0x2000001fff1f7230 */ /* 0x000fe40000004100 */
[----:B------:R-:W-:Y:S01]  /*2cb0*/  FMUL.FTZ R55, R29, R55 ;  /* 0x000000371d377220 */ /* 0x000fe20000410000 */
[----:B------:R-:W-:Y:S02]  /*2cc0*/  HADD2.F32 R110, -RZ, R110.H0_H0 ;  /* 0x2000006eff6e7230 */ /* 0x000fe40000004100 */
[----:B------:R-:W-:Y:S01]  /*2cd0*/  FMUL.FTZ R116, R53, R112 ;  /* 0x0000007035747220 */ /* 0x000fe20000410000 */
[----:B------:R-:W-:Y:S01]  /*2ce0*/  FFMA.FTZ R114, R29, R54, -R114 ;  /* 0x000000361d727223 */ /* 0x000fe20000010872 */
[----:B------:R-:W-:Y:S01]  /*2cf0*/  FMUL.FTZ R112, R31, R112 ;  /* 0x000000701f707220 */ /* 0x000fe20000410000 */
[----:B------:R-:W-:Y:S01]  /*2d00*/  FFMA.FTZ R109, R30, R54, R55 ;  /* 0x000000361e6d7223 */ /* 0x000fe20000010037 */
[----:B------:R-:W-:-:S02]  /*2d10*/  HADD2.F32 R54, -RZ, R118.H0_H0 ;  /* 0x20000076ff367230 */ /* 0x000fc40000004100 */
[-C--:B------:R-:W-:Y:S01]  /*2d20*/  FFMA.FTZ R116, R31, R110.reuse, -R116 ;  /* 0x0000006e1f747223 */ /* 0x080fe20000010874 */
[----:B------:R-:W-:Y:S02]  /*2d30*/  HADD2.F32 R55, -RZ, R118.H1_H1 ;  /* 0x30000076ff377230 */ /* 0x000fe40000004100 */
[----:B------:R-:W-:Y:S01]  /*2d40*/  FFMA.FTZ R113, R53, R110, R112 ;  /* 0x0000006e35717223 */ /* 0x000fe20000010070 */
[----:B------:R-:W-:Y:S02]  /*2d50*/  HADD2.F32 R29, -RZ, R28.H1_H1 ;  /* 0x3000001cff1d7230 */ /* 0x000fe40000004100 */
[----:B------:R-:W-:Y:S02]  /*2d60*/  HADD2.F32 R30, -RZ, R52.H1_H1 ;  /* 0x30000034ff1e7230 */ /* 0x000fe40000004100 */
[----:B------:R-:W-:Y:S02]  /*2d70*/  HADD2.F32 R28, -RZ, R28.H0_H0 ;  /* 0x2000001cff1c7230 */ /* 0x000fe40000004100 */
[----:B------:R-:W-:Y:S01]  /*2d80*/  FMUL.FTZ R107, R29, R54 ;  /* 0x000000361d6b7220 */ /* 0x000fe20000410000 */
[----:B------:R-:W-:-:S02]  /*2d90*/  HADD2.F32 R52, -RZ, R52.H0_H0 ;  /* 0x20000034ff347230 */ /* 0x000fc40000004100 */
[--C-:B------:R-:W-:Y:S02]  /*2da0*/  HADD2.F32 R31, -RZ, R111.reuse.H0_H0 ;  /* 0x2000006fff1f7230 */ /* 0x100fe40000004100 */
[----:B------:R-:W-:Y:S01]  /*2db0*/  FMUL.FTZ R54, R28, R54 ;  /* 0x000000361c367220 */ /* 0x000fe20000410000 */
[----:B------:R-:W-:Y:S02]  /*2dc0*/  HADD2.F32 R53, -RZ, R111.H1_H1 ;  /* 0x3000006fff357230 */ /* 0x000fe40000004100 */
[-C--:B------:R-:W-:Y:S01]  /*2dd0*/  FMUL.FTZ R111, R30, R55.reuse ;  /* 0x000000371e6f7220 */ /* 0x080fe20000410000 */
[----:B------:R-:W-:Y:S01]  /*2de0*/  FMUL.FTZ R55, R52, R55 ;  /* 0x0000003734377220 */ /* 0x000fe20000410000 */
[-C--:B------:R-:W-:Y:S01]  /*2df0*/  FFMA.FTZ R107, R28, R31.reuse, -R107 ;  /* 0x0000001f1c6b7223 */ /* 0x080fe2000001086b */
[----:B------:R-:W-:Y:S01]  /*2e00*/  FFMA.FTZ R54, R29, R31, R54 ;  /* 0x0000001f1d367223 */ /* 0x000fe20000010036 */
[-C--:B------:R-:W-:Y:S01]  /*2e10*/  FFMA.FTZ R111, R52, R53.reuse, -R111 ;  /* 0x00000035346f7223 */ /* 0x080fe2000001086f */
[----:B------:R-:W-:Y:S01]  /*2e20*/  FFMA.FTZ R30, R30, R53, R55 ;  /* 0x000000351e1e7223 */ /* 0x000fe20000010037 */
[----:B------:R-:W-:-:S02]  /*2e30*/  F2FP.F16.F32.PACK_AB R29, R109, R114 ;  /* 0x000000726d1d723e */ /* 0x000fc400000000ff */
[----:B------:R-:W-:Y:S02]  /*2e40*/  F2FP.F16.F32.PACK_AB R31, R113, R116 ;  /* 0x00000074711f723e */ /* 0x000fe400000000ff */
[----:B------:R-:W-:Y:S02]  /*2e50*/  F2FP.F16.F32.PACK_AB R28, R54, R107 ;  /* 0x0000006b361c723e */ /* 0x000fe400000000ff */
[----:B------:R-:W-:-:S07]  /*2e60*/  F2FP.F16.F32.PACK_AB R30, R30, R111 ;  /* 0x0000006f1e1e723e */ /* 0x000fce00000000ff */
.L_x_643:
[----:B------:R-:W-:Y:S05]  /*2e70*/  BSYNC B3 ;  /* 0x0000000000037941 */ /* 0x000fea0003800000 */
.L_x_642:
[----:B--2---:R1:W-:Y:S02]  /*2e80*/  STG.E.128 desc[UR40][R42.64], R28 ;  /* 0x0000001c2a007986 */ /* 0x0043e4000c101d28 */
.L_x_641:
[----:B------:R-:W-:Y:S05]  /*2e90*/  BSYNC B2 ;  /* 0x0000000000027941 */ /* 0x000fea0003800000 */
.L_x_640:
[----:B------:R-:W-:Y:S05]  /*2ea0*/  @P2 BRA `(.L_x_639) ;  /* 0x0000000000bc2947 */ /* 0x000fea0003800000 */
[----:B-1----:R1:W2:Y:S01]  /*2eb0*/  LDS.128 R28, [R104] ;  /* 0x00000000681c7984 */ /* 0x0022a20000000c00 */
[----:B------:R-:W-:Y:S01]  /*2ec0*/  ISETP.GE.AND P4, PT, R202, R105, PT ;  /* 0x00000069ca00720c */ /* 0x000fe20003f86270 */
[----:B------:R-:W-:-:S12]  /*2ed0*/  BSSY B2, `(.L_x_644) ;  /* 0x000002b000027945 */ /* 0x000fd80003800000 */
[----:B-1----:R-:W-:Y:S05]  /*2ee0*/  @P4 BRA `(.L_x_645) ;  /* 0x0000000000a44947 */ /* 0x002fea0003800000 */
[--C-:B------:R-:W-:Y:S02]  /*2ef0*/  SHF.R.U64 R50, R50, 0x10, R51.reuse ;  /* 0x0000001032327819 */ /* 0x100fe40000001233 */
[----:B------:R-:W-:Y:S02]  /*2f00*/  SHF.R.U32.HI R52, RZ, 0x10, R51 ;  /* 0x00000010ff347819 */ /* 0x000fe40000011633 */
[--C-:B------:R-:W-:Y:S01]  /*2f10*/  SHF.R.U64 R51, R48, 0x10, R49.reuse ;  /* 0x0000001030337819 */ /* 0x100fe20000001231 */
[----:B--2---:R-:W-:Y:S01]  /*2f20*/  IMAD.MOV.U32 R48, RZ, RZ, R30 ;  /* 0x000000ffff307224 */ /* 0x004fe200078e001e */
[----:B------:R-:W-:Y:S01]  /*2f30*/  SHF.R.U32.HI R54, RZ, 0x10, R49 ;  /* 0x00000010ff367819 */ /* 0x000fe20000011631 */
[----:B------:R-:W-:Y:S02]  /*2f40*/  HADD2.F32 R30, -RZ, R29.H1_H1 ;  /* 0x3000001dff1e7230 */ /* 0x000fe40000004100 */
[----:B------:R-:W-:Y:S02]  /*2f50*/  HADD2.F32 R51, -RZ, R51.H0_H0 ;  /* 0x20000033ff337230 */ /* 0x000fe40000004100 */
[----:B------:R-:W-:-:S02]  /*2f60*/  HADD2.F32 R29, -RZ, R29.H0_H0 ;  /* 0x2000001dff1d7230 */ /* 0x000fc40000004100 */
[----:B------:R-:W-:Y:S02]  /*2f70*/  HADD2.F32 R50, -RZ, R50.H0_H0 ;  /* 0x20000032ff327230 */ /* 0x000fe40000004100 */
[CC--:B------:R-:W-:Y:S01]  /*2f80*/  FMUL.FTZ R110, R30.reuse, R51.reuse ;  /* 0x000000331e6e7220 */ /* 0x0c0fe20000410000 */
[----:B------:R-:W-:Y:S02]  /*2f90*/  HADD2.F32 R54, -RZ, R54.H0_H0 ;  /* 0x20000036ff367230 */ /* 0x000fe40000004100 */
[C---:B------:R-:W-:Y:S01]  /*2fa0*/  FMUL.FTZ R51, R29.reuse, R51 ;  /* 0x000000331d337220 */ /* 0x040fe20000410000 */
[--C-:B------:R-:W-:Y:S02]  /*2fb0*/  HADD2.F32 R49, -RZ, R31.reuse.H1_H1 ;  /* 0x3000001fff317230 */ /* 0x100fe40000004100 */
[-C--:B------:R-:W-:Y:S01]  /*2fc0*/  FFMA.FTZ R110, R29, R50.reuse, -R110 ;  /* 0x000000321d6e7223 */ /* 0x080fe2000001086e */
[----:B------:R-:W-:Y:S02]  /*2fd0*/  HADD2.F32 R31, -RZ, R31.H0_H0 ;  /* 0x2000001fff1f7230 */ /* 0x000fe40000004100 */
[----:B------:R-:W-:Y:S01]  /*2fe0*/  FFMA.FTZ R55, R30, R50, R51 ;  /* 0x000000321e377223 */ /* 0x000fe20000010033 */
[----:B------:R-:W-:-:S02]  /*2ff0*/  HADD2.F32 R52, -RZ, R52.H0_H0 ;  /* 0x20000034ff347230 */ /* 0x000fc40000004100 */
[-C--:B------:R-:W-:Y:S01]  /*3000*/  FMUL.FTZ R112, R49, R54.reuse ;  /* 0x0000003631707220 */ /* 0x080fe20000410000 */
[--C-:B------:R-:W-:Y:S02]  /*3010*/  HADD2.F32 R50, -RZ, R117.reuse.H0_H0 ;  /* 0x20000075ff327230 */ /* 0x100fe40000004100 */
[C---:B------:R-:W-:Y:S01]  /*3020*/  FMUL.FTZ R54, R31.reuse, R54 ;  /* 0x000000361f367220 */ /* 0x040fe20000410000 */
[----:B------:R-:W-:Y:S02]  /*3030*/  HADD2.F32 R51, -RZ, R117.H1_H1 ;  /* 0x30000075ff337230 */ /* 0x000fe40000004100 */
[-C--:B------:R-:W-:Y:S01]  /*3040*/  FFMA.FTZ R112, R31, R52.reuse, -R112 ;  /* 0x000000341f707223 */ /* 0x080fe20000010870 */
[----:B------:R-:W-:Y:S02]  /*3050*/  HADD2.F32 R29, -RZ, R28.H1_H1 ;  /* 0x3000001cff1d7230 */ /* 0x000fe40000004100 */
[----:B------:R-:W-:Y:S01]  /*3060*/  FFMA.FTZ R109, R49, R52, R54 ;  /* 0x00000034316d7223 */ /* 0x000fe20000010036 */
[----:B------:R-:W-:-:S02]  /*3070*/  HADD2.F32 R30, -RZ, R48.H1_H1 ;  /* 0x30000030ff1e7230 */ /* 0x000fc40000004100 */
[----:B------:R-:W-:Y:S02]  /*3080*/  HADD2.F32 R28, -RZ, R28.H0_H0 ;  /* 0x2000001cff1c7230 */ /* 0x000fe40000004100 */
[CC--:B------:R-:W-:Y:S01]  /*3090*/  FMUL.FTZ R53, R29.reuse, R50.reuse ;  /* 0x000000321d357220 */ /* 0x0c0fe20000410000 */
[----:B------:R-:W-:Y:S02]  /*30a0*/  HADD2.F32 R48, -RZ, R48.H0_H0 ;  /* 0x20000030ff307230 */ /* 0x000fe40000004100 */
[-C--:B------:R-:W-:Y:S01]  /*30b0*/  FMUL.FTZ R107, R30, R51.reuse ;  /* 0x000000331e6b7220 */ /* 0x080fe20000410000 */
[--C-:B------:R-:W-:Y:S02]  /*30c0*/  HADD2.F32 R31, -RZ, R115.reuse.H0_H0 ;  /* 0x20000073ff1f7230 */ /* 0x100fe40000004100 */
[----:B------:R-:W-:Y:S01]  /*30d0*/  FMUL.FTZ R50, R28, R50 ;  /* 0x000000321c327220 */ /* 0x000fe20000410000 */
[----:B------:R-:W-:Y:S02]  /*30e0*/  HADD2.F32 R49, -RZ, R115.H1_H1 ;  /* 0x30000073ff317230 */ /* 0x000fe40000004100 */
        /* <DEDUP_REMOVED lines=9> */
.L_x_645:
[----:B------:R-:W-:Y:S05]  /*3180*/  BSYNC B2 ;  /* 0x0000000000027941 */ /* 0x000fea0003800000 */
.L_x_644:
[----:B--2---:R2:W-:Y:S02]  /*3190*/  STG.E.128 desc[UR40][R42.64+0x40], R28 ;  /* 0x0000401c2a007986 */ /* 0x0045e4000c101d28 */
.L_x_639:
[----:B------:R-:W-:Y:S05]  /*31a0*/  BSYNC B1 ;  /* 0x0000000000017941 */ /* 0x000fea0003800000 */
.L_x_638:
[----:B------:R-:W-:Y:S05]  /*31b0*/  @P5 BRA `(.L_x_646) ;  /* 0x0000001c00005947 */ /* 0x000fea0003800000 */
[----:B------:R-:W-:Y:S04]  /*31c0*/  BSSY B1, `(.L_x_647) ;  /* 0x0000031000017945 */ /* 0x000fe80003800000 */
[----:B------:R-:W-:Y:S05]  /*31d0*/  @P1 BRA `(.L_x_648) ;  /* 0x0000000000bc1947 */ /* 0x000fea0003800000 */
[----:B-12---:R1:W2:Y:S01]  /*31e0*/  LDS.128 R28, [R106+0x2000] ;  /* 0x002000006a1c7984 */ /* 0x0062a20000000c00 */
[----:B------:R-:W-:Y:S01]  /*31f0*/  ISETP.GE.AND P4, PT, R22, R105, PT ;  /* 0x000000691600720c */ /* 0x000fe20003f86270 */
[----:B------:R-:W-:-:S12]  /*3200*/  BSSY B2, `(.L_x_649) ;  /* 0x000002b000027945 */ /* 0x000fd80003800000 */
[----:B-1----:R-:W-:Y:S05]  /*3210*/  @P4 BRA `(.L_x_650) ;  /* 0x0000000000a44947 */ /* 0x002fea0003800000 */
[--C-:B------:R-:W-:Y:S01]  /*3220*/  SHF.R.U64 R44, R44, 0x10, R45.reuse ;  /* 0x000000102c2c7819 */ /* 0x100fe2000000122d */
[--C-:B--2---:R-:W-:Y:S01]  /*3230*/  HADD2.F32 R43, -RZ, R31.reuse.H1_H1 ;  /* 0x3000001fff2b7230 */ /* 0x104fe20000004100 */
[----:B------:R-:W-:Y:S01]  /*3240*/  SHF.R.U32.HI R49, RZ, 0x10, R45 ;  /* 0x00000010ff317819 */ /* 0x000fe2000001162d */
[----:B------:R-:W-:Y:S01]  /*3250*/  HADD2.F32 R31, -RZ, R31.H0_H0 ;  /* 0x2000001fff1f7230 */ /* 0x000fe20000004100 */
[--C-:B------:R-:W-:Y:S01]  /*3260*/  SHF.R.U64 R45, R46, 0x10, R47.reuse ;  /* 0x000000102e2d7819 */ /* 0x100fe2000000122f */
[----:B------:R-:W-:Y:S01]  /*3270*/  HADD2.F32 R44, -RZ, R44.H0_H0 ;  /* 0x2000002cff2c7230 */ /* 0x000fe20000004100 */
[----:B------:R-:W-:Y:S01]  /*3280*/  SHF.R.U32.HI R48, RZ, 0x10, R47 ;  /* 0x00000010ff307819 */ /* 0x000fe2000001162f */
[----:B------:R-:W-:Y:S01]  /*3290*/  HADD2.F32 R46, -RZ, R49.H0_H0 ;  /* 0x20000031ff2e7230 */ /* 0x000fe20000004100 */
[----:B------:R-:W-:Y:S01]  /*32a0*/  MOV R42, R30 ;  /* 0x0000001e002a7202 */ /* 0x000fe20000000f00 */
[----:B------:R-:W-:Y:S02]  /*32b0*/  HADD2.F32 R45, -RZ, R45.H0_H0 ;  /* 0x2000002dff2d7230 */ /* 0x000fe40000004100 */
[----:B------:R-:W-:-:S02]  /*32c0*/  HADD2.F32 R30, -RZ, R29.H1_H1 ;  /* 0x3000001dff1e7230 */ /* 0x000fc40000004100 */
[----:B------:R-:W-:Y:S02]  /*32d0*/  HADD2.F32 R48, -RZ, R48.H0_H0 ;  /* 0x20000030ff307230 */ /* 0x000fe40000004100 */
[----:B------:R-:W-:Y:S02]  /*32e0*/  HADD2.F32 R29, -RZ, R29.H0_H0 ;  /* 0x2000001dff1d7230 */ /* 0x000fe40000004100 */
[-C--:B------:R-:W-:Y:S01]  /*32f0*/  FMUL.FTZ R50, R30, R45.reuse ;  /* 0x0000002d1e327220 */ /* 0x080fe20000410000 */
[-C--:B------:R-:W-:Y:S01]  /*3300*/  FMUL.FTZ R52, R43, R48.reuse ;  /* 0x000000302b347220 */ /* 0x080fe20000410000 */
[----:B------:R-:W-:Y:S01]  /*3310*/  FMUL.FTZ R48, R31, R48 ;  /* 0x000000301f307220 */ /* 0x000fe20000410000 */
[C---:B------:R-:W-:Y:S01]  /*3320*/  FMUL.FTZ R45, R29.reuse, R45 ;  /* 0x0000002d1d2d7220 */ /* 0x040fe20000410000 */
[----:B------:R-:W-:Y:S01]  /*3330*/  FFMA.FTZ R50, R29, R44, -R50 ;  /* 0x0000002c1d327223 */ /* 0x000fe20000010832 */
[----:B------:R-:W-:Y:S01]  /*3340*/  FFMA.FTZ R52, R31, R46, -R52 ;  /* 0x0000002e1f347223 */ /* 0x000fe20000010834 */
[----:B------:R-:W-:-:S02]  /*3350*/  HADD2.F32 R31, -RZ, R103.H1_H1 ;  /* 0x30000067ff1f7230 */ /* 0x000fc40000004100 */
[----:B------:R-:W-:Y:S01]  /*3360*/  FFMA.FTZ R49, R30, R44, R45 ;  /* 0x0000002c1e317223 */ /* 0x000fe2000001002d */
[----:B------:R-:W-:Y:S02]  /*3370*/  HADD2.F32 R45, -RZ, R102.H1_H1 ;  /* 0x30000066ff2d7230 */ /* 0x000fe40000004100 */
[----:B------:R-:W-:Y:S01]  /*3380*/  FFMA.FTZ R53, R43, R46, R48 ;  /* 0x0000002e2b357223 */ /* 0x000fe20000010030 */
[----:B------:R-:W-:Y:S02]  /*3390*/  HADD2.F32 R29, -RZ, R28.H1_H1 ;  /* 0x3000001cff1d7230 */ /* 0x000fe40000004100 */
[----:B------:R-:W-:Y:S02]  /*33a0*/  HADD2.F32 R30, -RZ, R42.H1_H1 ;  /* 0x3000002aff1e7230 */ /* 0x000fe40000004100 */
[----:B------:R-:W-:Y:S02]  /*33b0*/  HADD2.F32 R103, -RZ, R103.H0_H0 ;  /* 0x20000067ff677230 */ /* 0x000fe40000004100 */
[----:B------:R-:W-:-:S02]  /*33c0*/  HADD2.F32 R28, -RZ, R28.H0_H0 ;  /* 0x2000001cff1c7230 */ /* 0x000fc40000004100 */
[----:B------:R-:W-:Y:S01]  /*33d0*/  FMUL.FTZ R51, R30, R45 ;  /* 0x0000002d1e337220 */ /* 0x000fe20000410000 */
[----:B------:R-:W-:Y:S02]  /*33e0*/  HADD2.F32 R42, -RZ, R42.H0_H0 ;  /* 0x2000002aff2a7230 */ /* 0x000fe40000004100 */
[CC--:B------:R-:W-:Y:S01]  /*33f0*/  FMUL.FTZ R47, R29.reuse, R103.reuse ;  /* 0x000000671d2f7220 */ /* 0x0c0fe20000410000 */
[----:B------:R-:W-:Y:S02]  /*3400*/  HADD2.F32 R43, -RZ, R102.H0_H0 ;  /* 0x20000066ff2b7230 */ /* 0x000fe40000004100 */
[----:B------:R-:W-:Y:S01]  /*3410*/  FMUL.FTZ R44, R28, R103 ;  /* 0x000000671c2c7220 */ /* 0x000fe20000410000 */
[----:B------:R-:W-:Y:S01]  /*3420*/  FMUL.FTZ R45, R42, R45 ;  /* 0x0000002d2a2d7220 */ /* 0x000fe20000410000 */
[-C--:B------:R-:W-:Y:S02]  /*3430*/  FFMA.FTZ R47, R28, R31.reuse, -R47 ;  /* 0x0000001f1c2f7223 */ /* 0x080fe4000001082f */
[----:B------:R-:W-:Y:S01]  /*3440*/  FFMA.FTZ R44, R29, R31, R44 ;  /* 0x0000001f1d2c7223 */ /* 0x000fe2000001002c */
[-C--:B------:R-:W-:Y:S01]  /*3450*/  FFMA.FTZ R51, R42, R43.reuse, -R51 ;  /* 0x0000002b2a337223 */ /* 0x080fe20000010833 */
[----:B------:R-:W-:Y:S01]  /*3460*/  FFMA.FTZ R30, R30, R43, R45 ;  /* 0x0000002b1e1e7223 */ /* 0x000fe2000001002d */
[----:B------:R-:W-:-:S02]  /*3470*/  F2FP.F16.F32.PACK_AB R29, R49, R50 ;  /* 0x00000032311d723e */ /* 0x000fc400000000ff */
[----:B------:R-:W-:Y:S02]  /*3480*/  F2FP.F16.F32.PACK_AB R31, R53, R52 ;  /* 0x00000034351f723e */ /* 0x000fe400000000ff */
[----:B------:R-:W-:Y:S02]  /*3490*/  F2FP.F16.F32.PACK_AB R28, R44, R47 ;  /* 0x0000002f2c1c723e */ /* 0x000fe400000000ff */
[----:B------:R-:W-:-:S07]  /*34a0*/  F2FP.F16.F32.PACK_AB R30, R30, R51 ;  /* 0x000000331e1e723e */ /* 0x000fce00000000ff */
.L_x_650:
[----:B------:R-:W-:Y:S05]  /*34b0*/  BSYNC B2 ;  /* 0x0000000000027941 */ /* 0x000fea0003800000 */
.L_x_649:
[----:B--2---:R3:W-:Y:S02]  /*34c0*/  STG.E.128 desc[UR40][R40.64], R28 ;  /* 0x0000001c28007986 */ /* 0x0047e4000c101d28 */
.L_x_648:
[----:B------:R-:W-:Y:S05]  /*34d0*/  BSYNC B1 ;  /* 0x0000000000017941 */ /* 0x000fea0003800000 */
.L_x_647:
[----:B------:R-:W-:Y:S05]  /*34e0*/  @P2 BRA `(.L_x_646) ;  /* 0x0000001800342947 */ /* 0x000fea0003800000 */
[----:B-123--:R1:W2:Y:S01]  /*34f0*/  LDS.128 R28, [R104+0x2000] ;  /* 0x00200000681c7984 */ /* 0x00e2a20000000c00 */
        /* <DEDUP_REMOVED lines=44> */
.L_x_652:
[----:B------:R-:W-:Y:S05]  /*37c0*/  BSYNC B1 ;  /* 0x0000000000017941 */ /* 0x000fea0003800000 */
.L_x_651:
[----:B--2---:R1:W-:Y:S01]  /*37d0*/  STG.E.128 desc[UR40][R40.64+0x40], R28 ;  /* 0x0000401c28007986 */ /* 0x0043e2000c101d28 */
[----:B------:R-:W-:Y:S05]  /*37e0*/  BRA `(.L_x_646) ;  /* 0x0000001400747947 */ /* 0x000fea0003800000 */
.L_x_630:
[----:B------:R-:W-:Y:S02]  /*37f0*/  ISETP.GE.AND P3, PT, R217, R99, PT ;  /* 0x00000063d900720c */ /* 0x000fe40003f66270 */
[----:B------:R-:W-:Y:S02]  /*3800*/  CS2R R34, SRZ ;  /* 0x0000000000227805 */ /* 0x000fe4000001ff00 */
[----:B------:R-:W-:Y:S02]  /*3810*/  CS2R R32, SRZ ;  /* 0x0000000000207805 */ /* 0x000fe4000001ff00 */
[----:B------:R-:W-:-:S13]  /*3820*/  ISETP.GE.OR P3, PT, R16, R105, P3 ;  /* 0x000000691000720c */ /* 0x000fda0001f66670 */
[----:B------:R-:W-:Y:S01]  /*3830*/  @!P3 IADD3 R40, P4, P5, R36, R28, R73 ;  /* 0x0000001c2428b210 */ /* 0x000fe20007d9e049 */
[----:B------:R-:W0:Y:S03]  /*3840*/  @!P3 LDC.64 R50, c[0x0][0x3e8] ;  /* 0x0000fa00ff32bb82 */ /* 0x000e260000000a00 */
[----:B------:R-:W-:Y:S02]  /*3850*/  @!P3 IADD3.X R41, R87, R97, R72, P4, P5 ;  /* 0x000000615729b210 */ /* 0x000fe400027ea448 */
[----:B------:R-:W-:-:S03]  /*3860*/  @!P3 IADD3 R44, P4, P5, R12, R30, R70 ;  /* 0x0000001e0c2cb210 */ /* 0x000fc60007d9e046 */
[----:B------:R-:W1:Y:S01]  /*3870*/  @!P3 LDC.64 R48, c[0x0][0x400] ;  /* 0x00010000ff30bb82 */ /* 0x000e620000000a00 */
[----:B------:R-:W-:Y:S02]  /*3880*/  @!P3 IADD3.X R45, R85, R108, R69, P4, P5 ;  /* 0x0000006c552db210 */ /* 0x000fe400027ea445 */
[----:B------:R-:W-:-:S04]  /*3890*/  ISETP.GE.AND P4, PT, R19, R99, PT ;  /* 0x000000631300720c */ /* 0x000fc80003f86270 */
[----:B------:R-:W-:-:S13]  /*38a0*/  ISETP.GE.OR P4, PT, R16, R105, P4 ;  /* 0x000000691000720c */ /* 0x000fda0002786670 */
[----:B------:R-:W2:Y:S01]  /*38b0*/  @!P4 LDC.64 R52, c[0x0][0x3e8] ;  /* 0x0000fa00ff34cb82 */ /* 0x000ea20000000a00 */
[----:B------:R-:W-:-:S05]  /*38c0*/  @!P4 IADD3 R28, P5, R36, R28, RZ ;  /* 0x0000001c241cc210 */ /* 0x000fca0007fbe0ff */
[----:B------:R-:W-:Y:S02]  /*38d0*/  @!P4 IMAD.X R29, R97, 0x1, R87, P5 ;  /* 0x00000001611dc824 */ /* 0x000fe400028e0657 */
[----:B------:R-:W3:Y:S01]  /*38e0*/  @!P4 LDC.64 R54, c[0x0][0x400] ;  /* 0x00010000ff36cb82 */ /* 0x000ee20000000a00 */
[----:B--2---:R-:W-:-:S04]  /*38f0*/  @!P4 LEA R52, P5, R28, R52, 0x1 ;  /* 0x000000341c34c211 */ /* 0x004fc800078a08ff */
[----:B------:R-:W-:Y:S02]  /*3900*/  @!P4 LEA.HI.X R53, R28, R53, R29, 0x1, P5 ;  /* 0x000000351c35c211 */ /* 0x000fe400028f0c1d */
[----:B------:R-:W-:-:S05]  /*3910*/  @!P4 IADD3 R30, P5, R12, R30, RZ ;  /* 0x0000001e0c1ec210 */ /* 0x000fca0007fbe0ff */
[----:B------:R-:W-:Y:S01]  /*3920*/  @!P4 IMAD.X R28, R108, 0x1, R85, P5 ;  /* 0x000000016c1cc824 */ /* 0x000fe200028e0655 */
[----:B---3--:R-:W-:-:S04]  /*3930*/  @!P4 LEA R54, P5, R30, R54, 0x1 ;  /* 0x000000361e36c211 */ /* 0x008fc800078a08ff */
[----:B------:R-:W-:Y:S02]  /*3940*/  @!P4 LEA.HI.X R55, R30, R55, R28, 0x1, P5 ;  /* 0x000000371e37c211 */ /* 0x000fe400028f0c1c */
[----:B------:R-:W-:Y:S02]  /*3950*/  CS2R R30, SRZ ;  /* 0x00000000001e7805 */ /* 0x000fe4000001ff00 */
[----:B------:R-:W-:Y:S01]  /*3960*/  CS2R R28, SRZ ;  /* 0x00000000001c7805 */ /* 0x000fe2000001ff00 */
[----:B------:R-:W2:Y:S05]  /*3970*/  @!P4 LDG.E.128 R32, desc[UR40][R54.64] ;  /* 0x000000283620c981 */ /* 0x000eaa000c1e1d00 */
[----:B------:R-:W3:Y:S01]  /*3980*/  @!P4 LDG.E.128 R28, desc[UR40][R52.64] ;  /* 0x00000028341cc981 */ /* 0x000ee2000c1e1d00 */
[----:B0-----:R-:W-:-:S02]  /*3990*/  @!P3 LEA R50, P4, R40, R50, 0x1 ;  /* 0x000000322832b211 */ /* 0x001fc400078808ff */
[----:B------:R-:W-:Y:S02]  /*39a0*/  CS2R R42, SRZ ;  /* 0x00000000002a7805 */ /* 0x000fe4000001ff00 */
[----:B------:R-:W-:Y:S02]  /*39b0*/  @!P3 LEA.HI.X R51, R40, R51, R41, 0x1, P4 ;  /* 0x000000332833b211 */ /* 0x000fe400020f0c29 */
[----:B------:R-:W-:Y:S02]  /*39c0*/  CS2R R40, SRZ ;  /* 0x0000000000287805 */ /* 0x000fe4000001ff00 */
[C---:B-1----:R-:W-:Y:S02]  /*39d0*/  @!P3 LEA R48, P4, R44.reuse, R48, 0x1 ;  /* 0x000000302c30b211 */ /* 0x042fe400078808ff */
[----:B------:R-:W-:Y:S02]  /*39e0*/  CS2R R46, SRZ ;  /* 0x00000000002e7805 */ /* 0x000fe4000001ff00 */
[----:B------:R-:W-:Y:S01]  /*39f0*/  @!P3 LEA.HI.X R49, R44, R49, R45, 0x1, P4 ;  /* 0x000000312c31b211 */ /* 0x000fe200020f0c2d */
[----:B------:R2:W4:Y:S01]  /*3a00*/  @!P3 LDG.E.128 R40, desc[UR40][R50.64] ;  /* 0x000000283228b981 */ /* 0x000522000c1e1d00 */
[----:B------:R-:W-:-:S06]  /*3a10*/  CS2R R44, SRZ ;  /* 0x00000000002c7805 */ /* 0x000fcc000001ff00 */
[----:B------:R0:W5:Y:S01]  /*3a20*/  @!P3 LDG.E.128 R44, desc[UR40][R48.64] ;  /* 0x00000028302cb981 */ /* 0x000162000c1e1d00 */
[----:B------:R-:W-:Y:S02]  /*3a30*/  ISETP.NE.AND P3, PT, R203, 0x3, PT ;  /* 0x00000003cb00780c */ /* 0x000fe40003f65270 */
[----:B------:R-:W-:Y:S01]  /*3a40*/  ISETP.GE.AND P4, PT, R16, R105, PT ;  /* 0x000000691000720c */ /* 0x000fe20003f86270 */
[----:B--2---:R-:W-:Y:S02]  /*3a50*/  IMAD.MOV.U32 R50, RZ, RZ, R34 ;  /* 0x000000ffff327224 */ /* 0x004fe400078e0022 */
[----:B---3--:R-:W-:Y:S02]  /*3a60*/  IMAD.MOV.U32 R52, RZ, RZ, R30 ;  /* 0x000000ffff347224 */ /* 0x008fe400078e001e */
[----:B------:R-:W-:Y:S02]  /*3a70*/  IMAD.MOV.U32 R53, RZ, RZ, R31 ;  /* 0x000000ffff357224 */ /* 0x000fe400078e001f */
[----:B------:R-:W-:-:S02]  /*3a80*/  IMAD.MOV.U32 R54, RZ, RZ, R28 ;  /* 0x000000ffff367224 */ /* 0x000fc400078e001c */
[----:B------:R-:W-:Y:S01]  /*3a90*/  IMAD.MOV.U32 R55, RZ, RZ, R29 ;  /* 0x000000ffff377224 */ /* 0x000fe200078e001d */
[----:B------:R-:W-:Y:S01]  /*3aa0*/  PRMT R119, R52, 0x7610, R119 ;  /* 0x0000761034777816 */ /* 0x000fe20000000077 */
[----:B0-----:R-:W-:Y:S01]  /*3ab0*/  IMAD.MOV.U32 R49, RZ, RZ, R32 ;  /* 0x000000ffff317224 */ /* 0x001fe200078e0020 */
[----:B------:R-:W-:Y:S01]  /*3ac0*/  PRMT R125, R53, 0x7610, R125 ;  /* 0x00007610357d7816 */ /* 0x000fe2000000007d */
[----:B------:R-:W-:Y:S01]  /*3ad0*/  IMAD.MOV.U32 R51, RZ, RZ, R33 ;  /* 0x000000ffff337224 */ /* 0x000fe200078e0021 */
[----:B------:R-:W-:Y:S02]  /*3ae0*/  PRMT R131, R54, 0x7610, R131 ;  /* 0x0000761036837816 */ /* 0x000fe40000000083 */
[----:B------:R-:W-:Y:S02]  /*3af0*/  PRMT R121, R55, 0x7610, R121 ;  /* 0x0000761037797816 */ /* 0x000fe40000000079 */
[----:B------:R-:W-:Y:S02]  /*3b00*/  MOV R48, R35 ;  /* 0x0000002300307202 */ /* 0x000fe40000000f00 */
[----:B------:R-:W-:Y:S01]  /*3b10*/  PRMT R119, R119, 0x5410, R50 ;  /* 0x0000541077777816 */ /* 0x000fe20000000032 */
[----:B----4-:R-:W-:Y:S01]  /*3b20*/  IMAD.MOV.U32 R50, RZ, RZ, R40 ;  /* 0x000000ffff327224 */ /* 0x010fe200078e0028 */
[----:B------:R-:W-:Y:S01]  /*3b30*/  PRMT R125, R125, 0x5410, R48 ;  /* 0x000054107d7d7816 */ /* 0x000fe20000000030 */
[----:B------:R-:W-:Y:S01]  /*3b40*/  IMAD.MOV.U32 R48, RZ, RZ, R42 ;  /* 0x000000ffff307224 */ /* 0x000fe200078e002a */
[----:B------:R-:W-:Y:S01]  /*3b50*/  PRMT R131, R131, 0x5410, R49 ;  /* 0x0000541083837816 */ /* 0x000fe20000000031 */
[----:B------:R-:W-:Y:S01]  /*3b60*/  IMAD.MOV.U32 R49, RZ, RZ, R43 ;  /* 0x000000ffff317224 */ /* 0x000fe200078e002b */
[----:B------:R-:W-:Y:S01]  /*3b70*/  PRMT R121, R121, 0x5410, R51 ;  /* 0x0000541079797816 */ /* 0x000fe20000000033 */
[----:B------:R-:W-:-:S03]  /*3b80*/  IMAD.MOV.U32 R51, RZ, RZ, R41 ;  /* 0x000000ffff337224 */ /* 0x000fc600078e0029 */
[----:B------:R-:W-:Y:S01]  /*3b90*/  PRMT R115, R48, 0x5410, R49 ;  /* 0x0000541030737816 */ /* 0x000fe20000000031 */
[----:B-----5:R-:W-:Y:S01]  /*3ba0*/  IMAD.MOV.U32 R48, RZ, RZ, R46 ;  /* 0x000000ffff307224 */ /* 0x020fe200078e002e */
[----:B------:R-:W-:Y:S01]  /*3bb0*/  PRMT R116, R50, 0x5410, R51 ;  /* 0x0000541032747816 */ /* 0x000fe20000000033 */
[----:B------:R-:W-:Y:S01]  /*3bc0*/  IMAD.MOV.U32 R49, RZ, RZ, R47 ;  /* 0x000000ffff317224 */ /* 0x000fe200078e002f */
[----:B------:R-:W-:Y:S01]  /*3bd0*/  MOV R50, R44 ;  /* 0x0000002c00327202 */ /* 0x000fe20000000f00 */
[----:B------:R-:W-:-:S03]  /*3be0*/  IMAD.MOV.U32 R51, RZ, RZ, R45 ;  /* 0x000000ffff337224 */ /* 0x000fc600078e002d */
[----:B------:R-:W-:Y:S02]  /*3bf0*/  PRMT R117, R48, 0x5410, R49 ;  /* 0x0000541030757816 */ /* 0x000fe40000000031 */
[----:B------:R-:W-:Y:S01]  /*3c00*/  PRMT R118, R50, 0x5410, R51 ;  /* 0x0000541032767816 */ /* 0x000fe20000000033 */
[----:B------:R-:W-:Y:S06]  /*3c10*/  @!P3 BRA `(.L_x_653) ;  /* 0x000000000004b947 */ /* 0x000fec0003800000 */
[----:B------:R-:W-:Y:S01]  /*3c20*/  BPT.TRAP 0x1 ;  /* 0x000000040000795c */ /* 0x000fe20000300000 */
.L_x_653:
[----:B------:R-:W-:Y:S01]  /*3c30*/  IMAD R97, R2, 0x8, R18 ;  /* 0x0000000802617824 */ /* 0x000fe200078e0212 */
[----:B------:R-:W-:Y:S01]  /*3c40*/  SHF.L.U32 R108, R201, 0x1f, RZ ;  /* 0x0000001fc96c7819 */ /* 0x000fe200000006ff */
[----:B------:R-:W0:Y:S01]  /*3c50*/  LDC R109, c[0x0][0x2f4] ;  /* 0x0000bd00ff6d7b82 */ /* 0x000e220000000800 */
[----:B------:R-:W-:Y:S01]  /*3c60*/  BSSY B1, `(.L_x_654) ;  /* 0x0000006000017945 */ /* 0x000fe20003800000 */
[----:B------:R-:W-:Y:S01]  /*3c70*/  IMAD.MOV.U32 R103, RZ, RZ, R107 ;  /* 0x000000ffff677224 */ /* 0x000fe200078e006b */
[----:B------:R-:W1:Y:S05]  /*3c80*/  SYNCS.PHASECHK.TRANS64.TRYWAIT P5, [R97+URZ+0x22890], R108 ;  /* 0x0228906c610075a7 */ /* 0x000e6a00080a017f */
[----:B------:R-:W2:Y:S01]  /*3c90*/  LDC.64 R104, c[0x0][0x300] ;  /* 0x0000c000ff687b82 */ /* 0x000ea20000000a00 */
[----:B0-----:R-:W-:Y:S01]  /*3ca0*/  IMAD.IADD R111, R109, 0x1, -R78 ;  /* 0x000000016d6f7824 */ /* 0x001fe200078e0a4e */
[----:B-1----:R-:W-:Y:S06]  /*3cb0*/  @!P5 BRA `(.L_x_655) ;  /* 0x0000013400c0d947 */ /* 0x002fec0003800000 */
.L_x_914:
[----:B------:R-:W-:Y:S05]  /*3cc0*/  BSYNC B1 ;  /* 0x0000000000017941 */ /* 0x000fea0003800000 */
.L_x_654:
[----:B------:R-:W-:Y:S01]  /*3cd0*/  ISETP.GE.OR P5, PT, R19, R99, P1 ;  /* 0x000000631300720c */ /* 0x000fe20000fa6670 */
[----:B------:R-:W-:-:S12]  /*3ce0*/  BSSY B1, `(.L_x_656) ;  /* 0x0000078000017945 */ /* 0x000fd80003800000 */
[----:B------:R-:W-:Y:S05]  /*3cf0*/  @P5 BRA `(.L_x_657) ;  /* 0x0000000400d85947 */ /* 0x000fea0003800000 */
[-C--:B--2---:R-:W-:Y:S01]  /*3d00*/  IMAD R48, R220, R104.reuse, RZ ;  /* 0x00000068dc307224 */ /* 0x084fe200078e02ff */
[----:B------:R-:W-:Y:S01]  /*3d10*/  BSSY B2, `(.L_x_658) ;  /* 0x0000068000027945 */ /* 0x000fe20003800000 */
[----:B------:R-:W-:-:S04]  /*3d20*/  IMAD.WIDE.U32 R106, R19, R104, R102 ;  /* 0x00000068136a7225 */ /* 0x000fc800078e0066 */
[----:B------:R-:W-:Y:S01]  /*3d30*/  IMAD R49, R19, R105, R48 ;  /* 0x0000006913317224 */ /* 0x000fe200078e0230 */
[----:B------:R-:W-:Y:S02]  /*3d40*/  SEL R48, R78, R111, !P0 ;  /* 0x0000006f4e307207 */ /* 0x000fe40004000000 */
[----:B------:R-:W-:Y:S01]  /*3d50*/  IADD3 R110, P5, P6, R4, R106, R90 ;  /* 0x0000006a046e7210 */ /* 0x000fe20007ebe05a */
[----:B------:R-:W-:Y:S01]  /*3d60*/  IMAD.IADD R114, R49, 0x1, R107 ;  /* 0x0000000131727824 */ /* 0x000fe200078e026b */
[----:B------:R-:W-:-:S04]  /*3d70*/  SHF.R.S32.HI R49, RZ, 0x1f, R48 ;  /* 0x0000001fff317819 */ /* 0x000fc80000011430 */
[----:B------:R-:W-:Y:S02]  /*3d80*/  LEA.HI R49, R49, R48, RZ, 0x4 ;  /* 0x0000003031317211 */ /* 0x000fe400078f20ff */
[----:B------:R-:W-:Y:S02]  /*3d90*/  IADD3.X R112, R3, R114, R91, P5, P6 ;  /* 0x0000007203707210 */ /* 0x000fe40002fec45b */
[----:B------:R-:W-:-:S05]  /*3da0*/  LEA.HI.SX32 R49, R49, R88, 0x1c ;  /* 0x0000005831317211 */ /* 0x000fca00078fe2ff */
[----:B------:R-:W-:-:S05]  /*3db0*/  IMAD.SHL.U32 R113, R49, 0x8, RZ ;  /* 0x0000000831717824 */ /* 0x000fca00078e00ff */
[----:B------:R-:W-:-:S04]  /*3dc0*/  LOP3.LUT R49, R71, 0x38, R113, 0xf8, !PT ;  /* 0x0000003847317812 */ /* 0x000fc800078ef871 */
[----:B------:R-:W-:Y:S01]  /*3dd0*/  LOP3.LUT R48, R49, R74, RZ, 0x3c, !PT ;  /* 0x0000004a31307212 */ /* 0x000fe200078e3cff */
[----:B------:R-:W-:-:S04]  /*3de0*/  IMAD R49, R2, 0x1800, R92 ;  /* 0x0000180002317824 */ /* 0x000fc800078e025c */
[----:B------:R-:W-:Y:S02]  /*3df0*/  IMAD R51, R207, 0x200, R48 ;  /* 0x00000200cf337824 */ /* 0x000fe400078e0230 */
[----:B------:R-:W-:Y:S02]  /*3e00*/  IMAD R49, R49, 0x2, R18 ;  /* 0x0000000231317824 */ /* 0x000fe400078e0212 */
[----:B------:R-:W-:-:S05]  /*3e10*/  IMAD R51, R2, 0x1800, R51 ;  /* 0x0000180002337824 */ /* 0x000fca00078e0233 */
[----:B------:R-:W-:Y:S02]  /*3e20*/  LEA R52, R51, R18, 0x1 ;  /* 0x0000001233347211 */ /* 0x000fe400078e08ff */
[----:B------:R-:W1:Y:S04]  /*3e30*/  LDS.128 R48, [R49+0x1c400] ;  /* 0x01c4000031307984 */ /* 0x000e680000000c00 */
[----:B------:R-:W2:Y:S01]  /*3e40*/  LDS.128 R52, [R52+0x1c400] ;  /* 0x01c4000034347984 */ /* 0x000ea20000000c00 */
[----:B------:R-:W-:Y:S05]  /*3e50*/  @P4 BRA `(.L_x_659) ;  /* 0x00000004004c4947 */ /* 0x000fea0003800000 */
[--C-:B------:R-:W-:Y:S02]  /*3e60*/  SHF.R.U64 R129, R32, 0x10, R33.reuse ;  /* 0x0000001020817819 */ /* 0x100fe40000001221 */
[----:B------:R-:W-:Y:S01]  /*3e70*/  SHF.R.U32.HI R32, RZ, 0x10, R33 ;  /* 0x00000010ff207819 */ /* 0x000fe20000011621 */
[----:B------:R-:W-:Y:S01]  /*3e80*/  HADD2.F32 R33, -RZ, R121.H1_H1 ;  /* 0x30000079ff217230 */ /* 0x000fe20000004100 */
[--C-:B------:R-:W-:Y:S02]  /*3e90*/  SHF.R.U64 R130, R28, 0x10, R29.reuse ;  /* 0x000000101c827819 */ /* 0x100fe4000000121d */
[----:B------:R-:W-:Y:S01]  /*3ea0*/  SHF.R.U32.HI R120, RZ, 0x10, R29 ;  /* 0x00000010ff787819 */ /* 0x000fe2000001161d */
[----:B-1----:R-:W-:Y:S01]  /*3eb0*/  HADD2.F32 R29, -RZ, R49.H0_H0 ;  /* 0x20000031ff1d7230 */ /* 0x002fe20000004100 */
[----:B------:R-:W-:Y:S01]  /*3ec0*/  SHF.R.U64 R28, R30, 0x10, R31 ;  /* 0x000000101e1c7819 */ /* 0x000fe2000000121f */
[--C-:B--2---:R-:W-:Y:S01]  /*3ed0*/  HADD2.F32 R30, -RZ, R53.reuse.H0_H0 ;  /* 0x20000035ff1e7230 */ /* 0x104fe20000004100 */
[----:B------:R-:W-:Y:S01]  /*3ee0*/  SHF.R.U64 R128, R34, 0x10, R35 ;  /* 0x0000001022807819 */ /* 0x000fe20000001223 */
[----:B------:R-:W-:Y:S01]  /*3ef0*/  HADD2.F32 R53, -RZ, R53.H1_H1 ;  /* 0x30000035ff357230 */ /* 0x000fe20000004100 */
[----:B------:R-:W-:Y:S01]  /*3f00*/  SHF.R.U32.HI R124, RZ, 0x10, R31 ;  /* 0x00000010ff7c7819 */ /* 0x000fe2000001161f */
[----:B------:R-:W-:Y:S01]  /*3f10*/  HADD2.F32 R34, -RZ, R32.H0_H0 ;  /* 0x20000020ff227230 */ /* 0x000fe20000004100 */
[----:B------:R-:W-:Y:S01]  /*3f20*/  SHF.R.U32.HI R35, RZ, 0x10, R35 ;  /* 0x00000010ff237819 */ /* 0x000fe20000011623 */
[----:B------:R-:W-:-:S02]  /*3f30*/  HADD2.F32 R49, -RZ, R49.H1_H1 ;  /* 0x30000031ff317230 */ /* 0x000fc40000004100 */
[----:B------:R-:W-:Y:S02]  /*3f40*/  HADD2.F32 R32, -RZ, R120.H0_H0 ;  /* 0x20000078ff207230 */ /* 0x000fe40000004100 */
[CC--:B------:R-:W-:Y:S01]  /*3f50*/  FMUL.FTZ R120, R30.reuse, R33.reuse ;  /* 0x000000211e787220 */ /* 0x0c0fe20000410000 */
[----:B------:R-:W-:Y:S02]  /*3f60*/  HADD2.F32 R31, -RZ, R121.H0_H0 ;  /* 0x20000079ff1f7230 */ /* 0x000fe40000004100 */
[----:B------:R-:W-:Y:S01]  /*3f70*/  FMUL.FTZ R33, R29, R33 ;  /* 0x000000211d217220 */ /* 0x000fe20000410000 */
[-C--:B------:R-:W-:Y:S01]  /*3f80*/  FMUL.FTZ R122, R53, R34.reuse ;  /* 0x00000022357a7220 */ /* 0x080fe20000410000 */
[C---:B------:R-:W-:Y:S02]  /*3f90*/  FMUL.FTZ R34, R49.reuse, R34 ;  /* 0x0000002231227220 */ /* 0x040fe40000410000 */
[-C--:B------:R-:W-:Y:S01]  /*3fa0*/  FFMA.FTZ R121, R30, R31.reuse, R33 ;  /* 0x0000001f1e797223 */ /* 0x080fe20000010021 */
[-C--:B------:R-:W-:Y:S01]  /*3fb0*/  FFMA.FTZ R123, R49, R32.reuse, -R122 ;  /* 0x00000020317b7223 */ /* 0x080fe2000001087a */
[----:B------:R-:W-:Y:S01]  /*3fc0*/  FFMA.FTZ R120, R29, R31, -R120 ;  /* 0x0000001f1d787223 */ /* 0x000fe20000010878 */
[----:B------:R-:W-:Y:S01]  /*3fd0*/  FFMA.FTZ R122, R53, R32, R34 ;  /* 0x00000020357a7223 */ /* 0x000fe20000010022 */
[----:B------:R-:W-:-:S02]  /*3fe0*/  HADD2.F32 R33, -RZ, R125.H1_H1 ;  /* 0x3000007dff217230 */ /* 0x000fc40000004100 */
[--C-:B------:R-:W-:Y:S01]  /*3ff0*/  HADD2.F32 R30, -RZ, R55.reuse.H0_H0 ;  /* 0x20000037ff1e7230 */ /* 0x100fe20000004100 */
[----:B------:R-:W-:Y:S01]  /*4000*/  F2FP.F16.F32.PACK_AB R120, R123, R120 ;  /* 0x000000787b78723e */ /* 0x000fe200000000ff */
[----:B------:R-:W-:Y:S01]  /*4010*/  HADD2.F32 R55, -RZ, R55.H1_H1 ;  /* 0x30000037ff377230 */ /* 0x000fe20000004100 */
[----:B------:R-:W-:Y:S01]  /*4020*/  F2FP.F16.F32.PACK_AB R121, R122, R121 ;  /* 0x000000797a79723e */ /* 0x000fe200000000ff */
[----:B------:R-:W-:Y:S02]  /*4030*/  HADD2.F32 R29, -RZ, R51.H0_H0 ;  /* 0x20000033ff1d7230 */ /* 0x000fe40000004100 */
[----:B------:R-:W-:Y:S02]  /*4040*/  HADD2.F32 R34, -RZ, R35.H0_H0 ;  /* 0x20000023ff227230 */ /* 0x000fe40000004100 */
[----:B------:R-:W-:Y:S02]  /*4050*/  HADD2.F32 R51, -RZ, R51.H1_H1 ;  /* 0x30000033ff337230 */ /* 0x000fe40000004100 */
[----:B------:R-:W-:-:S02]  /*4060*/  HADD2.F32 R32, -RZ, R124.H0_H0 ;  /* 0x2000007cff207230 */ /* 0x000fc40000004100 */
[CC--:B------:R-:W-:Y:S01]  /*4070*/  FMUL.FTZ R124, R30.reuse, R33.reuse ;  /* 0x000000211e7c7220 */ /* 0x0c0fe20000410000 */
[----:B------:R-:W-:Y:S02]  /*4080*/  HADD2.F32 R31, -RZ, R125.H0_H0 ;  /* 0x2000007dff1f7230 */ /* 0x000fe40000004100 */
[----:B------:R-:W-:Y:S01]  /*4090*/  FMUL.FTZ R33, R29, R33 ;  /* 0x000000211d217220 */ /* 0x000fe20000410000 */
[-C--:B------:R-:W-:Y:S01]  /*40a0*/  FMUL.FTZ R126, R55, R34.reuse ;  /* 0x00000022377e7220 */ /* 0x080fe20000410000 */
[C---:B------:R-:W-:Y:S01]  /*40b0*/  FMUL.FTZ R34, R51.reuse, R34 ;  /* 0x0000002233227220 */ /* 0x040fe20000410000 */
[----:B------:R-:W-:Y:S02]  /*40c0*/  HADD2.F32 R35, -RZ, R129.H0_H0 ;  /* 0x20000081ff237230 */ /* 0x000fe40000004100 */
[-C--:B------:R-:W-:Y:S01]  /*40d0*/  FFMA.FTZ R125, R30, R31.reuse, R33 ;  /* 0x0000001f1e7d7223 */ /* 0x080fe20000010021 */
[-C--:B------:R-:W-:Y:S01]  /*40e0*/  FFMA.FTZ R127, R51, R32.reuse, -R126 ;  /* 0x00000020337f7223 */ /* 0x080fe2000001087e */
[----:B------:R-:W-:Y:S01]  /*40f0*/  FFMA.FTZ R124, R29, R31, -R124 ;  /* 0x0000001f1d7c7223 */ /* 0x000fe2000001087c */
[----:B------:R-:W-:Y:S01]  /*4100*/  FFMA.FTZ R126, R55, R32, R34 ;  /* 0x00000020377e7223 */ /* 0x000fe20000010022 */
[----:B------:R-:W-:-:S02]  /*4110*/  HADD2.F32 R30, -RZ, R52.H0_H0 ;  /* 0x20000034ff1e7230 */ /* 0x000fc40000004100 */
[--C-:B------:R-:W-:Y:S01]  /*4120*/  HADD2.F32 R32, -RZ, R131.reuse.H1_H1 ;  /* 0x30000083ff207230 */ /* 0x100fe20000004100 */
[----:B------:R-:W-:Y:S01]  /*4130*/  F2FP.F16.F32.PACK_AB R124, R127, R124 ;  /* 0x0000007c7f7c723e */ /* 0x000fe200000000ff */
[----:B------:R-:W-:Y:S01]  /*4140*/  HADD2.F32 R29, -RZ, R48.H0_H0 ;  /* 0x20000030ff1d7230 */ /* 0x000fe20000004100 */
[----:B------:R-:W-:Y:S01]  /*4150*/  F2FP.F16.F32.PACK_AB R55, R126, R125 ;  /* 0x0000007d7e37723e */ /* 0x000fe200000000ff */
[----:B------:R-:W-:Y:S02]  /*4160*/  HADD2.F32 R52, -RZ, R52.H1_H1 ;  /* 0x30000034ff347230 */ /* 0x000fe40000004100 */
[-C--:B------:R-:W-:Y:S01]  /*4170*/  FMUL.FTZ R34, R30, R32.reuse ;  /* 0x000000201e227220 */ /* 0x080fe20000410000 */
[----:B------:R-:W-:Y:S02]  /*4180*/  HADD2.F32 R48, -RZ, R48.H1_H1 ;  /* 0x30000030ff307230 */ /* 0x000fe40000004100 */
[----:B------:R-:W-:Y:S01]  /*4190*/  FMUL.FTZ R49, R29, R32 ;  /* 0x000000201d317220 */ /* 0x000fe20000410000 */
[----:B------:R-:W-:-:S02]  /*41a0*/  HADD2.F32 R31, -RZ, R131.H0_H0 ;  /* 0x20000083ff1f7230 */ /* 0x000fc40000004100 */
[-C--:B------:R-:W-:Y:S01]  /*41b0*/  FMUL.FTZ R51, R52, R35.reuse ;  /* 0x0000002334337220 */ /* 0x080fe20000410000 */
[----:B------:R-:W-:Y:S02]  /*41c0*/  HADD2.F32 R33, -RZ, R130.H0_H0 ;  /* 0x20000082ff217230 */ /* 0x000fe40000004100 */
[----:B------:R-:W-:Y:S01]  /*41d0*/  FMUL.FTZ R35, R48, R35 ;  /* 0x0000002330237220 */ /* 0x000fe20000410000 */
[-C--:B------:R-:W-:Y:S01]  /*41e0*/  FFMA.FTZ R34, R29, R31.reuse, -R34 ;  /* 0x0000001f1d227223 */ /* 0x080fe20000010822 */
[----:B------:R-:W-:Y:S02]  /*41f0*/  FFMA.FTZ R49, R30, R31, R49 ;  /* 0x0000001f1e317223 */ /* 0x000fe40000010031 */
[-C--:B------:R-:W-:Y:S01]  /*4200*/  FFMA.FTZ R52, R52, R33.reuse, R35 ;  /* 0x0000002134347223 */ /* 0x080fe20000010023 */
[----:B------:R-:W-:Y:S02]  /*4210*/  HADD2.F32 R31, -RZ, R119.H0_H0 ;  /* 0x20000077ff1f7230 */ /* 0x000fe40000004100 */
[----:B------:R-:W-:Y:S01]  /*4220*/  FFMA.FTZ R51, R48, R33, -R51 ;  /* 0x0000002130337223 */ /* 0x000fe20000010833 */
[----:B------:R-:W-:-:S02]  /*4230*/  HADD2.F32 R30, -RZ, R54.H0_H0 ;  /* 0x20000036ff1e7230 */ /* 0x000fc40000004100 */
[----:B------:R-:W-:Y:S01]  /*4240*/  HADD2.F32 R119, -RZ, R119.H1_H1 ;  /* 0x30000077ff777230 */ /* 0x000fe20000004100 */
[----:B------:R-:W-:Y:S01]  /*4250*/  F2FP.F16.F32.PACK_AB R52, R52, R49 ;  /* 0x000000313434723e */ /* 0x000fe200000000ff */
[----:B------:R-:W-:Y:S01]  /*4260*/  HADD2.F32 R35, -RZ, R128.H0_H0 ;  /* 0x20000080ff237230 */ /* 0x000fe20000004100 */
[----:B------:R-:W-:Y:S01]  /*4270*/  F2FP.F16.F32.PACK_AB R48, R51, R34 ;  /* 0x000000223330723e */ /* 0x000fe200000000ff */
[----:B------:R-:W-:Y:S02]  /*4280*/  HADD2.F32 R29, -RZ, R50.H0_H0 ;  /* 0x20000032ff1d7230 */ /* 0x000fe40000004100 */
[----:B------:R-:W-:Y:S02]  /*4290*/  HADD2.F32 R54, -RZ, R54.H1_H1 ;  /* 0x30000036ff367230 */ /* 0x000fe40000004100 */
[----:B------:R-:W-:Y:S02]  /*42a0*/  HADD2.F32 R50, -RZ, R50.H1_H1 ;  /* 0x30000032ff327230 */ /* 0x000fe40000004100 */
[----:B------:R-:W-:-:S02]  /*42b0*/  HADD2.F32 R33, -RZ, R28.H0_H0 ;  /* 0x2000001cff217230 */ /* 0x000fc40000004100 */
[----:B------:R-:W-:Y:S01]  /*42c0*/  FMUL.FTZ R28, R30, R119 ;  /* 0x000000771e1c7220 */ /* 0x000fe20000410000 */
[----:B------:R-:W-:Y:S01]  /*42d0*/  FMUL.FTZ R53, R54, R35 ;  /* 0x0000002336357220 */ /* 0x000fe20000410000 */
[C---:B------:R-:W-:Y:S01]  /*42e0*/  FMUL.FTZ R119, R29.reuse, R119 ;  /* 0x000000771d777220 */ /* 0x040fe20000410000 */
[C---:B------:R-:W-:Y:S01]  /*42f0*/  FMUL.FTZ R35, R50.reuse, R35 ;  /* 0x0000002332237220 */ /* 0x040fe20000410000 */
[----:B------:R-:W-:Y:S01]  /*4300*/  FFMA.FTZ R28, R29, R31, -R28 ;  /* 0x0000001f1d1c7223 */ /* 0x000fe2000001081c */
[----:B------:R-:W-:Y:S01]  /*4310*/  FFMA.FTZ R53, R50, R33, -R53 ;  /* 0x0000002132357223 */ /* 0x000fe20000010835 */
[----:B------:R-:W-:Y:S01]  /*4320*/  FFMA.FTZ R119, R30, R31, R119 ;  /* 0x0000001f1e777223 */ /* 0x000fe20000010077 */
[----:B------:R-:W-:Y:S01]  /*4330*/  FFMA.FTZ R54, R54, R33, R35 ;  /* 0x0000002136367223 */ /* 0x000fe20000010023 */
[----:B------:R-:W-:Y:S02]  /*4340*/  IMAD.MOV.U32 R49, RZ, RZ, R120 ;  /* 0x000000ffff317224 */ /* 0x000fe400078e0078 */
[----:B------:R-:W-:Y:S01]  /*4350*/  F2FP.F16.F32.PACK_AB R50, R53, R28 ;  /* 0x0000001c3532723e */ /* 0x000fe200000000ff */
[----:B------:R-:W-:Y:S01]  /*4360*/  IMAD.MOV.U32 R53, RZ, RZ, R121 ;  /* 0x000000ffff357224 */ /* 0x000fe200078e0079 */
[----:B------:R-:W-:Y:S01]  /*4370*/  F2FP.F16.F32.PACK_AB R54, R54, R119 ;  /* 0x000000773636723e */ /* 0x000fe200000000ff */
[----:B------:R-:W-:-:S07]  /*4380*/  IMAD.MOV.U32 R51, RZ, RZ, R124 ;  /* 0x000000ffff337224 */ /* 0x000fce00078e007c */
.L_x_659:
[----:B------:R-:W-:Y:S05]  /*4390*/  BSYNC B2 ;  /* 0x0000000000027941 */ /* 0x000fea0003800000 */
.L_x_658:
[----:B------:R-:W-:Y:S02]  /*43a0*/  ISETP.GE.AND P5, PT, R113, R109, PT ;  /* 0x0000006d7100720c */ /* 0x000fe40003fa6270 */
[----:B------:R-:W-:-:S11]  /*43b0*/  P2R R29, PR, RZ, 0x1 ;  /* 0x00000001ff1d7803 */ /* 0x000fd60000000000 */
[--C-:B------:R-:W-:Y:S02]  /*43c0*/  @!P5 SHF.R.S32.HI R28, RZ, 0x1f, R113.reuse ;  /* 0x0000001fff1cd819 */ /* 0x100fe40000011471 */
[----:B------:R-:W-:-:S04]  /*43d0*/  @!P5 IADD3 R106, P0, P6, R4, R106, R113 ;  /* 0x0000006a046ad210 */ /* 0x000fc80007e1e071 */
[----:B------:R-:W-:Y:S02]  /*43e0*/  @!P5 IADD3.X R114, R3, R114, R28, P0, P6 ;  /* 0x000000720372d210 */ /* 0x000fe400007ec41c */
[CC--:B------:R-:W-:Y:S02]  /*43f0*/  LEA R28, P6, R110.reuse, R100.reuse, 0x1 ;  /* 0x000000646e1c7211 */ /* 0x0c0fe400078c08ff */
[----:B------:R-:W-:Y:S02]  /*4400*/  ISETP.NE.AND P0, PT, R29, RZ, PT ;  /* 0x000000ff1d00720c */ /* 0x000fe40003f05270 */
[----:B------:R-:W-:Y:S02]  /*4410*/  LEA.HI.X R29, R110, R101, R112, 0x1, P6 ;  /* 0x000000656e1d7211 */ /* 0x000fe400030f0c70 */
[----:B------:R-:W-:-:S03]  /*4420*/  @!P5 LEA R30, P6, R106, R100, 0x1 ;  /* 0x000000646a1ed211 */ /* 0x000fc600078c08ff */
[----:B-1----:R1:W-:Y:S01]  /*4430*/  STG.E.128 desc[UR40][R28.64], R48 ;  /* 0x000000301c007986 */ /* 0x0023e2000c101d28 */
[----:B------:R-:W-:-:S05]  /*4440*/  @!P5 LEA.HI.X R31, R106, R101, R114, 0x1, P6 ;  /* 0x000000656a1fd211 */ /* 0x000fca00030f0c72 */
[----:B--2---:R1:W-:Y:S04]  /*4450*/  @!P5 STG.E.128 desc[UR40][R30.64], R52 ;  /* 0x000000341e00d986 */ /* 0x0043e8000c101d28 */
.L_x_657:
[----:B------:R-:W-:Y:S05]  /*4460*/  BSYNC B1 ;  /* 0x0000000000017941 */ /* 0x000fea0003800000 */
.L_x_656:
[----:B------:R-:W-:Y:S01]  /*4470*/  ISETP.GE.OR P5, PT, R217, R99, P1 ;  /* 0x00000063d900720c */ /* 0x000fe20000fa6670 */
[-C--:B-12---:R-:W-:Y:S02]  /*4480*/  IMAD R28, R75, R104.reuse, RZ ;  /* 0x000000684b1c7224 */ /* 0x086fe400078e02ff */
[----:B------:R-:W-:-:S04]  /*4490*/  IMAD.WIDE.U32 R102, R217, R104, R102 ;  /* 0x00000068d9667225 */ /* 0x000fc800078e0066 */
[----:B------:R-:W-:-:S06]  /*44a0*/  IMAD R105, R217, R105, R28 ;  /* 0x00000069d9697224 */ /* 0x000fcc00078e021c */
[----:B------:R-:W-:Y:S05]  /*44b0*/  @P5 BRA `(.L_x_646) ;  /* 0x0000000800405947 */ /* 0x000fea0003800000 */
[----:B------:R-:W-:Y:S01]  /*44c0*/  IMAD.IADD R50, R103, 0x1, R105 ;  /* 0x0000000167327824 */ /* 0x000fe200078e0269 */
[----:B------:R-:W-:Y:S01]  /*44d0*/  IADD3 R28, P5, P6, R4, R102, R90 ;  /* 0x00000066041c7210 */ /* 0x000fe20007ebe05a */
[----:B------:R-:W-:Y:S01]  /*44e0*/  BSSY B1, `(.L_x_660) ;  /* 0x000006a000017945 */ /* 0x000fe20003800000 */
[----:B------:R-:W-:Y:S02]  /*44f0*/  SEL R111, R78, R111, !P0 ;  /* 0x0000006f4e6f7207 */ /* 0x000fe40004000000 */
[----:B------:R-:W-:Y:S02]  /*4500*/  IADD3.X R29, R3, R50, R91, P5, P6 ;  /* 0x00000032031d7210 */ /* 0x000fe40002fec45b */
[C---:B------:R-:W-:Y:S02]  /*4510*/  LEA R48, P5, R28.reuse, R100, 0x1 ;  /* 0x000000641c307211 */ /* 0x040fe400078a08ff */
[----:B------:R-:W-:Y:S02]  /*4520*/  SHF.R.U32.HI R30, RZ, 0x3, R206 ;  /* 0x00000003ff1e7819 */ /* 0x000fe400000116ce */
[----:B------:R-:W-:-:S02]  /*4530*/  LEA.HI.X R49, R28, R101, R29, 0x1, P5 ;  /* 0x000000651c317211 */ /* 0x000fc400028f0c1d */
[----:B------:R-:W-:-:S04]  /*4540*/  SHF.R.S32.HI R28, RZ, 0x1f, R111 ;  /* 0x0000001fff1c7819 */ /* 0x000fc8000001146f */
[----:B------:R-:W-:-:S04]  /*4550*/  LEA.HI R111, R28, R111, RZ, 0x4 ;  /* 0x0000006f1c6f7211 */ /* 0x000fc800078f20ff */
[----:B------:R-:W-:-:S05]  /*4560*/  LEA.HI.SX32 R51, R111, R88, 0x1c ;  /* 0x000000586f337211 */ /* 0x000fca00078fe2ff */
[----:B------:R-:W-:-:S05]  /*4570*/  IMAD.SHL.U32 R51, R51, 0x8, RZ ;  /* 0x0000000833337824 */ /* 0x000fca00078e00ff */
[----:B------:R-:W-:-:S04]  /*4580*/  LOP3.LUT R28, R206, 0x38, R51, 0xf8, !PT ;  /* 0x00000038ce1c7812 */ /* 0x000fc800078ef833 */
[----:B------:R-:W-:-:S05]  /*4590*/  LOP3.LUT R29, R28, R30, RZ, 0x3c, !PT ;  /* 0x0000001e1c1d7212 */ /* 0x000fca00078e3cff */
[----:B------:R-:W-:Y:S02]  /*45a0*/  IMAD.IADD R31, R208, 0x1, R29 ;  /* 0x00000001d01f7824 */ /* 0x000fe400078e021d */
[C---:B------:R-:W-:Y:S02]  /*45b0*/  IMAD R29, R2.reuse, 0x1800, R93 ;  /* 0x00001800021d7824 */ /* 0x040fe400078e025d */
[----:B------:R-:W-:Y:S02]  /*45c0*/  IMAD R31, R2, 0x1800, R31 ;  /* 0x00001800021f7824 */ /* 0x000fe400078e021f */
[--C-:B------:R-:W-:Y:S02]  /*45d0*/  IMAD R29, R29, 0x2, R18.reuse ;  /* 0x000000021d1d7824 */ /* 0x100fe400078e0212 */
[----:B------:R-:W-:-:S04]  /*45e0*/  IMAD R32, R31, 0x2, R18 ;  /* 0x000000021f207824 */ /* 0x000fc800078e0212 */
[----:B------:R-:W1:Y:S04]  /*45f0*/  LDS.128 R28, [R29+0x1c400] ;  /* 0x01c400001d1c7984 */ /* 0x000e680000000c00 */
[----:B------:R-:W2:Y:S01]  /*4600*/  LDS.128 R32, [R32+0x1c400] ;  /* 0x01c4000020207984 */ /* 0x000ea20000000c00 */
[----:B------:R-:W-:Y:S05]  /*4610*/  @P4 BRA `(.L_x_661) ;  /* 0x0000000400584947 */ /* 0x000fea0003800000 */
[--C-:B------:R-:W-:Y:S02]  /*4620*/  SHF.R.U64 R107, R44, 0x10, R45.reuse ;  /* 0x000000102c6b7819 */ /* 0x100fe4000000122d */
[----:B------:R-:W-:Y:S01]  /*4630*/  SHF.R.U32.HI R44, RZ, 0x10, R45 ;  /* 0x00000010ff2c7819 */ /* 0x000fe2000001162d */
[--C-:B------:R-:W-:Y:S01]  /*4640*/  HADD2.F32 R45, -RZ, R118.reuse.H1_H1 ;  /* 0x30000076ff2d7230 */ /* 0x100fe20000004100 */
[--C-:B------:R-:W-:Y:S01]  /*4650*/  SHF.R.U64 R111, R40, 0x10, R41.reuse ;  /* 0x00000010286f7819 */ /* 0x100fe20000001229 */
[----:B------:R-:W-:Y:S01]  /*4660*/  HADD2.F32 R118, -RZ, R118.H0_H0 ;  /* 0x20000076ff767230 */ /* 0x000fe20000004100 */
[----:B------:R-:W-:Y:S01]  /*4670*/  SHF.R.U32.HI R52, RZ, 0x10, R41 ;  /* 0x00000010ff347819 */ /* 0x000fe20000011629 */
[----:B--2---:R-:W-:Y:S01]  /*4680*/  IMAD.MOV.U32 R41, RZ, RZ, R34 ;  /* 0x000000ffff297224 */ /* 0x004fe200078e0022 */
[----:B------:R-:W-:Y:S01]  /*4690*/  MOV R40, R32 ;  /* 0x0000002000287202 */ /* 0x000fe20000000f00 */
[----:B-1----:R-:W-:Y:S01]  /*46a0*/  IMAD.MOV.U32 R32, RZ, RZ, R30 ;  /* 0x000000ffff207224 */ /* 0x002fe200078e001e */
[----:B------:R-:W-:Y:S01]  /*46b0*/  SHF.R.U64 R110, R42, 0x10, R43 ;  /* 0x000000102a6e7819 */ /* 0x000fe2000000122b */
[--C-:B------:R-:W-:Y:S01]  /*46c0*/  HADD2.F32 R34, -RZ, R33.reuse.H0_H0 ;  /* 0x20000021ff227230 */ /* 0x100fe20000004100 */
[----:B------:R-:W-:Y:S01]  /*46d0*/  SHF.R.U64 R106, R46, 0x10, R47 ;  /* 0x000000102e6a7819 */ /* 0x000fe2000000122f */
[----:B------:R-:W-:Y:S01]  /*46e0*/  HADD2.F32 R33, -RZ, R33.H1_H1 ;  /* 0x30000021ff217230 */ /* 0x000fe20000004100 */
[----:B------:R-:W-:Y:S01]  /*46f0*/  SHF.R.U32.HI R54, RZ, 0x10, R43 ;  /* 0x00000010ff367819 */ /* 0x000fe2000001162b */
[----:B------:R-:W-:Y:S01]  /*4700*/  HADD2.F32 R30, -RZ, R29.H0_H0 ;  /* 0x2000001dff1e7230 */ /* 0x000fe20000004100 */
[----:B------:R-:W-:Y:S01]  /*4710*/  SHF.R.U32.HI R53, RZ, 0x10, R47 ;  /* 0x00000010ff357819 */ /* 0x000fe2000001162f */
[----:B------:R-:W-:-:S02]  /*4720*/  HADD2.F32 R44, -RZ, R44.H0_H0 ;  /* 0x2000002cff2c7230 */ /* 0x000fc40000004100 */
[-C--:B------:R-:W-:Y:S01]  /*4730*/  FMUL.FTZ R47, R34, R45.reuse ;  /* 0x0000002d222f7220 */ /* 0x080fe20000410000 */
[----:B------:R-:W-:Y:S02]  /*4740*/  HADD2.F32 R29, -RZ, R29.H1_H1 ;  /* 0x3000001dff1d7230 */ /* 0x000fe40000004100 */
[----:B------:R-:W-:Y:S01]  /*4750*/  FMUL.FTZ R45, R30, R45 ;  /* 0x0000002d1e2d7220 */ /* 0x000fe20000410000 */
[----:B------:R-:W-:Y:S02]  /*4760*/  HADD2.F32 R42, -RZ, R52.H0_H0 ;  /* 0x20000034ff2a7230 */ /* 0x000fe40000004100 */
[-C--:B------:R-:W-:Y:S01]  /*4770*/  FMUL.FTZ R46, R33, R44.reuse ;  /* 0x0000002c212e7220 */ /* 0x080fe20000410000 */
[--C-:B------:R-:W-:Y:S02]  /*4780*/  HADD2.F32 R43, -RZ, R116.reuse.H1_H1 ;  /* 0x30000074ff2b7230 */ /* 0x100fe40000004100 */
[----:B------:R-:W-:Y:S01]  /*4790*/  FMUL.FTZ R44, R29, R44 ;  /* 0x0000002c1d2c7220 */ /* 0x000fe20000410000 */
[----:B------:R-:W-:-:S02]  /*47a0*/  HADD2.F32 R116, -RZ, R116.H0_H0 ;  /* 0x20000074ff747230 */ /* 0x000fc40000004100 */
[-C--:B------:R-:W-:Y:S01]  /*47b0*/  FFMA.FTZ R46, R29, R42.reuse, -R46 ;  /* 0x0000002a1d2e7223 */ /* 0x080fe2000001082e */
[----:B------:R-:W-:Y:S02]  /*47c0*/  HADD2.F32 R29, -RZ, R31.H0_H0 ;  /* 0x2000001fff1d7230 */ /* 0x000fe40000004100 */
[----:B------:R-:W-:Y:S01]  /*47d0*/  FFMA.FTZ R52, R33, R42, R44 ;  /* 0x0000002a21347223 */ /* 0x000fe2000001002c */
[-C--:B------:R-:W-:Y:S01]  /*47e0*/  FFMA.FTZ R47, R30, R43.reuse, -R47 ;  /* 0x0000002b1e2f7223 */ /* 0x080fe2000001082f */
[----:B------:R-:W-:Y:S02]  /*47f0*/  HADD2.F32 R42, -RZ, R117.H1_H1 ;  /* 0x30000075ff2a7230 */ /* 0x000fe40000004100 */
[----:B------:R-:W-:Y:S01]  /*4800*/  FFMA.FTZ R45, R34, R43, R45 ;  /* 0x0000002b222d7223 */ /* 0x000fe2000001002d */
[----:B------:R-:W-:Y:S02]  /*4810*/  HADD2.F32 R30, -RZ, R35.H0_H0 ;  /* 0x20000023ff1e7230 */ /* 0x000fe40000004100 */
[----:B------:R-:W-:-:S02]  /*4820*/  HADD2.F32 R33, -RZ, R115.H1_H1 ;  /* 0x30000073ff217230 */ /* 0x000fc40000004100 */
[-C--:B------:R-:W-:Y:S01]  /*4830*/  FMUL.FTZ R43, R29, R42.reuse ;  /* 0x0000002a1d2b7220 */ /* 0x080fe20000410000 */
[----:B------:R-:W-:Y:S01]  /*4840*/  HADD2.F32 R35, -RZ, R35.H1_H1 ;  /* 0x30000023ff237230 */ /* 0x000fe20000004100 */
[----:B------:R-:W-:Y:S01]  /*4850*/  F2FP.F16.F32.PACK_AB R45, R52, R45 ;  /* 0x0000002d342d723e */ /* 0x000fe200000000ff */
[----:B------:R-:W-:Y:S02]  /*4860*/  HADD2.F32 R44, -RZ, R53.H0_H0 ;  /* 0x20000035ff2c7230 */ /* 0x000fe40000004100 */
[C---:B------:R-:W-:Y:S01]  /*4870*/  FFMA.FTZ R55, R30.reuse, R33, R43 ;  /* 0x000000211e377223 */ /* 0x040fe2000001002b */
[----:B------:R-:W-:Y:S02]  /*4880*/  HADD2.F32 R34, -RZ, R54.H0_H0 ;  /* 0x20000036ff227230 */ /* 0x000fe40000004100 */
[----:B------:R-:W-:Y:S01]  /*4890*/  FMUL.FTZ R54, R30, R42 ;  /* 0x0000002a1e367220 */ /* 0x000fe20000410000 */
[----:B------:R-:W-:Y:S02]  /*48a0*/  HADD2.F32 R31, -RZ, R31.H1_H1 ;  /* 0x3000001fff1f7230 */ /* 0x000fe40000004100 */
[----:B------:R-:W-:Y:S01]  /*48b0*/  FMUL.FTZ R42, R35, R44 ;  /* 0x0000002c232a7220 */ /* 0x000fe20000410000 */
[----:B------:R-:W-:-:S02]  /*48c0*/  HADD2.F32 R30, -RZ, R40.H0_H0 ;  /* 0x20000028ff1e7230 */ /* 0x000fc40000004100 */
[----:B------:R-:W-:Y:S01]  /*48d0*/  FFMA.FTZ R54, R29, R33, -R54 ;  /* 0x000000211d367223 */ /* 0x000fe20000010836 */
[----:B------:R-:W-:Y:S02]  /*48e0*/  HADD2.F32 R33, -RZ, R107.H0_H0 ;  /* 0x2000006bff217230 */ /* 0x000fe40000004100 */
[C---:B------:R-:W-:Y:S01]  /*48f0*/  FMUL.FTZ R44, R31.reuse, R44 ;  /* 0x0000002c1f2c7220 */ /* 0x040fe20000410000 */
[----:B------:R-:W-:Y:S02]  /*4900*/  HADD2.F32 R29, -RZ, R28.H0_H0 ;  /* 0x2000001cff1d7230 */ /* 0x000fe40000004100 */
[-C--:B------:R-:W-:Y:S01]  /*4910*/  FFMA.FTZ R105, R31, R34.reuse, -R42 ;  /* 0x000000221f697223 */ /* 0x080fe2000001082a */
[----:B------:R-:W-:Y:S02]  /*4920*/  HADD2.F32 R40, -RZ, R40.H1_H1 ;  /* 0x30000028ff287230 */ /* 0x000fe40000004100 */
[----:B------:R-:W-:Y:S01]  /*4930*/  FFMA.FTZ R104, R35, R34, R44 ;  /* 0x0000002223687223 */ /* 0x000fe2000001002c */
[----:B------:R-:W-:-:S02]  /*4940*/  HADD2.F32 R28, -RZ, R28.H1_H1 ;  /* 0x3000001cff1c7230 */ /* 0x000fc40000004100 */
[-C--:B------:R-:W-:Y:S01]  /*4950*/  FMUL.FTZ R34, R30, R118.reuse ;  /* 0x000000761e227220 */ /* 0x080fe20000410000 */
[----:B------:R-:W-:Y:S02]  /*4960*/  HADD2.F32 R31, -RZ, R111.H0_H0 ;  /* 0x2000006fff1f7230 */ /* 0x000fe40000004100 */
[-C--:B------:R-:W-:Y:S01]  /*4970*/  FMUL.FTZ R43, R40, R33.reuse ;  /* 0x00000021282b7220 */ /* 0x080fe20000410000 */
[C---:B------:R-:W-:Y:S01]  /*4980*/  FMUL.FTZ R35, R29.reuse, R118 ;  /* 0x000000761d237220 */ /* 0x040fe20000410000 */
[C---:B------:R-:W-:Y:S01]  /*4990*/  FMUL.FTZ R33, R28.reuse, R33 ;  /* 0x000000211c217220 */ /* 0x040fe20000410000 */
[----:B------:R-:W-:Y:S01]  /*49a0*/  FFMA.FTZ R34, R29, R116, -R34 ;  /* 0x000000741d227223 */ /* 0x000fe20000010822 */
[-C--:B------:R-:W-:Y:S01]  /*49b0*/  FFMA.FTZ R43, R28, R31.reuse, -R43 ;  /* 0x0000001f1c2b7223 */ /* 0x080fe2000001082b */
[----:B------:R-:W-:Y:S02]  /*49c0*/  HADD2.F32 R29, -RZ, R41.H0_H0 ;  /* 0x20000029ff1d7230 */ /* 0x000fe40000004100 */
[----:B------:R-:W-:Y:S01]  /*49d0*/  FFMA.FTZ R40, R40, R31, R33 ;  /* 0x0000001f28287223 */ /* 0x000fe20000010021 */
[----:B------:R-:W-:-:S02]  /*49e0*/  HADD2.F32 R28, -RZ, R32.H0_H0 ;  /* 0x20000020ff1c7230 */ /* 0x000fc40000004100 */
[----:B------:R-:W-:Y:S01]  /*49f0*/  FFMA.FTZ R35, R30, R116, R35 ;  /* 0x000000741e237223 */ /* 0x000fe20000010023 */
[----:B------:R-:W-:Y:S01]  /*4a00*/  HADD2.F32 R117, -RZ, R117.H0_H0 ;  /* 0x20000075ff757230 */ /* 0x000fe20000004100 */
[----:B------:R-:W-:Y:S01]  /*4a10*/  F2FP.F16.F32.PACK_AB R55, R104, R55 ;  /* 0x000000376837723e */ /* 0x000fe200000000ff */
[----:B------:R-:W-:Y:S02]  /*4a20*/  HADD2.F32 R31, -RZ, R106.H0_H0 ;  /* 0x2000006aff1f7230 */ /* 0x000fe40000004100 */
        /* <DEDUP_REMOVED lines=8> */
[----:B------:R-:W-:Y:S01]  /*4ab0*/  F2FP.F16.F32.PACK_AB R31, R105, R54 ;  /* 0x00000036691f723e */ /* 0x000fe200000000ff */
[-C--:B------:R-:W-:Y:S01]  /*4ac0*/  FFMA.FTZ R33, R28, R115.reuse, -R33 ;  /* 0x000000731c217223 */ /* 0x080fe20000010821 */
[----:B------:R-:W-:Y:S01]  /*4ad0*/  FFMA.FTZ R42, R29, R115, R42 ;  /* 0x000000731d2a7223 */ /* 0x000fe2000001002a */
[-C--:B------:R-:W-:Y:S01]  /*4ae0*/  FFMA.FTZ R32, R32, R30.reuse, -R53 ;  /* 0x0000001e20207223 */ /* 0x080fe20000010835 */
[----:B------:R-:W-:Y:S01]  /*4af0*/  FFMA.FTZ R41, R41, R30, R44 ;  /* 0x0000001e29297223 */ /* 0x000fe2000001002c */
[----:B------:R-:W-:Y:S01]  /*4b00*/  F2FP.F16.F32.PACK_AB R44, R40, R35 ;  /* 0x00000023282c723e */ /* 0x000fe200000000ff */
[----:B------:R-:W-:Y:S01]  /*4b10*/  IMAD.MOV.U32 R35, RZ, RZ, R55 ;  /* 0x000000ffff237224 */ /* 0x000fe200078e0037 */
[----:B------:R-:W-:-:S02]  /*4b20*/  F2FP.F16.F32.PACK_AB R28, R43, R34 ;  /* 0x000000222b1c723e */ /* 0x000fc400000000ff */
[----:B------:R-:W-:Y:S01]  /*4b30*/  F2FP.F16.F32.PACK_AB R30, R32, R33 ;  /* 0x00000021201e723e */ /* 0x000fe200000000ff */
[----:B------:R-:W-:Y:S01]  /*4b40*/  IMAD.MOV.U32 R32, RZ, RZ, R44 ;  /* 0x000000ffff207224 */ /* 0x000fe200078e002c */
[----:B------:R-:W-:Y:S01]  /*4b50*/  F2FP.F16.F32.PACK_AB R29, R46, R47 ;  /* 0x0000002f2e1d723e */ /* 0x000fe200000000ff */
[----:B------:R-:W-:Y:S01]  /*4b60*/  IMAD.MOV.U32 R33, RZ, RZ, R45 ;  /* 0x000000ffff217224 */ /* 0x000fe200078e002d */
[----:B------:R-:W-:-:S07]  /*4b70*/  F2FP.F16.F32.PACK_AB R34, R41, R42 ;  /* 0x0000002a2922723e */ /* 0x000fce00000000ff */
.L_x_661:
[----:B------:R-:W-:Y:S05]  /*4b80*/  BSYNC B1 ;  /* 0x0000000000017941 */ /* 0x000fea0003800000 */
.L_x_660:
[----:B-1----:R4:W-:Y:S01]  /*4b90*/  STG.E.128 desc[UR40][R48.64], R28 ;  /* 0x0000001c30007986 */ /* 0x0029e2000c101d28 */
[----:B------:R-:W-:-:S13]  /*4ba0*/  ISETP.GE.AND P4, PT, R51, R109, PT ;  /* 0x0000006d3300720c */ /* 0x000fda0003f86270 */
[----:B------:R-:W-:Y:S05]  /*4bb0*/  @P4 BRA `(.L_x_646) ;  /* 0x0000000000804947 */ /* 0x000fea0003800000 */
[--C-:B----4-:R-:W-:Y:S02]  /*4bc0*/  SHF.R.S32.HI R28, RZ, 0x1f, R51.reuse ;  /* 0x0000001fff1c7819 */ /* 0x110fe40000011433 */
[----:B------:R-:W-:-:S04]  /*4bd0*/  IADD3 R51, P4, P5, R4, R102, R51 ;  /* 0x0000006604337210 */ /* 0x000fc80007d9e033 */
[----:B------:R-:W-:Y:S02]  /*4be0*/  IADD3.X R50, R3, R50, R28, P4, P5 ;  /* 0x0000003203327210 */ /* 0x000fe400027ea41c */
[----:B------:R-:W-:-:S04]  /*4bf0*/  LEA R100, P4, R51, R100, 0x1 ;  /* 0x0000006433647211 */ /* 0x000fc800078808ff */
[----:B------:R-:W-:-:S05]  /*4c00*/  LEA.HI.X R101, R51, R101, R50, 0x1, P4 ;  /* 0x0000006533657211 */ /* 0x000fca00020f0c32 */
[----:B--2---:R1:W-:Y:S01]  /*4c10*/  STG.E.128 desc[UR40][R100.64], R32 ;  /* 0x0000002064007986 */ /* 0x0043e2000c101d28 */
[----:B------:R-:W-:Y:S05]  /*4c20*/  BRA `(.L_x_646) ;  /* 0x0000000000647947 */ /* 0x000fea0003800000 */
.L_x_629:
[----:B------:R-:W-:-:S13]  /*4c30*/  ISETP.NE.AND P3, PT, R203, 0x3, PT ;  /* 0x00000003cb00780c */ /* 0x000fda0003f65270 */
[----:B------:R-:W-:Y:S05]  /*4c40*/  @!P3 BRA `(.L_x_662) ;  /* 0x000000000004b947 */ /* 0x000fea0003800000 */
[----:B------:R-:W-:Y:S01]  /*4c50*/  BPT.TRAP 0x1 ;  /* 0x000000040000795c */ /* 0x000fe20000300000 */
.L_x_662:
[----:B------:R-:W-:Y:S01]  /*4c60*/  IMAD R97, R2, 0x8, R18 ;  /* 0x0000000802617824 */ /* 0x000fe200078e0212 */
[----:B------:R-:W-:Y:S01]  /*4c70*/  SHF.L.U32 R108, R201, 0x1f, RZ ;  /* 0x0000001fc96c7819 */ /* 0x000fe200000006ff */
[----:B------:R-:W-:Y:S01]  /*4c80*/  IMAD R99, R26, -0x60, R60 ;  /* 0xffffffa01a637824 */ /* 0x000fe200078e023c */
[----:B------:R-:W-:Y:S02]  /*4c90*/  BSSY B1, `(.L_x_663) ;  /* 0x0000004000017945 */ /* 0x000fe40003800000 */
[----:B------:R-:W0:Y:S02]  /*4ca0*/  SYNCS.PHASECHK.TRANS64.TRYWAIT P4, [R97+URZ+0x22890], R108 ;  /* 0x0228906c610075a7 */ /* 0x000e24000808017f */
[----:B------:R-:W-:Y:S01]  /*4cb0*/  VIMNMX R99, R99, 0x60, PT ;  /* 0x0000006063637848 */ /* 0x000fe20003fe0100 */
[----:B0-----:R-:W-:Y:S06]  /*4cc0*/  @!P4 BRA `(.L_x_664) ;  /* 0x0000012400d0c947 */ /* 0x001fec0003800000 */
.L_x_915:
[----:B------:R-:W-:Y:S05]  /*4cd0*/  BSYNC B1 ;  /* 0x0000000000017941 */ /* 0x000fea0003800000 */
.L_x_663:
[-C--:B------:R-:W-:Y:S01]  /*4ce0*/  ISETP.GE.AND P5, PT, R19, R99.reuse, PT ;  /* 0x000000631300720c */ /* 0x080fe20003fa6270 */
[----:B------:R-:W-:Y:S01]  /*4cf0*/  BSSY B1, `(.L_x_665) ;  /* 0x0000007000017945 */ /* 0x000fe20003800000 */
[----:B------:R-:W-:-:S11]  /*4d00*/  ISETP.GE.AND P4, PT, R217, R99, PT ;  /* 0x00000063d900720c */ /* 0x000fd60003f86270 */
[----:B------:R-:W-:Y:S05]  /*4d10*/  @P5 BRA `(.L_x_666) ;  /* 0x0000000000105947 */ /* 0x000fea0003800000 */
[----:B------:R-:W1:Y:S04]  /*4d20*/  @!P1 LDS.128 R28, [R106] ;  /* 0x000000006a1c9984 */ /* 0x000e680000000c00 */
[----:B------:R-:W2:Y:S04]  /*4d30*/  @!P2 LDS.128 R32, [R104] ;  /* 0x000000006820a984 */ /* 0x000ea80000000c00 */
[----:B-1----:R1:W-:Y:S04]  /*4d40*/  @!P1 STG.E.128 desc[UR40][R42.64], R28 ;  /* 0x0000001c2a009986 */ /* 0x0023e8000c101d28 */
[----:B--2---:R1:W-:Y:S02]  /*4d50*/  @!P2 STG.E.128 desc[UR40][R42.64+0x40], R32 ;  /* 0x000040202a00a986 */ /* 0x0043e4000c101d28 */
.L_x_666:
[----:B------:R-:W-:Y:S05]  /*4d60*/  BSYNC B1 ;  /* 0x0000000000017941 */ /* 0x000fea0003800000 */
.L_x_665:
[----:B------:R-:W-:Y:S05]  /*4d70*/  @P4 BRA `(.L_x_646) ;  /* 0x0000000000104947 */ /* 0x000fea0003800000 */
[----:B-1----:R-:W1:Y:S04]  /*4d80*/  @!P1 LDS.128 R28, [R106+0x2000] ;  /* 0x002000006a1c9984 */ /* 0x002e680000000c00 */
[----:B------:R-:W2:Y:S04]  /*4d90*/  @!P2 LDS.128 R32, [R104+0x2000] ;  /* 0x002000006820a984 */ /* 0x000ea80000000c00 */
[----:B-1----:R3:W-:Y:S04]  /*4da0*/  @!P1 STG.E.128 desc[UR40][R40.64], R28 ;  /* 0x0000001c28009986 */ /* 0x0027e8000c101d28 */
[----:B--2---:R3:W-:Y:S02]  /*4db0*/  @!P2 STG.E.128 desc[UR40][R40.64+0x40], R32 ;  /* 0x000040202800a986 */ /* 0x0047e4000c101d28 */
.L_x_646:
[----:B------:R-:W-:Y:S05]  /*4dc0*/  BSYNC B0 ;  /* 0x0000000000007941 */ /* 0x000fea0003800000 */
.L_x_628:
[----:B-1234-:R-:W1:Y:S01]  /*4dd0*/  S2R R28, SR_TID.X ;  /* 0x00000000001c7919 */ /* 0x01ee620000002100 */
[----:B------:R-:W-:Y:S01]  /*4de0*/  @!PT LDS RZ, [RZ] ;  /* 0x00000000fffff984 */ /* 0x000fe20000000800 */
[----:B------:R-:W-:Y:S01]  /*4df0*/  @!PT LDS RZ, [RZ] ;  /* 0x00000000fffff984 */ /* 0x000fe20000000800 */
[----:B------:R-:W-:Y:S01]  /*4e00*/  @!PT LDS RZ, [RZ] ;  /* 0x00000000fffff984 */ /* 0x000fe20000000800 */
[----:B------:R-:W-:Y:S01]  /*4e10*/  @!PT LDS RZ, [RZ] ;  /* 0x00000000fffff984 */ /* 0x000fe20000000800 */
[----:B------:R2:W-:Y:S06]  /*4e20*/  MEMBAR.ALL.CTA ;  /* 0x0000000000007992 */ /* 0x0005ec0000008000 */
[----:B--2---:R-:W2:Y:S01]  /*4e30*/  FENCE.VIEW.ASYNC.S ;  /* 0x00000000000073c6 */ /* 0x004ea20000000000 */
[----:B------:R-:W-:Y:S05]  /*4e40*/  WARPSYNC.ALL ;  /* 0x0000000000007948 */ /* 0x000fea0003800000 */
[----:B------:R-:W-:Y:S01]  /*4e50*/  BSSY B0, `(.L_x_667) ;  /* 0x0000009000007945 */ /* 0x000fe20003800000 */
[----:B-1----:R-:W-:Y:S01]  /*4e60*/  LOP3.LUT R28, R28, 0x7f, RZ, 0xc0, !PT ;  /* 0x0000007f1c1c7812 */ /* 0x002fe200078ec0ff */
[----:B--2---:R1:W-:Y:S03]  /*4e70*/  BAR.SYNC.DEFER_BLOCKING R76, 0x80 ;  /* 0x0002004c0000751d */ /* 0x0043e60000010000 */
[----:B------:R-:W-:-:S13]  /*4e80*/  ISETP.NE.AND P4, PT, R28, RZ, PT ;  /* 0x000000ff1c00720c */ /* 0x000fda0003f85270 */
[----:B------:R-:W-:-:S05]  /*4e90*/  @!P4 VIADD R28, R97, 0x228a0 ;  /* 0x000228a0611cc836 */ /* 0x000fca0000000000 */
[----:B------:R-:W-:-:S04]  /*4ea0*/  @!P4 PRMT R28, RZ, 0x654, R28 ;  /* 0x00000654ff1cc816 */ /* 0x000fc8000000001c */
[----:B------:R1:W-:Y:S01]  /*4eb0*/  @!P4 SYNCS.ARRIVE.TRANS64.RED.A1T0 RZ, [R28+URZ], RZ ;  /* 0x000000ff1cffc9a7 */ /* 0x0003e2000810043f */
[----:B------:R-:W-:Y:S05]  /*4ec0*/  @!P3 BRA `(.L_x_668) ;  /* 0x000000000004b947 */ /* 0x000fea0003800000 */
[----:B------:R-:W-:Y:S01]  /*4ed0*/  BPT.TRAP 0x1 ;  /* 0x000000040000795c */ /* 0x000fe20000300000 */
.L_x_668:
[----:B------:R-:W-:Y:S05]  /*4ee0*/  BSYNC B0 ;  /* 0x0000000000007941 */ /* 0x000fea0003800000 */
.L_x_667:
[----:B------:R-:W2:Y:S01]  /*4ef0*/  SYNCS.PHASECHK.TRANS64.TRYWAIT P3, [R97+URZ+0x228b0], R108 ;  /* 0x0228b06c610075a7 */ /* 0x000ea2000806017f */
[----:B------:R-:W-:Y:S01]  /*4f00*/  ULDC UR44, c[0x0][0x320] ;  /* 0x0000c800002c7ab9 */ /* 0x000fe20000000800 */
[----:B------:R-:W-:Y:S01]  /*4f10*/  ULDC.64 UR38, c[0x0][0x328] ;  /* 0x0000ca0000267ab9 */ /* 0x000fe20000000a00 */
[----:B------:R-:W-:Y:S01]  /*4f20*/  ULDC.64 UR36, c[0x0][0x318] ;  /* 0x0000c60000247ab9 */ /* 0x000fe20000000a00 */
[----:B------:R-:W-:Y:S01]  /*4f30*/  BSSY B0, `(.L_x_669) ;  /* 0x0000003000007945 */ /* 0x000fe20003800000 */
[----:B-1----:R-:W-:-:S03]  /*4f40*/  IMAD R28, R2, 0x6000, R79 ;  /* 0x00006000021c7824 */ /* 0x002fc600078e024f */
[----:B--2---:R-:W-:Y:S05]  /*4f50*/  @!P3 BRA `(.L_x_670) ;  /* 0x000001240040b947 */ /* 0x004fea0003800000 */
.L_x_916:
[----:B------:R-:W-:Y:S05]  /*4f60*/  BSYNC B0 ;  /* 0x0000000000007941 */ /* 0x000fea0003800000 */
.L_x_669:
[----:B------:R-:W-:Y:S01]  /*4f70*/  ISETP.GE.AND P3, PT, R19, R99, PT ;  /* 0x000000631300720c */ /* 0x000fe20003f66270 */
[----:B------:R-:W-:Y:S01]  /*4f80*/  IMAD.IADD R29, R77, 0x1, R28 ;  /* 0x000000014d1d7824 */ /* 0x000fe200078e021c */
[----:B------:R-:W-:Y:S01]  /*4f90*/  BSSY B0, `(.L_x_671) ;  /* 0x0000025000007945 */ /* 0x000fe20003800000 */
[----:B------:R-:W-:Y:S01]  /*4fa0*/  LEA R40, R28, R24, 0x1 ;  /* 0x000000181c287211 */ /* 0x000fe200078e08ff */
[----:B------:R-:W-:-:S04]  /*4fb0*/  IMAD.WIDE R32, R26, 0x60, R58 ;  /* 0x000000601a207825 */ /* 0x000fc800078e023a */
[----:B------:R-:W-:-:S05]  /*4fc0*/  IMAD R41, R29, 0x2, R24 ;  /* 0x000000021d297824 */ /* 0x000fca00078e0218 */
[----:B------:R-:W-:Y:S05]  /*4fd0*/  @P3 BRA `(.L_x_672) ;  /* 0x0000000000803947 */ /* 0x000fea0003800000 */
[----:B------:R-:W-:Y:S02]  /*4fe0*/  IMAD R31, R33, UR38, RZ ;  /* 0x00000026211f7c24 */ /* 0x000fe4000f8e02ff */
[----:B------:R-:W-:Y:S02]  /*4ff0*/  IMAD.MOV.U32 R28, RZ, RZ, R6 ;  /* 0x000000ffff1c7224 */ /* 0x000fe400078e0006 */
[----:B------:R-:W-:Y:S02]  /*5000*/  IMAD.MOV.U32 R29, RZ, RZ, R94 ;  /* 0x000000ffff1d7224 */ /* 0x000fe400078e005e */
[C---:B------:R-:W-:Y:S02]  /*5010*/  IMAD R31, R32.reuse, UR39, R31 ;  /* 0x00000027201f7c24 */ /* 0x040fe4000f8e021f */
[----:B------:R-:W-:-:S04]  /*5020*/  IMAD.WIDE.U32 R28, R32, UR38, R28 ;  /* 0x00000026201c7c25 */ /* 0x000fc8000f8e001c */
[----:B------:R-:W-:Y:S01]  /*5030*/  IMAD.IADD R29, R29, 0x1, R31 ;  /* 0x000000011d1d7824 */ /* 0x000fe200078e021f */
[----:B------:R-:W-:-:S04]  /*5040*/  LEA R34, P3, R28, UR36, 0x1 ;  /* 0x000000241c227c11 */ /* 0x000fc8000f8608ff */
[----:B------:R-:W-:Y:S02]  /*5050*/  LEA.HI.X R35, R28, UR37, R29, 0x1, P3 ;  /* 0x000000251c237c11 */ /* 0x000fe400098f0c1d */
[----:B------:R-:W-:-:S13]  /*5060*/  ISETP.GE.AND P3, PT, R16, UR44, PT ;  /* 0x0000002c10007c0c */ /* 0x000fda000bf66270 */
[----:B------:R-:W2:Y:S04]  /*5070*/  @!P3 LDS.128 R28, [R40] ;  /* 0x00000000281cb984 */ /* 0x000ea80000000c00 */
[----:B--2---:R-:W-:Y:S01]  /*5080*/  @!P3 STG.E.128 desc[UR40][R34.64], R28 ;  /* 0x0000001c2200b986 */ /* 0x004fe2000c101d28 */
[----:B------:R-:W-:-:S13]  /*5090*/  ISETP.GE.AND P3, PT, R62, UR44, PT ;  /* 0x0000002c3e007c0c */ /* 0x000fda000bf66270 */
[----:B------:R-:W2:Y:S04]  /*50a0*/  @!P3 LDS.128 R28, [R41] ;  /* 0x00000000291cb984 */ /* 0x000ea80000000c00 */
[----:B--2---:R-:W-:Y:S01]  /*50b0*/  @!P3 STG.E.128 desc[UR40][R34.64+0x40], R28 ;  /* 0x0000401c2200b986 */ /* 0x004fe2000c101d28 */
[----:B------:R-:W-:-:S13]  /*50c0*/  ISETP.GE.AND P3, PT, R63, UR44, PT ;  /* 0x0000002c3f007c0c */ /* 0x000fda000bf66270 */
[----:B------:R-:W2:Y:S04]  /*50d0*/  @!P3 LDS.128 R28, [R40+0x3000] ;  /* 0x00300000281cb984 */ /* 0x000ea80000000c00 */
        /* <DEDUP_REMOVED lines=10> */
[----:B------:R-:W-:-:S13]  /*5180*/  ISETP.NE.AND P3, PT, R96, RZ, PT ;  /* 0x000000ff6000720c */ /* 0x000fda0003f65270 */
[----:B------:R-:W2:Y:S04]  /*5190*/  @P3 LDS.128 R28, [R40+0x9000] ;  /* 0x00900000281c3984 */ /* 0x000ea80000000c00 */
[----:B--2---:R-:W-:Y:S01]  /*51a0*/  @P3 STG.E.128 desc[UR40][R34.64+0x180], R28 ;  /* 0x0001801c22003986 */ /* 0x004fe2000c101d28 */
[----:B------:R-:W-:-:S13]  /*51b0*/  ISETP.NE.AND P3, PT, R95, RZ, PT ;  /* 0x000000ff5f00720c */ /* 0x000fda0003f65270 */
[----:B------:R-:W2:Y:S04]  /*51c0*/  @P3 LDS.128 R28, [R41+0x9000] ;  /* 0x00900000291c3984 */ /* 0x000ea80000000c00 */
[----:B--2---:R2:W-:Y:S02]  /*51d0*/  @P3 STG.E.128 desc[UR40][R34.64+0x1c0], R28 ;  /* 0x0001c01c22003986 */ /* 0x0045e4000c101d28 */
.L_x_672:
[----:B------:R-:W-:Y:S05]  /*51e0*/  BSYNC B0 ;  /* 0x0000000000007941 */ /* 0x000fea0003800000 */
.L_x_671:
[----:B------:R-:W-:Y:S01]  /*51f0*/  ISETP.GE.AND P3, PT, R217, R99, PT ;  /* 0x00000063d900720c */ /* 0x000fe20003f66270 */
[----:B------:R-:W-:-:S12]  /*5200*/  BSSY B0, `(.L_x_673) ;  /* 0x0000024000007945 */ /* 0x000fd80003800000 */
[----:B------:R-:W-:Y:S05]  /*5210*/  @P3 BRA `(.L_x_674) ;  /* 0x0000000000883947 */ /* 0x000fea0003800000 */
[----:B--2---:R-:W-:Y:S01]  /*5220*/  IADD3 R31, P3, R32, 0x40, RZ ;  /* 0x00000040201f7810 */ /* 0x004fe20007f7e0ff */
[----:B------:R-:W-:Y:S02]  /*5230*/  IMAD.MOV.U32 R28, RZ, RZ, R6 ;  /* 0x000000ffff1c7224 */ /* 0x000fe400078e0006 */
[----:B------:R-:W-:Y:S02]  /*5240*/  IMAD.MOV.U32 R29, RZ, RZ, R94 ;  /* 0x000000ffff1d7224 */ /* 0x000fe400078e005e */
[----:B------:R-:W-:Y:S02]  /*5250*/  IMAD.X R32, RZ, RZ, R33, P3 ;  /* 0x000000ffff207224 */ /* 0x000fe400018e0621 */
[----:B------:R-:W-:-:S04]  /*5260*/  IMAD.WIDE.U32 R28, R31, UR38, R28 ;  /* 0x000000261f1c7c25 */ /* 0x000fc8000f8e001c */
[----:B------:R-:W-:-:S04]  /*5270*/  IMAD R32, R32, UR38, RZ ;  /* 0x0000002620207c24 */ /* 0x000fc8000f8e02ff */
[----:B------:R-:W-:Y:S01]  /*5280*/  IMAD R31, R31, UR39, R32 ;  /* 0x000000271f1f7c24 */ /* 0x000fe2000f8e0220 */
[----:B------:R-:W-:-:S03]  /*5290*/  LEA R32, P3, R28, UR36, 0x1 ;  /* 0x000000241c207c11 */ /* 0x000fc6000f8608ff */
[----:B------:R-:W-:-:S05]  /*52a0*/  IMAD.IADD R29, R29, 0x1, R31 ;  /* 0x000000011d1d7824 */ /* 0x000fca00078e021f */
[----:B------:R-:W-:Y:S02]  /*52b0*/  LEA.HI.X R33, R28, UR37, R29, 0x1, P3 ;  /* 0x000000251c217c11 */ /* 0x000fe400098f0c1d */
        /* <DEDUP_REMOVED lines=23> */
[----:B--2---:R3:W-:Y:S02]  /*5430*/  @P3 STG.E.128 desc[UR40][R32.64+0x1c0], R28 ;  /* 0x0001c01c20003986 */ /* 0x0047e4000c101d28 */
.L_x_674:
[----:B------:R-:W-:Y:S05]  /*5440*/  BSYNC B0 ;  /* 0x0000000000007941 */ /* 0x000fea0003800000 */
.L_x_673:
[----:B------:R-:W-:Y:S01]  /*5450*/  @!PT LDS RZ, [RZ] ;  /* 0x00000000fffff984 */ /* 0x000fe20000000800 */
[----:B------:R-:W-:Y:S01]  /*5460*/  @!PT LDS RZ, [RZ] ;  /* 0x00000000fffff984 */ /* 0x000fe20000000800 */
[----:B------:R-:W-:Y:S01]  /*5470*/  @!PT LDS RZ, [RZ] ;  /* 0x00000000fffff984 */ /* 0x000fe20000000800 */
[----:B------:R-:W-:Y:S01]  /*5480*/  @!PT LDS RZ, [RZ] ;  /* 0x00000000fffff984 */ /* 0x000fe20000000800 */
[----:B------:R4:W-:Y:S06]  /*5490*/  MEMBAR.ALL.CTA ;  /* 0x0000000000007992 */ /* 0x0009ec0000008000 */
[----:B----4-:R-:W4:Y:S02]  /*54a0*/  FENCE.VIEW.ASYNC.S ;  /* 0x00000000000073c6 */ /* 0x010f240000000000 */
[----:B----4-:R4:W-:Y:S01]  /*54b0*/  BAR.SYNC.DEFER_BLOCKING R76, 0x80 ;  /* 0x0002004c0000751d */ /* 0x0109e20000010000 */
[----:B------:R-:W-:Y:S01]  /*54c0*/  ISETP.NE.AND P5, PT, R98, RZ, PT ;  /* 0x000000ff6200720c */ /* 0x000fe20003fa5270 */
[----:B------:R-:W-:Y:S01]  /*54d0*/  VIADD R2, R2, 0x1 ;  /* 0x0000000102027836 */ /* 0x000fe20000000000 */
[----:B01----:R-:W-:-:S04]  /*54e0*/  @!P4 IADD3 R97, R97, 0x228c0, RZ ;  /* 0x000228c06161c810 */ /* 0x003fc80007ffe0ff */
[C---:B------:R-:W-:Y:S02]  /*54f0*/  ISETP.NE.AND P3, PT, R2.reuse, 0x2, PT ;  /* 0x000000020200780c */ /* 0x040fe40003f65270 */
[----:B------:R-:W-:Y:S02]  /*5500*/  @!P4 PRMT R97, RZ, 0x654, R97 ;  /* 0x00000654ff61c816 */ /* 0x000fe40000000061 */
[----:B--23--:R-:W-:Y:S02]  /*5510*/  SEL R28, RZ, 0x1, P3 ;  /* 0x00000001ff1c7807 */ /* 0x00cfe40001800000 */
[----:B------:R-:W-:Y:S02]  /*5520*/  SEL R2, R2, RZ, P3 ;  /* 0x000000ff02027207 */ /* 0x000fe40001800000 */
[----:B------:R-:W-:Y:S01]  /*5530*/  LOP3.LUT R201, R201, R28, RZ, 0x3c, !PT ;  /* 0x0000001cc9c97212 */ /* 0x000fe200078e3cff */
[----:B------:R4:W-:Y:S01]  /*5540*/  @!P4 SYNCS.ARRIVE.TRANS64.RED.A1T0 RZ, [R97+URZ], RZ ;  /* 0x000000ff61ffc9a7 */ /* 0x0009e2000810043f */
[----:B------:R-:W-:Y:S05]  /*5550*/  @P5 BRA `(.L_x_675) ;  /* 0xffffffcc00745947 */ /* 0x000fea000383ffff */
[----:B------:R-:W0:Y:S01]  /*5560*/  S2R R29, SR_TID.X ;  /* 0x00000000001d7919 */ /* 0x000e220000002100 */
[----:B------:R-:W-:Y:S02]  /*5570*/  PLOP3.LUT P0, PT, PT, PT, PT, 0x8, 0x0 ;  /* 0x000000000000781c */ /* 0x000fe40003f0e170 */
[----:B0-----:R-:W-:-:S04]  /*5580*/  SHF.R.U32.HI R29, RZ, 0x7, R29 ;  /* 0x00000007ff1d7819 */ /* 0x001fc8000001161d */
[----:B------:R-:W-:-:S13]  /*5590*/  ISETP.NE.AND P5, PT, R29, 0x1, PT ;  /* 0x000000011d00780c */ /* 0x000fda0003fa5270 */
[----:B------:R-:W-:Y:S06]  /*55a0*/  @!P5 BAR.ARV 0x9, 0x100 ;  /* 0x024400000000db1d */ /* 0x000fec0000002000 */
.L_x_623:
[----:B------:R-:W-:Y:S02]  /*55b0*/  ISETP.GE.AND P2, PT, R176, 0x1, PT ;  /* 0x00000001b000780c */ /* 0x000fe40003f46270 */
[----:B------:R-:W-:Y:S02]  /*55c0*/  CS2R R4, SRZ ;  /* 0x0000000000047805 */ /* 0x000fe4000001ff00 */
[----:B------:R-:W-:Y:S01]  /*55d0*/  PLOP3.LUT P1, PT, PT, PT, PT, 0x80, 0x0 ;  /* 0x000000000000781c */ /* 0x000fe20003f2f070 */
[----:B------:R-:W-:Y:S01]  /*55e0*/  IMAD.MOV.U32 R0, RZ, RZ, RZ ;  /* 0x000000ffff007224 */ /* 0x000fe200078e00ff */
        /* <DEDUP_REMOVED lines=11> */
[----:B------:R-:W-:Y:S01]  /*56a0*/  CS2R R124, SRZ ;  /* 0x00000000007c7805 */ /* 0x000fe2000001ff00 */
[----:B------:R-:W-:Y:S01]  /*56b0*/  IMAD.MOV.U32 R179, RZ, RZ, RZ ;  /* 0x000000ffffb37224 */ /* 0x000fe200078e00ff */
        /* <DEDUP_REMOVED lines=8> */
[----:B----4-:R-:W-:Y:S02]  /*5740*/  CS2R R96, SRZ ;  /* 0x0000000000607805 */ /* 0x010fe4000001ff00 */
        /* <DEDUP_REMOVED lines=15> */
[----:B------:R-:W-:Y:S01]  /*5840*/  CS2R R6, SRZ ;  /* 0x0000000000067805 */ /* 0x000fe2000001ff00 */
[----:B------:R-:W-:Y:S01]  /*5850*/  IMAD.MOV.U32 R3, RZ, RZ, RZ ;  /* 0x000000ffff037224 */ /* 0x000fe200078e00ff */
        /* <DEDUP_REMOVED lines=25> */
[----:B------:R-:W-:Y:S06]  /*59f0*/  @P0 BRA `(.L_x_676) ;  /* 0x00000000000c0947 */ /* 0x000fec0003800000 */
[----:B------:R-:W0:Y:S01]  /*5a00*/  FENCE.VIEW.ASYNC.G ;  /* 0x00000000000073c6 */ /* 0x000e220000000100 */
[----:B------:R-:W-:Y:S05]  /*5a10*/  WARPSYNC.ALL ;  /* 0x0000000000007948 */ /* 0x000fea0003800000 */
[----:B0-----:R-:W-:Y:S06]  /*5a20*/  BAR.ARV 0xc, 0x180 ;  /* 0x0306000000007b1d */ /* 0x001fec0000002000 */
.L_x_676:
[----:B------:R-:W-:Y:S01]  /*5a30*/  CS2R R24, SRZ ;  /* 0x0000000000187805 */ /* 0x000fe2000001ff00 */
[----:B------:R-:W-:Y:S06]  /*5a40*/  @!P2 BRA `(.L_x_677) ;  /* 0x000000740078a947 */ /* 0x000fec0003800000 */
[----:B------:R-:W-:-:S03]  /*5a50*/  UMOV UR4, 0xffffffff ;  /* 0xffffffff00047882 */ /* 0x000fc60000000000 */
[----:B------:R-:W-:Y:S05]  /*5a60*/  BRA.DIV UR4, `(.L_x_678) ;  /* 0x0000011a04907947 */ /* 0x000fea000b800000 */
[----:B------:R0:W1:Y:S02]  /*5a70*/  SHFL.IDX PT, R14, R234, RZ, 0x1f ;  /* 0x00001fffea0e7589 */ /* 0x00006400000e0000 */
.L_x_919:
[----:B-1----:R-:W-:Y:S01]  /*5a80*/  LEA.HI R0, R14, R14, RZ, 0x1 ;  /* 0x0000000e0e007211 */ /* 0x002fe200078f08ff */
[----:B------:R-:W-:Y:S01]  /*5a90*/  VIADD R24, R18, 0x18400 ;  /* 0x0001840012187836 */ /* 0x000fe20000000000 */
[----:B------:R-:W-:Y:S02]  /*5aa0*/  BSSY B6, `(.L_x_679) ;  /* 0x0000018000067945 */ /* 0x000fe40003800000 */
[----:B------:R-:W-:Y:S02]  /*5ab0*/  LOP3.LUT R3, R0, 0x1e, RZ, 0xc0, !PT ;  /* 0x0000001e00037812 */ /* 0x000fe400078ec0ff */
[----:B------:R-:W-:-:S03]  /*5ac0*/  LOP3.LUT P0, RZ, R24, 0x1bf, RZ, 0xc0, !PT ;  /* 0x000001bf18ff7812 */ /* 0x000fc6000780c0ff */
[----:B------:R-:W-:-:S04]  /*5ad0*/  IMAD.IADD R3, R14, 0x1, -R3 ;  /* 0x000000010e037824 */ /* 0x000fc800078e0a03 */
[----:B------:R-:W-:-:S05]  /*5ae0*/  IMAD R3, R3, 0x2000, R24 ;  /* 0x0000200003037824 */ /* 0x000fca00078e0218 */
[----:B------:R-:W-:-:S04]  /*5af0*/  SHF.R.U32.HI R3, RZ, 0x4, R3 ;  /* 0x00000004ff037819 */ /* 0x000fc80000011603 */
[----:B------:R-:W-:Y:S01]  /*5b00*/  LOP3.LUT R28, R3, 0x3fff, RZ, 0xc0, !PT ;  /* 0x00003fff031c7812 */ /* 0x000fe200078ec0ff */
[----:B------:R-:W-:Y:S06]  /*5b10*/  @!P0 BRA `(.L_x_680) ;  /* 0x0000000000408947 */ /* 0x000fec0003800000 */
[----:B------:R-:W-:Y:S01]  /*5b20*/  MOV R0, 0x0 ;  /* 0x0000000000007802 */ /* 0x000fe20000000f00 */
[----:B------:R-:W-:Y:S01]  /*5b30*/  ULDC.64 UR4, c[0x4][0x98] ;  /* 0x0100260000047ab9 */ /* 0x000fe20000000a00 */
[----:B------:R-:W-:Y:S01]  /*5b40*/  ULDC.64 UR6, c[0x4][0xa0] ;  /* 0x0100280000067ab9 */ /* 0x000fe20000000a00 */
[----:B------:R-:W-:Y:S01]  /*5b50*/  MOV R4, UR4 ;  /* 0x0000000400047c02 */ /* 0x000fe20008000f00 */
[----:B------:R1:W2:Y:S01]  /*5b60*/  LDC.64 R14, c[0x4][R0] ;  /* 0x01000000000e7b82 */ /* 0x0002a20000000a00 */
        /* <DEDUP_REMOVED lines=8> */
[----:B-1----:R-:W-:-:S07]  /*5bf0*/  IMAD.MOV.U32 R13, RZ, RZ, RZ ;  /* 0x000000ffff0d7224 */ /* 0x002fce00078e00ff */
[----:B------:R-:W-:-:S07]  /*5c00*/  LEPC R20, `(.L_x_680) ;  /* 0x000000001014794e */ /* 0x000fce0000000000 */
[----:B0-2--5:R-:W-:Y:S05]  /*5c10*/  CALL.ABS.NOINC R14 ;  /* 0x000000000e007343 */ /* 0x025fea0003c00000 */
.L_x_680:
[----:B------:R-:W-:Y:S05]  /*5c20*/  BSYNC B6 ;  /* 0x0000000000067941 */ /* 0x000fea0003800000 */
.L_x_679:
[----:B------:R-:W-:Y:S02]  /*5c30*/  ULDC UR4, c[0x0][0x3f4] ;  /* 0x0000fd0000047ab9 */ /* 0x000fe40000000800 */
[----:B------:R-:W-:-:S13]  /*5c40*/  ISETP.LT.AND P0, PT, RZ, UR4, PT ;  /* 0x00000004ff007c0c */ /* 0x000fda000bf01270 */
[----:B------:R-:W-:Y:S05]  /*5c50*/  @P0 BRA `(.L_x_681) ;  /* 0x00000000003c0947 */ /* 0x000fea0003800000 */
[----:B------:R-:W-:-:S04]  /*5c60*/  LEA.HI R0, R218, R218, RZ, 0x1 ;  /* 0x000000dada007211 */ /* 0x000fc800078f08ff */
[----:B------:R-:W-:-:S04]  /*5c70*/  LOP3.LUT R3, R0, 0xfffffffe, RZ, 0xc0, !PT ;  /* 0xfffffffe00037812 */ /* 0x000fc800078ec0ff */
[----:B------:R-:W-:-:S04]  /*5c80*/  IADD3 R3, R218, -R3, RZ ;  /* 0x80000003da037210 */ /* 0x000fc80007ffe0ff */
[----:B------:R-:W-:-:S04]  /*5c90*/  SHF.L.U32 R3, R3, 0x1f, RZ ;  /* 0x0000001f03037819 */ /* 0x000fc800000006ff */
[----:B------:R1:W2:Y:S03]  /*5ca0*/  SYNCS.PHASECHK.TRANS64.TRYWAIT P0, [R18+URZ+0x22800], R3 ;  /* 0x02280003120075a7 */ /* 0x0002a6000800017f */
[----:B--2---:R-:W-:Y:S05]  /*5cb0*/  @!P0 NANOSLEEP.SYNCS 0x989680 ;  /* 0x009896800000895d */ /* 0x004fea0003900000 */
[----:B------:R-:W2:Y:S01]  /*5cc0*/  @!P0 SYNCS.PHASECHK.TRANS64 P0, [R18+URZ+0x22800], R3 ;  /* 0x02280003120085a7 */ /* 0x000ea2000800007f */
[----:B------:R-:W-:Y:S04]  /*5cd0*/  BSSY B0, `(.L_x_682) ;  /* 0x0000006000007945 */ /* 0x000fe80003800000 */
[----:B--2---:R-:W-:Y:S05]  /*5ce0*/  @P0 BRA `(.L_x_683) ;  /* 0x0000000000100947 */ /* 0x004fea0003800000 */
.L_x_684:
[----:B--2---:R2:W3:Y:S02]  /*5cf0*/  SYNCS.PHASECHK.TRANS64.TRYWAIT P0, [R18+URZ+0x22800], R3 ;  /* 0x02280003120075a7 */ /* 0x0044e4000800017f */
[----:B---3--:R-:W-:Y:S05]  /*5d00*/  @!P0 NANOSLEEP.SYNCS 0x989680 ;  /* 0x009896800000895d */ /* 0x008fea0003900000 */
[----:B------:R-:W3:Y:S02]  /*5d10*/  @!P0 SYNCS.PHASECHK.TRANS64 P0, [R18+URZ+0x22800], R3 ;  /* 0x02280003120085a7 */ /* 0x000ee4000800007f */
[----:B---3--:R-:W-:Y:S05]  /*5d20*/  @!P0 BRA `(.L_x_684) ;  /* 0xfffffffc00f08947 */ /* 0x008fea000383ffff */
.L_x_683:
[----:B------:R-:W-:Y:S05]  /*5d30*/  BSYNC B0 ;  /* 0x0000000000007941 */ /* 0x000fea0003800000 */
.L_x_682:
[----:B------:R-:W-:Y:S05]  /*5d40*/  BRA `(.L_x_685) ;  /* 0x00000020007c7947 */ /* 0x000fea0003800000 */
.L_x_681:
[----:B-----5:R-:W-:Y:S01]  /*5d50*/  SHF.R.S32.HI R0, RZ, 0x1f, R38 ;  /* 0x0000001fff007819 */ /* 0x020fe20000011426 */
[----:B------:R-:W-:Y:S01]  /*5d60*/  ULDC.64 UR4, c[0x0][0x3f8] ;  /* 0x0000fe0000047ab9 */ /* 0x000fe20000000a00 */
[----:B------:R-:W-:Y:S01]  /*5d70*/  ULDC.64 UR6, c[0x0][0x408] ;  /* 0x0001020000067ab9 */ /* 0x000fe20000000a00 */
[----:B------:R-:W-:Y:S01]  /*5d80*/  LOP3.LUT P0, RZ, R24, 0x3ff, RZ, 0xc0, !PT ;  /* 0x000003ff18ff7812 */ /* 0x000fe2000780c0ff */
[----:B------:R-:W-:Y:S01]  /*5d90*/  IMAD.WIDE.U32 R4, R38, UR4, RZ ;  /* 0x0000000426047c25 */ /* 0x000fe2000f8e00ff */
[----:B------:R-:W-:Y:S03]  /*5da0*/  BSSY B6, `(.L_x_686) ;  /* 0x000001f000067945 */ /* 0x000fe60003800000 */
[C---:B------:R-:W-:Y:S02]  /*5db0*/  IMAD R3, R0.reuse, UR4, RZ ;  /* 0x0000000400037c24 */ /* 0x040fe4000f8e02ff */
[----:B------:R-:W-:-:S02]  /*5dc0*/  IMAD R9, R0, UR6, RZ ;  /* 0x0000000600097c24 */ /* 0x000fc4000f8e02ff */
[C---:B------:R-:W-:Y:S01]  /*5dd0*/  IMAD R3, R38.reuse, UR5, R3 ;  /* 0x0000000526037c24 */ /* 0x040fe2000f8e0203 */
[----:B------:R-:W-:Y:S01]  /*5de0*/  ULDC.64 UR4, c[0x0][0x3e8] ;  /* 0x0000fa0000047ab9 */ /* 0x000fe20000000a00 */
[----:B------:R-:W-:Y:S01]  /*5df0*/  IMAD.WIDE.U32 R6, R38, UR6, RZ ;  /* 0x0000000626067c25 */ /* 0x000fe2000f8e00ff */
[----:B------:R-:W-:-:S03]  /*5e00*/  LEA R24, P1, R4, UR4, 0x1 ;  /* 0x0000000404187c11 */ /* 0x000fc6000f8208ff */
[----:B------:R-:W-:Y:S01]  /*5e10*/  IMAD R9, R38, UR7, R9 ;  /* 0x0000000726097c24 */ /* 0x000fe2000f8e0209 */
[----:B------:R-:W-:Y:S01]  /*5e20*/  ULDC.64 UR6, c[0x0][0x400] ;  /* 0x0001000000067ab9 */ /* 0x000fe20000000a00 */
[----:B------:R-:W-:Y:S01]  /*5e30*/  IMAD.IADD R25, R3, 0x1, R5 ;  /* 0x0000000103197824 */ /* 0x000fe200078e0205 */
[----:B------:R-:W-:Y:S01]  /*5e40*/  LEA R26, P2, R6, UR6, 0x1 ;  /* 0x00000006061a7c11 */ /* 0x000fe2000f8408ff */
[----:B------:R-:W-:-:S03]  /*5e50*/  IMAD.IADD R27, R9, 0x1, R7 ;  /* 0x00000001091b7824 */ /* 0x000fc600078e0207 */
[----:B------:R-:W-:Y:S02]  /*5e60*/  LEA.HI.X R25, R4, UR5, R25, 0x1, P1 ;  /* 0x0000000504197c11 */ /* 0x000fe400088f0c19 */
[----:B------:R-:W-:Y:S01]  /*5e70*/  LEA.HI.X R27, R6, UR7, R27, 0x1, P2 ;  /* 0x00000007061b7c11 */ /* 0x000fe200090f0c1b */
[----:B------:R-:W-:Y:S06]  /*5e80*/  @!P0 BRA `(.L_x_687) ;  /* 0x0000000000408947 */ /* 0x000fec0003800000 */
[----:B------:R-:W-:Y:S01]  /*5e90*/  MOV R0, 0x0 ;  /* 0x0000000000007802 */ /* 0x000fe20000000f00 */
[----:B------:R-:W-:Y:S01]  /*5ea0*/  ULDC.64 UR4, c[0x4][0x98] ;  /* 0x0100260000047ab9 */ /* 0x000fe20000000a00 */
[----:B------:R-:W-:Y:S01]  /*5eb0*/  ULDC.64 UR6, c[0x4][0xa0] ;  /* 0x0100280000067ab9 */ /* 0x000fe20000000a00 */
[----:B------:R-:W-:Y:S01]  /*5ec0*/  IMAD.U32 R4, RZ, RZ, UR4 ;  /* 0x00000004ff047e24 */ /* 0x000fe2000f8e00ff */
[----:B------:R1:W2:Y:S01]  /*5ed0*/  LDC.64 R14, c[0x4][R0] ;  /* 0x01000000000e7b82 */ /* 0x0002a20000000a00 */
        /* <DEDUP_REMOVED lines=8> */
[----:B-1----:R-:W-:-:S07]  /*5f60*/  IMAD.MOV.U32 R13, RZ, RZ, RZ ;  /* 0x000000ffff0d7224 */ /* 0x002fce00078e00ff */
[----:B------:R-:W-:-:S07]  /*5f70*/  LEPC R20, `(.L_x_687) ;  /* 0x000000001014794e */ /* 0x000fce0000000000 */
[----:B0-2---:R-:W-:Y:S05]  /*5f80*/  CALL.ABS.NOINC R14 ;  /* 0x000000000e007343 */ /* 0x005fea0003c00000 */
.L_x_687:
[----:B------:R-:W-:Y:S05]  /*5f90*/  BSYNC B6 ;  /* 0x0000000000067941 */ /* 0x000fea0003800000 */
.L_x_686:
[----:B------:R-:W-:Y:S01]  /*5fa0*/  ULDC.U8 UR4, c[0x0][0x410] ;  /* 0x0001040000047ab9 */ /* 0x000fe20000000000 */
[----:B------:R-:W-:Y:S01]  /*5fb0*/  BSSY B0, `(.L_x_688) ;  /* 0x00001f0000007945 */ /* 0x000fe20003800000 */
[----:B------:R-:W-:Y:S01]  /*5fc0*/  ISETP.NE.AND P0, PT, RZ, UR4, PT ;  /* 0x00000004ff007c0c */ /* 0x000fe2000bf05270 */
[----:B------:R-:W-:-:S12]  /*5fd0*/  IMAD R5, R89, 0x80, R19 ;  /* 0x0000008059057824 */ /* 0x000fd800078e0213 */
[----:B------:R-:W-:Y:S05]  /*5fe0*/  @!P0 BRA `(.L_x_689) ;  /* 0x0000000c00f88947 */ /* 0x000fea0003800000 */
[----:B------:R-:W-:-:S03]  /*5ff0*/  UMOV UR4, 0xffffffff ;  /* 0xffffffff00047882 */ /* 0x000fc60000000000 */
[----:B------:R-:W-:Y:S05]  /*6000*/  BRA.DIV UR4, `(.L_x_690) ;  /* 0x0000011604507947 */ /* 0x000fea000b800000 */
[----:B------:R1:W2:Y:S04]  /*6010*/  SHFL.IDX PT, R0, R25, RZ, 0x1c1f ;  /* 0x001c1fff19007589 */ /* 0x0002a800000e0000 */
[----:B------:R1:W3:Y:S04]  /*6020*/  SHFL.IDX PT, R3, R24, RZ, 0x1c1f ;  /* 0x001c1fff18037589 */ /* 0x0002e800000e0000 */
[----:B------:R1:W4:Y:S04]  /*6030*/  SHFL.IDX PT, R4, R27, RZ, 0x1c1f ;  /* 0x001c1fff1b047589 */ /* 0x00032800000e0000 */
[----:B------:R1:W0:Y:S02]  /*6040*/  SHFL.IDX PT, R14, R26, RZ, 0x1c1f ;  /* 0x001c1fff1a0e7589 */ /* 0x00022400000e0000 */
.L_x_925:
[----:B------:R-:W-:Y:S01]  /*6050*/  IMAD.SHL.U32 R6, R226, 0x40, RZ ;  /* 0x00000040e2067824 */ /* 0x000fe200078e00ff */
[----:B------:R-:W-:Y:S01]  /*6060*/  ULDC UR4, c[0x0][0x448] ;  /* 0x0001120000047ab9 */ /* 0x000fe20000000800 */
[----:B------:R-:W-:Y:S01]  /*6070*/  BSSY B1, `(.L_x_691) ;  /* 0x0000024000017945 */ /* 0x000fe20003800000 */
[----:B------:R-:W-:Y:S02]  /*6080*/  CS2R R10, SRZ ;  /* 0x00000000000a7805 */ /* 0x000fe4000001ff00 */
[----:B------:R-:W-:Y:S01]  /*6090*/  LOP3.LUT R7, R6, 0x1c0, RZ, 0xc0, !PT ;  /* 0x000001c006077812 */ /* 0x000fe200078ec0ff */
[----:B------:R-:W-:-:S03]  /*60a0*/  IMAD R6, R39, UR4, RZ ;  /* 0x0000000427067c24 */ /* 0x000fc6000f8e02ff */
[----:B------:R-:W-:Y:S02]  /*60b0*/  LOP3.LUT R8, R7, 0x18, R16, 0xf8, !PT ;  /* 0x0000001807087812 */ /* 0x000fe400078ef810 */
[----:B------:R-:W-:Y:S01]  /*60c0*/  ISETP.GE.AND P0, PT, R5, R6, PT ;  /* 0x000000060500720c */ /* 0x000fe20003f06270 */
[----:B------:R-:W-:Y:S01]  /*60d0*/  IMAD R5, R89, -0x80, R6 ;  /* 0xffffff8059057824 */ /* 0x000fe200078e0206 */
[----:B------:R-:W-:Y:S02]  /*60e0*/  SHF.R.U32.HI R9, RZ, 0x3, R7 ;  /* 0x00000003ff097819 */ /* 0x000fe40000011607 */
[----:B------:R-:W-:Y:S02]  /*60f0*/  LEA.HI R7, R218, R218, RZ, 0x1 ;  /* 0x000000dada077211 */ /* 0x000fe400078f08ff */
[----:B------:R-:W-:Y:S02]  /*6100*/  LOP3.LUT R30, R8, R9, RZ, 0x3c, !PT ;  /* 0x00000009081e7212 */ /* 0x000fe400078e3cff */
[----:B------:R-:W-:-:S02]  /*6110*/  CS2R R8, SRZ ;  /* 0x0000000000087805 */ /* 0x000fc4000001ff00 */
[----:B------:R-:W-:Y:S02]  /*6120*/  LOP3.LUT R13, R7, 0xfffffffe, RZ, 0xc0, !PT ;  /* 0xfffffffe070d7812 */ /* 0x000fe400078ec0ff */
[----:B------:R-:W-:-:S03]  /*6130*/  CS2R R6, SRZ ;  /* 0x0000000000067805 */ /* 0x000fc6000001ff00 */
[----:B------:R-:W-:Y:S01]  /*6140*/  IMAD.IADD R29, R218, 0x1, -R13 ;  /* 0x00000001da1d7824 */ /* 0x000fe200078e0a0d */
[----:B------:R-:W-:Y:S01]  /*6150*/  CS2R R12, SRZ ;  /* 0x00000000000c7805 */ /* 0x000fe2000001ff00 */
[----:B------:R-:W-:Y:S06]  /*6160*/  @P0 BRA `(.L_x_692) ;  /* 0x0000000000500947 */ /* 0x000fec0003800000 */
[----:B------:R-:W-:Y:S01]  /*6170*/  ULDC UR4, c[0x0][0x3f4] ;  /* 0x0000fd0000047ab9 */ /* 0x000fe20000000800 */
[----:B---3--:R-:W-:Y:S01]  /*6180*/  IMAD.MOV.U32 R6, RZ, RZ, R3 ;  /* 0x000000ffff067224 */ /* 0x008fe200078e0003 */
[----:B------:R-:W-:Y:S01]  /*6190*/  ISETP.GE.AND P3, PT, R202, UR4, PT ;  /* 0x00000004ca007c0c */ /* 0x000fe2000bf66270 */
[----:B--2---:R-:W-:Y:S01]  /*61a0*/  IMAD.MOV.U32 R7, RZ, RZ, R0 ;  /* 0x000000ffff077224 */ /* 0x004fe200078e0000 */
[----:B------:R-:W-:Y:S01]  /*61b0*/  ISETP.GE.AND P2, PT, R22, UR4, PT ;  /* 0x0000000416007c0c */ /* 0x000fe2000bf46270 */
[----:B----4-:R-:W-:Y:S01]  /*61c0*/  IMAD.MOV.U32 R15, RZ, RZ, R4 ;  /* 0x000000ffff0f7224 */ /* 0x010fe200078e0004 */
[----:B------:R-:W-:Y:S02]  /*61d0*/  CS2R R10, SRZ ;  /* 0x00000000000a7805 */ /* 0x000fe4000001ff00 */
[----:B------:R-:W-:Y:S02]  /*61e0*/  CS2R R12, SRZ ;  /* 0x00000000000c7805 */ /* 0x000fe4000001ff00 */
[----:B------:R-:W-:-:S05]  /*61f0*/  CS2R R8, SRZ ;  /* 0x0000000000087805 */ /* 0x000fca000001ff00 */
[-C--:B01----:R-:W-:Y:S02]  /*6200*/  @!P3 IADD3 R26, P1, R14, R232.reuse, RZ ;  /* 0x000000e80e1ab210 */ /* 0x083fe40007f3e0ff */
[----:B------:R-:W-:Y:S01]  /*6210*/  @!P3 IADD3 R24, P0, R3, R232, RZ ;  /* 0x000000e80318b210 */ /* 0x000fe20007f1e0ff */
[----:B------:R-:W-:Y:S01]  /*6220*/  @!P2 IMAD.WIDE R20, R22, 0x2, R6 ;  /* 0x000000021614a825 */ /* 0x000fe200078e0206 */
[----:B------:R-:W-:Y:S02]  /*6230*/  CS2R R6, SRZ ;  /* 0x0000000000067805 */ /* 0x000fe4000001ff00 */
[----:B------:R-:W-:Y:S01]  /*6240*/  @!P3 IADD3.X R25, R0, R231, RZ, P0, !PT ;  /* 0x000000e70019b210 */ /* 0x000fe200007fe4ff */
[----:B------:R-:W-:Y:S01]  /*6250*/  @!P2 IMAD.WIDE R14, R22, 0x2, R14 ;  /* 0x00000002160ea825 */ /* 0x000fe200078e020e */
[----:B------:R0:W5:Y:S03]  /*6260*/  @!P2 LD.E.64 R10, desc[UR40][R20.64] ;  /* 0x00000028140aa980 */ /* 0x000166000c101b00 */
[----:B------:R-:W-:Y:S01]  /*6270*/  @!P3 IMAD.X R27, R4, 0x1, R231, P1 ;  /* 0x00000001041bb824 */ /* 0x000fe200008e06e7 */
[----:B------:R0:W5:Y:S04]  /*6280*/  @!P2 LD.E.64 R6, desc[UR40][R14.64] ;  /* 0x000000280e06a980 */ /* 0x000168000c101b00 */
[----:B------:R0:W5:Y:S04]  /*6290*/  @!P3 LD.E.64 R12, desc[UR40][R24.64] ;  /* 0x00000028180cb980 */ /* 0x000168000c101b00 */
[----:B------:R0:W5:Y:S02]  /*62a0*/  @!P3 LD.E.64 R8, desc[UR40][R26.64] ;  /* 0x000000281a08b980 */ /* 0x000164000c101b00 */
.L_x_692:
[----:B------:R-:W-:Y:S05]  /*62b0*/  BSYNC B1 ;  /* 0x0000000000017941 */ /* 0x000fea0003800000 */
.L_x_691:
[----:B0-----:R-:W-:Y:S01]  /*62c0*/  SHF.L.U32 R15, R29, 0x1f, RZ ;  /* 0x0000001f1d0f7819 */ /* 0x001fe200000006ff */
[----:B---3--:R-:W-:Y:S01]  /*62d0*/  IMAD R3, R207, 0x200, R30 ;  /* 0x00000200cf037824 */ /* 0x008fe200078e021e */
[----:B------:R-:W-:Y:S01]  /*62e0*/  LOP3.LUT P1, RZ, R226, 0x4, RZ, 0xc0, !PT ;  /* 0x00000004e2ff7812 */ /* 0x000fe2000782c0ff */
[----:B-----5:R-:W-:Y:S01]  /*62f0*/  IMAD.MOV.U32 R31, RZ, RZ, R10 ;  /* 0x000000ffff1f7224 */ /* 0x020fe200078e000a */
[----:B------:R-:W0:Y:S01]  /*6300*/  SYNCS.PHASECHK.TRANS64.TRYWAIT P0, [R18+URZ+0x22800], R15 ;  /* 0x0228000f120075a7 */ /* 0x000e22000800017f */
[----:B------:R-:W-:Y:S01]  /*6310*/  IMAD R3, R3, 0x2, R18 ;  /* 0x0000000203037824 */ /* 0x000fe200078e0212 */
[--C-:B------:R-:W-:Y:S01]  /*6320*/  SHF.R.U64 R33, R10, 0x10, R11.reuse ;  /* 0x000000100a217819 */ /* 0x100fe2000000120b */
[--C-:B------:R-:W-:Y:S01]  /*6330*/  IMAD.MOV.U32 R14, RZ, RZ, R11.reuse ;  /* 0x000000ffff0e7224 */ /* 0x100fe200078e000b */
[----:B------:R-:W-:Y:S01]  /*6340*/  SHF.R.U32.HI R20, RZ, 0x10, R11 ;  /* 0x00000010ff147819 */ /* 0x000fe2000001160b */
[----:B-1----:R-:W-:Y:S01]  /*6350*/  IMAD.MOV.U32 R27, RZ, RZ, R6 ;  /* 0x000000ffff1b7224 */ /* 0x002fe200078e0006 */
[----:B------:R-:W-:Y:S01]  /*6360*/  SHF.R.U64 R35, R6, 0x10, R7 ;  /* 0x0000001006237819 */ /* 0x000fe20000001207 */
[----:B------:R-:W-:Y:S01]  /*6370*/  IMAD.MOV.U32 R32, RZ, RZ, R12 ;  /* 0x000000ffff207224 */ /* 0x000fe200078e000c */
[--C-:B------:R-:W-:Y:S01]  /*6380*/  SHF.R.U64 R34, R12, 0x10, R13.reuse ;  /* 0x000000100c227819 */ /* 0x100fe2000000120d */
[--C-:B------:R-:W-:Y:S01]  /*6390*/  IMAD.MOV.U32 R11, RZ, RZ, R13.reuse ;  /* 0x000000ffff0b7224 */ /* 0x100fe200078e000d */
[----:B------:R-:W-:Y:S01]  /*63a0*/  MOV R10, R7 ;  /* 0x00000007000a7202 */ /* 0x000fe20000000f00 */
[----:B------:R-:W-:Y:S01]  /*63b0*/  IMAD.MOV.U32 R29, RZ, RZ, R8 ;  /* 0x000000ffff1d7224 */ /* 0x000fe200078e0008 */
[----:B------:R-:W-:Y:S01]  /*63c0*/  SHF.R.U32.HI R12, RZ, 0x10, R13 ;  /* 0x00000010ff0c7819 */ /* 0x000fe2000001160d */
[----:B----4-:R-:W-:Y:S01]  /*63d0*/  VIADD R4, R3, 0x18400 ;  /* 0x0001840003047836 */ /* 0x010fe20000000000 */
[----:B------:R-:W-:Y:S01]  /*63e0*/  SHF.R.U32.HI R7, RZ, 0x10, R7 ;  /* 0x00000010ff077819 */ /* 0x000fe20000011607 */
[--C-:B------:R-:W-:Y:S01]  /*63f0*/  IMAD.MOV.U32 R6, RZ, RZ, R9.reuse ;  /* 0x000000ffff067224 */ /* 0x100fe200078e0009 */
[----:B------:R-:W-:Y:S01]  /*6400*/  VIMNMX R30, R5, 0x80, PT ;  /* 0x00000080051e7848 */ /* 0x000fe20003fe0100 */
[----:B------:R-:W-:Y:S01]  /*6410*/  BSSY B1, `(.L_x_693) ;  /* 0x000000e000017945 */ /* 0x000fe20003800000 */
[----:B--2---:R-:W-:Y:S01]  /*6420*/  VIADD R0, R3, 0x18440 ;  /* 0x0001844003007836 */ /* 0x004fe20000000000 */
[--C-:B------:R-:W-:Y:S01]  /*6430*/  SHF.R.U64 R36, R8, 0x10, R9.reuse ;  /* 0x0000001008247819 */ /* 0x100fe20000001209 */
[----:B------:R-:W-:Y:S01]  /*6440*/  @P1 VIADD R0, R4, 0xffffffc0 ;  /* 0xffffffc004001836 */ /* 0x000fe20000000000 */
[----:B------:R-:W-:-:S02]  /*6450*/  SHF.R.U32.HI R8, RZ, 0x10, R9 ;  /* 0x00000010ff087819 */ /* 0x000fc40000011609 */
[----:B------:R-:W-:Y:S02]  /*6460*/  PRMT R31, R31, 0x5410, R14 ;  /* 0x000054101f1f7816 */ /* 0x000fe4000000000e */
[----:B------:R-:W-:Y:S02]  /*6470*/  PRMT R33, R33, 0x5410, R20 ;  /* 0x0000541021217816 */ /* 0x000fe40000000014 */
[----:B------:R-:W-:Y:S02]  /*6480*/  PRMT R32, R32, 0x5410, R11 ;  /* 0x0000541020207816 */ /* 0x000fe4000000000b */
[----:B------:R-:W-:Y:S02]  /*6490*/  PRMT R34, R34, 0x5410, R12 ;  /* 0x0000541022227816 */ /* 0x000fe4000000000c */
[----:B------:R-:W-:Y:S02]  /*64a0*/  ISETP.GE.AND P1, PT, R19, R30, PT ;  /* 0x0000001e1300720c */ /* 0x000fe40003f26270 */
[----:B------:R-:W-:-:S02]  /*64b0*/  PRMT R27, R27, 0x5410, R10 ;  /* 0x000054101b1b7816 */ /* 0x000fc4000000000a */
[----:B------:R-:W-:Y:S02]  /*64c0*/  PRMT R35, R35, 0x5410, R7 ;  /* 0x0000541023237816 */ /* 0x000fe40000000007 */
[----:B------:R-:W-:Y:S01]  /*64d0*/  PRMT R29, R29, 0x5410, R6 ;  /* 0x000054101d1d7816 */ /* 0x000fe20000000006 */
[----:B0-----:R-:W-:Y:S06]  /*64e0*/  @!P0 BRA `(.L_x_694) ;  /* 0x0000011000888947 */ /* 0x001fec0003800000 */
.L_x_926:
[----:B------:R-:W-:Y:S05]  /*64f0*/  BSYNC B1 ;  /* 0x0000000000017941 */ /* 0x000fea0003800000 */
.L_x_693:
[----:B------:R-:W-:Y:S01]  /*6500*/  BSSY B1, `(.L_x_695) ;  /* 0x0000056000017945 */ /* 0x000fe20003800000 */
[----:B------:R-:W-:-:S03]  /*6510*/  PRMT R36, R36, 0x5410, R8 ;  /* 0x0000541024247816 */ /* 0x000fc60000000008 */
[----:B------:R-:W-:Y:S05]  /*6520*/  @P1 BRA `(.L_x_696) ;  /* 0x00000004004c1947 */ /* 0x000fea0003800000 */
[----:B------:R-:W1:Y:S01]  /*6530*/  LDC R5, c[0x0][0x3f4] ;  /* 0x0000fd00ff057b82 */ /* 0x000e620000000800 */
[----:B------:R-:W-:Y:S01]  /*6540*/  BSSY B2, `(.L_x_697) ;  /* 0x000002a000027945 */ /* 0x000fe20003800000 */
[-C--:B-1----:R-:W-:Y:S02]  /*6550*/  ISETP.GE.AND P0, PT, R22, R5.reuse, PT ;  /* 0x000000051600720c */ /* 0x082fe40003f06270 */
[----:B------:R-:W-:-:S11]  /*6560*/  ISETP.GE.AND P1, PT, R202, R5, PT ;  /* 0x00000005ca00720c */ /* 0x000fd60003f26270 */
[----:B------:R-:W-:Y:S05]  /*6570*/  @P0 BRA `(.L_x_698) ;  /* 0x0000000000980947 */ /* 0x000fea0003800000 */
[----:B------:R-:W1:Y:S01]  /*6580*/  LDS.128 R4, [R3+0x18400] ;  /* 0x0184000003047984 */ /* 0x000e620000000c00 */
[----:B0-----:R-:W-:Y:S02]  /*6590*/  HADD2.F32 R15, -RZ, R27.H0_H0 ;  /* 0x2000001bff0f7230 */ /* 0x001fe40000004100 */
[----:B------:R-:W-:Y:S02]  /*65a0*/  HADD2.F32 R13, -RZ, R31.H0_H0 ;  /* 0x2000001fff0d7230 */ /* 0x000fe40000004100 */
[----:B------:R-:W-:Y:S02]  /*65b0*/  HADD2.F32 R12, -RZ, R33.H0_H0 ;  /* 0x20000021ff0c7230 */ /* 0x000fe40000004100 */
[----:B------:R-:W-:Y:S02]  /*65c0*/  HADD2.F32 R14, -RZ, R35.H0_H0 ;  /* 0x20000023ff0e7230 */ /* 0x000fe40000004100 */
[--C-:B-1----:R-:W-:Y:S02]  /*65d0*/  HADD2.F32 R8, -RZ, R4.reuse.H0_H0 ;  /* 0x20000004ff087230 */ /* 0x102fe40000004100 */
[----:B------:R-:W-:-:S02]  /*65e0*/  HADD2.F32 R4, -RZ, R4.H1_H1 ;  /* 0x30000004ff047230 */ /* 0x000fc40000004100 */
[--C-:B------:R-:W-:Y:S02]  /*65f0*/  HADD2.F32 R9, -RZ, R5.reuse.H0_H0 ;  /* 0x20000005ff097230 */ /* 0x100fe40000004100 */
[----:B------:R-:W-:Y:S02]  /*6600*/  HADD2.F32 R5, -RZ, R5.H1_H1 ;  /* 0x30000005ff057230 */ /* 0x000fe40000004100 */
[C---:B------:R-:W-:Y:S01]  /*6610*/  FMUL.FTZ R21, R4.reuse, R15 ;  /* 0x0000000f04157220 */ /* 0x040fe20000410000 */
[-C--:B------:R-:W-:Y:S01]  /*6620*/  FMUL.FTZ R4, R4, R13.reuse ;  /* 0x0000000d04047220 */ /* 0x080fe20000410000 */
[--C-:B------:R-:W-:Y:S02]  /*6630*/  HADD2.F32 R10, -RZ, R6.reuse.H0_H0 ;  /* 0x20000006ff0a7230 */ /* 0x100fe40000004100 */
[----:B------:R-:W-:Y:S02]  /*6640*/  HADD2.F32 R11, -RZ, R7.H0_H0 ;  /* 0x20000007ff0b7230 */ /* 0x000fe40000004100 */
[C---:B------:R-:W-:Y:S01]  /*6650*/  FMUL.FTZ R24, R5.reuse, R14 ;  /* 0x0000000e05187220 */ /* 0x040fe20000410000 */
[C---:B------:R-:W-:Y:S01]  /*6660*/  FFMA.FTZ R21, R8.reuse, R13, -R21 ;  /* 0x0000000d08157223 */ /* 0x040fe20000010815 */
[----:B------:R-:W-:Y:S01]  /*6670*/  FFMA.FTZ R20, R8, R15, R4 ;  /* 0x0000000f08147223 */ /* 0x000fe20000010004 */
[----:B------:R-:W-:Y:S01]  /*6680*/  FMUL.FTZ R26, R5, R12 ;  /* 0x0000000c051a7220 */ /* 0x000fe20000410000 */
[----:B------:R-:W-:-:S02]  /*6690*/  HADD2.F32 R6, -RZ, R6.H1_H1 ;  /* 0x30000006ff067230 */ /* 0x000fc40000004100 */
[C---:B------:R-:W-:Y:S01]  /*66a0*/  FFMA.FTZ R24, R9.reuse, R12, -R24 ;  /* 0x0000000c09187223 */ /* 0x040fe20000010818 */
[----:B------:R-:W-:Y:S02]  /*66b0*/  HADD2.F32 R7, -RZ, R7.H1_H1 ;  /* 0x30000007ff077230 */ /* 0x000fe40000004100 */
[----:B------:R-:W-:Y:S01]  /*66c0*/  FFMA.FTZ R9, R9, R14, R26 ;  /* 0x0000000e09097223 */ /* 0x000fe2000001001a */
[----:B------:R-:W-:Y:S02]  /*66d0*/  HADD2.F32 R13, -RZ, R27.H1_H1 ;  /* 0x3000001bff0d7230 */ /* 0x000fe40000004100 */
[----:B------:R-:W-:Y:S02]  /*66e0*/  HADD2.F32 R5, -RZ, R31.H1_H1 ;  /* 0x3000001fff057230 */ /* 0x000fe40000004100 */
[----:B------:R-:W-:Y:S02]  /*66f0*/  HADD2.F32 R8, -RZ, R35.H1_H1 ;  /* 0x30000023ff087230 */ /* 0x000fe40000004100 */
[----:B------:R-:W-:Y:S01]  /*6700*/  FMUL.FTZ R15, R6, R13 ;  /* 0x0000000d060f7220 */ /* 0x000fe20000410000 */
[----:B------:R-:W-:-:S02]  /*6710*/  HADD2.F32 R4, -RZ, R33.H1_H1 ;  /* 0x30000021ff047230 */ /* 0x000fc40000004100 */
[-C--:B------:R-:W-:Y:S01]  /*6720*/  FMUL.FTZ R12, R6, R5.reuse ;  /* 0x00000005060c7220 */ /* 0x080fe20000410000 */
[C---:B------:R-:W-:Y:S01]  /*6730*/  FMUL.FTZ R14, R7.reuse, R8 ;  /* 0x00000008070e7220 */ /* 0x040fe20000410000 */
[C---:B------:R-:W-:Y:S01]  /*6740*/  FFMA.FTZ R6, R10.reuse, R5, -R15 ;  /* 0x000000050a067223 */ /* 0x040fe2000001080f */
[-C--:B------:R-:W-:Y:S01]  /*6750*/  FMUL.FTZ R25, R7, R4.reuse ;  /* 0x0000000407197220 */ /* 0x080fe20000410000 */
[----:B------:R-:W-:Y:S01]  /*6760*/  FFMA.FTZ R13, R10, R13, R12 ;  /* 0x0000000d0a0d7223 */ /* 0x000fe2000001000c */
[C---:B------:R-:W-:Y:S01]  /*6770*/  FFMA.FTZ R7, R11.reuse, R4, -R14 ;  /* 0x000000040b077223 */ /* 0x040fe2000001080e */
[----:B------:R-:W-:Y:S01]  /*6780*/  F2FP.F16.F32.PACK_AB R4, R20, R21 ;  /* 0x000000151404723e */ /* 0x000fe200000000ff */
[----:B------:R-:W-:Y:S01]  /*6790*/  FFMA.FTZ R8, R11, R8, R25 ;  /* 0x000000080b087223 */ /* 0x000fe20000010019 */
[----:B------:R-:W-:Y:S02]  /*67a0*/  F2FP.F16.F32.PACK_AB R5, R9, R24 ;  /* 0x000000180905723e */ /* 0x000fe400000000ff */
[----:B------:R-:W-:-:S02]  /*67b0*/  F2FP.F16.F32.PACK_AB R6, R13, R6 ;  /* 0x000000060d06723e */ /* 0x000fc400000000ff */
[----:B------:R-:W-:-:S05]  /*67c0*/  F2FP.F16.F32.PACK_AB R7, R8, R7 ;  /* 0x000000070807723e */ /* 0x000fca00000000ff */
[----:B------:R1:W-:Y:S02]  /*67d0*/  STS.128 [R3+0x18400], R4 ;  /* 0x0184000403007388 */ /* 0x0003e40000000c00 */
.L_x_698:
[----:B------:R-:W-:Y:S05]  /*67e0*/  BSYNC B2 ;  /* 0x0000000000027941 */ /* 0x000fea0003800000 */
.L_x_697:
[----:B------:R-:W-:Y:S05]  /*67f0*/  @P1 BRA `(.L_x_696) ;  /* 0x0000000000981947 */ /* 0x000fea0003800000 */
[----:B-1----:R-:W1:Y:S01]  /*6800*/  LDS.128 R4, [R0] ;  /* 0x0000000000047984 */ /* 0x002e620000000c00 */
        /* <DEDUP_REMOVED lines=36> */
[----:B------:R2:W-:Y:S02]  /*6a50*/  STS.128 [R0], R4 ;  /* 0x0000000400007388 */ /* 0x0005e40000000c00 */
.L_x_696:
[----:B------:R-:W-:Y:S05]  /*6a60*/  BSYNC B1 ;  /* 0x0000000000017941 */ /* 0x000fea0003800000 */
.L_x_695:
[----:B------:R-:W-:-:S13]  /*6a70*/  ISETP.GE.AND P0, PT, R217, R30, PT ;  /* 0x0000001ed900720c */ /* 0x000fda0003f06270 */
[----:B------:R-:W-:Y:S05]  /*6a80*/  @P0 BRA `(.L_x_699) ;  /* 0x0000001400080947 */ /* 0x000fea0003800000 */
[----:B-12---:R-:W1:Y:S01]  /*6a90*/  LDC R5, c[0x0][0x3f4] ;  /* 0x0000fd00ff057b82 */ /* 0x006e620000000800 */
[----:B------:R-:W-:Y:S01]  /*6aa0*/  BSSY B1, `(.L_x_700) ;  /* 0x000002a000017945 */ /* 0x000fe20003800000 */
[-C--:B-1----:R-:W-:Y:S02]  /*6ab0*/  ISETP.GE.AND P0, PT, R22, R5.reuse, PT ;  /* 0x000000051600720c */ /* 0x082fe40003f06270 */
[----:B------:R-:W-:-:S11]  /*6ac0*/  ISETP.GE.AND P1, PT, R202, R5, PT ;  /* 0x00000005ca00720c */ /* 0x000fd60003f26270 */
[----:B------:R-:W-:Y:S05]  /*6ad0*/  @P0 BRA `(.L_x_701) ;  /* 0x0000000000980947 */ /* 0x000fea0003800000 */
[----:B------:R-:W1:Y:S01]  /*6ae0*/  LDS.128 R4, [R3+0x1a400] ;  /* 0x01a4000003047984 */ /* 0x000e620000000c00 */
[----:B------:R-:W-:Y:S02]  /*6af0*/  HADD2.F32 R14, -RZ, R31.H0_H0 ;  /* 0x2000001fff0e7230 */ /* 0x000fe40000004100 */
[----:B------:R-:W-:Y:S02]  /*6b00*/  HADD2.F32 R20, -RZ, R27.H0_H0 ;  /* 0x2000001bff147230 */ /* 0x000fe40000004100 */
[----:B------:R-:W-:Y:S02]  /*6b10*/  HADD2.F32 R25, -RZ, R35.H0_H0 ;  /* 0x20000023ff197230 */ /* 0x000fe40000004100 */
[----:B------:R-:W-:Y:S02]  /*6b20*/  HADD2.F32 R21, -RZ, R33.H0_H0 ;  /* 0x20000021ff157230 */ /* 0x000fe40000004100 */
[----:B------:R-:W-:Y:S02]  /*6b30*/  HADD2.F32 R24, -RZ, R27.H1_H1 ;  /* 0x3000001bff187230 */ /* 0x000fe40000004100 */
[----:B------:R-:W-:-:S02]  /*6b40*/  HADD2.F32 R27, -RZ, R35.H1_H1 ;  /* 0x30000023ff1b7230 */ /* 0x000fc40000004100 */
[--C-:B-1----:R-:W-:Y:S02]  /*6b50*/  HADD2.F32 R8, -RZ, R4.reuse.H0_H0 ;  /* 0x20000004ff087230 */ /* 0x102fe40000004100 */
[----:B------:R-:W-:Y:S02]  /*6b60*/  HADD2.F32 R4, -RZ, R4.H1_H1 ;  /* 0x30000004ff047230 */ /* 0x000fe40000004100 */
[--C-:B------:R-:W-:Y:S02]  /*6b70*/  HADD2.F32 R9, -RZ, R5.reuse.H0_H0 ;  /* 0x20000005ff097230 */ /* 0x100fe40000004100 */
[----:B------:R-:W-:Y:S02]  /*6b80*/  HADD2.F32 R5, -RZ, R5.H1_H1 ;  /* 0x30000005ff057230 */ /* 0x000fe40000004100 */
[-C--:B------:R-:W-:Y:S01]  /*6b90*/  FMUL.FTZ R13, R20, R4.reuse ;  /* 0x00000004140d7220 */ /* 0x080fe20000410000 */
[----:B0-----:R-:W-:Y:S01]  /*6ba0*/  FMUL.FTZ R15, R14, R4 ;  /* 0x000000040e0f7220 */ /* 0x001fe20000410000 */
[----:B------:R-:W-:-:S02]  /*6bb0*/  HADD2.F32 R10, -RZ, R6.H0_H0 ;  /* 0x20000006ff0a7230 */ /* 0x000fc40000004100 */
[-C--:B------:R-:W-:Y:S01]  /*6bc0*/  FMUL.FTZ R12, R25, R5.reuse ;  /* 0x00000005190c7220 */ /* 0x080fe20000410000 */
[-C--:B------:R-:W-:Y:S01]  /*6bd0*/  FFMA.FTZ R4, R14, R8.reuse, -R13 ;  /* 0x000000080e047223 */ /* 0x080fe2000001080d */
[----:B------:R-:W-:Y:S01]  /*6be0*/  FFMA.FTZ R15, R20, R8, R15 ;  /* 0x00000008140f7223 */ /* 0x000fe2000001000f */
[C---:B------:R-:W-:Y:S01]  /*6bf0*/  FMUL.FTZ R8, R21.reuse, R5 ;  /* 0x0000000515087220 */ /* 0x040fe20000410000 */
[--C-:B------:R-:W-:Y:S02]  /*6c00*/  HADD2.F32 R11, -RZ, R7.reuse.H0_H0 ;  /* 0x20000007ff0b7230 */ /* 0x100fe40000004100 */
[-C--:B------:R-:W-:Y:S01]  /*6c10*/  FFMA.FTZ R5, R21, R9.reuse, -R12 ;  /* 0x0000000915057223 */ /* 0x080fe2000001080c */
[----:B------:R-:W-:Y:S02]  /*6c20*/  HADD2.F32 R6, -RZ, R6.H1_H1 ;  /* 0x30000006ff067230 */ /* 0x000fe40000004100 */
[----:B------:R-:W-:Y:S01]  /*6c30*/  FFMA.FTZ R8, R25, R9, R8 ;  /* 0x0000000919087223 */ /* 0x000fe20000010008 */
[----:B------:R-:W-:Y:S01]  /*6c40*/  HADD2.F32 R7, -RZ, R7.H1_H1 ;  /* 0x30000007ff077230 */ /* 0x000fe20000004100 */
[----:B------:R-:W-:Y:S01]  /*6c50*/  F2FP.F16.F32.PACK_AB R4, R15, R4 ;  /* 0x000000040f04723e */ /* 0x000fe200000000ff */
[----:B------:R-:W-:-:S02]  /*6c60*/  HADD2.F32 R20, -RZ, R31.H1_H1 ;  /* 0x3000001fff147230 */ /* 0x000fc40000004100 */
[-C--:B------:R-:W-:Y:S01]  /*6c70*/  FMUL.FTZ R9, R24, R6.reuse ;  /* 0x0000000618097220 */ /* 0x080fe20000410000 */
[----:B------:R-:W-:Y:S02]  /*6c80*/  HADD2.F32 R21, -RZ, R33.H1_H1 ;  /* 0x30000021ff157230 */ /* 0x000fe40000004100 */
[----:B------:R-:W-:Y:S01]  /*6c90*/  FMUL.FTZ R12, R27, R7 ;  /* 0x000000071b0c7220 */ /* 0x000fe20000410000 */
[----:B------:R-:W-:Y:S01]  /*6ca0*/  F2FP.F16.F32.PACK_AB R5, R8, R5 ;  /* 0x000000050805723e */ /* 0x000fe200000000ff */
[C---:B------:R-:W-:Y:S01]  /*6cb0*/  FMUL.FTZ R13, R20.reuse, R6 ;  /* 0x00000006140d7220 */ /* 0x040fe20000410000 */
[-C--:B------:R-:W-:Y:S01]  /*6cc0*/  FFMA.FTZ R6, R20, R10.reuse, -R9 ;  /* 0x0000000a14067223 */ /* 0x080fe20000010809 */
[C---:B------:R-:W-:Y:S01]  /*6cd0*/  FMUL.FTZ R14, R21.reuse, R7 ;  /* 0x00000007150e7220 */ /* 0x040fe20000410000 */
[-C--:B------:R-:W-:Y:S01]  /*6ce0*/  FFMA.FTZ R7, R21, R11.reuse, -R12 ;  /* 0x0000000b15077223 */ /* 0x080fe2000001080c */
[----:B------:R-:W-:Y:S02]  /*6cf0*/  FFMA.FTZ R13, R24, R10, R13 ;  /* 0x0000000a180d7223 */ /* 0x000fe4000001000d */
[----:B------:R-:W-:-:S03]  /*6d00*/  FFMA.FTZ R14, R27, R11, R14 ;  /* 0x0000000b1b0e7223 */ /* 0x000fc6000001000e */
[----:B------:R-:W-:Y:S02]  /*6d10*/  F2FP.F16.F32.PACK_AB R6, R13, R6 ;  /* 0x000000060d06723e */ /* 0x000fe400000000ff */
[----:B------:R-:W-:-:S05]  /*6d20*/  F2FP.F16.F32.PACK_AB R7, R14, R7 ;  /* 0x000000070e07723e */ /* 0x000fca00000000ff */
[----:B------:R1:W-:Y:S02]  /*6d30*/  STS.128 [R3+0x1a400], R4 ;  /* 0x01a4000403007388 */ /* 0x0003e40000000c00 */
.L_x_701:
[----:B------:R-:W-:Y:S05]  /*6d40*/  BSYNC B1 ;  /* 0x0000000000017941 */ /* 0x000fea0003800000 */
.L_x_700:
[----:B------:R-:W-:Y:S05]  /*6d50*/  @P1 BRA `(.L_x_699) ;  /* 0x0000001000541947 */ /* 0x000fea0003800000 */
[----:B-1----:R-:W1:Y:S01]  /*6d60*/  LDS.128 R4, [R0+0x2000] ;  /* 0x0020000000047984 */ /* 0x002e620000000c00 */
[----:B0-----:R-:W-:Y:S02]  /*6d70*/  HADD2.F32 R15, -RZ, R29.H0_H0 ;  /* 0x2000001dff0f7230 */ /* 0x001fe40000004100 */
[----:B------:R-:W-:Y:S02]  /*6d80*/  HADD2.F32 R13, -RZ, R32.H0_H0 ;  /* 0x20000020ff0d7230 */ /* 0x000fe40000004100 */
[----:B------:R-:W-:Y:S02]  /*6d90*/  HADD2.F32 R20, -RZ, R36.H0_H0 ;  /* 0x20000024ff147230 */ /* 0x000fe40000004100 */
[----:B------:R-:W-:Y:S02]  /*6da0*/  HADD2.F32 R14, -RZ, R34.H0_H0 ;  /* 0x20000022ff0e7230 */ /* 0x000fe40000004100 */
[----:B------:R-:W-:Y:S02]  /*6db0*/  HADD2.F32 R24, -RZ, R36.H1_H1 ;  /* 0x30000024ff187230 */ /* 0x000fe40000004100 */
[----:B-1----:R-:W-:-:S02]  /*6dc0*/  HADD2.F32 R3, -RZ, R4.H0_H0 ;  /* 0x20000004ff037230 */ /* 0x002fc40000004100 */
[----:B------:R-:W-:Y:S02]  /*6dd0*/  HADD2.F32 R4, -RZ, R4.H1_H1 ;  /* 0x30000004ff047230 */ /* 0x000fe40000004100 */
[--C-:B------:R-:W-:Y:S02]  /*6de0*/  HADD2.F32 R8, -RZ, R5.reuse.H0_H0 ;  /* 0x20000005ff087230 */ /* 0x100fe40000004100 */
[----:B------:R-:W-:Y:S02]  /*6df0*/  HADD2.F32 R5, -RZ, R5.H1_H1 ;  /* 0x30000005ff057230 */ /* 0x000fe40000004100 */
[-C--:B------:R-:W-:Y:S01]  /*6e00*/  FMUL.FTZ R12, R15, R4.reuse ;  /* 0x000000040f0c7220 */ /* 0x080fe20000410000 */
[C---:B------:R-:W-:Y:S01]  /*6e10*/  FMUL.FTZ R4, R13.reuse, R4 ;  /* 0x000000040d047220 */ /* 0x040fe20000410000 */
[----:B------:R-:W-:Y:S02]  /*6e20*/  HADD2.F32 R9, -RZ, R6.H0_H0 ;  /* 0x20000006ff097230 */ /* 0x000fe40000004100 */
[----:B------:R-:W-:Y:S01]  /*6e30*/  FMUL.FTZ R11, R20, R5 ;  /* 0x00000005140b7220 */ /* 0x000fe20000410000 */
[----:B------:R-:W-:Y:S01]  /*6e40*/  FFMA.FTZ R12, R13, R3, -R12 ;  /* 0x000000030d0c7223 */ /* 0x000fe2000001080c */
[----:B------:R-:W-:-:S02]  /*6e50*/  HADD2.F32 R10, -RZ, R7.H0_H0 ;  /* 0x20000007ff0a7230 */ /* 0x000fc40000004100 */
[----:B------:R-:W-:Y:S01]  /*6e60*/  FFMA.FTZ R3, R15, R3, R4 ;  /* 0x000000030f037223 */ /* 0x000fe20000010004 */
[----:B------:R-:W-:Y:S02]  /*6e70*/  HADD2.F32 R6, -RZ, R6.H1_H1 ;  /* 0x30000006ff067230 */ /* 0x000fe40000004100 */
[C---:B------:R-:W-:Y:S01]  /*6e80*/  FMUL.FTZ R5, R14.reuse, R5 ;  /* 0x000000050e057220 */ /* 0x040fe20000410000 */
[----:B------:R-:W-:Y:S02]  /*6e90*/  HADD2.F32 R7, -RZ, R7.H1_H1 ;  /* 0x30000007ff077230 */ /* 0x000fe40000004100 */
[-C--:B------:R-:W-:Y:S01]  /*6ea0*/  FFMA.FTZ R11, R14, R8.reuse, -R11 ;  /* 0x000000080e0b7223 */ /* 0x080fe2000001080b */
[----:B------:R-:W-:Y:S02]  /*6eb0*/  HADD2.F32 R15, -RZ, R29.H1_H1 ;  /* 0x3000001dff0f7230 */ /* 0x000fe40000004100 */
[----:B------:R-:W-:Y:S01]  /*6ec0*/  FFMA.FTZ R8, R20, R8, R5 ;  /* 0x0000000814087223 */ /* 0x000fe20000010005 */
[----:B------:R-:W-:-:S02]  /*6ed0*/  HADD2.F32 R13, -RZ, R32.H1_H1 ;  /* 0x30000020ff0d7230 */ /* 0x000fc40000004100 */
[-C--:B------:R-:W-:Y:S01]  /*6ee0*/  FMUL.FTZ R5, R24, R7.reuse ;  /* 0x0000000718057220 */ /* 0x080fe20000410000 */
[----:B------:R-:W-:Y:S02]  /*6ef0*/  HADD2.F32 R14, -RZ, R34.H1_H1 ;  /* 0x30000022ff0e7230 */ /* 0x000fe40000004100 */
[----:B------:R-:W-:Y:S01]  /*6f00*/  FMUL.FTZ R4, R15, R6 ;  /* 0x000000060f047220 */ /* 0x000fe20000410000 */
[----:B------:R-:W-:Y:S01]  /*6f10*/  F2FP.F16.F32.PACK_AB R12, R3, R12 ;  /* 0x0000000c030c723e */ /* 0x000fe200000000ff */
[C---:B------:R-:W-:Y:S01]  /*6f20*/  FMUL.FTZ R6, R13.reuse, R6 ;  /* 0x000000060d067220 */ /* 0x040fe20000410000 */
[C---:B------:R-:W-:Y:S01]  /*6f30*/  FMUL.FTZ R7, R14.reuse, R7 ;  /* 0x000000070e077220 */ /* 0x040fe20000410000 */
[-C--:B------:R-:W-:Y:S01]  /*6f40*/  FFMA.FTZ R4, R13, R9.reuse, -R4 ;  /* 0x000000090d047223 */ /* 0x080fe20000010804 */
[-C--:B------:R-:W-:Y:S01]  /*6f50*/  FFMA.FTZ R5, R14, R10.reuse, -R5 ;  /* 0x0000000a0e057223 */ /* 0x080fe20000010805 */
[----:B------:R-:W-:Y:S01]  /*6f60*/  FFMA.FTZ R9, R15, R9, R6 ;  /* 0x000000090f097223 */ /* 0x000fe20000010006 */
[----:B------:R-:W-:Y:S01]  /*6f70*/  FFMA.FTZ R10, R24, R10, R7 ;  /* 0x0000000a180a7223 */ /* 0x000fe20000010007 */
[----:B------:R-:W-:-:S03]  /*6f80*/  F2FP.F16.F32.PACK_AB R13, R8, R11 ;  /* 0x0000000b080d723e */ /* 0x000fc600000000ff */
[----:B------:R-:W-:Y:S02]  /*6f90*/  F2FP.F16.F32.PACK_AB R14, R9, R4 ;  /* 0x00000004090e723e */ /* 0x000fe400000000ff */
[----:B------:R-:W-:-:S05]  /*6fa0*/  F2FP.F16.F32.PACK_AB R15, R10, R5 ;  /* 0x000000050a0f723e */ /* 0x000fca00000000ff */
[----:B------:R3:W-:Y:S01]  /*6fb0*/  STS.128 [R0+0x2000], R12 ;  /* 0x0020000c00007388 */ /* 0x0007e20000000c00 */
[----:B------:R-:W-:Y:S05]  /*6fc0*/  BRA `(.L_x_699) ;  /* 0x0000000c00b87947 */ /* 0x000fea0003800000 */
.L_x_689:
[----:B------:R-:W-:-:S03]  /*6fd0*/  UMOV UR4, 0xffffffff ;  /* 0xffffffff00047882 */ /* 0x000fc60000000000 */
[----:B------:R-:W-:Y:S05]  /*6fe0*/  BRA.DIV UR4, `(.L_x_702) ;  /* 0x0000010604dc7947 */ /* 0x000fea000b800000 */
[----:B------:R1:W2:Y:S04]  /*6ff0*/  SHFL.IDX PT, R0, R25, RZ, 0x1c1f ;  /* 0x001c1fff19007589 */ /* 0x0002a800000e0000 */
[----:B------:R1:W3:Y:S04]  /*7000*/  SHFL.IDX PT, R3, R24, RZ, 0x1c1f ;  /* 0x001c1fff18037589 */ /* 0x0002e800000e0000 */
[----:B------:R1:W4:Y:S04]  /*7010*/  SHFL.IDX PT, R4, R27, RZ, 0x1c1f ;  /* 0x001c1fff1b047589 */ /* 0x00032800000e0000 */
[----:B------:R1:W0:Y:S02]  /*7020*/  SHFL.IDX PT, R14, R26, RZ, 0x1c1f ;  /* 0x001c1fff1a0e7589 */ /* 0x00022400000e0000 */
.L_x_932:
[----:B------:R-:W-:Y:S01]  /*7030*/  ULDC UR4, c[0x0][0x448] ;  /* 0x0001120000047ab9 */ /* 0x000fe20000000800 */
[C---:B------:R-:W-:Y:S01]  /*7040*/  LEA.HI R7, R218.reuse, R218, RZ, 0x1 ;  /* 0x000000dada077211 */ /* 0x040fe200078f08ff */
[----:B------:R-:W-:Y:S01]  /*7050*/  IMAD R6, R39, UR4, RZ ;  /* 0x0000000427067c24 */ /* 0x000fe2000f8e02ff */
[----:B------:R-:W-:Y:S01]  /*7060*/  BSSY B1, `(.L_x_703) ;  /* 0x0000017000017945 */ /* 0x000fe20003800000 */
[----:B------:R-:W-:Y:S02]  /*7070*/  CS2R R10, SRZ ;  /* 0x00000000000a7805 */ /* 0x000fe4000001ff00 */
[----:B------:R-:W-:Y:S02]  /*7080*/  LOP3.LUT R7, R7, 0xfffffffe, RZ, 0xc0, !PT ;  /* 0xfffffffe07077812 */ /* 0x000fe400078ec0ff */
[----:B------:R-:W-:Y:S02]  /*7090*/  CS2R R8, SRZ ;  /* 0x0000000000087805 */ /* 0x000fe4000001ff00 */
[----:B------:R-:W-:Y:S01]  /*70a0*/  ISETP.GE.AND P0, PT, R5, R6, PT ;  /* 0x000000060500720c */ /* 0x000fe20003f06270 */
[----:B------:R-:W-:Y:S01]  /*70b0*/  IMAD R5, R89, -0x80, R6 ;  /* 0xffffff8059057824 */ /* 0x000fe200078e0206 */
[----:B-1----:R-:W-:Y:S01]  /*70c0*/  CS2R R26, SRZ ;  /* 0x00000000001a7805 */ /* 0x002fe2000001ff00 */
[----:B------:R-:W-:Y:S01]  /*70d0*/  IMAD.IADD R7, R218, 0x1, -R7 ;  /* 0x00000001da077824 */ /* 0x000fe200078e0a07 */
[----:B------:R-:W-:-:S04]  /*70e0*/  CS2R R24, SRZ ;  /* 0x0000000000187805 */ /* 0x000fc8000001ff00 */
[----:B------:R-:W-:-:S05]  /*70f0*/  SHF.L.U32 R13, R7, 0x1f, RZ ;  /* 0x0000001f070d7819 */ /* 0x000fca00000006ff */
[----:B------:R-:W-:Y:S05]  /*7100*/  @P0 BRA `(.L_x_704) ;  /* 0x0000000000300947 */ /* 0x000fea0003800000 */
[----:B------:R-:W-:Y:S01]  /*7110*/  ULDC UR4, c[0x0][0x3f4] ;  /* 0x0000fd0000047ab9 */ /* 0x000fe20000000800 */
[C---:B------:R-:W-:Y:S01]  /*7120*/  IMAD.SHL.U32 R15, R16.reuse, 0x2, RZ ;  /* 0x00000002100f7824 */ /* 0x040fe200078e00ff */
[C---:B------:R-:W-:Y:S02]  /*7130*/  ISETP.GE.AND P2, PT, R16.reuse, UR4, PT ;  /* 0x0000000410007c0c */ /* 0x040fe4000bf46270 */
[----:B------:R-:W-:Y:S02]  /*7140*/  SHF.L.U64.HI R11, R16, 0x1, R17 ;  /* 0x00000001100b7819 */ /* 0x000fe40000010211 */
[-C--:B---3--:R-:W-:Y:S02]  /*7150*/  IADD3 R6, P0, R3, R15.reuse, RZ ;  /* 0x0000000f03067210 */ /* 0x088fe40007f1e0ff */
[----:B0-----:R-:W-:-:S03]  /*7160*/  IADD3 R14, P1, R14, R15, RZ ;  /* 0x0000000f0e0e7210 */ /* 0x001fc60007f3e0ff */
[----:B--2---:R-:W-:Y:S01]  /*7170*/  IMAD.X R7, R0, 0x1, R11, P0 ;  /* 0x0000000100077824 */ /* 0x004fe200000e060b */
[----:B----4-:R-:W-:Y:S02]  /*7180*/  IADD3.X R15, R4, R11, RZ, P1, !PT ;  /* 0x0000000b040f7210 */ /* 0x010fe40000ffe4ff */
[----:B------:R-:W-:Y:S01]  /*7190*/  CS2R R10, SRZ ;  /* 0x00000000000a7805 */ /* 0x000fe2000001ff00 */
[----:B------:R-:W-:Y:S06]  /*71a0*/  @P2 BRA `(.L_x_704) ;  /* 0x0000000000082947 */ /* 0x000fec0003800000 */
[----:B------:R1:W5:Y:S04]  /*71b0*/  LD.E.128 R24, desc[UR40][R6.64] ;  /* 0x0000002806187980 */ /* 0x000368000c101d00 */
[----:B------:R1:W5:Y:S02]  /*71c0*/  LD.E.128 R8, desc[UR40][R14.64] ;  /* 0x000000280e087980 */ /* 0x000364000c101d00 */
.L_x_704:
[----:B------:R-:W-:Y:S05]  /*71d0*/  BSYNC B1 ;  /* 0x0000000000017941 */ /* 0x000fea0003800000 */
.L_x_703:
[----:B------:R-:W0:Y:S01]  /*71e0*/  SYNCS.PHASECHK.TRANS64.TRYWAIT P1, [R18+URZ+0x22800], R13 ;  /* 0x0228000d120075a7 */ /* 0x000e22000802017f */
[----:B-----5:R-:W-:Y:S01]  /*71f0*/  IMAD.MOV.U32 R40, RZ, RZ, R26 ;  /* 0x000000ffff287224 */ /* 0x020fe200078e001a */
[----:B------:R-:W-:Y:S01]  /*7200*/  SHF.R.U64 R44, R8, 0x10, R9 ;  /* 0x00000010082c7819 */ /* 0x000fe20000001209 */
[----:B--2---:R-:W-:Y:S01]  /*7210*/  IMAD.MOV.U32 R0, RZ, RZ, R27 ;  /* 0x000000ffff007224 */ /* 0x004fe200078e001b */
[----:B------:R-:W-:Y:S01]  /*7220*/  SHF.R.U64 R42, R24, 0x10, R25 ;  /* 0x00000010182a7819 */ /* 0x000fe20000001219 */
[----:B------:R-:W-:Y:S01]  /*7230*/  IMAD.MOV.U32 R39, RZ, RZ, R8 ;  /* 0x000000ffff277224 */ /* 0x000fe200078e0008 */
[----:B------:R-:W-:Y:S01]  /*7240*/  SHF.R.U32.HI R8, RZ, 0x10, R9 ;  /* 0x00000010ff087819 */ /* 0x000fe20000011609 */
[----:B------:R-:W-:Y:S01]  /*7250*/  IMAD.MOV.U32 R41, RZ, RZ, R24 ;  /* 0x000000ffff297224 */ /* 0x000fe200078e0018 */
[----:B------:R-:W-:Y:S01]  /*7260*/  PRMT R40, R40, 0x5410, R0 ;  /* 0x0000541028287816 */ /* 0x000fe20000000000 */
[----:B-1----:R-:W-:Y:S01]  /*7270*/  IMAD.MOV.U32 R7, RZ, RZ, R25 ;  /* 0x000000ffff077224 */ /* 0x002fe200078e0019 */
[----:B------:R-:W-:Y:S01]  /*7280*/  VIMNMX R0, R5, 0x80, PT ;  /* 0x0000008005007848 */ /* 0x000fe20003fe0100 */
[----:B------:R-:W-:Y:S01]  /*7290*/  IMAD.MOV.U32 R6, RZ, RZ, R9 ;  /* 0x000000ffff067224 */ /* 0x000fe200078e0009 */
[----:B------:R-:W-:Y:S01]  /*72a0*/  SHF.R.U32.HI R12, RZ, 0x10, R25 ;  /* 0x00000010ff0c7819 */ /* 0x000fe20000011619 */
[----:B------:R-:W-:Y:S01]  /*72b0*/  IMAD.MOV.U32 R38, RZ, RZ, R10 ;  /* 0x000000ffff267224 */ /* 0x000fe200078e000a */
[----:B------:R-:W-:Y:S01]  /*72c0*/  SHF.R.U64 R43, R26, 0x10, R27 ;  /* 0x000000101a2b7819 */ /* 0x000fe2000000121b */
[----:B----4-:R-:W-:Y:S01]  /*72d0*/  IMAD.MOV.U32 R4, RZ, RZ, R11 ;  /* 0x000000ffff047224 */ /* 0x010fe200078e000b */
[----:B---3--:R-:W1:Y:S01]  /*72e0*/  LDC R3, c[0x0][0x3f4] ;  /* 0x0000fd00ff037b82 */ /* 0x008e620000000800 */
[----:B0-----:R-:W-:Y:S01]  /*72f0*/  SHF.R.U32.HI R14, RZ, 0x10, R27 ;  /* 0x00000010ff0e7819 */ /* 0x001fe2000001161b */
[----:B------:R-:W-:Y:S01]  /*7300*/  BSSY B1, `(.L_x_705) ;  /* 0x000000f000017945 */ /* 0x000fe20003800000 */
[----:B------:R-:W-:-:S02]  /*7310*/  SHF.R.U64 R45, R10, 0x10, R11 ;  /* 0x000000100a2d7819 */ /* 0x000fc4000000120b */
[----:B------:R-:W-:Y:S02]  /*7320*/  SHF.R.U32.HI R9, RZ, 0x10, R11 ;  /* 0x00000010ff097819 */ /* 0x000fe4000001160b */
[----:B------:R-:W-:Y:S02]  /*7330*/  PRMT R41, R41, 0x5410, R7 ;  /* 0x0000541029297816 */ /* 0x000fe40000000007 */
[----:B------:R-:W-:Y:S02]  /*7340*/  PRMT R42, R42, 0x5410, R12 ;  /* 0x000054102a2a7816 */ /* 0x000fe4000000000c */
[----:B------:R-:W-:Y:S02]  /*7350*/  PRMT R43, R43, 0x5410, R14 ;  /* 0x000054102b2b7816 */ /* 0x000fe4000000000e */
[----:B------:R-:W-:Y:S02]  /*7360*/  PRMT R39, R39, 0x5410, R6 ;  /* 0x0000541027277816 */ /* 0x000fe40000000006 */
[----:B------:R-:W-:-:S02]  /*7370*/  PRMT R44, R44, 0x5410, R8 ;  /* 0x000054102c2c7816 */ /* 0x000fc40000000008 */
[----:B------:R-:W-:Y:S02]  /*7380*/  PRMT R38, R38, 0x5410, R4 ;  /* 0x0000541026267816 */ /* 0x000fe40000000004 */
[----:B------:R-:W-:Y:S02]  /*7390*/  PRMT R45, R45, 0x5410, R9 ;  /* 0x000054102d2d7816 */ /* 0x000fe40000000009 */
[----:B-1----:R-:W-:-:S04]  /*73a0*/  ISETP.GE.AND P0, PT, R16, R3, PT ;  /* 0x000000031000720c */ /* 0x002fc80003f06270 */
[-C--:B------:R-:W-:Y:S02]  /*73b0*/  ISETP.GE.OR P2, PT, R19, R0.reuse, P0 ;  /* 0x000000001300720c */ /* 0x080fe40000746670 */
[----:B------:R-:W-:Y:S02]  /*73c0*/  ISETP.GE.OR P0, PT, R217, R0, P0 ;  /* 0x00000000d900720c */ /* 0x000fe40000706670 */
[----:B------:R-:W-:Y:S01]  /*73d0*/  IADD3 R0, R16, R3, RZ ;  /* 0x0000000310007210 */ /* 0x000fe20007ffe0ff */
[----:B------:R-:W-:Y:S10]  /*73e0*/  @!P1 BRA `(.L_x_706) ;  /* 0x00000104004c9947 */ /* 0x000ff40003800000 */
.L_x_933:
[----:B------:R-:W-:Y:S05]  /*73f0*/  BSYNC B1 ;  /* 0x0000000000017941 */ /* 0x000fea0003800000 */
.L_x_705:
[----:B------:R-:W-:Y:S01]  /*7400*/  BSSY B1, `(.L_x_707) ;  /* 0x0000059000017945 */ /* 0x000fe20003800000 */
[----:B------:R-:W-:-:S03]  /*7410*/  LOP3.LUT R3, R0, 0x38, RZ, 0xc0, !PT ;  /* 0x0000003800037812 */ /* 0x000fc600078ec0ff */
[----:B------:R-:W-:Y:S05]  /*7420*/  @P2 BRA `(.L_x_708) ;  /* 0x0000000400582947 */ /* 0x000fea0003800000 */
[----:B------:R-:W-:Y:S02]  /*7430*/  IMAD.SHL.U32 R0, R226, 0x40, RZ ;  /* 0x00000040e2007824 */ /* 0x000fe400078e00ff */
[----:B------:R-:W-:Y:S02]  /*7440*/  HADD2.F32 R26, -RZ, R39.H0_H0 ;  /* 0x20000027ff1a7230 */ /* 0x000fe40000004100 */
[----:B------:R-:W-:Y:S01]  /*7450*/  HADD2.F32 R25, -RZ, R41.H0_H0 ;  /* 0x20000029ff197230 */ /* 0x000fe20000004100 */
[----:B------:R-:W-:Y:S01]  /*7460*/  LOP3.LUT R4, R0, 0x1c0, RZ, 0xc0, !PT ;  /* 0x000001c000047812 */ /* 0x000fe200078ec0ff */
[----:B------:R-:W-:-:S03]  /*7470*/  HADD2.F32 R27, -RZ, R44.H0_H0 ;  /* 0x2000002cff1b7230 */ /* 0x000fc60000004100 */
[----:B------:R-:W-:Y:S02]  /*7480*/  LOP3.LUT R0, R4, 0x38, R16, 0xf8, !PT ;  /* 0x0000003804007812 */ /* 0x000fe400078ef810 */
[----:B------:R-:W-:-:S04]  /*7490*/  SHF.R.U32.HI R7, RZ, 0x3, R4 ;  /* 0x00000003ff077819 */ /* 0x000fc80000011604 */
[----:B------:R-:W-:-:S05]  /*74a0*/  LOP3.LUT R0, R0, R7, RZ, 0x3c, !PT ;  /* 0x0000000700007212 */ /* 0x000fca00078e3cff */
[----:B------:R-:W-:Y:S01]  /*74b0*/  IMAD R5, R207, 0x200, R0 ;  /* 0x00000200cf057824 */ /* 0x000fe200078e0200 */
[----:B------:R-:W-:-:S03]  /*74c0*/  LOP3.LUT R0, R7, R3, R4, 0x1e, !PT ;  /* 0x0000000307007212 */ /* 0x000fc600078e1e04 */
[----:B------:R-:W-:Y:S02]  /*74d0*/  IMAD R36, R5, 0x2, R18 ;  /* 0x0000000205247824 */ /* 0x000fe400078e0212 */
[----:B------:R-:W-:-:S03]  /*74e0*/  IMAD R9, R207, 0x200, R0 ;  /* 0x00000200cf097824 */ /* 0x000fc600078e0200 */
[----:B------:R-:W1:Y:S01]  /*74f0*/  LDS.128 R4, [R36+0x18400] ;  /* 0x0184000024047984 */ /* 0x000e620000000c00 */
[----:B------:R-:W-:-:S05]  /*7500*/  IMAD R37, R9, 0x2, R18 ;  /* 0x0000000209257824 */ /* 0x000fca00078e0212 */
[----:B------:R-:W2:Y:S01]  /*7510*/  LDS.128 R8, [R37+0x18400] ;  /* 0x0184000025087984 */ /* 0x000ea20000000c00 */
[--C-:B-1----:R-:W-:Y:S02]  /*7520*/  HADD2.F32 R0, -RZ, R4.reuse.H0_H0 ;  /* 0x20000004ff007230 */ /* 0x102fe40000004100 */
[----:B------:R-:W-:Y:S02]  /*7530*/  HADD2.F32 R4, -RZ, R4.H1_H1 ;  /* 0x30000004ff047230 */ /* 0x000fe40000004100 */
[----:B------:R-:W-:Y:S02]  /*7540*/  HADD2.F32 R12, -RZ, R5.H0_H0 ;  /* 0x20000005ff0c7230 */ /* 0x000fe40000004100 */
[--C-:B--2---:R-:W-:Y:S02]  /*7550*/  HADD2.F32 R15, -RZ, R8.reuse.H0_H0 ;  /* 0x20000008ff0f7230 */ /* 0x104fe40000004100 */
[----:B------:R-:W-:Y:S02]  /*7560*/  HADD2.F32 R8, -RZ, R8.H1_H1 ;  /* 0x30000008ff087230 */ /* 0x000fe40000004100 */
[----:B------:R-:W-:-:S02]  /*7570*/  HADD2.F32 R20, -RZ, R9.H0_H0 ;  /* 0x20000009ff147230 */ /* 0x000fc40000004100 */
[CC--:B------:R-:W-:Y:S01]  /*7580*/  FMUL.FTZ R29, R15.reuse, R26.reuse ;  /* 0x0000001a0f1d7220 */ /* 0x0c0fe20000410000 */
[----:B------:R-:W-:Y:S01]  /*7590*/  FMUL.FTZ R31, R15, R25 ;  /* 0x000000190f1f7220 */ /* 0x000fe20000410000 */
[----:B------:R-:W-:Y:S02]  /*75a0*/  HADD2.F32 R15, -RZ, R42.H0_H0 ;  /* 0x2000002aff0f7230 */ /* 0x000fe40000004100 */
[----:B------:R-:W-:Y:S01]  /*75b0*/  FMUL.FTZ R33, R8, R27 ;  /* 0x0000001b08217220 */ /* 0x000fe20000410000 */
[C---:B------:R-:W-:Y:S01]  /*75c0*/  FFMA.FTZ R30, R0.reuse, R25, -R29 ;  /* 0x00000019001e7223 */ /* 0x040fe2000001081d */
[----:B------:R-:W-:Y:S02]  /*75d0*/  HADD2.F32 R29, -RZ, R39.H1_H1 ;  /* 0x30000027ff1d7230 */ /* 0x000fe40000004100 */
[----:B------:R-:W-:Y:S01]  /*75e0*/  FFMA.FTZ R31, R0, R26, R31 ;  /* 0x0000001a001f7223 */ /* 0x000fe2000001001f */
[----:B------:R-:W-:Y:S02]  /*75f0*/  HADD2.F32 R25, -RZ, R41.H1_H1 ;  /* 0x30000029ff197230 */ /* 0x000fe40000004100 */
[-C--:B------:R-:W-:Y:S01]  /*7600*/  FMUL.FTZ R35, R8, R15.reuse ;  /* 0x0000000f08237220 */ /* 0x080fe20000410000 */
[----:B------:R-:W-:Y:S01]  /*7610*/  FFMA.FTZ R33, R4, R15, -R33 ;  /* 0x0000000f04217223 */ /* 0x000fe20000010821 */
[----:B------:R-:W-:-:S02]  /*7620*/  HADD2.F32 R9, -RZ, R9.H1_H1 ;  /* 0x30000009ff097230 */ /* 0x000fc40000004100 */
[C---:B------:R-:W-:Y:S01]  /*7630*/  FMUL.FTZ R15, R20.reuse, R29 ;  /* 0x0000001d140f7220 */ /* 0x040fe20000410000 */
[----:B------:R-:W-:Y:S02]  /*7640*/  HADD2.F32 R8, -RZ, R44.H1_H1 ;  /* 0x3000002cff087230 */ /* 0x000fe40000004100 */
[----:B------:R-:W-:Y:S01]  /*7650*/  FMUL.FTZ R26, R20, R25 ;  /* 0x00000019141a7220 */ /* 0x000fe20000410000 */
[----:B------:R-:W-:Y:S02]  /*7660*/  HADD2.F32 R0, -RZ, R42.H1_H1 ;  /* 0x3000002aff007230 */ /* 0x000fe40000004100 */
[----:B------:R-:W-:Y:S01]  /*7670*/  FFMA.FTZ R20, R4, R27, R35 ;  /* 0x0000001b04147223 */ /* 0x000fe20000010023 */
[----:B------:R-:W-:Y:S02]  /*7680*/  HADD2.F32 R5, -RZ, R5.H1_H1 ;  /* 0x30000005ff057230 */ /* 0x000fe40000004100 */
[C---:B------:R-:W-:Y:S01]  /*7690*/  FFMA.FTZ R25, R12.reuse, R25, -R15 ;  /* 0x000000190c197223 */ /* 0x040fe2000001080f */
[----:B------:R-:W-:Y:S01]  /*76a0*/  FFMA.FTZ R26, R12, R29, R26 ;  /* 0x0000001d0c1a7223 */ /* 0x000fe2000001001a */
[----:B------:R-:W-:-:S02]  /*76b0*/  HADD2.F32 R21, -RZ, R10.H0_H0 ;  /* 0x2000000aff157230 */ /* 0x000fc40000004100 */
[C---:B------:R-:W-:Y:S01]  /*76c0*/  FMUL.FTZ R32, R9.reuse, R8 ;  /* 0x0000000809207220 */ /* 0x040fe20000410000 */
[----:B------:R-:W-:Y:S02]  /*76d0*/  HADD2.F32 R4, -RZ, R40.H0_H0 ;  /* 0x20000028ff047230 */ /* 0x000fe40000004100 */
[-C--:B------:R-:W-:Y:S01]  /*76e0*/  FMUL.FTZ R34, R9, R0.reuse ;  /* 0x0000000009227220 */ /* 0x080fe20000410000 */
[----:B------:R-:W-:Y:S02]  /*76f0*/  HADD2.F32 R12, -RZ, R38.H0_H0 ;  /* 0x20000026ff0c7230 */ /* 0x000fe40000004100 */
[----:B------:R-:W-:Y:S01]  /*7700*/  FFMA.FTZ R32, R5, R0, -R32 ;  /* 0x0000000005207223 */ /* 0x000fe20000010820 */
[----:B------:R-:W-:Y:S02]  /*7710*/  HADD2.F32 R10, -RZ, R10.H1_H1 ;  /* 0x3000000aff0a7230 */ /* 0x000fe40000004100 */
[----:B------:R-:W-:Y:S01]  /*7720*/  FMUL.FTZ R29, R21, R4 ;  /* 0x00000004151d7220 */ /* 0x000fe20000410000 */
[----:B------:R-:W-:-:S02]  /*7730*/  HADD2.F32 R15, -RZ, R45.H0_H0 ;  /* 0x2000002dff0f7230 */ /* 0x000fc40000004100 */
[----:B------:R-:W-:Y:S01]  /*7740*/  FMUL.FTZ R0, R21, R12 ;  /* 0x0000000c15007220 */ /* 0x000fe20000410000 */
[--C-:B0-----:R-:W-:Y:S02]  /*7750*/  HADD2.F32 R13, -RZ, R6.reuse.H0_H0 ;  /* 0x20000006ff0d7230 */ /* 0x101fe40000004100 */
[----:B------:R-:W-:Y:S01]  /*7760*/  FFMA.FTZ R21, R5, R8, R34 ;  /* 0x0000000805157223 */ /* 0x000fe20000010022 */
[----:B------:R-:W-:Y:S02]  /*7770*/  HADD2.F32 R9, -RZ, R43.H0_H0 ;  /* 0x2000002bff097230 */ /* 0x000fe40000004100 */
[C---:B------:R-:W-:Y:S01]  /*7780*/  FMUL.FTZ R5, R10.reuse, R15 ;  /* 0x0000000f0a057220 */ /* 0x040fe20000410000 */
[----:B------:R-:W-:Y:S02]  /*7790*/  HADD2.F32 R6, -RZ, R6.H1_H1 ;  /* 0x30000006ff067230 */ /* 0x000fe40000004100 */
[C---:B------:R-:W-:Y:S01]  /*77a0*/  FFMA.FTZ R27, R13.reuse, R4, -R0 ;  /* 0x000000040d1b7223 */ /* 0x040fe20000010800 */
[----:B------:R-:W-:Y:S01]  /*77b0*/  FFMA.FTZ R29, R13, R12, R29 ;  /* 0x0000000c0d1d7223 */ /* 0x000fe2000001001d */
[----:B------:R-:W-:Y:S01]  /*77c0*/  FMUL.FTZ R13, R10, R9 ;  /* 0x000000090a0d7220 */ /* 0x000fe20000410000 */
[----:B------:R-:W-:-:S02]  /*77d0*/  HADD2.F32 R24, -RZ, R11.H0_H0 ;  /* 0x2000000bff187230 */ /* 0x000fc40000004100 */
[C---:B------:R-:W-:Y:S01]  /*77e0*/  FFMA.FTZ R10, R6.reuse, R9, -R5 ;  /* 0x00000009060a7223 */ /* 0x040fe20000010805 */
[----:B------:R-:W-:Y:S02]  /*77f0*/  HADD2.F32 R9, -RZ, R38.H1_H1 ;  /* 0x30000026ff097230 */ /* 0x000fe40000004100 */
[----:B------:R-:W-:Y:S01]  /*7800*/  FFMA.FTZ R12, R6, R15, R13 ;  /* 0x0000000f060c7223 */ /* 0x000fe2000001000d */
[----:B------:R-:W-:Y:S01]  /*7810*/  HADD2.F32 R11, -RZ, R11.H1_H1 ;  /* 0x3000000bff0b7230 */ /* 0x000fe20000004100 */
[----:B------:R-:W-:Y:S01]  /*7820*/  F2FP.F16.F32.PACK_AB R8, R20, R31 ;  /* 0x0000001f1408723e */ /* 0x000fe200000000ff */
[----:B------:R-:W-:Y:S02]  /*7830*/  HADD2.F32 R5, -RZ, R40.H1_H1 ;  /* 0x30000028ff057230 */ /* 0x000fe40000004100 */
[----:B------:R-:W-:Y:S01]  /*7840*/  FMUL.FTZ R13, R24, R9 ;  /* 0x00000009180d7220 */ /* 0x000fe20000410000 */
[----:B------:R-:W-:Y:S02]  /*7850*/  HADD2.F32 R4, -RZ, R45.H1_H1 ;  /* 0x3000002dff047230 */ /* 0x000fe40000004100 */
[----:B------:R-:W-:-:S02]  /*7860*/  HADD2.F32 R0, -RZ, R43.H1_H1 ;  /* 0x3000002bff007230 */ /* 0x000fc40000004100 */
[-C--:B------:R-:W-:Y:S01]  /*7870*/  FMUL.FTZ R24, R24, R5.reuse ;  /* 0x0000000518187220 */ /* 0x080fe20000410000 */
[--C-:B------:R-:W-:Y:S02]  /*7880*/  HADD2.F32 R14, -RZ, R7.reuse.H0_H0 ;  /* 0x20000007ff0e7230 */ /* 0x100fe40000004100 */
[C---:B------:R-:W-:Y:S01]  /*7890*/  FMUL.FTZ R6, R11.reuse, R4 ;  /* 0x000000040b067220 */ /* 0x040fe20000410000 */
[----:B------:R-:W-:Y:S02]  /*78a0*/  HADD2.F32 R7, -RZ, R7.H1_H1 ;  /* 0x30000007ff077230 */ /* 0x000fe40000004100 */
[-C--:B------:R-:W-:Y:S01]  /*78b0*/  FMUL.FTZ R15, R11, R0.reuse ;  /* 0x000000000b0f7220 */ /* 0x080fe20000410000 */
[C---:B------:R-:W-:Y:S01]  /*78c0*/  FFMA.FTZ R13, R14.reuse, R5, -R13 ;  /* 0x000000050e0d7223 */ /* 0x040fe2000001080d */
[----:B------:R-:W-:Y:S01]  /*78d0*/  FFMA.FTZ R11, R14, R9, R24 ;  /* 0x000000090e0b7223 */ /* 0x000fe20000010018 */
[C---:B------:R-:W-:Y:S01]  /*78e0*/  FFMA.FTZ R0, R7.reuse, R0, -R6 ;  /* 0x0000000007007223 */ /* 0x040fe20000010806 */
[----:B------:R-:W-:Y:S01]  /*78f0*/  FFMA.FTZ R14, R7, R4, R15 ;  /* 0x00000004070e7223 */ /* 0x000fe2000001000f */
[----:B------:R-:W-:-:S02]  /*7900*/  F2FP.F16.F32.PACK_AB R4, R33, R30 ;  /* 0x0000001e2104723e */ /* 0x000fc400000000ff */
[----:B------:R-:W-:Y:S02]  /*7910*/  F2FP.F16.F32.PACK_AB R5, R32, R25 ;  /* 0x000000192005723e */ /* 0x000fe400000000ff */
[----:B------:R-:W-:Y:S02]  /*7920*/  F2FP.F16.F32.PACK_AB R6, R10, R27 ;  /* 0x0000001b0a06723e */ /* 0x000fe400000000ff */
[----:B------:R-:W-:Y:S02]  /*7930*/  F2FP.F16.F32.PACK_AB R7, R0, R13 ;  /* 0x0000000d0007723e */ /* 0x000fe400000000ff */
[----:B------:R-:W-:Y:S02]  /*7940*/  F2FP.F16.F32.PACK_AB R9, R21, R26 ;  /* 0x0000001a1509723e */ /* 0x000fe400000000ff */
[----:B------:R-:W-:Y:S01]  /*7950*/  F2FP.F16.F32.PACK_AB R10, R12, R29 ;  /* 0x0000001d0c0a723e */ /* 0x000fe200000000ff */
[----:B------:R1:W-:Y:S01]  /*7960*/  STS.128 [R36+0x18400], R4 ;  /* 0x0184000424007388 */ /* 0x0003e20000000c00 */
[----:B------:R-:W-:-:S05]  /*7970*/  F2FP.F16.F32.PACK_AB R11, R14, R11 ;  /* 0x0000000b0e0b723e */ /* 0x000fca00000000ff */
[----:B------:R1:W-:Y:S02]  /*7980*/  STS.128 [R37+0x18400], R8 ;  /* 0x0184000825007388 */ /* 0x0003e40000000c00 */
.L_x_708:
[----:B------:R-:W-:Y:S05]  /*7990*/  BSYNC B1 ;  /* 0x0000000000017941 */ /* 0x000fea0003800000 */
.L_x_707:
[----:B------:R-:W-:Y:S05]  /*79a0*/  @P0 BRA `(.L_x_699) ;  /* 0x0000000400400947 */ /* 0x000fea0003800000 */
[--C-:B------:R-:W-:Y:S01]  /*79b0*/  SHF.R.U32.HI R0, RZ, 0x3, R206.reuse ;  /* 0x00000003ff007819 */ /* 0x100fe200000116ce */
[----:B-1----:R-:W1:Y:S01]  /*79c0*/  LDS.128 R4, [R233+0x18400] ;  /* 0x01840000e9047984 */ /* 0x002e620000000c00 */
[----:B------:R-:W-:Y:S02]  /*79d0*/  HADD2.F32 R30, -RZ, R39.H0_H0 ;  /* 0x20000027ff1e7230 */ /* 0x000fe40000004100 */
[----:B------:R-:W-:Y:S01]  /*79e0*/  LOP3.LUT R3, R0, R3, R206, 0x1e, !PT ;  /* 0x0000000300037212 */ /* 0x000fe200078e1ece */
[----:B------:R-:W-:Y:S02]  /*79f0*/  HADD2.F32 R26, -RZ, R41.H0_H0 ;  /* 0x20000029ff1a7230 */ /* 0x000fe40000004100 */
[----:B------:R-:W-:Y:S02]  /*7a00*/  HADD2.F32 R32, -RZ, R44.H0_H0 ;  /* 0x2000002cff207230 */ /* 0x000fe40000004100 */
[----:B------:R-:W-:Y:S02]  /*7a10*/  IMAD.IADD R3, R208, 0x1, R3 ;  /* 0x00000001d0037824 */ /* 0x000fe400078e0203 */
[----:B------:R-:W-:-:S02]  /*7a20*/  HADD2.F32 R34, -RZ, R39.H1_H1 ;  /* 0x30000027ff227230 */ /* 0x000fc40000004100 */
[----:B------:R-:W-:Y:S02]  /*7a30*/  IMAD R3, R3, 0x2, R18 ;  /* 0x0000000203037824 */ /* 0x000fe400078e0212 */
[----:B------:R-:W-:Y:S02]  /*7a40*/  HADD2.F32 R35, -RZ, R44.H1_H1 ;  /* 0x3000002cff237230 */ /* 0x000fe40000004100 */
[----:B------:R-:W-:Y:S01]  /*7a50*/  HADD2.F32 R37, -RZ, R38.H0_H0 ;  /* 0x20000026ff257230 */ /* 0x000fe20000004100 */
[----:B------:R-:W2:Y:S01]  /*7a60*/  LDS.128 R8, [R3+0x18400] ;  /* 0x0184000003087984 */ /* 0x000ea20000000c00 */
[----:B------:R-:W-:Y:S02]  /*7a70*/  HADD2.F32 R33, -RZ, R40.H0_H0 ;  /* 0x20000028ff217230 */ /* 0x000fe40000004100 */
[--C-:B-1----:R-:W-:Y:S02]  /*7a80*/  HADD2.F32 R0, -RZ, R4.reuse.H0_H0 ;  /* 0x20000004ff007230 */ /* 0x102fe40000004100 */
[----:B------:R-:W-:-:S02]  /*7a90*/  HADD2.F32 R4, -RZ, R4.H1_H1 ;  /* 0x30000004ff047230 */ /* 0x000fc40000004100 */
[--C-:B------:R-:W-:Y:S02]  /*7aa0*/  HADD2.F32 R12, -RZ, R5.reuse.H0_H0 ;  /* 0x20000005ff0c7230 */ /* 0x100fe40000004100 */
[----:B------:R-:W-:Y:S02]  /*7ab0*/  HADD2.F32 R5, -RZ, R5.H1_H1 ;  /* 0x30000005ff057230 */ /* 0x000fe40000004100 */
[--C-:B0-----:R-:W-:Y:S02]  /*7ac0*/  HADD2.F32 R13, -RZ, R6.reuse.H0_H0 ;  /* 0x20000006ff0d7230 */ /* 0x101fe40000004100 */
[----:B------:R-:W-:Y:S02]  /*7ad0*/  HADD2.F32 R6, -RZ, R6.H1_H1 ;  /* 0x30000006ff067230 */ /* 0x000fe40000004100 */
[--C-:B------:R-:W-:Y:S02]  /*7ae0*/  HADD2.F32 R14, -RZ, R7.reuse.H0_H0 ;  /* 0x20000007ff0e7230 */ /* 0x100fe40000004100 */
[----:B------:R-:W-:-:S02]  /*7af0*/  HADD2.F32 R7, -RZ, R7.H1_H1 ;  /* 0x30000007ff077230 */ /* 0x000fc40000004100 */
[--C-:B--2---:R-:W-:Y:S02]  /*7b00*/  HADD2.F32 R15, -RZ, R8.reuse.H0_H0 ;  /* 0x20000008ff0f7230 */ /* 0x104fe40000004100 */
[----:B------:R-:W-:Y:S02]  /*7b10*/  HADD2.F32 R8, -RZ, R8.H1_H1 ;  /* 0x30000008ff087230 */ /* 0x000fe40000004100 */
[--C-:B------:R-:W-:Y:S02]  /*7b20*/  HADD2.F32 R20, -RZ, R9.reuse.H0_H0 ;  /* 0x20000009ff147230 */ /* 0x100fe40000004100 */
[-C--:B------:R-:W-:Y:S01]  /*7b30*/  FMUL.FTZ R25, R30, R15.reuse ;  /* 0x0000000f1e197220 */ /* 0x080fe20000410000 */
[----:B------:R-:W-:Y:S01]  /*7b40*/  FMUL.FTZ R15, R26, R15 ;  /* 0x0000000f1a0f7220 */ /* 0x000fe20000410000 */
[----:B------:R-:W-:Y:S01]  /*7b50*/  FMUL.FTZ R27, R32, R8 ;  /* 0x00000008201b7220 */ /* 0x000fe20000410000 */
[----:B------:R-:W-:Y:S02]  /*7b60*/  HADD2.F32 R9, -RZ, R9.H1_H1 ;  /* 0x30000009ff097230 */ /* 0x000fe40000004100 */
[----:B------:R-:W-:Y:S01]  /*7b70*/  FFMA.FTZ R25, R26, R0, -R25 ;  /* 0x000000001a197223 */ /* 0x000fe20000010819 */
[----:B------:R-:W-:-:S02]  /*7b80*/  HADD2.F32 R26, -RZ, R42.H0_H0 ;  /* 0x2000002aff1a7230 */ /* 0x000fc40000004100 */
[----:B------:R-:W-:Y:S01]  /*7b90*/  FFMA.FTZ R15, R30, R0, R15 ;  /* 0x000000001e0f7223 */ /* 0x000fe2000001000f */
[----:B------:R-:W-:Y:S02]  /*7ba0*/  HADD2.F32 R30, -RZ, R41.H1_H1 ;  /* 0x30000029ff1e7230 */ /* 0x000fe40000004100 */
[----:B------:R-:W-:Y:S02]  /*7bb0*/  HADD2.F32 R21, -RZ, R10.H0_H0 ;  /* 0x2000000aff157230 */ /* 0x000fe40000004100 */
[C---:B------:R-:W-:Y:S01]  /*7bc0*/  FMUL.FTZ R29, R26.reuse, R8 ;  /* 0x000000081a1d7220 */ /* 0x040fe20000410000 */
[----:B------:R-:W-:Y:S01]  /*7bd0*/  FFMA.FTZ R0, R26, R4, -R27 ;  /* 0x000000041a007223 */ /* 0x000fe2000001081b */
[-C--:B------:R-:W-:Y:S01]  /*7be0*/  FMUL.FTZ R27, R34, R20.reuse ;  /* 0x00000014221b7220 */ /* 0x080fe20000410000 */
[----:B------:R-:W-:Y:S01]  /*7bf0*/  FMUL.FTZ R31, R30, R20 ;  /* 0x000000141e1f7220 */ /* 0x000fe20000410000 */
[----:B------:R-:W-:Y:S01]  /*7c00*/  FFMA.FTZ R8, R32, R4, R29 ;  /* 0x0000000420087223 */ /* 0x000fe2000001001d */
[----:B------:R-:W-:-:S02]  /*7c10*/  HADD2.F32 R29, -RZ, R42.H1_H1 ;  /* 0x3000002aff1d7230 */ /* 0x000fc40000004100 */
[-C--:B------:R-:W-:Y:S01]  /*7c20*/  FMUL.FTZ R4, R35, R9.reuse ;  /* 0x0000000923047220 */ /* 0x080fe20000410000 */
[----:B------:R-:W-:Y:S02]  /*7c30*/  HADD2.F32 R10, -RZ, R10.H1_H1 ;  /* 0x3000000aff0a7230 */ /* 0x000fe40000004100 */
[-C--:B------:R-:W-:Y:S01]  /*7c40*/  FFMA.FTZ R27, R30, R12.reuse, -R27 ;  /* 0x0000000c1e1b7223 */ /* 0x080fe2000001081b */
[----:B------:R-:W-:Y:S02]  /*7c50*/  HADD2.F32 R32, -RZ, R45.H0_H0 ;  /* 0x2000002dff207230 */ /* 0x000fe40000004100 */
[C---:B------:R-:W-:Y:S01]  /*7c60*/  FMUL.FTZ R20, R29.reuse, R9 ;  /* 0x000000091d147220 */ /* 0x040fe20000410000 */
[----:B------:R-:W-:Y:S01]  /*7c70*/  FFMA.FTZ R31, R34, R12, R31 ;  /* 0x0000000c221f7223 */ /* 0x000fe2000001001f */
[----:B------:R-:W-:Y:S01]  /*7c80*/  FFMA.FTZ R12, R29, R5, -R4 ;  /* 0x000000051d0c7223 */ /* 0x000fe20000010804 */
[----:B------:R-:W-:Y:S02]  /*7c90*/  HADD2.F32 R30, -RZ, R43.H0_H0 ;  /* 0x2000002bff1e7230 */ /* 0x000fe40000004100 */
[----:B------:R-:W-:Y:S01]  /*7ca0*/  FMUL.FTZ R4, R37, R21 ;  /* 0x0000001525047220 */ /* 0x000fe20000410000 */
[----:B------:R-:W-:Y:S01]  /*7cb0*/  FFMA.FTZ R20, R35, R5, R20 ;  /* 0x0000000523147223 */ /* 0x000fe20000010014 */
[----:B------:R-:W-:Y:S01]  /*7cc0*/  FMUL.FTZ R5, R32, R10 ;  /* 0x0000000a20057220 */ /* 0x000fe20000410000 */
[----:B------:R-:W-:Y:S01]  /*7cd0*/  FMUL.FTZ R26, R33, R21 ;  /* 0x00000015211a7220 */ /* 0x000fe20000410000 */
[----:B------:R-:W-:-:S02]  /*7ce0*/  HADD2.F32 R24, -RZ, R11.H0_H0 ;  /* 0x2000000bff187230 */ /* 0x000fc40000004100 */
[-C--:B------:R-:W-:Y:S01]  /*7cf0*/  FFMA.FTZ R21, R33, R13.reuse, -R4 ;  /* 0x0000000d21157223 */ /* 0x080fe20000010804 */
[C---:B------:R-:W-:Y:S01]  /*7d00*/  FMUL.FTZ R9, R30.reuse, R10 ;  /* 0x0000000a1e097220 */ /* 0x040fe20000410000 */
[----:B------:R-:W-:Y:S02]  /*7d10*/  HADD2.F32 R11, -RZ, R11.H1_H1 ;  /* 0x3000000bff0b7230 */ /* 0x000fe40000004100 */
[-C--:B------:R-:W-:Y:S01]  /*7d20*/  FFMA.FTZ R10, R30, R6.reuse, -R5 ;  /* 0x000000061e0a7223 */ /* 0x080fe20000010805 */
[----:B------:R-:W-:Y:S02]  /*7d30*/  HADD2.F32 R34, -RZ, R38.H1_H1 ;  /* 0x30000026ff227230 */ /* 0x000fe40000004100 */
[----:B------:R-:W-:Y:S01]  /*7d40*/  FFMA.FTZ R26, R37, R13, R26 ;  /* 0x0000000d251a7223 */ /* 0x000fe2000001001a */
        /* <DEDUP_REMOVED lines=22> */
.L_x_699:
[----:B------:R-:W-:Y:S05]  /*7eb0*/  BSYNC B0 ;  /* 0x0000000000007941 */ /* 0x000fea0003800000 */
.L_x_688:
[----:B------:R-:W-:Y:S01]  /*7ec0*/  @!PT LDS RZ, [RZ] ;  /* 0x00000000fffff984 */ /* 0x000fe20000000800 */
[----:B------:R-:W-:Y:S01]  /*7ed0*/  @!PT LDS RZ, [RZ] ;  /* 0x00000000fffff984 */ /* 0x000fe20000000800 */
[----:B------:R-:W-:Y:S01]  /*7ee0*/  @!PT LDS RZ, [RZ] ;  /* 0x00000000fffff984 */ /* 0x000fe20000000800 */
[----:B------:R-:W-:Y:S01]  /*7ef0*/  @!PT LDS RZ, [RZ] ;  /* 0x00000000fffff984 */ /* 0x000fe20000000800 */
[----:B------:R4:W-:Y:S06]  /*7f00*/  MEMBAR.ALL.CTA ;  /* 0x0000000000007992 */ /* 0x0009ec0000008000 */
[----:B----4-:R-:W4:Y:S01]  /*7f10*/  FENCE.VIEW.ASYNC.S ;  /* 0x00000000000073c6 */ /* 0x010f220000000000 */
[----:B------:R-:W-:Y:S05]  /*7f20*/  WARPSYNC.ALL ;  /* 0x0000000000007948 */ /* 0x000fea0003800000 */
[----:B----4-:R-:W-:Y:S06]  /*7f30*/  BAR.SYNC.DEFER_BLOCKING 0xd, 0x100 ;  /* 0x0344000000007b1d */ /* 0x010fec0000010000 */
.L_x_685:
[----:B--23--:R-:W2:Y:S01]  /*7f40*/  S2R R0, SR_TID.X ;  /* 0x0000000000007919 */ /* 0x00cea20000002100 */
[----:B------:R-:W-:Y:S01]  /*7f50*/  ISETP.NE.AND P0, PT, R203, 0x3, PT ;  /* 0x00000003cb00780c */ /* 0x000fe20003f05270 */
[----:B------:R-:W-:Y:S05]  /*7f60*/  WARPSYNC.ALL ;  /* 0x0000000000007948 */ /* 0x000fea0003800000 */
[----:B--2---:R-:W-:-:S05]  /*7f70*/  SHF.R.U32.HI R0, RZ, 0x7, R0 ;  /* 0x00000007ff007819 */ /* 0x004fca0000011600 */
[----:B0-----:R-:W-:-:S05]  /*7f80*/  VIADD R15, R0, 0x8 ;  /* 0x00000008000f7836 */ /* 0x001fca0000000000 */
[----:B------:R0:W-:Y:S06]  /*7f90*/  BAR.SYNC.DEFER_BLOCKING R15, 0x100 ;  /* 0x0004000f0000751d */ /* 0x0001ec0000010000 */
[----:B------:R-:W-:Y:S05]  /*7fa0*/  @!P0 BRA `(.L_x_709) ;  /* 0x0000000000048947 */ /* 0x000fea0003800000 */
[----:B------:R-:W-:Y:S01]  /*7fb0*/  BPT.TRAP 0x1 ;  /* 0x000000040000795c */ /* 0x000fe20000300000 */
.L_x_709:
[----:B------:R-:W-:Y:S02]  /*7fc0*/  LEA R14, R200, R18, 0x3 ;  /* 0x00000012c80e7211 */ /* 0x000fe400078e18ff */
[----:B------:R-:W-:-:S04]  /*7fd0*/  SHF.L.U32 R13, R204, 0x1f, RZ ;  /* 0x0000001fcc0d7819 */ /* 0x000fc800000006ff */
[----:B------:R2:W3:Y:S01]  /*7fe0*/  SYNCS.PHASECHK.TRANS64.TRYWAIT P1, [R14+URZ+0x22830], R13 ;  /* 0x0228300d0e0075a7 */ /* 0x0004e2000802017f */
[----:B------:R-:W-:Y:S05]  /*7ff0*/  @!P0 BRA `(.L_x_710) ;  /* 0x0000000000048947 */ /* 0x000fea0003800000 */
[----:B------:R-:W-:Y:S01]  /*8000*/  BPT.TRAP 0x1 ;  /* 0x000000040000795c */ /* 0x000fe20000300000 */
.L_x_710:
[----:B------:R-:W-:Y:S01]  /*8010*/  VIADD R0, R18, 0x1c400 ;  /* 0x0001c40012007836 */ /* 0x000fe20000000000 */
[----:B-1----:R-:W-:Y:S01]  /*8020*/  LOP3.LUT R4, R28, 0x10000, RZ, 0xfc, !PT ;  /* 0x000100001c047812 */ /* 0x002fe200078efcff */
[----:B------:R-:W-:-:S03]  /*8030*/  IMAD.MOV.U32 R5, RZ, RZ, 0x40000040 ;  /* 0x40000040ff057424 */ /* 0x000fc600078e00ff */
[----:B------:R-:W-:-:S04]  /*8040*/  SHF.R.U32.HI R0, RZ, 0x4, R0 ;  /* 0x00000004ff007819 */ /* 0x000fc80000011600 */
[----:B------:R-:W-:-:S04]  /*8050*/  LOP3.LUT R0, R0, 0x3fff, RZ, 0xc0, !PT ;  /* 0x00003fff00007812 */ /* 0x000fc800078ec0ff */
[----:B------:R-:W-:Y:S01]  /*8060*/  LOP3.LUT R0, R0, 0x10000, RZ, 0xfc, !PT ;  /* 0x0001000000007812 */ /* 0x000fe200078efcff */
[----:B---3--:R-:W-:Y:S06]  /*8070*/  @P1 BRA `(.L_x_711) ;  /* 0x0000000000081947 */ /* 0x008fec0003800000 */
[----:B------:R-:W1:Y:S02]  /*8080*/  SYNCS.PHASECHK.TRANS64.TRYWAIT P1, [R14+URZ+0x22830], R13 ;  /* 0x0228300d0e0075a7 */ /* 0x000e64000802017f */
[----:B-1----:R-:W-:Y:S05]  /*8090*/  @!P1 BRA `(.L_x_712) ;  /* 0x000000f800349947 */ /* 0x002fea0003800000 */
.L_x_711:
[----:B------:R-:W-:Y:S01]  /*80a0*/  IMAD R20, R200, 0x300, R0 ;  /* 0x00000300c8147824 */ /* 0x000fe200078e0200 */
[----:B------:R-:W-:Y:S05]  /*80b0*/  WARPSYNC.ALL ;  /* 0x0000000000007948 */ /* 0x000fea0003800000 */
[----:B------:R-:W-:Y:S01]  /*80c0*/  IMAD.MOV.U32 R21, RZ, RZ, 0x40000040 ;  /* 0x40000040ff157424 */ /* 0x000fe200078e00ff */
[C---:B------:R-:W-:Y:S01]  /*80d0*/  R2UR UR4, R4.reuse ;  /* 0x00000000040472ca */ /* 0x040fe200000e0000 */
[----:B-----5:R-:W-:Y:S01]  /*80e0*/  WARPGROUP.ARRIVE ;  /* 0x00000000000079c5 */ /* 0x020fe20000000000 */
[----:B------:R-:W-:Y:S01]  /*80f0*/  R2UR UR5, R5 ;  /* 0x00000000050572ca */ /* 0x000fe200000e0000 */
[----:B------:R-:W-:Y:S01]  /*8100*/  VIADD R10, R4, 0x2 ;  /* 0x00000002040a7836 */ /* 0x000fe20000000000 */
[C---:B------:R-:W-:Y:S01]  /*8110*/  R2UR UR6, R20.reuse ;  /* 0x00000000140672ca */ /* 0x040fe200000e0000 */
[----:B------:R-:W-:Y:S01]  /*8120*/  VIADD R6, R20, 0x2 ;  /* 0x0000000214067836 */ /* 0x000fe20000000000 */
[----:B------:R-:W-:Y:S01]  /*8130*/  R2UR UR7, R21 ;  /* 0x00000000150772ca */ /* 0x000fe200000e0000 */
[----:B------:R-:W-:Y:S01]  /*8140*/  IMAD.MOV.U32 R11, RZ, RZ, 0x40000040 ;  /* 0x40000040ff0b7424 */ /* 0x000fe200078e00ff */
[----:B------:R-:W3:Y:S01]  /*8150*/  S2R R72, SR_TID.X ;  /* 0x0000000000487919 */ /* 0x000ee20000002100 */
[----:B------:R-:W-:-:S02]  /*8160*/  IMAD.MOV.U32 R7, RZ, RZ, 0x40000040 ;  /* 0x40000040ff077424 */ /* 0x000fc400078e00ff */
[----:B------:R-:W-:Y:S02]  /*8170*/  VIADD R8, R4, 0x4 ;  /* 0x0000000404087836 */ /* 0x000fe40000000000 */
[----:B------:R-:W-:Y:S02]  /*8180*/  IMAD.MOV.U32 R9, RZ, RZ, 0x40000040 ;  /* 0x40000040ff097424 */ /* 0x000fe400078e00ff */
[----:B------:R-:W-:-:S04]  /*8190*/  IMAD.MOV.U32 R21, RZ, RZ, 0x40000040 ;  /* 0x40000040ff157424 */ /* 0x000fc800078e00ff */
[----:B------:R-:W-:Y:S01]  /*81a0*/  HGMMA.64x96x16.F32 R24, gdesc[UR4], RZ, !UPT, gsb0 ;  /* 0x01600000041879f0 */ /* 0x000fe2000c0008ff */
[----:B------:R-:W-:Y:S02]  /*81b0*/  R2UR UR4, R10 ;  /* 0x000000000a0472ca */ /* 0x000fe400000e0000 */
[----:B------:R-:W-:Y:S02]  /*81c0*/  R2UR UR5, R11 ;  /* 0x000000000b0572ca */ /* 0x000fe400000e0000 */
[----:B------:R-:W-:Y:S02]  /*81d0*/  R2UR UR6, R6 ;  /* 0x00000000060672ca */ /* 0x000fe400000e0000 */
[----:B------:R-:W-:Y:S01]  /*81e0*/  R2UR UR7, R7 ;  /* 0x00000000070772ca */ /* 0x000fe200000e0000 */
[----:B------:R-:W-:Y:S01]  /*81f0*/  IMAD.MOV.U32 R7, RZ, RZ, 0x40000040 ;  /* 0x40000040ff077424 */ /* 0x000fe200078e00ff */
[C---:B------:R-:W-:Y:S01]  /*8200*/  IADD3 R6, R20.reuse, 0x4, RZ ;  /* 0x0000000414067810 */ /* 0x040fe20007ffe0ff */
[----:B------:R-:W-:Y:S01]  /*8210*/  VIADD R20, R20, 0x6 ;  /* 0x0000000614147836 */ /* 0x000fe20000000000 */
[----:B---3--:R-:W-:Y:S01]  /*8220*/  LOP3.LUT R72, R72, 0x7f, RZ, 0xc0, !PT ;  /* 0x0000007f48487812 */ /* 0x008fe200078ec0ff */
[----:B------:R-:W-:-:S02]  /*8230*/  WARPGROUP.DEPBAR.LE gsb0, 0x0 ;  /* 0x00008000000079c5 */ /* 0x000fc40000010000 */
[----:B------:R-:W-:-:S06]  /*8240*/  WARPGROUP.ARRIVE ;  /* 0x00000000000079c5 */ /* 0x000fcc0000000000 */
[----:B------:R-:W-:Y:S01]  /*8250*/  HGMMA.64x96x16.F32 R24, gdesc[UR4], R24, gsb0 ;  /* 0x01600000041879f0 */ /* 0x000fe20008000818 */
[----:B------:R-:W-:Y:S02]  /*8260*/  R2UR UR4, R8 ;  /* 0x00000000080472ca */ /* 0x000fe400000e0000 */
[----:B------:R-:W-:Y:S02]  /*8270*/  R2UR UR5, R9 ;  /* 0x00000000090572ca */ /* 0x000fe400000e0000 */
[----:B------:R-:W-:Y:S01]  /*8280*/  R2UR UR6, R6 ;  /* 0x00000000060672ca */ /* 0x000fe200000e0000 */
[----:B------:R-:W-:Y:S01]  /*8290*/  VIADD R6, R4, 0x6 ;  /* 0x0000000604067836 */ /* 0x000fe20000000000 */
[----:B------:R-:W-:Y:S01]  /*82a0*/  R2UR UR7, R7 ;  /* 0x00000000070772ca */ /* 0x000fe200000e0000 */
[----:B------:R-:W-:Y:S01]  /*82b0*/  IMAD.MOV.U32 R7, RZ, RZ, 0x40000040 ;  /* 0x40000040ff077424 */ /* 0x000fe200078e00ff */
[----:B------:R-:W-:Y:S02]  /*82c0*/  WARPGROUP.DEPBAR.LE gsb0, 0x0 ;  /* 0x00008000000079c5 */ /* 0x000fe40000010000 */
[----:B------:R-:W-:-:S09]  /*82d0*/  WARPGROUP.ARRIVE ;  /* 0x00000000000079c5 */ /* 0x000fd20000000000 */
[----:B------:R-:W-:Y:S01]  /*82e0*/  HGMMA.64x96x16.F32 R24, gdesc[UR4], R24, gsb0 ;  /* 0x01600000041879f0 */ /* 0x000fe20008000818 */
[----:B------:R-:W-:Y:S02]  /*82f0*/  R2UR UR4, R6 ;  /* 0x00000000060472ca */ /* 0x000fe400000e0000 */
[----:B------:R-:W-:Y:S02]  /*8300*/  R2UR UR5, R7 ;  /* 0x00000000070572ca */ /* 0x000fe400000e0000 */
[----:B------:R-:W-:Y:S01]  /*8310*/  R2UR UR6, R20 ;  /* 0x00000000140672ca */ /* 0x000fe200000e0000 */
[----:B------:R-:W-:Y:S01]  /*8320*/  IMAD R20, R177, -0x60, R176 ;  /* 0xffffffa0b1147824 */ /* 0x000fe200078e02b0 */
[----:B------:R-:W-:-:S03]  /*8330*/  R2UR UR7, R21 ;  /* 0x00000000150772ca */ /* 0x000fc600000e0000 */
[----:B------:R-:W-:-:S04]  /*8340*/  VIADD R21, R20, 0x60 ;  /* 0x0000006014157836 */ /* 0x000fc80000000000 */
[----:B------:R-:W-:-:S05]  /*8350*/  IMAD R21, R236, -0x2, R21 ;  /* 0xfffffffeec157824 */ /* 0x000fca00078e0215 */
[C---:B------:R-:W-:Y:S02]  /*8360*/  ISETP.GT.AND P2, PT, R21.reuse, RZ, PT ;  /* 0x000000ff1500720c */ /* 0x040fe40003f44270 */
[C---:B------:R-:W-:Y:S02]  /*8370*/  ISETP.GT.AND P3, PT, R21.reuse, 0x1, PT ;  /* 0x000000011500780c */ /* 0x040fe40003f64270 */
[C---:B------:R-:W-:Y:S02]  /*8380*/  ISETP.GT.AND P4, PT, R21.reuse, 0x8, PT ;  /* 0x000000081500780c */ /* 0x040fe40003f84270 */
[C---:B------:R-:W-:Y:S02]  /*8390*/  ISETP.GT.AND P5, PT, R21.reuse, 0x9, PT ;  /* 0x000000091500780c */ /* 0x040fe40003fa4270 */
[----:B------:R-:W-:Y:S01]  /*83a0*/  ISETP.GT.AND P1, PT, R21, 0x10, PT ;  /* 0x000000101500780c */ /* 0x000fe20003f24270 */
[----:B------:R-:W-:Y:S02]  /*83b0*/  WARPGROUP.DEPBAR.LE gsb0, 0x0 ;  /* 0x00008000000079c5 */ /* 0x000fe40000010000 */
[----:B------:R-:W-:-:S06]  /*83c0*/  WARPGROUP.ARRIVE ;  /* 0x00000000000079c5 */ /* 0x000fcc0000000000 */
[----:B------:R-:W-:Y:S01]  /*83d0*/  HGMMA.64x96x16.F32 R24, gdesc[UR4], R24, gsb0 ;  /* 0x01600000041879f0 */ /* 0x000fe20008000818 */
[----:B------:R-:W-:Y:S01]  /*83e0*/  ULDC UR4, c[0x0][0x9d8] ;  /* 0x0002760000047ab9 */ /* 0x000fe20000000800 */
[----:B------:R-:W-:Y:S02]  /*83f0*/  ULDC UR5, c[0x0][0x988] ;  /* 0x0002620000057ab9 */ /* 0x000fe40000000800 */
[----:B------:R-:W-:Y:S01]  /*8400*/  IMAD.U32 R180, RZ, RZ, UR5 ;  /* 0x00000005ffb47e24 */ /* 0x000fe2000f8e00ff */
        /* <DEDUP_REMOVED lines=16> */
[----:B------:R-:W-:Y:S01]  /*8510*/  FMUL.FTZ R40, R40, UR4 ;  /* 0x0000000428287c20 */ /* 0x000fe20008410000 */
[----:B------:R-:W-:Y:S01]  /*8520*/  FMUL.FTZ R35, R35, UR4 ;  /* 0x0000000423237c20 */ /* 0x000fe20008410000 */
[----:B------:R-:W-:Y:S01]  /*8530*/  FMUL.FTZ R41, R41, UR4 ;  /* 0x0000000429297c20 */ /* 0x000fe20008410000 */
[----:B------:R-:W-:Y:S01]  /*8540*/  FMUL.FTZ R38, R38, UR4 ;  /* 0x0000000426267c20 */ /* 0x000fe20008410000 */
[----:B------:R-:W-:Y:S01]  /*8550*/  FMUL.FTZ R44, R44, UR4 ;  /* 0x000000042c2c7c20 */ /* 0x000fe20008410000 */
[----:B------:R-:W-:Y:S01]  /*8560*/  FMUL.FTZ R39, R39, UR4 ;  /* 0x0000000427277c20 */ /* 0x000fe20008410000 */
[----:B------:R-:W-:Y:S01]  /*8570*/  FMUL.FTZ R45, R45, UR4 ;  /* 0x000000042d2d7c20 */ /* 0x000fe20008410000 */
[----:B------:R-:W0:Y:S01]  /*8580*/  MUFU.TANH R28, R28 ;  /* 0x0000001c001c7308 */ /* 0x000e220000002400 */
        /* <DEDUP_REMOVED lines=15> */
[----:B------:R-:W4:Y:S01]  /*8680*/  MUFU.TANH R3, R26 ;  /* 0x0000001a00037308 */ /* 0x000f220000002400 */
        /* <DEDUP_REMOVED lines=18> */
[----:B------:R-:W-:Y:S01]  /*87b0*/  ISETP.GT.AND P2, PT, R21, 0x11, PT ;  /* 0x000000111500780c */ /* 0x000fe20003f44270 */
[----:B------:R-:W-:Y:S01]  /*87c0*/  FMUL.FTZ R69, R69, UR4 ;  /* 0x0000000445457c20 */ /* 0x000fe20008410000 */
[----:B------:R-:W-:Y:S01]  /*87d0*/  FMUL.FTZ R63, R63, UR4 ;  /* 0x000000043f3f7c20 */ /* 0x000fe20008410000 */
[----:B------:R-:W-:Y:S01]  /*87e0*/  FMUL.FTZ R66, R66, UR4 ;  /* 0x0000000442427c20 */ /* 0x000fe20008410000 */
[----:B------:R-:W-:Y:S01]  /*87f0*/  FMUL.FTZ R67, R67, UR4 ;  /* 0x0000000443437c20 */ /* 0x000fe20008410000 */
[----:B------:R-:W4:Y:S01]  /*8800*/  MUFU.TANH R33, R33 ;  /* 0x0000002100217308 */ /* 0x000f220000002400 */
[----:B0-----:R-:W-:Y:S01]  /*8810*/  FSEL R79, R32, -INF , P1 ;  /* 0xff800000204f7808 */ /* 0x001fe20000800000 */
[----:B------:R-:W-:Y:S01]  /*8820*/  FMUL.FTZ R70, R70, UR4 ;  /* 0x0000000446467c20 */ /* 0x000fe20008410000 */
[----:B------:R-:W-:-:S02]  /*8830*/  FMUL.FTZ R71, R71, UR4 ;  /* 0x0000000447477c20 */ /* 0x000fc40008410000 */
        /* <DEDUP_REMOVED lines=106> */
[----:B------:R-:W-:Y:S01]  /*8ee0*/  MUFU.TANH R66, R66 ;  /* 0x0000004200427308 */ /* 0x000fe20000002400 */
[----:B0-----:R-:W-:-:S04]  /*8ef0*/  FSEL R115, R68, -INF , P4 ;  /* 0xff80000044737808 */ /* 0x001fc80002000000 */
[----:B------:R-:W-:-:S03]  /*8f00*/  FMNMX.FTZ R20, R115, R20, !PT ;  /* 0x0000001473147209 */ /* 0x000fc60007810000 */
[----:B------:R-:W0:Y:S01]  /*8f10*/  MUFU.TANH R67, R67 ;  /* 0x0000004300437308 */ /* 0x000e220000002400 */
[----:B---3--:R-:W-:-:S04]  /*8f20*/  FSEL R117, R69, -INF , P5 ;  /* 0xff80000045757808 */ /* 0x008fc80002800000 */
[----:B------:R-:W-:-:S03]  /*8f30*/  FMNMX.FTZ R26, R117, R20, !PT ;  /* 0x00000014751a7209 */ /* 0x000fc60007810000 */
[----:B------:R-:W-:Y:S02]  /*8f40*/  MUFU.TANH R70, R70 ;  /* 0x0000004600467308 */ /* 0x000fe40000002400 */
[----:B------:R-:W3:Y:S06]  /*8f50*/  SHFL.BFLY PT, R21, R26, 0x2, 0x1f ;  /* 0x0c401f001a157f89 */ /* 0x000eec00000e0000 */
[----:B------:R-:W4:Y:S01]  /*8f60*/  MUFU.TANH R71, R71 ;  /* 0x0000004700477308 */ /* 0x000f220000002400 */
[----:B0-----:R-:W-:Y:S02]  /*8f70*/  FSEL R67, R67, -INF , P3 ;  /* 0xff80000043437808 */ /* 0x001fe40001800000 */
[----:B----4-:R-:W-:-:S02]  /*8f80*/  FSEL R71, R71, -INF , P5 ;  /* 0xff80000047477808 */ /* 0x010fc40002800000 */
[----:B---3--:R-:W-:Y:S02]  /*8f90*/  FMNMX.FTZ R28, R26, R21, !PT ;  /* 0x000000151a1c7209 */ /* 0x008fe40007810000 */
[----:B------:R-:W-:-:S03]  /*8fa0*/  FMNMX.FTZ R26, R3, R12, !PT ;  /* 0x0000000c031a7209 */ /* 0x000fc60007810000 */
[----:B------:R-:W0:Y:S01]  /*8fb0*/  SHFL.BFLY PT, R21, R28, 0x1, 0x1f ;  /* 0x0c201f001c157f89 */ /* 0x000e2200000e0000 */
[----:B------:R-:W-:-:S04]  /*8fc0*/  FMNMX.FTZ R26, R25, R26, !PT ;  /* 0x0000001a191a7209 */ /* 0x000fc80007810000 */
[----:B------:R-:W-:-:S04]  /*8fd0*/  FMNMX.FTZ R26, R27, R26, !PT ;  /* 0x0000001a1b1a7209 */ /* 0x000fc80007810000 */
[----:B------:R-:W-:-:S04]  /*8fe0*/  FMNMX.FTZ R26, R29, R26, !PT ;  /* 0x0000001a1d1a7209 */ /* 0x000fc80007810000 */
[----:B------:R-:W-:-:S04]  /*8ff0*/  FMNMX.FTZ R26, R31, R26, !PT ;  /* 0x0000001a1f1a7209 */ /* 0x000fc80007810000 */
[----:B------:R-:W-:-:S04]  /*9000*/  FMNMX.FTZ R26, R33, R26, !PT ;  /* 0x0000001a211a7209 */ /* 0x000fc80007810000 */
[----:B------:R-:W-:Y:S02]  /*9010*/  FMNMX.FTZ R26, R35, R26, !PT ;  /* 0x0000001a231a7209 */ /* 0x000fe40007810000 */
[----:B0-----:R-:W-:Y:S02]  /*9020*/  FMNMX.FTZ R21, R28, R21, !PT ;  /* 0x000000151c157209 */ /* 0x001fe40007810000 */
[----:B------:R-:W-:Y:S02]  /*9030*/  FMNMX.FTZ R26, R37, R26, !PT ;  /* 0x0000001a251a7209 */ /* 0x000fe40007810000 */
[C---:B------:R-:W-:Y:S01]  /*9040*/  FSETP.NEU.FTZ.AND P6, PT, R21.reuse, -INF , PT ;  /* 0xff8000001500780b */ /* 0x040fe20003fdd000 */
[----:B------:R-:W-:Y:S01]  /*9050*/  FMUL.FTZ R20, R21, R180 ;  /* 0x000000b415147220 */ /* 0x000fe20000410000 */
[----:B------:R-:W-:-:S04]  /*9060*/  FMNMX.FTZ R26, R39, R26, !PT ;  /* 0x0000001a271a7209 */ /* 0x000fc80007810000 */
[----:B------:R-:W-:Y:S02]  /*9070*/  FMNMX.FTZ R26, R41, R26, !PT ;  /* 0x0000001a291a7209 */ /* 0x000fe40007810000 */
[----:B------:R-:W-:Y:S02]  /*9080*/  FSEL R30, R20, RZ, P6 ;  /* 0x000000ff141e7208 */ /* 0x000fe40003000000 */
[----:B------:R-:W-:Y:S01]  /*9090*/  FMNMX.FTZ R26, R43, R26, !PT ;  /* 0x0000001a2b1a7209 */ /* 0x000fe20007810000 */
[----:B------:R0:W3:Y:S02]  /*90a0*/  MUFU.TANH R20, R63 ;  /* 0x0000003f00147308 */ /* 0x0000e40000002400 */
[--C-:B------:R-:W-:Y:S01]  /*90b0*/  FFMA.FTZ R152, R73, R180, -R30.reuse ;  /* 0x000000b449987223 */ /* 0x100fe2000001081e */
[----:B------:R-:W-:Y:S01]  /*90c0*/  FMNMX.FTZ R26, R45, R26, !PT ;  /* 0x0000001a2d1a7209 */ /* 0x000fe20007810000 */
[-CC-:B------:R-:W-:Y:S01]  /*90d0*/  FFMA.FTZ R154, R75, R180.reuse, -R30.reuse ;  /* 0x000000b44b9a7223 */ /* 0x180fe2000001081e */
[----:B------:R-:W-:Y:S01]  /*90e0*/  FSEL R73, R66, -INF , P2 ;  /* 0xff80000042497808 */ /* 0x000fe20001000000 */
[--C-:B------:R-:W-:Y:S01]  /*90f0*/  FFMA.FTZ R61, R77, R180, -R30.reuse ;  /* 0x000000b44d3d7223 */ /* 0x100fe2000001081e */
[----:B------:R-:W-:Y:S01]  /*9100*/  FMNMX.FTZ R26, R47, R26, !PT ;  /* 0x0000001a2f1a7209 */ /* 0x000fe20007810000 */
[--C-:B------:R-:W-:Y:S01]  /*9110*/  FFMA.FTZ R59, R24, R180, -R30.reuse ;  /* 0x000000b4183b7223 */ /* 0x100fe2000001081e */
[----:B------:R-:W-:Y:S01]  /*9120*/  FSEL R75, R70, -INF , P4 ;  /* 0xff800000464b7808 */ /* 0x000fe20002000000 */
[----:B------:R-:W-:Y:S01]  /*9130*/  MUFU.EX2 R152, R152 ;  /* 0x0000009800987308 */ /* 0x000fe20000000800 */
[----:B------:R-:W-:Y:S01]  /*9140*/  FMNMX.FTZ R26, R49, R26, !PT ;  /* 0x0000001a311a7209 */ /* 0x000fe20007810000 */
[-CC-:B------:R-:W-:Y:S01]  /*9150*/  FFMA.FTZ R156, R79, R180.reuse, -R30.reuse ;  /* 0x000000b44f9c7223 */ /* 0x180fe2000001081e */
[-CC-:B0-----:R-:W-:Y:S01]  /*9160*/  FFMA.FTZ R63, R81, R180.reuse, -R30.reuse ;  /* 0x000000b4513f7223 */ /* 0x181fe2000001081e */
[--C-:B------:R-:W-:Y:S01]  /*9170*/  FFMA.FTZ R158, R83, R180, -R30.reuse ;  /* 0x000000b4539e7223 */ /* 0x100fe2000001081e */
[----:B------:R-:W-:Y:S01]  /*9180*/  FMNMX.FTZ R26, R51, R26, !PT ;  /* 0x0000001a331a7209 */ /* 0x000fe20007810000 */
[--C-:B------:R-:W-:Y:S01]  /*9190*/  FFMA.FTZ R65, R85, R180, -R30.reuse ;  /* 0x000000b455417223 */ /* 0x100fe2000001081e */
[----:B---3--:R-:W-:Y:S01]  /*91a0*/  FSEL R69, R20, -INF , P1 ;  /* 0xff80000014457808 */ /* 0x008fe20000800000 */
[----:B------:R-:W0:Y:S01]  /*91b0*/  MUFU.EX2 R59, R59 ;  /* 0x0000003b003b7308 */ /* 0x000e220000000800 */
[----:B------:R-:W-:Y:S01]  /*91c0*/  FMNMX.FTZ R26, R53, R26, !PT ;  /* 0x0000001a351a7209 */ /* 0x000fe20007810000 */
[-CC-:B------:R-:W-:Y:S01]  /*91d0*/  FFMA.FTZ R160, R87, R180.reuse, -R30.reuse ;  /* 0x000000b457a07223 */ /* 0x180fe2000001081e */
[-CC-:B------:R-:W-:Y:S01]  /*91e0*/  FFMA.FTZ R89, R89, R180.reuse, -R30.reuse ;  /* 0x000000b459597223 */ /* 0x180fe2000001081e */
[--C-:B------:R-:W-:Y:S01]  /*91f0*/  FFMA.FTZ R91, R91, R180, -R30.reuse ;  /* 0x000000b45b5b7223 */ /* 0x100fe2000001081e */
[----:B------:R-:W-:Y:S01]  /*9200*/  FMNMX.FTZ R26, R55, R26, !PT ;  /* 0x0000001a371a7209 */ /* 0x000fe20007810000 */
[-CC-:B------:R-:W-:Y:S01]  /*9210*/  FFMA.FTZ R93, R93, R180.reuse, -R30.reuse ;  /* 0x000000b45d5d7223 */ /* 0x180fe2000001081e */
[--C-:B------:R-:W-:Y:S01]  /*9220*/  FFMA.FTZ R95, R95, R180, -R30.reuse ;  /* 0x000000b45f5f7223 */ /* 0x100fe2000001081e */
[----:B------:R-:W3:Y:S01]  /*9230*/  MUFU.EX2 R154, R154 ;  /* 0x0000009a009a7308 */ /* 0x000ee20000000800 */
[----:B------:R-:W-:Y:S01]  /*9240*/  FMNMX.FTZ R26, R57, R26, !PT ;  /* 0x0000001a391a7209 */ /* 0x000fe20007810000 */
[-CC-:B------:R-:W-:Y:S01]  /*9250*/  FFMA.FTZ R97, R97, R180.reuse, -R30.reuse ;  /* 0x000000b461617223 */ /* 0x180fe2000001081e */
[-CC-:B------:R-:W-:Y:S01]  /*9260*/  FFMA.FTZ R99, R99, R180.reuse, -R30.reuse ;  /* 0x000000b463637223 */ /* 0x180fe2000001081e */
[--C-:B------:R-:W-:Y:S01]  /*9270*/  FFMA.FTZ R101, R101, R180, -R30.reuse ;  /* 0x000000b465657223 */ /* 0x100fe2000001081e */
[----:B------:R-:W-:Y:S01]  /*9280*/  FMNMX.FTZ R26, R69, R26, !PT ;  /* 0x0000001a451a7209 */ /* 0x000fe20007810000 */
[-CC-:B------:R-:W-:Y:S01]  /*9290*/  FFMA.FTZ R103, R103, R180.reuse, -R30.reuse ;  /* 0x000000b467677223 */ /* 0x180fe2000001081e */
[--C-:B------:R-:W-:Y:S01]  /*92a0*/  FFMA.FTZ R105, R105, R180, -R30.reuse ;  /* 0x000000b469697223 */ /* 0x100fe2000001081e */
[----:B------:R-:W4:Y:S01]  /*92b0*/  MUFU.EX2 R61, R61 ;  /* 0x0000003d003d7308 */ /* 0x000f220000000800 */
[----:B------:R-:W-:Y:S01]  /*92c0*/  FMNMX.FTZ R26, R73, R26, !PT ;  /* 0x0000001a491a7209 */ /* 0x000fe20007810000 */
[-CC-:B------:R-:W-:Y:S01]  /*92d0*/  FFMA.FTZ R107, R107, R180.reuse, -R30.reuse ;  /* 0x000000b46b6b7223 */ /* 0x180fe2000001081e */
[-CC-:B------:R-:W-:Y:S01]  /*92e0*/  FFMA.FTZ R109, R109, R180.reuse, -R30.reuse ;  /* 0x000000b46d6d7223 */ /* 0x180fe2000001081e */
[--C-:B------:R-:W-:Y:S01]  /*92f0*/  FFMA.FTZ R111, R111, R180, -R30.reuse ;  /* 0x000000b46f6f7223 */ /* 0x100fe2000001081e */
[----:B------:R-:W-:Y:S01]  /*9300*/  FMNMX.FTZ R26, R67, R26, !PT ;  /* 0x0000001a431a7209 */ /* 0x000fe20007810000 */
[-CC-:B------:R-:W-:Y:S01]  /*9310*/  FFMA.FTZ R113, R113, R180.reuse, -R30.reuse ;  /* 0x000000b471717223 */ /* 0x180fe2000001081e */
[--C-:B------:R-:W-:Y:S01]  /*9320*/  FFMA.FTZ R115, R115, R180, -R30.reuse ;  /* 0x000000b473737223 */ /* 0x100fe2000001081e */
[----:B------:R-:W1:Y:S01]  /*9330*/  MUFU.EX2 R156, R156 ;  /* 0x0000009c009c7308 */ /* 0x000e620000000800 */
[----:B------:R-:W-:Y:S01]  /*9340*/  FMNMX.FTZ R26, R75, R26, !PT ;  /* 0x0000001a4b1a7209 */ /* 0x000fe20007810000 */
[----:B------:R-:W-:-:S03]  /*9350*/  FFMA.FTZ R30, R117, R180, -R30 ;  /* 0x000000b4751e7223 */ /* 0x000fc6000001081e */
[----:B------:R-:W-:-:S03]  /*9360*/  FMNMX.FTZ R26, R71, R26, !PT ;  /* 0x0000001a471a7209 */ /* 0x000fc60007810000 */
[----:B------:R-:W-:Y:S02]  /*9370*/  MUFU.EX2 R63, R63 ;  /* 0x0000003f003f7308 */ /* 0x000fe40000000800 */
[----:B------:R-:W2:Y:S06]  /*9380*/  SHFL.BFLY PT, R77, R26, 0x2, 0x1f ;  /* 0x0c401f001a4d7f89 */ /* 0x000eac00000e0000 */
[----:B------:R-:W-:Y:S08]  /*9390*/  MUFU.EX2 R158, R158 ;  /* 0x0000009e009e7308 */ /* 0x000ff00000000800 */
[----:B------:R-:W-:Y:S08]  /*93a0*/  MUFU.EX2 R65, R65 ;  /* 0x0000004100417308 */ /* 0x000ff00000000800 */
[----:B------:R-:W-:Y:S01]  /*93b0*/  MUFU.EX2 R160, R160 ;  /* 0x000000a000a07308 */ /* 0x000fe20000000800 */
[----:B--2---:R-:W-:-:S05]  /*93c0*/  FMNMX.FTZ R77, R26, R77, !PT ;  /* 0x0000004d1a4d7209 */ /* 0x004fca0007810000 */
[----:B------:R-:W2:Y:S02]  /*93d0*/  SHFL.BFLY PT, R178, R77, 0x1, 0x1f ;  /* 0x0c201f004db27f89 */ /* 0x000ea400000e0000 */
[----:B------:R-:W-:Y:S08]  /*93e0*/  MUFU.EX2 R89, R89 ;  /* 0x0000005900597308 */ /* 0x000ff00000000800 */
[----:B------:R-:W-:Y:S08]  /*93f0*/  MUFU.EX2 R91, R91 ;  /* 0x0000005b005b7308 */ /* 0x000ff00000000800 */
[----:B------:R-:W-:Y:S01]  /*9400*/  MUFU.EX2 R162, R93 ;  /* 0x0000005d00a27308 */ /* 0x000fe20000000800 */
[----:B--2---:R-:W-:-:S07]  /*9410*/  FMNMX.FTZ R178, R77, R178, !PT ;  /* 0x000000b24db27209 */ /* 0x004fce0007810000 */
[----:B------:R-:W-:Y:S01]  /*9420*/  MUFU.EX2 R95, R95 ;  /* 0x0000005f005f7308 */ /* 0x000fe20000000800 */
[C---:B------:R-:W-:Y:S01]  /*9430*/  FSETP.NEU.FTZ.AND P1, PT, R178.reuse, -INF , PT ;  /* 0xff800000b200780b */ /* 0x040fe20003f3d000 */
[----:B------:R-:W-:-:S06]  /*9440*/  FMUL.FTZ R20, R178, R180 ;  /* 0x000000b4b2147220 */ /* 0x000fcc0000410000 */
[----:B------:R-:W-:Y:S01]  /*9450*/  MUFU.EX2 R164, R97 ;  /* 0x0000006100a47308 */ /* 0x000fe20000000800 */
[----:B------:R-:W-:Y:S02]  /*9460*/  FSEL R20, R20, RZ, P1 ;  /* 0x000000ff14147208 */ /* 0x000fe40000800000 */
[----:B------:R-:W-:Y:S02]  /*9470*/  ISETP.NE.AND P1, PT, R72, RZ, PT ;  /* 0x000000ff4800720c */ /* 0x000fe40003f25270 */
[----:B------:R-:W2:Y:S01]  /*9480*/  S2R R72, SR_TID.X ;  /* 0x0000000000487919 */ /* 0x000ea20000002100 */
[-CC-:B------:R-:W-:Y:S01]  /*9490*/  FFMA.FTZ R12, R12, R180.reuse, -R20.reuse ;  /* 0x000000b40c0c7223 */ /* 0x180fe20000010814 */
[-CC-:B------:R-:W-:Y:S01]  /*94a0*/  FFMA.FTZ R3, R3, R180.reuse, -R20.reuse ;  /* 0x000000b403037223 */ /* 0x180fe20000010814 */
[-CC-:B------:R-:W-:Y:S01]  /*94b0*/  FFMA.FTZ R25, R25, R180.reuse, -R20.reuse ;  /* 0x000000b419197223 */ /* 0x180fe20000010814 */
[-CC-:B------:R-:W-:Y:S01]  /*94c0*/  FFMA.FTZ R27, R27, R180.reuse, -R20.reuse ;  /* 0x000000b41b1b7223 */ /* 0x180fe20000010814 */
[-CC-:B------:R-:W-:Y:S01]  /*94d0*/  FFMA.FTZ R29, R29, R180.reuse, -R20.reuse ;  /* 0x000000b41d1d7223 */ /* 0x180fe20000010814 */
[----:B------:R0:W-:Y:S01]  /*94e0*/  MUFU.EX2 R153, R3 ;  /* 0x0000000300997308 */ /* 0x0001e20000000800 */
[-CC-:B------:R-:W-:Y:S01]  /*94f0*/  FFMA.FTZ R31, R31, R180.reuse, -R20.reuse ;  /* 0x000000b41f1f7223 */ /* 0x180fe20000010814 */
[-CC-:B------:R-:W-:Y:S01]  /*9500*/  FFMA.FTZ R33, R33, R180.reuse, -R20.reuse ;  /* 0x000000b421217223 */ /* 0x180fe20000010814 */
[-CC-:B------:R-:W-:Y:S01]  /*9510*/  FFMA.FTZ R35, R35, R180.reuse, -R20.reuse ;  /* 0x000000b423237223 */ /* 0x180fe20000010814 */
[-CC-:B------:R-:W-:Y:S01]  /*9520*/  FFMA.FTZ R37, R37, R180.reuse, -R20.reuse ;  /* 0x000000b425257223 */ /* 0x180fe20000010814 */
[-CC-:B------:R-:W-:Y:S01]  /*9530*/  FFMA.FTZ R39, R39, R180.reuse, -R20.reuse ;  /* 0x000000b427277223 */ /* 0x180fe20000010814 */
[-CC-:B------:R-:W-:Y:S01]  /*9540*/  FFMA.FTZ R41, R41, R180.reuse, -R20.reuse ;  /* 0x000000b429297223 */ /* 0x180fe20000010814 */
[-CC-:B------:R-:W-:Y:S01]  /*9550*/  FFMA.FTZ R43, R43, R180.reuse, -R20.reuse ;  /* 0x000000b42b2b7223 */ /* 0x180fe20000010814 */
[----:B------:R-:W2:Y:S01]  /*9560*/  MUFU.EX2 R12, R12 ;  /* 0x0000000c000c7308 */ /* 0x000ea20000000800 */
[----:B0-----:R-:W-:Y:S01]  /*9570*/  FADD.FTZ R3, R152, R59 ;  /* 0x0000003b98037221 */ /* 0x001fe20000010000 */
[-CC-:B------:R-:W-:Y:S01]  /*9580*/  FFMA.FTZ R45, R45, R180.reuse, -R20.reuse ;  /* 0x000000b42d2d7223 */ /* 0x180fe20000010814 */
[-CC-:B------:R-:W-:Y:S01]  /*9590*/  FFMA.FTZ R47, R47, R180.reuse, -R20.reuse ;  /* 0x000000b42f2f7223 */ /* 0x180fe20000010814 */
[-CC-:B------:R-:W-:Y:S01]  /*95a0*/  FFMA.FTZ R49, R49, R180.reuse, -R20.reuse ;  /* 0x000000b431317223 */ /* 0x180fe20000010814 */
[----:B---3--:R-:W-:Y:S01]  /*95b0*/  FADD.FTZ R36, R154, R3 ;  /* 0x000000039a247221 */ /* 0x008fe20000010000 */
[-CC-:B------:R-:W-:Y:S01]  /*95c0*/  FFMA.FTZ R51, R51, R180.reuse, -R20.reuse ;  /* 0x000000b433337223 */ /* 0x180fe20000010814 */
[-C--:B------:R-:W-:Y:S01]  /*95d0*/  FFMA.FTZ R53, R53, R180.reuse, -R20 ;  /* 0x000000b435357223 */ /* 0x080fe20000010814 */
[----:B------:R-:W0:Y:S01]  /*95e0*/  MUFU.EX2 R25, R25 ;  /* 0x0000001900197308 */ /* 0x000e220000000800 */
[----:B----4-:R-:W-:Y:S01]  /*95f0*/  FADD.FTZ R3, R61, R36 ;  /* 0x000000243d037221 */ /* 0x010fe20000010000 */
[-CC-:B------:R-:W-:Y:S01]  /*9600*/  FFMA.FTZ R55, R55, R180.reuse, -R20.reuse ;  /* 0x000000b437377223 */ /* 0x180fe20000010814 */
[-CC-:B------:R-:W-:Y:S01]  /*9610*/  FFMA.FTZ R57, R57, R180.reuse, -R20.reuse ;  /* 0x000000b439397223 */ /* 0x180fe20000010814 */
[-CC-:B------:R-:W-:Y:S01]  /*9620*/  FFMA.FTZ R69, R69, R180.reuse, -R20.reuse ;  /* 0x000000b445457223 */ /* 0x180fe20000010814 */
[----:B-1----:R-:W-:Y:S01]  /*9630*/  FADD.FTZ R40, R156, R3 ;  /* 0x000000039c287221 */ /* 0x002fe20000010000 */
[-CC-:B------:R-:W-:Y:S01]  /*9640*/  FFMA.FTZ R73, R73, R180.reuse, -R20.reuse ;  /* 0x000000b449497223 */ /* 0x180fe20000010814 */
[-C--:B------:R-:W-:Y:S01]  /*9650*/  FFMA.FTZ R67, R67, R180.reuse, -R20 ;  /* 0x000000b443437223 */ /* 0x080fe20000010814 */
[----:B------:R1:W3:Y:S01]  /*9660*/  MUFU.EX2 R24, R27 ;  /* 0x0000001b00187308 */ /* 0x0002e20000000800 */
[----:B--2---:R-:W-:Y:S01]  /*9670*/  FADD.FTZ R38, R153, R12 ;  /* 0x0000000c99267221 */ /* 0x004fe20000010000 */
[----:B------:R-:W-:Y:S01]  /*9680*/  SHF.R.U32.HI R72, RZ, 0x7, R72 ;  /* 0x00000007ff487819 */ /* 0x000fe20000011648 */
[-CC-:B------:R-:W-:Y:S01]  /*9690*/  FFMA.FTZ R75, R75, R180.reuse, -R20.reuse ;  /* 0x000000b44b4b7223 */ /* 0x180fe20000010814 */
[----:B------:R-:W-:Y:S01]  /*96a0*/  FFMA.FTZ R71, R71, R180, -R20 ;  /* 0x000000b447477223 */ /* 0x000fe20000010814 */
[----:B------:R-:W-:-:S02]  /*96b0*/  F2FP.F16.F32.PACK_AB R153, R12, R153 ;  /* 0x000000990c99723e */ /* 0x000fc400000000ff */
[----:B------:R-:W-:Y:S01]  /*96c0*/  IADD3 R179, -R72, 0xb, RZ ;  /* 0x0000000b48b37810 */ /* 0x000fe20007ffe1ff */
[----:B------:R-:W2:Y:S01]  /*96d0*/  MUFU.EX2 R29, R29 ;  /* 0x0000001d001d7308 */ /* 0x000ea20000000800 */
[----:B-1----:R-:W-:Y:S01]  /*96e0*/  FADD.FTZ R27, R63, R40 ;  /* 0x000000283f1b7221 */ /* 0x002fe20000010000 */
[----:B0-----:R-:W-:Y:S01]  /*96f0*/  FADD.FTZ R3, R25, R38 ;  /* 0x0000002619037221 */ /* 0x001fe20000010000 */
[----:B------:R-:W-:Y:S02]  /*9700*/  F2FP.F16.F32.PACK_AB R152, R59, R152 ;  /* 0x000000983b98723e */ /* 0x000fe400000000ff */
[----:B------:R-:W-:Y:S01]  /*9710*/  FADD.FTZ R38, R158, R27 ;  /* 0x0000001b9e267221 */ /* 0x000fe20000010000 */
[----:B------:R-:W-:Y:S02]  /*9720*/  F2FP.F16.F32.PACK_AB R154, R61, R154 ;  /* 0x0000009a3d9a723e */ /* 0x000fe400000000ff */
[----:B------:R0:W1:Y:S01]  /*9730*/  MUFU.EX2 R26, R31 ;  /* 0x0000001f001a7308 */ /* 0x0000620000000800 */
[----:B---3--:R-:W-:Y:S01]  /*9740*/  FADD.FTZ R40, R24, R3 ;  /* 0x0000000318287221 */ /* 0x008fe20000010000 */
[----:B------:R-:W-:-:S02]  /*9750*/  @!P1 IADD3 R3, R14, 0x22840, RZ ;  /* 0x000228400e039810 */ /* 0x000fc40007ffe0ff */
[----:B------:R-:W-:Y:S02]  /*9760*/  F2FP.F16.F32.PACK_AB R155, R24, R25 ;  /* 0x00000019189b723e */ /* 0x000fe400000000ff */
[----:B------:R-:W-:Y:S01]  /*9770*/  @!P1 PRMT R3, RZ, 0x654, R3 ;  /* 0x00000654ff039816 */ /* 0x000fe20000000003 */
[----:B------:R3:W-:Y:S06]  /*9780*/  BAR.ARV R179, 0x100 ;  /* 0x000400b30000751d */ /* 0x0007ec0000002000 */
[----:B------:R-:W4:Y:S01]  /*9790*/  MUFU.EX2 R33, R33 ;  /* 0x0000002100217308 */ /* 0x000f220000000800 */
[----:B0-----:R-:W-:Y:S01]  /*97a0*/  FADD.FTZ R31, R65, R38 ;  /* 0x00000026411f7221 */ /* 0x001fe20000010000 */
[----:B--2---:R-:W-:Y:S01]  /*97b0*/  FADD.FTZ R27, R29, R40 ;  /* 0x000000281d1b7221 */ /* 0x004fe20000010000 */
[----:B------:R0:W-:Y:S01]  /*97c0*/  @!P1 SYNCS.ARRIVE.TRANS64.RED.A1T0 RZ, [R3+URZ], RZ ;  /* 0x000000ff03ff99a7 */ /* 0x0001e2000810043f */
[----:B------:R-:W-:Y:S01]  /*97d0*/  F2FP.F16.F32.PACK_AB R156, R63, R156 ;  /* 0x0000009c3f9c723e */ /* 0x000fe200000000ff */
[----:B------:R-:W-:Y:S01]  /*97e0*/  FADD.FTZ R42, R160, R31 ;  /* 0x0000001fa02a7221 */ /* 0x000fe20000010000 */
[----:B-1----:R-:W-:Y:S01]  /*97f0*/  FADD.FTZ R40, R26, R27 ;  /* 0x0000001b1a287221 */ /* 0x002fe20000010000 */
[----:B------:R-:W-:Y:S01]  /*9800*/  F2FP.F16.F32.PACK_AB R158, R65, R158 ;  /* 0x0000009e419e723e */ /* 0x000fe200000000ff */
[----:B------:R-:W1:Y:S01]  /*9810*/  MUFU.EX2 R28, R35 ;  /* 0x00000023001c7308 */ /* 0x000e620000000800 */
[C---:B------:R-:W-:Y:S01]  /*9820*/  FADD.FTZ R42, R89.reuse, R42 ;  /* 0x0000002a592a7221 */ /* 0x040fe20000010000 */
[----:B------:R-:W-:-:S02]  /*9830*/  F2FP.F16.F32.PACK_AB R160, R89, R160 ;  /* 0x000000a059a0723e */ /* 0x000fc400000000ff */
[----:B------:R-:W-:Y:S01]  /*9840*/  F2FP.F16.F32.PACK_AB R157, R26, R29 ;  /* 0x0000001d1a9d723e */ /* 0x000fe200000000ff */
[----:B------:R-:W-:-:S03]  /*9850*/  FADD.FTZ R31, R91, R42 ;  /* 0x0000002a5b1f7221 */ /* 0x000fc60000010000 */
[----:B------:R-:W0:Y:S01]  /*9860*/  MUFU.EX2 R37, R37 ;  /* 0x0000002500257308 */ /* 0x000e220000000800 */
[----:B----4-:R-:W-:Y:S01]  /*9870*/  FADD.FTZ R27, R33, R40 ;  /* 0x00000028211b7221 */ /* 0x010fe20000010000 */
[C---:B------:R-:W-:Y:S01]  /*9880*/  FADD.FTZ R44, R162.reuse, R31 ;  /* 0x0000001fa22c7221 */ /* 0x040fe20000010000 */
[----:B------:R-:W-:-:S05]  /*9890*/  F2FP.F16.F32.PACK_AB R162, R162, R91 ;  /* 0x0000005ba2a2723e */ /* 0x000fca00000000ff */
[----:B------:R-:W2:Y:S01]  /*98a0*/  MUFU.EX2 R32, R39 ;  /* 0x0000002700207308 */ /* 0x000ea20000000800 */
[C---:B-1----:R-:W-:Y:S01]  /*98b0*/  FADD.FTZ R42, R28.reuse, R27 ;  /* 0x0000001b1c2a7221 */ /* 0x042fe20000010000 */
[----:B------:R-:W-:Y:S01]  /*98c0*/  FADD.FTZ R27, R95, R44 ;  /* 0x0000002c5f1b7221 */ /* 0x000fe20000010000 */
[----:B------:R-:W-:-:S03]  /*98d0*/  F2FP.F16.F32.PACK_AB R159, R28, R33 ;  /* 0x000000211c9f723e */ /* 0x000fc600000000ff */
[C---:B------:R-:W-:Y:S01]  /*98e0*/  FADD.FTZ R44, R164.reuse, R27 ;  /* 0x0000001ba42c7221 */ /* 0x040fe20000010000 */
[----:B------:R-:W-:Y:S01]  /*98f0*/  F2FP.F16.F32.PACK_AB R164, R164, R95 ;  /* 0x0000005fa4a4723e */ /* 0x000fe200000000ff */
[----:B------:R-:W1:Y:S01]  /*9900*/  MUFU.EX2 R41, R41 ;  /* 0x0000002900297308 */ /* 0x000e620000000800 */
[----:B0-----:R-:W-:-:S07]  /*9910*/  FADD.FTZ R3, R37, R42 ;  /* 0x0000002a25037221 */ /* 0x001fce0000010000 */
[----:B------:R-:W0:Y:S01]  /*9920*/  MUFU.EX2 R99, R99 ;  /* 0x0000006300637308 */ /* 0x000e220000000800 */
[C---:B--2---:R-:W-:Y:S01]  /*9930*/  FADD.FTZ R42, R32.reuse, R3 ;  /* 0x00000003202a7221 */ /* 0x044fe20000010000 */
[----:B------:R-:W-:-:S06]  /*9940*/  F2FP.F16.F32.PACK_AB R161, R32, R37 ;  /* 0x0000002520a1723e */ /* 0x000fcc00000000ff */
[----:B------:R-:W2:Y:S01]  /*9950*/  MUFU.EX2 R34, R43 ;  /* 0x0000002b00227308 */ /* 0x000ea20000000800 */
[----:B-1----:R-:W-:-:S07]  /*9960*/  FADD.FTZ R3, R41, R42 ;  /* 0x0000002a29037221 */ /* 0x002fce0000010000 */
[----:B------:R-:W1:Y:S01]  /*9970*/  MUFU.EX2 R166, R101 ;  /* 0x0000006500a67308 */ /* 0x000e620000000800 */
[----:B0-----:R-:W-:-:S07]  /*9980*/  FADD.FTZ R27, R99, R44 ;  /* 0x0000002c631b7221 */ /* 0x001fce0000010000 */
[----:B------:R-:W0:Y:S01]  /*9990*/  MUFU.EX2 R45, R45 ;  /* 0x0000002d002d7308 */ /* 0x000e220000000800 */
[C---:B--2---:R-:W-:Y:S01]  /*99a0*/  FADD.FTZ R44, R34.reuse, R3 ;  /* 0x00000003222c7221 */ /* 0x044fe20000010000 */
[----:B------:R-:W-:-:S06]  /*99b0*/  F2FP.F16.F32.PACK_AB R163, R34, R41 ;  /* 0x0000002922a3723e */ /* 0x000fcc00000000ff */
[----:B------:R-:W2:Y:S01]  /*99c0*/  MUFU.EX2 R103, R103 ;  /* 0x0000006700677308 */ /* 0x000ea20000000800 */
[C---:B-1----:R-:W-:Y:S01]  /*99d0*/  FADD.FTZ R46, R166.reuse, R27 ;  /* 0x0000001ba62e7221 */ /* 0x042fe20000010000 */
[----:B------:R-:W-:-:S06]  /*99e0*/  F2FP.F16.F32.PACK_AB R166, R166, R99 ;  /* 0x00000063a6a6723e */ /* 0x000fcc00000000ff */
[----:B------:R-:W1:Y:S01]  /*99f0*/  MUFU.EX2 R36, R47 ;  /* 0x0000002f00247308 */ /* 0x000e620000000800 */
[----:B0-----:R-:W-:-:S07]  /*9a00*/  FADD.FTZ R3, R45, R44 ;  /* 0x0000002c2d037221 */ /* 0x001fce0000010000 */
[----:B------:R-:W0:Y:S01]  /*9a10*/  MUFU.EX2 R168, R105 ;  /* 0x0000006900a87308 */ /* 0x000e220000000800 */
[----:B--2---:R-:W-:-:S07]  /*9a20*/  FADD.FTZ R27, R103, R46 ;  /* 0x0000002e671b7221 */ /* 0x004fce0000010000 */
[----:B------:R-:W2:Y:S01]  /*9a30*/  MUFU.EX2 R49, R49 ;  /* 0x0000003100317308 */ /* 0x000ea20000000800 */
[C---:B-1----:R-:W-:Y:S01]  /*9a40*/  FADD.FTZ R20, R36.reuse, R3 ;  /* 0x0000000324147221 */ /* 0x042fe20000010000 */
[----:B------:R-:W-:-:S06]  /*9a50*/  F2FP.F16.F32.PACK_AB R165, R36, R45 ;  /* 0x0000002d24a5723e */ /* 0x000fcc00000000ff */
[----:B------:R-:W1:Y:S01]  /*9a60*/  MUFU.EX2 R107, R107 ;  /* 0x0000006b006b7308 */ /* 0x000e620000000800 */
[C---:B0-----:R-:W-:Y:S01]  /*9a70*/  FADD.FTZ R44, R168.reuse, R27 ;  /* 0x0000001ba82c7221 */ /* 0x041fe20000010000 */
[----:B------:R-:W-:-:S06]  /*9a80*/  F2FP.F16.F32.PACK_AB R168, R168, R103 ;  /* 0x00000067a8a8723e */ /* 0x000fcc00000000ff */
[----:B------:R-:W0:Y:S01]  /*9a90*/  MUFU.EX2 R38, R51 ;  /* 0x0000003300267308 */ /* 0x000e220000000800 */
[----:B--2---:R-:W-:-:S07]  /*9aa0*/  FADD.FTZ R3, R49, R20 ;  /* 0x0000001431037221 */ /* 0x004fce0000010000 */
[----:B------:R-:W2:Y:S01]  /*9ab0*/  MUFU.EX2 R170, R109 ;  /* 0x0000006d00aa7308 */ /* 0x000ea20000000800 */
[----:B-1----:R-:W-:-:S07]  /*9ac0*/  FADD.FTZ R27, R107, R44 ;  /* 0x0000002c6b1b7221 */ /* 0x002fce0000010000 */
[----:B------:R-:W1:Y:S01]  /*9ad0*/  MUFU.EX2 R53, R53 ;  /* 0x0000003500357308 */ /* 0x000e620000000800 */
[C---:B0-----:R-:W-:Y:S01]  /*9ae0*/  FADD.FTZ R44, R38.reuse, R3 ;  /* 0x00000003262c7221 */ /* 0x041fe20000010000 */
[----:B------:R-:W-:-:S06]  /*9af0*/  F2FP.F16.F32.PACK_AB R167, R38, R49 ;  /* 0x0000003126a7723e */ /* 0x000fcc00000000ff */
        /* <DEDUP_REMOVED lines=21> */
[----:B0-----:R-:W-:-:S07]  /*9c50*/  FADD.FTZ R25, R73, R46 ;  /* 0x0000002e49197221 */ /* 0x001fce0000010000 */
[----:B------:R-:W0:Y:S01]  /*9c60*/  MUFU.EX2 R30, R30 ;  /* 0x0000001e001e7308 */ /* 0x000e220000000800 */
[C---:B--2---:R-:W-:Y:S01]  /*9c70*/  FADD.FTZ R12, R20.reuse, R25 ;  /* 0x00000019140c7221 */ /* 0x044fe20000010000 */
[----:B------:R-:W-:-:S06]  /*9c80*/  F2FP.F16.F32.PACK_AB R173, R20, R73 ;  /* 0x0000004914ad723e */ /* 0x000fcc00000000ff */
[----:B------:R-:W2:Y:S01]  /*9c90*/  MUFU.EX2 R44, R71 ;  /* 0x00000047002c7308 */ /* 0x000ea20000000800 */
[----:B-1----:R-:W-:Y:S01]  /*9ca0*/  FADD.FTZ R25, R75, R12 ;  /* 0x0000000c4b197221 */ /* 0x002fe20000010000 */
[C---:B0-----:R-:W-:Y:S01]  /*9cb0*/  FADD.FTZ R3, R30.reuse, R27 ;  /* 0x0000001b1e037221 */ /* 0x041fe20000010000 */
[----:B------:R-:W-:Y:S02]  /*9cc0*/  F2FP.F16.F32.PACK_AB R174, R30, R115 ;  /* 0x000000731eae723e */ /* 0x000fe400000000ff */
[C---:B--2---:R-:W-:Y:S01]  /*9cd0*/  FADD.FTZ R12, R44.reuse, R25 ;  /* 0x000000192c0c7221 */ /* 0x044fe20000010000 */
[----:B------:R-:W-:Y:S01]  /*9ce0*/  F2FP.F16.F32.PACK_AB R175, R44, R75 ;  /* 0x0000004b2caf723e */ /* 0x000fe200000000ff */
[----:B---3--:R-:W-:Y:S06]  /*9cf0*/  @!P0 BRA `(.L_x_713) ;  /* 0x0000000000048947 */ /* 0x008fec0003800000 */
[----:B------:R-:W-:Y:S01]  /*9d00*/  BPT.TRAP 0x1 ;  /* 0x000000040000795c */ /* 0x000fe20000300000 */
.L_x_713:
[----:B------:R0:W1:Y:S01]  /*9d10*/  SYNCS.PHASECHK.TRANS64.TRYWAIT P2, [R14+URZ+0x22850], R13 ;  /* 0x0228500d0e0075a7 */ /* 0x000062000804017f */
[----:B------:R-:W-:Y:S05]  /*9d20*/  @!P0 BRA `(.L_x_714) ;  /* 0x0000000000048947 */ /* 0x000fea0003800000 */
[----:B------:R-:W-:Y:S01]  /*9d30*/  BPT.TRAP 0x1 ;  /* 0x000000040000795c */ /* 0x000fe20000300000 */
.L_x_714:
[----:B------:R-:W-:Y:S04]  /*9d40*/  BSSY B0, `(.L_x_715) ;  /* 0x0000004000007945 */ /* 0x000fe80003800000 */
[----:B-1----:R-:W-:Y:S05]  /*9d50*/  @P2 BRA `(.L_x_716) ;  /* 0x0000000000082947 */ /* 0x002fea0003800000 */
[----:B------:R-:W1:Y:S02]  /*9d60*/  SYNCS.PHASECHK.TRANS64.TRYWAIT P2, [R14+URZ+0x22850], R13 ;  /* 0x0228500d0e0075a7 */ /* 0x000e64000804017f */
[----:B-1----:R-:W-:Y:S05]  /*9d70*/  @!P2 BRA `(.L_x_717) ;  /* 0x000000dc0010a947 */ /* 0x002fea0003800000 */
.L_x_716:
[----:B------:R-:W-:Y:S05]  /*9d80*/  BSYNC B0 ;  /* 0x0000000000007941 */ /* 0x000fea0003800000 */
.L_x_715:
[----:B------:R-:W-:Y:S05]  /*9d90*/  WARPSYNC.ALL ;  /* 0x0000000000007948 */ /* 0x000fea0003800000 */
[----:B01----:R-:W-:Y:S01]  /*9da0*/  VIADD R13, R18, 0x400 ;  /* 0x00000400120d7836 */ /* 0x003fe20000000000 */
[----:B------:R0:W-:Y:S01]  /*9db0*/  BAR.SYNC.DEFER_BLOCKING R15, 0x100 ;  /* 0x0004000f0000751d */ /* 0x0001e20000010000 */
[----:B------:R-:W-:Y:S01]  /*9dc0*/  IMAD.MOV.U32 R183, RZ, RZ, 0x40000040 ;  /* 0x40000040ffb77424 */ /* 0x000fe200078e00ff */
[----:B------:R-:W-:Y:S01]  /*9dd0*/  ISETP.GE.AND P2, PT, R176, 0x61, PT ;  /* 0x00000061b000780c */ /* 0x000fe20003f46270 */
[----:B------:R-:W-:Y:S01]  /*9de0*/  @!P1 VIADD R14, R14, 0x22860 ;  /* 0x000228600e0e9836 */ /* 0x000fe20000000000 */
[----:B------:R-:W-:-:S02]  /*9df0*/  SHF.R.U32.HI R13, RZ, 0x4, R13 ;  /* 0x00000004ff0d7819 */ /* 0x000fc4000001160d */
[----:B------:R-:W-:Y:S01]  /*9e00*/  R2UR UR7, R183 ;  /* 0x00000000b70772ca */ /* 0x000fe200000e0000 */
[----:B------:R-:W-:Y:S01]  /*9e10*/  IMAD.MOV.U32 R183, RZ, RZ, 0x40000040 ;  /* 0x40000040ffb77424 */ /* 0x000fe200078e00ff */
[----:B------:R-:W-:Y:S01]  /*9e20*/  LOP3.LUT R13, R13, 0x3fff, RZ, 0xc0, !PT ;  /* 0x00003fff0d0d7812 */ /* 0x000fe200078ec0ff */
[----:B------:R-:W-:Y:S01]  /*9e30*/  ULDC UR43, c[0x0][0x9d8] ;  /* 0x00027600002b7ab9 */ /* 0x000fe20000000800 */
[----:B------:R-:W-:Y:S01]  /*9e40*/  @!P1 PRMT R14, RZ, 0x654, R14 ;  /* 0x00000654ff0e9816 */ /* 0x000fe2000000000e */
[----:B------:R-:W-:Y:S01]  /*9e50*/  ULDC UR42, c[0x0][0x988] ;  /* 0x00026200002a7ab9 */ /* 0x000fe20000000800 */
[----:B------:R-:W-:-:S05]  /*9e60*/  LOP3.LUT R13, R13, 0x3000000, RZ, 0xfc, !PT ;  /* 0x030000000d0d7812 */ /* 0x000fca00078efcff */
[----:B------:R-:W-:-:S05]  /*9e70*/  IMAD R182, R200, 0xc00, R13 ;  /* 0x00000c00c8b67824 */ /* 0x000fca00078e020d */
[----:B------:R-:W-:Y:S01]  /*9e80*/  R2UR UR6, R182 ;  /* 0x00000000b60672ca */ /* 0x000fe200000e0000 */
[----:B------:R-:W-:-:S12]  /*9e90*/  WARPGROUP.ARRIVE ;  /* 0x00000000000079c5 */ /* 0x000fd80000000000 */
[----:B------:R-:W-:Y:S03]  /*9ea0*/  HGMMA.64x256x16.F32 R24, R152, gdesc[UR4].tnspB, RZ, !UPT, gsb0 ;  /* 0x43e0000498187df0 */ /* 0x000fe6000c0008ff */
[----:B------:R-:W-:Y:S02]  /*9eb0*/  WARPGROUP.DEPBAR.LE gsb0, 0x0 ;  /* 0x00008000000079c5 */ /* 0x000fe40000010000 */
[----:B------:R-:W-:Y:S01]  /*9ec0*/  VIADD R152, R182, 0x80 ;  /* 0x00000080b6987836 */ /* 0x000fe20000000000 */
[----:B------:R-:W-:Y:S01]  /*9ed0*/  WARPGROUP.ARRIVE ;  /* 0x00000000000079c5 */ /* 0x000fe20000000000 */
[----:B------:R-:W-:-:S03]  /*9ee0*/  IMAD.MOV.U32 R153, RZ, RZ, 0x40000040 ;  /* 0x40000040ff997424 */ /* 0x000fc600078e00ff */
[----:B------:R-:W-:Y:S01]  /*9ef0*/  R2UR UR6, R152 ;  /* 0x00000000980672ca */ /* 0x000fe200000e0000 */
[----:B------:R-:W-:Y:S01]  /*9f00*/  VIADD R152, R182, 0x100 ;  /* 0x00000100b6987836 */ /* 0x000fe20000000000 */
[----:B------:R-:W-:Y:S01]  /*9f10*/  R2UR UR7, R153 ;  /* 0x00000000990772ca */ /* 0x000fe200000e0000 */
[----:B------:R-:W-:-:S15]  /*9f20*/  IMAD.MOV.U32 R153, RZ, RZ, 0x40000040 ;  /* 0x40000040ff997424 */ /* 0x000fde00078e00ff */
[----:B------:R-:W-:Y:S01]  /*9f30*/  HGMMA.64x256x16.F32 R24, R156, gdesc[UR4].tnspB, R24, gsb0 ;  /* 0x43e000049c187df0 */ /* 0x000fe20008000818 */
[----:B------:R-:W-:Y:S01]  /*9f40*/  R2UR UR6, R152 ;  /* 0x00000000980672ca */ /* 0x000fe200000e0000 */
[----:B------:R-:W-:Y:S01]  /*9f50*/  VIADD R152, R182, 0x180 ;  /* 0x00000180b6987836 */ /* 0x000fe20000000000 */
[----:B------:R-:W-:Y:S01]  /*9f60*/  R2UR UR7, R153 ;  /* 0x00000000990772ca */ /* 0x000fe200000e0000 */
[----:B------:R-:W-:Y:S01]  /*9f70*/  IMAD.MOV.U32 R153, RZ, RZ, 0x40000040 ;  /* 0x40000040ff997424 */ /* 0x000fe200078e00ff */
[----:B------:R-:W-:Y:S02]  /*9f80*/  WARPGROUP.DEPBAR.LE gsb0, 0x0 ;  /* 0x00008000000079c5 */ /* 0x000fe40000010000 */
[----:B------:R-:W-:-:S15]  /*9f90*/  WARPGROUP.ARRIVE ;  /* 0x00000000000079c5 */ /* 0x000fde0000000000 */
[----:B------:R-:W-:-:S06]  /*9fa0*/  NOP ;  /* 0x0000000000007918 */ /* 0x000fcc0000000000 */
[----:B------:R-:W-:Y:S01]  /*9fb0*/  HGMMA.64x256x16.F32 R24, R160, gdesc[UR4].tnspB, R24, gsb0 ;  /* 0x43e00004a0187df0 */ /* 0x000fe20008000818 */
[----:B------:R-:W-:Y:S02]  /*9fc0*/  R2UR UR6, R152 ;  /* 0x00000000980672ca */ /* 0x000fe400000e0000 */
[----:B------:R-:W-:Y:S01]  /*9fd0*/  R2UR UR7, R153 ;  /* 0x00000000990772ca */ /* 0x000fe200000e0000 */
[----:B------:R-:W-:Y:S01]  /*9fe0*/  IMAD.MOV.U32 R153, RZ, RZ, 0x40000040 ;  /* 0x40000040ff997424 */ /* 0x000fe200078e00ff */
[C---:B------:R-:W-:Y:S01]  /*9ff0*/  IADD3 R152, R182.reuse, 0x200, RZ ;  /* 0x00000200b6987810 */ /* 0x040fe20007ffe0ff */
[----:B------:R-:W-:Y:S01]  /*a000*/  VIADD R182, R182, 0x280 ;  /* 0x00000280b6b67836 */ /* 0x000fe20000000000 */
[----:B------:R-:W-:Y:S02]  /*a010*/  WARPGROUP.DEPBAR.LE gsb0, 0x0 ;  /* 0x00008000000079c5 */ /* 0x000fe40000010000 */
[----:B------:R-:W-:-:S15]  /*a020*/  WARPGROUP.ARRIVE ;  /* 0x00000000000079c5 */ /* 0x000fde0000000000 */
[----:B------:R-:W-:-:S04]  /*a030*/  NOP ;  /* 0x0000000000007918 */ /* 0x000fc80000000000 */
[----:B------:R-:W-:Y:S01]  /*a040*/  HGMMA.64x256x16.F32 R24, R164, gdesc[UR4].tnspB, R24, gsb0 ;  /* 0x43e00004a4187df0 */ /* 0x000fe20008000818 */
[----:B------:R-:W-:Y:S02]  /*a050*/  R2UR UR6, R152 ;  /* 0x00000000980672ca */ /* 0x000fe400000e0000 */
[----:B------:R-:W-:Y:S01]  /*a060*/  R2UR UR7, R153 ;  /* 0x00000000990772ca */ /* 0x000fe200000e0000 */
[----:B------:R-:W-:Y:S02]  /*a070*/  WARPGROUP.DEPBAR.LE gsb0, 0x0 ;  /* 0x00008000000079c5 */ /* 0x000fe40000010000 */
[----:B------:R-:W-:-:S15]  /*a080*/  WARPGROUP.ARRIVE ;  /* 0x00000000000079c5 */ /* 0x000fde0000000000 */
[----:B------:R-:W-:-:S07]  /*a090*/  NOP ;  /* 0x0000000000007918 */ /* 0x000fce0000000000 */
[----:B------:R-:W-:Y:S01]  /*a0a0*/  HGMMA.64x256x16.F32 R24, R168, gdesc[UR4].tnspB, R24, gsb0 ;  /* 0x43e00004a8187df0 */ /* 0x000fe20008000818 */
[----:B------:R-:W-:Y:S02]  /*a0b0*/  R2UR UR6, R182 ;  /* 0x00000000b60672ca */ /* 0x000fe400000e0000 */
[----:B------:R-:W-:Y:S01]  /*a0c0*/  R2UR UR7, R183 ;  /* 0x00000000b70772ca */ /* 0x000fe200000e0000 */
[----:B------:R-:W-:Y:S02]  /*a0d0*/  WARPGROUP.DEPBAR.LE gsb0, 0x0 ;  /* 0x00008000000079c5 */ /* 0x000fe40000010000 */
[----:B------:R-:W-:-:S15]  /*a0e0*/  WARPGROUP.ARRIVE ;  /* 0x00000000000079c5 */ /* 0x000fde0000000000 */
[----:B------:R-:W-:-:S07]  /*a0f0*/  NOP ;  /* 0x0000000000007918 */ /* 0x000fce0000000000 */
[----:B------:R-:W-:Y:S03]  /*a100*/  HGMMA.64x256x16.F32 R24, R172, gdesc[UR4].tnspB, R24, gsb0 ;  /* 0x43e00004ac187df0 */ /* 0x000fe60008000818 */
[----:B------:R-:W-:Y:S02]  /*a110*/  WARPGROUP.DEPBAR.LE gsb0, 0x0 ;  /* 0x00008000000079c5 */ /* 0x000fe40000010000 */
[----:B------:R0:W-:Y:S01]  /*a120*/  @!P1 SYNCS.ARRIVE.TRANS64.RED.A1T0 RZ, [R14+URZ], RZ ;  /* 0x000000ff0eff99a7 */ /* 0x0001e2000810043f */
[----:B------:R-:W-:Y:S05]  /*a130*/  @!P2 BRA `(.L_x_718) ;  /* 0x000000240034a947 */ /* 0x000fea0003800000 */
[----:B0-----:R-:W-:Y:S02]  /*a140*/  VIADD R14, R177, 0xfffffffe ;  /* 0xfffffffeb10e7836 */ /* 0x001fe40000000000 */
[----:B------:R-:W-:Y:S02]  /*a150*/  IMAD.MOV.U32 R221, RZ, RZ, R178 ;  /* 0x000000ffffdd7224 */ /* 0x000fe400078e00b2 */
[----:B------:R-:W-:-:S07]  /*a160*/  IMAD.MOV.U32 R222, RZ, RZ, R21 ;  /* 0x000000ffffde7224 */ /* 0x000fce00078e0015 */
.L_x_728:
[----:B------:R-:W-:Y:S01]  /*a170*/  VIADD R200, R200, 0x1 ;  /* 0x00000001c8c87836 */ /* 0x000fe20000000000 */
[----:B------:R-:W-:Y:S05]  /*a180*/  YIELD ;  /* 0x0000000000007946 */ /* 0x000fea0003800000 */
[----:B------:R-:W-:Y:S02]  /*a190*/  ISETP.NE.AND P3, PT, R200, 0x2, PT ;  /* 0x00000002c800780c */ /* 0x000fe40003f65270 */
[----:B------:R-:W-:Y:S02]  /*a1a0*/  ISETP.GT.AND P2, PT, R14, RZ, PT ;  /* 0x000000ff0e00720c */ /* 0x000fe40003f44270 */
[----:B-1----:R-:W-:-:S02]  /*a1b0*/  SEL R15, RZ, 0x1, P3 ;  /* 0x00000001ff0f7807 */ /* 0x002fc40001800000 */
[----:B------:R-:W-:Y:S02]  /*a1c0*/  IADD3 R14, R14, -0x1, RZ ;  /* 0xffffffff0e0e7810 */ /* 0x000fe40007ffe0ff */
[----:B------:R-:W-:Y:S02]  /*a1d0*/  LOP3.LUT R204, R204, R15, RZ, 0x3c, !PT ;  /* 0x0000000fcccc7212 */ /* 0x000fe400078e3cff */
[----:B------:R-:W-:Y:S01]  /*a1e0*/  SEL R200, R200, RZ, P3 ;  /* 0x000000ffc8c87207 */ /* 0x000fe20001800000 */
[----:B------:R-:W-:Y:S06]  /*a1f0*/  @!P0 BRA `(.L_x_719) ;  /* 0x0000000000048947 */ /* 0x000fec0003800000 */
[----:B------:R-:W-:Y:S01]  /*a200*/  BPT.TRAP 0x1 ;  /* 0x000000040000795c */ /* 0x000fe20000300000 */
.L_x_719:
[----:B------:R-:W-:Y:S01]  /*a210*/  IMAD R15, R200, 0x8, R18 ;  /* 0x00000008c80f7824 */ /* 0x000fe200078e0212 */
[----:B------:R-:W-:-:S04]  /*a220*/  SHF.L.U32 R20, R204, 0x1f, RZ ;  /* 0x0000001fcc147819 */ /* 0x000fc800000006ff */
[----:B------:R0:W1:Y:S01]  /*a230*/  SYNCS.PHASECHK.TRANS64.TRYWAIT P3, [R15+URZ+0x22830], R20 ;  /* 0x022830140f0075a7 */ /* 0x000062000806017f */
[----:B------:R-:W-:Y:S05]  /*a240*/  @!P0 BRA `(.L_x_720) ;  /* 0x0000000000048947 */ /* 0x000fea0003800000 */
[----:B------:R-:W-:Y:S01]  /*a250*/  BPT.TRAP 0x1 ;  /* 0x000000040000795c */ /* 0x000fe20000300000 */
.L_x_720:
[----:B------:R-:W-:Y:S02]  /*a260*/  IMAD R156, R200, 0x300, R0 ;  /* 0x00000300c89c7824 */ /* 0x000fe400078e0200 */
[----:B------:R-:W-:Y:S01]  /*a270*/  IMAD.MOV.U32 R157, RZ, RZ, 0x40000040 ;  /* 0x40000040ff9d7424 */ /* 0x000fe200078e00ff */
[----:B-1----:R-:W-:Y:S06]  /*a280*/  @P3 BRA `(.L_x_721) ;  /* 0x0000000000083947 */ /* 0x002fec0003800000 */
[----:B------:R-:W1:Y:S02]  /*a290*/  SYNCS.PHASECHK.TRANS64.TRYWAIT P3, [R15+URZ+0x22830], R20 ;  /* 0x022830140f0075a7 */ /* 0x000e64000806017f */
[----:B-1----:R-:W-:Y:S05]  /*a2a0*/  @!P3 BRA `(.L_x_722) ;  /* 0x000000d400d8b947 */ /* 0x002fea0003800000 */
.L_x_721:
[----:B------:R-:W-:Y:S05]  /*a2b0*/  WARPSYNC.ALL ;  /* 0x0000000000007948 */ /* 0x000fea0003800000 */
[C---:B------:R-:W-:Y:S01]  /*a2c0*/  R2UR UR6, R156.reuse ;  /* 0x000000009c0672ca */ /* 0x040fe200000e0000 */
[C---:B------:R-:W-:Y:S01]  /*a2d0*/  VIADD R154, R156.reuse, 0x2 ;  /* 0x000000029c9a7836 */ /* 0x040fe20000000000 */
[----:B------:R-:W-:Y:S01]  /*a2e0*/  R2UR UR7, R157 ;  /* 0x000000009d0772ca */ /* 0x000fe200000e0000 */
[----:B------:R-:W-:Y:S01]  /*a2f0*/  VIADD R152, R156, 0x4 ;  /* 0x000000049c987836 */ /* 0x000fe20000000000 */
[----:B------:R-:W-:Y:S01]  /*a300*/  R2UR UR4, R4 ;  /* 0x00000000040472ca */ /* 0x000fe200000e0000 */
[----:B------:R-:W-:Y:S01]  /*a310*/  VIADD R156, R156, 0x6 ;  /* 0x000000069c9c7836 */ /* 0x000fe20000000000 */
[----:B------:R-:W-:Y:S01]  /*a320*/  R2UR UR5, R5 ;  /* 0x00000000050572ca */ /* 0x000fe200000e0000 */
[----:B------:R-:W-:Y:S01]  /*a330*/  IMAD.MOV.U32 R155, RZ, RZ, 0x40000040 ;  /* 0x40000040ff9b7424 */ /* 0x000fe200078e00ff */
[----:B------:R-:W-:Y:S01]  /*a340*/  R2UR UR10, R154 ;  /* 0x000000009a0a72ca */ /* 0x000fe200000e0000 */
[----:B------:R-:W-:Y:S01]  /*a350*/  IMAD.MOV.U32 R153, RZ, RZ, 0x40000040 ;  /* 0x40000040ff997424 */ /* 0x000fe200078e00ff */
[----:B------:R-:W-:Y:S01]  /*a360*/  R2UR UR14, R152 ;  /* 0x00000000980e72ca */ /* 0x000fe200000e0000 */
[----:B------:R-:W-:Y:S01]  /*a370*/  IMAD.MOV.U32 R157, RZ, RZ, 0x40000040 ;  /* 0x40000040ff9d7424 */ /* 0x000fe200078e00ff */
[----:B------:R-:W-:-:S02]  /*a380*/  R2UR UR11, R155 ;  /* 0x000000009b0b72ca */ /* 0x000fc400000e0000 */
[----:B------:R-:W-:Y:S02]  /*a390*/  R2UR UR15, R153 ;  /* 0x00000000990f72ca */ /* 0x000fe400000e0000 */
[----:B------:R-:W-:Y:S02]  /*a3a0*/  R2UR UR18, R156 ;  /* 0x000000009c1272ca */ /* 0x000fe400000e0000 */
[----:B------:R-:W-:Y:S02]  /*a3b0*/  R2UR UR19, R157 ;  /* 0x000000009d1372ca */ /* 0x000fe400000e0000 */
[----:B------:R-:W-:Y:S01]  /*a3c0*/  WARPGROUP.ARRIVE ;  /* 0x00000000000079c5 */ /* 0x000fe20000000000 */
[----:B------:R-:W-:Y:S02]  /*a3d0*/  R2UR UR8, R10 ;  /* 0x000000000a0872ca */ /* 0x000fe400000e0000 */
[----:B------:R-:W-:Y:S02]  /*a3e0*/  R2UR UR9, R11 ;  /* 0x000000000b0972ca */ /* 0x000fe400000e0000 */
[----:B------:R-:W-:Y:S01]  /*a3f0*/  R2UR UR12, R8 ;  /* 0x00000000080c72ca */ /* 0x000fe200000e0000 */
[----:B------:R-:W-:Y:S01]  /*a400*/  HGMMA.64x96x16.F32 R152, gdesc[UR4], RZ, !UPT, gsb0 ;  /* 0x01600000049879f0 */ /* 0x000fe2000c0008ff */
[----:B------:R-:W-:-:S02]  /*a410*/  R2UR UR13, R9 ;  /* 0x00000000090d72ca */ /* 0x000fc400000e0000 */
[----:B------:R-:W-:Y:S02]  /*a420*/  R2UR UR16, R6 ;  /* 0x00000000061072ca */ /* 0x000fe400000e0000 */
[----:B------:R-:W-:Y:S01]  /*a430*/  R2UR UR17, R7 ;  /* 0x00000000071172ca */ /* 0x000fe200000e0000 */
[----:B------:R-:W-:Y:S02]  /*a440*/  WARPGROUP.DEPBAR.LE gsb0, 0x0 ;  /* 0x00008000000079c5 */ /* 0x000fe40000010000 */
        /* <DEDUP_REMOVED lines=48> */
[----:B----4-:R-:W-:-:S07]  /*a750*/  FMNMX.FTZ R21, R156, R21, !PT ;  /* 0x000000159c157209 */ /* 0x010fce0007810000 */
[----:B------:R-:W4:Y:S01]  /*a760*/  MUFU.TANH R161, R161 ;  /* 0x000000a100a17308 */ /* 0x000f220000002400 */
[----:B--2---:R-:W-:-:S07]  /*a770*/  FMNMX.FTZ R21, R157, R21, !PT ;  /* 0x000000159d157209 */ /* 0x004fce0007810000 */
[----:B------:R-:W2:Y:S01]  /*a780*/  MUFU.TANH R164, R164 ;  /* 0x000000a400a47308 */ /* 0x000ea20000002400 */
[----:B---3--:R-:W-:-:S07]  /*a790*/  FMNMX.FTZ R21, R160, R21, !PT ;  /* 0x00000015a0157209 */ /* 0x008fce0007810000 */
        /* <DEDUP_REMOVED lines=34> */
[----:B------:R-:W-:Y:S01]  /*a9c0*/  MUFU.TANH R196, R196 ;  /* 0x000000c400c47308 */ /* 0x000fe20000002400 */
[----:B---3--:R-:W-:-:S07]  /*a9d0*/  FMNMX.FTZ R21, R224, R21, !PT ;  /* 0x00000015e0157209 */ /* 0x008fce0007810000 */
[----:B------:R-:W-:Y:S01]  /*a9e0*/  MUFU.TANH R155, R155 ;  /* 0x0000009b009b7308 */ /* 0x000fe20000002400 */
[----:B----4-:R-:W-:-:S05]  /*a9f0*/  FMNMX.FTZ R21, R197, R21, !PT ;  /* 0x00000015c5157209 */ /* 0x010fca0007810000 */
[----:B------:R-:W2:Y:S02]  /*aa00*/  SHFL.BFLY PT, R180, R21, 0x2, 0x1f ;  /* 0x0c401f0015b47f89 */ /* 0x000ea400000e0000 */
[----:B------:R-:W-:Y:S08]  /*aa10*/  MUFU.TANH R158, R158 ;  /* 0x0000009e009e7308 */ /* 0x000ff00000002400 */
[----:B------:R-:W-:Y:S08]  /*aa20*/  MUFU.TANH R159, R159 ;  /* 0x0000009f009f7308 */ /* 0x000ff00000002400 */
[----:B------:R-:W-:Y:S01]  /*aa30*/  MUFU.TANH R162, R162 ;  /* 0x000000a200a27308 */ /* 0x000fe20000002400 */
[----:B--2---:R-:W-:-:S02]  /*aa40*/  FMNMX.FTZ R21, R21, R180, !PT ;  /* 0x000000b415157209 */ /* 0x004fc40007810000 */
[----:B------:R-:W-:-:S05]  /*aa50*/  MOV R180, UR42 ;  /* 0x0000002a00b47c02 */ /* 0x000fca0008000f00 */
[----:B------:R-:W-:Y:S01]  /*aa60*/  MUFU.TANH R163, R163 ;  /* 0x000000a300a37308 */ /* 0x000fe20000002400 */
[----:B------:R-:W2:Y:S07]  /*aa70*/  SHFL.BFLY PT, R154, R21, 0x1, 0x1f ;  /* 0x0c201f00159a7f89 */ /* 0x000eae00000e0000 */
[----:B------:R-:W-:Y:S08]  /*aa80*/  MUFU.TANH R166, R166 ;  /* 0x000000a600a67308 */ /* 0x000ff00000002400 */
[----:B------:R-:W-:Y:S01]  /*aa90*/  MUFU.TANH R167, R167 ;  /* 0x000000a700a77308 */ /* 0x000fe20000002400 */
[----:B--2---:R-:W-:-:S05]  /*aaa0*/  FMNMX.FTZ R21, R21, R154, !PT ;  /* 0x0000009a15157209 */ /* 0x004fca0007810000 */
[C---:B------:R-:W-:Y:S01]  /*aab0*/  FADD.FTZ R154, -R21.reuse, R222 ;  /* 0x000000de159a7221 */ /* 0x040fe20000010100 */
[----:B------:R-:W-:-:S03]  /*aac0*/  FMUL.FTZ R225, R21, R180 ;  /* 0x000000b415e17220 */ /* 0x000fc60000410000 */
[-C--:B------:R-:W-:Y:S01]  /*aad0*/  FMUL.FTZ R154, R154, R180.reuse ;  /* 0x000000b49a9a7220 */ /* 0x080fe20000410000 */
[-CC-:B------:R-:W-:Y:S01]  /*aae0*/  FFMA.FTZ R152, R152, R180.reuse, -R225.reuse ;  /* 0x000000b498987223 */ /* 0x180fe200000108e1 */
[-CC-:B------:R-:W-:Y:S01]  /*aaf0*/  FFMA.FTZ R157, R157, R180.reuse, -R225.reuse ;  /* 0x000000b49d9d7223 */ /* 0x180fe200000108e1 */
[-CC-:B------:R-:W-:Y:S01]  /*ab00*/  FFMA.FTZ R153, R153, R180.reuse, -R225.reuse ;  /* 0x000000b499997223 */ /* 0x180fe200000108e1 */
[-CC-:B------:R-:W-:Y:S01]  /*ab10*/  FFMA.FTZ R156, R156, R180.reuse, -R225.reuse ;  /* 0x000000b49c9c7223 */ /* 0x180fe200000108e1 */
[-CC-:B------:R-:W-:Y:S01]  /*ab20*/  FFMA.FTZ R160, R160, R180.reuse, -R225.reuse ;  /* 0x000000b4a0a07223 */ /* 0x180fe200000108e1 */
[----:B------:R-:W2:Y:S01]  /*ab30*/  MUFU.EX2 R154, R154 ;  /* 0x0000009a009a7308 */ /* 0x000ea20000000800 */
[-CC-:B------:R-:W-:Y:S01]  /*ab40*/  FFMA.FTZ R161, R161, R180.reuse, -R225.reuse ;  /* 0x000000b4a1a17223 */ /* 0x180fe200000108e1 */
[-CC-:B------:R-:W-:Y:S01]  /*ab50*/  FFMA.FTZ R164, R164, R180.reuse, -R225.reuse ;  /* 0x000000b4a4a47223 */ /* 0x180fe200000108e1 */
[-CC-:B------:R-:W-:Y:S01]  /*ab60*/  FFMA.FTZ R165, R165, R180.reuse, -R225.reuse ;  /* 0x000000b4a5a57223 */ /* 0x180fe200000108e1 */
[-CC-:B------:R-:W-:Y:S01]  /*ab70*/  FFMA.FTZ R168, R168, R180.reuse, -R225.reuse ;  /* 0x000000b4a8a87223 */ /* 0x180fe200000108e1 */
[-CC-:B------:R-:W-:Y:S01]  /*ab80*/  FFMA.FTZ R169, R169, R180.reuse, -R225.reuse ;  /* 0x000000b4a9a97223 */ /* 0x180fe200000108e1 */
[-CC-:B------:R-:W-:Y:S01]  /*ab90*/  FFMA.FTZ R172, R172, R180.reuse, -R225.reuse ;  /* 0x000000b4acac7223 */ /* 0x180fe200000108e1 */
[-CC-:B------:R-:W-:Y:S01]  /*aba0*/  FFMA.FTZ R173, R173, R180.reuse, -R225.reuse ;  /* 0x000000b4adad7223 */ /* 0x180fe200000108e1 */
[----:B------:R-:W3:Y:S01]  /*abb0*/  MUFU.EX2 R152, R152 ;  /* 0x0000009800987308 */ /* 0x000ee20000000800 */
[-CC-:B------:R-:W-:Y:S01]  /*abc0*/  FFMA.FTZ R176, R176, R180.reuse, -R225.reuse ;  /* 0x000000b4b0b07223 */ /* 0x180fe200000108e1 */
        /* <DEDUP_REMOVED lines=10> */
[----:B------:R-:W-:Y:S01]  /*ac70*/  FFMA.FTZ R197, R197, R180, -R225 ;  /* 0x000000b4c5c57223 */ /* 0x000fe200000108e1 */
        /* <DEDUP_REMOVED lines=8> */
[----:B------:R2:W-:Y:S01]  /*ad00*/  MUFU.EX2 R225, R157 ;  /* 0x0000009d00e17308 */ /* 0x0005e20000000800 */
        /* <DEDUP_REMOVED lines=8> */
[----:B--2---:R-:W-:Y:S01]  /*ad90*/  FMUL.FTZ R157, R178, UR43 ;  /* 0x0000002bb29d7c20 */ /* 0x004fe20008410000 */
[----:B------:R-:W-:Y:S01]  /*ada0*/  FMNMX.FTZ R178, R196, R221, !PT ;  /* 0x000000ddc4b27209 */ /* 0x000fe20007810000 */
[-C--:B------:R-:W-:Y:S01]  /*adb0*/  FMUL.FTZ R53, R53, R154.reuse ;  /* 0x0000009a35357220 */ /* 0x080fe20000410000 */
[-C--:B------:R-:W-:Y:S01]  /*adc0*/  FMUL.FTZ R56, R56, R154.reuse ;  /* 0x0000009a38387220 */ /* 0x080fe20000410000 */
[----:B------:R-:W-:Y:S01]  /*add0*/  FMUL.FTZ R57, R57, R154 ;  /* 0x0000009a39397220 */ /* 0x000fe20000410000 */
[----:B------:R-:W-:Y:S01]  /*ade0*/  FMNMX.FTZ R178, R155, R178, !PT ;  /* 0x000000b29bb27209 */ /* 0x000fe20007810000 */
        /* <DEDUP_REMOVED lines=46> */
[----:B---3--:R-:W-:Y:S01]  /*b0d0*/  FFMA.FTZ R154, R154, R3, R152 ;  /* 0x000000039a9a7223 */ /* 0x008fe20000010098 */
[----:B------:R-:W-:Y:S01]  /*b0e0*/  FMNMX.FTZ R178, R158, R178, !PT ;  /* 0x000000b29eb27209 */ /* 0x000fe20007810000 */
[----:B------:R-:W-:Y:S01]  /*b0f0*/  FMUL.FTZ R3, R170, UR43 ;  /* 0x0000002baa037c20 */ /* 0x000fe20008410000 */
[----:B------:R-:W-:Y:S01]  /*b100*/  FMUL.FTZ R153, R171, UR43 ;  /* 0x0000002bab997c20 */ /* 0x000fe20008410000 */
[----:B------:R-:W-:Y:S01]  /*b110*/  FMUL.FTZ R170, R174, UR43 ;  /* 0x0000002baeaa7c20 */ /* 0x000fe20008410000 */
[----:B------:R-:W-:Y:S01]  /*b120*/  FMNMX.FTZ R178, R159, R178, !PT ;  /* 0x000000b29fb27209 */ /* 0x000fe20007810000 */
[C---:B----4-:R-:W-:Y:S01]  /*b130*/  FADD.FTZ R154, R222.reuse, R154 ;  /* 0x0000009ade9a7221 */ /* 0x050fe20000010000 */
[----:B------:R-:W-:Y:S01]  /*b140*/  F2FP.F16.F32.PACK_AB R152, R222, R152 ;  /* 0x00000098de98723e */ /* 0x000fe200000000ff */
[----:B------:R-:W2:Y:S01]  /*b150*/  MUFU.TANH R3, R3 ;  /* 0x0000000300037308 */ /* 0x000ea20000002400 */
[----:B------:R-:W-:Y:S01]  /*b160*/  FMNMX.FTZ R178, R162, R178, !PT ;  /* 0x000000b2a2b27209 */ /* 0x000fe20007810000 */
[----:B------:R-:W-:Y:S01]  /*b170*/  FMUL.FTZ R174, R179, UR43 ;  /* 0x0000002bb3ae7c20 */ /* 0x000fe20008410000 */
[----:B------:R-:W-:Y:S01]  /*b180*/  FMUL.FTZ R179, R183, UR43 ;  /* 0x0000002bb7b37c20 */ /* 0x000fe20008410000 */
[----:B------:R-:W-:Y:S01]  /*b190*/  FMUL.FTZ R183, R187, UR43 ;  /* 0x0000002bbbb77c20 */ /* 0x000fe20008410000 */
[----:B------:R-:W-:Y:S01]  /*b1a0*/  FMNMX.FTZ R178, R163, R178, !PT ;  /* 0x000000b2a3b27209 */ /* 0x000fe20007810000 */
[----:B------:R-:W-:Y:S01]  /*b1b0*/  FMUL.FTZ R187, R191, UR43 ;  /* 0x0000002bbfbb7c20 */ /* 0x000fe20008410000 */
[----:B------:R-:W-:Y:S01]  /*b1c0*/  FMUL.FTZ R191, R195, UR43 ;  /* 0x0000002bc3bf7c20 */ /* 0x000fe20008410000 */
[----:B------:R-:W3:Y:S01]  /*b1d0*/  MUFU.TANH R153, R153 ;  /* 0x0000009900997308 */ /* 0x000ee20000002400 */
[----:B------:R-:W-:Y:S01]  /*b1e0*/  FMNMX.FTZ R178, R166, R178, !PT ;  /* 0x000000b2a6b27209 */ /* 0x000fe20007810000 */
[----:B------:R-:W-:-:S03]  /*b1f0*/  FMUL.FTZ R195, R199, UR43 ;  /* 0x0000002bc7c37c20 */ /* 0x000fc60008410000 */
[----:B------:R-:W-:-:S03]  /*b200*/  FMNMX.FTZ R178, R167, R178, !PT ;  /* 0x000000b2a7b27209 */ /* 0x000fc60007810000 */
[----:B------:R4:W5:Y:S01]  /*b210*/  MUFU.EX2 R222, R156 ;  /* 0x0000009c00de7308 */ /* 0x0009620000000800 */
[----:B--2---:R-:W-:-:S07]  /*b220*/  FMNMX.FTZ R178, R3, R178, !PT ;  /* 0x000000b203b27209 */ /* 0x004fce0007810000 */
[----:B------:R-:W2:Y:S01]  /*b230*/  MUFU.TANH R170, R170 ;  /* 0x000000aa00aa7308 */ /* 0x000ea20000002400 */
[----:B----4-:R-:W-:Y:S01]  /*b240*/  FMUL.FTZ R156, R175, UR43 ;  /* 0x0000002baf9c7c20 */ /* 0x010fe20008410000 */
[----:B------:R-:W-:Y:S01]  /*b250*/  FMUL.FTZ R175, R182, UR43 ;  /* 0x0000002bb6af7c20 */ /* 0x000fe20008410000 */
[----:B---3--:R-:W-:Y:S01]  /*b260*/  FMNMX.FTZ R178, R153, R178, !PT ;  /* 0x000000b299b27209 */ /* 0x008fe20007810000 */
[----:B------:R-:W-:Y:S01]  /*b270*/  FMUL.FTZ R182, R186, UR43 ;  /* 0x0000002bbab67c20 */ /* 0x000fe20008410000 */
[----:B------:R-:W-:Y:S01]  /*b280*/  FMUL.FTZ R186, R190, UR43 ;  /* 0x0000002bbeba7c20 */ /* 0x000fe20008410000 */
[----:B------:R-:W-:Y:S01]  /*b290*/  FMUL.FTZ R190, R194, UR43 ;  /* 0x0000002bc2be7c20 */ /* 0x000fe20008410000 */
[----:B------:R-:W-:Y:S01]  /*b2a0*/  FMUL.FTZ R194, R198, UR43 ;  /* 0x0000002bc6c27c20 */ /* 0x000fe20008410000 */
[----:B------:R-:W3:Y:S01]  /*b2b0*/  MUFU.TANH R156, R156 ;  /* 0x0000009c009c7308 */ /* 0x000ee20000002400 */
[----:B-----5:R-:W-:-:S04]  /*b2c0*/  FADD.FTZ R154, R222, R154 ;  /* 0x0000009ade9a7221 */ /* 0x020fc80000010000 */
[C---:B------:R-:W-:Y:S01]  /*b2d0*/  FADD.FTZ R171, R225.reuse, R154 ;  /* 0x0000009ae1ab7221 */ /* 0x040fe20000010000 */
[----:B------:R-:W-:Y:S02]  /*b2e0*/  F2FP.F16.F32.PACK_AB R154, R225, R222 ;  /* 0x000000dee19a723e */ /* 0x000fe400000000ff */
        /* <DEDUP_REMOVED lines=24> */
[----:B------:R-:W-:Y:S01]  /*b470*/  MUFU.EX2 R160, R160 ;  /* 0x000000a000a07308 */ /* 0x000fe20000000800 */
[----:B--2---:R-:W-:-:S07]  /*b480*/  FMNMX.FTZ R178, R194, R178, !PT ;  /* 0x000000b2c2b27209 */ /* 0x004fce0007810000 */
[----:B------:R-:W2:Y:S01]  /*b490*/  MUFU.EX2 R161, R161 ;  /* 0x000000a100a17308 */ /* 0x000ea20000000800 */
[----:B---3--:R-:W-:-:S05]  /*b4a0*/  FMNMX.FTZ R178, R195, R178, !PT ;  /* 0x000000b2c3b27209 */ /* 0x008fca0007810000 */
[----:B------:R-:W3:Y:S02]  /*b4b0*/  SHFL.BFLY PT, R198, R178, 0x2, 0x1f ;  /* 0x0c401f00b2c67f89 */ /* 0x000ee400000e0000 */
[----:B------:R-:W-:Y:S08]  /*b4c0*/  MUFU.EX2 R164, R164 ;  /* 0x000000a400a47308 */ /* 0x000ff00000000800 */
[----:B------:R-:W-:Y:S08]  /*b4d0*/  MUFU.EX2 R165, R165 ;  /* 0x000000a500a57308 */ /* 0x000ff00000000800 */
[----:B------:R-:W-:Y:S01]  /*b4e0*/  MUFU.EX2 R168, R168 ;  /* 0x000000a800a87308 */ /* 0x000fe20000000800 */
[----:B---3--:R-:W-:-:S07]  /*b4f0*/  FMNMX.FTZ R178, R178, R198, !PT ;  /* 0x000000c6b2b27209 */ /* 0x008fce0007810000 */
[----:B------:R-:W-:Y:S01]  /*b500*/  MUFU.EX2 R169, R169 ;  /* 0x000000a900a97308 */ /* 0x000fe20000000800 */
[----:B------:R-:W3:Y:S07]  /*b510*/  SHFL.BFLY PT, R198, R178, 0x1, 0x1f ;  /* 0x0c201f00b2c67f89 */ /* 0x000eee00000e0000 */
[----:B------:R-:W-:Y:S08]  /*b520*/  MUFU.EX2 R172, R172 ;  /* 0x000000ac00ac7308 */ /* 0x000ff00000000800 */
[----:B------:R-:W-:Y:S08]  /*b530*/  MUFU.EX2 R173, R173 ;  /* 0x000000ad00ad7308 */ /* 0x000ff00000000800 */
[----:B------:R-:W-:Y:S01]  /*b540*/  MUFU.EX2 R176, R176 ;  /* 0x000000b000b07308 */ /* 0x000fe20000000800 */
[----:B---3--:R-:W-:-:S05]  /*b550*/  FMNMX.FTZ R178, R178, R198, !PT ;  /* 0x000000c6b2b27209 */ /* 0x008fca0007810000 */
[C---:B------:R-:W-:Y:S01]  /*b560*/  FADD.FTZ R198, -R178.reuse, R221 ;  /* 0x000000ddb2c67221 */ /* 0x040fe20000010100 */
[-C--:B------:R-:W-:Y:S01]  /*b570*/  FMUL.FTZ R199, R178, R180.reuse ;  /* 0x000000b4b2c77220 */ /* 0x080fe20000410000 */
[----:B------:R-:W-:Y:S02]  /*b580*/  MUFU.EX2 R177, R177 ;  /* 0x000000b100b17308 */ /* 0x000fe40000000800 */
[-C--:B------:R-:W-:Y:S01]  /*b590*/  FMUL.FTZ R198, R198, R180.reuse ;  /* 0x000000b4c6c67220 */ /* 0x080fe20000410000 */
[-CC-:B------:R-:W-:Y:S01]  /*b5a0*/  FFMA.FTZ R196, R196, R180.reuse, -R199.reuse ;  /* 0x000000b4c4c47223 */ /* 0x180fe200000108c7 */
[-CC-:B------:R-:W-:Y:S01]  /*b5b0*/  FFMA.FTZ R221, R157, R180.reuse, -R199.reuse ;  /* 0x000000b49ddd7223 */ /* 0x180fe200000108c7 */
[-CC-:B------:R-:W-:Y:S01]  /*b5c0*/  FFMA.FTZ R155, R155, R180.reuse, -R199.reuse ;  /* 0x000000b49b9b7223 */ /* 0x180fe200000108c7 */
[-CC-:B------:R-:W-:Y:S01]  /*b5d0*/  FFMA.FTZ R157, R179, R180.reuse, -R199.reuse ;  /* 0x000000b4b39d7223 */ /* 0x180fe200000108c7 */
[-CC-:B------:R-:W-:Y:S01]  /*b5e0*/  FFMA.FTZ R158, R158, R180.reuse, -R199.reuse ;  /* 0x000000b49e9e7223 */ /* 0x180fe200000108c7 */
[----:B------:R-:W3:Y:S01]  /*b5f0*/  S2R R179, SR_TID.X ;  /* 0x0000000000b37919 */ /* 0x000ee20000002100 */
[----:B------:R-:W4:Y:S01]  /*b600*/  MUFU.EX2 R198, R198 ;  /* 0x000000c600c67308 */ /* 0x000f220000000800 */
[-CC-:B------:R-:W-:Y:S01]  /*b610*/  FFMA.FTZ R159, R159, R180.reuse, -R199.reuse ;  /* 0x000000b49f9f7223 */ /* 0x180fe200000108c7 */
[-CC-:B------:R-:W-:Y:S01]  /*b620*/  FFMA.FTZ R222, R170, R180.reuse, -R199.reuse ;  /* 0x000000b4aade7223 */ /* 0x180fe200000108c7 */
[-CC-:B------:R-:W-:Y:S01]  /*b630*/  FFMA.FTZ R162, R162, R180.reuse, -R199.reuse ;  /* 0x000000b4a2a27223 */ /* 0x180fe200000108c7 */
[-CC-:B------:R-:W-:Y:S01]  /*b640*/  FFMA.FTZ R163, R163, R180.reuse, -R199.reuse ;  /* 0x000000b4a3a37223 */ /* 0x180fe200000108c7 */
[-CC-:B------:R-:W-:Y:S01]  /*b650*/  FFMA.FTZ R166, R166, R180.reuse, -R199.reuse ;  /* 0x000000b4a6a67223 */ /* 0x180fe200000108c7 */
[-CC-:B------:R-:W-:Y:S01]  /*b660*/  FFMA.FTZ R167, R167, R180.reuse, -R199.reuse ;  /* 0x000000b4a7a77223 */ /* 0x180fe200000108c7 */
[-CC-:B------:R-:W-:Y:S01]  /*b670*/  FFMA.FTZ R3, R3, R180.reuse, -R199.reuse ;  /* 0x000000b403037223 */ /* 0x180fe200000108c7 */
[----:B------:R-:W5:Y:S01]  /*b680*/  MUFU.EX2 R196, R196 ;  /* 0x000000c400c47308 */ /* 0x000f620000000800 */
[-CC-:B------:R-:W-:Y:S01]  /*b690*/  FFMA.FTZ R153, R153, R180.reuse, -R199.reuse ;  /* 0x000000b499997223 */ /* 0x180fe200000108c7 */
[-CC-:B------:R-:W-:Y:S01]  /*b6a0*/  FFMA.FTZ R170, R156, R180.reuse, -R199.reuse ;  /* 0x000000b49caa7223 */ /* 0x180fe200000108c7 */
[-CC-:B------:R-:W-:Y:S01]  /*b6b0*/  FFMA.FTZ R174, R174, R180.reuse, -R199.reuse ;  /* 0x000000b4aeae7223 */ /* 0x180fe200000108c7 */
[-CC-:B------:R-:W-:Y:S01]  /*b6c0*/  FFMA.FTZ R175, R175, R180.reuse, -R199.reuse ;  /* 0x000000b4afaf7223 */ /* 0x180fe200000108c7 */
[-CC-:B------:R-:W-:Y:S01]  /*b6d0*/  FFMA.FTZ R182, R182, R180.reuse, -R199.reuse ;  /* 0x000000b4b6b67223 */ /* 0x180fe200000108c7 */
[-CC-:B------:R-:W-:Y:S01]  /*b6e0*/  FFMA.FTZ R183, R183, R180.reuse, -R199.reuse ;  /* 0x000000b4b7b77223 */ /* 0x180fe200000108c7 */
[-CC-:B------:R-:W-:Y:S01]  /*b6f0*/  FFMA.FTZ R186, R186, R180.reuse, -R199.reuse ;  /* 0x000000b4baba7223 */ /* 0x180fe200000108c7 */
[----:B------:R-:W0:Y:S01]  /*b700*/  MUFU.EX2 R155, R155 ;  /* 0x0000009b009b7308 */ /* 0x000e220000000800 */
[-CC-:B------:R-:W-:Y:S01]  /*b710*/  FFMA.FTZ R187, R187, R180.reuse, -R199.reuse ;  /* 0x000000b4bbbb7223 */ /* 0x180fe200000108c7 */
[-CC-:B------:R-:W-:Y:S01]  /*b720*/  FFMA.FTZ R190, R190, R180.reuse, -R199.reuse ;  /* 0x000000b4bebe7223 */ /* 0x180fe200000108c7 */
[-CC-:B------:R-:W-:Y:S01]  /*b730*/  FFMA.FTZ R191, R191, R180.reuse, -R199.reuse ;  /* 0x000000b4bfbf7223 */ /* 0x180fe200000108c7 */
[-CC-:B------:R-:W-:Y:S01]  /*b740*/  FFMA.FTZ R194, R194, R180.reuse, -R199.reuse ;  /* 0x000000b4c2c27223 */ /* 0x180fe200000108c7 */
[----:B------:R-:W-:Y:S01]  /*b750*/  FFMA.FTZ R195, R195, R180, -R199 ;  /* 0x000000b4c3c37223 */ /* 0x000fe200000108c7 */
[----:B--2---:R-:W-:Y:S01]  /*b760*/  F2FP.F16.F32.PACK_AB R156, R161, R160 ;  /* 0x000000a0a19c723e */ /* 0x004fe200000000ff */
[----:B----4-:R-:W-:Y:S01]  /*b770*/  FMUL.FTZ R26, R26, R198 ;  /* 0x000000c61a1a7220 */ /* 0x010fe20000410000 */
[----:B------:R2:W4:Y:S01]  /*b780*/  MUFU.EX2 R199, R158 ;  /* 0x0000009e00c77308 */ /* 0x0005220000000800 */
[----:B-----5:R-:W-:Y:S01]  /*b790*/  FFMA.FTZ R12, R198, R12, R196 ;  /* 0x0000000cc60c7223 */ /* 0x020fe200000100c4 */
[-C--:B------:R-:W-:Y:S01]  /*b7a0*/  FMUL.FTZ R27, R27, R198.reuse ;  /* 0x000000c61b1b7220 */ /* 0x080fe20000410000 */
[-C--:B------:R-:W-:Y:S01]  /*b7b0*/  FMUL.FTZ R30, R30, R198.reuse ;  /* 0x000000c61e1e7220 */ /* 0x080fe20000410000 */
[-C--:B------:R-:W-:Y:S01]  /*b7c0*/  FMUL.FTZ R31, R31, R198.reuse ;  /* 0x000000c61f1f7220 */ /* 0x080fe20000410000 */
[-C--:B------:R-:W-:Y:S01]  /*b7d0*/  FMUL.FTZ R34, R34, R198.reuse ;  /* 0x000000c622227220 */ /* 0x080fe20000410000 */
[-C--:B------:R-:W-:Y:S01]  /*b7e0*/  FMUL.FTZ R35, R35, R198.reuse ;  /* 0x000000c623237220 */ /* 0x080fe20000410000 */
[----:B---3--:R-:W-:Y:S01]  /*b7f0*/  SHF.R.U32.HI R179, RZ, 0x7, R179 ;  /* 0x00000007ffb37819 */ /* 0x008fe200000116b3 */
[----:B------:R-:W3:Y:S01]  /*b800*/  MUFU.EX2 R159, R159 ;  /* 0x0000009f009f7308 */ /* 0x000ee20000000800 */
[----:B0-----:R-:W-:Y:S01]  /*b810*/  FADD.FTZ R12, R155, R12 ;  /* 0x0000000c9b0c7221 */ /* 0x001fe20000010000 */
[----:B--2---:R-:W-:Y:S01]  /*b820*/  FADD.FTZ R158, R160, R171 ;  /* 0x000000aba09e7221 */ /* 0x004fe20000010000 */
[----:B------:R-:W-:Y:S01]  /*b830*/  IADD3 R179, -R179, 0xb, RZ ;  /* 0x0000000bb3b37810 */ /* 0x000fe20007ffe1ff */
[----:B------:R-:W-:Y:S01]  /*b840*/  FMUL.FTZ R38, R38, R198 ;  /* 0x000000c626267220 */ /* 0x000fe20000410000 */
[----:B------:R-:W-:Y:S01]  /*b850*/  F2FP.F16.F32.PACK_AB R160, R169, R168 ;  /* 0x000000a8a9a0723e */ /* 0x000fe200000000ff */
[----:B------:R-:W-:Y:S01]  /*b860*/  FADD.FTZ R158, R161, R158 ;  /* 0x0000009ea19e7221 */ /* 0x000fe20000010000 */
[-C--:B------:R-:W-:Y:S01]  /*b870*/  FMUL.FTZ R39, R39, R198.reuse ;  /* 0x000000c627277220 */ /* 0x080fe20000410000 */
[----:B------:R0:W2:Y:S01]  /*b880*/  MUFU.EX2 R225, R162 ;  /* 0x000000a200e17308 */ /* 0x0000a20000000800 */
[----:B----4-:R-:W-:Y:S01]  /*b890*/  FADD.FTZ R12, R199, R12 ;  /* 0x0000000cc70c7221 */ /* 0x010fe20000010000 */
[----:B------:R-:W-:Y:S01]  /*b8a0*/  FADD.FTZ R158, R164, R158 ;  /* 0x0000009ea49e7221 */ /* 0x000fe20000010000 */
[-C--:B------:R-:W-:Y:S01]  /*b8b0*/  FMUL.FTZ R42, R42, R198.reuse ;  /* 0x000000c62a2a7220 */ /* 0x080fe20000410000 */
[-C--:B------:R-:W-:Y:S01]  /*b8c0*/  FMUL.FTZ R43, R43, R198.reuse ;  /* 0x000000c62b2b7220 */ /* 0x080fe20000410000 */
[-C--:B------:R-:W-:Y:S01]  /*b8d0*/  FMUL.FTZ R46, R46, R198.reuse ;  /* 0x000000c62e2e7220 */ /* 0x080fe20000410000 */
[----:B------:R-:W-:Y:S01]  /*b8e0*/  FADD.FTZ R158, R165, R158 ;  /* 0x0000009ea59e7221 */ /* 0x000fe20000010000 */
[----:B------:R-:W-:Y:S01]  /*b8f0*/  FMUL.FTZ R47, R47, R198 ;  /* 0x000000c62f2f7220 */ /* 0x000fe20000410000 */
[----:B------:R-:W4:Y:S01]  /*b900*/  MUFU.EX2 R163, R163 ;  /* 0x000000a300a37308 */ /* 0x000f220000000800 */
[----:B---3--:R-:W-:Y:S01]  /*b910*/  FADD.FTZ R12, R159, R12 ;  /* 0x0000000c9f0c7221 */ /* 0x008fe20000010000 */
[----:B0-----:R-:W-:Y:S01]  /*b920*/  F2FP.F16.F32.PACK_AB R162, R173, R172 ;  /* 0x000000acada2723e */ /* 0x001fe200000000ff */
        /* <DEDUP_REMOVED lines=14> */
[----:B----4-:R-:W-:Y:S01]  /*ba10*/  FADD.FTZ R12, R163, R12 ;  /* 0x0000000ca30c7221 */ /* 0x010fe20000010000 */
[-C--:B------:R-:W-:Y:S01]  /*ba20*/  FMUL.FTZ R71, R71, R198.reuse ;  /* 0x000000c647477220 */ /* 0x080fe20000410000 */
[-C--:B------:R-:W-:Y:S01]  /*ba30*/  FMUL.FTZ R74, R74, R198.reuse ;  /* 0x000000c64a4a7220 */ /* 0x080fe20000410000 */
[-C--:B------:R-:W-:Y:S01]  /*ba40*/  FMUL.FTZ R75, R75, R198.reuse ;  /* 0x000000c64b4b7220 */ /* 0x080fe20000410000 */
[-C--:B------:R-:W-:Y:S01]  /*ba50*/  FMUL.FTZ R78, R78, R198.reuse ;  /* 0x000000c64e4e7220 */ /* 0x080fe20000410000 */
[-C--:B------:R-:W-:Y:S01]  /*ba60*/  FMUL.FTZ R79, R79, R198.reuse ;  /* 0x000000c64f4f7220 */ /* 0x080fe20000410000 */
[-C--:B------:R-:W-:Y:S01]  /*ba70*/  FMUL.FTZ R82, R82, R198.reuse ;  /* 0x000000c652527220 */ /* 0x080fe20000410000 */
[----:B------:R3:W4:Y:S01]  /*ba80*/  MUFU.EX2 R161, R3 ;  /* 0x0000000300a17308 */ /* 0x0007220000000800 */
[----:B0-----:R-:W-:Y:S01]  /*ba90*/  FADD.FTZ R12, R227, R12 ;  /* 0x0000000ce30c7221 */ /* 0x001fe20000010000 */
[-C--:B------:R-:W-:Y:S01]  /*baa0*/  FMUL.FTZ R83, R83, R198.reuse ;  /* 0x000000c653537220 */ /* 0x080fe20000410000 */
[-C--:B------:R-:W-:Y:S01]  /*bab0*/  FMUL.FTZ R86, R86, R198.reuse ;  /* 0x000000c656567220 */ /* 0x080fe20000410000 */
[-C--:B------:R-:W-:Y:S01]  /*bac0*/  FMUL.FTZ R87, R87, R198.reuse ;  /* 0x000000c657577220 */ /* 0x080fe20000410000 */
[-C--:B------:R-:W-:Y:S01]  /*bad0*/  FMUL.FTZ R90, R90, R198.reuse ;  /* 0x000000c65a5a7220 */ /* 0x080fe20000410000 */
[-C--:B------:R-:W-:Y:S01]  /*bae0*/  FMUL.FTZ R91, R91, R198.reuse ;  /* 0x000000c65b5b7220 */ /* 0x080fe20000410000 */
[----:B------:R-:W-:Y:S01]  /*baf0*/  FMUL.FTZ R94, R94, R198 ;  /* 0x000000c65e5e7220 */ /* 0x000fe20000410000 */
[----:B------:R-:W0:Y:S01]  /*bb00*/  MUFU.EX2 R171, R153 ;  /* 0x0000009900ab7308 */ /* 0x000e220000000800 */
[----:B---3--:R-:W-:-:S02]  /*bb10*/  @!P1 VIADD R3, R15, 0x22840 ;  /* 0x000228400f039836 */ /* 0x008fc40000000000 */
[----:B--2---:R-:W-:Y:S01]  /*bb20*/  FADD.FTZ R12, R167, R12 ;  /* 0x0000000ca70c7221 */ /* 0x004fe20000010000 */
[-C--:B------:R-:W-:Y:S01]  /*bb30*/  FMUL.FTZ R95, R95, R198.reuse ;  /* 0x000000c65f5f7220 */ /* 0x080fe20000410000 */
[-C--:B------:R-:W-:Y:S01]  /*bb40*/  FMUL.FTZ R98, R98, R198.reuse ;  /* 0x000000c662627220 */ /* 0x080fe20000410000 */
[-C--:B------:R-:W-:Y:S01]  /*bb50*/  FMUL.FTZ R99, R99, R198.reuse ;  /* 0x000000c663637220 */ /* 0x080fe20000410000 */
[----:B------:R-:W-:Y:S01]  /*bb60*/  @!P1 PRMT R3, RZ, 0x654, R3 ;  /* 0x00000654ff039816 */ /* 0x000fe20000000003 */
[----:B------:R2:W-:Y:S06]  /*bb70*/  BAR.ARV R179, 0x100 ;  /* 0x000400b30000751d */ /* 0x0005ec0000002000 */
[----:B------:R-:W3:Y:S01]  /*bb80*/  MUFU.EX2 R222, R222 ;  /* 0x000000de00de7308 */ /* 0x000ee20000000800 */
[----:B------:R5:W-:Y:S01]  /*bb90*/  @!P1 SYNCS.ARRIVE.TRANS64.RED.A1T0 RZ, [R3+URZ], RZ ;  /* 0x000000ff03ff99a7 */ /* 0x000be2000810043f */
[----:B----4-:R-:W-:Y:S01]  /*bba0*/  FADD.FTZ R12, R161, R12 ;  /* 0x0000000ca10c7221 */ /* 0x010fe20000010000 */
[-C--:B------:R-:W-:Y:S01]  /*bbb0*/  FMUL.FTZ R102, R102, R198.reuse ;  /* 0x000000c666667220 */ /* 0x080fe20000410000 */
[----:B0-----:R-:W-:Y:S01]  /*bbc0*/  F2FP.F16.F32.PACK_AB R161, R171, R161 ;  /* 0x000000a1aba1723e */ /* 0x001fe200000000ff */
[-C--:B------:R-:W-:Y:S01]  /*bbd0*/  FMUL.FTZ R103, R103, R198.reuse ;  /* 0x000000c667677220 */ /* 0x080fe20000410000 */
[----:B------:R-:W-:Y:S01]  /*bbe0*/  FADD.FTZ R153, R171, R12 ;  /* 0x0000000cab997221 */ /* 0x000fe20000010000 */
[----:B------:R-:W-:Y:S01]  /*bbf0*/  FMUL.FTZ R106, R106, R198 ;  /* 0x000000c66a6a7220 */ /* 0x000fe20000410000 */
[----:B------:R-:W-:Y:S01]  /*bc00*/  MUFU.EX2 R221, R221 ;  /* 0x000000dd00dd7308 */ /* 0x000fe20000000800 */
[----:B-----5:R-:W-:Y:S01]  /*bc10*/  FADD.FTZ R3, R168, R158 ;  /* 0x0000009ea8037221 */ /* 0x020fe20000010000 */
[----:B------:R-:W-:Y:S01]  /*bc20*/  F2FP.F16.F32.PACK_AB R158, R165, R164 ;  /* 0x000000a4a59e723e */ /* 0x000fe200000000ff */
[----:B------:R-:W-:Y:S01]  /*bc30*/  FMUL.FTZ R107, R107, R198 ;  /* 0x000000c66b6b7220 */ /* 0x000fe20000410000 */
[----:B------:R-:W-:Y:S01]  /*bc40*/  F2FP.F16.F32.PACK_AB R164, R177, R176 ;  /* 0x000000b0b1a4723e */ /* 0x000fe200000000ff */
[----:B------:R-:W-:Y:S01]  /*bc50*/  FADD.FTZ R3, R169, R3 ;  /* 0x00000003a9037221 */ /* 0x000fe20000010000 */
[-C--:B------:R-:W-:Y:S01]  /*bc60*/  FMUL.FTZ R110, R110, R198.reuse ;  /* 0x000000c66e6e7220 */ /* 0x080fe20000410000 */
[----:B------:R-:W-:Y:S01]  /*bc70*/  FMUL.FTZ R111, R111, R198 ;  /* 0x000000c66f6f7220 */ /* 0x000fe20000410000 */
[----:B------:R-:W0:Y:S01]  /*bc80*/  MUFU.EX2 R165, R170 ;  /* 0x000000aa00a57308 */ /* 0x000e220000000800 */
[----:B------:R-:W-:Y:S01]  /*bc90*/  FADD.FTZ R3, R172, R3 ;  /* 0x00000003ac037221 */ /* 0x000fe20000010000 */
[----:B---3--:R-:W-:Y:S01]  /*bca0*/  FADD.FTZ R12, R222, R153 ;  /* 0x00000099de0c7221 */ /* 0x008fe20000010000 */
[----:B------:R-:W-:Y:S01]  /*bcb0*/  F2FP.F16.F32.PACK_AB R153, R155, R196 ;  /* 0x000000c49b99723e */ /* 0x000fe200000000ff */
[-C--:B------:R-:W-:Y:S01]  /*bcc0*/  FMUL.FTZ R114, R114, R198.reuse ;  /* 0x000000c672727220 */ /* 0x080fe20000410000 */
[----:B------:R-:W-:Y:S01]  /*bcd0*/  FADD.FTZ R3, R173, R3 ;  /* 0x00000003ad037221 */ /* 0x000fe20000010000 */
[----:B------:R-:W-:Y:S01]  /*bce0*/  F2FP.F16.F32.PACK_AB R155, R159, R199 ;  /* 0x000000c79f9b723e */ /* 0x000fe200000000ff */
[-C--:B------:R-:W-:Y:S01]  /*bcf0*/  FMUL.FTZ R115, R115, R198.reuse ;  /* 0x000000c673737220 */ /* 0x080fe20000410000 */
[----:B------:R-:W3:Y:S01]  /*bd00*/  MUFU.EX2 R169, R174 ;  /* 0x000000ae00a97308 */ /* 0x000ee20000000800 */
[----:B------:R-:W-:Y:S01]  /*bd10*/  FADD.FTZ R3, R176, R3 ;  /* 0x00000003b0037221 */ /* 0x000fe20000010000 */
[-C--:B------:R-:W-:Y:S01]  /*bd20*/  FMUL.FTZ R118, R118, R198.reuse ;  /* 0x000000c676767220 */ /* 0x080fe20000410000 */
[-C--:B------:R-:W-:Y:S01]  /*bd30*/  FMUL.FTZ R119, R119, R198.reuse ;  /* 0x000000c677777220 */ /* 0x080fe20000410000 */
[-C--:B------:R-:W-:Y:S01]  /*bd40*/  FMUL.FTZ R122, R122, R198.reuse ;  /* 0x000000c67a7a7220 */ /* 0x080fe20000410000 */
[----:B------:R-:W-:Y:S01]  /*bd50*/  FADD.FTZ R3, R177, R3 ;  /* 0x00000003b1037221 */ /* 0x000fe20000010000 */
[-C--:B------:R-:W-:Y:S01]  /*bd60*/  FMUL.FTZ R123, R123, R198.reuse ;  /* 0x000000c67b7b7220 */ /* 0x080fe20000410000 */
[-C--:B------:R-:W-:Y:S01]  /*bd70*/  FMUL.FTZ R126, R126, R198.reuse ;  /* 0x000000c67e7e7220 */ /* 0x080fe20000410000 */
[----:B------:R-:W4:Y:S01]  /*bd80*/  MUFU.EX2 R223, R223 ;  /* 0x000000df00df7308 */ /* 0x000f220000000800 */
[----:B0-----:R-:W-:Y:S01]  /*bd90*/  FADD.FTZ R12, R165, R12 ;  /* 0x0000000ca50c7221 */ /* 0x001fe20000010000 */
[-C--:B------:R-:W-:Y:S01]  /*bda0*/  FMUL.FTZ R127, R127, R198.reuse ;  /* 0x000000c67f7f7220 */ /* 0x080fe20000410000 */
[-C--:B------:R-:W-:Y:S01]  /*bdb0*/  FMUL.FTZ R130, R130, R198.reuse ;  /* 0x000000c682827220 */ /* 0x080fe20000410000 */
[-C--:B------:R-:W-:Y:S01]  /*bdc0*/  FMUL.FTZ R131, R131, R198.reuse ;  /* 0x000000c683837220 */ /* 0x080fe20000410000 */
[----:B------:R-:W-:Y:S01]  /*bdd0*/  FADD.FTZ R12, R221, R12 ;  /* 0x0000000cdd0c7221 */ /* 0x000fe20000010000 */
[-C--:B------:R-:W-:Y:S01]  /*bde0*/  FMUL.FTZ R134, R134, R198.reuse ;  /* 0x000000c686867220 */ /* 0x080fe20000410000 */
[-C--:B------:R-:W-:Y:S01]  /*bdf0*/  FMUL.FTZ R135, R135, R198.reuse ;  /* 0x000000c687877220 */ /* 0x080fe20000410000 */
[----:B------:R-:W0:Y:S01]  /*be00*/  MUFU.EX2 R175, R175 ;  /* 0x000000af00af7308 */ /* 0x000e220000000800 */
[----:B---3--:R-:W-:Y:S01]  /*be10*/  FADD.FTZ R12, R169, R12 ;  /* 0x0000000ca90c7221 */ /* 0x008fe20000010000 */
[-C--:B------:R-:W-:Y:S01]  /*be20*/  FMUL.FTZ R138, R138, R198.reuse ;  /* 0x000000c68a8a7220 */ /* 0x080fe20000410000 */
[-C--:B------:R-:W-:Y:S01]  /*be30*/  FMUL.FTZ R139, R139, R198.reuse ;  /* 0x000000c68b8b7220 */ /* 0x080fe20000410000 */
[-C--:B------:R-:W-:Y:S01]  /*be40*/  FMUL.FTZ R142, R142, R198.reuse ;  /* 0x000000c68e8e7220 */ /* 0x080fe20000410000 */
[-C--:B------:R-:W-:Y:S01]  /*be50*/  FMUL.FTZ R143, R143, R198.reuse ;  /* 0x000000c68f8f7220 */ /* 0x080fe20000410000 */
[-C--:B------:R-:W-:Y:S01]  /*be60*/  FMUL.FTZ R146, R146, R198.reuse ;  /* 0x000000c692927220 */ /* 0x080fe20000410000 */
[-C--:B------:R-:W-:Y:S01]  /*be70*/  FMUL.FTZ R147, R147, R198.reuse ;  /* 0x000000c693937220 */ /* 0x080fe20000410000 */
[----:B------:R-:W3:Y:S01]  /*be80*/  MUFU.EX2 R181, R181 ;  /* 0x000000b500b57308 */ /* 0x000ee20000000800 */
[----:B----4-:R-:W-:Y:S01]  /*be90*/  FADD.FTZ R3, R223, R3 ;  /* 0x00000003df037221 */ /* 0x010fe20000010000 */
[-C--:B------:R-:W-:Y:S01]  /*bea0*/  FMUL.FTZ R150, R150, R198.reuse ;  /* 0x000000c696967220 */ /* 0x080fe20000410000 */
[----:B------:R-:W-:-:S05]  /*beb0*/  FMUL.FTZ R151, R151, R198 ;  /* 0x000000c697977220 */ /* 0x000fca0000410000 */
[----:B------:R4:W5:Y:S01]  /*bec0*/  MUFU.EX2 R173, R157 ;  /* 0x0000009d00ad7308 */ /* 0x0009620000000800 */
[----:B0-----:R-:W-:-:S07]  /*bed0*/  FADD.FTZ R12, R175, R12 ;  /* 0x0000000caf0c7221 */ /* 0x001fce0000010000 */
[----:B------:R-:W0:Y:S01]  /*bee0*/  MUFU.EX2 R184, R184 ;  /* 0x000000b800b87308 */ /* 0x000e220000000800 */
[----:B---3--:R-:W-:Y:S01]  /*bef0*/  FADD.FTZ R3, R181, R3 ;  /* 0x00000003b5037221 */ /* 0x008fe20000010000 */
[----:B----4-:R-:W-:Y:S02]  /*bf00*/  F2FP.F16.F32.PACK_AB R157, R163, R225 ;  /* 0x000000e1a39d723e */ /* 0x010fe400000000ff */
[----:B------:R-:W-:-:S04]  /*bf10*/  F2FP.F16.F32.PACK_AB R166, R181, R223 ;  /* 0x000000dfb5a6723e */ /* 0x000fc800000000ff */
[----:B------:R-:W3:Y:S01]  /*bf20*/  MUFU.EX2 R182, R182 ;  /* 0x000000b600b67308 */ /* 0x000ee20000000800 */
[----:B-----5:R-:W-:-:S07]  /*bf30*/  FADD.FTZ R159, R173, R12 ;  /* 0x0000000cad9f7221 */ /* 0x020fce0000010000 */
[----:B------:R-:W4:Y:S01]  /*bf40*/  MUFU.EX2 R185, R185 ;  /* 0x000000b900b97308 */ /* 0x000f220000000800 */
[----:B0-----:R-:W-:-:S07]  /*bf50*/  FADD.FTZ R3, R184, R3 ;  /* 0x00000003b8037221 */ /* 0x001fce0000010000 */
[----:B------:R-:W0:Y:S01]  /*bf60*/  MUFU.EX2 R183, R183 ;  /* 0x000000b700b77308 */ /* 0x000e220000000800 */
[----:B---3--:R-:W-:Y:S01]  /*bf70*/  FADD.FTZ R12, R182, R159 ;  /* 0x0000009fb60c7221 */ /* 0x008fe20000010000 */
[----:B------:R-:W-:Y:S02]  /*bf80*/  F2FP.F16.F32.PACK_AB R159, R167, R227 ;  /* 0x000000e3a79f723e */ /* 0x000fe400000000ff */
[----:B------:R-:W-:-:S04]  /*bf90*/  F2FP.F16.F32.PACK_AB R167, R173, R175 ;  /* 0x000000afada7723e */ /* 0x000fc800000000ff */
[----:B------:R-:W3:Y:S01]  /*bfa0*/  MUFU.EX2 R188, R188 ;  /* 0x000000bc00bc7308 */ /* 0x000ee20000000800 */
[C---:B----4-:R-:W-:Y:S01]  /*bfb0*/  FADD.FTZ R3, R185.reuse, R3 ;  /* 0x00000003b9037221 */ /* 0x050fe20000010000 */
[----:B------:R-:W-:-:S06]  /*bfc0*/  F2FP.F16.F32.PACK_AB R168, R185, R184 ;  /* 0x000000b8b9a8723e */ /* 0x000fcc00000000ff */
[----:B------:R-:W4:Y:S01]  /*bfd0*/  MUFU.EX2 R186, R186 ;  /* 0x000000ba00ba7308 */ /* 0x000f220000000800 */
[----:B0-----:R-:W-:-:S07]  /*bfe0*/  FADD.FTZ R163, R183, R12 ;  /* 0x0000000cb7a37221 */ /* 0x001fce0000010000 */
[----:B------:R-:W0:Y:S01]  /*bff0*/  MUFU.EX2 R189, R189 ;  /* 0x000000bd00bd7308 */ /* 0x000e220000000800 */
[----:B---3--:R-:W-:-:S07]  /*c000*/  FADD.FTZ R3, R188, R3 ;  /* 0x00000003bc037221 */ /* 0x008fce0000010000 */
[----:B------:R-:W3:Y:S01]  /*c010*/  MUFU.EX2 R187, R187 ;  /* 0x000000bb00bb7308 */ /* 0x000ee20000000800 */
[----:B----4-:R-:W-:-:S07]  /*c020*/  FADD.FTZ R12, R186, R163 ;  /* 0x000000a3ba0c7221 */ /* 0x010fce0000010000 */
[----:B------:R-:W4:Y:S01]  /*c030*/  MUFU.EX2 R192, R192 ;  /* 0x000000c000c07308 */ /* 0x000f220000000800 */
[C---:B0-----:R-:W-:Y:S01]  /*c040*/  FADD.FTZ R3, R189.reuse, R3 ;  /* 0x00000003bd037221 */ /* 0x041fe20000010000 */
[----:B------:R-:W-:-:S06]  /*c050*/  F2FP.F16.F32.PACK_AB R170, R189, R188 ;  /* 0x000000bcbdaa723e */ /* 0x000fcc00000000ff */
[----:B------:R-:W0:Y:S01]  /*c060*/  MUFU.EX2 R190, R190 ;  /* 0x000000be00be7308 */ /* 0x000e220000000800 */
[----:B---3--:R-:W-:-:S07]  /*c070*/  FADD.FTZ R163, R187, R12 ;  /* 0x0000000cbba37221 */ /* 0x008fce0000010000 */
[----:B------:R-:W3:Y:S01]  /*c080*/  MUFU.EX2 R193, R193 ;  /* 0x000000c100c17308 */ /* 0x000ee20000000800 */
[----:B----4-:R-:W-:-:S07]  /*c090*/  FADD.FTZ R172, R192, R3 ;  /* 0x00000003c0ac7221 */ /* 0x010fce0000010000 */
[----:B------:R-:W4:Y:S01]  /*c0a0*/  MUFU.EX2 R191, R191 ;  /* 0x000000bf00bf7308 */ /* 0x000f220000000800 */
[----:B0-----:R-:W-:Y:S01]  /*c0b0*/  FADD.FTZ R12, R190, R163 ;  /* 0x000000a3be0c7221 */ /* 0x001fe20000010000 */
[----:B------:R-:W-:Y:S02]  /*c0c0*/  F2FP.F16.F32.PACK_AB R163, R165, R222 ;  /* 0x000000dea5a3723e */ /* 0x000fe400000000ff */
[----:B------:R-:W-:Y:S02]  /*c0d0*/  F2FP.F16.F32.PACK_AB R165, R169, R221 ;  /* 0x000000dda9a5723e */ /* 0x000fe400000000ff */
[----:B------:R-:W-:Y:S02]  /*c0e0*/  F2FP.F16.F32.PACK_AB R169, R183, R182 ;  /* 0x000000b6b7a9723e */ /* 0x000fe400000000ff */
[----:B------:R-:W0:Y:S01]  /*c0f0*/  MUFU.EX2 R224, R224 ;  /* 0x000000e000e07308 */ /* 0x000e220000000800 */
[C---:B---3--:R-:W-:Y:S01]  /*c100*/  FADD.FTZ R3, R193.reuse, R172 ;  /* 0x000000acc1037221 */ /* 0x048fe20000010000 */
[----:B------:R-:W-:-:S06]  /*c110*/  F2FP.F16.F32.PACK_AB R172, R193, R192 ;  /* 0x000000c0c1ac723e */ /* 0x000fcc00000000ff */
[----:B------:R-:W3:Y:S01]  /*c120*/  MUFU.EX2 R194, R194 ;  /* 0x000000c200c27308 */ /* 0x000ee20000000800 */
[C---:B----4-:R-:W-:Y:S01]  /*c130*/  FADD.FTZ R171, R191.reuse, R12 ;  /* 0x0000000cbfab7221 */ /* 0x050fe20000010000 */
[----:B------:R-:W-:-:S06]  /*c140*/  F2FP.F16.F32.PACK_AB R173, R191, R190 ;  /* 0x000000bebfad723e */ /* 0x000fcc00000000ff */
[----:B------:R-:W4:Y:S01]  /*c150*/  MUFU.EX2 R197, R197 ;  /* 0x000000c500c57308 */ /* 0x000f220000000800 */
[----:B0-----:R-:W-:-:S07]  /*c160*/  FADD.FTZ R174, R224, R3 ;  /* 0x00000003e0ae7221 */ /* 0x001fce0000010000 */
[----:B------:R-:W0:Y:S01]  /*c170*/  MUFU.EX2 R195, R195 ;  /* 0x000000c300c37308 */ /* 0x000e220000000800 */
[----:B---3--:R-:W-:Y:S01]  /*c180*/  FADD.FTZ R12, R194, R171 ;  /* 0x000000abc20c7221 */ /* 0x008fe20000010000 */
[----:B------:R-:W-:Y:S01]  /*c190*/  F2FP.F16.F32.PACK_AB R171, R187, R186 ;  /* 0x000000babbab723e */ /* 0x000fe200000000ff */
[C---:B----4-:R-:W-:Y:S01]  /*c1a0*/  FADD.FTZ R3, R197.reuse, R174 ;  /* 0x000000aec5037221 */ /* 0x050fe20000010000 */
[----:B------:R-:W-:Y:S01]  /*c1b0*/  F2FP.F16.F32.PACK_AB R174, R197, R224 ;  /* 0x000000e0c5ae723e */ /* 0x000fe200000000ff */
[C---:B0-----:R-:W-:Y:S01]  /*c1c0*/  FADD.FTZ R12, R195.reuse, R12 ;  /* 0x0000000cc30c7221 */ /* 0x041fe20000010000 */
[----:B------:R-:W-:Y:S01]  /*c1d0*/  F2FP.F16.F32.PACK_AB R175, R195, R194 ;  /* 0x000000c2c3af723e */ /* 0x000fe200000000ff */
[----:B--2---:R-:W-:Y:S06]  /*c1e0*/  @!P0 BRA `(.L_x_723) ;  /* 0x0000000000048947 */ /* 0x004fec0003800000 */
[----:B------:R-:W-:Y:S01]  /*c1f0*/  BPT.TRAP 0x1 ;  /* 0x000000040000795c */ /* 0x000fe20000300000 */
.L_x_723:
[----:B------:R0:W2:Y:S01]  /*c200*/  SYNCS.PHASECHK.TRANS64.TRYWAIT P3, [R15+URZ+0x22850], R20 ;  /* 0x022850140f0075a7 */ /* 0x0000a2000806017f */
[----:B------:R-:W-:Y:S05]  /*c210*/  @!P0 BRA `(.L_x_724) ;  /* 0x0000000000048947 */ /* 0x000fea0003800000 */
[----:B------:R-:W-:Y:S01]  /*c220*/  BPT.TRAP 0x1 ;  /* 0x000000040000795c */ /* 0x000fe20000300000 */
.L_x_724:
[----:B------:R-:W-:Y:S04]  /*c230*/  BSSY B0, `(.L_x_725) ;  /* 0x0000004000007945 */ /* 0x000fe80003800000 */
[----:B--2---:R-:W-:Y:S05]  /*c240*/  @P3 BRA `(.L_x_726) ;  /* 0x0000000000083947 */ /* 0x004fea0003800000 */
[----:B------:R-:W2:Y:S02]  /*c250*/  SYNCS.PHASECHK.TRANS64.TRYWAIT P3, [R15+URZ+0x22850], R20 ;  /* 0x022850140f0075a7 */ /* 0x000ea4000806017f */
[----:B--2---:R-:W-:Y:S05]  /*c260*/  @!P3 BRA `(.L_x_727) ;  /* 0x000000b400fcb947 */ /* 0x004fea0003800000 */
.L_x_726:
[----:B------:R-:W-:Y:S05]  /*c270*/  BSYNC B0 ;  /* 0x0000000000007941 */ /* 0x000fea0003800000 */
.L_x_725:
[----:B------:R-:W3:Y:S01]  /*c280*/  S2R R181, SR_TID.X ;  /* 0x0000000000b57919 */ /* 0x000ee20000002100 */
[----:B------:R-:W-:Y:S05]  /*c290*/  WARPSYNC.ALL ;  /* 0x0000000000007948 */ /* 0x000fea0003800000 */
[----:B------:R-:W-:Y:S02]  /*c2a0*/  IMAD R176, R200, 0xc00, R13 ;  /* 0x00000c00c8b07824 */ /* 0x000fe400078e020d */
[----:B------:R-:W-:Y:S02]  /*c2b0*/  IMAD.MOV.U32 R177, RZ, RZ, 0x40000040 ;  /* 0x40000040ffb17424 */ /* 0x000fe400078e00ff */
[----:B012---:R-:W-:Y:S01]  /*c2c0*/  @!P1 VIADD R15, R15, 0x22860 ;  /* 0x000228600f0f9836 */ /* 0x007fe20000000000 */
[----:B------:R-:W-:Y:S01]  /*c2d0*/  R2UR UR6, R176 ;  /* 0x00000000b00672ca */ /* 0x000fe200000e0000 */
[----:B------:R-:W-:Y:S01]  /*c2e0*/  IMAD.MOV.U32 R221, RZ, RZ, R178 ;  /* 0x000000ffffdd7224 */ /* 0x000fe200078e00b2 */
[----:B------:R-:W-:Y:S01]  /*c2f0*/  R2UR UR7, R177 ;  /* 0x00000000b10772ca */ /* 0x000fe200000e0000 */
[----:B------:R-:W-:Y:S01]  /*c300*/  IMAD.MOV.U32 R177, RZ, RZ, 0x40000040 ;  /* 0x40000040ffb17424 */ /* 0x000fe200078e00ff */
[----:B------:R-:W-:Y:S01]  /*c310*/  @!P1 PRMT R15, RZ, 0x654, R15 ;  /* 0x00000654ff0f9816 */ /* 0x000fe2000000000f */
[----:B------:R-:W-:Y:S01]  /*c320*/  IMAD.MOV.U32 R222, RZ, RZ, R21 ;  /* 0x000000ffffde7224 */ /* 0x000fe200078e0015 */
[----:B---3--:R-:W-:-:S05]  /*c330*/  SHF.R.U32.HI R181, RZ, 0x7, R181 ;  /* 0x00000007ffb57819 */ /* 0x008fca00000116b5 */
[----:B------:R-:W-:-:S05]  /*c340*/  VIADD R20, R181, 0x8 ;  /* 0x00000008b5147836 */ /* 0x000fca0000000000 */
[----:B------:R1:W-:Y:S06]  /*c350*/  BAR.SYNC.DEFER_BLOCKING R20, 0x100 ;  /* 0x000400140000751d */ /* 0x0003ec0000010000 */
[----:B------:R-:W-:-:S06]  /*c360*/  WARPGROUP.ARRIVE ;  /* 0x00000000000079c5 */ /* 0x000fcc0000000000 */
[----:B------:R-:W-:Y:S03]  /*c370*/  HGMMA.64x256x16.F32 R24, R152, gdesc[UR4].tnspB, R24, gsb0 ;  /* 0x43e0000498187df0 */ /* 0x000fe60008000818 */
        /* <DEDUP_REMOVED lines=11> */
[----:B------:R-:W-:Y:S02]  /*c430*/  R2UR UR7, R153 ;  /* 0x00000000990772ca */ /* 0x000fe400000e0000 */
[----:B------:R-:W-:Y:S01]  /*c440*/  MOV R153, 0x40000040 ;  /* 0x4000004000997802 */ /* 0x000fe20000000f00 */
[----:B------:R-:W-:Y:S02]  /*c450*/  WARPGROUP.DEPBAR.LE gsb0, 0x0 ;  /* 0x00008000000079c5 */ /* 0x000fe40000010000 */
[----:B------:R-:W-:-:S15]  /*c460*/  WARPGROUP.ARRIVE ;  /* 0x00000000000079c5 */ /* 0x000fde0000000000 */
[----:B------:R-:W-:-:S05]  /*c470*/  NOP ;  /* 0x0000000000007918 */ /* 0x000fca0000000000 */
[----:B------:R-:W-:Y:S01]  /*c480*/  HGMMA.64x256x16.F32 R24, R160, gdesc[UR4].tnspB, R24, gsb0 ;  /* 0x43e00004a0187df0 */ /* 0x000fe20008000818 */
[----:B------:R-:W-:Y:S01]  /*c490*/  R2UR UR6, R152 ;  /* 0x00000000980672ca */ /* 0x000fe200000e0000 */
[C---:B------:R-:W-:Y:S01]  /*c4a0*/  VIADD R152, R176.reuse, 0x200 ;  /* 0x00000200b0987836 */ /* 0x040fe20000000000 */
[----:B------:R-:W-:Y:S01]  /*c4b0*/  R2UR UR7, R153 ;  /* 0x00000000990772ca */ /* 0x000fe200000e0000 */
[----:B------:R-:W-:Y:S02]  /*c4c0*/  IMAD.MOV.U32 R153, RZ, RZ, 0x40000040 ;  /* 0x40000040ff997424 */ /* 0x000fe400078e00ff */
        /* <DEDUP_REMOVED lines=19> */
[----:B------:R-:W-:Y:S05]  /*c600*/  @P2 BRA `(.L_x_728) ;  /* 0xffffffd800d82947 */ /* 0x000fea000383ffff */
.L_x_718:
[----:B------:R-:W-:Y:S05]  /*c610*/  WARPSYNC.ALL ;  /* 0x0000000000007948 */ /* 0x000fea0003800000 */
[----:B------:R-:W2:Y:S01]  /*c620*/  SHFL.BFLY PT, R0, R3, 0x2, 0x1f ;  /* 0x0c401f0003007f89 */ /* 0x000ea200000e0000 */
[----:B------:R-:W-:Y:S01]  /*c630*/  IMAD.MOV.U32 R4, RZ, RZ, RZ ;  /* 0x000000ffff047224 */ /* 0x000fe200078e00ff */
[----:B------:R-:W-:Y:S01]  /*c640*/  IADD3 R200, R200, 0x1, RZ ;  /* 0x00000001c8c87810 */ /* 0x000fe20007ffe0ff */
[----:B------:R-:W-:Y:S01]  /*c650*/  VIADD R218, R218, 0x1 ;  /* 0x00000001dada7836 */ /* 0x000fe20000000000 */
[----:B------:R-:W3:Y:S01]  /*c660*/  SHFL.BFLY PT, R7, R12, 0x2, 0x1f ;  /* 0x0c401f000c077f89 */ /* 0x000ee200000e0000 */
[----:B------:R4:W-:Y:S08]  /*c670*/  BAR.ARV R179, 0x100 ;  /* 0x000400b30000751d */ /* 0x0009f00000002000 */
[----:B------:R-:W-:Y:S06]  /*c680*/  BAR.ARV 0x8, 0x180 ;  /* 0x0206000000007b1d */ /* 0x000fec0000002000 */
[----:B------:R-:W-:Y:S01]  /*c690*/  ISETP.NE.AND P0, PT, R200, 0x2, PT ;  /* 0x00000002c800780c */ /* 0x000fe20003f05270 */
[----:B--2---:R-:W-:Y:S01]  /*c6a0*/  FADD.FTZ R0, R0, R3 ;  /* 0x0000000300007221 */ /* 0x004fe20000010000 */
[----:B------:R-:W-:-:S02]  /*c6b0*/  PLOP3.LUT P1, PT, PT, PT, PT, 0x8, 0x0 ;  /* 0x000000000000781c */ /* 0x000fc40003f2e170 */
[----:B------:R-:W-:Y:S01]  /*c6c0*/  SEL R3, RZ, 0x1, P0 ;  /* 0x00000001ff037807 */ /* 0x000fe20000000000 */
[----:B---3--:R-:W-:Y:S01]  /*c6d0*/  FADD.FTZ R8, R7, R12 ;  /* 0x0000000c07087221 */ /* 0x008fe20000010000 */
[----:B------:R-:W2:Y:S01]  /*c6e0*/  SHFL.BFLY PT, R5, R0, 0x1, 0x1f ;  /* 0x0c201f0000057f89 */ /* 0x000ea200000e0000 */
[----:B------:R-:W-:Y:S02]  /*c6f0*/  SEL R200, R200, RZ, P0 ;  /* 0x000000ffc8c87207 */ /* 0x000fe40000000000 */
[----:B------:R-:W-:Y:S01]  /*c700*/  LOP3.LUT R204, R204, R3, RZ, 0x3c, !PT ;  /* 0x00000003cccc7212 */ /* 0x000fe200078e3cff */
[----:B------:R-:W3:Y:S01]  /*c710*/  SHFL.BFLY PT, R7, R8, 0x1, 0x1f ;  /* 0x0c201f0008077f89 */ /* 0x000ee200000e0000 */
[----:B--2---:R-:W-:Y:S01]  /*c720*/  FADD.FTZ R6, R0, R5 ;  /* 0x0000000500067221 */ /* 0x004fe20000010000 */
[----:B------:R-:W-:Y:S02]  /*c730*/  IMAD.MOV.U32 R0, RZ, RZ, RZ ;  /* 0x000000ffff007224 */ /* 0x000fe400078e00ff */
[----:B------:R-:W-:-:S02]  /*c740*/  IMAD.MOV.U32 R5, RZ, RZ, -0x800000 ;  /* 0xff800000ff057424 */ /* 0x000fc400078e00ff */
[----:B---3--:R-:W-:Y:S01]  /*c750*/  FADD.FTZ R7, R8, R7 ;  /* 0x0000000708077221 */ /* 0x008fe20000010000 */
[----:B------:R-:W-:-:S04]  /*c760*/  FSETP.NE.FTZ.AND P2, PT, R6, RZ, PT ;  /* 0x000000ff0600720b */ /* 0x000fc80003f55000 */
[----:B------:R-:W-:-:S09]  /*c770*/  FSETP.NE.FTZ.AND P3, PT, R7, RZ, PT ;  /* 0x000000ff0700720b */ /* 0x000fd20003f75000 */
[----:B------:R-:W2:Y:S01]  /*c780*/  @P2 MUFU.RCP R4, R6 ;  /* 0x0000000600042308 */ /* 0x000ea20000001000 */
[----:B------:R-:W-:-:S03]  /*c790*/  @P2 FMUL.FTZ R18, R180, 0.69314718246459960938 ;  /* 0x3f317218b4122820 */ /* 0x000fc60000410000 */
[----:B------:R-:W-:-:S04]  /*c7a0*/  @P3 FMUL.FTZ R180, R180, 0.69314718246459960938 ;  /* 0x3f317218b4b43820 */ /* 0x000fc80000410000 */
[----:B------:R-:W0:Y:S08]  /*c7b0*/  @P3 MUFU.RCP R0, R7 ;  /* 0x0000000700003308 */ /* 0x000e300000001000 */
[----:B-1----:R-:W1:Y:S01]  /*c7c0*/  @P2 MUFU.LG2 R20, R6 ;  /* 0x0000000600142308 */ /* 0x002e620000000c00 */
[-C--:B--2---:R-:W-:Y:S01]  /*c7d0*/  FMUL.FTZ R166, R88, R4.reuse ;  /* 0x0000000458a67220 */ /* 0x084fe20000410000 */
[-C--:B------:R-:W-:Y:S01]  /*c7e0*/  FMUL.FTZ R159, R60, R4.reuse ;  /* 0x000000043c9f7220 */ /* 0x080fe20000410000 */
[-C--:B------:R-:W-:Y:S01]  /*c7f0*/  FMUL.FTZ R158, R56, R4.reuse ;  /* 0x00000004389e7220 */ /* 0x080fe20000410000 */
[-C--:B------:R-:W-:Y:S01]  /*c800*/  FMUL.FTZ R24, R24, R4.reuse ;  /* 0x0000000418187220 */ /* 0x080fe20000410000 */
[-C--:B------:R-:W-:Y:S01]  /*c810*/  FMUL.FTZ R25, R25, R4.reuse ;  /* 0x0000000419197220 */ /* 0x080fe20000410000 */
[-C--:B------:R-:W-:Y:S01]  /*c820*/  FMUL.FTZ R28, R28, R4.reuse ;  /* 0x000000041c1c7220 */ /* 0x080fe20000410000 */
[----:B------:R-:W-:Y:S01]  /*c830*/  FMUL.FTZ R29, R29, R4 ;  /* 0x000000041d1d7220 */ /* 0x000fe20000410000 */
[----:B------:R-:W2:Y:S01]  /*c840*/  @P3 MUFU.LG2 R88, R7 ;  /* 0x0000000700583308 */ /* 0x000ea20000000c00 */
[-C--:B0-----:R-:W-:Y:S01]  /*c850*/  FMUL.FTZ R14, R39, R0.reuse ;  /* 0x00000000270e7220 */ /* 0x081fe20000410000 */
[-C--:B------:R-:W-:Y:S01]  /*c860*/  FMUL.FTZ R10, R47, R0.reuse ;  /* 0x000000002f0a7220 */ /* 0x080fe20000410000 */
[-C--:B------:R-:W-:Y:S01]  /*c870*/  FMUL.FTZ R60, R27, R0.reuse ;  /* 0x000000001b3c7220 */ /* 0x080fe20000410000 */
[-C--:B------:R-:W-:Y:S01]  /*c880*/  FMUL.FTZ R27, R30, R0.reuse ;  /* 0x000000001e1b7220 */ /* 0x080fe20000410000 */
[----:B------:R-:W-:Y:S01]  /*c890*/  FMUL.FTZ R56, R31, R0 ;  /* 0x000000001f387220 */ /* 0x000fe20000410000 */
        /* <DEDUP_REMOVED lines=11> */
[----:B--2---:R-:W-:Y:S01]  /*c950*/  @P3 FMUL.FTZ R47, R88, 0.69314718246459960938 ;  /* 0x3f317218582f3820 */ /* 0x004fe20000410000 */
        /* <DEDUP_REMOVED lines=35> */
[-C--:B----4-:R-:W-:Y:S01]  /*cb90*/  FMUL.FTZ R179, R128, R4.reuse ;  /* 0x0000000480b37220 */ /* 0x090fe20000410000 */
        /* <DEDUP_REMOVED lines=71> */
[----:B------:R-:W-:Y:S01]  /*d010*/  @P2 FFMA.FTZ R5, R18, R21, R39 ;  /* 0x0000001512052223 */ /* 0x000fe20000010027 */
[----:B------:R-:W-:-:S07]  /*d020*/  @P3 FFMA.FTZ R4, R180, R178, R47 ;  /* 0x000000b2b4043223 */ /* 0x000fce000001002f */
.L_x_677:
[----:B------:R-:W-:Y:S05]  /*d030*/  WARPSYNC.ALL ;  /* 0x0000000000007948 */ /* 0x000fea0003800000 */
[----:B------:R-:W0:Y:S08]  /*d040*/  S2UR UR5, SR_CgaCtaId ;  /* 0x00000000000579c3 */ /* 0x000e300000008800 */
[----:B------:R-:W-:Y:S06]  /*d050*/  BAR.SYNC.DEFER_BLOCKING 0x5, 0x180 ;  /* 0x0146000000007b1d */ /* 0x000fec0000010000 */
[----:B------:R-:W-:Y:S01]  /*d060*/  UMOV UR4, 0x400 ;  /* 0x0000040000047882 */ /* 0x000fe20000000000 */
[----:B------:R-:W-:Y:S01]  /*d070*/  BSSY B0, `(.L_x_729) ;  /* 0x00002d9000007945 */ /* 0x000fe20003800000 */
[----:B0-----:R-:W-:-:S06]  /*d080*/  ULEA UR4, UR5, UR4, 0x18 ;  /* 0x0000000405047291 */ /* 0x001fcc000f8ec03f */
[----:B------:R-:W-:-:S05]  /*d090*/  IMAD.U32 R18, RZ, RZ, UR4 ;  /* 0x00000004ff127e24 */ /* 0x000fca000f8e00ff */
[----:B------:R0:W1:Y:S01]  /*d0a0*/  LDS.128 R88, [R18+0x228d0] ;  /* 0x0228d00012587984 */ /* 0x0000620000000c00 */
[----:B------:R-:W-:Y:S06]  /*d0b0*/  BAR.ARV 0x4, 0x180 ;  /* 0x0106000000007b1d */ /* 0x000fec0000002000 */
[----:B------:R-:W-:Y:S05]  /*d0c0*/  @P1 BRA `(.L_x_730) ;  /* 0x0000001c00b41947 */ /* 0x000fea0003800000 */
[----:B-----5:R-:W2:Y:S01]  /*d0d0*/  LDL R38, [R1+0x4] ;  /* 0x0000040001267983 */ /* 0x020ea20000100800 */
[----:B------:R-:W-:Y:S05]  /*d0e0*/  WARPSYNC.ALL ;  /* 0x0000000000007948 */ /* 0x000fea0003800000 */
[----:B------:R-:W3:Y:S01]  /*d0f0*/  S2R R39, SR_SWINHI ;  /* 0x0000000000277919 */ /* 0x000ee20000002f00 */
[----:B------:R-:W-:Y:S01]  /*d100*/  F2FP.F16.F32.PACK_AB R24, R25, R24 ;  /* 0x000000181918723e */ /* 0x000fe200000000ff */
[----:B------:R-:W-:Y:S01]  /*d110*/  ULDC.64 UR4, c[0x0][0xc00] ;  /* 0x0003000000047ab9 */ /* 0x000fe20000000a00 */
[----:B------:R-:W-:Y:S02]  /*d120*/  F2FP.F16.F32.PACK_AB R25, R60, R26 ;  /* 0x0000001a3c19723e */ /* 0x000fe400000000ff */
[----:B------:R-:W-:-:S02]  /*d130*/  F2FP.F16.F32.PACK_AB R32, R33, R32 ;  /* 0x000000202120723e */ /* 0x000fc400000000ff */
[----:B------:R-:W-:Y:S02]  /*d140*/  F2FP.F16.F32.PACK_AB R26, R29, R28 ;  /* 0x0000001c1d1a723e */ /* 0x000fe400000000ff */
[----:B------:R-:W-:Y:S02]  /*d150*/  F2FP.F16.F32.PACK_AB R27, R56, R27 ;  /* 0x0000001b381b723e */ /* 0x000fe400000000ff */
[----:B------:R-:W-:Y:S02]  /*d160*/  F2FP.F16.F32.PACK_AB R33, R30, R34 ;  /* 0x000000221e21723e */ /* 0x000fe400000000ff */
[----:B------:R-:W-:Y:S02]  /*d170*/  F2FP.F16.F32.PACK_AB R40, R41, R40 ;  /* 0x000000282928723e */ /* 0x000fe400000000ff */
        /* <DEDUP_REMOVED lines=9> */
[----:B------:R-:W-:Y:S02]  /*d210*/  MOV R20, R18 ;  /* 0x0000001200147202 */ /* 0x000fe40000000f00 */
[----:B---3--:R-:W-:Y:S02]  /*d220*/  MOV R21, R39 ;  /* 0x0000002700157202 */ /* 0x008fe40000000f00 */
        /* <DEDUP_REMOVED lines=20> */
[----:B------:R-:W3:Y:S08]  /*d370*/  LDC R0, c[0x0][0xbe8] ;  /* 0x0002fa00ff007b82 */ /* 0x000ef00000000800 */
[----:B------:R-:W-:Y:S01]  /*d380*/  BAR.SYNC.DEFER_BLOCKING 0x1, 0x100 ;  /* 0x0044000000007b1d */ /* 0x000fe20000010000 */
[----:B--2---:R-:W-:-:S03]  /*d390*/  IMAD.WIDE R142, R38, 0x2, R20 ;  /* 0x00000002268e7825 */ /* 0x004fc600078e0214 */
[C---:B------:R-:W-:Y:S02]  /*d3a0*/  IADD3 R38, P1, R142.reuse, 0x20, RZ ;  /* 0x000000208e267810 */ /* 0x040fe40007f3e0ff */
[C---:B------:R-:W-:Y:S02]  /*d3b0*/  IADD3 R46, P2, R142.reuse, 0x40, RZ ;  /* 0x000000408e2e7810 */ /* 0x040fe40007f5e0ff */
[----:B-1----:R-:W-:Y:S01]  /*d3c0*/  IADD3 R88, P3, R142, 0x60, RZ ;  /* 0x000000608e587810 */ /* 0x002fe20007f7e0ff */
[--C-:B------:R-:W-:Y:S01]  /*d3d0*/  IMAD.X R55, RZ, RZ, R143.reuse, P1 ;  /* 0x000000ffff377224 */ /* 0x100fe200008e068f */
[----:B------:R-:W-:Y:S01]  /*d3e0*/  LOP3.LUT R177, R38, 0x380, RZ, 0xc0, !PT ;  /* 0x0000038026b17812 */ /* 0x000fe200078ec0ff */
[--C-:B------:R-:W-:Y:S01]  /*d3f0*/  IMAD.X R95, RZ, RZ, R143.reuse, P2 ;  /* 0x000000ffff5f7224 */ /* 0x100fe200010e068f */
[----:B------:R-:W-:Y:S01]  /*d400*/  LOP3.LUT R54, R46, 0x380, RZ, 0xc0, !PT ;  /* 0x000003802e367812 */ /* 0x000fe200078ec0ff */
[----:B------:R-:W-:Y:S01]  /*d410*/  IMAD.X R99, RZ, RZ, R143, P3 ;  /* 0x000000ffff637224 */ /* 0x000fe200018e068f */
[----:B------:R-:W-:-:S02]  /*d420*/  LOP3.LUT R94, R88, 0x380, RZ, 0xc0, !PT ;  /* 0x00000380585e7812 */ /* 0x000fc400078ec0ff */
[----:B------:R-:W-:Y:S02]  /*d430*/  SHF.R.U64 R177, R177, 0x3, RZ ;  /* 0x00000003b1b17819 */ /* 0x000fe400000012ff */
[----:B------:R-:W-:Y:S02]  /*d440*/  IADD3 R102, P4, R142, 0x4000, RZ ;  /* 0x000040008e667810 */ /* 0x000fe40007f9e0ff */
[----:B------:R-:W-:Y:S02]  /*d450*/  SHF.R.U64 R181, R54, 0x3, RZ ;  /* 0x0000000336b57819 */ /* 0x000fe400000012ff */
[----:B------:R-:W-:Y:S02]  /*d460*/  IADD3 R106, P5, R142, 0x4020, RZ ;  /* 0x000040208e6a7810 */ /* 0x000fe40007fbe0ff */
[----:B------:R-:W-:Y:S02]  /*d470*/  SHF.R.U64 R183, R94, 0x3, RZ ;  /* 0x000000035eb77819 */ /* 0x000fe400000012ff */
[----:B------:R-:W-:Y:S01]  /*d480*/  IADD3 R110, P0, R142, 0x4040, RZ ;  /* 0x000040408e6e7810 */ /* 0x000fe20007f1e0ff */
[----:B------:R-:W-:Y:S01]  /*d490*/  IMAD.X R107, RZ, RZ, R143, P5 ;  /* 0x000000ffff6b7224 */ /* 0x000fe200028e068f */
[----:B------:R-:W-:-:S02]  /*d4a0*/  LOP3.LUT R54, R177, R38, RZ, 0x3c, !PT ;  /* 0x00000026b1367212 */ /* 0x000fc400078e3cff */
[----:B------:R-:W-:Y:S01]  /*d4b0*/  LOP3.LUT R94, R181, R46, RZ, 0x3c, !PT ;  /* 0x0000002eb55e7212 */ /* 0x000fe200078e3cff */
[----:B------:R-:W-:Y:S01]  /*d4c0*/  IMAD.X R111, RZ, RZ, R143, P0 ;  /* 0x000000ffff6f7224 */ /* 0x000fe200000e068f */
[----:B------:R-:W-:Y:S02]  /*d4d0*/  LOP3.LUT R177, R102, 0x380, RZ, 0xc0, !PT ;  /* 0x0000038066b17812 */ /* 0x000fe400078ec0ff */
[----:B------:R-:W-:Y:S02]  /*d4e0*/  LOP3.LUT R181, R106, 0x380, RZ, 0xc0, !PT ;  /* 0x000003806ab57812 */ /* 0x000fe400078ec0ff */
[----:B------:R-:W-:Y:S02]  /*d4f0*/  LOP3.LUT R98, R183, R88, RZ, 0x3c, !PT ;  /* 0x00000058b7627212 */ /* 0x000fe400078e3cff */
[----:B------:R-:W-:Y:S02]  /*d500*/  LOP3.LUT R183, R110, 0x380, RZ, 0xc0, !PT ;  /* 0x000003806eb77812 */ /* 0x000fe400078ec0ff */
[----:B------:R-:W-:-:S02]  /*d510*/  IADD3 R114, P1, R142, 0x4060, RZ ;  /* 0x000040608e727810 */ /* 0x000fc40007f3e0ff */
[C---:B------:R-:W-:Y:S02]  /*d520*/  IADD3 R118, P2, R142.reuse, 0x8000, RZ ;  /* 0x000080008e767810 */ /* 0x040fe40007f5e0ff */
[----:B------:R-:W-:Y:S01]  /*d530*/  SHF.R.U64 R177, R177, 0x3, RZ ;  /* 0x00000003b1b17819 */ /* 0x000fe200000012ff */
[--C-:B------:R-:W-:Y:S01]  /*d540*/  IMAD.X R115, RZ, RZ, R143.reuse, P1 ;  /* 0x000000ffff737224 */ /* 0x100fe200008e068f */
[----:B------:R-:W-:Y:S01]  /*d550*/  SHF.R.U64 R181, R181, 0x3, RZ ;  /* 0x00000003b5b57819 */ /* 0x000fe200000012ff */
[----:B------:R-:W-:Y:S01]  /*d560*/  IMAD.X R119, RZ, RZ, R143, P2 ;  /* 0x000000ffff777224 */ /* 0x000fe200010e068f */
[C---:B------:R-:W-:Y:S02]  /*d570*/  LOP3.LUT R47, R142.reuse, 0x380, RZ, 0xc0, !PT ;  /* 0x000003808e2f7812 */ /* 0x040fe400078ec0ff */
[----:B------:R-:W-:Y:S02]  /*d580*/  IADD3 R122, P3, R142, 0x8020, RZ ;  /* 0x000080208e7a7810 */ /* 0x000fe40007f7e0ff */
[----:B------:R-:W-:-:S02]  /*d590*/  IADD3.X R103, RZ, R143, RZ, P4, !PT ;  /* 0x0000008fff677210 */ /* 0x000fc400027fe4ff */
[----:B------:R-:W-:Y:S01]  /*d5a0*/  SHF.R.U64 R183, R183, 0x3, RZ ;  /* 0x00000003b7b77819 */ /* 0x000fe200000012ff */
[--C-:B------:R-:W-:Y:S01]  /*d5b0*/  IMAD.X R123, RZ, RZ, R143.reuse, P3 ;  /* 0x000000ffff7b7224 */ /* 0x100fe200018e068f */
[----:B------:R-:W-:Y:S02]  /*d5c0*/  IADD3 R126, P4, R142, 0x8040, RZ ;  /* 0x000080408e7e7810 */ /* 0x000fe40007f9e0ff */
[----:B------:R-:W-:Y:S02]  /*d5d0*/  LOP3.LUT R185, R114, 0x380, RZ, 0xc0, !PT ;  /* 0x0000038072b97812 */ /* 0x000fe400078ec0ff */
[----:B------:R-:W-:Y:S01]  /*d5e0*/  LOP3.LUT R102, R177, R102, RZ, 0x3c, !PT ;  /* 0x00000066b1667212 */ /* 0x000fe200078e3cff */
[----:B------:R-:W-:Y:S01]  /*d5f0*/  IMAD.X R127, RZ, RZ, R143, P4 ;  /* 0x000000ffff7f7224 */ /* 0x000fe200020e068f */
[----:B------:R-:W-:Y:S02]  /*d600*/  LOP3.LUT R106, R181, R106, RZ, 0x3c, !PT ;  /* 0x0000006ab56a7212 */ /* 0x000fe400078e3cff */
[----:B------:R-:W-:-:S02]  /*d610*/  LOP3.LUT R177, R118, 0x380, RZ, 0xc0, !PT ;  /* 0x0000038076b17812 */ /* 0x000fc400078ec0ff */
[----:B------:R-:W-:Y:S02]  /*d620*/  IADD3 R151, P2, R142, 0xc040, RZ ;  /* 0x0000c0408e977810 */ /* 0x000fe40007f5e0ff */
[----:B------:R-:W-:Y:S02]  /*d630*/  SHF.R.U64 R47, R47, 0x3, RZ ;  /* 0x000000032f2f7819 */ /* 0x000fe400000012ff */
[----:B------:R-:W-:Y:S01]  /*d640*/  LOP3.LUT R181, R122, 0x380, RZ, 0xc0, !PT ;  /* 0x000003807ab57812 */ /* 0x000fe200078ec0ff */
[----:B------:R-:W-:Y:S01]  /*d650*/  IMAD.X R39, RZ, RZ, R143, P2 ;  /* 0x000000ffff277224 */ /* 0x000fe200010e068f */
[----:B------:R-:W-:Y:S02]  /*d660*/  LOP3.LUT R110, R183, R110, RZ, 0x3c, !PT ;  /* 0x0000006eb76e7212 */ /* 0x000fe400078e3cff */
[----:B------:R-:W-:Y:S02]  /*d670*/  SHF.R.U64 R185, R185, 0x3, RZ ;  /* 0x00000003b9b97819 */ /* 0x000fe400000012ff */
[----:B------:R-:W-:-:S02]  /*d680*/  LOP3.LUT R183, R126, 0x380, RZ, 0xc0, !PT ;  /* 0x000003807eb77812 */ /* 0x000fc400078ec0ff */
[C---:B------:R-:W-:Y:S02]  /*d690*/  IADD3 R130, P5, R142.reuse, 0x8060, RZ ;  /* 0x000080608e827810 */ /* 0x040fe40007fbe0ff */
[C---:B------:R-:W-:Y:S02]  /*d6a0*/  IADD3 R134, P0, R142.reuse, 0xc000, RZ ;  /* 0x0000c0008e867810 */ /* 0x040fe40007f1e0ff */
[C---:B------:R-:W-:Y:S01]  /*d6b0*/  IADD3 R138, P1, R142.reuse, 0xc020, RZ ;  /* 0x0000c0208e8a7810 */ /* 0x040fe20007f3e0ff */
[--C-:B------:R-:W-:Y:S01]  /*d6c0*/  IMAD.X R131, RZ, RZ, R143.reuse, P5 ;  /* 0x000000ffff837224 */ /* 0x100fe200028e068f */
[----:B------:R-:W-:Y:S01]  /*d6d0*/  IADD3 R176, P3, R142, 0xc060, RZ ;  /* 0x0000c0608eb07810 */ /* 0x000fe20007f7e0ff */
[--C-:B------:R-:W-:Y:S01]  /*d6e0*/  IMAD.X R135, RZ, RZ, R143.reuse, P0 ;  /* 0x000000ffff877224 */ /* 0x100fe200000e068f */
[----:B------:R-:W-:Y:S02]  /*d6f0*/  SHF.R.U64 R177, R177, 0x3, RZ ;  /* 0x00000003b1b17819 */ /* 0x000fe400000012ff */
[----:B------:R-:W-:Y:S01]  /*d700*/  LOP3.LUT R142, R47, R142, RZ, 0x3c, !PT ;  /* 0x0000008e2f8e7212 */ /* 0x000fe200078e3cff */
[----:B------:R-:W-:Y:S01]  /*d710*/  IMAD.X R47, RZ, RZ, R143, P3 ;  /* 0x000000ffff2f7224 */ /* 0x000fe200018e068f */
[----:B------:R-:W-:-:S02]  /*d720*/  SHF.R.U64 R181, R181, 0x3, RZ ;  /* 0x00000003b5b57819 */ /* 0x000fc400000012ff */
[----:B------:R-:W-:Y:S02]  /*d730*/  LOP3.LUT R38, R151, 0x380, RZ, 0xc0, !PT ;  /* 0x0000038097267812 */ /* 0x000fe400078ec0ff */
[----:B------:R-:W-:Y:S02]  /*d740*/  LOP3.LUT R114, R185, R114, RZ, 0x3c, !PT ;  /* 0x00000072b9727212 */ /* 0x000fe400078e3cff */
[----:B------:R-:W-:Y:S02]  /*d750*/  SHF.R.U64 R183, R183, 0x3, RZ ;  /* 0x00000003b7b77819 */ /* 0x000fe400000012ff */
[----:B------:R-:W-:Y:S02]  /*d760*/  LOP3.LUT R185, R130, 0x380, RZ, 0xc0, !PT ;  /* 0x0000038082b97812 */ /* 0x000fe400078ec0ff */
[----:B------:R-:W-:Y:S02]  /*d770*/  LOP3.LUT R118, R177, R118, RZ, 0x3c, !PT ;  /* 0x00000076b1767212 */ /* 0x000fe400078e3cff */
[----:B------:R-:W-:-:S02]  /*d780*/  LOP3.LUT R122, R181, R122, RZ, 0x3c, !PT ;  /* 0x0000007ab57a7212 */ /* 0x000fc400078e3cff */
[----:B------:R-:W-:Y:S02]  /*d790*/  LOP3.LUT R177, R134, 0x380, RZ, 0xc0, !PT ;  /* 0x0000038086b17812 */ /* 0x000fe400078ec0ff */
[----:B------:R-:W-:Y:S02]  /*d7a0*/  SHF.R.U64 R38, R38, 0x3, RZ ;  /* 0x0000000326267819 */ /* 0x000fe400000012ff */
[----:B------:R-:W-:Y:S02]  /*d7b0*/  MOV R142, R142 ;  /* 0x0000008e008e7202 */ /* 0x000fe40000000f00 */
[----:B------:R-:W-:Y:S02]  /*d7c0*/  LOP3.LUT R181, R138, 0x380, RZ, 0xc0, !PT ;  /* 0x000003808ab57812 */ /* 0x000fe400078ec0ff */
[----:B------:R-:W-:Y:S01]  /*d7d0*/  MOV R55, R54 ;  /* 0x0000003600377202 */ /* 0x000fe20000000f00 */
[----:B------:R1:W-:Y:S01]  /*d7e0*/  STSM.16.M88.4 [R142], R24 ;  /* 0x000000188e007844 */ /* 0x0003e20000000200 */
[----:B------:R-:W-:-:S02]  /*d7f0*/  LOP3.LUT R126, R183, R126, RZ, 0x3c, !PT ;  /* 0x0000007eb77e7212 */ /* 0x000fc400078e3cff */
[----:B------:R-:W-:Y:S01]  /*d800*/  MOV R94, R94 ;  /* 0x0000005e005e7202 */ /* 0x000fe20000000f00 */
[----:B------:R2:W-:Y:S01]  /*d810*/  STSM.16.M88.4 [R55], R32 ;  /* 0x0000002037007844 */ /* 0x0005e20000000200 */
[----:B------:R-:W-:Y:S02]  /*d820*/  SHF.R.U64 R185, R185, 0x3, RZ ;  /* 0x00000003b9b97819 */ /* 0x000fe400000012ff */
[----:B------:R-:W-:Y:S01]  /*d830*/  LOP3.LUT R183, R176, 0x380, RZ, 0xc0, !PT ;  /* 0x00000380b0b77812 */ /* 0x000fe200078ec0ff */
[----:B------:R-:W-:Y:S01]  /*d840*/  STSM.16.M88.4 [R94], R40 ;  /* 0x000000285e007844 */ /* 0x000fe20000000200 */
[----:B------:R-:W-:Y:S02]  /*d850*/  MOV R98, R98 ;  /* 0x0000006200627202 */ /* 0x000fe40000000f00 */
[----:B------:R-:W-:Y:S02]  /*d860*/  SHF.R.U64 R177, R177, 0x3, RZ ;  /* 0x00000003b1b17819 */ /* 0x000fe400000012ff */
[----:B------:R-:W-:Y:S01]  /*d870*/  LOP3.LUT R38, R38, R151, RZ, 0x3c, !PT ;  /* 0x0000009726267212 */ /* 0x000fe200078e3cff */
[----:B------:R-:W-:Y:S01]  /*d880*/  STSM.16.M88.4 [R98], R48 ;  /* 0x0000003062007844 */ /* 0x000fe20000000200 */
[----:B------:R-:W-:-:S02]  /*d890*/  MOV R102, R102 ;  /* 0x0000006600667202 */ /* 0x000fc40000000f00 */
[----:B------:R-:W-:Y:S02]  /*d8a0*/  SHF.R.U64 R181, R181, 0x3, RZ ;  /* 0x00000003b5b57819 */ /* 0x000fe400000012ff */
[----:B------:R-:W-:Y:S01]  /*d8b0*/  MOV R106, R106 ;  /* 0x0000006a006a7202 */ /* 0x000fe20000000f00 */
[----:B------:R4:W-:Y:S01]  /*d8c0*/  STSM.16.M88.4 [R102], R8 ;  /* 0x0000000866007844 */ /* 0x0009e20000000200 */
[----:B------:R-:W-:Y:S02]  /*d8d0*/  MOV R110, R110 ;  /* 0x0000006e006e7202 */ /* 0x000fe40000000f00 */
[----:B-1----:R-:W-:Y:S01]  /*d8e0*/  F2FP.F16.F32.PACK_AB R24, R73, R162 ;  /* 0x000000a24918723e */ /* 0x002fe200000000ff */
[----:B------:R1:W-:Y:S01]  /*d8f0*/  STSM.16.M88.4 [R106], R12 ;  /* 0x0000000c6a007844 */ /* 0x0003e20000000200 */
[----:B------:R-:W-:Y:S02]  /*d900*/  F2FP.F16.F32.PACK_AB R25, R75, R74 ;  /* 0x0000004a4b19723e */ /* 0x000fe400000000ff */
[----:B------:R-:W-:-:S02]  /*d910*/  F2FP.F16.F32.PACK_AB R26, R77, R163 ;  /* 0x000000a34d1a723e */ /* 0x000fc400000000ff */
[----:B------:R-:W-:Y:S02]  /*d920*/  F2FP.F16.F32.PACK_AB R27, R79, R78 ;  /* 0x0000004e4f1b723e */ /* 0x000fe400000000ff */
[----:B------:R-:W-:Y:S02]  /*d930*/  LOP3.LUT R130, R185, R130, RZ, 0x3c, !PT ;  /* 0x00000082b9827212 */ /* 0x000fe400078e3cff */
[----:B------:R-:W-:Y:S01]  /*d940*/  SHF.R.U64 R183, R183, 0x3, RZ ;  /* 0x00000003b7b77819 */ /* 0x000fe200000012ff */
[----:B------:R0:W-:Y:S01]  /*d950*/  STSM.16.M88.4 [R110], R24 ;  /* 0x000000186e007844 */ /* 0x0001e20000000200 */
[----:B------:R-:W-:Y:S02]  /*d960*/  MOV R114, R114 ;  /* 0x0000007200727202 */ /* 0x000fe40000000f00 */
[----:B------:R-:W-:Y:S02]  /*d970*/  LOP3.LUT R134, R177, R134, RZ, 0x3c, !PT ;  /* 0x00000086b1867212 */ /* 0x000fe400078e3cff */
[----:B------:R-:W-:Y:S01]  /*d980*/  MOV R118, R118 ;  /* 0x0000007600767202 */ /* 0x000fe20000000f00 */
[----:B------:R3:W-:Y:S01]  /*d990*/  STSM.16.M88.4 [R114], R28 ;  /* 0x0000001c72007844 */ /* 0x0007e20000000200 */
[----:B------:R-:W-:-:S02]  /*d9a0*/  MOV R44, R38 ;  /* 0x00000026002c7202 */ /* 0x000fc40000000f00 */
[----:B--2---:R-:W-:Y:S02]  /*d9b0*/  F2FP.F16.F32.PACK_AB R32, R3, R166 ;  /* 0x000000a60320723e */ /* 0x004fe400000000ff */
[----:B------:R-:W-:Y:S02]  /*d9c0*/  F2FP.F16.F32.PACK_AB R33, R58, R6 ;  /* 0x000000063a21723e */ /* 0x000fe400000000ff */
[----:B------:R-:W-:Y:S02]  /*d9d0*/  F2FP.F16.F32.PACK_AB R34, R93, R167 ;  /* 0x000000a75d22723e */ /* 0x000fe400000000ff */
[----:B------:R-:W-:Y:S02]  /*d9e0*/  F2FP.F16.F32.PACK_AB R35, R64, R62 ;  /* 0x0000003e4023723e */ /* 0x000fe400000000ff */
[----:B------:R-:W-:Y:S02]  /*d9f0*/  IADD3.X R139, RZ, R143, RZ, P1, !PT ;  /* 0x0000008fff8b7210 */ /* 0x000fe40000ffe4ff */
[----:B------:R-:W-:Y:S01]  /*da00*/  LOP3.LUT R138, R181, R138, RZ, 0x3c, !PT ;  /* 0x0000008ab58a7212 */ /* 0x000fe200078e3cff */
[----:B------:R-:W-:Y:S01]  /*da10*/  STSM.16.M88.4 [R118], R32 ;  /* 0x0000002076007844 */ /* 0x000fe20000000200 */
[----:B------:R-:W-:-:S02]  /*da20*/  MOV R122, R122 ;  /* 0x0000007a007a7202 */ /* 0x000fc40000000f00 */
[----:B------:R-:W-:Y:S02]  /*da30*/  F2FP.F16.F32.PACK_AB R38, R101, R169 ;  /* 0x000000a96526723e */ /* 0x000fe400000000ff */
[----:B------:R-:W-:Y:S02]  /*da40*/  F2FP.F16.F32.PACK_AB R39, R72, R70 ;  /* 0x000000464827723e */ /* 0x000fe400000000ff */
[----:B------:R-:W-:Y:S02]  /*da50*/  MOV R126, R126 ;  /* 0x0000007e007e7202 */ /* 0x000fe40000000f00 */
[----:B----4-:R-:W-:Y:S01]  /*da60*/  F2FP.F16.F32.PACK_AB R8, R105, R170 ;  /* 0x000000aa6908723e */ /* 0x010fe200000000ff */
[----:B------:R-:W-:Y:S01]  /*da70*/  STSM.16.M88.4 [R122], R36 ;  /* 0x000000247a007844 */ /* 0x000fe20000000200 */
[----:B------:R-:W-:Y:S01]  /*da80*/  F2FP.F16.F32.PACK_AB R9, R80, R76 ;  /* 0x0000004c5009723e */ /* 0x000fe200000000ff */
[----:B------:R-:W-:Y:S01]  /*da90*/  IMAD.MOV.U32 R76, RZ, RZ, RZ ;  /* 0x000000ffff4c7224 */ /* 0x000fe200078e00ff */
[----:B------:R-:W-:-:S02]  /*daa0*/  F2FP.F16.F32.PACK_AB R10, R109, R171 ;  /* 0x000000ab6d0a723e */ /* 0x000fc400000000ff */
[----:B------:R-:W-:Y:S02]  /*dab0*/  F2FP.F16.F32.PACK_AB R11, R87, R84 ;  /* 0x00000054570b723e */ /* 0x000fe400000000ff */
[----:B------:R-:W-:Y:S02]  /*dac0*/  LOP3.LUT R46, R183, R176, RZ, 0x3c, !PT ;  /* 0x000000b0b72e7212 */ /* 0x000fe400078e3cff */
[----:B------:R-:W-:Y:S01]  /*dad0*/  MOV R130, R130 ;  /* 0x0000008200827202 */ /* 0x000fe20000000f00 */
[----:B------:R2:W-:Y:S01]  /*dae0*/  STSM.16.M88.4 [R126], R8 ;  /* 0x000000087e007844 */ /* 0x0005e20000000200 */
[----:B-1----:R-:W-:Y:S02]  /*daf0*/  F2FP.F16.F32.PACK_AB R12, R113, R172 ;  /* 0x000000ac710c723e */ /* 0x002fe400000000ff */
[----:B------:R-:W-:Y:S02]  /*db00*/  F2FP.F16.F32.PACK_AB R13, R96, R92 ;  /* 0x0000005c600d723e */ /* 0x000fe400000000ff */
[----:B------:R-:W-:-:S02]  /*db10*/  F2FP.F16.F32.PACK_AB R14, R117, R173 ;  /* 0x000000ad750e723e */ /* 0x000fc400000000ff */
[----:B------:R-:W-:Y:S02]  /*db20*/  F2FP.F16.F32.PACK_AB R15, R104, R100 ;  /* 0x00000064680f723e */ /* 0x000fe400000000ff */
[----:B------:R-:W-:Y:S02]  /*db30*/  MOV R134, R134 ;  /* 0x0000008600867202 */ /* 0x000fe40000000f00 */
[----:B0-----:R-:W-:Y:S01]  /*db40*/  F2FP.F16.F32.PACK_AB R24, R121, R174 ;  /* 0x000000ae7918723e */ /* 0x001fe200000000ff */
[----:B------:R-:W-:Y:S01]  /*db50*/  STSM.16.M88.4 [R130], R12 ;  /* 0x0000000c82007844 */ /* 0x000fe20000000200 */
[----:B------:R-:W-:Y:S02]  /*db60*/  F2FP.F16.F32.PACK_AB R25, R112, R108 ;  /* 0x0000006c7019723e */ /* 0x000fe400000000ff */
[----:B------:R-:W-:Y:S02]  /*db70*/  F2FP.F16.F32.PACK_AB R26, R125, R175 ;  /* 0x000000af7d1a723e */ /* 0x000fe400000000ff */
[----:B------:R-:W-:-:S02]  /*db80*/  F2FP.F16.F32.PACK_AB R27, R120, R116 ;  /* 0x00000074781b723e */ /* 0x000fc400000000ff */
[----:B------:R-:W-:Y:S02]  /*db90*/  ISETP.NE.U32.AND P0, PT, RZ, UR4, PT ;  /* 0x00000004ff007c0c */ /* 0x000fe4000bf05070 */
[----:B------:R-:W-:Y:S01]  /*dba0*/  IADD3 R6, P1, R214, UR4, RZ ;  /* 0x00000004d6067c10 */ /* 0x000fe2000ff3e0ff */
[----:B------:R0:W-:Y:S01]  /*dbb0*/  STSM.16.M88.4 [R134], R24 ;  /* 0x0000001886007844 */ /* 0x0001e20000000200 */
[----:B------:R-:W-:Y:S02]  /*dbc0*/  MOV R54, R138 ;  /* 0x0000008a00367202 */ /* 0x000fe40000000f00 */
[----:B---3--:R-:W-:Y:S02]  /*dbd0*/  F2FP.F16.F32.PACK_AB R28, R129, R179 ;  /* 0x000000b3811c723e */ /* 0x008fe400000000ff */
[----:B------:R-:W-:Y:S02]  /*dbe0*/  F2FP.F16.F32.PACK_AB R29, R128, R124 ;  /* 0x0000007c801d723e */ /* 0x000fe400000000ff */
[----:B------:R-:W-:-:S02]  /*dbf0*/  F2FP.F16.F32.PACK_AB R30, R133, R132 ;  /* 0x00000084851e723e */ /* 0x000fc400000000ff */
[----:B------:R-:W-:Y:S02]  /*dc00*/  F2FP.F16.F32.PACK_AB R31, R153, R152 ;  /* 0x00000098991f723e */ /* 0x000fe400000000ff */
[----:B------:R-:W-:Y:S02]  /*dc10*/  F2FP.F16.F32.PACK_AB R138, R141, R140 ;  /* 0x0000008c8d8a723e */ /* 0x000fe400000000ff */
[----:B------:R-:W-:Y:S01]  /*dc20*/  F2FP.F16.F32.PACK_AB R139, R157, R156 ;  /* 0x0000009c9d8b723e */ /* 0x000fe200000000ff */
[----:B------:R1:W-:Y:S01]  /*dc30*/  STSM.16.M88.4 [R54], R28 ;  /* 0x0000001c36007844 */ /* 0x0003e20000000200 */
[----:B------:R-:W-:Y:S02]  /*dc40*/  MOV R46, R46 ;  /* 0x0000002e002e7202 */ /* 0x000fe40000000f00 */
[----:B------:R-:W-:Y:S01]  /*dc50*/  ISETP.NE.AND.EX P0, PT, RZ, UR5, PT, P0 ;  /* 0x00000005ff007c0c */ /* 0x000fe2000bf05300 */
[----:B------:R1:W-:Y:S01]  /*dc60*/  STSM.16.M88.4 [R44], R136 ;  /* 0x000000882c007844 */ /* 0x0003e20000000200 */
[----:B------:R-:W-:Y:S01]  /*dc70*/  IADD3.X R7, R215, UR5, RZ, P1, !PT ;  /* 0x00000005d7077c10 */ /* 0x000fe20008ffe4ff */
[----:B------:R-:W-:-:S02]  /*dc80*/  ULDC.64 UR4, c[0x0][0xc08] ;  /* 0x0003020000047ab9 */ /* 0x000fc40000000a00 */
[----:B------:R-:W-:Y:S01]  /*dc90*/  ISETP.NE.U32.AND P2, PT, RZ, UR4, PT ;  /* 0x00000004ff007c0c */ /* 0x000fe2000bf45070 */
[----:B------:R1:W-:Y:S01]  /*dca0*/  STSM.16.M88.4 [R46], R144 ;  /* 0x000000902e007844 */ /* 0x0003e20000000200 */
[----:B------:R-:W-:Y:S02]  /*dcb0*/  BAR.SYNC.DEFER_BLOCKING 0x1, 0x100 ;  /* 0x0044000000007b1d */ /* 0x000fe40000010000 */
[----:B------:R-:W-:-:S13]  /*dcc0*/  ISETP.NE.AND.EX P2, PT, RZ, UR5, PT, P2 ;  /* 0x00000005ff007c0c */ /* 0x000fda000bf45320 */
[----:B------:R-:W-:Y:S01]  /*dcd0*/  @P2 IADD3 R214, P3, R214, UR4, RZ ;  /* 0x00000004d6d62c10 */ /* 0x000fe2000ff7e0ff */
[----:B------:R-:W-:Y:S02]  /*dce0*/  ULDC UR4, c[0x0][0xa88] ;  /* 0x0002a20000047ab9 */ /* 0x000fe40000000800 */
[----:B--2---:R-:W-:Y:S01]  /*dcf0*/  IMAD.U32 R11, RZ, RZ, UR4 ;  /* 0x00000004ff0b7e24 */ /* 0x004fe2000f8e00ff */
[----:B------:R-:W-:Y:S01]  /*dd00*/  @P2 IADD3.X R215, R215, UR5, RZ, P3, !PT ;  /* 0x00000005d7d72c10 */ /* 0x000fe20009ffe4ff */
[----:B------:R1:W5:Y:S01]  /*dd10*/  @P0 LDG.E R76, desc[UR40][R6.64] ;  /* 0x00000028064c0981 */ /* 0x000362000c1e1900 */
[----:B------:R-:W-:Y:S01]  /*dd20*/  ISETP.NE.AND P1, PT, R0, 0x1, PT ;  /* 0x000000010000780c */ /* 0x000fe20003f25270 */
[----:B0-----:R-:W-:Y:S02]  /*dd30*/  IMAD R27, R219, 0x80, R237 ;  /* 0x00000080db1b7824 */ /* 0x001fe400078e02ed */
[----:B------:R1:W5:Y:S10]  /*dd40*/  @P2 LDG.E R11, desc[UR40][R214.64] ;  /* 0x00000028d60b2981 */ /* 0x000374000c1e1900 */
[----:B------:R-:W0:Y:S08]  /*dd50*/  @P1 LDC R8, c[0x0][0xbec] ;  /* 0x0002fb00ff081b82 */ /* 0x000e300000000800 */
[----:B------:R-:W2:Y:S01]  /*dd60*/  @P1 LDC R13, c[0x0][0xbf0] ;  /* 0x0002fc00ff0d1b82 */ /* 0x000ea20000000800 */
[----:B-1----:R-:W-:Y:S05]  /*dd70*/  @P2 BRA `(.L_x_731) ;  /* 0x0000000000102947 */ /* 0x002fea0003800000 */
[----:B------:R-:W-:Y:S05]  /*dd80*/  @!P0 BRA `(.L_x_731) ;  /* 0x00000000000c8947 */ /* 0x000fea0003800000 */
[----:B------:R-:W3:Y:S04]  /*dd90*/  LDG.E R10, desc[UR40][R6.64] ;  /* 0x00000028060a7981 */ /* 0x000ee8000c1e1900 */
[----:B-----5:R-:W3:Y:S02]  /*dda0*/  LDG.E R11, desc[UR40][R6.64+0x4] ;  /* 0x00000428060b7981 */ /* 0x020ee4000c1e1900 */
[----:B---3--:R-:W-:-:S07]  /*ddb0*/  IMAD.IADD R11, R11, 0x1, -R10 ;  /* 0x000000010b0b7824 */ /* 0x008fce00078e0a0a */
.L_x_731:
[----:B------:R-:W-:Y:S01]  /*ddc0*/  SHF.R.S32.HI R3, RZ, 0x1f, R213 ;  /* 0x0000001fff037819 */ /* 0x000fe200000114d5 */
[----:B0-----:R-:W-:Y:S01]  /*ddd0*/  @P1 IMAD.HI.U32 R6, R27, R8, RZ ;  /* 0x000000081b061227 */ /* 0x001fe200078e00ff */
[----:B------:R-:W-:Y:S01]  /*dde0*/  ULDC.64 UR4, c[0x0][0xb90] ;  /* 0x0002e40000047ab9 */ /* 0x000fe20000000a00 */
[----:B-----5:R-:W-:Y:S01]  /*ddf0*/  SHF.R.S32.HI R77, RZ, 0x1f, R76 ;  /* 0x0000001fff4d7819 */ /* 0x020fe2000001144c */
[----:B------:R-:W0:Y:S01]  /*de00*/  @P1 LDC R82, c[0x0][0xbec] ;  /* 0x0002fb00ff521b82 */ /* 0x000e220000000800 */
[----:B------:R-:W-:Y:S01]  /*de10*/  IMAD R8, R3, UR4, RZ ;  /* 0x0000000403087c24 */ /* 0x000fe2000f8e02ff */
[----:B------:R-:W-:Y:S01]  /*de20*/  SEL R229, R229, RZ, !P0 ;  /* 0x000000ffe5e57207 */ /* 0x000fe20004000000 */
[----:B------:R-:W-:Y:S01]  /*de30*/  IMAD.MOV.U32 R9, RZ, RZ, R27 ;  /* 0x000000ffff097224 */ /* 0x000fe200078e001b */
[----:B--2---:R-:W-:Y:S01]  /*de40*/  @P1 SHF.R.U32.HI R9, RZ, R13, R6 ;  /* 0x0000000dff091219 */ /* 0x004fe20000011606 */
[----:B------:R-:W-:Y:S01]  /*de50*/  IMAD.WIDE.U32 R6, R213, UR4, R76 ;  /* 0x00000004d5067c25 */ /* 0x000fe2000f8e004c */
[----:B------:R-:W-:-:S02]  /*de60*/  SEL R216, R216, RZ, !P0 ;  /* 0x000000ffd8d87207 */ /* 0x000fc40004000000 */
[----:B------:R-:W-:Y:S01]  /*de70*/  IADD3 R25, -R9, RZ, RZ ;  /* 0x000000ff09197210 */ /* 0x000fe20007ffe1ff */
[----:B------:R-:W-:Y:S01]  /*de80*/  IMAD R13, R213, UR5, R8 ;  /* 0x00000005d50d7c24 */ /* 0x000fe2000f8e0208 */
[----:B------:R-:W-:Y:S01]  /*de90*/  ULDC.64 UR4, c[0x0][0xb98] ;  /* 0x0002e60000047ab9 */ /* 0x000fe20000000a00 */
[----:B------:R-:W-:Y:S01]  /*dea0*/  IMAD R15, R228, 0x40, R205 ;  /* 0x00000040e40f7824 */ /* 0x000fe200078e02cd */
[----:B------:R-:W1:Y:S01]  /*deb0*/  @P1 LDC R81, c[0x0][0xbf0] ;  /* 0x0002fc00ff511b82 */ /* 0x000e620000000800 */
[----:B------:R-:W-:Y:S02]  /*dec0*/  IMAD.IADD R7, R7, 0x1, R13 ;  /* 0x0000000107077824 */ /* 0x000fe400078e020d */
[----:B------:R-:W-:Y:S02]  /*ded0*/  IMAD R13, R0, R25, R27 ;  /* 0x00000019000d7224 */ /* 0x000fe400078e021b */
[----:B------:R-:W-:Y:S02]  /*dee0*/  IMAD R25, R229, UR4, RZ ;  /* 0x00000004e5197c24 */ /* 0x000fe4000f8e02ff */
[----:B------:R-:W-:Y:S01]  /*def0*/  IMAD.WIDE.U32 R6, R216, UR4, R6 ;  /* 0x00000004d8067c25 */ /* 0x000fe2000f8e0006 */
[----:B------:R-:W-:-:S03]  /*df00*/  SHF.R.S32.HI R8, RZ, 0x1f, R13 ;  /* 0x0000001fff087819 */ /* 0x000fc6000001140d */
[----:B------:R-:W-:Y:S01]  /*df10*/  IMAD.WIDE R20, R15, 0x2, R20 ;  /* 0x000000020f147825 */ /* 0x000fe200078e0214 */
[----:B------:R-:W-:Y:S02]  /*df20*/  SHF.R.S32.HI R15, RZ, 0x1f, R9 ;  /* 0x0000001fff0f7819 */ /* 0x000fe40000011409 */
[----:B------:R-:W-:Y:S01]  /*df30*/  IADD3 R6, P0, R9, R6, RZ ;  /* 0x0000000609067210 */ /* 0x000fe20007f1e0ff */
[----:B------:R-:W-:Y:S01]  /*df40*/  IMAD R25, R216, UR5, R25 ;  /* 0x00000005d8197c24 */ /* 0x000fe2000f8e0219 */
[----:B------:R-:W-:Y:S01]  /*df50*/  ULDC.64 UR4, c[0x0][0xb88] ;  /* 0x0002e20000047ab9 */ /* 0x000fe20000000a00 */
[----:B------:R-:W-:Y:S01]  /*df60*/  IADD3 R9, P2, R20, 0x1000, RZ ;  /* 0x0000100014097810 */ /* 0x000fe20007f5e0ff */
[----:B------:R-:W-:Y:S01]  /*df70*/  IMAD R10, R8, UR4, RZ ;  /* 0x00000004080a7c24 */ /* 0x000fe2000f8e02ff */
[----:B------:R-:W-:Y:S01]  /*df80*/  IADD3 R33, P4, R20, 0x5000, RZ ;  /* 0x0000500014217810 */ /* 0x000fe20007f9e0ff */
[----:B------:R-:W-:Y:S01]  /*df90*/  IMAD R78, R11, R0, RZ ;  /* 0x000000000b4e7224 */ /* 0x000fe200078e02ff */
[----:B------:R-:W-:Y:S01]  /*dfa0*/  IADD3.X R7, R15, R7, R25, P0, !PT ;  /* 0x000000070f077210 */ /* 0x000fe200007fe419 */
[----:B------:R-:W-:Y:S01]  /*dfb0*/  IMAD R15, R13, UR5, R10 ;  /* 0x000000050d0f7c24 */ /* 0x000fe2000f8e020a */
[----:B------:R-:W-:-:S02]  /*dfc0*/  LOP3.LUT R8, R9, 0x380, RZ, 0xc0, !PT ;  /* 0x0000038009087812 */ /* 0x000fc400078ec0ff */
[C---:B------:R-:W-:Y:S01]  /*dfd0*/  IADD3 R25, P5, R20.reuse, 0x3000, RZ ;  /* 0x0000300014197810 */ /* 0x040fe20007fbe0ff */
[----:B------:R-:W-:Y:S01]  /*dfe0*/  IMAD.WIDE.U32 R6, R13, UR4, R6 ;  /* 0x000000040d067c25 */ /* 0x000fe2000f8e0006 */
[----:B------:R-:W-:Y:S01]  /*dff0*/  ULDC.64 UR4, c[0x0][0xb50] ;  /* 0x0002d40000047ab9 */ /* 0x000fe20000000a00 */
[----:B------:R-:W-:Y:S02]  /*e000*/  IADD3 R13, P3, R20, 0x2000, RZ ;  /* 0x00002000140d7810 */ /* 0x000fe40007f7e0ff */
[----:B------:R-:W-:Y:S01]  /*e010*/  IMAD.IADD R7, R7, 0x1, R15 ;  /* 0x0000000107077824 */ /* 0x000fe200078e020f */
[----:B------:R-:W-:Y:S02]  /*e020*/  LEA R10, P0, R6, UR4, 0x2 ;  /* 0x00000004060a7c11 */ /* 0x000fe4000f8010ff */
[----:B------:R-:W-:Y:S02]  /*e030*/  SHF.R.U64 R8, R8, 0x3, RZ ;  /* 0x0000000308087819 */ /* 0x000fe400000012ff */
[----:B------:R-:W-:Y:S01]  /*e040*/  LEA.HI.X R6, R6, UR5, R7, 0x2, P0 ;  /* 0x0000000506067c11 */ /* 0x000fe200080f1407 */
[----:B------:R-:W-:Y:S01]  /*e050*/  SHFL.IDX PT, R50, R10, RZ, 0x1c1f ;  /* 0x001c1fff0a327589 */ /* 0x000fe200000e0000 */
[----:B------:R-:W-:Y:S01]  /*e060*/  IADD3 R29, P0, R20, 0x4000, RZ ;  /* 0x00004000141d7810 */ /* 0x000fe20007f1e0ff */
[----:B------:R-:W-:Y:S01]  /*e070*/  IMAD R7, R219, 0x80, R235 ;  /* 0x00000080db077824 */ /* 0x000fe200078e02eb */
[----:B------:R-:W-:Y:S01]  /*e080*/  LOP3.LUT R12, R13, 0x380, RZ, 0xc0, !PT ;  /* 0x000003800d0c7812 */ /* 0x000fe200078ec0ff */
[----:B------:R-:W2:Y:S01]  /*e090*/  SHFL.IDX PT, R51, R6, RZ, 0x1c1f ;  /* 0x001c1fff06337589 */ /* 0x000ea200000e0000 */
[----:B------:R-:W-:Y:S01]  /*e0a0*/  LOP3.LUT R8, R8, R9, RZ, 0x3c, !PT ;  /* 0x0000000908087212 */ /* 0x000fe200078e3cff */
[----:B------:R-:W-:Y:S01]  /*e0b0*/  IMAD.X R9, RZ, RZ, R21, P2 ;  /* 0x000000ffff097224 */ /* 0x000fe200010e0615 */
[----:B------:R-:W-:Y:S01]  /*e0c0*/  LOP3.LUT R28, R29, 0x380, RZ, 0xc0, !PT ;  /* 0x000003801d1c7812 */ /* 0x000fe200078ec0ff */
[----:B------:R-:W-:Y:S01]  /*e0d0*/  SHFL.IDX PT, R54, R10, 0x1, 0x1c1f ;  /* 0x003c1f000a367f89 */ /* 0x000fe200000e0000 */
[----:B------:R-:W-:Y:S01]  /*e0e0*/  SHF.R.U64 R12, R12, 0x3, RZ ;  /* 0x000000030c0c7819 */ /* 0x000fe200000012ff */
[----:B------:R-:W-:Y:S01]  /*e0f0*/  ULDC.64 UR4, c[0x0][0xaa0] ;  /* 0x0002a80000047ab9 */ /* 0x000fe20000000a00 */
[----:B------:R-:W-:Y:S01]  /*e100*/  IADD3 R37, P2, R20, 0x6000, RZ ;  /* 0x0000600014257810 */ /* 0x000fe20007f5e0ff */
[----:B------:R3:W4:Y:S01]  /*e110*/  SHFL.IDX PT, R55, R6, 0x1, 0x1c1f ;  /* 0x003c1f0006377f89 */ /* 0x00072200000e0000 */
[----:B------:R-:W-:-:S02]  /*e120*/  SHF.R.U64 R28, R28, 0x3, RZ ;  /* 0x000000031c1c7819 */ /* 0x000fc400000012ff */
[----:B------:R-:W-:Y:S01]  /*e130*/  LOP3.LUT R12, R12, R13, RZ, 0x3c, !PT ;  /* 0x0000000d0c0c7212 */ /* 0x000fe200078e3cff */
[--C-:B------:R-:W-:Y:S01]  /*e140*/  IMAD.X R13, RZ, RZ, R21.reuse, P3 ;  /* 0x000000ffff0d7224 */ /* 0x100fe200018e0615 */
[----:B------:R-:W-:Y:S02]  /*e150*/  LOP3.LUT R36, R37, 0x380, RZ, 0xc0, !PT ;  /* 0x0000038025247812 */ /* 0x000fe400078ec0ff */
[----:B------:R-:W-:Y:S02]  /*e160*/  IADD3 R41, P3, R20, 0x7000, RZ ;  /* 0x0000700014297810 */ /* 0x000fe40007f7e0ff */
[----:B------:R-:W-:Y:S01]  /*e170*/  LOP3.LUT R28, R28, R29, RZ, 0x3c, !PT ;  /* 0x0000001d1c1c7212 */ /* 0x000fe200078e3cff */
[----:B------:R-:W-:Y:S01]  /*e180*/  IMAD.X R29, RZ, RZ, R21, P0 ;  /* 0x000000ffff1d7224 */ /* 0x000fe200000e0615 */
[----:B------:R-:W-:Y:S02]  /*e190*/  SHF.R.U64 R36, R36, 0x3, RZ ;  /* 0x0000000324247819 */ /* 0x000fe400000012ff */
[----:B------:R-:W-:-:S02]  /*e1a0*/  IADD3 R49, P0, R20, 0x9000, RZ ;  /* 0x0000900014317810 */ /* 0x000fc40007f1e0ff */
[----:B------:R-:W-:Y:S02]  /*e1b0*/  LOP3.LUT R40, R41, 0x380, RZ, 0xc0, !PT ;  /* 0x0000038029287812 */ /* 0x000fe400078ec0ff */
[----:B------:R-:W-:Y:S02]  /*e1c0*/  LOP3.LUT R24, R25, 0x380, RZ, 0xc0, !PT ;  /* 0x0000038019187812 */ /* 0x000fe400078ec0ff */
[----:B------:R-:W-:Y:S02]  /*e1d0*/  LOP3.LUT R32, R33, 0x380, RZ, 0xc0, !PT ;  /* 0x0000038021207812 */ /* 0x000fe400078ec0ff */
[----:B------:R-:W-:Y:S01]  /*e1e0*/  LOP3.LUT R36, R36, R37, RZ, 0x3c, !PT ;  /* 0x0000002524247212 */ /* 0x000fe200078e3cff */
[----:B------:R-:W-:Y:S01]  /*e1f0*/  IMAD.X R37, RZ, RZ, R21, P2 ;  /* 0x000000ffff257224 */ /* 0x000fe200010e0615 */
[----:B------:R-:W-:Y:S02]  /*e200*/  LOP3.LUT R48, R49, 0x380, RZ, 0xc0, !PT ;  /* 0x0000038031307812 */ /* 0x000fe400078ec0ff */
[----:B------:R-:W-:-:S02]  /*e210*/  SHF.R.U64 R40, R40, 0x3, RZ ;  /* 0x0000000328287819 */ /* 0x000fc400000012ff */
[----:B------:R-:W-:Y:S02]  /*e220*/  IADD3 R57, P2, R20, 0xb000, RZ ;  /* 0x0000b00014397810 */ /* 0x000fe40007f5e0ff */
[----:B------:R-:W-:Y:S02]  /*e230*/  SHF.R.U64 R24, R24, 0x3, RZ ;  /* 0x0000000318187819 */ /* 0x000fe400000012ff */
[----:B------:R-:W-:Y:S02]  /*e240*/  SHF.R.U64 R32, R32, 0x3, RZ ;  /* 0x0000000320207819 */ /* 0x000fe400000012ff */
[----:B------:R-:W-:Y:S02]  /*e250*/  SHF.R.U64 R48, R48, 0x3, RZ ;  /* 0x0000000330307819 */ /* 0x000fe400000012ff */
[----:B------:R-:W-:Y:S02]  /*e260*/  LOP3.LUT R40, R40, R41, RZ, 0x3c, !PT ;  /* 0x0000002928287212 */ /* 0x000fe400078e3cff */
[----:B------:R-:W-:-:S02]  /*e270*/  LOP3.LUT R56, R57, 0x380, RZ, 0xc0, !PT ;  /* 0x0000038039387812 */ /* 0x000fc400078ec0ff */
[----:B------:R-:W-:Y:S01]  /*e280*/  LOP3.LUT R24, R24, R25, RZ, 0x3c, !PT ;  /* 0x0000001918187212 */ /* 0x000fe200078e3cff */
[--C-:B------:R-:W-:Y:S01]  /*e290*/  IMAD.X R25, RZ, RZ, R21.reuse, P5 ;  /* 0x000000ffff197224 */ /* 0x100fe200028e0615 */
[----:B------:R-:W-:Y:S01]  /*e2a0*/  LOP3.LUT R32, R32, R33, RZ, 0x3c, !PT ;  /* 0x0000002120207212 */ /* 0x000fe200078e3cff */
[----:B------:R-:W-:Y:S01]  /*e2b0*/  IMAD.X R33, RZ, RZ, R21, P4 ;  /* 0x000000ffff217224 */ /* 0x000fe200020e0615 */
[----:B------:R-:W-:Y:S02]  /*e2c0*/  IADD3.X R41, RZ, R21, RZ, P3, !PT ;  /* 0x00000015ff297210 */ /* 0x000fe40001ffe4ff */
[C---:B------:R-:W-:Y:S02]  /*e2d0*/  IADD3 R61, P3, R20.reuse, 0xc000, RZ ;  /* 0x0000c000143d7810 */ /* 0x040fe40007f7e0ff */
[C---:B------:R-:W-:Y:S02]  /*e2e0*/  IADD3 R45, P5, R20.reuse, 0x8000, RZ ;  /* 0x00008000142d7810 */ /* 0x040fe40007fbe0ff */
[----:B------:R-:W-:-:S02]  /*e2f0*/  IADD3 R53, P4, R20, 0xa000, RZ ;  /* 0x0000a00014357810 */ /* 0x000fc40007f9e0ff */
[----:B------:R-:W-:Y:S01]  /*e300*/  LOP3.LUT R48, R48, R49, RZ, 0x3c, !PT ;  /* 0x0000003130307212 */ /* 0x000fe200078e3cff */
[----:B------:R-:W-:Y:S01]  /*e310*/  IMAD.X R49, RZ, RZ, R21, P0 ;  /* 0x000000ffff317224 */ /* 0x000fe200000e0615 */
[----:B------:R-:W-:Y:S02]  /*e320*/  SHF.R.U64 R56, R56, 0x3, RZ ;  /* 0x0000000338387819 */ /* 0x000fe400000012ff */
[----:B------:R-:W-:Y:S02]  /*e330*/  LOP3.LUT R60, R61, 0x380, RZ, 0xc0, !PT ;  /* 0x000003803d3c7812 */ /* 0x000fe400078ec0ff */
[----:B------:R-:W-:Y:S02]  /*e340*/  LOP3.LUT P0, RZ, R230, 0x3, RZ, 0xc0, !PT ;  /* 0x00000003e6ff7812 */ /* 0x000fe4000780c0ff */
[----:B------:R-:W-:Y:S02]  /*e350*/  LOP3.LUT R44, R45, 0x380, RZ, 0xc0, !PT ;  /* 0x000003802d2c7812 */ /* 0x000fe400078ec0ff */
[----:B------:R-:W-:-:S02]  /*e360*/  LOP3.LUT R52, R53, 0x380, RZ, 0xc0, !PT ;  /* 0x0000038035347812 */ /* 0x000fc400078ec0ff */
[----:B------:R-:W-:Y:S01]  /*e370*/  LOP3.LUT R56, R56, R57, RZ, 0x3c, !PT ;  /* 0x0000003938387212 */ /* 0x000fe200078e3cff */
[--C-:B------:R-:W-:Y:S01]  /*e380*/  IMAD.X R57, RZ, RZ, R21.reuse, P2 ;  /* 0x000000ffff397224 */ /* 0x100fe200010e0615 */
[----:B------:R-:W-:Y:S02]  /*e390*/  SHF.R.U64 R60, R60, 0x3, RZ ;  /* 0x000000033c3c7819 */ /* 0x000fe400000012ff */
[CC--:B------:R-:W-:Y:S01]  /*e3a0*/  ISETP.GE.OR P2, PT, R7.reuse, R78.reuse, P0 ;  /* 0x0000004e0700720c */ /* 0x0c0fe20000746670 */
[----:B------:R-:W-:Y:S01]  /*e3b0*/  VIADD R7, R7, 0x8 ;  /* 0x0000000807077836 */ /* 0x000fe20000000000 */
[----:B------:R-:W-:Y:S02]  /*e3c0*/  SHF.R.U64 R44, R44, 0x3, RZ ;  /* 0x000000032c2c7819 */ /* 0x000fe400000012ff */
[----:B------:R-:W-:Y:S02]  /*e3d0*/  SHF.R.U64 R52, R52, 0x3, RZ ;  /* 0x0000000334347819 */ /* 0x000fe400000012ff */
[----:B------:R-:W-:Y:S01]  /*e3e0*/  LOP3.LUT R60, R60, R61, RZ, 0x3c, !PT ;  /* 0x0000003d3c3c7212 */ /* 0x000fe200078e3cff */
[--C-:B------:R-:W-:Y:S01]  /*e3f0*/  IMAD.X R61, RZ, RZ, R21.reuse, P3 ;  /* 0x000000ffff3d7224 */ /* 0x100fe200018e0615 */
[----:B------:R-:W-:Y:S01]  /*e400*/  LOP3.LUT R44, R44, R45, RZ, 0x3c, !PT ;  /* 0x0000002d2c2c7212 */ /* 0x000fe200078e3cff */
[--C-:B------:R-:W-:Y:S01]  /*e410*/  IMAD.X R45, RZ, RZ, R21.reuse, P5 ;  /* 0x000000ffff2d7224 */ /* 0x100fe200028e0615 */
[----:B------:R-:W-:Y:S01]  /*e420*/  LOP3.LUT R52, R52, R53, RZ, 0x3c, !PT ;  /* 0x0000003534347212 */ /* 0x000fe200078e3cff */
[----:B------:R-:W-:Y:S01]  /*e430*/  IMAD.X R53, RZ, RZ, R21, P4 ;  /* 0x000000ffff357224 */ /* 0x000fe200020e0615 */
[----:B------:R-:W-:Y:S01]  /*e440*/  IADD3 R11, P3, R20, 0xf000, RZ ;  /* 0x0000f000140b7810 */ /* 0x000fe20007f7e0ff */
[----:B--2---:R-:W-:Y:S01]  /*e450*/  @!P2 ST.E desc[UR40][R50.64], R5 ;  /* 0x000000053200a985 */ /* 0x004fe2000c101928 */
[----:B------:R-:W-:-:S02]  /*e460*/  ISETP.GE.OR P0, PT, R7, R78, P0 ;  /* 0x0000004e0700720c */ /* 0x000fc40000706670 */
[C---:B------:R-:W-:Y:S01]  /*e470*/  IADD3 R65, P5, R20.reuse, 0xd000, RZ ;  /* 0x0000d00014417810 */ /* 0x040fe20007fbe0ff */
[----:B------:R-:W-:Y:S01]  /*e480*/  IMAD.X R73, RZ, RZ, R21, P3 ;  /* 0x000000ffff497224 */ /* 0x000fe200018e0615 */
[C---:B------:R-:W-:Y:S02]  /*e490*/  IADD3 R69, P4, R20.reuse, 0xe000, RZ ;  /* 0x0000e00014457810 */ /* 0x040fe40007f9e0ff */
[----:B------:R-:W-:Y:S02]  /*e4a0*/  LOP3.LUT R15, R20, 0x380, RZ, 0xc0, !PT ;  /* 0x00000380140f7812 */ /* 0x000fe400078ec0ff */
[----:B---3--:R-:W-:Y:S02]  /*e4b0*/  LOP3.LUT R6, R11, 0x380, RZ, 0xc0, !PT ;  /* 0x000003800b067812 */ /* 0x008fe400078ec0ff */
[----:B------:R-:W-:Y:S02]  /*e4c0*/  LOP3.LUT R64, R65, 0x380, RZ, 0xc0, !PT ;  /* 0x0000038041407812 */ /* 0x000fe400078ec0ff */
[----:B------:R-:W-:Y:S01]  /*e4d0*/  LOP3.LUT R68, R69, 0x380, RZ, 0xc0, !PT ;  /* 0x0000038045447812 */ /* 0x000fe200078ec0ff */
[----:B----4-:R2:W-:Y:S01]  /*e4e0*/  @!P0 ST.E desc[UR40][R54.64], R4 ;  /* 0x0000000436008985 */ /* 0x0105e2000c101928 */
[----:B------:R-:W-:-:S02]  /*e4f0*/  SHF.R.U64 R15, R15, 0x3, RZ ;  /* 0x000000030f0f7819 */ /* 0x000fc400000012ff */
[----:B------:R-:W-:Y:S01]  /*e500*/  SHF.R.U64 R6, R6, 0x3, RZ ;  /* 0x0000000306067819 */ /* 0x000fe200000012ff */
[----:B------:R-:W5:Y:S01]  /*e510*/  LD.E.128 R24, desc[UR40][R24.64] ;  /* 0x0000002818187980 */ /* 0x000f62000c101d00 */
[----:B------:R-:W-:Y:S02]  /*e520*/  SHF.R.U64 R64, R64, 0x3, RZ ;  /* 0x0000000340407819 */ /* 0x000fe400000012ff */
[----:B------:R-:W-:Y:S01]  /*e530*/  SHF.R.U64 R68, R68, 0x3, RZ ;  /* 0x0000000344447819 */ /* 0x000fe200000012ff */
[----:B------:R-:W5:Y:S01]  /*e540*/  LD.E.128 R28, desc[UR40][R28.64] ;  /* 0x000000281c1c7980 */ /* 0x000f62000c101d00 */
[----:B------:R-:W-:Y:S02]  /*e550*/  LOP3.LUT R20, R15, R20, RZ, 0x3c, !PT ;  /* 0x000000140f147212 */ /* 0x000fe400078e3cff */
[----:B------:R-:W-:Y:S01]  /*e560*/  LOP3.LUT R64, R64, R65, RZ, 0x3c, !PT ;  /* 0x0000004140407212 */ /* 0x000fe200078e3cff */
[----:B------:R-:W-:Y:S01]  /*e570*/  IMAD.X R65, RZ, RZ, R21, P5 ;  /* 0x000000ffff417224 */ /* 0x000fe200028e0615 */
[----:B------:R-:W-:Y:S01]  /*e580*/  LOP3.LUT R68, R68, R69, RZ, 0x3c, !PT ;  /* 0x0000004544447212 */ /* 0x000fe200078e3cff */
[----:B------:R-:W5:Y:S01]  /*e590*/  LD.E.128 R12, desc[UR40][R12.64] ;  /* 0x000000280c0c7980 */ /* 0x000f62000c101d00 */
[----:B------:R-:W-:-:S02]  /*e5a0*/  LOP3.LUT R72, R6, R11, RZ, 0x3c, !PT ;  /* 0x0000000b06487212 */ /* 0x000fc400078e3cff */
[----:B------:R-:W-:Y:S01]  /*e5b0*/  IADD3.X R69, RZ, R21, RZ, P4, !PT ;  /* 0x00000015ff457210 */ /* 0x000fe200027fe4ff */
[----:B--2---:R2:W5:Y:S04]  /*e5c0*/  LD.E.128 R4, desc[UR40][R20.64] ;  /* 0x0000002814047980 */ /* 0x004568000c101d00 */
[----:B------:R-:W5:Y:S04]  /*e5d0*/  LD.E.128 R8, desc[UR40][R8.64] ;  /* 0x0000002808087980 */ /* 0x000f68000c101d00 */
[----:B------:R-:W5:Y:S01]  /*e5e0*/  LD.E.128 R32, desc[UR40][R32.64] ;  /* 0x0000002820207980 */ /* 0x000f62000c101d00 */
[----:B--2---:R-:W-:-:S03]  /*e5f0*/  IMAD R21, R77, UR4, RZ ;  /* 0x000000044d157c24 */ /* 0x004fc6000f8e02ff */
[----:B------:R-:W5:Y:S01]  /*e600*/  LD.E.128 R36, desc[UR40][R36.64] ;  /* 0x0000002824247980 */ /* 0x000f62000c101d00 */
[C---:B------:R-:W-:Y:S02]  /*e610*/  IMAD R77, R76.reuse, UR5, R21 ;  /* 0x000000054c4d7c24 */ /* 0x040fe4000f8e0215 */
[----:B------:R-:W-:Y:S01]  /*e620*/  IMAD.WIDE.U32 R20, R76, UR4, RZ ;  /* 0x000000044c147c25 */ /* 0x000fe2000f8e00ff */
[----:B------:R-:W-:Y:S01]  /*e630*/  ULDC.64 UR4, c[0x0][0xae8] ;  /* 0x0002ba0000047ab9 */ /* 0x000fe20000000a00 */
[----:B------:R-:W5:Y:S02]  /*e640*/  LD.E.128 R40, desc[UR40][R40.64] ;  /* 0x0000002828287980 */ /* 0x000f64000c101d00 */
[----:B------:R-:W-:Y:S02]  /*e650*/  IMAD R76, R212, 0x20, R228 ;  /* 0x00000020d44c7824 */ /* 0x000fe400078e02e4 */
[----:B------:R-:W-:Y:S01]  /*e660*/  IMAD.IADD R21, R21, 0x1, R77 ;  /* 0x0000000115157824 */ /* 0x000fe200078e024d */
[----:B------:R-:W5:Y:S01]  /*e670*/  LD.E.128 R44, desc[UR40][R44.64] ;  /* 0x000000282c2c7980 */ /* 0x000f62000c101d00 */
[----:B------:R-:W-:-:S02]  /*e680*/  IMAD R80, R3, UR4, RZ ;  /* 0x0000000403507c24 */ /* 0x000fc4000f8e02ff */
[----:B------:R-:W-:Y:S01]  /*e690*/  IMAD R79, R219, 0x80, R76 ;  /* 0x00000080db4f7824 */ /* 0x000fe200078e024c */
[----:B------:R-:W5:Y:S01]  /*e6a0*/  LD.E.128 R48, desc[UR40][R48.64] ;  /* 0x0000002830307980 */ /* 0x000f62000c101d00 */
[C---:B------:R-:W-:Y:S02]  /*e6b0*/  IMAD R3, R213.reuse, UR5, R80 ;  /* 0x00000005d5037c24 */ /* 0x040fe4000f8e0250 */
[----:B------:R-:W-:Y:S01]  /*e6c0*/  IMAD.WIDE.U32 R20, R213, UR4, R20 ;  /* 0x00000004d5147c25 */ /* 0x000fe2000f8e0014 */
[----:B------:R-:W-:Y:S01]  /*e6d0*/  ULDC.64 UR4, c[0x0][0xaf0] ;  /* 0x0002bc0000047ab9 */ /* 0x000fe20000000a00 */
[----:B------:R-:W5:Y:S02]  /*e6e0*/  LD.E.128 R52, desc[UR40][R52.64] ;  /* 0x0000002834347980 */ /* 0x000f64000c101d00 */
[----:B0-----:R-:W-:Y:S02]  /*e6f0*/  @P1 IMAD.HI.U32 R76, R79, R82, RZ ;  /* 0x000000524f4c1227 */ /* 0x001fe400078e00ff */
[----:B------:R-:W5:Y:S02]  /*e700*/  LD.E.128 R56, desc[UR40][R56.64] ;  /* 0x0000002838387980 */ /* 0x000f64000c101d00 */
[----:B------:R-:W-:-:S02]  /*e710*/  IMAD.IADD R21, R21, 0x1, R3 ;  /* 0x0000000115157824 */ /* 0x000fc400078e0203 */
[----:B------:R-:W-:Y:S01]  /*e720*/  IMAD.MOV.U32 R3, RZ, RZ, R79 ;  /* 0x000000ffff037224 */ /* 0x000fe200078e004f */
[----:B-1----:R-:W-:Y:S01]  /*e730*/  @P1 SHF.R.U32.HI R3, RZ, R81, R76 ;  /* 0x00000051ff031219 */ /* 0x002fe2000001164c */
[----:B------:R-:W-:Y:S01]  /*e740*/  IMAD R229, R229, UR4, RZ ;  /* 0x00000004e5e57c24 */ /* 0x000fe2000f8e02ff */
[----:B------:R-:W5:Y:S01]  /*e750*/  LD.E.128 R60, desc[UR40][R60.64] ;  /* 0x000000283c3c7980 */ /* 0x000f62000c101d00 */
[C---:B------:R-:W-:Y:S01]  /*e760*/  IMAD.WIDE.U32 R20, R216.reuse, UR4, R20 ;  /* 0x00000004d8147c25 */ /* 0x040fe2000f8e0014 */
[--C-:B------:R-:W-:Y:S02]  /*e770*/  SHF.R.S32.HI R76, RZ, 0x1f, R3.reuse ;  /* 0x0000001fff4c7819 */ /* 0x100fe40000011403 */
[----:B------:R-:W5:Y:S01]  /*e780*/  LD.E.128 R64, desc[UR40][R64.64] ;  /* 0x0000002840407980 */ /* 0x000f62000c101d00 */
[----:B------:R-:W-:Y:S02]  /*e790*/  IMAD.MOV R77, RZ, RZ, -R3 ;  /* 0x000000ffff4d7224 */ /* 0x000fe400078e0a03 */
[----:B------:R-:W-:Y:S01]  /*e7a0*/  IMAD R229, R216, UR5, R229 ;  /* 0x00000005d8e57c24 */ /* 0x000fe2000f8e02e5 */
[----:B------:R-:W-:Y:S01]  /*e7b0*/  ULDC.64 UR4, c[0x0][0xae0] ;  /* 0x0002b80000047ab9 */ /* 0x000fe20000000a00 */
[----:B------:R-:W-:Y:S01]  /*e7c0*/  IMAD R77, R0, R77, R79 ;  /* 0x0000004d004d7224 */ /* 0x000fe200078e024f */
[----:B------:R-:W5:Y:S01]  /*e7d0*/  LD.E.128 R68, desc[UR40][R68.64] ;  /* 0x0000002844447980 */ /* 0x000f62000c101d00 */
[----:B------:R-:W-:-:S02]  /*e7e0*/  IMAD.IADD R21, R21, 0x1, R229 ;  /* 0x0000000115157824 */ /* 0x000fc400078e02e5 */
[----:B------:R-:W-:Y:S01]  /*e7f0*/  IMAD R76, R76, UR4, RZ ;  /* 0x000000044c4c7c24 */ /* 0x000fe2000f8e02ff */
[----:B------:R-:W5:Y:S01]  /*e800*/  LD.E.128 R72, desc[UR40][R72.64] ;  /* 0x0000002848487980 */ /* 0x000f62000c101d00 */
[----:B------:R-:W-:Y:S01]  /*e810*/  SHF.R.S32.HI R0, RZ, 0x1f, R77 ;  /* 0x0000001fff007819 */ /* 0x000fe2000001144d */
[----:B------:R-:W-:Y:S01]  /*e820*/  @!PT LDS RZ, [RZ] ;  /* 0x00000000fffff984 */ /* 0x000fe20000000800 */
[----:B------:R-:W-:Y:S01]  /*e830*/  @!PT LDS RZ, [RZ] ;  /* 0x00000000fffff984 */ /* 0x000fe20000000800 */
[----:B------:R-:W-:Y:S01]  /*e840*/  @!PT LDS RZ, [RZ] ;  /* 0x00000000fffff984 */ /* 0x000fe20000000800 */
[----:B------:R-:W-:Y:S01]  /*e850*/  @!PT LDS RZ, [RZ] ;  /* 0x00000000fffff984 */ /* 0x000fe20000000800 */
[----:B------:R0:W-:Y:S06]  /*e860*/  MEMBAR.ALL.CTA ;  /* 0x0000000000007992 */ /* 0x0001ec0000008000 */
[----:B0-----:R-:W0:Y:S01]  /*e870*/  FENCE.VIEW.ASYNC.S ;  /* 0x00000000000073c6 */ /* 0x001e220000000000 */
[----:B------:R-:W-:-:S02]  /*e880*/  IMAD R79, R3, UR5, R76 ;  /* 0x00000005034f7c24 */ /* 0x000fc4000f8e024c */
[----:B------:R-:W-:Y:S01]  /*e890*/  IMAD.WIDE.U32 R20, R3, UR4, R20 ;  /* 0x0000000403147c25 */ /* 0x000fe2000f8e0014 */
[----:B------:R-:W-:Y:S01]  /*e8a0*/  ULDC.64 UR4, c[0x0][0xad8] ;  /* 0x0002b60000047ab9 */ /* 0x000fe20000000a00 */
[----:B------:R-:W-:Y:S02]  /*e8b0*/  LEA R85, R219, R228, 0x7 ;  /* 0x000000e4db557211 */ /* 0x000fe400078e38ff */
[----:B------:R-:W-:Y:S02]  /*e8c0*/  IMAD.IADD R21, R21, 0x1, R79 ;  /* 0x0000000115157824 */ /* 0x000fe400078e024f */
[----:B------:R-:W-:Y:S02]  /*e8d0*/  IMAD R0, R0, UR4, RZ ;  /* 0x0000000400007c24 */ /* 0x000fe4000f8e02ff */
[----:B------:R-:W-:Y:S01]  /*e8e0*/  IMAD.WIDE.U32 R20, R77, UR4, R20 ;  /* 0x000000044d147c25 */ /* 0x000fe2000f8e0014 */
[----:B------:R-:W-:-:S03]  /*e8f0*/  ISETP.GE.AND P2, PT, R85, R78, PT ;  /* 0x0000004e5500720c */ /* 0x000fc60003f46270 */
[----:B------:R-:W-:Y:S01]  /*e900*/  IMAD R79, R77, UR5, R0 ;  /* 0x000000054d4f7c24 */ /* 0x000fe2000f8e0200 */
[----:B------:R-:W-:Y:S01]  /*e910*/  ULDC.64 UR4, c[0x0][0xa80] ;  /* 0x0002a00000047ab9 */ /* 0x000fe20000000a00 */
[----:B------:R-:W-:Y:S02]  /*e920*/  VIADD R0, R18, 0x22820 ;  /* 0x0002282012007836 */ /* 0x000fe40000000000 */
[----:B------:R-:W-:Y:S01]  /*e930*/  IMAD.IADD R21, R21, 0x1, R79 ;  /* 0x0000000115157824 */ /* 0x000fe200078e024f */
[C---:B------:R-:W-:Y:S01]  /*e940*/  LEA R79, P3, R20.reuse, UR4, 0x1 ;  /* 0x00000004144f7c11 */ /* 0x040fe2000f8608ff */
[----:B------:R-:W-:Y:S01]  /*e950*/  VIADD R3, R85, 0x20 ;  /* 0x0000002055037836 */ /* 0x000fe20000000000 */
[----:B------:R-:W-:Y:S02]  /*e960*/  PRMT R0, RZ, 0x654, R0 ;  /* 0x00000654ff007816 */ /* 0x000fe40000000000 */
[----:B------:R-:W-:Y:S02]  /*e970*/  LEA.HI.X R84, R20, UR5, R21, 0x1, P3 ;  /* 0x0000000514547c11 */ /* 0x000fe400098f0c15 */
[----:B------:R-:W-:Y:S01]  /*e980*/  ISETP.GE.AND P1, PT, R3, R78, PT ;  /* 0x0000004e0300720c */ /* 0x000fe20003f26270 */
[----:B------:R-:W-:Y:S01]  /*e990*/  VIADD R3, R85, 0x40 ;  /* 0x0000004055037836 */ /* 0x000fe20000000000 */
[----:B0-----:R0:W-:Y:S01]  /*e9a0*/  SYNCS.ARRIVE.TRANS64.RED.A1T0 RZ, [R0+URZ], RZ ;  /* 0x000000ff00ff79a7 */ /* 0x0011e2000810043f */
[----:B------:R1:W2:Y:S01]  /*e9b0*/  SHFL.IDX PT, R82, R79, RZ, 0x181f ;  /* 0x00181fff4f527589 */ /* 0x0002a200000e0000 */
[----:B------:R-:W-:Y:S01]  /*e9c0*/  BSSY B1, `(.L_x_732) ;  /* 0x0000019000017945 */ /* 0x000fe20003800000 */
[----:B------:R-:W-:-:S02]  /*e9d0*/  SHF.R.S32.HI R86, RZ, 0x1f, R211 ;  /* 0x0000001fff567819 */ /* 0x000fc400000114d3 */
[----:B------:R-:W-:Y:S01]  /*e9e0*/  ISETP.GE.AND P0, PT, R3, R78, PT ;  /* 0x0000004e0300720c */ /* 0x000fe20003f06270 */
[----:B0-----:R1:W0:Y:S01]  /*e9f0*/  SHFL.IDX PT, R0, R84, RZ, 0x181f ;  /* 0x00181fff54007589 */ /* 0x00122200000e0000 */
[----:B------:R-:W-:Y:S02]  /*ea00*/  SHF.R.S32.HI R87, RZ, 0x1f, R209 ;  /* 0x0000001fff577819 */ /* 0x000fe400000114d1 */
[----:B------:R-:W-:Y:S02]  /*ea10*/  SHF.R.S32.HI R88, RZ, 0x1f, R210 ;  /* 0x0000001fff587819 */ /* 0x000fe400000114d2 */
[----:B------:R-:W-:Y:S01]  /*ea20*/  SHF.R.S32.HI R92, RZ, 0x1f, R205 ;  /* 0x0000001fff5c7819 */ /* 0x000fe200000114cd */
[----:B------:R-:W-:Y:S06]  /*ea30*/  @P2 BRA `(.L_x_733) ;  /* 0x0000000000442947 */ /* 0x000fec0003800000 */
[----:B------:R-:W-:Y:S02]  /*ea40*/  ULDC UR4, c[0x0][0xac8] ;  /* 0x0002b20000047ab9 */ /* 0x000fe40000000800 */
[----:B------:R-:W-:Y:S02]  /*ea50*/  ISETP.GE.AND P2, PT, R205, UR4, PT ;  /* 0x00000004cd007c0c */ /* 0x000fe4000bf46270 */
[----:B------:R-:W-:Y:S02]  /*ea60*/  ISETP.GE.AND P3, PT, R210, UR4, PT ;  /* 0x00000004d2007c0c */ /* 0x000fe4000bf66270 */
[----:B------:R-:W-:-:S09]  /*ea70*/  ISETP.GE.AND P4, PT, R209, UR4, PT ;  /* 0x00000004d1007c0c */ /* 0x000fd2000bf86270 */
[----:B--2---:R-:W-:-:S04]  /*ea80*/  @!P2 LEA R20, P5, R205, R82, 0x1 ;  /* 0x00000052cd14a211 */ /* 0x004fc800078a08ff */
[----:B0-----:R-:W-:Y:S02]  /*ea90*/  @!P2 LEA.HI.X R21, R205, R0, R92, 0x1, P5 ;  /* 0x00000000cd15a211 */ /* 0x001fe400028f0c5c */
[----:B------:R-:W-:-:S03]  /*eaa0*/  ISETP.GE.AND P5, PT, R211, UR4, PT ;  /* 0x00000004d3007c0c */ /* 0x000fc6000bfa6270 */
[----:B-----5:R3:W-:Y:S01]  /*eab0*/  @!P2 ST.E.128 desc[UR40][R20.64], R4 ;  /* 0x000000041400a985 */ /* 0x0207e2000c101d28 */
[----:B------:R-:W-:-:S04]  /*eac0*/  @!P3 LEA R76, P2, R210, R82, 0x1 ;  /* 0x00000052d24cb211 */ /* 0x000fc800078408ff */
        /* <DEDUP_REMOVED lines=8> */
.L_x_733:
[----:B------:R-:W-:Y:S05]  /*eb50*/  BSYNC B1 ;  /* 0x0000000000017941 */ /* 0x000fea0003800000 */
.L_x_732:
[----:B0-----:R0:W4:Y:S01]  /*eb60*/  SHFL.IDX PT, R0, R84, 0x1, 0x181f ;  /* 0x00381f0054007f89 */ /* 0x00112200000e0000 */
[----:B------:R-:W-:Y:S03]  /*eb70*/  BSSY B1, `(.L_x_734) ;  /* 0x0000014000017945 */ /* 0x000fe60003800000 */
[----:B---3-5:R0:W3:Y:S01]  /*eb80*/  SHFL.IDX PT, R28, R79, 0x1, 0x181f ;  /* 0x00381f004f1c7f89 */ /* 0x0280e200000e0000 */
[----:B------:R-:W-:Y:S05]  /*eb90*/  @P1 BRA `(.L_x_735) ;  /* 0x0000000000441947 */ /* 0x000fea0003800000 */
[----:B------:R-:W-:Y:S02]  /*eba0*/  ULDC UR4, c[0x0][0xac8] ;  /* 0x0002b20000047ab9 */ /* 0x000fe40000000800 */
[----:B------:R-:W-:Y:S02]  /*ebb0*/  ISETP.GE.AND P4, PT, R205, UR4, PT ;  /* 0x00000004cd007c0c */ /* 0x000fe4000bf86270 */
[----:B------:R-:W-:Y:S02]  /*ebc0*/  ISETP.GE.AND P3, PT, R210, UR4, PT ;  /* 0x00000004d2007c0c */ /* 0x000fe4000bf66270 */
[----:B------:R-:W-:Y:S02]  /*ebd0*/  ISETP.GE.AND P2, PT, R209, UR4, PT ;  /* 0x00000004d1007c0c */ /* 0x000fe4000bf46270 */
[----:B------:R-:W-:-:S07]  /*ebe0*/  ISETP.GE.AND P1, PT, R211, UR4, PT ;  /* 0x00000004d3007c0c */ /* 0x000fce000bf26270 */
[----:B---3--:R-:W-:-:S04]  /*ebf0*/  @!P4 LEA R4, P5, R205, R28, 0x1 ;  /* 0x0000001ccd04c211 */ /* 0x008fc800078a08ff */
[----:B----4-:R-:W-:Y:S02]  /*ec00*/  @!P4 LEA.HI.X R5, R205, R0, R92, 0x1, P5 ;  /* 0x00000000cd05c211 */ /* 0x010fe400028f0c5c */
[----:B------:R-:W-:-:S03]  /*ec10*/  @!P3 LEA R6, P5, R210, R28, 0x1 ;  /* 0x0000001cd206b211 */ /* 0x000fc600078a08ff */
[----:B------:R3:W-:Y:S01]  /*ec20*/  @!P4 ST.E.128 desc[UR40][R4.64], R8 ;  /* 0x000000080400c985 */ /* 0x0007e2000c101d28 */
        /* <DEDUP_REMOVED lines=8> */
.L_x_735:
[----:B------:R-:W-:Y:S05]  /*ecb0*/  BSYNC B1 ;  /* 0x0000000000017941 */ /* 0x000fea0003800000 */
.L_x_734:
[----:B----4-:R4:W0:Y:S01]  /*ecc0*/  SHFL.IDX PT, R0, R84, 0x2, 0x181f ;  /* 0x00581f0054007f89 */ /* 0x01082200000e0000 */
[----:B------:R-:W-:Y:S03]  /*ecd0*/  BSSY B1, `(.L_x_736) ;  /* 0x0000014000017945 */ /* 0x000fe60003800000 */
[----:B---3--:R4:W3:Y:S01]  /*ece0*/  SHFL.IDX PT, R10, R79, 0x2, 0x181f ;  /* 0x00581f004f0a7f89 */ /* 0x0088e200000e0000 */
[----:B------:R-:W-:Y:S05]  /*ecf0*/  @P0 BRA `(.L_x_737) ;  /* 0x0000000000440947 */ /* 0x000fea0003800000 */
[----:B------:R-:W-:Y:S02]  /*ed00*/  ULDC UR4, c[0x0][0xac8] ;  /* 0x0002b20000047ab9 */ /* 0x000fe40000000800 */
[----:B------:R-:W-:Y:S02]  /*ed10*/  ISETP.GE.AND P3, PT, R205, UR4, PT ;  /* 0x00000004cd007c0c */ /* 0x000fe4000bf66270 */
[----:B------:R-:W-:Y:S02]  /*ed20*/  ISETP.GE.AND P2, PT, R210, UR4, PT ;  /* 0x00000004d2007c0c */ /* 0x000fe4000bf46270 */
[----:B------:R-:W-:Y:S02]  /*ed30*/  ISETP.GE.AND P1, PT, R209, UR4, PT ;  /* 0x00000004d1007c0c */ /* 0x000fe4000bf26270 */
[----:B------:R-:W-:-:S07]  /*ed40*/  ISETP.GE.AND P0, PT, R211, UR4, PT ;  /* 0x00000004d3007c0c */ /* 0x000fce000bf06270 */
[CC--:B---3--:R-:W-:Y:S02]  /*ed50*/  @!P3 LEA R4, P5, R205.reuse, R10.reuse, 0x1 ;  /* 0x0000000acd04b211 */ /* 0x0c8fe400078a08ff */
[C---:B------:R-:W-:Y:S02]  /*ed60*/  @!P2 LEA R6, P4, R210.reuse, R10, 0x1 ;  /* 0x0000000ad206a211 */ /* 0x040fe400078808ff */
[----:B0-----:R-:W-:Y:S02]  /*ed70*/  @!P3 LEA.HI.X R5, R205, R0, R92, 0x1, P5 ;  /* 0x00000000cd05b211 */ /* 0x001fe400028f0c5c */
        /* <DEDUP_REMOVED lines=9> */
.L_x_737:
[----:B------:R-:W-:Y:S05]  /*ee10*/  BSYNC B1 ;  /* 0x0000000000017941 */ /* 0x000fea0003800000 */
.L_x_736:
[----:B------:R-:W-:Y:S01]  /*ee20*/  VIADD R3, R85, 0x60 ;  /* 0x0000006055037836 */ /* 0x000fe20000000000 */
[----:B01--4-:R-:W4:Y:S04]  /*ee30*/  SHFL.IDX PT, R84, R84, 0x3, 0x181f ;  /* 0x00781f0054547f89 */ /* 0x013f2800000e0000 */
[----:B------:R-:W-:Y:S01]  /*ee40*/  ISETP.GE.AND P0, PT, R3, R78, PT ;  /* 0x0000004e0300720c */ /* 0x000fe20003f06270 */
[----:B------:R0:W1:-:S12]  /*ee50*/  SHFL.IDX PT, R0, R79, 0x3, 0x181f ;  /* 0x00781f004f007f89 */ /* 0x00005800000e0000 */
[----:B0-----:R-:W-:Y:S05]  /*ee60*/  @P0 BRA `(.L_x_738) ;  /* 0x0000000c00e40947 */ /* 0x001fea0003800000 */
[----:B------:R-:W-:Y:S02]  /*ee70*/  ULDC UR4, c[0x0][0xac8] ;  /* 0x0002b20000047ab9 */ /* 0x000fe40000000800 */
[----:B------:R-:W-:Y:S02]  /*ee80*/  ISETP.GE.AND P3, PT, R205, UR4, PT ;  /* 0x00000004cd007c0c */ /* 0x000fe4000bf66270 */
[----:B------:R-:W-:Y:S02]  /*ee90*/  ISETP.GE.AND P4, PT, R210, UR4, PT ;  /* 0x00000004d2007c0c */ /* 0x000fe4000bf86270 */
[----:B------:R-:W-:-:S09]  /*eea0*/  ISETP.GE.AND P5, PT, R209, UR4, PT ;  /* 0x00000004d1007c0c */ /* 0x000fd2000bfa6270 */
[-C--:B-1----:R-:W-:Y:S02]  /*eeb0*/  @!P3 LEA R4, P0, R205, R0.reuse, 0x1 ;  /* 0x00000000cd04b211 */ /* 0x082fe400078008ff */
[CC--:B------:R-:W-:Y:S02]  /*eec0*/  @!P4 LEA R6, P1, R210.reuse, R0.reuse, 0x1 ;  /* 0x00000000d206c211 */ /* 0x0c0fe400078208ff */
[----:B------:R-:W-:Y:S02]  /*eed0*/  @!P5 LEA R8, P2, R209, R0, 0x1 ;  /* 0x00000000d108d211 */ /* 0x000fe400078408ff */
[-C--:B----4-:R-:W-:Y:S02]  /*eee0*/  @!P3 LEA.HI.X R5, R205, R84.reuse, R92, 0x1, P0 ;  /* 0x00000054cd05b211 */ /* 0x090fe400000f0c5c */
[-C--:B------:R-:W-:Y:S02]  /*eef0*/  @!P4 LEA.HI.X R7, R210, R84.reuse, R88, 0x1, P1 ;  /* 0x00000054d207c211 */ /* 0x080fe400008f0c58 */
[----:B------:R-:W-:Y:S01]  /*ef00*/  @!P5 LEA.HI.X R9, R209, R84, R87, 0x1, P2 ;  /* 0x00000054d109d211 */ /* 0x000fe200010f0c57 */
[----:B------:R0:W-:Y:S01]  /*ef10*/  @!P3 ST.E.128 desc[UR40][R4.64], R24 ;  /* 0x000000180400b985 */ /* 0x0001e2000c101d28 */
[----:B------:R-:W-:-:S03]  /*ef20*/  ISETP.GE.AND P0, PT, R211, UR4, PT ;  /* 0x00000004d3007c0c */ /* 0x000fc6000bf06270 */
[----:B------:R0:W-:Y:S04]  /*ef30*/  @!P4 ST.E.128 desc[UR40][R6.64], R40 ;  /* 0x000000280600c985 */ /* 0x0001e8000c101d28 */
[----:B------:R0:W-:Y:S06]  /*ef40*/  @!P5 ST.E.128 desc[UR40][R8.64], R56 ;  /* 0x000000380800d985 */ /* 0x0001ec000c101d28 */
[----:B------:R-:W-:Y:S05]  /*ef50*/  @P0 BRA `(.L_x_738) ;  /* 0x0000000c00a80947 */ /* 0x000fea0003800000 */
[----:B0-----:R-:W-:-:S04]  /*ef60*/  LEA R4, P0, R211, R0, 0x1 ;  /* 0x00000000d3047211 */ /* 0x001fc800078008ff */
[----:B------:R-:W-:-:S05]  /*ef70*/  LEA.HI.X R5, R211, R84, R86, 0x1, P0 ;  /* 0x00000054d3057211 */ /* 0x000fca00000f0c56 */
[----:B------:R0:W-:Y:S01]  /*ef80*/  ST.E.128 desc[UR40][R4.64], R72 ;  /* 0x0000004804007985 */ /* 0x0001e2000c101d28 */
[----:B------:R-:W-:Y:S05]  /*ef90*/  BRA `(.L_x_738) ;  /* 0x0000000c00987947 */ /* 0x000fea0003800000 */
.L_x_730:
[----:B------:R-:W-:Y:S01]  /*efa0*/  ULDC.64 UR4, c[0x0][0xc00] ;  /* 0x0003000000047ab9 */ /* 0x000fe20000000a00 */
[----:B------:R-:W-:Y:S01]  /*efb0*/  IMAD.MOV.U32 R0, RZ, RZ, RZ ;  /* 0x000000ffff007224 */ /* 0x000fe200078e00ff */
[----:B------:R-:W-:Y:S01]  /*efc0*/  ISETP.NE.U32.AND P0, PT, RZ, UR4, PT ;  /* 0x00000004ff007c0c */ /* 0x000fe2000bf05070 */
[----:B------:R-:W2:Y:S01]  /*efd0*/  LDC R21, c[0x0][0xbe8] ;  /* 0x0002fa00ff157b82 */ /* 0x000ea20000000800 */
[----:B------:R-:W-:Y:S02]  /*efe0*/  IADD3 R4, P1, R214, UR4, RZ ;  /* 0x00000004d6047c10 */ /* 0x000fe4000ff3e0ff */
[----:B------:R-:W-:Y:S02]  /*eff0*/  ISETP.NE.AND.EX P0, PT, RZ, UR5, PT, P0 ;  /* 0x00000005ff007c0c */ /* 0x000fe4000bf05300 */
[----:B------:R-:W-:Y:S01]  /*f000*/  IADD3.X R5, R215, UR5, RZ, P1, !PT ;  /* 0x00000005d7057c10 */ /* 0x000fe20008ffe4ff */
[----:B------:R-:W-:Y:S02]  /*f010*/  ULDC.64 UR4, c[0x0][0xc08] ;  /* 0x0003020000047ab9 */ /* 0x000fe40000000a00 */
[----:B------:R-:W-:-:S04]  /*f020*/  ISETP.NE.U32.AND P1, PT, RZ, UR4, PT ;  /* 0x00000004ff007c0c */ /* 0x000fc8000bf25070 */
[----:B------:R-:W-:-:S04]  /*f030*/  ISETP.NE.AND.EX P1, PT, RZ, UR5, PT, P1 ;  /* 0x00000005ff007c0c */ /* 0x000fc8000bf25310 */
[----:B------:R3:W5:Y:S01]  /*f040*/  @P0 LDG.E R0, desc[UR40][R4.64] ;  /* 0x0000002804000981 */ /* 0x000762000c1e1900 */
[----:B------:R-:W4:Y:S08]  /*f050*/  S2R R3, SR_TID.X ;  /* 0x0000000000037919 */ /* 0x000f300000002100 */
[----:B------:R-:W-:Y:S01]  /*f060*/  @P1 IADD3 R214, P2, R214, UR4, RZ ;  /* 0x00000004d6d61c10 */ /* 0x000fe2000ff5e0ff */
[----:B------:R-:W-:-:S02]  /*f070*/  ULDC UR4, c[0x0][0xa88] ;  /* 0x0002a20000047ab9 */ /* 0x000fc40000000800 */
[----:B------:R-:W-:Y:S01]  /*f080*/  IMAD.U32 R8, RZ, RZ, UR4 ;  /* 0x00000004ff087e24 */ /* 0x000fe2000f8e00ff */
[----:B------:R-:W-:-:S05]  /*f090*/  @P1 IADD3.X R215, R215, UR5, RZ, P2, !PT ;  /* 0x00000005d7d71c10 */ /* 0x000fca00097fe4ff */
[----:B------:R3:W5:Y:S01]  /*f0a0*/  @P1 LDG.E R8, desc[UR40][R214.64] ;  /* 0x00000028d6081981 */ /* 0x000762000c1e1900 */
[----:B--2---:R-:W-:-:S13]  /*f0b0*/  ISETP.NE.AND P2, PT, R21, 0x1, PT ;  /* 0x000000011500780c */ /* 0x004fda0003f45270 */
[----:B------:R-:W2:Y:S01]  /*f0c0*/  @P2 LDC R25, c[0x0][0xbec] ;  /* 0x0002fb00ff192b82 */ /* 0x000ea20000000800 */
[----:B----4-:R-:W-:-:S04]  /*f0d0*/  IADD3 R3, R3, -0x80, RZ ;  /* 0xffffff8003037810 */ /* 0x010fc80007ffe0ff */
[----:B------:R-:W-:Y:S01]  /*f0e0*/  ISETP.GE.AND P3, PT, R3, 0x80, PT ;  /* 0x000000800300780c */ /* 0x000fe20003f66270 */
[----:B---3--:R-:W-:-:S12]  /*f0f0*/  @P1 BRA `(.L_x_739) ;  /* 0x0000000000101947 */ /* 0x008fd80003800000 */
[----:B------:R-:W-:Y:S05]  /*f100*/  @!P0 BRA `(.L_x_739) ;  /* 0x00000000000c8947 */ /* 0x000fea0003800000 */
[----:B------:R-:W3:Y:S04]  /*f110*/  LDG.E R3, desc[UR40][R4.64] ;  /* 0x0000002804037981 */ /* 0x000ee8000c1e1900 */
[----:B-----5:R-:W3:Y:S02]  /*f120*/  LDG.E R8, desc[UR40][R4.64+0x4] ;  /* 0x0000042804087981 */ /* 0x020ee4000c1e1900 */
[----:B---3--:R-:W-:-:S07]  /*f130*/  IMAD.IADD R8, R8, 0x1, -R3 ;  /* 0x0000000108087824 */ /* 0x008fce00078e0a03 */
.L_x_739:
[----:B------:R-:W-:Y:S01]  /*f140*/  BSSY B1, `(.L_x_740) ;  /* 0x000002e000017945 */ /* 0x000fe20003800000 */
[----:B------:R-:W-:Y:S02]  /*f150*/  SHF.R.S32.HI R12, RZ, 0x1f, R213 ;  /* 0x0000001fff0c7819 */ /* 0x000fe400000114d5 */
[----:B------:R-:W-:Y:S02]  /*f160*/  SEL R13, R216, RZ, !P0 ;  /* 0x000000ffd80d7207 */ /* 0x000fe40004000000 */
[----:B------:R-:W-:Y:S02]  /*f170*/  SEL R229, R229, RZ, !P0 ;  /* 0x000000ffe5e57207 */ /* 0x000fe40004000000 */
[----:B-----5:R-:W-:Y:S01]  /*f180*/  SHF.R.S32.HI R11, RZ, 0x1f, R0 ;  /* 0x0000001fff0b7819 */ /* 0x020fe20000011400 */
[----:B------:R-:W-:Y:S06]  /*f190*/  @P3 BRA `(.L_x_741) ;  /* 0x0000000000a03947 */ /* 0x000fec0003800000 */
[----:B------:R-:W3:Y:S01]  /*f1a0*/  S2R R3, SR_TID.X ;  /* 0x0000000000037919 */ /* 0x000ee20000002100 */
[----:B------:R-:W4:Y:S02]  /*f1b0*/  LDC R14, c[0x0][0xbe8] ;  /* 0x0002fa00ff0e7b82 */ /* 0x000f240000000800 */
[----:B----4-:R-:W-:Y:S02]  /*f1c0*/  IMAD R4, R8, R14, RZ ;  /* 0x0000000e08047224 */ /* 0x010fe400078e02ff */
[----:B---3--:R-:W-:-:S04]  /*f1d0*/  IMAD R3, R219, 0x80, R3 ;  /* 0x00000080db037824 */ /* 0x008fc800078e0203 */
[----:B------:R-:W-:-:S05]  /*f1e0*/  VIADD R9, R3, 0xffffff80 ;  /* 0xffffff8003097836 */ /* 0x000fca0000000000 */
[----:B------:R-:W-:-:S13]  /*f1f0*/  ISETP.GE.AND P0, PT, R9, R4, PT ;  /* 0x000000040900720c */ /* 0x000fda0003f06270 */
[----:B------:R-:W-:Y:S05]  /*f200*/  @P0 BRA `(.L_x_741) ;  /* 0x0000000000840947 */ /* 0x000fea0003800000 */
[----:B------:R-:W-:Y:S01]  /*f210*/  ISETP.NE.AND P0, PT, R14, 0x1, PT ;  /* 0x000000010e00780c */ /* 0x000fe20003f05270 */
[----:B------:R-:W-:Y:S01]  /*f220*/  ULDC.64 UR4, c[0x0][0xb90] ;  /* 0x0002e40000047ab9 */ /* 0x000fe20000000a00 */
[----:B------:R-:W-:Y:S02]  /*f230*/  IMAD.MOV.U32 R4, RZ, RZ, R0 ;  /* 0x000000ffff047224 */ /* 0x000fe400078e0000 */
[----:B------:R-:W-:Y:S02]  /*f240*/  IMAD R10, R12, UR4, RZ ;  /* 0x000000040c0a7c24 */ /* 0x000fe4000f8e02ff */
[----:B------:R-:W-:Y:S02]  /*f250*/  IMAD.MOV.U32 R5, RZ, RZ, R11 ;  /* 0x000000ffff057224 */ /* 0x000fe400078e000b */
[----:B------:R-:W-:Y:S02]  /*f260*/  IMAD.MOV.U32 R3, RZ, RZ, R9 ;  /* 0x000000ffff037224 */ /* 0x000fe400078e0009 */
[----:B------:R-:W-:-:S03]  /*f270*/  IMAD.WIDE.U32 R4, R213, UR4, R4 ;  /* 0x00000004d5047c25 */ /* 0x000fc6000f8e0004 */
[----:B------:R-:W3:Y:S01]  /*f280*/  @P0 LDC R6, c[0x0][0xbec] ;  /* 0x0002fb00ff060b82 */ /* 0x000ee20000000800 */
[----:B------:R-:W-:Y:S01]  /*f290*/  IMAD R7, R213, UR5, R10 ;  /* 0x00000005d5077c24 */ /* 0x000fe2000f8e020a */
[----:B------:R-:W-:-:S03]  /*f2a0*/  ULDC.64 UR4, c[0x0][0xb98] ;  /* 0x0002e60000047ab9 */ /* 0x000fc60000000a00 */
[----:B------:R-:W-:-:S03]  /*f2b0*/  IMAD.IADD R5, R5, 0x1, R7 ;  /* 0x0000000105057824 */ /* 0x000fc600078e0207 */
[----:B------:R-:W4:Y:S01]  /*f2c0*/  @P0 LDC R15, c[0x0][0xbf0] ;  /* 0x0002fc00ff0f0b82 */ /* 0x000f220000000800 */
[----:B------:R-:W-:-:S04]  /*f2d0*/  IMAD.WIDE.U32 R4, R13, UR4, R4 ;  /* 0x000000040d047c25 */ /* 0x000fc8000f8e0004 */
[----:B---3--:R-:W-:-:S05]  /*f2e0*/  @P0 IMAD.HI.U32 R6, R9, R6, RZ ;  /* 0x0000000609060227 */ /* 0x008fca00078e00ff */
[----:B----4-:R-:W-:Y:S01]  /*f2f0*/  @P0 SHF.R.U32.HI R3, RZ, R15, R6 ;  /* 0x0000000fff030219 */ /* 0x010fe20000011606 */
[----:B------:R-:W-:-:S03]  /*f300*/  IMAD R6, R229, UR4, RZ ;  /* 0x00000004e5067c24 */ /* 0x000fc6000f8e02ff */
[----:B------:R-:W-:Y:S01]  /*f310*/  IADD3 R4, P0, R3, R4, RZ ;  /* 0x0000000403047210 */ /* 0x000fe20007f1e0ff */
[----:B------:R-:W-:Y:S02]  /*f320*/  IMAD.MOV R7, RZ, RZ, -R3 ;  /* 0x000000ffff077224 */ /* 0x000fe400078e0a03 */
[----:B------:R-:W-:Y:S01]  /*f330*/  IMAD R6, R13, UR5, R6 ;  /* 0x000000050d067c24 */ /* 0x000fe2000f8e0206 */
[----:B------:R-:W-:Y:S01]  /*f340*/  ULDC.64 UR4, c[0x0][0xb88] ;  /* 0x0002e20000047ab9 */ /* 0x000fe20000000a00 */
[----:B------:R-:W-:Y:S01]  /*f350*/  IMAD R7, R14, R7, R9 ;  /* 0x000000070e077224 */ /* 0x000fe200078e0209 */
[----:B------:R-:W-:-:S04]  /*f360*/  SHF.R.S32.HI R9, RZ, 0x1f, R3 ;  /* 0x0000001fff097819 */ /* 0x000fc80000011403 */
[----:B------:R-:W-:Y:S02]  /*f370*/  SHF.R.S32.HI R3, RZ, 0x1f, R7 ;  /* 0x0000001fff037819 */ /* 0x000fe40000011407 */
[----:B------:R-:W-:-:S03]  /*f380*/  IADD3.X R5, R9, R5, R6, P0, !PT ;  /* 0x0000000509057210 */ /* 0x000fc600007fe406 */
[----:B------:R-:W-:Y:S02]  /*f390*/  IMAD R6, R3, UR4, RZ ;  /* 0x0000000403067c24 */ /* 0x000fe4000f8e02ff */
[----:B------:R-:W-:-:S04]  /*f3a0*/  IMAD.WIDE.U32 R4, R7, UR4, R4 ;  /* 0x0000000407047c25 */ /* 0x000fc8000f8e0004 */
[----:B------:R-:W-:Y:S01]  /*f3b0*/  IMAD R3, R7, UR5, R6 ;  /* 0x0000000507037c24 */ /* 0x000fe2000f8e0206 */
[----:B------:R-:W-:Y:S02]  /*f3c0*/  ULDC.64 UR4, c[0x0][0xb50] ;  /* 0x0002d40000047ab9 */ /* 0x000fe40000000a00 */
[----:B------:R-:W-:Y:S02]  /*f3d0*/  LEA R6, P0, R4, UR4, 0x2 ;  /* 0x0000000404067c11 */ /* 0x000fe4000f8010ff */
[----:B------:R-:W-:-:S04]  /*f3e0*/  IADD3 R3, R5, R3, RZ ;  /* 0x0000000305037210 */ /* 0x000fc80007ffe0ff */
[----:B------:R-:W-:Y:S01]  /*f3f0*/  LEA.HI.X R7, R4, UR5, R3, 0x2, P0 ;  /* 0x0000000504077c11 */ /* 0x000fe200080f1403 */
[----:B------:R-:W-:-:S05]  /*f400*/  IMAD.MOV.U32 R3, RZ, RZ, -0x800000 ;  /* 0xff800000ff037424 */ /* 0x000fca00078e00ff */
[----:B------:R3:W-:Y:S02]  /*f410*/  STG.E desc[UR40][R6.64], R3 ;  /* 0x0000000306007986 */ /* 0x0007e4000c101928 */
.L_x_741:
[----:B------:R-:W-:Y:S05]  /*f420*/  BSYNC B1 ;  /* 0x0000000000017941 */ /* 0x000fea0003800000 */
.L_x_740:
[----:B------:R-:W4:Y:S01]  /*f430*/  @P2 LDC R9, c[0x0][0xbf0] ;  /* 0x0002fc00ff092b82 */ /* 0x000f220000000800 */
[----:B------:R-:W-:Y:S01]  /*f440*/  ULDC.64 UR4, c[0x0][0xaa0] ;  /* 0x0002a80000047ab9 */ /* 0x000fe20000000a00 */
[----:B---3--:R-:W-:Y:S02]  /*f450*/  IMAD R6, R212, 0x20, R228 ;  /* 0x00000020d4067824 */ /* 0x008fe400078e02e4 */
[----:B------:R-:W-:Y:S02]  /*f460*/  IMAD R3, R11, UR4, RZ ;  /* 0x000000040b037c24 */ /* 0x000fe4000f8e02ff */
[----:B------:R-:W-:-:S04]  /*f470*/  IMAD.WIDE.U32 R4, R0, UR4, RZ ;  /* 0x0000000400047c25 */ /* 0x000fc8000f8e00ff */
[----:B------:R-:W-:Y:S01]  /*f480*/  IMAD R3, R0, UR5, R3 ;  /* 0x0000000500037c24 */ /* 0x000fe2000f8e0203 */
[----:B------:R-:W-:Y:S01]  /*f490*/  ULDC.64 UR4, c[0x0][0xae8] ;  /* 0x0002ba0000047ab9 */ /* 0x000fe20000000a00 */
[----:B------:R-:W-:Y:S02]  /*f4a0*/  IMAD R10, R219, 0x80, R6 ;  /* 0x00000080db0a7824 */ /* 0x000fe400078e0206 */
[----:B------:R-:W-:Y:S02]  /*f4b0*/  IMAD R0, R12, UR4, RZ ;  /* 0x000000040c007c24 */ /* 0x000fe4000f8e02ff */
[----:B------:R-:W-:Y:S02]  /*f4c0*/  IMAD.IADD R5, R5, 0x1, R3 ;  /* 0x0000000105057824 */ /* 0x000fe400078e0203 */
[----:B------:R-:W-:Y:S02]  /*f4d0*/  IMAD R7, R213, UR5, R0 ;  /* 0x00000005d5077c24 */ /* 0x000fe4000f8e0200 */
[----:B--2---:R-:W-:-:S04]  /*f4e0*/  @P2 IMAD.HI.U32 R0, R10, R25, RZ ;  /* 0x000000190a002227 */ /* 0x004fc800078e00ff */
[----:B------:R-:W-:Y:S01]  /*f4f0*/  IMAD.WIDE.U32 R4, R213, UR4, R4 ;  /* 0x00000004d5047c25 */ /* 0x000fe2000f8e0004 */
[----:B------:R-:W-:-:S03]  /*f500*/  ULDC.64 UR4, c[0x0][0xaf0] ;  /* 0x0002bc0000047ab9 */ /* 0x000fc60000000a00 */
[----:B------:R-:W-:Y:S01]  /*f510*/  IMAD.MOV.U32 R3, RZ, RZ, R10 ;  /* 0x000000ffff037224 */ /* 0x000fe200078e000a */
[----:B----4-:R-:W-:Y:S01]  /*f520*/  @P2 SHF.R.U32.HI R3, RZ, R9, R0 ;  /* 0x00000009ff032219 */ /* 0x010fe20000011600 */
[----:B------:R-:W-:Y:S02]  /*f530*/  IMAD.IADD R5, R5, 0x1, R7 ;  /* 0x0000000105057824 */ /* 0x000fe400078e0207 */
[----:B------:R-:W-:Y:S01]  /*f540*/  IMAD R6, R229, UR4, RZ ;  /* 0x00000004e5067c24 */ /* 0x000fe2000f8e02ff */
[--C-:B------:R-:W-:Y:S01]  /*f550*/  SHF.R.S32.HI R0, RZ, 0x1f, R3.reuse ;  /* 0x0000001fff007819 */ /* 0x100fe20000011403 */
[----:B------:R-:W-:Y:S02]  /*f560*/  IMAD.MOV R7, RZ, RZ, -R3 ;  /* 0x000000ffff077224 */ /* 0x000fe400078e0a03 */
[C---:B------:R-:W-:Y:S02]  /*f570*/  IMAD R9, R13.reuse, UR5, R6 ;  /* 0x000000050d097c24 */ /* 0x040fe4000f8e0206 */
[----:B------:R-:W-:Y:S01]  /*f580*/  IMAD.WIDE.U32 R4, R13, UR4, R4 ;  /* 0x000000040d047c25 */ /* 0x000fe2000f8e0004 */
[----:B------:R-:W-:-:S03]  /*f590*/  ULDC.64 UR4, c[0x0][0xae0] ;  /* 0x0002b80000047ab9 */ /* 0x000fc60000000a00 */
[----:B------:R-:W-:Y:S02]  /*f5a0*/  IMAD R7, R21, R7, R10 ;  /* 0x0000000715077224 */ /* 0x000fe400078e020a */
[----:B------:R-:W-:Y:S02]  /*f5b0*/  IMAD R6, R0, UR4, RZ ;  /* 0x0000000400067c24 */ /* 0x000fe4000f8e02ff */
[----:B------:R-:W-:Y:S01]  /*f5c0*/  IMAD.IADD R5, R5, 0x1, R9 ;  /* 0x0000000105057824 */ /* 0x000fe200078e0209 */
[----:B------:R-:W-:Y:S01]  /*f5d0*/  SHF.R.S32.HI R0, RZ, 0x1f, R7 ;  /* 0x0000001fff007819 */ /* 0x000fe20000011407 */
[C---:B------:R-:W-:Y:S02]  /*f5e0*/  IMAD R9, R3.reuse, UR5, R6 ;  /* 0x0000000503097c24 */ /* 0x040fe4000f8e0206 */
[----:B------:R-:W-:Y:S01]  /*f5f0*/  IMAD.WIDE.U32 R4, R3, UR4, R4 ;  /* 0x0000000403047c25 */ /* 0x000fe2000f8e0004 */
[----:B------:R-:W-:-:S03]  /*f600*/  ULDC.64 UR4, c[0x0][0xad8] ;  /* 0x0002b60000047ab9 */ /* 0x000fc60000000a00 */
[----:B------:R-:W-:Y:S01]  /*f610*/  IMAD R0, R0, UR4, RZ ;  /* 0x0000000400007c24 */ /* 0x000fe2000f8e02ff */
[----:B------:R-:W-:-:S03]  /*f620*/  IADD3 R5, R5, R9, RZ ;  /* 0x0000000905057210 */ /* 0x000fc60007ffe0ff */
[C---:B------:R-:W-:Y:S02]  /*f630*/  IMAD R3, R7.reuse, UR5, R0 ;  /* 0x0000000507037c24 */ /* 0x040fe4000f8e0200 */
[----:B------:R-:W-:Y:S01]  /*f640*/  IMAD.WIDE.U32 R4, R7, UR4, R4 ;  /* 0x0000000407047c25 */ /* 0x000fe2000f8e0004 */
[----:B------:R-:W-:-:S03]  /*f650*/  ULDC.64 UR4, c[0x0][0xa80] ;  /* 0x0002a00000047ab9 */ /* 0x000fc60000000a00 */
[----:B------:R-:W-:Y:S01]  /*f660*/  IMAD.IADD R5, R5, 0x1, R3 ;  /* 0x0000000105057824 */ /* 0x000fe200078e0203 */
[----:B------:R-:W-:Y:S01]  /*f670*/  LEA R3, P0, R4, UR4, 0x1 ;  /* 0x0000000404037c11 */ /* 0x000fe2000f8008ff */
[----:B------:R-:W-:-:S03]  /*f680*/  UMOV UR4, 0xffffffff ;  /* 0xffffffff00047882 */ /* 0x000fc60000000000 */
[----:B------:R-:W-:Y:S01]  /*f690*/  LEA.HI.X R4, R4, UR5, R5, 0x1, P0 ;  /* 0x0000000504047c11 */ /* 0x000fe200080f0c05 */
[----:B------:R-:W-:Y:S08]  /*f6a0*/  BRA.DIV UR4, `(.L_x_742) ;  /* 0x0000008604007947 */ /* 0x000ff0000b800000 */
[----:B------:R2:W3:Y:S04]  /*f6b0*/  SHFL.IDX PT, R0, R4, RZ, 0x181f ;  /* 0x00181fff04007589 */ /* 0x0004e800000e0000 */
[----:B------:R2:W4:Y:S02]  /*f6c0*/  SHFL.IDX PT, R14, R3, RZ, 0x181f ;  /* 0x00181fff030e7589 */ /* 0x00052400000e0000 */
.L_x_936:
[----:B------:R-:W-:Y:S01]  /*f6d0*/  IMAD R8, R8, R21, RZ ;  /* 0x0000001508087224 */ /* 0x000fe200078e02ff */
[----:B------:R-:W-:Y:S01]  /*f6e0*/  BSSY B1, `(.L_x_743) ;  /* 0x0000019000017945 */ /* 0x000fe20003800000 */
[----:B------:R-:W-:-:S05]  /*f6f0*/  IMAD R7, R219, 0x80, R228 ;  /* 0x00000080db077824 */ /* 0x000fca00078e02e4 */
[----:B------:R-:W-:-:S13]  /*f700*/  ISETP.GE.AND P0, PT, R7, R8, PT ;  /* 0x000000080700720c */ /* 0x000fda0003f06270 */
[----:B------:R-:W-:Y:S05]  /*f710*/  @P0 BRA `(.L_x_744) ;  /* 0x0000000000540947 */ /* 0x000fea0003800000 */
[----:B------:R-:W-:Y:S01]  /*f720*/  ULDC UR4, c[0x0][0xac8] ;  /* 0x0002b20000047ab9 */ /* 0x000fe20000000800 */
[----:B------:R-:W-:Y:S02]  /*f730*/  SHF.R.S32.HI R5, RZ, 0x1f, R205 ;  /* 0x0000001fff057819 */ /* 0x000fe400000114cd */
[----:B------:R-:W-:Y:S02]  /*f740*/  ISETP.GE.AND P3, PT, R205, UR4, PT ;  /* 0x00000004cd007c0c */ /* 0x000fe4000bf66270 */
[----:B------:R-:W-:Y:S02]  /*f750*/  ISETP.GE.AND P2, PT, R210, UR4, PT ;  /* 0x00000004d2007c0c */ /* 0x000fe4000bf46270 */
[----:B------:R-:W-:Y:S02]  /*f760*/  ISETP.GE.AND P1, PT, R209, UR4, PT ;  /* 0x00000004d1007c0c */ /* 0x000fe4000bf26270 */
[----:B------:R-:W-:Y:S02]  /*f770*/  ISETP.GE.AND P0, PT, R211, UR4, PT ;  /* 0x00000004d3007c0c */ /* 0x000fe4000bf06270 */
[----:B------:R-:W-:-:S02]  /*f780*/  SHF.R.S32.HI R9, RZ, 0x1f, R210 ;  /* 0x0000001fff097819 */ /* 0x000fc400000114d2 */
[----:B------:R-:W-:-:S03]  /*f790*/  SHF.R.S32.HI R6, RZ, 0x1f, R209 ;  /* 0x0000001fff067819 */ /* 0x000fc600000114d1 */
[CC--:B----4-:R-:W-:Y:S02]  /*f7a0*/  @!P3 LEA R10, P5, R205.reuse, R14.reuse, 0x1 ;  /* 0x0000000ecd0ab211 */ /* 0x0d0fe400078a08ff */
[C---:B------:R-:W-:Y:S02]  /*f7b0*/  @!P2 LEA R12, P4, R210.reuse, R14, 0x1 ;  /* 0x0000000ed20ca211 */ /* 0x040fe400078808ff */
[----:B---3--:R-:W-:Y:S02]  /*f7c0*/  @!P3 LEA.HI.X R11, R205, R0, R5, 0x1, P5 ;  /* 0x00000000cd0bb211 */ /* 0x008fe400028f0c05 */
[----:B------:R-:W-:Y:S02]  /*f7d0*/  @!P1 LEA R20, P5, R209, R14, 0x1 ;  /* 0x0000000ed1149211 */ /* 0x000fe400078a08ff */
[----:B------:R-:W-:Y:S01]  /*f7e0*/  @!P2 LEA.HI.X R13, R210, R0, R9, 0x1, P4 ;  /* 0x00000000d20da211 */ /* 0x000fe200020f0c09 */
[----:B------:R3:W-:Y:S01]  /*f7f0*/  @!P3 ST.E.128 desc[UR40][R10.64], RZ ;  /* 0x000000ff0a00b985 */ /* 0x0007e2000c101d28 */
[----:B------:R-:W-:-:S02]  /*f800*/  SHF.R.S32.HI R5, RZ, 0x1f, R211 ;  /* 0x0000001fff057819 */ /* 0x000fc400000114d3 */
[----:B------:R-:W-:Y:S01]  /*f810*/  @!P0 LEA R14, P4, R211, R14, 0x1 ;  /* 0x0000000ed30e8211 */ /* 0x000fe200078808ff */
[----:B------:R3:W-:Y:S01]  /*f820*/  @!P2 ST.E.128 desc[UR40][R12.64], RZ ;  /* 0x000000ff0c00a985 */ /* 0x0007e2000c101d28 */
[-C--:B------:R-:W-:Y:S02]  /*f830*/  @!P1 LEA.HI.X R21, R209, R0.reuse, R6, 0x1, P5 ;  /* 0x00000000d1159211 */ /* 0x080fe400028f0c06 */
[----:B------:R-:W-:-:S03]  /*f840*/  @!P0 LEA.HI.X R15, R211, R0, R5, 0x1, P4 ;  /* 0x00000000d30f8211 */ /* 0x000fc600020f0c05 */
[----:B------:R3:W-:Y:S04]  /*f850*/  @!P1 ST.E.128 desc[UR40][R20.64], RZ ;  /* 0x000000ff14009985 */ /* 0x0007e8000c101d28 */
[----:B------:R3:W-:Y:S02]  /*f860*/  @!P0 ST.E.128 desc[UR40][R14.64], RZ ;  /* 0x000000ff0e008985 */ /* 0x0007e4000c101d28 */
.L_x_744:
[----:B------:R-:W-:Y:S05]  /*f870*/  BSYNC B1 ;  /* 0x0000000000017941 */ /* 0x000fea0003800000 */
.L_x_743:
[----:B------:R-:W-:-:S03]  /*f880*/  UMOV UR4, 0xffffffff ;  /* 0xffffffff00047882 */ /* 0x000fc60000000000 */
[----:B------:R-:W-:Y:S05]  /*f890*/  BRA.DIV UR4, `(.L_x_745) ;  /* 0x0000008204b87947 */ /* 0x000fea000b800000 */
[----:B---3--:R3:W0:Y:S04]  /*f8a0*/  SHFL.IDX PT, R0, R4, 0x1, 0x181f ;  /* 0x00381f0004007f89 */ /* 0x00862800000e0000 */
[----:B----4-:R3:W4:Y:S02]  /*f8b0*/  SHFL.IDX PT, R14, R3, 0x1, 0x181f ;  /* 0x00381f00030e7f89 */ /* 0x01072400000e0000 */
.L_x_940:
[----:B------:R-:W-:Y:S01]  /*f8c0*/  VIADD R5, R7, 0x20 ;  /* 0x0000002007057836 */ /* 0x000fe20000000000 */
[----:B------:R-:W-:Y:S04]  /*f8d0*/  BSSY B1, `(.L_x_746) ;  /* 0x0000018000017945 */ /* 0x000fe80003800000 */
        /* <DEDUP_REMOVED lines=12> */
[----:B0-----:R-:W-:Y:S02]  /*f9a0*/  @!P3 LEA.HI.X R11, R205, R0, R6, 0x1, P5 ;  /* 0x00000000cd0bb211 */ /* 0x001fe400028f0c06 */
        /* <DEDUP_REMOVED lines=10> */
.L_x_747:
[----:B------:R-:W-:Y:S05]  /*fa50*/  BSYNC B1 ;  /* 0x0000000000017941 */ /* 0x000fea0003800000 */
.L_x_746:
[----:B------:R-:W-:-:S03]  /*fa60*/  UMOV UR4, 0xffffffff ;  /* 0xffffffff00047882 */ /* 0x000fc60000000000 */
[----:B------:R-:W-:Y:S05]  /*fa70*/  BRA.DIV UR4, `(.L_x_748) ;  /* 0x0000008204887947 */ /* 0x000fea000b800000 */
[----:B0-----:R0:W0:Y:S04]  /*fa80*/  SHFL.IDX PT, R0, R4, 0x2, 0x181f ;  /* 0x00581f0004007f89 */ /* 0x00102800000e0000 */
[----:B----4-:R4:W0:Y:S02]  /*fa90*/  SHFL.IDX PT, R14, R3, 0x2, 0x181f ;  /* 0x00581f00030e7f89 */ /* 0x01082400000e0000 */
.L_x_944:
        /* <DEDUP_REMOVED lines=12> */
[CC--:B0-----:R-:W-:Y:S02]  /*fb60*/  @!P3 LEA R10, P5, R205.reuse, R14.reuse, 0x1 ;  /* 0x0000000ecd0ab211 */ /* 0x0c1fe400078a08ff */
[C---:B------:R-:W-:Y:S02]  /*fb70*/  @!P2 LEA R12, P4, R210.reuse, R14, 0x1 ;  /* 0x0000000ed20ca211 */ /* 0x040fe400078808ff */
[----:B------:R-:W-:Y:S02]  /*fb80*/  @!P3 LEA.HI.X R11, R205, R0, R6, 0x1, P5 ;  /* 0x00000000cd0bb211 */ /* 0x000fe400028f0c06 */
        /* <DEDUP_REMOVED lines=10> */
.L_x_750:
[----:B------:R-:W-:Y:S05]  /*fc30*/  BSYNC B1 ;  /* 0x0000000000017941 */ /* 0x000fea0003800000 */
.L_x_749:
[----:B------:R-:W-:-:S03]  /*fc40*/  UMOV UR4, 0xffffffff ;  /* 0xffffffff00047882 */ /* 0x000fc60000000000 */
[----:B------:R-:W-:Y:S05]  /*fc50*/  BRA.DIV UR4, `(.L_x_751) ;  /* 0x0000008204587947 */ /* 0x000fea000b800000 */
[----:B0-----:R0:W0:Y:S04]  /*fc60*/  SHFL.IDX PT, R0, R4, 0x3, 0x181f ;  /* 0x00781f0004007f89 */ /* 0x00102800000e0000 */
[----:B------:R0:W0:Y:S02]  /*fc70*/  SHFL.IDX PT, R14, R3, 0x3, 0x181f ;  /* 0x00781f00030e7f89 */ /* 0x00002400000e0000 */
.L_x_948:
[----:B0-234-:R-:W-:-:S05]  /*fc80*/  VIADD R3, R7, 0x60 ;  /* 0x0000006007037836 */ /* 0x01dfca0000000000 */
        /* <DEDUP_REMOVED lines=9> */
[----:B------:R-:W-:Y:S02]  /*fd20*/  SHF.R.S32.HI R11, RZ, 0x1f, R209 ;  /* 0x0000001fff0b7819 */ /* 0x000fe400000114d1 */
[----:B------:R-:W-:Y:S02]  /*fd30*/  SHF.R.S32.HI R10, RZ, 0x1f, R211 ;  /* 0x0000001fff0a7819 */ /* 0x000fe400000114d3 */
[CC--:B------:R-:W-:Y:S02]  /*fd40*/  @!P3 LEA R4, P5, R205.reuse, R14.reuse, 0x1 ;  /* 0x0000000ecd04b211 */ /* 0x0c0fe400078a08ff */
[----:B------:R-:W-:Y:S02]  /*fd50*/  @!P2 LEA R6, P4, R210, R14, 0x1 ;  /* 0x0000000ed206a211 */ /* 0x000fe400078808ff */
[----:B------:R-:W-:Y:S02]  /*fd60*/  @!P3 LEA.HI.X R5, R205, R0, R9, 0x1, P5 ;  /* 0x00000000cd05b211 */ /* 0x000fe400028f0c09 */
[----:B------:R-:W-:-:S02]  /*fd70*/  @!P1 LEA R8, P5, R209, R14, 0x1 ;  /* 0x0000000ed1089211 */ /* 0x000fc400078a08ff */
[----:B------:R-:W-:Y:S01]  /*fd80*/  @!P2 LEA.HI.X R7, R210, R0, R12, 0x1, P4 ;  /* 0x00000000d207a211 */ /* 0x000fe200020f0c0c */
[----:B------:R0:W-:Y:S01]  /*fd90*/  @!P3 ST.E.128 desc[UR40][R4.64], RZ ;  /* 0x000000ff0400b985 */ /* 0x0001e2000c101d28 */
[----:B------:R-:W-:Y:S02]  /*fda0*/  @!P0 LEA R14, P4, R211, R14, 0x1 ;  /* 0x0000000ed30e8211 */ /* 0x000fe400078808ff */
[-C--:B------:R-:W-:Y:S01]  /*fdb0*/  @!P1 LEA.HI.X R9, R209, R0.reuse, R11, 0x1, P5 ;  /* 0x00000000d1099211 */ /* 0x080fe200028f0c0b */
[----:B------:R0:W-:Y:S01]  /*fdc0*/  @!P2 ST.E.128 desc[UR40][R6.64], RZ ;  /* 0x000000ff0600a985 */ /* 0x0001e2000c101d28 */
[----:B------:R-:W-:-:S03]  /*fdd0*/  @!P0 LEA.HI.X R15, R211, R0, R10, 0x1, P4 ;  /* 0x00000000d30f8211 */ /* 0x000fc600020f0c0a */
[----:B------:R0:W-:Y:S04]  /*fde0*/  @!P1 ST.E.128 desc[UR40][R8.64], RZ ;  /* 0x000000ff08009985 */ /* 0x0001e8000c101d28 */
[----:B------:R0:W-:Y:S02]  /*fdf0*/  @!P0 ST.E.128 desc[UR40][R14.64], RZ ;  /* 0x000000ff0e008985 */ /* 0x0001e4000c101d28 */
.L_x_738:
[----:B------:R-:W-:Y:S05]  /*fe00*/  BSYNC B0 ;  /* 0x0000000000007941 */ /* 0x000fea0003800000 */
.L_x_729:
[----:B------:R-:W-:Y:S02]  /*fe10*/  ULDC UR4, c[0x0][0xc3c] ;  /* 0x00030f0000047ab9 */ /* 0x000fe40000000800 */
[----:B-1----:R-:W-:-:S13]  /*fe20*/  ISETP.GE.AND P0, PT, R91, UR4, PT ;  /* 0x000000045b007c0c */ /* 0x002fda000bf06270 */
[----:B------:R-:W-:Y:S05]  /*fe30*/  @!P0 BRA `(.L_x_752) ;  /* 0xffffff1000848947 */ /* 0x000fea000383ffff */
[----:B------:R-:W-:Y:S05]  /*fe40*/  BRA `(.L_x_619) ;  /* 0x0000007400407947 */ /* 0x000fea0003800000 */
.L_x_617:
[----:B------:R-:W-:-:S08]  /*fe50*/  NOP ;  /* 0x0000000000007918 */ /* 0x000fd00000000000 */
[----:B--2---:R-:W0:-:S00]  /*fe60*/  USETMAXREG.DEALLOC.CTAPOOL 0x18 ;  /* 0x00000018000079c8 */ /* 0x004e0000080e0500 */
[----:B0-----:R-:W2:Y:S01]  /*fe70*/  LDL.LU R2, [R1+0x1c] ;  /* 0x00001c0001027983 */ /* 0x001ea20000300800 */
[----:B------:R-:W-:-:S06]  /*fe80*/  LOP3.LUT R0, R0, 0x3, RZ, 0xc0, !PT ;  /* 0x0000000300007812 */ /* 0x000fcc00078ec0ff */
[----:B------:R-:W0:Y:S02]  /*fe90*/  SHFL.IDX PT, R0, R0, RZ, 0x1f ;  /* 0x00001fff00007589 */ /* 0x000e2400000e0000 */
[----:B0-----:R-:W-:Y:S01]  /*fea0*/  ISETP.NE.AND P0, PT, R0, RZ, PT ;  /* 0x000000ff0000720c */ /* 0x001fe20003f05270 */
[----:B------:R-:W-:Y:S01]  /*feb0*/  IMAD.MOV.U32 R0, RZ, RZ, RZ ;  /* 0x000000ffff007224 */ /* 0x000fe200078e00ff */
[----:B--2---:R-:W-:-:S11]  /*fec0*/  LOP3.LUT R2, R2, 0xfffffffd, RZ, 0xc0, !PT ;  /* 0xfffffffd02027812 */ /* 0x004fd600078ec0ff */
[----:B------:R-:W-:-:S05]  /*fed0*/  @P0 LOP3.LUT R2, R2, 0x2, RZ, 0xfc, !PT ;  /* 0x0000000202020812 */ /* 0x000fca00078efcff */
[----:B------:R0:W-:Y:S01]  /*fee0*/  STL [R1+0x1c], R2 ;  /* 0x00001c0201007387 */ /* 0x0001e20000100800 */
        /* <DEDUP_REMOVED lines=8> */
.L_x_753:
        /* <DEDUP_REMOVED lines=24> */
[----:B0-----:R-:W-:-:S04]  /*100f0*/  SEL R3, R6, RZ, P3 ;  /* 0x000000ff06037207 */ /* 0x001fc80001800000 */
[----:B------:R-:W-:-:S05]  /*10100*/  IADD3 R3, R4, R3, RZ ;  /* 0x0000000304037210 */ /* 0x000fca0007ffe0ff */
        /* <DEDUP_REMOVED lines=16> */
.L_x_759:
        /* <DEDUP_REMOVED lines=12> */
.L_x_758:
[----:B------:R-:W-:Y:S05]  /*102d0*/  BSYNC B0 ;  /* 0x0000000000007941 */ /* 0x000fea0003800000 */
.L_x_757:
[----:B0----5:R-:W0:Y:S02]  /*102e0*/  SHFL.UP PT, R2, R0, 0x1, RZ ;  /* 0x0420000000027989 */ /* 0x021e2400000e00ff */
        /* <DEDUP_REMOVED lines=21> */
.L_x_755:
        /* <DEDUP_REMOVED lines=10> */
[----:B0-----:R-:W-:-:S06]  /*104e0*/  IADD3 R3, R8, 0xffffffe, RZ ;  /* 0x0ffffffe08037810 */ /* 0x001fcc0007ffe0ff */
[----:B------:R-:W0:Y:S02]  /*104f0*/  F2I.FTZ.U32.TRUNC.NTZ R3, R3 ;  /* 0x0000000300037305 */ /* 0x000e24000021f000 */
[----:B0-----:R-:W-:Y:S01]  /*10500*/  IMAD.MOV R11, RZ, RZ, -R3 ;  /* 0x000000ffff0b7224 */ /* 0x001fe200078e0a03 */
[----:B------:R-:W-:Y:S06]  /*10510*/  @!P0 BRA `(.L_x_760) ;  /* 0x0000000000088947 */ /* 0x000fec0003800000 */
[----:B------:R-:W-:-:S05]  /*10520*/  VIADD R9, R19, 0xffffffff ;  /* 0xffffffff13097836 */ /* 0x000fca0000000000 */
[----:B------:R0:W1:Y:S02]  /*10530*/  SHFL.IDX PT, R16, R2, R9, 0x1f ;  /* 0x00001f0902107589 */ /* 0x00006400000e0000 */
.L_x_760:
[----:B-1----:R-:W-:Y:S01]  /*10540*/  IMAD R16, R16, UR5, R7 ;  /* 0x0000000510107c24 */ /* 0x002fe2000f8e0207 */
[----:B------:R-:W-:Y:S01]  /*10550*/  IABS R6, R0 ;  /* 0x0000000000067213 */ /* 0x000fe20000000000 */
[----:B------:R-:W-:Y:S02]  /*10560*/  IMAD R7, R11, R4, RZ ;  /* 0x000000040b077224 */ /* 0x000fe400078e02ff */
[----:B0-----:R-:W-:Y:S01]  /*10570*/  IMAD.MOV.U32 R2, RZ, RZ, RZ ;  /* 0x000000ffff027224 */ /* 0x001fe200078e00ff */
[----:B------:R-:W-:Y:S01]  /*10580*/  IADD3 R17, -R16, UR6, RZ ;  /* 0x0000000610117c10 */ /* 0x000fe2000fffe1ff */
[----:B------:R-:W-:Y:S02]  /*10590*/  IMAD.MOV R6, RZ, RZ, -R6 ;  /* 0x000000ffff067224 */ /* 0x000fe400078e0a06 */
[----:B------:R-:W-:Y:S01]  /*105a0*/  IMAD.HI.U32 R2, R3, R7, R2 ;  /* 0x0000000703027227 */ /* 0x000fe200078e0002 */
[----:B------:R-:W-:-:S03]  /*105b0*/  IABS R3, R17 ;  /* 0x0000001100037213 */ /* 0x000fc60000000000 */
[----:B------:R-:W-:Y:S02]  /*105c0*/  VIADD R19, R19, UR4 ;  /* 0x0000000413137c36 */ /* 0x000fe40008000000 */
        /* <DEDUP_REMOVED lines=11> */
[----:B------:R-:W-:-:S04]  /*10680*/  @!P1 LOP3.LUT R2, RZ, R0, RZ, 0x33, !PT ;  /* 0x00000000ff029212 */ /* 0x000fc800078e33ff */
[----:B------:R-:W-:Y:S01]  /*10690*/  IADD3 R3, -R2, RZ, RZ ;  /* 0x000000ff02037210 */ /* 0x000fe20007ffe1ff */
[----:B------:R-:W-:-:S04]  /*106a0*/  IMAD.MOV.U32 R18, RZ, RZ, R2 ;  /* 0x000000ffff127224 */ /* 0x000fc800078e0002 */
[----:B------:R-:W-:Y:S01]  /*106b0*/  IMAD R17, R0, R3, R17 ;  /* 0x0000000300117224 */ /* 0x000fe200078e0211 */
[----:B------:R-:W-:Y:S06]  /*106c0*/  BRA `(.L_x_761) ;  /* 0x00000000000c7947 */ /* 0x000fec0003800000 */
.L_x_756:
[----:B------:R-:W-:Y:S02]  /*106d0*/  IMAD.MOV.U32 R17, RZ, RZ, RZ ;  /* 0x000000ffff117224 */ /* 0x000fe400078e00ff */
[----:B------:R-:W-:Y:S02]  /*106e0*/  IMAD.U32 R16, RZ, RZ, UR6 ;  /* 0x00000006ff107e24 */ /* 0x000fe4000f8e00ff */
[----:B------:R-:W-:-:S07]  /*106f0*/  IMAD.MOV.U32 R18, RZ, RZ, RZ ;  /* 0x000000ffff127224 */ /* 0x000fce00078e00ff */
.L_x_761:
[----:B------:R-:W-:-:S13]  /*10700*/  ISETP.NE.AND P0, PT, R5, RZ, PT ;  /* 0x000000ff0500720c */ /* 0x000fda0003f05270 */
[----:B------:R-:W0:Y:S01]  /*10710*/  @!P0 S2R R3, SR_CgaCtaId ;  /* 0x0000000000038919 */ /* 0x000e220000008800 */
[----:B------:R-:W-:-:S04]  /*10720*/  @!P0 MOV R0, 0x400 ;  /* 0x0000040000008802 */ /* 0x000fc80000000f00 */
[----:B0-----:R-:W-:-:S05]  /*10730*/  @!P0 LEA R0, R3, R0, 0x18 ;  /* 0x0000000003008211 */ /* 0x001fca00078ec0ff */
[----:B------:R2:W-:Y:S01]  /*10740*/  @!P0 STS.128 [R0+0x228d0], R16 ;  /* 0x0228d01000008388 */ /* 0x0005e20000000c00 */
[----:B------:R-:W-:Y:S06]  /*10750*/  BAR.ARV 0x5, 0x180 ;  /* 0x0146000000007b1d */ /* 0x000fec0000002000 */
.L_x_754:
        /* <DEDUP_REMOVED lines=11> */
[----:B------:R-:W-:Y:S01]  /*10810*/  ULDC.64 UR38, c[0x0][0x198] ;  /* 0x0000660000267ab9 */ /* 0x000fe20000000a00 */
[----:B------:R-:W-:Y:S01]  /*10820*/  ULDC UR36, c[0x0][0xc] ;  /* 0x0000030000247ab9 */ /* 0x000fe20000000800 */
[----:B--2---:R-:W-:Y:S01]  /*10830*/  ULEA UR4, UR5, UR4, 0x18 ;  /* 0x0000000405047291 */ /* 0x004fe2000f8ec03f */
[C---:B-1----:R-:W-:Y:S01]  /*10840*/  IMAD.SHL.U32 R0, R5.reuse, 0x8, RZ ;  /* 0x0000000805007824 */ /* 0x042fe200078e00ff */
[----:B------:R-:W-:-:S04]  /*10850*/  LOP3.LUT R4, R5, 0x7f, RZ, 0xc0, !PT ;  /* 0x0000007f05047812 */ /* 0x000fc800078ec0ff */
[----:B0-----:R-:W-:-:S04]  /*10860*/  LOP3.LUT R2, R0, 0x1f8, RZ, 0xc0, !PT ;  /* 0x000001f800027812 */ /* 0x001fc800078ec0ff */
[----:B------:R-:W-:Y:S01]  /*10870*/  LOP3.LUT R3, R2, 0x38, R5, 0x78, !PT ;  /* 0x0000003802037812 */ /* 0x000fe200078e7805 */
[----:B------:R-:W-:-:S05]  /*10880*/  IMAD.SHL.U32 R2, R4, 0x8, RZ ;  /* 0x0000000804027824 */ /* 0x000fca00078e00ff */
[----:B------:R-:W-:Y:S02]  /*10890*/  LOP3.LUT R2, R3, 0x200, R2, 0xf8, !PT ;  /* 0x0000020003027812 */ /* 0x000fe400078ef802 */
[----:B------:R-:W-:Y:S02]  /*108a0*/  SHF.L.U32 R3, R5, 0x4, RZ ;  /* 0x0000000405037819 */ /* 0x000fe400000006ff */
        /* <DEDUP_REMOVED lines=9> */
[----:B------:R0:W-:Y:S04]  /*10940*/  STL [R1+0xc], RZ ;  /* 0x00000cff01007387 */ /* 0x0001e80000100800 */
[----:B------:R0:W-:Y:S04]  /*10950*/  STL [R1+0x18], R0 ;  /* 0x0000180001007387 */ /* 0x0001e80000100800 */
[----:B------:R0:W-:Y:S02]  /*10960*/  STL [R1+0x3c], RZ ;  /* 0x00003cff01007387 */ /* 0x0001e40000100800 */
.L_x_902:
[----:B0-2---:R-:W0:Y:S02]  /*10970*/  LDC.64 R2, c[0x0][0xc88] ;  /* 0x00032200ff027b82 */ /* 0x005e240000000a00 */
[----:B0-----:R-:W-:-:S05]  /*10980*/  IMAD.WIDE R2, R19, 0x4, R2 ;  /* 0x0000000413027825 */ /* 0x001fca00078e0202 */
[----:B------:R-:W2:Y:S01]  /*10990*/  LDG.E R15, desc[UR40][R2.64] ;  /* 0x00000028020f7981 */ /* 0x000ea2000c1e1900 */
[----:B------:R-:W-:Y:S05]  /*109a0*/  YIELD ;  /* 0x0000000000007946 */ /* 0x000fea0003800000 */
[----:B------:R-:W-:Y:S01]  /*109b0*/  ULDC.64 UR4, c[0x0][0xa28] ;  /* 0x00028a0000047ab9 */ /* 0x000fe20000000a00 */
[----:B---3--:R-:W-:Y:S01]  /*109c0*/  IMAD.MOV.U32 R0, RZ, RZ, RZ ;  /* 0x000000ffff007224 */ /* 0x008fe200078e00ff */
[----:B------:R-:W-:Y:S01]  /*109d0*/  ISETP.NE.U32.AND P0, PT, RZ, UR4, PT ;  /* 0x00000004ff007c0c */ /* 0x000fe2000bf05070 */
[----:B------:R-:W-:Y:S01]  /*109e0*/  ULDC.64 UR10, c[0x0][0xa18] ;  /* 0x00028600000a7ab9 */ /* 0x000fe20000000a00 */
        /* <DEDUP_REMOVED lines=9> */
[----:B------:R0:W-:Y:S01]  /*10a80*/  STL [R1+0x40], R4 ;  /* 0x0000400401007387 */ /* 0x0001e20000100800 */
[----:B------:R-:W-:Y:S02]  /*10a90*/  ISETP.NE.U32.AND P2, PT, RZ, UR4, PT ;  /* 0x00000004ff007c0c */ /* 0x000fe4000bf45070 */
[----:B------:R-:W-:Y:S01]  /*10aa0*/  SHF.L.U64.HI R13, R15, 0x2, R4 ;  /* 0x000000020f0d7819 */ /* 0x000fe20000010204 */
[----:B-1---5:R1:W5:Y:S01]  /*10ab0*/  @P0 LDG.E R0, desc[UR40][R2.64] ;  /* 0x0000002802000981 */ /* 0x022362000c1e1900 */
[----:B------:R-:W-:Y:S01]  /*10ac0*/  ISETP.NE.AND.EX P2, PT, RZ, UR5, PT, P2 ;  /* 0x00000005ff007c0c */ /* 0x000fe2000bf45320 */
[----:B------:R-:W-:Y:S01]  /*10ad0*/  IMAD.MOV.U32 R12, RZ, RZ, RZ ;  /* 0x000000ffff0c7224 */ /* 0x000fe200078e00ff */
[----:B------:R-:W-:Y:S01]  /*10ae0*/  ISETP.NE.U32.AND P3, PT, RZ, UR10, PT ;  /* 0x0000000aff007c0c */ /* 0x000fe2000bf65070 */
[----:B------:R-:W-:Y:S01]  /*10af0*/  STL [R1], R14 ;  /* 0x0000000e01007387 */ /* 0x000fe20000100800 */
[----:B------:R-:W-:-:S02]  /*10b00*/  ISETP.NE.U32.AND P0, PT, RZ, UR6, PT ;  /* 0x00000006ff007c0c */ /* 0x000fc4000bf05070 */
[C---:B0-----:R-:W-:Y:S01]  /*10b10*/  IADD3 R4, P4, R14.reuse, UR4, RZ ;  /* 0x000000040e047c10 */ /* 0x041fe2000ff9e0ff */
[----:B------:R-:W-:Y:S01]  /*10b20*/  STL [R1+0x20], R13 ;  /* 0x0000200d01007387 */ /* 0x000fe20000100800 */
[----:B------:R-:W-:Y:S02]  /*10b30*/  ISETP.NE.AND.EX P3, PT, RZ, UR11, PT, P3 ;  /* 0x0000000bff007c0c */ /* 0x000fe4000bf65330 */
[----:B-1----:R-:W-:Y:S02]  /*10b40*/  CS2R R2, SRZ ;  /* 0x0000000000027805 */ /* 0x002fe4000001ff00 */
[C---:B------:R-:W-:Y:S02]  /*10b50*/  IADD3.X R5, R13.reuse, UR5, RZ, P4, !PT ;  /* 0x000000050d057c10 */ /* 0x040fe4000a7fe4ff */
[----:B------:R-:W-:Y:S02]  /*10b60*/  IADD3 R6, P4, R14, UR8, RZ ;  /* 0x000000080e067c10 */ /* 0x000fe4000ff9e0ff */
[----:B------:R-:W-:Y:S01]  /*10b70*/  ISETP.NE.U32.AND P1, PT, RZ, UR8, PT ;  /* 0x00000008ff007c0c */ /* 0x000fe2000bf25070 */
[----:B------:R-:W2:Y:S01]  /*10b80*/  @P2 LDG.E R2, desc[UR40][R4.64] ;  /* 0x0000002804022981 */ /* 0x000ea2000c1e1900 */
[----:B------:R-:W-:Y:S01]  /*10b90*/  IADD3.X R7, R13, UR9, RZ, P4, !PT ;  /* 0x000000090d077c10 */ /* 0x000fe2000a7fe4ff */
[----:B------:R-:W-:Y:S01]  /*10ba0*/  ULDC UR4, c[0x0][0x288] ;  /* 0x0000a20000047ab9 */ /* 0x000fe20000000800 */
[----:B------:R-:W-:-:S02]  /*10bb0*/  ISETP.NE.AND.EX P0, PT, RZ, UR7, PT, P0 ;  /* 0x00000007ff007c0c */ /* 0x000fc4000bf05300 */
[----:B------:R-:W-:Y:S02]  /*10bc0*/  ISETP.NE.AND.EX P1, PT, RZ, UR9, PT, P1 ;  /* 0x00000009ff007c0c */ /* 0x000fe4000bf25310 */
[C---:B------:R-:W-:Y:S02]  /*10bd0*/  @P3 IADD3 R10, P4, R14.reuse, UR10, RZ ;  /* 0x0000000a0e0a3c10 */ /* 0x040fe4000ff9e0ff */
[----:B------:R-:W-:Y:S02]  /*10be0*/  IADD3 R8, P5, R14, UR6, RZ ;  /* 0x000000060e087c10 */ /* 0x000fe4000ffbe0ff */
[C---:B------:R-:W-:Y:S02]  /*10bf0*/  @P3 IADD3.X R11, R13.reuse, UR11, RZ, P4, !PT ;  /* 0x0000000b0d0b3c10 */ /* 0x040fe4000a7fe4ff */
[----:B------:R-:W-:-:S05]  /*10c00*/  IADD3.X R9, R13, UR7, RZ, P5, !PT ;  /* 0x000000070d097c10 */ /* 0x000fca000affe4ff */
[----:B------:R-:W5:Y:S04]  /*10c10*/  @P0 LDG.E R12, desc[UR40][R8.64] ;  /* 0x00000028080c0981 */ /* 0x000f68000c1e1900 */
[----:B------:R-:W5:Y:S04]  /*10c20*/  @P1 LDG.E R3, desc[UR40][R6.64] ;  /* 0x0000002806031981 */ /* 0x000f68000c1e1900 */
[----:B--2---:R0:W-:Y:S02]  /*10c30*/  STL [R1+0x38], R2 ;  /* 0x0000380201007387 */ /* 0x0041e40000100800 */
[----:B0-----:R-:W-:Y:S01]  /*10c40*/  IMAD.U32 R2, RZ, RZ, UR4 ;  /* 0x00000004ff027e24 */ /* 0x001fe2000f8e00ff */
[----:B------:R-:W-:-:S05]  /*10c50*/  ULDC.64 UR4, c[0x0][0x418] ;  /* 0x0001060000047ab9 */ /* 0x000fca0000000a00 */
[----:B------:R0:W2:Y:S01]  /*10c60*/  @P3 LDG.E R2, desc[UR40][R10.64] ;  /* 0x000000280a023981 */ /* 0x0000a2000c1e1900 */
[----:B------:R-:W-:-:S03]  /*10c70*/  UISETP.NE.U32.AND UP0, UPT, UR4, URZ, UPT ;  /* 0x0000003f0400728c */ /* 0x000fc6000bf05070 */
[----:B------:R-:W-:Y:S01]  /*10c80*/  ULDC UR4, c[0x0][0x424] ;  /* 0x0001090000047ab9 */ /* 0x000fe20000000800 */
[----:B------:R-:W-:-:S03]  /*10c90*/  UISETP.NE.AND.EX UP0, UPT, UR5, URZ, UPT, UP0 ;  /* 0x0000003f0500728c */ /* 0x000fc6000bf05300 */
[----:B------:R-:W-:Y:S01]  /*10ca0*/  ULDC UR5, c[0x0][0x2f0] ;  /* 0x0000bc0000057ab9 */ /* 0x000fe20000000800 */
[----:B------:R-:W-:-:S04]  /*10cb0*/  USEL UR4, UR4, 0x1, UP0 ;  /* 0x0000000104047887 */ /* 0x000fc80008000000 */
[----:B------:R-:W-:-:S03]  /*10cc0*/  UIMAD UR4, UR4, UR5, URZ ;  /* 0x00000005040472a4 */ /* 0x000fc6000f8e023f */
[----:B------:R-:W-:Y:S02]  /*10cd0*/  ULDC UR5, c[0x0][0x348] ;  /* 0x0000d20000057ab9 */ /* 0x000fe40000000800 */
[----:B0-----:R-:W-:Y:S01]  /*10ce0*/  IMAD.U32 R10, RZ, RZ, UR5 ;  /* 0x00000005ff0a7e24 */ /* 0x001fe2000f8e00ff */
[----:B--2---:R0:W-:Y:S02]  /*10cf0*/  STL [R1+0x54], R2 ;  /* 0x0000540201007387 */ /* 0x0041e40000100800 */
[----:B0-----:R-:W-:Y:S01]  /*10d00*/  MOV R2, UR4 ;  /* 0x0000000400027c02 */ /* 0x001fe20008000f00 */
[----:B------:R-:W-:Y:S06]  /*10d10*/  @P3 BRA `(.L_x_763) ;  /* 0x0000000000143947 */ /* 0x000fec0003800000 */
[----:B------:R-:W-:Y:S05]  /*10d20*/  @!P2 BRA `(.L_x_763) ;  /* 0x000000000010a947 */ /* 0x000fea0003800000 */
[----:B------:R-:W2:Y:S04]  /*10d30*/  LDG.E R11, desc[UR40][R4.64] ;  /* 0x00000028040b7981 */ /* 0x000ea8000c1e1900 */
[----:B------:R-:W2:Y:S02]  /*10d40*/  LDG.E R4, desc[UR40][R4.64+0x4] ;  /* 0x0000042804047981 */ /* 0x000ea4000c1e1900 */
[----:B--2---:R-:W-:-:S05]  /*10d50*/  IMAD.IADD R4, R4, 0x1, -R11 ;  /* 0x0000000104047824 */ /* 0x004fca00078e0a0b */
[----:B------:R0:W-:Y:S02]  /*10d60*/  STL [R1+0x54], R4 ;  /* 0x0000540401007387 */ /* 0x0001e40000100800 */
.L_x_763:
[----:B------:R-:W-:Y:S01]  /*10d70*/  IMAD.MOV.U32 R11, RZ, RZ, R15 ;  /* 0x000000ffff0b7224 */ /* 0x000fe200078e000f */
[----:B------:R-:W-:Y:S01]  /*10d80*/  ULDC.64 UR4, c[0x0][0xa20] ;  /* 0x0002880000047ab9 */ /* 0x000fe20000000a00 */
[----:B0----5:R-:W-:Y:S01]  /*10d90*/  IMAD.IADD R4, R12, 0x1, R0 ;  /* 0x000000010c047824 */ /* 0x021fe200078e0200 */
[----:B------:R-:W-:Y:S02]  /*10da0*/  ISETP.NE.U32.AND P2, PT, RZ, UR4, PT ;  /* 0x00000004ff007c0c */ /* 0x000fe4000bf45070 */
[----:B------:R0:W-:Y:S02]  /*10db0*/  STL [R1+0x10], R11 ;  /* 0x0000100b01007387 */ /* 0x0001e40000100800 */
[----:B------:R-:W-:Y:S02]  /*10dc0*/  ISETP.NE.AND.EX P2, PT, RZ, UR5, PT, P2 ;  /* 0x00000005ff007c0c */ /* 0x000fe4000bf45320 */
[----:B------:R0:W-:Y:S11]  /*10dd0*/  STL [R1+0x24], R4 ;  /* 0x0000240401007387 */ /* 0x0001f60000100800 */
[----:B0-----:R-:W-:Y:S05]  /*10de0*/  @!P2 BRA `(.L_x_764) ;  /* 0x000000000010a947 */ /* 0x001fea0003800000 */
[----:B------:R-:W-:-:S04]  /*10df0*/  IADD3 R4, P0, R14, UR4, RZ ;  /* 0x000000040e047c10 */ /* 0x000fc8000ff1e0ff */
[----:B------:R-:W-:-:S05]  /*10e00*/  IADD3.X R5, R13, UR5, RZ, P0, !PT ;  /* 0x000000050d057c10 */ /* 0x000fca00087fe4ff */
[----:B------:R0:W5:Y:S01]  /*10e10*/  LDG.E R2, desc[UR40][R4.64] ;  /* 0x0000002804027981 */ /* 0x000162000c1e1900 */
[----:B------:R-:W-:Y:S05]  /*10e20*/  BRA `(.L_x_765) ;  /* 0x0000000000107947 */ /* 0x000fea0003800000 */
.L_x_764:
[----:B------:R-:W-:Y:S05]  /*10e30*/  @!P0 BRA `(.L_x_765) ;  /* 0x00000000000c8947 */ /* 0x000fea0003800000 */
[----:B------:R-:W2:Y:S04]  /*10e40*/  LDG.E R4, desc[UR40][R8.64] ;  /* 0x0000002808047981 */ /* 0x000ea8000c1e1900 */
[----:B------:R-:W2:Y:S02]  /*10e50*/  LDG.E R2, desc[UR40][R8.64+0x4] ;  /* 0x0000042808027981 */ /* 0x000ea4000c1e1900 */
[----:B--2---:R-:W-:-:S07]  /*10e60*/  IMAD.IADD R2, R2, 0x1, -R4 ;  /* 0x0000000102027824 */ /* 0x004fce00078e0a04 */
.L_x_765:
[----:B-----5:R-:W-:Y:S02]  /*10e70*/  IMAD.IADD R0, R2, 0x1, -R0 ;  /* 0x0000000102007824 */ /* 0x020fe400078e0a00 */
[----:B------:R-:W2:Y:S04]  /*10e80*/  @P1 LDG.E R2, desc[UR40][R6.64] ;  /* 0x0000002806021981 */ /* 0x000ea8000c1e1900 */
[----:B------:R-:W2:Y:S01]  /*10e90*/  @P1 LDG.E R6, desc[UR40][R6.64+0x4] ;  /* 0x0000042806061981 */ /* 0x000ea2000c1e1900 */
[----:B------:R-:W-:Y:S01]  /*10ea0*/  BSSY B0, `(.L_x_766) ;  /* 0x0000150000007945 */ /* 0x000fe20003800000 */
[----:B--2---:R-:W-:-:S04]  /*10eb0*/  @P1 IMAD.IADD R10, R6, 0x1, -R2 ;  /* 0x00000001060a1824 */ /* 0x004fc800078e0a02 */
[----:B0-----:R-:W-:-:S04]  /*10ec0*/  IMAD.IADD R4, R0, 0x1, R10 ;  /* 0x0000000100047824 */ /* 0x001fc800078e020a */
[----:B------:R-:W-:Y:S01]  /*10ed0*/  VIADD R2, R4, 0x5f ;  /* 0x0000005f04027836 */ /* 0x000fe20000000000 */
[----:B------:R0:W-:Y:S03]  /*10ee0*/  STL [R1+0x50], R4 ;  /* 0x0000500401007387 */ /* 0x0001e60000100800 */
[----:B------:R-:W-:-:S05]  /*10ef0*/  IMAD.HI R2, R2, 0x2aaaaaab, RZ ;  /* 0x2aaaaaab02027827 */ /* 0x000fca00078e02ff */
[----:B0-----:R-:W-:-:S04]  /*10f00*/  SHF.R.U32.HI R4, RZ, 0x1f, R2 ;  /* 0x0000001fff047819 */ /* 0x001fc80000011602 */
[----:B------:R-:W-:-:S05]  /*10f10*/  LEA.HI.SX32 R5, R2, R4, 0x1c ;  /* 0x0000000402057211 */ /* 0x000fca00078fe2ff */
[----:B------:R-:W-:Y:S01]  /*10f20*/  IMAD R2, R5, 0x60, -R0 ;  /* 0x0000006005027824 */ /* 0x000fe200078e0a00 */
[----:B------:R-:W-:Y:S01]  /*10f30*/  IADD3 R0, -R0, RZ, RZ ;  /* 0x000000ff00007210 */ /* 0x000fe20007ffe1ff */
[----:B------:R0:W-:Y:S03]  /*10f40*/  STL [R1+0x30], R5 ;  /* 0x0000300501007387 */ /* 0x0001e60000100800 */
[----:B------:R-:W-:Y:S02]  /*10f50*/  VIMNMX R10, R2, R10, PT ;  /* 0x0000000a020a7248 */ /* 0x000fe40003fe0100 */
[----:B------:R-:W-:-:S04]  /*10f60*/  VIMNMX R0, RZ, R0, !PT ;  /* 0x00000000ff007248 */ /* 0x000fc80007fe0100 */
[----:B------:R-:W-:Y:S01]  /*10f70*/  ISETP.GT.AND P0, PT, R10, R0, PT ;  /* 0x000000000a00720c */ /* 0x000fe20003f04270 */
[----:B0-----:R-:W-:-:S05]  /*10f80*/  IMAD.WIDE.U32 R4, R0, -0x55555555, RZ ;  /* 0xaaaaaaab00047825 */ /* 0x001fca00078e00ff */
[----:B------:R-:W-:-:S05]  /*10f90*/  SHF.R.U32.HI R2, RZ, 0x6, R5 ;  /* 0x00000006ff027819 */ /* 0x000fca0000011605 */
[----:B------:R-:W-:Y:S02]  /*10fa0*/  IMAD.MOV.U32 R8, RZ, RZ, R2 ;  /* 0x000000ffff087224 */ /* 0x000fe400078e0002 */
[----:B------:R-:W-:-:S04]  /*10fb0*/  @P0 VIADD R10, R10, 0x5f ;  /* 0x0000005f0a0a0836 */ /* 0x000fc80000000000 */
[----:B------:R-:W-:-:S05]  /*10fc0*/  @P0 IMAD.HI R0, R10, 0x2aaaaaab, RZ ;  /* 0x2aaaaaab0a000827 */ /* 0x000fca00078e02ff */
[----:B------:R-:W-:-:S04]  /*10fd0*/  @P0 SHF.R.U32.HI R4, RZ, 0x1f, R0 ;  /* 0x0000001fff040819 */ /* 0x000fc80000011600 */
[----:B------:R-:W-:Y:S02]  /*10fe0*/  @P0 LEA.HI.SX32 R8, R0, R4, 0x1c ;  /* 0x0000000400080211 */ /* 0x000fe400078fe2ff */
[----:B------:R-:W-:Y:S02]  /*10ff0*/  PLOP3.LUT P0, PT, PT, PT, PT, 0x80, 0x0 ;  /* 0x000000000000781c */ /* 0x000fe40003f0f070 */
[----:B------:R-:W-:-:S13]  /*11000*/  ISETP.GT.AND P2, PT, R8, R2, PT ;  /* 0x000000020800720c */ /* 0x000fda0003f44270 */
[----:B------:R-:W-:Y:S05]  /*11010*/  @!P2 BRA `(.L_x_767) ;  /* 0x0000001000e0a947 */ /* 0x000fea0003800000 */
[----:B------:R-:W-:Y:S01]  /*11020*/  UMOV UR4, 0xffffffff ;  /* 0xffffffff00047882 */ /* 0x000fe20000000000 */
[----:B------:R-:W-:Y:S02]  /*11030*/  SEL R0, R11, RZ, !P1 ;  /* 0x000000ff0b007207 */ /* 0x000fe40004800000 */
[----:B------:R-:W-:Y:S05]  /*11040*/  BRA.DIV UR4, `(.L_x_768) ;  /* 0x0000006e04a47947 */ /* 0x000fea000b800000 */
[----:B------:R-:W0:Y:S02]  /*11050*/  S2R R4, SR_TID.X ;  /* 0x0000000000047919 */ /* 0x000e240000002100 */
[----:B0-----:R-:W-:-:S04]  /*11060*/  SHF.R.U32.HI R4, RZ, 0x5, R4 ;  /* 0x00000005ff047819 */ /* 0x001fc80000011604 */
[----:B------:R-:W-:-:S05]  /*11070*/  LOP3.LUT R4, R4, 0x3, RZ, 0xc0, !PT ;  /* 0x0000000304047812 */ /* 0x000fca00078ec0ff */
[----:B------:R0:W1:Y:S02]  /*11080*/  SHFL.IDX PT, R14, R4, RZ, 0x1f ;  /* 0x00001fff040e7589 */ /* 0x00006400000e0000 */
.L_x_951:
[----:B-1----:R-:W-:Y:S02]  /*11090*/  ISETP.NE.AND P0, PT, R14, RZ, PT ;  /* 0x000000ff0e00720c */ /* 0x002fe40003f05270 */
[----:B------:R-:W-:-:S11]  /*110a0*/  PLOP3.LUT P6, PT, PT, PT, PT, 0x8, 0x0 ;  /* 0x000000000000781c */ /* 0x000fd60003fce170 */
[----:B------:R-:W-:Y:S05]  /*110b0*/  @P0 BRA `(.L_x_769) ;  /* 0x00000000000c0947 */ /* 0x000fea0003800000 */
[----:B------:R-:W-:-:S03]  /*110c0*/  UMOV UR4, 0xffffffff ;  /* 0xffffffff00047882 */ /* 0x000fc60000000000 */
[----:B------:R-:W-:Y:S05]  /*110d0*/  BRA.DIV UR4, `(.L_x_770) ;  /* 0x0000006e04b47947 */ /* 0x000fea000b800000 */
[----:B------:R-:W-:-:S13]  /*110e0*/  ELECT P6, URZ, PT ;  /* 0x00000000003f782f */ /* 0x000fda00038c0000 */
.L_x_769:
[----:B0-----:R-:W2:Y:S04]  /*110f0*/  LDL R4, [R1+0x3c] ;  /* 0x00003c0001047983 */ /* 0x001ea80000100800 */
[----:B------:R-:W3:Y:S01]  /*11100*/  LDL R6, [R1+0x4] ;  /* 0x0000040001067983 */ /* 0x000ee20000100800 */
[----:B------:R-:W-:Y:S01]  /*11110*/  BSSY B1, `(.L_x_771) ;  /* 0x0000008000017945 */ /* 0x000fe20003800000 */
[----:B--2---:R-:W-:-:S05]  /*11120*/  VIADD R4, R4, 0x1 ;  /* 0x0000000104047836 */ /* 0x004fca0000000000 */
[----:B------:R-:W-:-:S04]  /*11130*/  LEA.HI R5, R4, R4, RZ, 0x1 ;  /* 0x0000000404057211 */ /* 0x000fc800078f08ff */
[----:B------:R-:W-:-:S05]  /*11140*/  LOP3.LUT R5, R5, 0xfffffffe, RZ, 0xc0, !PT ;  /* 0xfffffffe05057812 */ /* 0x000fca00078ec0ff */
[----:B------:R-:W-:-:S05]  /*11150*/  IMAD.IADD R4, R4, 0x1, -R5 ;  /* 0x0000000104047824 */ /* 0x000fca00078e0a05 */
[----:B------:R-:W-:-:S04]  /*11160*/  SHF.L.U32 R4, R4, 0x1f, RZ ;  /* 0x0000001f04047819 */ /* 0x000fc800000006ff */
[----:B---3--:R-:W0:Y:S02]  /*11170*/  SYNCS.PHASECHK.TRANS64.TRYWAIT P0, [R6+URZ+0x22820], R4 ;  /* 0x02282004060075a7 */ /* 0x008e24000800017f */
[----:B0-----:R-:W-:Y:S05]  /*11180*/  @!P0 BRA `(.L_x_772) ;  /* 0x0000006c00a88947 */ /* 0x001fea0003800000 */
.L_x_954:
[----:B------:R-:W-:Y:S05]  /*11190*/  BSYNC B1 ;  /* 0x0000000000017941 */ /* 0x000fea0003800000 */
.L_x_771:
[----:B------:R-:W-:Y:S04]  /*111a0*/  BSSY B1, `(.L_x_773) ;  /* 0x0000083000017945 */ /* 0x000fe80003800000 */
[----:B------:R-:W-:Y:S05]  /*111b0*/  @!P6 BRA `(.L_x_774) ;  /* 0x000000080004e947 */ /* 0x000fea0003800000 */
[----:B------:R-:W2:Y:S04]  /*111c0*/  LDL R6, [R1+0x4] ;  /* 0x0000040001067983 */ /* 0x000ea80000100800 */
[----:B------:R-:W3:Y:S01]  /*111d0*/  LDL R7, [R1+0xc] ;  /* 0x00000c0001077983 */ /* 0x000ee20000100800 */
[----:B0-----:R-:W0:Y:S01]  /*111e0*/  S2R R5, SR_TID.X ;  /* 0x0000000000057919 */ /* 0x001e220000002100 */
[----:B--2---:R-:W-:Y:S02]  /*111f0*/  IMAD.MOV.U32 R9, RZ, RZ, R6 ;  /* 0x000000ffff097224 */ /* 0x004fe400078e0006 */
[----:B------:R-:W2:Y:S02]  /*11200*/  LDL R6, [R1+0x18] ;  /* 0x0000180001067983 */ /* 0x000ea40000100800 */
[----:B---3--:R-:W-:Y:S01]  /*11210*/  IMAD R4, R7, 0x8, R9 ;  /* 0x0000000807047824 */ /* 0x008fe200078e0209 */
[----:B0-----:R-:W-:Y:S01]  /*11220*/  LOP3.LUT R5, R5, 0x7f, RZ, 0xc0, !PT ;  /* 0x0000007f05057812 */ /* 0x001fe200078ec0ff */
[----:B------:R-:W-:Y:S03]  /*11230*/  BSSY B2, `(.L_x_775) ;  /* 0x0000005000027945 */ /* 0x000fe60003800000 */
[----:B------:R-:W-:-:S02]  /*11240*/  ISETP.NE.AND P1, PT, R5, RZ, PT ;  /* 0x000000ff0500720c */ /* 0x000fc40003f25270 */
[----:B--2---:R-:W-:-:S04]  /*11250*/  SHF.L.U32 R9, R6, 0x1f, RZ ;  /* 0x0000001f06097819 */ /* 0x004fc800000006ff */
[----:B------:R-:W0:Y:S02]  /*11260*/  SYNCS.PHASECHK.TRANS64.TRYWAIT P0, [R4+URZ+0x228a0], R9 ;  /* 0x0228a009040075a7 */ /* 0x000e24000800017f */
[----:B0-----:R-:W-:Y:S05]  /*11270*/  @!P0 BRA `(.L_x_776) ;  /* 0x0000006c00848947 */ /* 0x001fea0003800000 */
.L_x_955:
[----:B------:R-:W-:Y:S05]  /*11280*/  BSYNC B2 ;  /* 0x0000000000027941 */ /* 0x000fea0003800000 */
.L_x_775:
        /* <DEDUP_REMOVED lines=9> */
.L_x_778:
[----:B------:R-:W-:Y:S05]  /*11320*/  BSYNC B2 ;  /* 0x0000000000027941 */ /* 0x000fea0003800000 */
.L_x_777:
[----:B------:R-:W2:Y:S04]  /*11330*/  LDL R7, [R1+0x4] ;  /* 0x0000040001077983 */ /* 0x000ea80000100800 */
[----:B------:R-:W2:Y:S01]  /*11340*/  LDL R6, [R1+0xc] ;  /* 0x00000c0001067983 */ /* 0x000ea20000100800 */
[----:B------:R-:W-:Y:S01]  /*11350*/  IMAD.MOV.U32 R12, RZ, RZ, RZ ;  /* 0x000000ffff0c7224 */ /* 0x000fe200078e00ff */
[----:B------:R-:W-:Y:S01]  /*11360*/  UIADD3 UR4, UP0, UR38, 0x570, URZ ;  /* 0x0000057026047890 */ /* 0x000fe2000ff1e03f */
[----:B------:R-:W-:Y:S01]  /*11370*/  IMAD R5, R8, 0x60, R3 ;  /* 0x0000006008057824 */ /* 0x000fe200078e0203 */
[----:B------:R-:W-:Y:S01]  /*11380*/  PLOP3.LUT P0, PT, PT, PT, PT, 0x80, 0x0 ;  /* 0x000000000000781c */ /* 0x000fe20003f0f070 */
[----:B------:R-:W-:Y:S01]  /*11390*/  UMOV UR6, 0x0 ;  /* 0x0000000000067882 */ /* 0x000fe20000000000 */
[----:B------:R-:W-:Y:S01]  /*113a0*/  R2UR UR10, R12 ;  /* 0x000000000c0a72ca */ /* 0x000fe200000e0000 */
[----:B------:R-:W-:Y:S01]  /*113b0*/  UIADD3.X UR5, URZ, UR39, URZ, UP0, !UPT ;  /* 0x000000273f057290 */ /* 0x000fe200087fe43f */
[----:B------:R-:W-:Y:S01]  /*113c0*/  IADD3 R5, R5, -0x60, RZ ;  /* 0xffffffa005057810 */ /* 0x000fe20007ffe0ff */
[----:B------:R-:W-:Y:S01]  /*113d0*/  UMOV UR7, 0x12f00000 ;  /* 0x12f0000000077882 */ /* 0x000fe20000000000 */
[----:B--2---:R-:W-:-:S02]  /*113e0*/  IMAD R6, R6, 0x3000, R7 ;  /* 0x0000300006067824 */ /* 0x004fc400078e0207 */
[----:B------:R-:W-:Y:S02]  /*113f0*/  VIADD R7, R4, 0x22890 ;  /* 0x0002289004077836 */ /* 0x000fe40000000000 */
[----:B------:R-:W-:-:S07]  /*11400*/  VIADD R6, R6, 0x1c400 ;  /* 0x0001c40006067836 */ /* 0x000fce0000000000 */
.L_x_779:
        /* <DEDUP_REMOVED lines=13> */
.L_x_956:
[----:B------:R-:W-:Y:S05]  /*114e0*/  BSYNC B2 ;  /* 0x0000000000027941 */ /* 0x000fea0003800000 */
.L_x_780:
[----:B------:R-:W-:Y:S01]  /*114f0*/  BSSY B2, `(.L_x_782) ;  /* 0x000000b000027945 */ /* 0x000fe20003800000 */
[----:B------:R-:W-:Y:S02]  /*11500*/  IMAD.MOV.U32 R10, RZ, RZ, 0x0 ;  /* 0x00000000ff0a7424 */ /* 0x000fe400078e00ff */
[----:B------:R-:W-:Y:S01]  /*11510*/  IMAD.MOV.U32 R11, RZ, RZ, 0x12f00000 ;  /* 0x12f00000ff0b7424 */ /* 0x000fe200078e00ff */
[----:B------:R-:W-:Y:S06]  /*11520*/  @P1 BRA `(.L_x_783) ;  /* 0x00000000001c1947 */ /* 0x000fec0003800000 */
[----:B------:R-:W2:Y:S02]  /*11530*/  S2R R6, SR_TID.X ;  /* 0x0000000000067919 */ /* 0x000ea40000002100 */
[----:B--2---:R-:W-:Y:S01]  /*11540*/  LOP3.LUT R7, R6, 0x1f, RZ, 0xc0, !PT ;  /* 0x0000001f06077812 */ /* 0x004fe200078ec0ff */
[----:B------:R-:W-:-:S03]  /*11550*/  IMAD.MOV.U32 R6, RZ, RZ, 0xc000 ;  /* 0x0000c000ff067424 */ /* 0x000fc600078e00ff */
[----:B------:R-:W-:Y:S01]  /*11560*/  ISETP.NE.AND P0, PT, R7, RZ, PT ;  /* 0x000000ff0700720c */ /* 0x000fe20003f05270 */
[----:B------:R2:W-:-:S12]  /*11570*/  SYNCS.ARRIVE.TRANS64 RZ, [R4+URZ+0x228b0], R6 ;  /* 0x0228b00604ff79a7 */ /* 0x0005d8000800003f */
[----:B--2---:R-:W-:Y:S05]  /*11580*/  @!P0 BRA `(.L_x_783) ;  /* 0x0000000000048947 */ /* 0x004fea0003800000 */
[----:B------:R-:W-:Y:S01]  /*11590*/  BPT.TRAP 0x1 ;  /* 0x000000040000795c */ /* 0x000fe20000300000 */
.L_x_783:
[----:B------:R-:W-:Y:S05]  /*115a0*/  BSYNC B2 ;  /* 0x0000000000027941 */ /* 0x000fea0003800000 */
.L_x_782:
[----:B------:R-:W2:Y:S04]  /*115b0*/  LDL R7, [R1+0x4] ;  /* 0x0000040001077983 */ /* 0x000ea80000100800 */
[----:B------:R-:W2:Y:S01]  /*115c0*/  LDL R6, [R1+0xc] ;  /* 0x00000c0001067983 */ /* 0x000ea20000100800 */
[----:B------:R-:W-:Y:S01]  /*115d0*/  R2UR UR10, R12 ;  /* 0x000000000c0a72ca */ /* 0x000fe200000e0000 */
[----:B------:R-:W-:Y:S01]  /*115e0*/  UIADD3 UR4, UP0, UR38, 0x670, URZ ;  /* 0x0000067026047890 */ /* 0x000fe2000ff1e03f */
[----:B------:R-:W-:Y:S01]  /*115f0*/  R2UR UR6, R10 ;  /* 0x000000000a0672ca */ /* 0x000fe200000e0000 */
[----:B01----:R-:W-:Y:S01]  /*11600*/  VIADD R4, R4, 0x228b0 ;  /* 0x000228b004047836 */ /* 0x003fe20000000000 */
[----:B------:R-:W-:Y:S01]  /*11610*/  R2UR UR7, R11 ;  /* 0x000000000b0772ca */ /* 0x000fe200000e0000 */
[----:B------:R-:W-:Y:S01]  /*11620*/  UIADD3.X UR5, URZ, UR39, URZ, UP0, !UPT ;  /* 0x000000273f057290 */ /* 0x000fe200087fe43f */
[----:B------:R-:W-:Y:S01]  /*11630*/  PLOP3.LUT P0, PT, PT, PT, PT, 0x80, 0x0 ;  /* 0x000000000000781c */ /* 0x000fe20003f0f070 */
[----:B--2---:R-:W-:-:S04]  /*11640*/  IMAD R7, R6, 0xc000, R7 ;  /* 0x0000c00006077824 */ /* 0x004fc800078e0207 */
[----:B------:R-:W-:-:S08]  /*11650*/  VIADD R6, R7, 0x400 ;  /* 0x0000040007067836 */ /* 0x000fd00000000000 */
.L_x_784:
        /* <DEDUP_REMOVED lines=15> */
.L_x_785:
        /* <DEDUP_REMOVED lines=11> */
[----:B------:R-:W-:Y:S01]  /*11800*/  UMOV UR10, 0x80 ;  /* 0x00000080000a7882 */ /* 0x000fe20000000000 */
[----:B------:R-:W-:Y:S02]  /*11810*/  R2UR UR7, R11 ;  /* 0x000000000b0772ca */ /* 0x000fe400000e0000 */
[----:B------:R-:W-:Y:S02]  /*11820*/  PLOP3.LUT P0, PT, PT, PT, PT, 0x80, 0x0 ;  /* 0x000000000000781c */ /* 0x000fe40003f0f070 */
[----:B------:R-:W-:-:S11]  /*11830*/  IADD3 R6, R7, 0x6400, RZ ;  /* 0x0000640007067810 */ /* 0x000fd60007ffe0ff */
.L_x_786:
        /* <DEDUP_REMOVED lines=15> */
.L_x_787:
        /* <DEDUP_REMOVED lines=10> */
.L_x_774:
[----:B------:R-:W-:Y:S05]  /*119d0*/  BSYNC B1 ;  /* 0x0000000000017941 */ /* 0x000fea0003800000 */
.L_x_773:
[----:B------:R-:W2:Y:S04]  /*119e0*/  LDL.LU R9, [R1+0xc] ;  /* 0x00000c0001097983 */ /* 0x000ea80000300800 */
[----:B------:R-:W3:Y:S01]  /*119f0*/  LDL.LU R7, [R1+0x18] ;  /* 0x0000180001077983 */ /* 0x000ee20000300800 */
[----:B0-----:R-:W-:Y:S01]  /*11a00*/  VIADD R4, R8, 0xfffffffe ;  /* 0xfffffffe08047836 */ /* 0x001fe20000000000 */
[----:B------:R-:W-:-:S04]  /*11a10*/  PLOP3.LUT P0, PT, PT, PT, PT, 0x8, 0x0 ;  /* 0x000000000000781c */ /* 0x000fc80003f0e170 */
[----:B------:R-:W-:Y:S01]  /*11a20*/  ISETP.GE.AND P2, PT, R4, R2, PT ;  /* 0x000000020400720c */ /* 0x000fe20003f46270 */
[----:B--2---:R-:W-:-:S05]  /*11a30*/  VIADD R5, R9, 0x1 ;  /* 0x0000000109057836 */ /* 0x004fca0000000000 */
[----:B------:R-:W-:-:S04]  /*11a40*/  ISETP.NE.AND P1, PT, R5, 0x2, PT ;  /* 0x000000020500780c */ /* 0x000fc80003f25270 */
[----:B------:R-:W-:Y:S02]  /*11a50*/  SEL R6, RZ, 0x1, P1 ;  /* 0x00000001ff067807 */ /* 0x000fe40000800000 */
[----:B------:R-:W-:Y:S02]  /*11a60*/  SEL R5, R5, RZ, P1 ;  /* 0x000000ff05057207 */ /* 0x000fe40000800000 */
[----:B---3--:R-:W-:-:S03]  /*11a70*/  LOP3.LUT R7, R7, R6, RZ, 0x3c, !PT ;  /* 0x0000000607077212 */ /* 0x008fc600078e3cff */
[----:B------:R0:W-:Y:S04]  /*11a80*/  STL [R1+0xc], R5 ;  /* 0x00000c0501007387 */ /* 0x0001e80000100800 */
[----:B------:R0:W-:Y:S01]  /*11a90*/  STL [R1+0x18], R7 ;  /* 0x0000180701007387 */ /* 0x0001e20000100800 */
[----:B------:R-:W-:Y:S05]  /*11aa0*/  @!P2 BRA `(.L_x_767) ;  /* 0x00000008003ca947 */ /* 0x000fea0003800000 */
.L_x_803:
[----:B------:R-:W-:Y:S05]  /*11ab0*/  YIELD ;  /* 0x0000000000007946 */ /* 0x000fea0003800000 */
[----:B------:R-:W-:Y:S04]  /*11ac0*/  BSSY B1, `(.L_x_788) ;  /* 0x0000081000017945 */ /* 0x000fe80003800000 */
[----:B-1----:R-:W-:Y:S05]  /*11ad0*/  @!P6 BRA `(.L_x_789) ;  /* 0x0000000400fce947 */ /* 0x002fea0003800000 */
[----:B------:R-:W2:Y:S04]  /*11ae0*/  LDL R8, [R1+0x4] ;  /* 0x0000040001087983 */ /* 0x000ea80000100800 */
[----:B0-----:R-:W2:Y:S04]  /*11af0*/  LDL R5, [R1+0xc] ;  /* 0x00000c0001057983 */ /* 0x001ea80000100800 */
[----:B------:R-:W3:Y:S01]  /*11b00*/  LDL R6, [R1+0x18] ;  /* 0x0000180001067983 */ /* 0x000ee20000100800 */
[----:B------:R-:W0:Y:S01]  /*11b10*/  S2R R7, SR_TID.X ;  /* 0x0000000000077919 */ /* 0x000e220000002100 */
[----:B------:R-:W-:Y:S01]  /*11b20*/  BSSY B2, `(.L_x_790) ;  /* 0x0000007000027945 */ /* 0x000fe20003800000 */
[----:B0-----:R-:W-:-:S04]  /*11b30*/  LOP3.LUT R7, R7, 0x7f, RZ, 0xc0, !PT ;  /* 0x0000007f07077812 */ /* 0x001fc800078ec0ff */
[----:B------:R-:W-:Y:S01]  /*11b40*/  ISETP.NE.AND P2, PT, R7, RZ, PT ;  /* 0x000000ff0700720c */ /* 0x000fe20003f45270 */
[----:B--2---:R-:W-:Y:S01]  /*11b50*/  IMAD R5, R5, 0x8, R8 ;  /* 0x0000000805057824 */ /* 0x004fe200078e0208 */
[----:B---3--:R-:W-:-:S04]  /*11b60*/  SHF.L.U32 R6, R6, 0x1f, RZ ;  /* 0x0000001f06067819 */ /* 0x008fc800000006ff */
[----:B------:R-:W0:Y:S02]  /*11b70*/  SYNCS.PHASECHK.TRANS64.TRYWAIT P1, [R5+URZ+0x228a0], R6 ;  /* 0x0228a006050075a7 */ /* 0x000e24000802017f */
[----:B0-----:R-:W-:Y:S05]  /*11b80*/  @!P1 BRA `(.L_x_791) ;  /* 0x0000006400689947 */ /* 0x001fea0003800000 */
.L_x_957:
[----:B------:R-:W-:Y:S05]  /*11b90*/  BSYNC B2 ;  /* 0x0000000000027941 */ /* 0x000fea0003800000 */
.L_x_790:
        /* <DEDUP_REMOVED lines=9> */
.L_x_793:
[----:B------:R-:W-:Y:S05]  /*11c30*/  BSYNC B2 ;  /* 0x0000000000027941 */ /* 0x000fea0003800000 */
.L_x_792:
[----:B------:R-:W2:Y:S04]  /*11c40*/  LDL R8, [R1+0x4] ;  /* 0x0000040001087983 */ /* 0x000ea80000100800 */
[----:B------:R-:W2:Y:S01]  /*11c50*/  LDL R7, [R1+0xc] ;  /* 0x00000c0001077983 */ /* 0x000ea20000100800 */
[----:B------:R-:W-:Y:S01]  /*11c60*/  IMAD.MOV.U32 R12, RZ, RZ, RZ ;  /* 0x000000ffff0c7224 */ /* 0x000fe200078e00ff */
[----:B------:R-:W-:Y:S01]  /*11c70*/  UIADD3 UR4, UP0, UR38, 0x570, URZ ;  /* 0x0000057026047890 */ /* 0x000fe2000ff1e03f */
[----:B------:R-:W-:Y:S01]  /*11c80*/  PLOP3.LUT P1, PT, PT, PT, PT, 0x80, 0x0 ;  /* 0x000000000000781c */ /* 0x000fe20003f2f070 */
[----:B------:R-:W-:Y:S01]  /*11c90*/  VIADD R9, R5, 0x22890 ;  /* 0x0002289005097836 */ /* 0x000fe20000000000 */
[----:B------:R-:W-:Y:S01]  /*11ca0*/  UMOV UR6, 0x0 ;  /* 0x0000000000067882 */ /* 0x000fe20000000000 */
[----:B------:R-:W-:Y:S01]  /*11cb0*/  R2UR UR10, R12 ;  /* 0x000000000c0a72ca */ /* 0x000fe200000e0000 */
[----:B------:R-:W-:Y:S01]  /*11cc0*/  UIADD3.X UR5, URZ, UR39, URZ, UP0, !UPT ;  /* 0x000000273f057290 */ /* 0x000fe200087fe43f */
[----:B------:R-:W-:Y:S01]  /*11cd0*/  UMOV UR7, 0x12f00000 ;  /* 0x12f0000000077882 */ /* 0x000fe20000000000 */
[----:B--2---:R-:W-:-:S02]  /*11ce0*/  IMAD R7, R7, 0x3000, R8 ;  /* 0x0000300007077824 */ /* 0x004fc400078e0208 */
[----:B------:R-:W-:Y:S02]  /*11cf0*/  IMAD R8, R4, 0x60, R3 ;  /* 0x0000006004087824 */ /* 0x000fe400078e0203 */
[----:B------:R-:W-:-:S08]  /*11d00*/  VIADD R7, R7, 0x1c400 ;  /* 0x0001c40007077836 */ /* 0x000fd00000000000 */
.L_x_794:
        /* <DEDUP_REMOVED lines=13> */
.L_x_958:
[----:B------:R-:W-:Y:S05]  /*11de0*/  BSYNC B2 ;  /* 0x0000000000027941 */ /* 0x000fea0003800000 */
.L_x_795:
[----:B------:R-:W-:Y:S01]  /*11df0*/  BSSY B2, `(.L_x_797) ;  /* 0x000000b000027945 */ /* 0x000fe20003800000 */
[----:B------:R-:W-:Y:S01]  /*11e00*/  MOV R10, 0x0 ;  /* 0x00000000000a7802 */ /* 0x000fe20000000f00 */
[----:B------:R-:W-:Y:S02]  /*11e10*/  IMAD.MOV.U32 R11, RZ, RZ, 0x12f00000 ;  /* 0x12f00000ff0b7424 */ /* 0x000fe400078e00ff */
[----:B------:R-:W-:Y:S05]  /*11e20*/  @P2 BRA `(.L_x_798) ;  /* 0x00000000001c2947 */ /* 0x000fea0003800000 */
[----:B------:R-:W2:Y:S01]  /*11e30*/  S2R R7, SR_TID.X ;  /* 0x0000000000077919 */ /* 0x000ea20000002100 */
[----:B01----:R-:W-:-:S04]  /*11e40*/  IMAD.MOV.U32 R6, RZ, RZ, 0xc000 ;  /* 0x0000c000ff067424 */ /* 0x003fc800078e00ff */
[----:B------:R3:W-:Y:S01]  /*11e50*/  SYNCS.ARRIVE.TRANS64 RZ, [R5+URZ+0x228b0], R6 ;  /* 0x0228b00605ff79a7 */ /* 0x0007e2000800003f */
[----:B--2---:R-:W-:-:S04]  /*11e60*/  LOP3.LUT R7, R7, 0x1f, RZ, 0xc0, !PT ;  /* 0x0000001f07077812 */ /* 0x004fc800078ec0ff */
[----:B------:R-:W-:-:S13]  /*11e70*/  ISETP.NE.AND P1, PT, R7, RZ, PT ;  /* 0x000000ff0700720c */ /* 0x000fda0003f25270 */
[----:B---3--:R-:W-:Y:S05]  /*11e80*/  @!P1 BRA `(.L_x_798) ;  /* 0x0000000000049947 */ /* 0x008fea0003800000 */
[----:B------:R-:W-:Y:S01]  /*11e90*/  BPT.TRAP 0x1 ;  /* 0x000000040000795c */ /* 0x000fe20000300000 */
.L_x_798:
[----:B------:R-:W-:Y:S05]  /*11ea0*/  BSYNC B2 ;  /* 0x0000000000027941 */ /* 0x000fea0003800000 */
.L_x_797:
        /* <DEDUP_REMOVED lines=11> */
.L_x_799:
        /* <DEDUP_REMOVED lines=15> */
.L_x_800:
        /* <DEDUP_REMOVED lines=15> */
.L_x_801:
        /* <DEDUP_REMOVED lines=15> */
.L_x_802:
        /* <DEDUP_REMOVED lines=10> */
.L_x_789:
[----:B------:R-:W-:Y:S05]  /*122d0*/  BSYNC B1 ;  /* 0x0000000000017941 */ /* 0x000fea0003800000 */
.L_x_788:
[----:B------:R-:W2:Y:S04]  /*122e0*/  LDL.LU R9, [R1+0xc] ;  /* 0x00000c0001097983 */ /* 0x000ea80000300800 */
[----:B0-----:R-:W3:Y:S01]  /*122f0*/  LDL.LU R7, [R1+0x18] ;  /* 0x0000180001077983 */ /* 0x001ee20000300800 */
[C---:B------:R-:W-:Y:S02]  /*12300*/  ISETP.GT.AND P2, PT, R4.reuse, R2, PT ;  /* 0x000000020400720c */ /* 0x040fe40003f44270 */
[----:B------:R-:W-:Y:S01]  /*12310*/  IADD3 R4, R4, -0x1, RZ ;  /* 0xffffffff04047810 */ /* 0x000fe20007ffe0ff */
[----:B--2---:R-:W-:-:S05]  /*12320*/  VIADD R5, R9, 0x1 ;  /* 0x0000000109057836 */ /* 0x004fca0000000000 */
[----:B------:R-:W-:-:S04]  /*12330*/  ISETP.NE.AND P1, PT, R5, 0x2, PT ;  /* 0x000000020500780c */ /* 0x000fc80003f25270 */
[----:B------:R-:W-:Y:S02]  /*12340*/  SEL R6, RZ, 0x1, P1 ;  /* 0x00000001ff067807 */ /* 0x000fe40000800000 */
[----:B------:R-:W-:Y:S02]  /*12350*/  SEL R5, R5, RZ, P1 ;  /* 0x000000ff05057207 */ /* 0x000fe40000800000 */
[----:B---3--:R-:W-:-:S05]  /*12360*/  LOP3.LUT R7, R7, R6, RZ, 0x3c, !PT ;  /* 0x0000000607077212 */ /* 0x008fca00078e3cff */
[----:B------:R1:W-:Y:S04]  /*12370*/  STL [R1+0x18], R7 ;  /* 0x0000180701007387 */ /* 0x0003e80000100800 */
[----:B------:R1:W-:Y:S01]  /*12380*/  STL [R1+0xc], R5 ;  /* 0x00000c0501007387 */ /* 0x0003e20000100800 */
[----:B------:R-:W-:Y:S05]  /*12390*/  @P2 BRA `(.L_x_803) ;  /* 0xfffffff400c42947 */ /* 0x000fea000383ffff */
.L_x_767:
[----:B------:R-:W-:Y:S05]  /*123a0*/  BSYNC B0 ;  /* 0x0000000000007941 */ /* 0x000fea0003800000 */
.L_x_766:
[----:B01----:R-:W2:Y:S01]  /*123b0*/  LDL R5, [R1+0x50] ;  /* 0x0000500001057983 */ /* 0x003ea20000100800 */
[----:B------:R-:W-:Y:S05]  /*123c0*/  @!P0 WARPSYNC.ALL ;  /* 0x0000000000008948 */ /* 0x000fea0003800000 */
[----:B------:R-:W-:Y:S06]  /*123d0*/  @!P0 BAR.SYNC.DEFER_BLOCKING 0xc, 0x180 ;  /* 0x0306000000008b1d */ /* 0x000fec0000010000 */
[----:B------:R-:W-:Y:S01]  /*123e0*/  BSSY B7, `(.L_x_804) ;  /* 0x0000419000077945 */ /* 0x000fe20003800000 */
[----:B--2---:R-:W-:-:S13]  /*123f0*/  ISETP.GT.AND P0, PT, R5, RZ, PT ;  /* 0x000000ff0500720c */ /* 0x004fda0003f04270 */
[----:B------:R-:W-:Y:S05]  /*12400*/  @P0 BRA `(.L_x_805) ;  /* 0x0000000000440947 */ /* 0x000fea0003800000 */
[----:B------:R-:W0:Y:S02]  /*12410*/  S2R R5, SR_TID.X ;  /* 0x0000000000057919 */ /* 0x000e240000002100 */
[----:B0-----:R-:W-:-:S04]  /*12420*/  LOP3.LUT R5, R5, 0x7f, RZ, 0xc0, !PT ;  /* 0x0000007f05057812 */ /* 0x001fc800078ec0ff */
[----:B------:R-:W-:-:S13]  /*12430*/  ISETP.NE.AND P0, PT, R5, RZ, PT ;  /* 0x000000ff0500720c */ /* 0x000fda0003f05270 */
[----:B------:R-:W-:Y:S05]  /*12440*/  @P0 BRA `(.L_x_806) ;  /* 0x0000004000480947 */ /* 0x000fea0003800000 */
[----:B------:R-:W0:Y:S01]  /*12450*/  S2R R3, SR_LANEID ;  /* 0x0000000000037919 */ /* 0x000e220000000000 */
[----:B------:R-:W-:Y:S02]  /*12460*/  VOTEU.ANY UR4, UPT, PT ;  /* 0x0000000000047886 */ /* 0x000fe400038e0100 */
[----:B------:R-:W0:Y:S08]  /*12470*/  FLO.U32 R0, UR4 ;  /* 0x0000000400007d00 */ /* 0x000e3000080e0000 */
[----:B------:R-:W1:Y:S01]  /*12480*/  POPC R5, UR4 ;  /* 0x0000000400057d09 */ /* 0x000e620008000000 */
[----:B0-----:R-:W-:-:S02]  /*12490*/  ISETP.EQ.U32.AND P0, PT, R0, R3, PT ;  /* 0x000000030000720c */ /* 0x001fc40003f02070 */
[----:B------:R-:W1:Y:S11]  /*124a0*/  LDC.64 R2, c[0x0][0xc60] ;  /* 0x00031800ff027b82 */ /* 0x000e760000000a00 */
[----:B-1----:R-:W2:Y:S01]  /*124b0*/  @P0 ATOMG.E.ADD.STRONG.GPU PT, R3, desc[UR40][R2.64], R5 ;  /* 0x00000005020309a8 */ /* 0x002ea200081ee1e8 */
[----:B------:R-:W0:Y:S02]  /*124c0*/  S2R R4, SR_LTMASK ;  /* 0x0000000000047919 */ /* 0x000e240000003900 */
[----:B0-----:R-:W-:-:S04]  /*124d0*/  LOP3.LUT R4, R4, UR4, RZ, 0xc0, !PT ;  /* 0x0000000404047c12 */ /* 0x001fc8000f8ec0ff */
[----:B------:R-:W0:Y:S01]  /*124e0*/  POPC R7, R4 ;  /* 0x0000000400077309 */ /* 0x000e220000000000 */
[----:B--2---:R-:W0:Y:S02]  /*124f0*/  SHFL.IDX PT, R0, R3, R0, 0x1f ;  /* 0x00001f0003007589 */ /* 0x004e2400000e0000 */
[----:B0-----:R-:W-:Y:S01]  /*12500*/  IADD3 R16, R0, UR36, R7 ;  /* 0x0000002400107c10 */ /* 0x001fe2000fffe007 */
[----:B------:R-:W-:Y:S06]  /*12510*/  BRA `(.L_x_806) ;  /* 0x0000004000147947 */ /* 0x000fec0003800000 */
.L_x_805:
        /* <DEDUP_REMOVED lines=9> */
[----:B------:R-:W-:Y:S01]  /*125b0*/  IMAD.U32 R4, RZ, RZ, UR6 ;  /* 0x00000006ff047e24 */ /* 0x000fe2000f8e00ff */
[----:B------:R-:W-:Y:S01]  /*125c0*/  MOV R12, 0x1 ;  /* 0x00000001000c7802 */ /* 0x000fe20000000f00 */
[----:B------:R-:W0:Y:S01]  /*125d0*/  LDC.64 R2, c[0x4][R2] ;  /* 0x0100000002027b82 */ /* 0x000e220000000a00 */
[----:B------:R-:W-:Y:S02]  /*125e0*/  IMAD.U32 R5, RZ, RZ, UR7 ;  /* 0x00000007ff057e24 */ /* 0x000fe4000f8e00ff */
[----:B------:R-:W-:Y:S02]  /*125f0*/  IMAD.U32 R6, RZ, RZ, UR8 ;  /* 0x00000008ff067e24 */ /* 0x000fe4000f8e00ff */
[----:B------:R-:W-:-:S02]  /*12600*/  IMAD.U32 R7, RZ, RZ, UR9 ;  /* 0x00000009ff077e24 */ /* 0x000fc4000f8e00ff */
[----:B------:R-:W-:Y:S02]  /*12610*/  IMAD.U32 R10, RZ, RZ, UR4 ;  /* 0x00000004ff0a7e24 */ /* 0x000fe4000f8e00ff */
[----:B------:R-:W-:Y:S02]  /*12620*/  IMAD.U32 R11, RZ, RZ, UR5 ;  /* 0x00000005ff0b7e24 */ /* 0x000fe4000f8e00ff */
[----:B------:R-:W-:Y:S02]  /*12630*/  IMAD.MOV.U32 R8, RZ, RZ, 0x70 ;  /* 0x00000070ff087424 */ /* 0x000fe400078e00ff */
[----:B------:R-:W-:-:S07]  /*12640*/  IMAD.MOV.U32 R13, RZ, RZ, RZ ;  /* 0x000000ffff0d7224 */ /* 0x000fce00078e00ff */
[----:B------:R-:W-:-:S07]  /*12650*/  LEPC R20, `(.L_x_808) ;  /* 0x000000001014794e */ /* 0x000fce0000000000 */
[----:B0-----:R-:W-:Y:S05]  /*12660*/  CALL.ABS.NOINC R2 ;  /* 0x0000000002007343 */ /* 0x001fea0003c00000 */
.L_x_808:
[----:B------:R-:W-:Y:S05]  /*12670*/  BSYNC B6 ;  /* 0x0000000000067941 */ /* 0x000fea0003800000 */
.L_x_807:
        /* <DEDUP_REMOVED lines=9> */
[----:B------:R0:W1:Y:S01]  /*12710*/  LDC.64 R2, c[0x4][R0] ;  /* 0x0100000000027b82 */ /* 0x0000620000000a00 */
[----:B------:R-:W-:Y:S01]  /*12720*/  IMAD.U32 R4, RZ, RZ, UR6 ;  /* 0x00000006ff047e24 */ /* 0x000fe2000f8e00ff */
[----:B------:R-:W-:Y:S01]  /*12730*/  MOV R8, 0x70 ;  /* 0x0000007000087802 */ /* 0x000fe20000000f00 */
[----:B------:R-:W-:Y:S02]  /*12740*/  IMAD.U32 R5, RZ, RZ, UR7 ;  /* 0x00000007ff057e24 */ /* 0x000fe4000f8e00ff */
[----:B------:R-:W-:Y:S02]  /*12750*/  IMAD.U32 R6, RZ, RZ, UR8 ;  /* 0x00000008ff067e24 */ /* 0x000fe4000f8e00ff */
[----:B------:R-:W-:-:S02]  /*12760*/  IMAD.U32 R7, RZ, RZ, UR9 ;  /* 0x00000009ff077e24 */ /* 0x000fc4000f8e00ff */
[----:B------:R-:W-:Y:S02]  /*12770*/  IMAD.U32 R10, RZ, RZ, UR4 ;  /* 0x00000004ff0a7e24 */ /* 0x000fe4000f8e00ff */
[----:B------:R-:W-:Y:S02]  /*12780*/  IMAD.U32 R11, RZ, RZ, UR5 ;  /* 0x00000005ff0b7e24 */ /* 0x000fe4000f8e00ff */
[----:B------:R-:W-:Y:S02]  /*12790*/  IMAD.MOV.U32 R12, RZ, RZ, 0x1 ;  /* 0x00000001ff0c7424 */ /* 0x000fe400078e00ff */
[----:B0-----:R-:W-:-:S07]  /*127a0*/  IMAD.MOV.U32 R13, RZ, RZ, RZ ;  /* 0x000000ffff0d7224 */ /* 0x001fce00078e00ff */
[----:B------:R-:W-:-:S07]  /*127b0*/  LEPC R20, `(.L_x_811) ;  /* 0x000000001014794e */ /* 0x000fce0000000000 */
[----:B-1----:R-:W-:Y:S05]  /*127c0*/  CALL.ABS.NOINC R2 ;  /* 0x0000000002007343 */ /* 0x002fea0003c00000 */
.L_x_811:
        /* <DEDUP_REMOVED lines=16> */
.L_x_810:
[----:B------:R-:W-:Y:S05]  /*128d0*/  BSYNC B6 ;  /* 0x0000000000067941 */ /* 0x000fea0003800000 */
.L_x_809:
[----:B------:R-:W2:Y:S01]  /*128e0*/  LDL.LU R2, [R1] ;  /* 0x0000000001027983 */ /* 0x000ea20000300800 */
[----:B------:R-:W-:-:S03]  /*128f0*/  ULDC.64 UR4, c[0x0][0x9f8] ;  /* 0x00027e0000047ab9 */ /* 0x000fc60000000a00 */
[----:B------:R-:W3:Y:S04]  /*12900*/  LDL.LU R4, [R1+0x20] ;  /* 0x0000200001047983 */ /* 0x000ee80000300800 */
[----:B------:R-:W4:Y:S01]  /*12910*/  LDL R7, [R1+0x10] ;  /* 0x0000100001077983 */ /* 0x000f220000100800 */
        /* <DEDUP_REMOVED lines=8> */
[----:B0-----:R-:W0:Y:S01]  /*129a0*/  LDC.64 R2, c[0x0][0x418] ;  /* 0x00010600ff027b82 */ /* 0x001e220000000a00 */
[----:B--2---:R-:W-:Y:S01]  /*129b0*/  SHF.R.S32.HI R8, RZ, 0x1f, R7 ;  /* 0x0000001fff087819 */ /* 0x004fe20000011407 */
[----:B------:R1:W-:Y:S04]  /*129c0*/  @P0 STL [R1+0x10], R7 ;  /* 0x0000100701000387 */ /* 0x0003e80000100800 */
[----:B------:R1:W-:Y:S04]  /*129d0*/  STL [R1+0x34], R9 ;  /* 0x0000340901007387 */ /* 0x0003e80000100800 */
[----:B------:R1:W-:Y:S01]  /*129e0*/  STL [R1+0x20], R8 ;  /* 0x0000200801007387 */ /* 0x0003e20000100800 */
[----:B0-----:R-:W-:Y:S01]  /*129f0*/  LOP3.LUT P0, RZ, R2, UR4, RZ, 0xfc, !PT ;  /* 0x0000000402ff7c12 */ /* 0x001fe2000f80fcff */
[----:B------:R-:W-:-:S03]  /*12a00*/  UMOV UR4, 0xffffffff ;  /* 0xffffffff00047882 */ /* 0x000fc60000000000 */
[----:B------:R-:W-:-:S04]  /*12a10*/  LOP3.LUT P0, RZ, R3, UR5, RZ, 0xfc, P0 ;  /* 0x0000000503ff7c12 */ /* 0x000fc8000800fcff */
[----:B------:R-:W-:Y:S01]  /*12a20*/  SEL R0, R7, RZ, !P0 ;  /* 0x000000ff07007207 */ /* 0x000fe20004000000 */
[----:B-1----:R-:W-:Y:S08]  /*12a30*/  BRA.DIV UR4, `(.L_x_812) ;  /* 0x0000005604e47947 */ /* 0x002ff0000b800000 */
[----:B------:R-:W0:Y:S02]  /*12a40*/  S2R R4, SR_TID.X ;  /* 0x0000000000047919 */ /* 0x000e240000002100 */
[----:B0-----:R-:W-:-:S04]  /*12a50*/  SHF.R.U32.HI R4, RZ, 0x5, R4 ;  /* 0x00000005ff047819 */ /* 0x001fc80000011604 */
[----:B------:R-:W-:-:S05]  /*12a60*/  LOP3.LUT R4, R4, 0x3, RZ, 0xc0, !PT ;  /* 0x0000000304047812 */ /* 0x000fca00078ec0ff */
[----:B------:R0:W1:Y:S02]  /*12a70*/  SHFL.IDX PT, R14, R4, RZ, 0x1f ;  /* 0x00001fff040e7589 */ /* 0x00006400000e0000 */
.L_x_961:
[----:B0-----:R-:W2:Y:S01]  /*12a80*/  LDL.LU R4, [R1+0x1c] ;  /* 0x00001c0001047983 */ /* 0x001ea20000300800 */
[----:B------:R-:W-:Y:S02]  /*12a90*/  PLOP3.LUT P1, PT, PT, PT, PT, 0x8, 0x0 ;  /* 0x000000000000781c */ /* 0x000fe40003f2e170 */
[----:B-1----:R-:W-:Y:S01]  /*12aa0*/  ISETP.NE.AND P0, PT, R14, RZ, PT ;  /* 0x000000ff0e00720c */ /* 0x002fe20003f05270 */
[----:B------:R0:W-:Y:S01]  /*12ab0*/  STL [R1], R0 ;  /* 0x0000000001007387 */ /* 0x0001e20000100800 */
[----:B--2---:R-:W-:-:S09]  /*12ac0*/  LOP3.LUT R4, R4, 0xfffffffe, RZ, 0xc0, !PT ;  /* 0xfffffffe04047812 */ /* 0x004fd200078ec0ff */
[----:B------:R-:W-:-:S05]  /*12ad0*/  @P1 LOP3.LUT R4, R4, 0x1, RZ, 0xfc, !PT ;  /* 0x0000000104041812 */ /* 0x000fca00078efcff */
[----:B------:R0:W-:Y:S01]  /*12ae0*/  STL [R1+0x1c], R4 ;  /* 0x00001c0401007387 */ /* 0x0001e20000100800 */
[----:B------:R-:W-:Y:S05]  /*12af0*/  @P0 BRA `(.L_x_813) ;  /* 0x0000000400240947 */ /* 0x000fea0003800000 */
[----:B------:R-:W-:-:S03]  /*12b00*/  UMOV UR4, 0xffffffff ;  /* 0xffffffff00047882 */ /* 0x000fc60000000000 */
[----:B------:R-:W-:Y:S05]  /*12b10*/  BRA.DIV UR4, `(.L_x_814) ;  /* 0x0000005604e07947 */ /* 0x000fea000b800000 */
[----:B------:R-:W-:-:S13]  /*12b20*/  ELECT P6, URZ, PT ;  /* 0x00000000003f782f */ /* 0x000fda00038c0000 */
.L_x_964:
[----:B------:R-:W-:Y:S05]  /*12b30*/  @!P6 BRA `(.L_x_813) ;  /* 0x000000040014e947 */ /* 0x000fea0003800000 */
[----:B------:R1:W-:Y:S01]  /*12b40*/  STL [R1+0x5c], R9 ;  /* 0x00005c0901007387 */ /* 0x0003e20000100800 */
[----:B------:R-:W-:-:S04]  /*12b50*/  ISETP.NE.U32.AND P0, PT, R2, RZ, PT ;  /* 0x000000ff0200720c */ /* 0x000fc80003f05070 */
[----:B------:R-:W-:-:S13]  /*12b60*/  ISETP.NE.AND.EX P0, PT, R3, RZ, PT, P0 ;  /* 0x000000ff0300720c */ /* 0x000fda0003f05300 */
[----:B-1----:R-:W-:Y:S05]  /*12b70*/  @!P0 BRA `(.L_x_815) ;  /* 0x0000000000508947 */ /* 0x002fea0003800000 */
[----:B------:R-:W1:Y:S01]  /*12b80*/  LDC R6, c[0x0][0x43c] ;  /* 0x00010f00ff067b82 */ /* 0x000e620000000800 */
[----:B0-----:R-:W-:Y:S01]  /*12b90*/  IMAD.MOV.U32 R0, RZ, RZ, R9 ;  /* 0x000000ffff007224 */ /* 0x001fe200078e0009 */
[----:B------:R-:W-:Y:S01]  /*12ba0*/  ULDC.64 UR4, c[0x0][0x428] ;  /* 0x00010a0000047ab9 */ /* 0x000fe20000000a00 */
[----:B-1----:R-:W-:-:S13]  /*12bb0*/  ISETP.NE.AND P0, PT, R6, 0x1, PT ;  /* 0x000000010600780c */ /* 0x002fda0003f05270 */
        /* <DEDUP_REMOVED lines=14> */
[----:B------:R-:W2:Y:S04]  /*12ca0*/  LDG.E R0, desc[UR40][R2.64] ;  /* 0x0000002802007981 */ /* 0x000ea8000c1e1900 */
[----:B--2---:R1:W-:Y:S02]  /*12cb0*/  STL [R1], R0 ;  /* 0x0000000001007387 */ /* 0x0043e40000100800 */
.L_x_815:
[----:B------:R-:W2:Y:S04]  /*12cc0*/  LDL R7, [R1+0x4] ;  /* 0x0000040001077983 */ /* 0x000ea80000100800 */
[----:B01----:R-:W2:Y:S04]  /*12cd0*/  LDL R0, [R1+0x8] ;  /* 0x0000080001007983 */ /* 0x003ea80000100800 */
[----:B------:R-:W3:Y:S01]  /*12ce0*/  LDL R2, [R1+0x14] ;  /* 0x0000140001027983 */ /* 0x000ee20000100800 */
[----:B--2---:R-:W-:Y:S01]  /*12cf0*/  IMAD R0, R0, 0x8, R7 ;  /* 0x0000000800007824 */ /* 0x004fe200078e0207 */
[----:B---3--:R-:W-:-:S04]  /*12d00*/  SHF.L.U32 R2, R2, 0x1f, RZ ;  /* 0x0000001f02027819 */ /* 0x008fc800000006ff */
[----:B------:R-:W0:Y:S02]  /*12d10*/  SYNCS.PHASECHK.TRANS64.TRYWAIT P0, [R0+URZ+0x22840], R2 ;  /* 0x02284002000075a7 */ /* 0x000e24000800017f */
[----:B0-----:R-:W-:Y:S05]  /*12d20*/  @!P0 BRA `(.L_x_816) ;  /* 0x00000054007c8947 */ /* 0x001fea0003800000 */
.L_x_965:
[----:B------:R-:W1:Y:S02]  /*12d30*/  S2R R3, SR_TID.X ;  /* 0x0000000000037919 */ /* 0x000e640000002100 */
[----:B-1----:R-:W-:-:S04]  /*12d40*/  LOP3.LUT R3, R3, 0x7f, RZ, 0xc0, !PT ;  /* 0x0000007f03037812 */ /* 0x002fc800078ec0ff */
[----:B------:R-:W-:-:S13]  /*12d50*/  ISETP.NE.AND P0, PT, R3, RZ, PT ;  /* 0x000000ff0300720c */ /* 0x000fda0003f05270 */
[----:B------:R-:W-:Y:S05]  /*12d60*/  @P0 BRA `(.L_x_817) ;  /* 0x00000000001c0947 */ /* 0x000fea0003800000 */
[----:B------:R-:W1:Y:S01]  /*12d70*/  S2R R3, SR_TID.X ;  /* 0x0000000000037919 */ /* 0x000e620000002100 */
[----:B0-----:R-:W-:-:S04]  /*12d80*/  MOV R2, 0x3000 ;  /* 0x0000300000027802 */ /* 0x001fc80000000f00 */
[----:B------:R2:W-:Y:S01]  /*12d90*/  SYNCS.ARRIVE.TRANS64 RZ, [R0+URZ+0x22830], R2 ;  /* 0x0228300200ff79a7 */ /* 0x0005e2000800003f */
[----:B-1----:R-:W-:-:S04]  /*12da0*/  LOP3.LUT R3, R3, 0x1f, RZ, 0xc0, !PT ;  /* 0x0000001f03037812 */ /* 0x002fc800078ec0ff */
[----:B------:R-:W-:-:S13]  /*12db0*/  ISETP.NE.AND P0, PT, R3, RZ, PT ;  /* 0x000000ff0300720c */ /* 0x000fda0003f05270 */
[----:B--2---:R-:W-:Y:S05]  /*12dc0*/  @!P0 BRA `(.L_x_817) ;  /* 0x0000000000048947 */ /* 0x004fea0003800000 */
[----:B------:R-:W-:Y:S01]  /*12dd0*/  BPT.TRAP 0x1 ;  /* 0x000000040000795c */ /* 0x000fe20000300000 */
.L_x_817:
[----:B------:R-:W2:Y:S04]  /*12de0*/  LDL R7, [R1+0x4] ;  /* 0x0000040001077983 */ /* 0x000ea80000100800 */
[----:B------:R-:W2:Y:S04]  /*12df0*/  LDL R6, [R1+0x8] ;  /* 0x0000080001067983 */ /* 0x000ea80000100800 */
[----:B------:R-:W3:Y:S04]  /*12e00*/  LDL R5, [R1+0x5c] ;  /* 0x00005c0001057983 */ /* 0x000ee80000100800 */
[----:B------:R-:W4:Y:S04]  /*12e10*/  LDL R4, [R1+0x24] ;  /* 0x0000240001047983 */ /* 0x000f280000100800 */
[----:B------:R-:W5:Y:S04]  /*12e20*/  LDL R3, [R1] ;  /* 0x0000000001037983 */ /* 0x000f680000100800 */
[----:B0-----:R-:W5:Y:S01]  /*12e30*/  LDL.LU R2, [R1+0x1c] ;  /* 0x00001c0001027983 */ /* 0x001f620000300800 */
[----:B------:R-:W-:Y:S01]  /*12e40*/  R2UR UR9, R0 ;  /* 0x00000000000972ca */ /* 0x000fe200000e0000 */
[----:B------:R-:W-:Y:S01]  /*12e50*/  UIADD3 UR6, UP0, UR38, 0x370, URZ ;  /* 0x0000037026067890 */ /* 0x000fe2000ff1e03f */
[----:B------:R-:W-:Y:S01]  /*12e60*/  PLOP3.LUT P0, PT, PT, PT, PT, 0x80, 0x0 ;  /* 0x000000000000781c */ /* 0x000fe20003f0f070 */
[----:B------:R-:W-:Y:S01]  /*12e70*/  UMOV UR5, 0x14f00000 ;  /* 0x14f0000000057882 */ /* 0x000fe20000000000 */
[----:B------:R-:W-:Y:S01]  /*12e80*/  R2UR UR12, R18 ;  /* 0x00000000120c72ca */ /* 0x000fe200000e0000 */
[----:B------:R-:W-:Y:S01]  /*12e90*/  UIADD3.X UR7, URZ, UR39, URZ, UP0, !UPT ;  /* 0x000000273f077290 */ /* 0x000fe200087fe43f */
[----:B------:R-:W-:-:S07]  /*12ea0*/  UMOV UR10, URZ ;  /* 0x0000003f000a7c82 */ /* 0x000fce0008000000 */
[----:B------:R-:W-:Y:S01]  /*12eb0*/  UIADD3 UR9, UR9, 0x22830, URZ ;  /* 0x0002283009097890 */ /* 0x000fe2000fffe03f */
[----:B--2---:R-:W-:Y:S01]  /*12ec0*/  IMAD R0, R6, 0x3000, R7 ;  /* 0x0000300006007824 */ /* 0x004fe200078e0207 */
[----:B---3--:R-:W-:-:S04]  /*12ed0*/  R2UR UR11, R5 ;  /* 0x00000000050b72ca */ /* 0x008fc800000e0000 */
[----:B------:R-:W-:Y:S02]  /*12ee0*/  R2UR UR8, R0 ;  /* 0x00000000000872ca */ /* 0x000fe400000e0000 */
[----:B----4-:R-:W-:Y:S02]  /*12ef0*/  R2UR UR4, R4 ;  /* 0x00000000040472ca */ /* 0x010fe400000e0000 */
[----:B-----5:R-:W-:Y:S02]  /*12f00*/  R2UR UR13, R3 ;  /* 0x00000000030d72ca */ /* 0x020fe400000e0000 */
[----:B------:R-:W-:-:S07]  /*12f10*/  LOP3.LUT R2, R2, 0xfffffffe, RZ, 0xc0, !PT ;  /* 0xfffffffe02027812 */ /* 0x000fce00078ec0ff */
[----:B------:R-:W-:Y:S01]  /*12f20*/  UIADD3 UR8, UR8, 0x1c400, URZ ;  /* 0x0001c40008087890 */ /* 0x000fe2000fffe03f */
[----:B------:R-:W-:Y:S01]  /*12f30*/  @P0 LOP3.LUT R2, R2, 0x1, RZ, 0xfc, !PT ;  /* 0x0000000102020812 */ /* 0x000fe200078efcff */
[----:B------:R-:W-:-:S03]  /*12f40*/  UIMAD UR11, UR11, 0x60, UR4 ;  /* 0x000000600b0b78a4 */ /* 0x000fc6000f8e0204 */
[----:B------:R-:W-:Y:S01]  /*12f50*/  UMOV UR4, 0x0 ;  /* 0x0000000000047882 */ /* 0x000fe20000000000 */
[----:B------:R1:W-:Y:S05]  /*12f60*/  STL [R1+0x1c], R2 ;  /* 0x00001c0201007387 */ /* 0x0003ea0000100800 */
[----:B------:R1:W-:Y:S01]  /*12f70*/  UTMALDG.4D [UR8], [UR6], desc[UR4] ;  /* 0x00000408060075b4 */ /* 0x0003e20008019000 */
[----:B------:R-:W-:Y:S02]  /*12f80*/  NOP ;  /* 0x0000000000007918 */ /* 0x000fe40000000000 */
.L_x_813:
[----:B-1----:R-:W2:Y:S04]  /*12f90*/  LDL R2, [R1+0x4] ;  /* 0x0000040001027983 */ /* 0x002ea80000100800 */
[----:B------:R-:W3:Y:S04]  /*12fa0*/  LDL.LU R3, [R1+0x38] ;  /* 0x0000380001037983 */ /* 0x000ee80000300800 */
[----:B------:R-:W4:Y:S04]  /*12fb0*/  LDL.LU R5, [R1+0x28] ;  /* 0x0000280001057983 */ /* 0x000f280000300800 */
[----:B0-----:R-:W5:Y:S01]  /*12fc0*/  LDL.LU R4, [R1+0x40] ;  /* 0x0000400001047983 */ /* 0x001f620000300800 */
[----:B------:R-:W-:Y:S05]  /*12fd0*/  WARPSYNC.ALL ;  /* 0x0000000000007948 */ /* 0x000fea0003800000 */
[----:B------:R-:W-:Y:S01]  /*12fe0*/  ULDC.64 UR4, c[0x0][0x298] ;  /* 0x0000a60000047ab9 */ /* 0x000fe20000000a00 */
[----:B------:R-:W-:Y:S01]  /*12ff0*/  ULDC.64 UR6, c[0x0][0xa00] ;  /* 0x0002800000067ab9 */ /* 0x000fe20000000a00 */
[----:B------:R-:W-:Y:S01]  /*13000*/  BSSY B6, `(.L_x_818) ;  /* 0x0000024000067945 */ /* 0x000fe20003800000 */
[----:B------:R-:W-:Y:S01]  /*13010*/  BAR.SYNC.DEFER_BLOCKING 0x8, 0x180 ;  /* 0x0206000000007b1d */ /* 0x000fe20000010000 */
[----:B------:R-:W-:-:S04]  /*13020*/  ISETP.NE.U32.AND P0, PT, RZ, UR6, PT ;  /* 0x00000006ff007c0c */ /* 0x000fc8000bf05070 */
[----:B------:R-:W-:Y:S01]  /*13030*/  ISETP.NE.AND.EX P0, PT, RZ, UR7, PT, P0 ;  /* 0x00000007ff007c0c */ /* 0x000fe2000bf05300 */
[----:B--2---:R-:W-:Y:S01]  /*13040*/  VIADD R2, R2, 0x18400 ;  /* 0x0001840002027836 */ /* 0x004fe20000000000 */
[----:B---3--:R-:W-:-:S04]  /*13050*/  SHF.R.S32.HI R0, RZ, 0x1f, R3 ;  /* 0x0000001fff007819 */ /* 0x008fc80000011403 */
        /* <DEDUP_REMOVED lines=9> */
[----:B0-----:R-:W-:Y:S01]  /*130f0*/  IMAD.IADD R2, R3, 0x1, R0 ;  /* 0x0000000103027824 */ /* 0x001fe200078e0200 */
[----:B------:R-:W-:-:S05]  /*13100*/  SHF.R.S32.HI R0, RZ, 0x1f, R18 ;  /* 0x0000001fff007819 */ /* 0x000fca0000011412 */
[----:B------:R1:W-:Y:S04]  /*13110*/  STL [R1+0x40], R0 ;  /* 0x0000400001007387 */ /* 0x0003e80000100800 */
[----:B------:R1:W-:Y:S01]  /*13120*/  STL [R1+0x38], R2 ;  /* 0x0000380201007387 */ /* 0x0003e20000100800 */
[----:B------:R-:W-:Y:S05]  /*13130*/  @!P1 BRA `(.L_x_819) ;  /* 0x0000000000409947 */ /* 0x000fea0003800000 */
[----:B-1----:R-:W-:Y:S01]  /*13140*/  MOV R2, 0x0 ;  /* 0x0000000000027802 */ /* 0x002fe20000000f00 */
        /* <DEDUP_REMOVED lines=15> */
.L_x_819:
[----:B------:R-:W-:Y:S05]  /*13240*/  BSYNC B6 ;  /* 0x0000000000067941 */ /* 0x000fea0003800000 */
.L_x_818:
[----:B-1----:R-:W2:Y:S01]  /*13250*/  LDL.LU R4, [R1+0x38] ;  /* 0x0000380001047983 */ /* 0x002ea20000300800 */
[----:B------:R-:W0:Y:S01]  /*13260*/  LDC R7, c[0x0][0x448] ;  /* 0x00011200ff077b82 */ /* 0x000e220000000800 */
        /* <DEDUP_REMOVED lines=8> */
[----:B0-----:R-:W-:Y:S01]  /*132f0*/  ISETP.NE.AND P0, PT, R7, 0x1, PT ;  /* 0x000000010700780c */ /* 0x001fe20003f05270 */
[----:B------:R-:W0:Y:S02]  /*13300*/  S2R R8, SR_TID.X ;  /* 0x0000000000087919 */ /* 0x000e240000002100 */
[----:B0-----:R-:W-:-:S05]  /*13310*/  IMAD.SHL.U32 R9, R8, 0x8, RZ ;  /* 0x0000000808097824 */ /* 0x001fca00078e00ff */
[----:B------:R-:W-:Y:S01]  /*13320*/  LOP3.LUT R9, R9, 0x38, RZ, 0xc0, !PT ;  /* 0x0000003809097812 */ /* 0x000fe200078ec0ff */
[----:B--2---:R-:W-:Y:S02]  /*13330*/  IMAD.MOV.U32 R3, RZ, RZ, R4 ;  /* 0x000000ffff037224 */ /* 0x004fe400078e0004 */
[----:B------:R-:W0:Y:S01]  /*13340*/  S2R R4, SR_TID.X ;  /* 0x0000000000047919 */ /* 0x000e220000002100 */
        /* <DEDUP_REMOVED lines=11> */
[C---:B0-----:R-:W-:Y:S01]  /*13400*/  LOP3.LUT R5, R4.reuse, 0x7f, RZ, 0xc0, !PT ;  /* 0x0000007f04057812 */ /* 0x041fe200078ec0ff */
[----:B------:R-:W-:-:S03]  /*13410*/  IMAD.SHL.U32 R4, R4, 0x10, RZ ;  /* 0x0000001004047824 */ /* 0x000fc600078e00ff */
[----:B------:R-:W-:-:S04]  /*13420*/  SHF.R.U32.HI R5, RZ, 0x3, R5 ;  /* 0x00000003ff057819 */ /* 0x000fc80000011605 */
[----:B------:R-:W-:Y:S02]  /*13430*/  LOP3.LUT R4, R5, 0x70, R4, 0xf8, !PT ;  /* 0x0000007005047812 */ /* 0x000fe400078ef804 */
[----:B------:R-:W0:Y:S02]  /*13440*/  @P0 LDC R5, c[0x0][0x44c] ;  /* 0x00011300ff050b82 */ /* 0x000e240000000800 */
[----:B------:R-:W-:-:S05]  /*13450*/  LOP3.LUT R0, R4, R17, RZ, 0xfc, !PT ;  /* 0x0000001104007212 */ /* 0x000fca00078efcff */
[----:B------:R-:W-:Y:S02]  /*13460*/  IMAD.MOV.U32 R4, RZ, RZ, R0 ;  /* 0x000000ffff047224 */ /* 0x000fe400078e0000 */
[----:B0-----:R-:W-:-:S05]  /*13470*/  @P0 IMAD.HI.U32 R5, R0, R5, RZ ;  /* 0x0000000500050227 */ /* 0x001fca00078e00ff */
[----:B--2---:R-:W-:-:S04]  /*13480*/  @P0 SHF.R.U32.HI R4, RZ, R6, R5 ;  /* 0x00000006ff040219 */ /* 0x004fc80000011605 */
[----:B------:R-:W-:-:S05]  /*13490*/  IADD3 R5, -R4, RZ, RZ ;  /* 0x000000ff04057210 */ /* 0x000fca0007ffe1ff */
        /* <DEDUP_REMOVED lines=17> */
[----:B-1----:R-:W-:Y:S09]  /*135b0*/  BRA.DIV UR4, `(.L_x_820) ;  /* 0x0000004e046c7947 */ /* 0x002ff2000b800000 */
[----:B------:R-:W2:Y:S01]  /*135c0*/  LDL.LU R6, [R1+0x54] ;  /* 0x0000540001067983 */ /* 0x000ea20000300800 */
[----:B------:R-:W0:Y:S02]  /*135d0*/  S2R R5, SR_TID.X ;  /* 0x0000000000057919 */ /* 0x000e240000002100 */
[----:B0-----:R-:W-:-:S04]  /*135e0*/  LOP3.LUT R5, R5, 0x7f, RZ, 0xc0, !PT ;  /* 0x0000007f05057812 */ /* 0x001fc800078ec0ff */
[----:B------:R-:W-:-:S05]  /*135f0*/  SHF.R.U32.HI R5, RZ, 0x3, R5 ;  /* 0x00000003ff057819 */ /* 0x000fca0000011605 */
[----:B------:R-:W-:-:S04]  /*13600*/  IMAD.IADD R2, R5, 0x1, R17 ;  /* 0x0000000105027824 */ /* 0x000fc800078e0211 */
[----:B------:R-:W-:Y:S02]  /*13610*/  VIADD R5, R2, 0x10 ;  /* 0x0000001002057836 */ /* 0x000fe40000000000 */
[----:B--2---:R-:W-:Y:S02]  /*13620*/  IMAD R3, R6, R7, RZ ;  /* 0x0000000706037224 */ /* 0x004fe400078e02ff */
[----:B------:R-:W0:Y:S04]  /*13630*/  SHFL.IDX PT, R7, R4, RZ, 0x181f ;  /* 0x00181fff04077589 */ /* 0x000e2800000e0000 */
[----:B------:R-:W1:Y:S01]  /*13640*/  SHFL.IDX PT, R6, R0, RZ, 0x181f ;  /* 0x00181fff00067589 */ /* 0x000e6200000e0000 */
[----:B------:R-:W-:-:S13]  /*13650*/  ISETP.GE.AND P1, PT, R2, R3, PT ;  /* 0x000000030200720c */ /* 0x000fda0003f26270 */
        /* <DEDUP_REMOVED lines=12> */
[----:B------:R-:W-:Y:S01]  /*13720*/  @!P1 IMAD.MOV.U32 R7, RZ, RZ, R6 ;  /* 0x000000ffff079224 */ /* 0x000fe200078e0006 */
[----:B------:R-:W-:Y:S01]  /*13730*/  @!P1 MOV R6, R5 ;  /* 0x0000000500069202 */ /* 0x000fe20000000f00 */
[----:B------:R-:W-:-:S04]  /*13740*/  VIADD R5, R2, 0x20 ;  /* 0x0000002002057836 */ /* 0x000fc80000000000 */
[----:B------:R0:W-:Y:S01]  /*13750*/  @!P1 LDGSTS.E.BYPASS.LTC128B.128 [R10+0x18c00], desc[UR40][R6.64], !P0 ;  /* 0x18c00000060a9fae */ /* 0x0001e2000c101d68 */
        /* <DEDUP_REMOVED lines=15> */
[----:B------:R-:W-:Y:S01]  /*13850*/  @!P1 IMAD.MOV.U32 R6, RZ, RZ, R5 ;  /* 0x000000ffff069224 */ /* 0x000fe200078e0005 */
[----:B------:R-:W-:-:S04]  /*13860*/  IADD3 R5, R2, 0x40, RZ ;  /* 0x0000004002057810 */ /* 0x000fc80007ffe0ff */
        /* <DEDUP_REMOVED lines=22> */
[----:B-1----:R-:W-:-:S04]  /*139d0*/  @!P1 LEA R5, P2, R9, R5, 0x1 ;  /* 0x0000000509059211 */ /* 0x002fc800078408ff */
[----:B0-----:R-:W-:-:S05]  /*139e0*/  @!P1 IADD3.X R6, RZ, R6, RZ, P2, !PT ;  /* 0x00000006ff069210 */ /* 0x001fca00017fe4ff */
[----:B------:R-:W-:Y:S02]  /*139f0*/  @!P1 IMAD.MOV.U32 R7, RZ, RZ, R6 ;  /* 0x000000ffff079224 */ /* 0x000fe400078e0006 */
[----:B------:R-:W-:Y:S01]  /*13a00*/  @!P1 IMAD.MOV.U32 R6, RZ, RZ, R5 ;  /* 0x000000ffff069224 */ /* 0x000fe200078e0005 */
[----:B------:R-:W0:Y:S04]  /*13a10*/  SHFL.IDX PT, R0, R0, 0x7, 0x181f ;  /* 0x00f81f0000007f89 */ /* 0x000e2800000e0000 */
[----:B------:R1:W-:Y:S04]  /*13a20*/  @!P1 LDGSTS.E.BYPASS.LTC128B.128 [R10+0x1b400], desc[UR40][R6.64], !P0 ;  /* 0x1b400000060a9fae */ /* 0x0003e8000c101d68 */
[----:B------:R-:W2:Y:S02]  /*13a30*/  SHFL.IDX PT, R4, R4, 0x7, 0x181f ;  /* 0x00f81f0004047f89 */ /* 0x000ea400000e0000 */
.L_x_982:
[----:B------:R3:W5:Y:S01]  /*13a40*/  LDL R9, [R1+0x4] ;  /* 0x0000040001097983 */ /* 0x0007620000100800 */
[----:B------:R-:W4:Y:S01]  /*13a50*/  S2R R5, SR_TID.X ;  /* 0x0000000000057919 */ /* 0x000f220000002100 */
[----:B------:R-:W-:-:S05]  /*13a60*/  VIADD R2, R2, 0x70 ;  /* 0x0000007002027836 */ /* 0x000fca0000000000 */
[----:B------:R-:W-:Y:S01]  /*13a70*/  ISETP.GE.AND P1, PT, R2, R3, PT ;  /* 0x000000030200720c */ /* 0x000fe20003f26270 */
[----:B----4-:R-:W-:-:S05]  /*13a80*/  IMAD.SHL.U32 R5, R5, 0x8, RZ ;  /* 0x0000000805057824 */ /* 0x010fca00078e00ff */
[----:B------:R-:W-:-:S07]  /*13a90*/  LOP3.LUT R5, R5, 0x38, RZ, 0xc0, !PT ;  /* 0x0000003805057812 */ /* 0x000fce00078ec0ff */
[----:B--2---:R-:W-:-:S05]  /*13aa0*/  @!P1 LEA R2, P2, R5, R4, 0x1 ;  /* 0x0000000405029211 */ /* 0x004fca00078408ff */
[----:B0-----:R-:W-:-:S05]  /*13ab0*/  @!P1 IMAD.X R3, RZ, RZ, R0, P2 ;  /* 0x000000ffff039224 */ /* 0x001fca00010e0600 */
[----:B------:R-:W-:Y:S01]  /*13ac0*/  @!PT LDS RZ, [RZ] ;  /* 0x00000000fffff984 */ /* 0x000fe20000000800 */
[----:B------:R-:W-:Y:S01]  /*13ad0*/  @!PT LDS RZ, [RZ] ;  /* 0x00000000fffff984 */ /* 0x000fe20000000800 */
[----:B------:R-:W-:Y:S01]  /*13ae0*/  @!PT LDS RZ, [RZ] ;  /* 0x00000000fffff984 */ /* 0x000fe20000000800 */
[----:B------:R3:W-:Y:S01]  /*13af0*/  @!P1 LDGSTS.E.BYPASS.LTC128B.128 [R10+0x1bc00], desc[UR40][R2.64], !P0 ;  /* 0x1bc00000020a9fae */ /* 0x0007e2000c101d68 */
[----:B------:R-:W-:Y:S01]  /*13b00*/  PLOP3.LUT P0, PT, PT, PT, PT, 0x80, 0x0 ;  /* 0x000000000000781c */ /* 0x000fe20003f0f070 */
[----:B------:R-:W-:-:S12]  /*13b10*/  NOP ;  /* 0x0000000000007918 */ /* 0x000fd80000000000 */
.L_x_821:
[----:B---3--:R-:W2:Y:S01]  /*13b20*/  LDL R2, [R1+0x4] ;  /* 0x0000040001027983 */ /* 0x008ea20000100800 */
        /* <DEDUP_REMOVED lines=16> */
[----:B------:R-:W2:Y:S03]  /*13c30*/  SYNCS.PHASECHK.TRANS64.TRYWAIT P0, [R2+URZ+0x22820], R0 ;  /* 0x02282000020075a7 */ /* 0x000ea6000800017f */
[----:B0-2---:R-:W-:Y:S05]  /*13c40*/  @!P0 BRA `(.L_x_823) ;  /* 0x0000005000608947 */ /* 0x005fea0003800000 */
.L_x_983:
[----:B------:R-:W-:Y:S05]  /*13c50*/  BSYNC B0 ;  /* 0x0000000000007941 */ /* 0x000fea0003800000 */
.L_x_822:
[----:B0-----:R-:W2:Y:S01]  /*13c60*/  LDL R2, [R1+0x1c] ;  /* 0x00001c0001027983 */ /* 0x001ea20000100800 */
[----:B------:R-:W-:Y:S01]  /*13c70*/  BSSY B0, `(.L_x_824) ;  /* 0x0000063000007945 */ /* 0x000fe20003800000 */
[----:B--2---:R-:W-:-:S13]  /*13c80*/  LOP3.LUT P0, RZ, R2, 0x1, RZ, 0xc0, !PT ;  /* 0x0000000102ff7812 */ /* 0x004fda000780c0ff */
        /* <DEDUP_REMOVED lines=9> */
[----:B------:R-:W-:Y:S02]  /*13d20*/  ISETP.NE.AND P1, PT, R3, RZ, PT ;  /* 0x000000ff0300720c */ /* 0x000fe40003f25270 */
[----:B--2---:R-:W-:-:S04]  /*13d30*/  LEA R2, R2, R5, 0x3 ;  /* 0x0000000502027211 */ /* 0x004fc800078e18ff */
[----:B------:R-:W0:Y:S02]  /*13d40*/  SYNCS.PHASECHK.TRANS64.TRYWAIT P0, [R2+URZ+0x22860], R0 ;  /* 0x02286000020075a7 */ /* 0x000e24000800017f */
[----:B0-----:R-:W-:Y:S05]  /*13d50*/  @!P0 BRA `(.L_x_827) ;  /* 0x0000005000348947 */ /* 0x001fea0003800000 */
.L_x_984:
[----:B------:R-:W-:Y:S05]  /*13d60*/  BSYNC B1 ;  /* 0x0000000000017941 */ /* 0x000fea0003800000 */
.L_x_826:
[----:B------:R-:W-:Y:S04]  /*13d70*/  BSSY B1, `(.L_x_828) ;  /* 0x0000009000017945 */ /* 0x000fe80003800000 */
        /* <DEDUP_REMOVED lines=8> */
.L_x_829:
[----:B------:R-:W-:Y:S05]  /*13e00*/  BSYNC B1 ;  /* 0x0000000000017941 */ /* 0x000fea0003800000 */
.L_x_828:
        /* <DEDUP_REMOVED lines=14> */
.L_x_830:
        /* <DEDUP_REMOVED lines=16> */
.L_x_831:
        /* <DEDUP_REMOVED lines=16> */
.L_x_832:
        /* <DEDUP_REMOVED lines=16> */
.L_x_833:
        /* <DEDUP_REMOVED lines=11> */
.L_x_825:
[----:B------:R-:W-:Y:S05]  /*142a0*/  BSYNC B0 ;  /* 0x0000000000007941 */ /* 0x000fea0003800000 */
.L_x_824:
[----:B------:R-:W2:Y:S01]  /*142b0*/  LDL.LU R4, [R1+0x50] ;  /* 0x0000500001047983 */ /* 0x000ea20000300800 */
[----:B------:R-:W-:Y:S01]  /*142c0*/  BSSY B0, `(.L_x_834) ;  /* 0x000020f000007945 */ /* 0x000fe20003800000 */
[----:B--2---:R-:W-:-:S13]  /*142d0*/  ISETP.GE.AND P0, PT, R4, 0x61, PT ;  /* 0x000000610400780c */ /* 0x004fda0003f06270 */
[----:B------:R-:W-:Y:S05]  /*142e0*/  @!P0 BRA `(.L_x_835) ;  /* 0x0000002000308947 */ /* 0x000fea0003800000 */
[----:B------:R-:W1:Y:S01]  /*142f0*/  LDL R4, [R1+0x30] ;  /* 0x0000300001047983 */ /* 0x000e620000100800 */
[----:B------:R-:W-:Y:S01]  /*14300*/  IMAD.MOV.U32 R0, RZ, RZ, 0x1 ;  /* 0x00000001ff007424 */ /* 0x000fe200078e00ff */
[----:B------:R-:W-:Y:S01]  /*14310*/  BSSY B2, `(.L_x_836) ;  /* 0x00000b3000027945 */ /* 0x000fe20003800000 */
[----:B-1----:R-:W-:-:S05]  /*14320*/  IMAD.MOV R6, RZ, RZ, -R4 ;  /* 0x000000ffff067224 */ /* 0x002fca00078e0a04 */
[----:B------:R-:W-:-:S04]  /*14330*/  VIADDMNMX R6, R6, R0, 0xffffffff, !PT ;  /* 0xffffffff06067446 */ /* 0x000fc80007800100 */
[----:B------:R-:W-:-:S04]  /*14340*/  IADD3 R0, R4, R6, RZ ;  /* 0x0000000604007210 */ /* 0x000fc80007ffe0ff */
        /* <DEDUP_REMOVED lines=8> */
[----:B--2---:R-:W-:Y:S01]  /*143d0*/  LOP3.LUT P2, RZ, R5, 0x1, RZ, 0xc0, !PT ;  /* 0x0000000105ff7812 */ /* 0x004fe2000784c0ff */
[----:B---3--:R-:W-:-:S05]  /*143e0*/  VIADD R2, R4, 0x1 ;  /* 0x0000000104027836 */ /* 0x008fca0000000000 */
[----:B------:R-:W-:-:S04]  /*143f0*/  ISETP.NE.AND P0, PT, R2, 0x2, PT ;  /* 0x000000020200780c */ /* 0x000fc80003f05270 */
[----:B------:R-:W-:Y:S02]  /*14400*/  SEL R3, RZ, 0x1, P0 ;  /* 0x00000001ff037807 */ /* 0x000fe40000000000 */
[----:B------:R-:W-:Y:S02]  /*14410*/  SEL R8, R2, RZ, P0 ;  /* 0x000000ff02087207 */ /* 0x000fe40000000000 */
        /* <DEDUP_REMOVED lines=11> */
[----:B-----5:R-:W3:Y:S01]  /*144d0*/  LDL R9, [R1+0x10] ;  /* 0x0000100001097983 */ /* 0x020ee20000100800 */
        /* <DEDUP_REMOVED lines=16> */
.L_x_840:
[----:B-1----:R-:W2:Y:S01]  /*145e0*/  LDL R2, [R1+0x4] ;  /* 0x0000040001027983 */ /* 0x002ea20000100800 */
[----:B------:R-:W-:Y:S01]  /*145f0*/  SHF.L.U32 R5, R7, 0x1f, RZ ;  /* 0x0000001f07057819 */ /* 0x000fe200000006ff */
[----:B------:R-:W1:Y:S01]  /*14600*/  S2R R3, SR_TID.X ;  /* 0x0000000000037919 */ /* 0x000e620000002100 */
[----:B------:R-:W-:Y:S01]  /*14610*/  BSSY B3, `(.L_x_841) ;  /* 0x0000006000037945 */ /* 0x000fe20003800000 */
[----:B-1----:R-:W-:-:S04]  /*14620*/  LOP3.LUT R3, R3, 0x7f, RZ, 0xc0, !PT ;  /* 0x0000007f03037812 */ /* 0x002fc800078ec0ff */
[----:B------:R-:W-:Y:S01]  /*14630*/  ISETP.NE.AND P1, PT, R3, RZ, PT ;  /* 0x000000ff0300720c */ /* 0x000fe20003f25270 */
[----:B--2---:R-:W-:-:S04]  /*14640*/  IMAD R2, R8, 0x8, R2 ;  /* 0x0000000808027824 */ /* 0x004fc800078e0202 */
[----:B------:R-:W1:Y:S02]  /*14650*/  SYNCS.PHASECHK.TRANS64.TRYWAIT P0, [R2+URZ+0x22840], R5 ;  /* 0x02284005020075a7 */ /* 0x000e64000800017f */
[----:B-1----:R-:W-:Y:S06]  /*14660*/  @!P0 BRA `(.L_x_842) ;  /* 0x0000004800048947 */ /* 0x002fec0003800000 */
.L_x_985:
[----:B------:R-:W-:Y:S05]  /*14670*/  BSYNC B3 ;  /* 0x0000000000037941 */ /* 0x000fea0003800000 */
.L_x_841:
        /* <DEDUP_REMOVED lines=9> */
.L_x_844:
[----:B------:R-:W-:Y:S05]  /*14710*/  BSYNC B3 ;  /* 0x0000000000037941 */ /* 0x000fea0003800000 */
.L_x_843:
        /* <DEDUP_REMOVED lines=11> */
[----:B---3--:R-:W-:-:S03]  /*147d0*/  IMAD R0, R0, 0x60, R4 ;  /* 0x0000006000007824 */ /* 0x008fc600078e0204 */
[----:B------:R-:W-:Y:S01]  /*147e0*/  IADD3 R3, R3, 0x1c400, RZ ;  /* 0x0001c40003037810 */ /* 0x000fe20007ffe0ff */
[----:B------:R-:W-:-:S07]  /*147f0*/  VIADD R4, R2, 0x22830 ;  /* 0x0002283002047836 */ /* 0x000fce0000000000 */
.L_x_845:
        /* <DEDUP_REMOVED lines=14> */
.L_x_986:
[----:B------:R-:W-:Y:S05]  /*148e0*/  BSYNC B3 ;  /* 0x0000000000037941 */ /* 0x000fea0003800000 */
.L_x_846:
[----:B------:R-:W-:Y:S01]  /*148f0*/  BSSY B3, `(.L_x_848) ;  /* 0x000000b000037945 */ /* 0x000fe20003800000 */
[----:B------:R-:W-:Y:S02]  /*14900*/  IMAD.MOV.U32 R8, RZ, RZ, 0x0 ;  /* 0x00000000ff087424 */ /* 0x000fe400078e00ff */
[----:B-----5:R-:W-:Y:S01]  /*14910*/  IMAD.MOV.U32 R9, RZ, RZ, 0x14f00000 ;  /* 0x14f00000ff097424 */ /* 0x020fe200078e00ff */
        /* <DEDUP_REMOVED lines=8> */
.L_x_849:
[----:B------:R-:W-:Y:S05]  /*149a0*/  BSYNC B3 ;  /* 0x0000000000037941 */ /* 0x000fea0003800000 */
.L_x_848:
        /* <DEDUP_REMOVED lines=11> */
.L_x_850:
        /* <DEDUP_REMOVED lines=16> */
.L_x_851:
        /* <DEDUP_REMOVED lines=16> */
.L_x_852:
        /* <DEDUP_REMOVED lines=12> */
[----:B------:R-:W-:Y:S01]  /*14d20*/  UMOV UR10, 0xc0 ;  /* 0x000000c0000a7882 */ /* 0x000fe20000000000 */
[----:B------:R-:W-:Y:S02]  /*14d30*/  R2UR UR7, R9 ;  /* 0x00000000090772ca */ /* 0x000fe400000e0000 */
[----:B------:R-:W-:Y:S02]  /*14d40*/  PLOP3.LUT P0, PT, PT, PT, PT, 0x80, 0x0 ;  /* 0x000000000000781c */ /* 0x000fe40003f0f070 */
[----:B------:R-:W-:-:S11]  /*14d50*/  IADD3 R3, R3, 0x9400, RZ ;  /* 0x0000940003037810 */ /* 0x000fd60007ffe0ff */
.L_x_853:
        /* <DEDUP_REMOVED lines=11> */
.L_x_839:
[----:B------:R-:W-:Y:S05]  /*14e10*/  BSYNC B1 ;  /* 0x0000000000017941 */ /* 0x000fea0003800000 */
.L_x_838:
[----:B------:R-:W2:Y:S02]  /*14e20*/  LDL.LU R4, [R1+0x30] ;  /* 0x0000300001047983 */ /* 0x000ea40000300800 */
[----:B--2---:R-:W-:-:S07]  /*14e30*/  VIADD R0, R4, 0xfffffffd ;  /* 0xfffffffd04007836 */ /* 0x004fce0000000000 */
.L_x_837:
[----:B------:R-:W-:Y:S05]  /*14e40*/  BSYNC B2 ;  /* 0x0000000000027941 */ /* 0x000fea0003800000 */
.L_x_836:
[----:B------:R-:W2:Y:S01]  /*14e50*/  LDL.LU R2, [R1+0x34] ;  /* 0x0000340001027983 */ /* 0x000ea20000300800 */
[----:B------:R-:W-:-:S05]  /*14e60*/  IMAD.MOV R6, RZ, RZ, -R6 ;  /* 0x000000ffff067224 */ /* 0x000fca00078e0a06 */
[----:B--2---:R-:W-:-:S13]  /*14e70*/  ISETP.NE.AND P0, PT, R2, R6, PT ;  /* 0x000000060200720c */ /* 0x004fda0003f05270 */
[----:B------:R-:W-:Y:S05]  /*14e80*/  @!P0 BRA `(.L_x_835) ;  /* 0x0000001400488947 */ /* 0x000fea0003800000 */
.L_x_886:
[----:B------:R-:W2:Y:S04]  /*14e90*/  LDL R4, [R1+0x1c] ;  /* 0x00001c0001047983 */ /* 0x000ea80000100800 */
[----:B------:R-:W0:Y:S04]  /*14ea0*/  LDL.LU R3, [R1+0x8] ;  /* 0x0000080001037983 */ /* 0x000e280000300800 */
[----:B------:R-:W3:Y:S01]  /*14eb0*/  LDL.LU R2, [R1+0x14] ;  /* 0x0000140001027983 */ /* 0x000ee20000300800 */
[----:B------:R-:W-:Y:S05]  /*14ec0*/  YIELD ;  /* 0x0000000000007946 */ /* 0x000fea0003800000 */
[----:B------:R-:W-:Y:S01]  /*14ed0*/  BSSY B1, `(.L_x_854) ;  /* 0x00000a2000017945 */ /* 0x000fe20003800000 */
[----:B--2---:R-:W-:Y:S01]  /*14ee0*/  LOP3.LUT P1, RZ, R4, 0x1, RZ, 0xc0, !PT ;  /* 0x0000000104ff7812 */ /* 0x004fe2000782c0ff */
[----:B0-----:R-:W-:-:S05]  /*14ef0*/  VIADD R7, R3, 0x1 ;  /* 0x0000000103077836 */ /* 0x001fca0000000000 */
[----:B------:R-:W-:-:S04]  /*14f00*/  ISETP.NE.AND P0, PT, R7, 0x2, PT ;  /* 0x000000020700780c */ /* 0x000fc80003f05270 */
[----:B------:R-:W-:Y:S02]  /*14f10*/  SEL R6, RZ, 0x1, P0 ;  /* 0x00000001ff067807 */ /* 0x000fe40000000000 */
[----:B------:R-:W-:Y:S02]  /*14f20*/  SEL R7, R7, RZ, P0 ;  /* 0x000000ff07077207 */ /* 0x000fe40000000000 */
[----:B---3--:R-:W-:Y:S01]  /*14f30*/  LOP3.LUT R6, R2, R6, RZ, 0x3c, !PT ;  /* 0x0000000602067212 */ /* 0x008fe200078e3cff */
[----:B------:R-:W-:Y:S06]  /*14f40*/  @!P1 BRA `(.L_x_855) ;  /* 0x0000000800689947 */ /* 0x000fec0003800000 */
[----:B------:R-:W-:Y:S01]  /*14f50*/  ULDC.64 UR4, c[0x0][0x418] ;  /* 0x0001060000047ab9 */ /* 0x000fe20000000a00 */
[----:B------:R-:W-:Y:S01]  /*14f60*/  IMAD.MOV.U32 R8, RZ, RZ, R0 ;  /* 0x000000ffff087224 */ /* 0x000fe200078e0000 */
[----:B------:R-:W-:-:S04]  /*14f70*/  ISETP.NE.U32.AND P0, PT, RZ, UR4, PT ;  /* 0x00000004ff007c0c */ /* 0x000fc8000bf05070 */
[----:B------:R-:W-:-:S13]  /*14f80*/  ISETP.NE.AND.EX P0, PT, RZ, UR5, PT, P0 ;  /* 0x00000005ff007c0c */ /* 0x000fda000bf05300 */
[----:B------:R-:W-:Y:S05]  /*14f90*/  @!P0 BRA `(.L_x_856) ;  /* 0x0000000000508947 */ /* 0x000fea0003800000 */
[----:B-----5:R-:W2:Y:S01]  /*14fa0*/  LDL R9, [R1+0x20] ;  /* 0x0000200001097983 */ /* 0x020ea20000100800 */
        /* <DEDUP_REMOVED lines=19> */
.L_x_856:
[----:B0-----:R-:W2:Y:S01]  /*150e0*/  LDL R2, [R1+0x4] ;  /* 0x0000040001027983 */ /* 0x001ea20000100800 */
[----:B------:R-:W0:Y:S02]  /*150f0*/  S2R R3, SR_TID.X ;  /* 0x0000000000037919 */ /* 0x000e240000002100 */
[----:B0-----:R-:W-:Y:S01]  /*15100*/  LOP3.LUT R4, R3, 0x7f, RZ, 0xc0, !PT ;  /* 0x0000007f03047812 */ /* 0x001fe200078ec0ff */
[----:B------:R-:W-:Y:S03]  /*15110*/  BSSY B2, `(.L_x_857) ;  /* 0x0000006000027945 */ /* 0x000fe60003800000 */
[----:B------:R-:W-:Y:S01]  /*15120*/  ISETP.NE.AND P1, PT, R4, RZ, PT ;  /* 0x000000ff0400720c */ /* 0x000fe20003f25270 */
[----:B--2---:R-:W-:Y:S01]  /*15130*/  IMAD R3, R7, 0x8, R2 ;  /* 0x0000000807037824 */ /* 0x004fe200078e0202 */
[----:B------:R-:W-:-:S04]  /*15140*/  SHF.L.U32 R2, R6, 0x1f, RZ ;  /* 0x0000001f06027819 */ /* 0x000fc800000006ff */
[----:B------:R-:W0:Y:S02]  /*15150*/  SYNCS.PHASECHK.TRANS64.TRYWAIT P0, [R3+URZ+0x22840], R2 ;  /* 0x02284002030075a7 */ /* 0x000e24000800017f */
[----:B0-----:R-:W-:Y:S05]  /*15160*/  @!P0 BRA `(.L_x_858) ;  /* 0x0000003c006c8947 */ /* 0x001fea0003800000 */
.L_x_987:
[----:B------:R-:W-:Y:S05]  /*15170*/  BSYNC B2 ;  /* 0x0000000000027941 */ /* 0x000fea0003800000 */
.L_x_857:
[----:B------:R-:W-:Y:S04]  /*15180*/  BSSY B2, `(.L_x_859) ;  /* 0x0000009000027945 */ /* 0x000fe80003800000 */
[----:B------:R-:W-:Y:S05]  /*15190*/  @P1 BRA `(.L_x_860) ;  /* 0x00000000001c1947 */ /* 0x000fea0003800000 */
[----:B------:R-:W1:Y:S02]  /*151a0*/  S2R R4, SR_TID.X ;  /* 0x0000000000047919 */ /* 0x000e640000002100 */
[----:B-1----:R-:W-:Y:S02]  /*151b0*/  LOP3.LUT R5, R4, 0x1f, RZ, 0xc0, !PT ;  /* 0x0000001f04057812 */ /* 0x002fe400078ec0ff */
[----:B------:R-:W-:Y:S02]  /*151c0*/  MOV R4, 0x3000 ;  /* 0x0000300000047802 */ /* 0x000fe40000000f00 */
[----:B------:R-:W-:Y:S02]  /*151d0*/  ISETP.NE.AND P0, PT, R5, RZ, PT ;  /* 0x000000ff0500720c */ /* 0x000fe40003f05270 */
[----:B------:R1:W-:Y:S11]  /*151e0*/  SYNCS.ARRIVE.TRANS64 RZ, [R3+URZ+0x22830], R4 ;  /* 0x0228300403ff79a7 */ /* 0x0003f6000800003f */
[----:B-1----:R-:W-:Y:S05]  /*151f0*/  @!P0 BRA `(.L_x_860) ;  /* 0x0000000000048947 */ /* 0x002fea0003800000 */
[----:B------:R-:W-:Y:S01]  /*15200*/  BPT.TRAP 0x1 ;  /* 0x000000040000795c */ /* 0x000fe20000300000 */
.L_x_860:
[----:B------:R-:W-:Y:S05]  /*15210*/  BSYNC B2 ;  /* 0x0000000000027941 */ /* 0x000fea0003800000 */
.L_x_859:
        /* <DEDUP_REMOVED lines=13> */
.L_x_861:
[----:B-----5:R-:W2:Y:S01]  /*152f0*/  LDL R9, [R1] ;  /* 0x0000000001097983 */ /* 0x020ea20000100800 */
        /* <DEDUP_REMOVED lines=13> */
.L_x_988:
[----:B------:R-:W-:Y:S05]  /*153d0*/  BSYNC B2 ;  /* 0x0000000000027941 */ /* 0x000fea0003800000 */
.L_x_862:
        /* <DEDUP_REMOVED lines=11> */
.L_x_865:
[----:B------:R-:W-:Y:S05]  /*15490*/  BSYNC B2 ;  /* 0x0000000000027941 */ /* 0x000fea0003800000 */
.L_x_864:
        /* <DEDUP_REMOVED lines=10> */
.L_x_866:
        /* <DEDUP_REMOVED lines=16> */
.L_x_867:
        /* <DEDUP_REMOVED lines=16> */
.L_x_868:
        /* <DEDUP_REMOVED lines=16> */
.L_x_869:
        /* <DEDUP_REMOVED lines=11> */
.L_x_855:
[----:B------:R-:W-:Y:S05]  /*158f0*/  BSYNC B1 ;  /* 0x0000000000017941 */ /* 0x000fea0003800000 */
.L_x_854:
[----:B------:R-:W2:Y:S01]  /*15900*/  LDL R5, [R1+0x1c] ;  /* 0x00001c0001057983 */ /* 0x000ea20000100800 */
[----:B------:R-:W-:Y:S01]  /*15910*/  VIADD R7, R7, 0x1 ;  /* 0x0000000107077836 */ /* 0x000fe20000000000 */
[----:B------:R-:W-:Y:S04]  /*15920*/  BSSY B1, `(.L_x_870) ;  /* 0x00000a5000017945 */ /* 0x000fe80003800000 */
[----:B------:R-:W-:-:S04]  /*15930*/  ISETP.NE.AND P0, PT, R7, 0x2, PT ;  /* 0x000000020700780c */ /* 0x000fc80003f05270 */
[----:B------:R-:W-:Y:S02]  /*15940*/  SEL R2, RZ, 0x1, P0 ;  /* 0x00000001ff027807 */ /* 0x000fe40000000000 */
[----:B-----5:R-:W-:Y:S02]  /*15950*/  SEL R9, R7, RZ, P0 ;  /* 0x000000ff07097207 */ /* 0x020fe40000000000 */
[----:B------:R-:W-:-:S05]  /*15960*/  LOP3.LUT R8, R6, R2, RZ, 0x3c, !PT ;  /* 0x0000000206087212 */ /* 0x000fca00078e3cff */
[----:B------:R0:W-:Y:S04]  /*15970*/  STL [R1+0x14], R8 ;  /* 0x0000140801007387 */ /* 0x0001e80000100800 */
[----:B------:R0:W-:Y:S01]  /*15980*/  STL [R1+0x8], R9 ;  /* 0x0000080901007387 */ /* 0x0001e20000100800 */
[----:B--2---:R-:W-:-:S13]  /*15990*/  LOP3.LUT P2, RZ, R5, 0x1, RZ, 0xc0, !PT ;  /* 0x0000000105ff7812 */ /* 0x004fda000784c0ff */
        /* <DEDUP_REMOVED lines=26> */
.L_x_872:
        /* <DEDUP_REMOVED lines=9> */
.L_x_989:
[----:B------:R-:W-:Y:S05]  /*15bd0*/  BSYNC B2 ;  /* 0x0000000000027941 */ /* 0x000fea0003800000 */
.L_x_873:
        /* <DEDUP_REMOVED lines=9> */
.L_x_876:
[----:B------:R-:W-:Y:S05]  /*15c70*/  BSYNC B2 ;  /* 0x0000000000027941 */ /* 0x000fea0003800000 */
.L_x_875:
        /* <DEDUP_REMOVED lines=14> */
.L_x_877:
        /* <DEDUP_REMOVED lines=14> */
.L_x_990:
[----:B------:R-:W-:Y:S05]  /*15e40*/  BSYNC B2 ;  /* 0x0000000000027941 */ /* 0x000fea0003800000 */
.L_x_878:
        /* <DEDUP_REMOVED lines=11> */
.L_x_881:
[----:B------:R-:W-:Y:S05]  /*15f00*/  BSYNC B2 ;  /* 0x0000000000027941 */ /* 0x000fea0003800000 */
.L_x_880:
        /* <DEDUP_REMOVED lines=11> */
.L_x_882:
        /* <DEDUP_REMOVED lines=16> */
.L_x_883:
        /* <DEDUP_REMOVED lines=16> */
.L_x_884:
        /* <DEDUP_REMOVED lines=16> */
.L_x_885:
        /* <DEDUP_REMOVED lines=11> */
.L_x_871:
[----:B------:R-:W-:Y:S05]  /*16370*/  BSYNC B1 ;  /* 0x0000000000017941 */ /* 0x000fea0003800000 */
.L_x_870:
[C---:B------:R-:W-:Y:S01]  /*16380*/  ISETP.GT.AND P0, PT, R0.reuse, 0x1, PT ;  /* 0x000000010000780c */ /* 0x040fe20003f04270 */
[----:B------:R-:W-:-:S12]  /*16390*/  VIADD R0, R0, 0xfffffffe ;  /* 0xfffffffe00007836 */ /* 0x000fd80000000000 */
[----:B------:R-:W-:Y:S05]  /*163a0*/  @P0 BRA `(.L_x_886) ;  /* 0xffffffe800b80947 */ /* 0x000fea000383ffff */
.L_x_835:
[----:B------:R-:W-:Y:S05]  /*163b0*/  BSYNC B0 ;  /* 0x0000000000007941 */ /* 0x000fea0003800000 */
.L_x_834:
[----:B------:R-:W2:Y:S04]  /*163c0*/  LDL.LU R4, [R1+0x8] ;  /* 0x0000080001047983 */ /* 0x000ea80000300800 */
[----:B------:R-:W3:Y:S01]  /*163d0*/  LDL.LU R3, [R1+0x14] ;  /* 0x0000140001037983 */ /* 0x000ee20000300800 */
[----:B------:R-:W4:Y:S01]  /*163e0*/  S2R R2, SR_TID.X ;  /* 0x0000000000027919 */ /* 0x000f220000002100 */
[----:B------:R-:W-:Y:S01]  /*163f0*/  BSSY B0, `(.L_x_887) ;  /* 0x0000015000007945 */ /* 0x000fe20003800000 */
[----:B----4-:R-:W-:-:S04]  /*16400*/  LOP3.LUT R2, R2, 0x7f, RZ, 0xc0, !PT ;  /* 0x0000007f02027812 */ /* 0x010fc800078ec0ff */
[----:B------:R-:W-:Y:S01]  /*16410*/  ISETP.NE.AND P1, PT, R2, RZ, PT ;  /* 0x000000ff0200720c */ /* 0x000fe20003f25270 */
[----:B--2---:R-:W-:-:S05]  /*16420*/  VIADD R0, R4, 0x1 ;  /* 0x0000000104007836 */ /* 0x004fca0000000000 */
[----:B------:R-:W-:-:S04]  /*16430*/  ISETP.NE.AND P0, PT, R0, 0x2, PT ;  /* 0x000000020000780c */ /* 0x000fc80003f05270 */
[----:B------:R-:W-:-:S04]  /*16440*/  SEL R2, RZ, 0x1, P0 ;  /* 0x00000001ff027807 */ /* 0x000fc80000000000 */
[----:B---3--:R-:W-:-:S05]  /*16450*/  LOP3.LUT R3, R3, R2, RZ, 0x3c, !PT ;  /* 0x0000000203037212 */ /* 0x008fca00078e3cff */
[----:B------:R2:W-:Y:S01]  /*16460*/  STL [R1+0x14], R3 ;  /* 0x0000140301007387 */ /* 0x0005e20000100800 */
[----:B------:R-:W-:Y:S05]  /*16470*/  @P1 BRA `(.L_x_888) ;  /* 0x0000000000301947 */ /* 0x000fea0003800000 */
[----:B--2---:R-:W2:Y:S01]  /*16480*/  S2R R3, SR_LANEID ;  /* 0x0000000000037919 */ /* 0x004ea20000000000 */
[----:B------:R-:W-:Y:S02]  /*16490*/  VOTEU.ANY UR4, UPT, PT ;  /* 0x0000000000047886 */ /* 0x000fe400038e0100 */
[----:B------:R-:W2:Y:S08]  /*164a0*/  FLO.U32 R4, UR4 ;  /* 0x0000000400047d00 */ /* 0x000eb000080e0000 */
[----:B------:R-:W3:Y:S01]  /*164b0*/  POPC R5, UR4 ;  /* 0x0000000400057d09 */ /* 0x000ee20008000000 */
[----:B--2---:R-:W-:-:S02]  /*164c0*/  ISETP.EQ.U32.AND P1, PT, R4, R3, PT ;  /* 0x000000030400720c */ /* 0x004fc40003f22070 */
[----:B------:R-:W3:Y:S11]  /*164d0*/  LDC.64 R2, c[0x0][0xc60] ;  /* 0x00031800ff027b82 */ /* 0x000ef60000000a00 */
[----:B---3--:R-:W2:Y:S01]  /*164e0*/  @P1 ATOMG.E.ADD.STRONG.GPU PT, R3, desc[UR40][R2.64], R5 ;  /* 0x00000005020319a8 */ /* 0x008ea200081ee1e8 */
[----:B-1----:R-:W1:Y:S02]  /*164f0*/  S2R R6, SR_LTMASK ;  /* 0x0000000000067919 */ /* 0x002e640000003900 */
[----:B-1----:R-:W-:-:S04]  /*16500*/  LOP3.LUT R6, R6, UR4, RZ, 0xc0, !PT ;  /* 0x0000000406067c12 */ /* 0x002fc8000f8ec0ff */
[----:B0-----:R-:W0:Y:S01]  /*16510*/  POPC R7, R6 ;  /* 0x0000000600077309 */ /* 0x001e220000000000 */
[----:B--2---:R-:W0:Y:S02]  /*16520*/  SHFL.IDX PT, R4, R3, R4, 0x1f ;  /* 0x00001f0403047589 */ /* 0x004e2400000e0000 */
[----:B0-----:R-:W-:-:S07]  /*16530*/  IADD3 R16, R4, UR36, R7 ;  /* 0x0000002404107c10 */ /* 0x001fce000fffe007 */
.L_x_888:
[----:B------:R-:W-:Y:S05]  /*16540*/  BSYNC B0 ;  /* 0x0000000000007941 */ /* 0x000fea0003800000 */
.L_x_887:
[----:B------:R-:W-:-:S05]  /*16550*/  SEL R0, R0, RZ, P0 ;  /* 0x000000ff00007207 */ /* 0x000fca0000000000 */
[----:B------:R3:W-:Y:S02]  /*16560*/  STL [R1+0x8], R0 ;  /* 0x0000080001007387 */ /* 0x0007e40000100800 */
.L_x_806:
[----:B------:R-:W-:Y:S05]  /*16570*/  BSYNC B7 ;  /* 0x0000000000077941 */ /* 0x000fea0003800000 */
.L_x_804:
[----:B---3--:R-:W3:Y:S02]  /*16580*/  LDL R0, [R1+0x1c] ;  /* 0x00001c0001007983 */ /* 0x008ee40000100800 */
[----:B---3--:R-:W-:-:S13]  /*16590*/  LOP3.LUT P0, RZ, R0, 0x2, RZ, 0xc0, !PT ;  /* 0x0000000200ff7812 */ /* 0x008fda000780c0ff */
[----:B------:R-:W-:Y:S05]  /*165a0*/  @!P0 BRA `(.L_x_889) ;  /* 0x0000000000288947 */ /* 0x000fea0003800000 */
[----:B------:R-:W-:Y:S05]  /*165b0*/  WARPSYNC.ALL ;  /* 0x0000000000007948 */ /* 0x000fea0003800000 */
[----:B------:R-:W3:Y:S08]  /*165c0*/  S2UR UR5, SR_CgaCtaId ;  /* 0x00000000000579c3 */ /* 0x000ef00000008800 */
[----:B------:R-:W-:Y:S06]  /*165d0*/  BAR.SYNC.DEFER_BLOCKING 0x5, 0x180 ;  /* 0x0146000000007b1d */ /* 0x000fec0000010000 */
[----:B------:R-:W-:-:S02]  /*165e0*/  UMOV UR4, 0x400 ;  /* 0x0000040000047882 */ /* 0x000fc40000000000 */
[----:B---3--:R-:W-:-:S06]  /*165f0*/  ULEA UR4, UR5, UR4, 0x18 ;  /* 0x0000000405047291 */ /* 0x008fcc000f8ec03f */
[----:B------:R-:W-:-:S05]  /*16600*/  IMAD.U32 R0, RZ, RZ, UR4 ;  /* 0x00000004ff007e24 */ /* 0x000fca000f8e00ff */
[----:B------:R3:W4:Y:S04]  /*16610*/  LDS.128 R16, [R0+0x228d0] ;  /* 0x0228d00000107984 */ /* 0x0007280000000c00 */
[----:B------:R3:W-:Y:S01]  /*16620*/  STL [R1+0x4], R0 ;  /* 0x0000040001007387 */ /* 0x0007e20000100800 */
[----:B------:R-:W-:Y:S06]  /*16630*/  BAR.ARV 0x4, 0x180 ;  /* 0x0106000000007b1d */ /* 0x000fec0000002000 */
[----:B------:R-:W-:Y:S05]  /*16640*/  BRA `(.L_x_890) ;  /* 0x0000000800487947 */ /* 0x000fea0003800000 */
.L_x_889:
[----:B------:R-:W0:Y:S01]  /*16650*/  S2R R0, SR_TID.X ;  /* 0x0000000000007919 */ /* 0x000e220000002100 */
[----:B------:R-:W-:Y:S01]  /*16660*/  UMOV UR4, 0xffffffff ;  /* 0xffffffff00047882 */ /* 0x000fe20000000000 */
[----:B01----:R-:W-:-:S04]  /*16670*/  LOP3.LUT R7, R0, 0x1f, RZ, 0xc0, !PT ;  /* 0x0000001f00077812 */ /* 0x003fc800078ec0ff */
[----:B------:R-:W-:Y:S01]  /*16680*/  ISETP.NE.AND P0, PT, R7, 0x1f, PT ;  /* 0x0000001f0700780c */ /* 0x000fe20003f05270 */
[----:B------:R-:W-:-:S12]  /*16690*/  BRA.DIV UR4, `(.L_x_891) ;  /* 0x0000002a04707947 */ /* 0x000fd8000b800000 */
[----:B------:R-:W-:Y:S01]  /*166a0*/  IMAD.IADD R5, R19, 0x1, R7 ;  /* 0x0000000113057824 */ /* 0x000fe200078e0207 */
[----:B------:R-:W-:-:S04]  /*166b0*/  ULDC UR4, c[0x0][0xc3c] ;  /* 0x00030f0000047ab9 */ /* 0x000fc80000000800 */
[----:B------:R-:W-:-:S13]  /*166c0*/  ISETP.GE.OR P1, PT, R5, UR4, !P0 ;  /* 0x0000000405007c0c */ /* 0x000fda000c726670 */
[----:B--2---:R-:W0:Y:S02]  /*166d0*/  @!P1 LDC.64 R2, c[0x0][0xc80] ;  /* 0x00032000ff029b82 */ /* 0x004e240000000a00 */
[----:B0-----:R-:W-:-:S06]  /*166e0*/  @!P1 IMAD.WIDE R2, R5, 0x4, R2 ;  /* 0x0000000405029825 */ /* 0x001fcc00078e0202 */
[----:B------:R0:W2:Y:S01]  /*166f0*/  @!P1 LDG.E R3, desc[UR40][R2.64] ;  /* 0x0000002802039981 */ /* 0x0000a2000c1e1900 */
[C---:B------:R-:W-:Y:S02]  /*16700*/  ISETP.GE.U32.AND P2, PT, R7.reuse, 0x2, PT ;  /* 0x000000020700780c */ /* 0x040fe40003f46070 */
[C---:B------:R-:W-:Y:S01]  /*16710*/  ISETP.GE.U32.AND P3, PT, R7.reuse, 0x4, PT ;  /* 0x000000040700780c */ /* 0x040fe20003f66070 */
[----:B------:R-:W-:Y:S01]  /*16720*/  SHFL.IDX PT, R4, R16, 0x1, 0x1f ;  /* 0x00201f0010047f89 */ /* 0x000fe200000e0000 */
[C---:B------:R-:W-:Y:S02]  /*16730*/  ISETP.GE.U32.AND P4, PT, R7.reuse, 0x8, PT ;  /* 0x000000080700780c */ /* 0x040fe40003f86070 */
[C---:B------:R-:W-:Y:S01]  /*16740*/  ISETP.GE.U32.AND P5, PT, R7.reuse, 0x10, PT ;  /* 0x000000100700780c */ /* 0x040fe20003fa6070 */
[----:B0-----:R-:W-:Y:S02]  /*16750*/  IMAD.MOV.U32 R2, RZ, RZ, RZ ;  /* 0x000000ffff027224 */ /* 0x001fe400078e00ff */
[----:B--2---:R-:W-:Y:S01]  /*16760*/  @!P1 IMAD.MOV.U32 R2, RZ, RZ, R3 ;  /* 0x000000ffff029224 */ /* 0x004fe200078e0003 */
[----:B------:R-:W-:-:S04]  /*16770*/  ISETP.NE.AND P1, PT, R7, RZ, PT ;  /* 0x000000ff0700720c */ /* 0x000fc80003f25270 */
        /* <DEDUP_REMOVED lines=14> */
[----:B------:R-:W-:Y:S02]  /*16860*/  IMAD.IADD R3, R3, 0x1, R0 ;  /* 0x0000000103037824 */ /* 0x000fe400078e0200 */
[----:B------:R0:W1:Y:S04]  /*16870*/  SHFL.IDX PT, R0, R16, RZ, 0x1f ;  /* 0x00001fff10007589 */ /* 0x00006800000e0000 */
[----:B------:R0:W2:Y:S02]  /*16880*/  SHFL.IDX PT, R6, R3, 0x1f, 0x1f ;  /* 0x03e01f0003067f89 */ /* 0x0000a400000e0000 */
.L_x_1000:
[----:B------:R-:W-:Y:S02]  /*16890*/  ULDC UR4, c[0x0][0xc38] ;  /* 0x00030e0000047ab9 */ /* 0x000fe40000000800 */
[----:B0-----:R-:W-:-:S04]  /*168a0*/  IMAD.U32 R16, RZ, RZ, UR4 ;  /* 0x00000004ff107e24 */ /* 0x001fc8000f8e00ff */
[----:B--2---:R-:W-:-:S04]  /*168b0*/  IMAD R6, R6, R16, RZ ;  /* 0x0000001006067224 */ /* 0x004fc800078e02ff */
[----:B------:R-:W-:-:S05]  /*168c0*/  IMAD.IADD R4, R4, 0x1, R6 ;  /* 0x0000000104047824 */ /* 0x000fca00078e0206 */
[----:B-1----:R-:W-:-:S13]  /*168d0*/  ISETP.GT.AND P6, PT, R4, R0, PT ;  /* 0x000000000400720c */ /* 0x002fda0003fc4270 */
[----:B------:R-:W-:Y:S05]  /*168e0*/  @P6 BRA `(.L_x_892) ;  /* 0x00000000009c6947 */ /* 0x000fea0003800000 */
.L_x_897:
[----:B0-----:R-:W0:Y:S01]  /*168f0*/  LDC R2, c[0x0][0xc3c] ;  /* 0x00030f00ff027b82 */ /* 0x001e220000000800 */
[----:B------:R-:W-:-:S05]  /*16900*/  VIADD R19, R19, 0x1f ;  /* 0x0000001f13137836 */ /* 0x000fca0000000000 */
[----:B0-----:R-:W-:-:S13]  /*16910*/  ISETP.GE.AND P6, PT, R19, R2, PT ;  /* 0x000000021300720c */ /* 0x001fda0003fc6270 */
[----:B------:R-:W-:Y:S05]  /*16920*/  @P6 BRA `(.L_x_893) ;  /* 0x0000000400446947 */ /* 0x000fea0003800000 */
[----:B------:R-:W0:Y:S01]  /*16930*/  S2R R3, SR_TID.X ;  /* 0x0000000000037919 */ /* 0x000e220000002100 */
[----:B------:R-:W-:Y:S01]  /*16940*/  BSSY B0, `(.L_x_894) ;  /* 0x0000009000007945 */ /* 0x000fe20003800000 */
[----:B0-----:R-:W-:-:S05]  /*16950*/  LOP3.LUT R3, R3, 0x1f, RZ, 0xc0, !PT ;  /* 0x0000001f03037812 */ /* 0x001fca00078ec0ff */
[----:B------:R-:W-:-:S05]  /*16960*/  IMAD.IADD R5, R19, 0x1, R3 ;  /* 0x0000000113057824 */ /* 0x000fca00078e0203 */
[----:B------:R-:W-:Y:S02]  /*16970*/  ISETP.GE.OR P6, PT, R5, R2, !P0 ;  /* 0x000000020500720c */ /* 0x000fe400047c6670 */
[----:B------:R-:W-:-:S11]  /*16980*/  MOV R2, RZ ;  /* 0x000000ff00027202 */ /* 0x000fd60000000f00 */
[----:B------:R-:W-:Y:S05]  /*16990*/  @P6 BRA `(.L_x_895) ;  /* 0x00000000000c6947 */ /* 0x000fea0003800000 */
[----:B------:R-:W0:Y:S02]  /*169a0*/  LDC.64 R2, c[0x0][0xc80] ;  /* 0x00032000ff027b82 */ /* 0x000e240000000a00 */
[----:B0-----:R-:W-:-:S06]  /*169b0*/  IMAD.WIDE R2, R5, 0x4, R2 ;  /* 0x0000000405027825 */ /* 0x001fcc00078e0202 */
[----:B------:R0:W5:Y:S02]  /*169c0*/  LDG.E R2, desc[UR40][R2.64] ;  /* 0x0000002802027981 */ /* 0x000164000c1e1900 */
.L_x_895:
[----:B------:R-:W-:Y:S05]  /*169d0*/  BSYNC B0 ;  /* 0x0000000000007941 */ /* 0x000fea0003800000 */
.L_x_894:
[----:B------:R-:W-:-:S03]  /*169e0*/  UMOV UR4, 0xffffffff ;  /* 0xffffffff00047882 */ /* 0x000fc60000000000 */
[----:B------:R-:W-:Y:S05]  /*169f0*/  BRA.DIV UR4, `(.L_x_896) ;  /* 0x0000002a04d47947 */ /* 0x000fea000b800000 */
[----:B-----5:R-:W0:Y:S02]  /*16a00*/  SHFL.UP PT, R14, R2, 0x1, RZ ;  /* 0x04200000020e7989 */ /* 0x020e2400000e00ff */
        /* <DEDUP_REMOVED lines=14> */
[----:B------:R0:W1:Y:S02]  /*16af0*/  SHFL.IDX PT, R6, R3, 0x1f, 0x1f ;  /* 0x03e01f0003067f89 */ /* 0x00006400000e0000 */
.L_x_1008:
[----:B------:R-:W-:Y:S02]  /*16b00*/  ULDC UR4, c[0x0][0xc38] ;  /* 0x00030e0000047ab9 */ /* 0x000fe40000000800 */
[----:B------:R-:W-:-:S04]  /*16b10*/  IMAD.U32 R16, RZ, RZ, UR4 ;  /* 0x00000004ff107e24 */ /* 0x000fc8000f8e00ff */
[----:B-1----:R-:W-:-:S04]  /*16b20*/  IMAD R6, R6, R16, RZ ;  /* 0x0000001006067224 */ /* 0x002fc800078e02ff */
[----:B------:R-:W-:-:S05]  /*16b30*/  IMAD.IADD R4, R6, 0x1, R4 ;  /* 0x0000000106047824 */ /* 0x000fca00078e0204 */
[----:B------:R-:W-:-:S13]  /*16b40*/  ISETP.GT.AND P6, PT, R4, R0, PT ;  /* 0x000000000400720c */ /* 0x000fda0003fc4270 */
[----:B------:R-:W-:Y:S05]  /*16b50*/  @!P6 BRA `(.L_x_897) ;  /* 0xfffffffc0064e947 */ /* 0x000fea000383ffff */
.L_x_892:
[----:B------:R-:W-:Y:S01]  /*16b60*/  IMAD.IADD R6, R4, 0x1, -R6 ;  /* 0x0000000104067824 */ /* 0x000fe200078e0a06 */
[----:B------:R-:W-:-:S03]  /*16b70*/  UMOV UR4, 0xffffffff ;  /* 0xffffffff00047882 */ /* 0x000fc60000000000 */
[----:B------:R-:W-:-:S05]  /*16b80*/  IMAD R4, R3, R16, R6 ;  /* 0x0000001003047224 */ /* 0x000fca00078e0206 */
[----:B------:R-:W-:Y:S01]  /*16b90*/  ISETP.GT.AND P6, PT, R4, R0, PT ;  /* 0x000000000400720c */ /* 0x000fe20003fc4270 */
[----:B------:R-:W-:-:S12]  /*16ba0*/  BRA.DIV UR4, `(.L_x_898) ;  /* 0x0000002e043c7947 */ /* 0x000fd8000b800000 */
[----:B------:R-:W-:-:S04]  /*16bb0*/  VOTE.ANY R5, PT, !P6 ;  /* 0x0000000000057806 */ /* 0x000fc800070e0100 */
[----:B------:R-:W1:Y:S02]  /*16bc0*/  POPC R4, R5 ;  /* 0x0000000500047309 */ /* 0x000e640000000000 */
[----:B-1----:R1:W2:Y:S02]  /*16bd0*/  SHFL.IDX PT, R17, R2, R4, 0x1f ;  /* 0x00001f0402117589 */ /* 0x0022a400000e0000 */
.L_x_1012:
[----:B------:R-:W-:Y:S02]  /*16be0*/  ISETP.NE.AND P0, PT, R5, RZ, PT ;  /* 0x000000ff0500720c */ /* 0x000fe40003f05270 */
[----:B-1----:R-:W-:-:S11]  /*16bf0*/  MOV R2, RZ ;  /* 0x000000ff00027202 */ /* 0x002fd60000000f00 */
[----:B------:R-:W-:Y:S05]  /*16c00*/  @!P0 BRA `(.L_x_899) ;  /* 0x0000000000108947 */ /* 0x000fea0003800000 */
[----:B------:R-:W-:Y:S01]  /*16c10*/  UMOV UR4, 0xffffffff ;  /* 0xffffffff00047882 */ /* 0x000fe20000000000 */
[----:B------:R-:W-:Y:S02]  /*16c20*/  VIADD R12, R4, 0xffffffff ;  /* 0xffffffff040c7836 */ /* 0x000fe40000000000 */
[----:B------:R-:W-:Y:S05]  /*16c30*/  BRA.DIV UR4, `(.L_x_900) ;  /* 0x0000002e04607947 */ /* 0x000fea000b800000 */
[----:B------:R1:W3:Y:S02]  /*16c40*/  SHFL.IDX PT, R2, R3, R12, 0x1f ;  /* 0x00001f0c03027589 */ /* 0x0002e400000e0000 */
.L_x_899:
[----:B--2---:R-:W-:Y:S01]  /*16c50*/  IABS R5, R17 ;  /* 0x0000001100057213 */ /* 0x004fe20000000000 */
[----:B---3--:R-:W-:Y:S02]  /*16c60*/  IMAD R16, R2, R16, R6 ;  /* 0x0000001002107224 */ /* 0x008fe400078e0206 */
[----:B------:R-:W-:Y:S01]  /*16c70*/  IMAD.IADD R19, R4, 0x1, R19 ;  /* 0x0000000104137824 */ /* 0x000fe200078e0213 */
[----:B------:R-:W2:Y:S01]  /*16c80*/  I2F.RP R2, R5 ;  /* 0x0000000500027306 */ /* 0x000ea20000209400 */
[----:B------:R-:W-:-:S07]  /*16c90*/  IMAD.IADD R0, R0, 0x1, -R16 ;  /* 0x0000000100007824 */ /* 0x000fce00078e0a10 */
[----:B--2---:R-:W2:Y:S02]  /*16ca0*/  MUFU.RCP R2, R2 ;  /* 0x0000000200027308 */ /* 0x004ea40000001000 */
[----:B--2---:R-:W-:-:S06]  /*16cb0*/  VIADD R2, R2, 0xffffffe ;  /* 0x0ffffffe02027836 */ /* 0x004fcc0000000000 */
[----:B01----:R-:W0:Y:S02]  /*16cc0*/  F2I.FTZ.U32.TRUNC.NTZ R3, R2 ;  /* 0x0000000200037305 */ /* 0x003e24000021f000 */
[----:B0-----:R-:W-:-:S04]  /*16cd0*/  IMAD.MOV R2, RZ, RZ, -R3 ;  /* 0x000000ffff027224 */ /* 0x001fc800078e0a03 */
[----:B------:R-:W-:Y:S02]  /*16ce0*/  IMAD R6, R2, R5, RZ ;  /* 0x0000000502067224 */ /* 0x000fe400078e02ff */
[----:B------:R-:W-:-:S04]  /*16cf0*/  IMAD.MOV.U32 R2, RZ, RZ, RZ ;  /* 0x000000ffff027224 */ /* 0x000fc800078e00ff */
[----:B------:R-:W-:Y:S01]  /*16d00*/  IMAD.HI.U32 R2, R3, R6, R2 ;  /* 0x0000000603027227 */ /* 0x000fe200078e0002 */
[----:B------:R-:W-:Y:S02]  /*16d10*/  IABS R6, R17 ;  /* 0x0000001100067213 */ /* 0x000fe40000000000 */
[----:B------:R-:W-:-:S03]  /*16d20*/  IABS R3, R0 ;  /* 0x0000000000037213 */ /* 0x000fc60000000000 */
[----:B------:R-:W-:Y:S02]  /*16d30*/  IMAD.MOV R6, RZ, RZ, -R6 ;  /* 0x000000ffff067224 */ /* 0x000fe400078e0a06 */
        /* <DEDUP_REMOVED lines=9> */
[----:B------:R-:W-:-:S06]  /*16dd0*/  @P0 IADD3 R2, R2, 0x1, RZ ;  /* 0x0000000102020810 */ /* 0x000fcc0007ffe0ff */
[----:B------:R-:W-:Y:S01]  /*16de0*/  @!P2 IMAD.MOV R2, RZ, RZ, -R2 ;  /* 0x000000ffff02a224 */ /* 0x000fe200078e0a02 */
[----:B------:R-:W-:-:S05]  /*16df0*/  @!P1 LOP3.LUT R2, RZ, R17, RZ, 0x33, !PT ;  /* 0x00000011ff029212 */ /* 0x000fca00078e33ff */
[--C-:B------:R-:W-:Y:S02]  /*16e00*/  IMAD.MOV R3, RZ, RZ, -R2.reuse ;  /* 0x000000ffff037224 */ /* 0x100fe400078e0a02 */
[----:B------:R-:W-:Y:S02]  /*16e10*/  IMAD.MOV.U32 R18, RZ, RZ, R2 ;  /* 0x000000ffff127224 */ /* 0x000fe400078e0002 */
[----:B------:R-:W-:Y:S01]  /*16e20*/  IMAD R17, R17, R3, R0 ;  /* 0x0000000311117224 */ /* 0x000fe200078e0200 */
[----:B------:R-:W-:Y:S06]  /*16e30*/  BRA `(.L_x_901) ;  /* 0x00000000001c7947 */ /* 0x000fec0003800000 */
.L_x_893:
[----:B------:R-:W-:Y:S01]  /*16e40*/  UMOV UR4, URZ ;  /* 0x0000003f00047c82 */ /* 0x000fe20008000000 */
[----:B------:R-:W-:Y:S01]  /*16e50*/  UMOV UR5, URZ ;  /* 0x0000003f00057c82 */ /* 0x000fe20008000000 */
[----:B------:R-:W-:Y:S01]  /*16e60*/  ULDC UR6, c[0x0][0xc3c] ;  /* 0x00030f0000067ab9 */ /* 0x000fe20000000800 */
[----:B------:R-:W-:Y:S01]  /*16e70*/  IMAD.MOV.U32 R16, RZ, RZ, R0 ;  /* 0x000000ffff107224 */ /* 0x000fe200078e0000 */
[----:B------:R-:W-:Y:S01]  /*16e80*/  MOV R19, UR6 ;  /* 0x0000000600137c02 */ /* 0x000fe20008000f00 */
[----:B------:R-:W-:Y:S02]  /*16e90*/  IMAD.U32 R17, RZ, RZ, UR4 ;  /* 0x00000004ff117e24 */ /* 0x000fe4000f8e00ff */
[----:B------:R-:W-:-:S07]  /*16ea0*/  IMAD.U32 R18, RZ, RZ, UR5 ;  /* 0x00000005ff127e24 */ /* 0x000fce000f8e00ff */
.L_x_901:
[----:B------:R0:W2:Y:S01]  /*16eb0*/  LDL R3, [R1+0x4] ;  /* 0x0000040001037983 */ /* 0x0000a20000100800 */
[----:B------:R-:W1:Y:S01]  /*16ec0*/  S2R R0, SR_TID.X ;  /* 0x0000000000007919 */ /* 0x000e620000002100 */
[----:B------:R-:W-:Y:S05]  /*16ed0*/  WARPSYNC.ALL ;  /* 0x0000000000007948 */ /* 0x000fea0003800000 */
[----:B-1----:R-:W-:Y:S01]  /*16ee0*/  LOP3.LUT R0, R0, 0x1f, RZ, 0xc0, !PT ;  /* 0x0000001f00007812 */ /* 0x002fe200078ec0ff */
[----:B------:R-:W-:Y:S03]  /*16ef0*/  BAR.SYNC.DEFER_BLOCKING 0x4, 0x180 ;  /* 0x0106000000007b1d */ /* 0x000fe60000010000 */
[----:B------:R-:W-:-:S13]  /*16f00*/  ISETP.NE.AND P0, PT, R0, RZ, PT ;  /* 0x000000ff0000720c */ /* 0x000fda0003f05270 */
[----:B------:R-:W2:Y:S01]  /*16f10*/  @!P0 S2R R0, SR_CgaCtaId ;  /* 0x0000000000008919 */ /* 0x000ea20000008800 */
[----:B------:R-:W-:-:S04]  /*16f20*/  @!P0 MOV R2, 0x400 ;  /* 0x0000040000028802 */ /* 0x000fc80000000f00 */
[----:B--2---:R-:W-:-:S05]  /*16f30*/  @!P0 LEA R3, R0, R2, 0x18 ;  /* 0x0000000200038211 */ /* 0x004fca00078ec0ff */
[----:B------:R0:W-:Y:S04]  /*16f40*/  @!P0 STS.128 [R3+0x228d0], R16 ;  /* 0x0228d01003008388 */ /* 0x0001e80000000c00 */
[----:B------:R0:W-:Y:S01]  /*16f50*/  @!P0 STL [R1+0x4], R3 ;  /* 0x0000040301008387 */ /* 0x0001e20000100800 */
[----:B------:R-:W-:Y:S06]  /*16f60*/  BAR.ARV 0x5, 0x180 ;  /* 0x0146000000007b1d */ /* 0x000fec0000002000 */
.L_x_890:
[----:B------:R-:W-:Y:S02]  /*16f70*/  ULDC UR4, c[0x0][0xc3c] ;  /* 0x00030f0000047ab9 */ /* 0x000fe40000000800 */
[----:B----4-:R-:W-:-:S13]  /*16f80*/  ISETP.GE.AND P0, PT, R19, UR4, PT ;  /* 0x0000000413007c0c */ /* 0x010fda000bf06270 */
[----:B------:R-:W-:Y:S05]  /*16f90*/  @!P0 BRA `(.L_x_902) ;  /* 0xffffff9800748947 */ /* 0x000fea000383ffff */
[----:B------:R-:W-:Y:S05]  /*16fa0*/  BSYNC B8 ;  /* 0x0000000000087941 */ /* 0x000fea0003800000 */
.L_x_762:
[----:B---3--:R-:W3:Y:S01]  /*16fb0*/  LDL.LU R0, [R1+0x3c] ;  /* 0x00003c0001007983 */ /* 0x008ee20000300800 */
[----:B------:R-:W-:Y:S01]  /*16fc0*/  BSSY B0, `(.L_x_903) ;  /* 0x000000b000007945 */ /* 0x000fe20003800000 */
[----:B------:R-:W4:Y:S01]  /*16fd0*/  S2R R5, SR_CgaCtaId ;  /* 0x0000000000057919 */ /* 0x000f220000008800 */
[----:B---3--:R-:W-:-:S05]  /*16fe0*/  VIADD R0, R0, 0x1 ;  /* 0x0000000100007836 */ /* 0x008fca0000000000 */
[----:B0-----:R-:W-:-:S04]  /*16ff0*/  LEA.HI R2, R0, R0, RZ, 0x1 ;  /* 0x0000000000027211 */ /* 0x001fc800078f08ff */
[----:B--2---:R-:W-:-:S05]  /*17000*/  LOP3.LUT R3, R2, 0xfffffffe, RZ, 0xc0, !PT ;  /* 0xfffffffe02037812 */ /* 0x004fca00078ec0ff */
[----:B------:R-:W-:Y:S01]  /*17010*/  IMAD.IADD R3, R0, 0x1, -R3 ;  /* 0x0000000100037824 */ /* 0x000fe200078e0a03 */
[----:B------:R-:W-:-:S04]  /*17020*/  MOV R0, 0x400 ;  /* 0x0000040000007802 */ /* 0x000fc80000000f00 */
[----:B----4-:R-:W-:Y:S02]  /*17030*/  LEA R0, R5, R0, 0x18 ;  /* 0x0000000005007211 */ /* 0x010fe400078ec0ff */
[----:B------:R-:W-:-:S04]  /*17040*/  SHF.L.U32 R3, R3, 0x1f, RZ ;  /* 0x0000001f03037819 */ /* 0x000fc800000006ff */
[----:B------:R-:W0:Y:S02]  /*17050*/  SYNCS.PHASECHK.TRANS64.TRYWAIT P0, [R0+URZ+0x22820], R3 ;  /* 0x02282003000075a7 */ /* 0x000e24000800017f */
[----:B0-----:R-:W-:Y:S05]  /*17060*/  @!P0 BRA `(.L_x_904) ;  /* 0x00000028007c8947 */ /* 0x001fea0003800000 */
.L_x_1015:
[----:B------:R-:W-:Y:S05]  /*17070*/  BSYNC B0 ;  /* 0x0000000000007941 */ /* 0x000fea0003800000 */
.L_x_903:
[----:B------:R-:W-:-:S03]  /*17080*/  UMOV UR4, 0xffffffff ;  /* 0xffffffff00047882 */ /* 0x000fc60000000000 */
[----:B------:R-:W-:Y:S05]  /*17090*/  BRA.DIV UR4, `(.L_x_905) ;  /* 0x0000002a04847947 */ /* 0x000fea000b800000 */
[----:B------:R-:W2:Y:S02]  /*170a0*/  S2R R2, SR_TID.X ;  /* 0x0000000000027919 */ /* 0x000ea40000002100 */
[----:B--2---:R-:W-:-:S04]  /*170b0*/  SHF.R.U32.HI R2, RZ, 0x5, R2 ;  /* 0x00000005ff027819 */ /* 0x004fc80000011602 */
[----:B------:R-:W-:-:S05]  /*170c0*/  LOP3.LUT R2, R2, 0x3, RZ, 0xc0, !PT ;  /* 0x0000000302027812 */ /* 0x000fca00078ec0ff */
[----:B------:R2:W3:Y:S02]  /*170d0*/  SHFL.IDX PT, R14, R2, RZ, 0x1f ;  /* 0x00001fff020e7589 */ /* 0x0004e400000e0000 */
.L_x_1018:
[----:B---3--:R-:W-:-:S13]  /*170e0*/  ISETP.NE.AND P0, PT, R14, RZ, PT ;  /* 0x000000ff0e00720c */ /* 0x008fda0003f05270 */
[----:B------:R-:W-:Y:S05]  /*170f0*/  @P0 BRA `(.L_x_619) ;  /* 0x0000000000940947 */ /* 0x000fea0003800000 */
[----:B------:R-:W-:-:S03]  /*17100*/  UMOV UR4, 0xffffffff ;  /* 0xffffffff00047882 */ /* 0x000fc60000000000 */
[----:B------:R-:W-:Y:S05]  /*17110*/  BRA.DIV UR4, `(.L_x_906) ;  /* 0x0000002a04987947 */ /* 0x000fea000b800000 */
[----:B------:R-:W-:-:S13]  /*17120*/  ELECT P6, URZ, PT ;  /* 0x00000000003f782f */ /* 0x000fda00038c0000 */
.L_x_1021:
[----:B------:R-:W-:Y:S05]  /*17130*/  @!P6 BRA `(.L_x_619) ;  /* 0x000000000084e947 */ /* 0x000fea0003800000 */
[----:B--2---:R-:W2:Y:S02]  /*17140*/  LDL.LU R2, [R1+0x60] ;  /* 0x0000600001027983 */ /* 0x004ea40000300800 */
[----:B--2---:R-:W-:-:S04]  /*17150*/  LOP3.LUT R2, R2, 0x2, RZ, 0xfc, !PT ;  /* 0x0000000202027812 */ /* 0x004fc800078efcff */
[----:B------:R-:W-:-:S13]  /*17160*/  ISETP.NE.AND P2, PT, R2, 0x3, PT ;  /* 0x000000030200780c */ /* 0x000fda0003f45270 */
[----:B------:R-:W-:Y:S05]  /*17170*/  @!P2 BRA `(.L_x_907) ;  /* 0x000000000004a947 */ /* 0x000fea0003800000 */
[----:B------:R-:W-:Y:S01]  /*17180*/  BPT.TRAP 0x1 ;  /* 0x000000040000795c */ /* 0x000fe20000300000 */
.L_x_907:
[----:B0-----:R-:W2:Y:S04]  /*17190*/  LDL R3, [R1+0x8] ;  /* 0x0000080001037983 */ /* 0x001ea80000100800 */
[----:B-1----:R-:W3:Y:S01]  /*171a0*/  LDL.LU R7, [R1+0x14] ;  /* 0x0000140001077983 */ /* 0x002ee20000300800 */
        /* <DEDUP_REMOVED lines=12> */
.L_x_1022:
[----:B------:R-:W1:Y:S02]  /*17270*/  SYNCS.PHASECHK.TRANS64.TRYWAIT P0, [R7+URZ], R2 ;  /* 0x00000002070075a7 */ /* 0x000e64000800017f */
[----:B-1----:R-:W-:Y:S05]  /*17280*/  @!P0 BRA `(.L_x_909) ;  /* 0x0000002800708947 */ /* 0x002fea0003800000 */
.L_x_1023:
[----:B------:R-:W-:Y:S05]  /*17290*/  @!P2 BRA `(.L_x_910) ;  /* 0x000000000004a947 */ /* 0x000fea0003800000 */
[----:B------:R-:W-:Y:S01]  /*172a0*/  BPT.TRAP 0x1 ;  /* 0x000000040000795c */ /* 0x000fe20000300000 */
.L_x_910:
[----:B------:R-:W2:Y:S01]  /*172b0*/  LDL.LU R4, [R1+0x8] ;  /* 0x0000080001047983 */ /* 0x000ea20000300800 */
[----:B------:R-:W-:-:S05]  /*172c0*/  VIADD R0, R0, 0x22860 ;  /* 0x0002286000007836 */ /* 0x000fca0000000000 */
[----:B--2---:R-:W-:-:S04]  /*172d0*/  LEA R4, R4, R0, 0x3 ;  /* 0x0000000004047211 */ /* 0x004fc800078e18ff */
[----:B------:R-:W2:Y:S02]  /*172e0*/  SYNCS.PHASECHK.TRANS64.TRYWAIT P0, [R4+URZ], R5 ;  /* 0x00000005040075a7 */ /* 0x000ea4000800017f */
[----:B--2---:R-:W-:Y:S05]  /*172f0*/  @!P0 BRA `(.L_x_911) ;  /* 0x0000002800688947 */ /* 0x004fea0003800000 */
.L_x_1024:
[----:B------:R-:W-:-:S07]  /*17300*/  IMAD R3, R3, 0x8, R0 ;  /* 0x0000000803037824 */ /* 0x000fce00078e0200 */
.L_x_912:
[----:B---3--:R3:W4:Y:S02]  /*17310*/  SYNCS.PHASECHK.TRANS64.TRYWAIT P0, [R3+URZ], R2 ;  /* 0x00000002030075a7 */ /* 0x008724000800017f */
[----:B----4-:R-:W-:Y:S05]  /*17320*/  @!P0 NANOSLEEP.SYNCS 0x989680 ;  /* 0x009896800000895d */ /* 0x010fea0003900000 */
[----:B------:R-:W4:Y:S02]  /*17330*/  @!P0 SYNCS.PHASECHK.TRANS64 P0, [R3+URZ], R2 ;  /* 0x00000002030085a7 */ /* 0x000f24000800007f */
[----:B----4-:R-:W-:Y:S05]  /*17340*/  @!P0 BRA `(.L_x_912) ;  /* 0xfffffffc00f08947 */ /* 0x010fea000383ffff */
.L_x_619:
[----:B------:R-:W-:Y:S05]  /*17350*/  BSYNC B9 ;  /* 0x0000000000097941 */ /* 0x000fea0003800000 */
.L_x_616:
[----:B------:R-:W-:Y:S05]  /*17360*/  EXIT ;  /* 0x000000000000794d */ /* 0x000fea0003800000 */
.L_x_637:
[----:B0-----:R0:W1:Y:S02]  /*17370*/  SYNCS.PHASECHK.TRANS64.TRYWAIT P6, [R97+URZ+0x22890], R108 ;  /* 0x0228906c610075a7 */ /* 0x00106400080c017f */
[----:B-1----:R-:W-:Y:S05]  /*17380*/  @!P6 NANOSLEEP.SYNCS 0x989680 ;  /* 0x009896800000e95d */ /* 0x002fea0003900000 */
[----:B------:R-:W1:Y:S02]  /*17390*/  @!P6 SYNCS.PHASECHK.TRANS64 P6, [R97+URZ+0x22890], R108 ;  /* 0x0228906c6100e5a7 */ /* 0x000e6400080c007f */
[----:B-1----:R-:W-:Y:S05]  /*173a0*/  @!P6 BRA `(.L_x_637) ;  /* 0xfffffffc00f0e947 */ /* 0x002fea000383ffff */
[----:B------:R-:W-:Y:S05]  /*173b0*/  BRA `(.L_x_913) ;  /* 0xfffffeb400e47947 */ /* 0x000fea000383ffff */
.L_x_655:
[----:B0-----:R0:W1:Y:S02]  /*173c0*/  SYNCS.PHASECHK.TRANS64.TRYWAIT P5, [R97+URZ+0x22890], R108 ;  /* 0x0228906c610075a7 */ /* 0x00106400080a017f */
[----:B-1----:R-:W-:Y:S05]  /*173d0*/  @!P5 NANOSLEEP.SYNCS 0x989680 ;  /* 0x009896800000d95d */ /* 0x002fea0003900000 */
[----:B------:R-:W1:Y:S02]  /*173e0*/  @!P5 SYNCS.PHASECHK.TRANS64 P5, [R97+URZ+0x22890], R108 ;  /* 0x0228906c6100d5a7 */ /* 0x000e6400080a007f */
[----:B-1----:R-:W-:Y:S05]  /*173f0*/  @!P5 BRA `(.L_x_655) ;  /* 0xfffffffc00f0d947 */ /* 0x002fea000383ffff */
[----:B------:R-:W-:Y:S05]  /*17400*/  BRA `(.L_x_914) ;  /* 0xfffffec8002c7947 */ /* 0x000fea000383ffff */
.L_x_664:
[----:B0-----:R0:W1:Y:S02]  /*17410*/  SYNCS.PHASECHK.TRANS64.TRYWAIT P4, [R97+URZ+0x22890], R108 ;  /* 0x0228906c610075a7 */ /* 0x001064000808017f */
[----:B-1----:R-:W-:Y:S05]  /*17420*/  @!P4 NANOSLEEP.SYNCS 0x989680 ;  /* 0x009896800000c95d */ /* 0x002fea0003900000 */
[----:B------:R-:W1:Y:S02]  /*17430*/  @!P4 SYNCS.PHASECHK.TRANS64 P4, [R97+URZ+0x22890], R108 ;  /* 0x0228906c6100c5a7 */ /* 0x000e64000808007f */
[----:B-1----:R-:W-:Y:S05]  /*17440*/  @!P4 BRA `(.L_x_664) ;  /* 0xfffffffc00f0c947 */ /* 0x002fea000383ffff */
[----:B------:R-:W-:Y:S05]  /*17450*/  BRA `(.L_x_915) ;  /* 0xfffffed8001c7947 */ /* 0x000fea000383ffff */
.L_x_670:
[----:B-1----:R1:W2:Y:S02]  /*17460*/  SYNCS.PHASECHK.TRANS64.TRYWAIT P3, [R97+URZ+0x228b0], R108 ;  /* 0x0228b06c610075a7 */ /* 0x0022a4000806017f */
[----:B--2---:R-:W-:Y:S05]  /*17470*/  @!P3 NANOSLEEP.SYNCS 0x989680 ;  /* 0x009896800000b95d */ /* 0x004fea0003900000 */
[----:B------:R-:W2:Y:S02]  /*17480*/  @!P3 SYNCS.PHASECHK.TRANS64 P3, [R97+URZ+0x228b0], R108 ;  /* 0x0228b06c6100b5a7 */ /* 0x000ea4000806007f */
[----:B--2---:R-:W-:Y:S05]  /*17490*/  @!P3 BRA `(.L_x_670) ;  /* 0xfffffffc00f0b947 */ /* 0x004fea000383ffff */
[----:B------:R-:W-:Y:S05]  /*174a0*/  BRA `(.L_x_916) ;  /* 0xfffffed800ac7947 */ /* 0x000fea000383ffff */
.L_x_678:
[----:B------:R-:W-:Y:S01]  /*174b0*/  BSSY B0, `(.L_x_917) ;  /* 0x0000008000007945 */ /* 0x000fe20003800000 */
[----:B------:R-:W-:Y:S02]  /*174c0*/  IMAD.MOV.U32 R13, RZ, RZ, R234 ;  /* 0x000000ffff0d7224 */ /* 0x000fe400078e00ea */
[----:B------:R-:W-:Y:S02]  /*174d0*/  IMAD.MOV.U32 R12, RZ, RZ, RZ ;  /* 0x000000ffff0c7224 */ /* 0x000fe400078e00ff */
[----:B------:R-:W-:Y:S02]  /*174e0*/  IMAD.MOV.U32 R11, RZ, RZ, 0x1f ;  /* 0x0000001fff0b7424 */ /* 0x000fe400078e00ff */
[----:B------:R-:W-:-:S07]  /*174f0*/  IMAD.MOV.U32 R15, RZ, RZ, -0x1 ;  /* 0xffffffffff0f7424 */ /* 0x000fce00078e00ff */
[----:B-----5:R-:W-:Y:S05]  /*17500*/  WARPSYNC.COLLECTIVE R15, `(.L_x_918) ;  /* 0x000000000f087348 */ /* 0x020fea0003c00000 */
[----:B------:R0:W1:Y:S02]  /*17510*/  SHFL.IDX P6, R14, R13, R12, R11 ;  /* 0x0000000c0d0e7389 */ /* 0x00006400000c000b */
[----:B01---5:R-:W-:Y:S01]  /*17520*/  ENDCOLLECTIVE ;  /* 0x000000000000791b */ /* 0x023fe20003800000 */
.L_x_918:
[----:B------:R-:W-:Y:S05]  /*17530*/  BSYNC B0 ;  /* 0x0000000000007941 */ /* 0x000fea0003800000 */
.L_x_917:
[----:B------:R-:W-:Y:S05]  /*17540*/  BRA `(.L_x_919) ;  /* 0xfffffee4004c7947 */ /* 0x000fea000383ffff */
.L_x_690:
[----:B------:R-:W-:Y:S01]  /*17550*/  BSSY B1, `(.L_x_920) ;  /* 0x0000008000017945 */ /* 0x000fe20003800000 */
[----:B------:R-:W-:Y:S01]  /*17560*/  IMAD.MOV.U32 R13, RZ, RZ, R25 ;  /* 0x000000ffff0d7224 */ /* 0x000fe200078e0019 */
[----:B------:R-:W-:Y:S01]  /*17570*/  MOV R11, 0x1c1f ;  /* 0x00001c1f000b7802 */ /* 0x000fe20000000f00 */
[----:B------:R-:W-:Y:S02]  /*17580*/  IMAD.MOV.U32 R12, RZ, RZ, RZ ;  /* 0x000000ffff0c7224 */ /* 0x000fe400078e00ff */
[----:B------:R-:W-:-:S07]  /*17590*/  IMAD.MOV.U32 R15, RZ, RZ, -0x1 ;  /* 0xffffffffff0f7424 */ /* 0x000fce00078e00ff */
[----:B0-----:R-:W-:Y:S05]  /*175a0*/  WARPSYNC.COLLECTIVE R15, `(.L_x_921) ;  /* 0x000000000f087348 */ /* 0x001fea0003c00000 */
[----:B------:R1:W2:Y:S02]  /*175b0*/  SHFL.IDX P6, R14, R13, R12, R11 ;  /* 0x0000000c0d0e7389 */ /* 0x0002a400000c000b */
[----:B012---:R-:W-:Y:S01]  /*175c0*/  ENDCOLLECTIVE ;  /* 0x000000000000791b */ /* 0x007fe20003800000 */
.L_x_921:
[----:B------:R-:W-:Y:S05]  /*175d0*/  BSYNC B1 ;  /* 0x0000000000017941 */ /* 0x000fea0003800000 */
.L_x_920:
[----:B------:R-:W-:Y:S02]  /*175e0*/  IMAD.MOV.U32 R13, RZ, RZ, R24 ;  /* 0x000000ffff0d7224 */ /* 0x000fe400078e0018 */
[----:B------:R-:W-:Y:S02]  /*175f0*/  IMAD.MOV.U32 R12, RZ, RZ, RZ ;  /* 0x000000ffff0c7224 */ /* 0x000fe400078e00ff */
[----:B------:R-:W-:Y:S02]  /*17600*/  IMAD.MOV.U32 R11, RZ, RZ, 0x1c1f ;  /* 0x00001c1fff0b7424 */ /* 0x000fe400078e00ff */
[----:B------:R-:W-:Y:S02]  /*17610*/  IMAD.MOV.U32 R15, RZ, RZ, -0x1 ;  /* 0xffffffffff0f7424 */ /* 0x000fe400078e00ff */
[----:B------:R-:W-:-:S07]  /*17620*/  IMAD.MOV.U32 R0, RZ, RZ, R14 ;  /* 0x000000ffff007224 */ /* 0x000fce00078e000e */
[----:B------:R-:W-:Y:S05]  /*17630*/  WARPSYNC.COLLECTIVE R15, `(.L_x_922) ;  /* 0x000000000f087348 */ /* 0x000fea0003c00000 */
[----:B------:R0:W1:Y:S02]  /*17640*/  SHFL.IDX P6, R14, R13, R12, R11 ;  /* 0x0000000c0d0e7389 */ /* 0x00006400000c000b */
[----:B01----:R-:W-:Y:S01]  /*17650*/  ENDCOLLECTIVE ;  /* 0x000000000000791b */ /* 0x003fe20003800000 */
.L_x_922:
[----:B------:R-:W-:Y:S01]  /*17660*/  MOV R13, R27 ;  /* 0x0000001b000d7202 */ /* 0x000fe20000000f00 */
[----:B------:R-:W-:-:S07]  /*17670*/  IMAD.MOV.U32 R3, RZ, RZ, R14 ;  /* 0x000000ffff037224 */ /* 0x000fce00078e000e */
[----:B------:R-:W-:Y:S05]  /*17680*/  WARPSYNC.COLLECTIVE R15, `(.L_x_923) ;  /* 0x000000000f087348 */ /* 0x000fea0003c00000 */
[----:B------:R0:W1:Y:S02]  /*17690*/  SHFL.IDX P6, R14, R13, R12, R11 ;  /* 0x0000000c0d0e7389 */ /* 0x00006400000c000b */
[----:B01----:R-:W-:Y:S01]  /*176a0*/  ENDCOLLECTIVE ;  /* 0x000000000000791b */ /* 0x003fe20003800000 */
.L_x_923:
[----:B------:R-:W-:Y:S02]  /*176b0*/  IMAD.MOV.U32 R13, RZ, RZ, R26 ;  /* 0x000000ffff0d7224 */ /* 0x000fe400078e001a */
[----:B------:R-:W-:-:S07]  /*176c0*/  IMAD.MOV.U32 R4, RZ, RZ, R14 ;  /* 0x000000ffff047224 */ /* 0x000fce00078e000e */
[----:B------:R-:W-:Y:S05]  /*176d0*/  WARPSYNC.COLLECTIVE R15, `(.L_x_924) ;  /* 0x000000000f087348 */ /* 0x000fea0003c00000 */
[----:B------:R0:W1:Y:S02]  /*176e0*/  SHFL.IDX P6, R14, R13, R12, R11 ;  /* 0x0000000c0d0e7389 */ /* 0x00006400000c000b */
[----:B01----:R-:W-:Y:S01]  /*176f0*/  ENDCOLLECTIVE ;  /* 0x000000000000791b */ /* 0x003fe20003800000 */
.L_x_924:
[----:B------:R-:W-:Y:S05]  /*17700*/  BRA `(.L_x_925) ;  /* 0xfffffee800507947 */ /* 0x000fea000383ffff */
.L_x_694:
[----:B0-----:R0:W1:Y:S02]  /*17710*/  SYNCS.PHASECHK.TRANS64.TRYWAIT P0, [R18+URZ+0x22800], R15 ;  /* 0x0228000f120075a7 */ /* 0x001064000800017f */
[----:B-1----:R-:W-:Y:S05]  /*17720*/  @!P0 NANOSLEEP.SYNCS 0x989680 ;  /* 0x009896800000895d */ /* 0x002fea0003900000 */
[----:B------:R-:W1:Y:S02]  /*17730*/  @!P0 SYNCS.PHASECHK.TRANS64 P0, [R18+URZ+0x22800], R15 ;  /* 0x0228000f120085a7 */ /* 0x000e64000800007f */
[----:B-1----:R-:W-:Y:S05]  /*17740*/  @!P0 BRA `(.L_x_694) ;  /* 0xfffffffc00f08947 */ /* 0x002fea000383ffff */
[----:B------:R-:W-:Y:S05]  /*17750*/  BRA `(.L_x_926) ;  /* 0xfffffeec00647947 */ /* 0x000fea000383ffff */
.L_x_702:
[----:B------:R-:W-:Y:S01]  /*17760*/  BSSY B1, `(.L_x_927) ;  /* 0x0000008000017945 */ /* 0x000fe20003800000 */
[----:B------:R-:W-:Y:S02]  /*17770*/  IMAD.MOV.U32 R13, RZ, RZ, R25 ;  /* 0x000000ffff0d7224 */ /* 0x000fe400078e0019 */
[----:B------:R-:W-:Y:S02]  /*17780*/  IMAD.MOV.U32 R12, RZ, RZ, RZ ;  /* 0x000000ffff0c7224 */ /* 0x000fe400078e00ff */
[----:B------:R-:W-:Y:S02]  /*17790*/  IMAD.MOV.U32 R11, RZ, RZ, 0x1c1f ;  /* 0x00001c1fff0b7424 */ /* 0x000fe400078e00ff */
[----:B------:R-:W-:-:S07]  /*177a0*/  IMAD.MOV.U32 R15, RZ, RZ, -0x1 ;  /* 0xffffffffff0f7424 */ /* 0x000fce00078e00ff */
[----:B0-----:R-:W-:Y:S05]  /*177b0*/  WARPSYNC.COLLECTIVE R15, `(.L_x_928) ;  /* 0x000000000f087348 */ /* 0x001fea0003c00000 */
[----:B------:R1:W2:Y:S02]  /*177c0*/  SHFL.IDX P6, R14, R13, R12, R11 ;  /* 0x0000000c0d0e7389 */ /* 0x0002a400000c000b */
[----:B012---:R-:W-:Y:S01]  /*177d0*/  ENDCOLLECTIVE ;  /* 0x000000000000791b */ /* 0x007fe20003800000 */
.L_x_928:
[----:B------:R-:W-:Y:S05]  /*177e0*/  BSYNC B1 ;  /* 0x0000000000017941 */ /* 0x000fea0003800000 */
.L_x_927:
[----:B------:R-:W-:Y:S01]  /*177f0*/  MOV R13, R24 ;  /* 0x00000018000d7202 */ /* 0x000fe20000000f00 */
[----:B------:R-:W-:Y:S02]  /*17800*/  IMAD.MOV.U32 R12, RZ, RZ, RZ ;  /* 0x000000ffff0c7224 */ /* 0x000fe400078e00ff */
[----:B------:R-:W-:Y:S02]  /*17810*/  IMAD.MOV.U32 R11, RZ, RZ, 0x1c1f ;  /* 0x00001c1fff0b7424 */ /* 0x000fe400078e00ff */
[----:B------:R-:W-:Y:S02]  /*17820*/  IMAD.MOV.U32 R15, RZ, RZ, -0x1 ;  /* 0xffffffffff0f7424 */ /* 0x000fe400078e00ff */
[----:B------:R-:W-:-:S07]  /*17830*/  IMAD.MOV.U32 R0, RZ, RZ, R14 ;  /* 0x000000ffff007224 */ /* 0x000fce00078e000e */
[----:B------:R-:W-:Y:S05]  /*17840*/  WARPSYNC.COLLECTIVE R15, `(.L_x_929) ;  /* 0x000000000f087348 */ /* 0x000fea0003c00000 */
[----:B------:R0:W1:Y:S02]  /*17850*/  SHFL.IDX P6, R14, R13, R12, R11 ;  /* 0x0000000c0d0e7389 */ /* 0x00006400000c000b */
[----:B01----:R-:W-:Y:S01]  /*17860*/  ENDCOLLECTIVE ;  /* 0x000000000000791b */ /* 0x003fe20003800000 */
.L_x_929:
[----:B------:R-:W-:Y:S02]  /*17870*/  IMAD.MOV.U32 R13, RZ, RZ, R27 ;  /* 0x000000ffff0d7224 */ /* 0x000fe400078e001b */
[----:B------:R-:W-:-:S07]  /*17880*/  IMAD.MOV.U32 R3, RZ, RZ, R14 ;  /* 0x000000ffff037224 */ /* 0x000fce00078e000e */
[----:B------:R-:W-:Y:S05]  /*17890*/  WARPSYNC.COLLECTIVE R15, `(.L_x_930) ;  /* 0x000000000f087348 */ /* 0x000fea0003c00000 */
[----:B------:R0:W1:Y:S02]  /*178a0*/  SHFL.IDX P6, R14, R13, R12, R11 ;  /* 0x0000000c0d0e7389 */ /* 0x00006400000c000b */
[----:B01----:R-:W-:Y:S01]  /*178b0*/  ENDCOLLECTIVE ;  /* 0x000000000000791b */ /* 0x003fe20003800000 */
.L_x_930:
[----:B------:R-:W-:Y:S02]  /*178c0*/  IMAD.MOV.U32 R13, RZ, RZ, R26 ;  /* 0x000000ffff0d7224 */ /* 0x000fe400078e001a */
[----:B------:R-:W-:-:S07]  /*178d0*/  IMAD.MOV.U32 R4, RZ, RZ, R14 ;  /* 0x000000ffff047224 */ /* 0x000fce00078e000e */
[----:B------:R-:W-:Y:S05]  /*178e0*/  WARPSYNC.COLLECTIVE R15, `(.L_x_931) ;  /* 0x000000000f087348 */ /* 0x000fea0003c00000 */
[----:B------:R0:W1:Y:S02]  /*178f0*/  SHFL.IDX P6, R14, R13, R12, R11 ;  /* 0x0000000c0d0e7389 */ /* 0x00006400000c000b */
[----:B01----:R-:W-:Y:S01]  /*17900*/  ENDCOLLECTIVE ;  /* 0x000000000000791b */ /* 0x003fe20003800000 */
.L_x_931:
[----:B------:R-:W-:Y:S05]  /*17910*/  BRA `(.L_x_932) ;  /* 0xfffffef400c47947 */ /* 0x000fea000383ffff */
.L_x_706:
[----:B0-----:R0:W1:Y:S02]  /*17920*/  SYNCS.PHASECHK.TRANS64.TRYWAIT P1, [R18+URZ+0x22800], R13 ;  /* 0x0228000d120075a7 */ /* 0x001064000802017f */
[----:B-1----:R-:W-:Y:S05]  /*17930*/  @!P1 NANOSLEEP.SYNCS 0x989680 ;  /* 0x009896800000995d */ /* 0x002fea0003900000 */
[----:B------:R-:W1:Y:S02]  /*17940*/  @!P1 SYNCS.PHASECHK.TRANS64 P1, [R18+URZ+0x22800], R13 ;  /* 0x0228000d120095a7 */ /* 0x000e64000802007f */
[----:B-1----:R-:W-:Y:S05]  /*17950*/  @!P1 BRA `(.L_x_706) ;  /* 0xfffffffc00f09947 */ /* 0x002fea000383ffff */
[----:B------:R-:W-:Y:S05]  /*17960*/  BRA `(.L_x_933) ;  /* 0xfffffef800a07947 */ /* 0x000fea000383ffff */
.L_x_712:
[----:B-1----:R1:W3:Y:S02]  /*17970*/  SYNCS.PHASECHK.TRANS64.TRYWAIT P1, [R14+URZ+0x22830], R13 ;  /* 0x0228300d0e0075a7 */ /* 0x0022e4000802017f */
[----:B---3--:R-:W-:Y:S05]  /*17980*/  @!P1 NANOSLEEP.SYNCS 0x989680 ;  /* 0x009896800000995d */ /* 0x008fea0003900000 */
[----:B------:R-:W3:Y:S02]  /*17990*/  @!P1 SYNCS.PHASECHK.TRANS64 P1, [R14+URZ+0x22830], R13 ;  /* 0x0228300d0e0095a7 */ /* 0x000ee4000802007f */
[----:B---3--:R-:W-:Y:S05]  /*179a0*/  @!P1 BRA `(.L_x_712) ;  /* 0xfffffffc00f09947 */ /* 0x008fea000383ffff */
[----:B------:R-:W-:Y:S05]  /*179b0*/  BRA `(.L_x_711) ;  /* 0xffffff0400b87947 */ /* 0x000fea000383ffff */
.L_x_717:
[----:B-1----:R1:W2:Y:S02]  /*179c0*/  SYNCS.PHASECHK.TRANS64.TRYWAIT P2, [R14+URZ+0x22850], R13 ;  /* 0x0228500d0e0075a7 */ /* 0x0022a4000804017f */
[----:B--2---:R-:W-:Y:S05]  /*179d0*/  @!P2 NANOSLEEP.SYNCS 0x989680 ;  /* 0x009896800000a95d */ /* 0x004fea0003900000 */
[----:B------:R-:W2:Y:S02]  /*179e0*/  @!P2 SYNCS.PHASECHK.TRANS64 P2, [R14+URZ+0x22850], R13 ;  /* 0x0228500d0e00a5a7 */ /* 0x000ea4000804007f */
[----:B--2---:R-:W-:Y:S05]  /*179f0*/  @!P2 BRA `(.L_x_717) ;  /* 0xfffffffc00f0a947 */ /* 0x004fea000383ffff */
[----:B------:R-:W-:Y:S05]  /*17a00*/  BRA `(.L_x_716) ;  /* 0xffffff2000dc7947 */ /* 0x000fea000383ffff */
.L_x_722:
[----:B-1----:R1:W2:Y:S02]  /*17a10*/  SYNCS.PHASECHK.TRANS64.TRYWAIT P3, [R15+URZ+0x22830], R20 ;  /* 0x022830140f0075a7 */ /* 0x0022a4000806017f */
[----:B--2---:R-:W-:Y:S05]  /*17a20*/  @!P3 NANOSLEEP.SYNCS 0x989680 ;  /* 0x009896800000b95d */ /* 0x004fea0003900000 */
[----:B------:R-:W2:Y:S02]  /*17a30*/  @!P3 SYNCS.PHASECHK.TRANS64 P3, [R15+URZ+0x22830], R20 ;  /* 0x022830140f00b5a7 */ /* 0x000ea4000806007f */
[----:B--2---:R-:W-:Y:S05]  /*17a40*/  @!P3 BRA `(.L_x_722) ;  /* 0xfffffffc00f0b947 */ /* 0x004fea000383ffff */
[----:B------:R-:W-:Y:S05]  /*17a50*/  BRA `(.L_x_721) ;  /* 0xffffff2800147947 */ /* 0x000fea000383ffff */
.L_x_727:
[----:B--2---:R2:W3:Y:S02]  /*17a60*/  SYNCS.PHASECHK.TRANS64.TRYWAIT P3, [R15+URZ+0x22850], R20 ;  /* 0x022850140f0075a7 */ /* 0x0044e4000806017f */
[----:B---3--:R-:W-:Y:S05]  /*17a70*/  @!P3 NANOSLEEP.SYNCS 0x989680 ;  /* 0x009896800000b95d */ /* 0x008fea0003900000 */
[----:B------:R-:W3:Y:S02]  /*17a80*/  @!P3 SYNCS.PHASECHK.TRANS64 P3, [R15+URZ+0x22850], R20 ;  /* 0x022850140f00b5a7 */ /* 0x000ee4000806007f */
[----:B---3--:R-:W-:Y:S05]  /*17a90*/  @!P3 BRA `(.L_x_727) ;  /* 0xfffffffc00f0b947 */ /* 0x008fea000383ffff */
[----:B------:R-:W-:Y:S05]  /*17aa0*/  BRA `(.L_x_726) ;  /* 0xffffff4400f07947 */ /* 0x000fea000383ffff */
.L_x_742:
[----:B------:R-:W-:Y:S01]  /*17ab0*/  MOV R13, R4 ;  /* 0x00000004000d7202 */ /* 0x000fe20000000f00 */
[----:B------:R-:W-:Y:S02]  /*17ac0*/  IMAD.MOV.U32 R12, RZ, RZ, RZ ;  /* 0x000000ffff0c7224 */ /* 0x000fe400078e00ff */
[----:B------:R-:W-:Y:S02]  /*17ad0*/  IMAD.MOV.U32 R11, RZ, RZ, 0x181f ;  /* 0x0000181fff0b7424 */ /* 0x000fe400078e00ff */
[----:B------:R-:W-:-:S07]  /*17ae0*/  IMAD.MOV.U32 R15, RZ, RZ, -0x1 ;  /* 0xffffffffff0f7424 */ /* 0x000fce00078e00ff */
[----:B01----:R-:W-:Y:S05]  /*17af0*/  WARPSYNC.COLLECTIVE R15, `(.L_x_934) ;  /* 0x000000000f087348 */ /* 0x003fea0003c00000 */
[----:B------:R2:W3:Y:S02]  /*17b00*/  SHFL.IDX P6, R14, R13, R12, R11 ;  /* 0x0000000c0d0e7389 */ /* 0x0004e400000c000b */
[----:B0123--:R-:W-:Y:S01]  /*17b10*/  ENDCOLLECTIVE ;  /* 0x000000000000791b */ /* 0x00ffe20003800000 */
.L_x_934:
[----:B------:R-:W-:Y:S02]  /*17b20*/  IMAD.MOV.U32 R13, RZ, RZ, R3 ;  /* 0x000000ffff0d7224 */ /* 0x000fe400078e0003 */
[----:B------:R-:W-:-:S07]  /*17b30*/  IMAD.MOV.U32 R0, RZ, RZ, R14 ;  /* 0x000000ffff007224 */ /* 0x000fce00078e000e */
[----:B------:R-:W-:Y:S05]  /*17b40*/  WARPSYNC.COLLECTIVE R15, `(.L_x_935) ;  /* 0x000000000f087348 */ /* 0x000fea0003c00000 */
[----:B------:R0:W1:Y:S02]  /*17b50*/  SHFL.IDX P6, R14, R13, R12, R11 ;  /* 0x0000000c0d0e7389 */ /* 0x00006400000c000b */
[----:B01----:R-:W-:Y:S01]  /*17b60*/  ENDCOLLECTIVE ;  /* 0x000000000000791b */ /* 0x003fe20003800000 */
.L_x_935:
[----:B------:R-:W-:Y:S05]  /*17b70*/  BRA `(.L_x_936) ;  /* 0xffffff7800d47947 */ /* 0x000fea000383ffff */
.L_x_745:
[----:B------:R-:W-:Y:S01]  /*17b80*/  BSSY B1, `(.L_x_937) ;  /* 0x0000008000017945 */ /* 0x000fe20003800000 */
[----:B---3--:R-:W-:Y:S01]  /*17b90*/  IMAD.MOV.U32 R13, RZ, RZ, R4 ;  /* 0x000000ffff0d7224 */ /* 0x008fe200078e0004 */
[----:B------:R-:W-:Y:S01]  /*17ba0*/  MOV R11, 0x181f ;  /* 0x0000181f000b7802 */ /* 0x000fe20000000f00 */
[----:B------:R-:W-:Y:S02]  /*17bb0*/  IMAD.MOV.U32 R12, RZ, RZ, 0x1 ;  /* 0x00000001ff0c7424 */ /* 0x000fe400078e00ff */
[----:B------:R-:W-:-:S07]  /*17bc0*/  IMAD.MOV.U32 R15, RZ, RZ, -0x1 ;  /* 0xffffffffff0f7424 */ /* 0x000fce00078e00ff */
[----:B012-4-:R-:W-:Y:S05]  /*17bd0*/  WARPSYNC.COLLECTIVE R15, `(.L_x_938) ;  /* 0x000000000f087348 */ /* 0x017fea0003c00000 */
[----:B----4-:R3:W4:Y:S02]  /*17be0*/  SHFL.IDX P6, R14, R13, R12, R11 ;  /* 0x0000000c0d0e7389 */ /* 0x01072400000c000b */
[----:B01234-:R-:W-:Y:S01]  /*17bf0*/  ENDCOLLECTIVE ;  /* 0x000000000000791b */ /* 0x01ffe20003800000 */
.L_x_938:
[----:B------:R-:W-:Y:S05]  /*17c00*/  BSYNC B1 ;  /* 0x0000000000017941 */ /* 0x000fea0003800000 */
.L_x_937:
[----:B------:R-:W-:Y:S02]  /*17c10*/  IMAD.MOV.U32 R13, RZ, RZ, R3 ;  /* 0x000000ffff0d7224 */ /* 0x000fe400078e0003 */
[----:B------:R-:W-:Y:S02]  /*17c20*/  IMAD.MOV.U32 R12, RZ, RZ, 0x1 ;  /* 0x00000001ff0c7424 */ /* 0x000fe400078e00ff */
[----:B------:R-:W-:Y:S02]  /*17c30*/  IMAD.MOV.U32 R11, RZ, RZ, 0x181f ;  /* 0x0000181fff0b7424 */ /* 0x000fe400078e00ff */
[----:B------:R-:W-:Y:S02]  /*17c40*/  IMAD.MOV.U32 R15, RZ, RZ, -0x1 ;  /* 0xffffffffff0f7424 */ /* 0x000fe400078e00ff */
[----:B------:R-:W-:-:S07]  /*17c50*/  IMAD.MOV.U32 R0, RZ, RZ, R14 ;  /* 0x000000ffff007224 */ /* 0x000fce00078e000e */
[----:B------:R-:W-:Y:S05]  /*17c60*/  WARPSYNC.COLLECTIVE R15, `(.L_x_939) ;  /* 0x000000000f087348 */ /* 0x000fea0003c00000 */
[----:B------:R0:W1:Y:S02]  /*17c70*/  SHFL.IDX P6, R14, R13, R12, R11 ;  /* 0x0000000c0d0e7389 */ /* 0x00006400000c000b */
[----:B01----:R-:W-:Y:S01]  /*17c80*/  ENDCOLLECTIVE ;  /* 0x000000000000791b */ /* 0x003fe20003800000 */
.L_x_939:
[----:B------:R-:W-:Y:S05]  /*17c90*/  BRA `(.L_x_940) ;  /* 0xffffff7c00087947 */ /* 0x000fea000383ffff */
.L_x_748:
[----:B------:R-:W-:Y:S01]  /*17ca0*/  BSSY B1, `(.L_x_941) ;  /* 0x0000008000017945 */ /* 0x000fe20003800000 */
[----:B0-----:R-:W-:Y:S01]  /*17cb0*/  IMAD.MOV.U32 R13, RZ, RZ, R4 ;  /* 0x000000ffff0d7224 */ /* 0x001fe200078e0004 */
[----:B------:R-:W-:Y:S01]  /*17cc0*/  MOV R12, 0x2 ;  /* 0x00000002000c7802 */ /* 0x000fe20000000f00 */
[----:B------:R-:W-:Y:S02]  /*17cd0*/  IMAD.MOV.U32 R11, RZ, RZ, 0x181f ;  /* 0x0000181fff0b7424 */ /* 0x000fe400078e00ff */
[----:B------:R-:W-:-:S07]  /*17ce0*/  IMAD.MOV.U32 R15, RZ, RZ, -0x1 ;  /* 0xffffffffff0f7424 */ /* 0x000fce00078e00ff */
[----:B-1234-:R-:W-:Y:S05]  /*17cf0*/  WARPSYNC.COLLECTIVE R15, `(.L_x_942) ;  /* 0x000000000f087348 */ /* 0x01efea0003c00000 */
[----:B----4-:R0:W4:Y:S02]  /*17d00*/  SHFL.IDX P6, R14, R13, R12, R11 ;  /* 0x0000000c0d0e7389 */ /* 0x01012400000c000b */
[----:B01234-:R-:W-:Y:S01]  /*17d10*/  ENDCOLLECTIVE ;  /* 0x000000000000791b */ /* 0x01ffe20003800000 */
.L_x_942:
[----:B------:R-:W-:Y:S05]  /*17d20*/  BSYNC B1 ;  /* 0x0000000000017941 */ /* 0x000fea0003800000 */
.L_x_941:
        /* <DEDUP_REMOVED lines=8> */
.L_x_943:
[----:B------:R-:W-:Y:S05]  /*17db0*/  BRA `(.L_x_944) ;  /* 0xffffff7c00387947 */ /* 0x000fea000383ffff */
.L_x_751:
[----:B------:R-:W-:Y:S01]  /*17dc0*/  BSSY B1, `(.L_x_945) ;  /* 0x0000008000017945 */ /* 0x000fe20003800000 */
[----:B0-----:R-:W-:Y:S01]  /*17dd0*/  MOV R13, R4 ;  /* 0x00000004000d7202 */ /* 0x001fe20000000f00 */
[----:B------:R-:W-:Y:S02]  /*17de0*/  IMAD.MOV.U32 R12, RZ, RZ, 0x3 ;  /* 0x00000003ff0c7424 */ /* 0x000fe400078e00ff */
[----:B------:R-:W-:Y:S02]  /*17df0*/  IMAD.MOV.U32 R11, RZ, RZ, 0x181f ;  /* 0x0000181fff0b7424 */ /* 0x000fe400078e00ff */
[----:B------:R-:W-:-:S07]  /*17e00*/  IMAD.MOV.U32 R15, RZ, RZ, -0x1 ;  /* 0xffffffffff0f7424 */ /* 0x000fce00078e00ff */
[----:B-1234-:R-:W-:Y:S05]  /*17e10*/  WARPSYNC.COLLECTIVE R15, `(.L_x_946) ;  /* 0x000000000f087348 */ /* 0x01efea0003c00000 */
[----:B------:R0:W0:Y:S02]  /*17e20*/  SHFL.IDX P6, R14, R13, R12, R11 ;  /* 0x0000000c0d0e7389 */ /* 0x00002400000c000b */
[----:B01234-:R-:W-:Y:S01]  /*17e30*/  ENDCOLLECTIVE ;  /* 0x000000000000791b */ /* 0x01ffe20003800000 */
.L_x_946:
[----:B------:R-:W-:Y:S05]  /*17e40*/  BSYNC B1 ;  /* 0x0000000000017941 */ /* 0x000fea0003800000 */
.L_x_945:
[----:B------:R-:W-:Y:S01]  /*17e50*/  IMAD.MOV.U32 R13, RZ, RZ, R3 ;  /* 0x000000ffff0d7224 */ /* 0x000fe200078e0003 */
[----:B------:R-:W-:Y:S01]  /*17e60*/  MOV R15, 0xffffffff ;  /* 0xffffffff000f7802 */ /* 0x000fe20000000f00 */
[----:B------:R-:W-:Y:S02]  /*17e70*/  IMAD.MOV.U32 R12, RZ, RZ, 0x3 ;  /* 0x00000003ff0c7424 */ /* 0x000fe400078e00ff */
[----:B------:R-:W-:Y:S02]  /*17e80*/  IMAD.MOV.U32 R11, RZ, RZ, 0x181f ;  /* 0x0000181fff0b7424 */ /* 0x000fe400078e00ff */
[----:B------:R-:W-:-:S07]  /*17e90*/  IMAD.MOV.U32 R0, RZ, RZ, R14 ;  /* 0x000000ffff007224 */ /* 0x000fce00078e000e */
[----:B------:R-:W-:Y:S05]  /*17ea0*/  WARPSYNC.COLLECTIVE R15, `(.L_x_947) ;  /* 0x000000000f087348 */ /* 0x000fea0003c00000 */
[----:B------:R0:W1:Y:S02]  /*17eb0*/  SHFL.IDX P6, R14, R13, R12, R11 ;  /* 0x0000000c0d0e7389 */ /* 0x00006400000c000b */
[----:B01----:R-:W-:Y:S01]  /*17ec0*/  ENDCOLLECTIVE ;  /* 0x000000000000791b */ /* 0x003fe20003800000 */
.L_x_947:
[----:B------:R-:W-:Y:S05]  /*17ed0*/  BRA `(.L_x_948) ;  /* 0xffffff7c00687947 */ /* 0x000fea000383ffff */
.L_x_768:
[----:B------:R-:W0:Y:S01]  /*17ee0*/  S2R R9, SR_TID.X ;  /* 0x0000000000097919 */ /* 0x000e220000002100 */
        /* <DEDUP_REMOVED lines=10> */
.L_x_950:
[----:B------:R-:W-:Y:S05]  /*17f90*/  BSYNC B1 ;  /* 0x0000000000017941 */ /* 0x000fea0003800000 */
.L_x_949:
[----:B------:R-:W-:Y:S05]  /*17fa0*/  BRA `(.L_x_951) ;  /* 0xffffff9000387947 */ /* 0x000fea000383ffff */
.L_x_770:
[----:B------:R-:W-:Y:S01]  /*17fb0*/  BSSY B1, `(.L_x_952) ;  /* 0x0000006000017945 */ /* 0x000fe20003800000 */
[----:B------:R-:W-:-:S07]  /*17fc0*/  IMAD.MOV.U32 R15, RZ, RZ, -0x1 ;  /* 0xffffffffff0f7424 */ /* 0x000fce00078e00ff */
[----:B0-----:R-:W-:Y:S05]  /*17fd0*/  WARPSYNC.COLLECTIVE R15, `(.L_x_953) ;  /* 0x000000000f0c7348 */ /* 0x001fea0003c00000 */
[----:B------:R-:W-:Y:S02]  /*17fe0*/  ELECT P6, UR62, PT ;  /* 0x00000000003e782f */ /* 0x000fe400038c0000 */
[----:B------:R-:W-:Y:S01]  /*17ff0*/  MOV R14, UR62 ;  /* 0x0000003e000e7c02 */ /* 0x000fe20008000f00 */
[----:B0-----:R-:W-:Y:S10]  /*18000*/  ENDCOLLECTIVE ;  /* 0x000000000000791b */ /* 0x001ff40003800000 */
.L_x_953:
[----:B------:R-:W-:Y:S05]  /*18010*/  BSYNC B1 ;  /* 0x0000000000017941 */ /* 0x000fea0003800000 */
.L_x_952:
[----:B------:R-:W-:Y:S05]  /*18020*/  BRA `(.L_x_769) ;  /* 0xffffff9000307947 */ /* 0x000fea000383ffff */
.L_x_772:
[----:B0-----:R-:W2:Y:S02]  /*18030*/  LDL R5, [R1+0x4] ;  /* 0x0000040001057983 */ /* 0x001ea40000100800 */
[----:B--2---:R0:W1:Y:S02]  /*18040*/  SYNCS.PHASECHK.TRANS64.TRYWAIT P0, [R5+URZ+0x22820], R4 ;  /* 0x02282004050075a7 */ /* 0x004064000800017f */
[----:B-1----:R-:W-:Y:S05]  /*18050*/  @!P0 NANOSLEEP.SYNCS 0x989680 ;  /* 0x009896800000895d */ /* 0x002fea0003900000 */
[----:B------:R-:W1:Y:S02]  /*18060*/  @!P0 SYNCS.PHASECHK.TRANS64 P0, [R5+URZ+0x22820], R4 ;  /* 0x02282004050085a7 */ /* 0x000e64000800007f */
[----:B-1----:R-:W-:Y:S05]  /*18070*/  @!P0 BRA `(.L_x_772) ;  /* 0xfffffffc00ec8947 */ /* 0x002fea000383ffff */
[----:B------:R-:W-:Y:S05]  /*18080*/  BRA `(.L_x_954) ;  /* 0xffffff9000407947 */ /* 0x000fea000383ffff */
.L_x_776:
[----:B0-----:R0:W1:Y:S02]  /*18090*/  SYNCS.PHASECHK.TRANS64.TRYWAIT P0, [R4+URZ+0x228a0], R9 ;  /* 0x0228a009040075a7 */ /* 0x001064000800017f */
[----:B-1----:R-:W-:Y:S05]  /*180a0*/  @!P0 NANOSLEEP.SYNCS 0x989680 ;  /* 0x009896800000895d */ /* 0x002fea0003900000 */
[----:B------:R-:W1:Y:S02]  /*180b0*/  @!P0 SYNCS.PHASECHK.TRANS64 P0, [R4+URZ+0x228a0], R9 ;  /* 0x0228a009040085a7 */ /* 0x000e64000800007f */
[----:B-1----:R-:W-:Y:S05]  /*180c0*/  @!P0 BRA `(.L_x_776) ;  /* 0xfffffffc00f08947 */ /* 0x002fea000383ffff */
[----:B------:R-:W-:Y:S05]  /*180d0*/  BRA `(.L_x_955) ;  /* 0xffffff9000687947 */ /* 0x000fea000383ffff */
.L_x_781:
[----:B-1----:R1:W2:Y:S02]  /*180e0*/  SYNCS.PHASECHK.TRANS64.TRYWAIT P0, [R4+URZ+0x228c0], R9 ;  /* 0x0228c009040075a7 */ /* 0x0022a4000800017f */
[----:B--2---:R-:W-:Y:S05]  /*180f0*/  @!P0 NANOSLEEP.SYNCS 0x989680 ;  /* 0x009896800000895d */ /* 0x004fea0003900000 */
[----:B------:R-:W2:Y:S02]  /*18100*/  @!P0 SYNCS.PHASECHK.TRANS64 P0, [R4+URZ+0x228c0], R9 ;  /* 0x0228c009040085a7 */ /* 0x000ea4000800007f */
[----:B--2---:R-:W-:Y:S05]  /*18110*/  @!P0 BRA `(.L_x_781) ;  /* 0xfffffffc00f08947 */ /* 0x004fea000383ffff */
[----:B------:R-:W-:Y:S05]  /*18120*/  BRA `(.L_x_956) ;  /* 0xffffff9000ec7947 */ /* 0x000fea000383ffff */
.L_x_791:
[----:B0-----:R0:W1:Y:S02]  /*18130*/  SYNCS.PHASECHK.TRANS64.TRYWAIT P1, [R5+URZ+0x228a0], R6 ;  /* 0x0228a006050075a7 */ /* 0x001064000802017f */
[----:B-1----:R-:W-:Y:S05]  /*18140*/  @!P1 NANOSLEEP.SYNCS 0x989680 ;  /* 0x009896800000995d */ /* 0x002fea0003900000 */
[----:B------:R-:W1:Y:S02]  /*18150*/  @!P1 SYNCS.PHASECHK.TRANS64 P1, [R5+URZ+0x228a0], R6 ;  /* 0x0228a006050095a7 */ /* 0x000e64000802007f */
[----:B-1----:R-:W-:Y:S05]  /*18160*/  @!P1 BRA `(.L_x_791) ;  /* 0xfffffffc00f09947 */ /* 0x002fea000383ffff */
[----:B------:R-:W-:Y:S05]  /*18170*/  BRA `(.L_x_957) ;  /* 0xffffff9800847947 */ /* 0x000fea000383ffff */
.L_x_796:
[----:B-1----:R1:W2:Y:S02]  /*18180*/  SYNCS.PHASECHK.TRANS64.TRYWAIT P1, [R5+URZ+0x228c0], R6 ;  /* 0x0228c006050075a7 */ /* 0x0022a4000802017f */
[----:B--2---:R-:W-:Y:S05]  /*18190*/  @!P1 NANOSLEEP.SYNCS 0x989680 ;  /* 0x009896800000995d */ /* 0x004fea0003900000 */
[----:B------:R-:W2:Y:S02]  /*181a0*/  @!P1 SYNCS.PHASECHK.TRANS64 P1, [R5+URZ+0x228c0], R6 ;  /* 0x0228c006050095a7 */ /* 0x000ea4000802007f */
[----:B--2---:R-:W-:Y:S05]  /*181b0*/  @!P1 BRA `(.L_x_796) ;  /* 0xfffffffc00f09947 */ /* 0x004fea000383ffff */
[----:B------:R-:W-:Y:S05]  /*181c0*/  BRA `(.L_x_958) ;  /* 0xffffff9c00047947 */ /* 0x000fea000383ffff */
.L_x_812:
[----:B------:R-:W0:Y:S01]  /*181d0*/  S2R R4, SR_TID.X ;  /* 0x0000000000047919 */ /* 0x000e220000002100 */
[----:B------:R-:W-:Y:S01]  /*181e0*/  BSSY B0, `(.L_x_959) ;  /* 0x000000a000007945 */ /* 0x000fe20003800000 */
[----:B------:R-:W-:Y:S01]  /*181f0*/  IMAD.MOV.U32 R12, RZ, RZ, RZ ;  /* 0x000000ffff0c7224 */ /* 0x000fe200078e00ff */
[----:B------:R-:W-:Y:S01]  /*18200*/  MOV R11, 0x1f ;  /* 0x0000001f000b7802 */ /* 0x000fe20000000f00 */
[----:B------:R-:W-:Y:S01]  /*18210*/  IMAD.MOV.U32 R15, RZ, RZ, -0x1 ;  /* 0xffffffffff0f7424 */ /* 0x000fe200078e00ff */
[----:B0-----:R-:W-:-:S04]  /*18220*/  SHF.R.U32.HI R4, RZ, 0x5, R4 ;  /* 0x00000005ff047819 */ /* 0x001fc80000011604 */
[----:B------:R-:W-:-:S05]  /*18230*/  LOP3.LUT R4, R4, 0x3, RZ, 0xc0, !PT ;  /* 0x0000000304047812 */ /* 0x000fca00078ec0ff */
[----:B------:R-:W-:-:S07]  /*18240*/  IMAD.MOV.U32 R13, RZ, RZ, R4 ;  /* 0x000000ffff0d7224 */ /* 0x000fce00078e0004 */
[----:B------:R-:W-:Y:S05]  /*18250*/  WARPSYNC.COLLECTIVE R15, `(.L_x_960) ;  /* 0x000000000f087348 */ /* 0x000fea0003c00000 */
[----:B------:R0:W1:Y:S02]  /*18260*/  SHFL.IDX P6, R14, R13, R12, R11 ;  /* 0x0000000c0d0e7389 */ /* 0x00006400000c000b */
[----:B01----:R-:W-:Y:S01]  /*18270*/  ENDCOLLECTIVE ;  /* 0x000000000000791b */ /* 0x003fe20003800000 */
.L_x_960:
[----:B------:R-:W-:Y:S05]  /*18280*/  BSYNC B0 ;  /* 0x0000000000007941 */ /* 0x000fea0003800000 */
.L_x_959:
[----:B------:R-:W-:Y:S05]  /*18290*/  BRA `(.L_x_961) ;  /* 0xffffffa400f87947 */ /* 0x000fea000383ffff */
.L_x_814:
[----:B------:R-:W-:Y:S01]  /*182a0*/  BSSY B0, `(.L_x_962) ;  /* 0x0000006000007945 */ /* 0x000fe20003800000 */
[----:B------:R-:W-:-:S07]  /*182b0*/  IMAD.MOV.U32 R15, RZ, RZ, -0x1 ;  /* 0xffffffffff0f7424 */ /* 0x000fce00078e00ff */
[----:B0-----:R-:W-:Y:S05]  /*182c0*/  WARPSYNC.COLLECTIVE R15, `(.L_x_963) ;  /* 0x000000000f0c7348 */ /* 0x001fea0003c00000 */
[----:B------:R-:W-:Y:S02]  /*182d0*/  ELECT P6, UR62, PT ;  /* 0x00000000003e782f */ /* 0x000fe400038c0000 */
[----:B------:R-:W-:Y:S01]  /*182e0*/  MOV R14, UR62 ;  /* 0x0000003e000e7c02 */ /* 0x000fe20008000f00 */
[----:B0-----:R-:W-:Y:S10]  /*182f0*/  ENDCOLLECTIVE ;  /* 0x000000000000791b */ /* 0x001ff40003800000 */
.L_x_963:
[----:B------:R-:W-:Y:S05]  /*18300*/  BSYNC B0 ;  /* 0x0000000000007941 */ /* 0x000fea0003800000 */
.L_x_962:
[----:B------:R-:W-:Y:S05]  /*18310*/  BRA `(.L_x_964) ;  /* 0xffffffa800047947 */ /* 0x000fea000383ffff */
.L_x_816:
[----:B0-----:R0:W1:Y:S02]  /*18320*/  SYNCS.PHASECHK.TRANS64.TRYWAIT P0, [R0+URZ+0x22840], R2 ;  /* 0x02284002000075a7 */ /* 0x001064000800017f */
[----:B-1----:R-:W-:Y:S05]  /*18330*/  @!P0 NANOSLEEP.SYNCS 0x989680 ;  /* 0x009896800000895d */ /* 0x002fea0003900000 */
[----:B------:R-:W1:Y:S02]  /*18340*/  @!P0 SYNCS.PHASECHK.TRANS64 P0, [R0+URZ+0x22840], R2 ;  /* 0x02284002000085a7 */ /* 0x000e64000800007f */
[----:B-1----:R-:W-:Y:S05]  /*18350*/  @!P0 BRA `(.L_x_816) ;  /* 0xfffffffc00f08947 */ /* 0x002fea000383ffff */
[----:B------:R-:W-:Y:S05]  /*18360*/  BRA `(.L_x_965) ;  /* 0xffffffa800707947 */ /* 0x000fea000383ffff */
.L_x_820:
[----:B------:R-:W2:Y:S01]  /*18370*/  LDL.LU R11, [R1+0x54] ;  /* 0x00005400010b7983 */ /* 0x000ea20000300800 */
[----:B------:R-:W-:Y:S01]  /*18380*/  IMAD.MOV.U32 R13, RZ, RZ, R0 ;  /* 0x000000ffff0d7224 */ /* 0x000fe200078e0000 */
[----:B------:R-:W-:Y:S01]  /*18390*/  LOP3.LUT R8, R8, 0x7f, RZ, 0xc0, !PT ;  /* 0x0000007f08087812 */ /* 0x000fe200078ec0ff */
[----:B------:R-:W-:Y:S02]  /*183a0*/  IMAD.MOV.U32 R12, RZ, RZ, RZ ;  /* 0x000000ffff0c7224 */ /* 0x000fe400078e00ff */
[----:B------:R-:W-:Y:S01]  /*183b0*/  IMAD.MOV.U32 R15, RZ, RZ, -0x1 ;  /* 0xffffffffff0f7424 */ /* 0x000fe200078e00ff */
[----:B------:R-:W-:-:S05]  /*183c0*/  SHF.R.U32.HI R5, RZ, 0x3, R8 ;  /* 0x00000003ff057819 */ /* 0x000fca0000011608 */
[----:B------:R-:W-:-:S04]  /*183d0*/  IMAD.IADD R2, R5, 0x1, R17 ;  /* 0x0000000105027824 */ /* 0x000fc800078e0211 */
[C---:B------:R-:W-:Y:S02]  /*183e0*/  VIADD R5, R2.reuse, 0x10 ;  /* 0x0000001002057836 */ /* 0x040fe40000000000 */
[----:B------:R-:W-:Y:S02]  /*183f0*/  VIADD R8, R2, 0x60 ;  /* 0x0000006002087836 */ /* 0x000fe40000000000 */
[----:B--2---:R-:W-:Y:S02]  /*18400*/  IMAD R3, R11, R7, RZ ;  /* 0x000000070b037224 */ /* 0x004fe400078e02ff */
[----:B------:R-:W-:-:S03]  /*18410*/  IMAD.MOV.U32 R11, RZ, RZ, 0x181f ;  /* 0x0000181fff0b7424 */ /* 0x000fc600078e00ff */
[----:B------:R-:W-:-:S13]  /*18420*/  ISETP.GE.AND P1, PT, R2, R3, PT ;  /* 0x000000030200720c */ /* 0x000fda0003f26270 */
[----:B-----5:R-:W-:Y:S05]  /*18430*/  WARPSYNC.COLLECTIVE R15, `(.L_x_966) ;  /* 0x000000000f087348 */ /* 0x020fea0003c00000 */
[----:B------:R0:W1:Y:S02]  /*18440*/  SHFL.IDX P6, R14, R13, R12, R11 ;  /* 0x0000000c0d0e7389 */ /* 0x00006400000c000b */
[----:B01---5:R-:W-:Y:S01]  /*18450*/  ENDCOLLECTIVE ;  /* 0x000000000000791b */ /* 0x023fe20003800000 */
.L_x_966:
[----:B------:R-:W-:Y:S01]  /*18460*/  MOV R13, R4 ;  /* 0x00000004000d7202 */ /* 0x000fe20000000f00 */
[----:B------:R-:W-:-:S07]  /*18470*/  IMAD.MOV.U32 R6, RZ, RZ, R14 ;  /* 0x000000ffff067224 */ /* 0x000fce00078e000e */
[----:B------:R-:W-:Y:S05]  /*18480*/  WARPSYNC.COLLECTIVE R15, `(.L_x_967) ;  /* 0x000000000f087348 */ /* 0x000fea0003c00000 */
[----:B------:R0:W1:Y:S02]  /*18490*/  SHFL.IDX P6, R14, R13, R12, R11 ;  /* 0x0000000c0d0e7389 */ /* 0x00006400000c000b */
[----:B01----:R-:W-:Y:S01]  /*184a0*/  ENDCOLLECTIVE ;  /* 0x000000000000791b */ /* 0x003fe20003800000 */
.L_x_967:
[----:B------:R-:W-:Y:S02]  /*184b0*/  IMAD.MOV.U32 R13, RZ, RZ, R0 ;  /* 0x000000ffff0d7224 */ /* 0x000fe400078e0000 */
[----:B------:R-:W-:Y:S02]  /*184c0*/  IMAD.MOV.U32 R12, RZ, RZ, 0x1 ;  /* 0x00000001ff0c7424 */ /* 0x000fe400078e00ff */
[----:B------:R-:W-:-:S07]  /*184d0*/  IMAD.MOV.U32 R7, RZ, RZ, R14 ;  /* 0x000000ffff077224 */ /* 0x000fce00078e000e */
[----:B------:R-:W-:Y:S05]  /*184e0*/  WARPSYNC.COLLECTIVE R15, `(.L_x_968) ;  /* 0x000000000f087348 */ /* 0x000fea0003c00000 */
[----:B------:R0:W1:Y:S02]  /*184f0*/  SHFL.IDX P6, R14, R13, R12, R11 ;  /* 0x0000000c0d0e7389 */ /* 0x00006400000c000b */
[----:B01----:R-:W-:Y:S01]  /*18500*/  ENDCOLLECTIVE ;  /* 0x000000000000791b */ /* 0x003fe20003800000 */
.L_x_968:
[----:B------:R-:W-:-:S05]  /*18510*/  @!P1 LEA R7, P2, R9, R7, 0x1 ;  /* 0x0000000709079211 */ /* 0x000fca00078408ff */
[----:B------:R-:W-:-:S05]  /*18520*/  @!P1 IMAD.X R6, RZ, RZ, R6, P2 ;  /* 0x000000ffff069224 */ /* 0x000fca00010e0606 */
[----:B------:R-:W-:Y:S02]  /*18530*/  @!P1 LOP3.LUT R7, R7, R6, RZ, 0x3c, !PT ;  /* 0x0000000607079212 */ /* 0x000fe400078e3cff */
[----:B------:R-:W-:Y:S02]  /*18540*/  MOV R13, R4 ;  /* 0x00000004000d7202 */ /* 0x000fe40000000f00 */
        /* <DEDUP_REMOVED lines=11> */
.L_x_969:
[----:B------:R-:W-:Y:S02]  /*18600*/  IMAD.MOV.U32 R13, RZ, RZ, R0 ;  /* 0x000000ffff0d7224 */ /* 0x000fe400078e0000 */
[----:B------:R-:W-:Y:S02]  /*18610*/  IMAD.MOV.U32 R12, RZ, RZ, 0x2 ;  /* 0x00000002ff0c7424 */ /* 0x000fe400078e00ff */
[----:B------:R-:W-:-:S07]  /*18620*/  IMAD.MOV.U32 R5, RZ, RZ, R14 ;  /* 0x000000ffff057224 */ /* 0x000fce00078e000e */
[----:B------:R-:W-:Y:S05]  /*18630*/  WARPSYNC.COLLECTIVE R15, `(.L_x_970) ;  /* 0x000000000f087348 */ /* 0x000fea0003c00000 */
[----:B------:R0:W1:Y:S02]  /*18640*/  SHFL.IDX P6, R14, R13, R12, R11 ;  /* 0x0000000c0d0e7389 */ /* 0x00006400000c000b */
[----:B01----:R-:W-:Y:S01]  /*18650*/  ENDCOLLECTIVE ;  /* 0x000000000000791b */ /* 0x003fe20003800000 */
.L_x_970:
        /* <DEDUP_REMOVED lines=10> */
[----:B------:R-:W-:-:S02]  /*18700*/  ISETP.GE.AND P1, PT, R5, R3, PT ;  /* 0x000000030500720c */ /* 0x000fc40003f26270 */
[----:B0-----:R-:W-:-:S11]  /*18710*/  MOV R6, R14 ;  /* 0x0000000e00067202 */ /* 0x001fd60000000f00 */
[----:B------:R-:W-:Y:S05]  /*18720*/  WARPSYNC.COLLECTIVE R15, `(.L_x_971) ;  /* 0x000000000f087348 */ /* 0x000fea0003c00000 */
[----:B------:R0:W1:Y:S02]  /*18730*/  SHFL.IDX P6, R14, R13, R12, R11 ;  /* 0x0000000c0d0e7389 */ /* 0x00006400000c000b */
[----:B01----:R-:W-:Y:S01]  /*18740*/  ENDCOLLECTIVE ;  /* 0x000000000000791b */ /* 0x003fe20003800000 */
.L_x_971:
[----:B------:R-:W-:Y:S01]  /*18750*/  IMAD.MOV.U32 R13, RZ, RZ, R0 ;  /* 0x000000ffff0d7224 */ /* 0x000fe200078e0000 */
[----:B------:R-:W-:Y:S01]  /*18760*/  MOV R12, 0x3 ;  /* 0x00000003000c7802 */ /* 0x000fe20000000f00 */
[----:B------:R-:W-:-:S07]  /*18770*/  IMAD.MOV.U32 R5, RZ, RZ, R14 ;  /* 0x000000ffff057224 */ /* 0x000fce00078e000e */
[----:B------:R-:W-:Y:S05]  /*18780*/  WARPSYNC.COLLECTIVE R15, `(.L_x_972) ;  /* 0x000000000f087348 */ /* 0x000fea0003c00000 */
[----:B------:R0:W1:Y:S02]  /*18790*/  SHFL.IDX P6, R14, R13, R12, R11 ;  /* 0x0000000c0d0e7389 */ /* 0x00006400000c000b */
[----:B01----:R-:W-:Y:S01]  /*187a0*/  ENDCOLLECTIVE ;  /* 0x000000000000791b */ /* 0x003fe20003800000 */
.L_x_972:
        /* <DEDUP_REMOVED lines=15> */
.L_x_973:
[----:B------:R-:W-:Y:S01]  /*188a0*/  MOV R13, R0 ;  /* 0x00000000000d7202 */ /* 0x000fe20000000f00 */
[----:B------:R-:W-:Y:S02]  /*188b0*/  IMAD.MOV.U32 R12, RZ, RZ, 0x4 ;  /* 0x00000004ff0c7424 */ /* 0x000fe400078e00ff */
[----:B------:R-:W-:-:S07]  /*188c0*/  IMAD.MOV.U32 R5, RZ, RZ, R14 ;  /* 0x000000ffff057224 */ /* 0x000fce00078e000e */
[----:B------:R-:W-:Y:S05]  /*188d0*/  WARPSYNC.COLLECTIVE R15, `(.L_x_974) ;  /* 0x000000000f087348 */ /* 0x000fea0003c00000 */
[----:B------:R0:W1:Y:S02]  /*188e0*/  SHFL.IDX P6, R14, R13, R12, R11 ;  /* 0x0000000c0d0e7389 */ /* 0x00006400000c000b */
[----:B01----:R-:W-:Y:S01]  /*188f0*/  ENDCOLLECTIVE ;  /* 0x000000000000791b */ /* 0x003fe20003800000 */
.L_x_974:
        /* <DEDUP_REMOVED lines=15> */
.L_x_975:
[----:B------:R-:W-:Y:S02]  /*189f0*/  IMAD.MOV.U32 R13, RZ, RZ, R0 ;  /* 0x000000ffff0d7224 */ /* 0x000fe400078e0000 */
[----:B------:R-:W-:Y:S02]  /*18a00*/  IMAD.MOV.U32 R12, RZ, RZ, 0x5 ;  /* 0x00000005ff0c7424 */ /* 0x000fe400078e00ff */
[----:B------:R-:W-:-:S07]  /*18a10*/  IMAD.MOV.U32 R5, RZ, RZ, R14 ;  /* 0x000000ffff057224 */ /* 0x000fce00078e000e */
[----:B------:R-:W-:Y:S05]  /*18a20*/  WARPSYNC.COLLECTIVE R15, `(.L_x_976) ;  /* 0x000000000f087348 */ /* 0x000fea0003c00000 */
[----:B------:R0:W1:Y:S02]  /*18a30*/  SHFL.IDX P6, R14, R13, R12, R11 ;  /* 0x0000000c0d0e7389 */ /* 0x00006400000c000b */
[----:B01----:R-:W-:Y:S01]  /*18a40*/  ENDCOLLECTIVE ;  /* 0x000000000000791b */ /* 0x003fe20003800000 */
.L_x_976:
[----:B------:R-:W-:-:S05]  /*18a50*/  @!P1 LEA R5, P2, R9, R5, 0x1 ;  /* 0x0000000509059211 */ /* 0x000fca00078408ff */
[----:B------:R-:W-:-:S04]  /*18a60*/  @!P1 IMAD.X R6, RZ, RZ, R6, P2 ;  /* 0x000000ffff069224 */ /* 0x000fc800010e0606 */
[----:B------:R-:W-:Y:S02]  /*18a70*/  @!P1 IMAD.MOV.U32 R7, RZ, RZ, R6 ;  /* 0x000000ffff079224 */ /* 0x000fe400078e0006 */
[----:B------:R-:W-:Y:S01]  /*18a80*/  @!P1 IMAD.MOV.U32 R6, RZ, RZ, R5 ;  /* 0x000000ffff069224 */ /* 0x000fe200078e0005 */
[----:B------:R-:W-:Y:S01]  /*18a90*/  IADD3 R5, R2, 0x50, RZ ;  /* 0x0000005002057810 */ /* 0x000fe20007ffe0ff */
[----:B------:R-:W-:-:S03]  /*18aa0*/  IMAD.MOV.U32 R13, RZ, RZ, R4 ;  /* 0x000000ffff0d7224 */ /* 0x000fc600078e0004 */
        /* <DEDUP_REMOVED lines=9> */
.L_x_977:
[----:B------:R-:W-:Y:S02]  /*18b40*/  IMAD.MOV.U32 R13, RZ, RZ, R0 ;  /* 0x000000ffff0d7224 */ /* 0x000fe400078e0000 */
[----:B------:R-:W-:Y:S02]  /*18b50*/  IMAD.MOV.U32 R12, RZ, RZ, 0x6 ;  /* 0x00000006ff0c7424 */ /* 0x000fe400078e00ff */
[----:B------:R-:W-:-:S07]  /*18b60*/  IMAD.MOV.U32 R5, RZ, RZ, R14 ;  /* 0x000000ffff057224 */ /* 0x000fce00078e000e */
[----:B------:R-:W-:Y:S05]  /*18b70*/  WARPSYNC.COLLECTIVE R15, `(.L_x_978) ;  /* 0x000000000f087348 */ /* 0x000fea0003c00000 */
[----:B------:R0:W1:Y:S02]  /*18b80*/  SHFL.IDX P6, R14, R13, R12, R11 ;  /* 0x0000000c0d0e7389 */ /* 0x00006400000c000b */
[----:B01----:R-:W-:Y:S01]  /*18b90*/  ENDCOLLECTIVE ;  /* 0x000000000000791b */ /* 0x003fe20003800000 */
.L_x_978:
[----:B------:R-:W-:-:S05]  /*18ba0*/  @!P1 LEA R5, P2, R9, R5, 0x1 ;  /* 0x0000000509059211 */ /* 0x000fca00078408ff */
[----:B------:R-:W-:-:S04]  /*18bb0*/  @!P1 IMAD.X R6, RZ, RZ, R6, P2 ;  /* 0x000000ffff069224 */ /* 0x000fc800010e0606 */
[----:B------:R-:W-:Y:S01]  /*18bc0*/  @!P1 IMAD.MOV.U32 R7, RZ, RZ, R6 ;  /* 0x000000ffff079224 */ /* 0x000fe200078e0006 */
[----:B------:R-:W-:Y:S01]  /*18bd0*/  @!P1 MOV R6, R5 ;  /* 0x0000000500069202 */ /* 0x000fe20000000f00 */
[----:B------:R-:W-:-:S04]  /*18be0*/  IMAD.MOV.U32 R13, RZ, RZ, R4 ;  /* 0x000000ffff0d7224 */ /* 0x000fc800078e0004 */
        /* <DEDUP_REMOVED lines=9> */
.L_x_979:
[----:B------:R-:W-:Y:S02]  /*18c80*/  IMAD.MOV.U32 R13, RZ, RZ, R0 ;  /* 0x000000ffff0d7224 */ /* 0x000fe400078e0000 */
[----:B------:R-:W-:Y:S02]  /*18c90*/  IMAD.MOV.U32 R12, RZ, RZ, 0x7 ;  /* 0x00000007ff0c7424 */ /* 0x000fe400078e00ff */
[----:B------:R-:W-:-:S07]  /*18ca0*/  IMAD.MOV.U32 R5, RZ, RZ, R14 ;  /* 0x000000ffff057224 */ /* 0x000fce00078e000e */
[----:B------:R-:W-:Y:S05]  /*18cb0*/  WARPSYNC.COLLECTIVE R15, `(.L_x_980) ;  /* 0x000000000f087348 */ /* 0x000fea0003c00000 */
[----:B------:R0:W1:Y:S02]  /*18cc0*/  SHFL.IDX P6, R14, R13, R12, R11 ;  /* 0x0000000c0d0e7389 */ /* 0x00006400000c000b */
[----:B01----:R-:W-:Y:S01]  /*18cd0*/  ENDCOLLECTIVE ;  /* 0x000000000000791b */ /* 0x003fe20003800000 */
.L_x_980:
[----:B------:R-:W-:-:S05]  /*18ce0*/  @!P1 LEA R5, P2, R9, R5, 0x1 ;  /* 0x0000000509059211 */ /* 0x000fca00078408ff */
[----:B------:R-:W-:-:S05]  /*18cf0*/  @!P1 IMAD.X R6, RZ, RZ, R6, P2 ;  /* 0x000000ffff069224 */ /* 0x000fca00010e0606 */
[----:B------:R-:W-:Y:S01]  /*18d00*/  @!P1 MOV R7, R6 ;  /* 0x0000000600079202 */ /* 0x000fe20000000f00 */
        /* <DEDUP_REMOVED lines=10> */
.L_x_981:
[----:B------:R-:W-:Y:S01]  /*18db0*/  IMAD.MOV.U32 R4, RZ, RZ, R14 ;  /* 0x000000ffff047224 */ /* 0x000fe200078e000e */
[----:B------:R-:W-:Y:S06]  /*18dc0*/  BRA `(.L_x_982) ;  /* 0xffffffac001c7947 */ /* 0x000fec000383ffff */
.L_x_823:
[----:B0-----:R-:W2:Y:S02]  /*18dd0*/  LDL R2, [R1+0x4] ;  /* 0x0000040001027983 */ /* 0x001ea40000100800 */
[----:B--2---:R0:W2:Y:S02]  /*18de0*/  SYNCS.PHASECHK.TRANS64.TRYWAIT P0, [R2+URZ+0x22820], R0 ;  /* 0x02282000020075a7 */ /* 0x0040a4000800017f */
[----:B--2---:R-:W-:Y:S05]  /*18df0*/  @!P0 NANOSLEEP.SYNCS 0x989680 ;  /* 0x009896800000895d */ /* 0x004fea0003900000 */
[----:B------:R-:W2:Y:S02]  /*18e00*/  @!P0 SYNCS.PHASECHK.TRANS64 P0, [R2+URZ+0x22820], R0 ;  /* 0x02282000020085a7 */ /* 0x000ea4000800007f */
[----:B--2---:R-:W-:Y:S05]  /*18e10*/  @!P0 BRA `(.L_x_823) ;  /* 0xfffffffc00ec8947 */ /* 0x004fea000383ffff */
[----:B------:R-:W-:Y:S05]  /*18e20*/  BRA `(.L_x_983) ;  /* 0xffffffac00887947 */ /* 0x000fea000383ffff */
.L_x_827:
[----:B0-----:R0:W2:Y:S02]  /*18e30*/  SYNCS.PHASECHK.TRANS64.TRYWAIT P0, [R2+URZ+0x22860], R0 ;  /* 0x02286000020075a7 */ /* 0x0010a4000800017f */
[----:B--2---:R-:W-:Y:S05]  /*18e40*/  @!P0 NANOSLEEP.SYNCS 0x989680 ;  /* 0x009896800000895d */ /* 0x004fea0003900000 */
[----:B------:R-:W2:Y:S02]  /*18e50*/  @!P0 SYNCS.PHASECHK.TRANS64 P0, [R2+URZ+0x22860], R0 ;  /* 0x02286000020085a7 */ /* 0x000ea4000800007f */
[----:B--2---:R-:W-:Y:S05]  /*18e60*/  @!P0 BRA `(.L_x_827) ;  /* 0xfffffffc00f08947 */ /* 0x004fea000383ffff */
[----:B------:R-:W-:Y:S05]  /*18e70*/  BRA `(.L_x_984) ;  /* 0xffffffac00b87947 */ /* 0x000fea000383ffff */
.L_x_842:
[----:B-1----:R1:W2:Y:S02]  /*18e80*/  SYNCS.PHASECHK.TRANS64.TRYWAIT P0, [R2+URZ+0x22840], R5 ;  /* 0x02284005020075a7 */ /* 0x0022a4000800017f */
[----:B--2---:R-:W-:Y:S05]  /*18e90*/  @!P0 NANOSLEEP.SYNCS 0x989680 ;  /* 0x009896800000895d */ /* 0x004fea0003900000 */
[----:B------:R-:W2:Y:S02]  /*18ea0*/  @!P0 SYNCS.PHASECHK.TRANS64 P0, [R2+URZ+0x22840], R5 ;  /* 0x02284005020085a7 */ /* 0x000ea4000800007f */
[----:B--2---:R-:W-:Y:S05]  /*18eb0*/  @!P0 BRA `(.L_x_842) ;  /* 0xfffffffc00f08947 */ /* 0x004fea000383ffff */
[----:B------:R-:W-:Y:S05]  /*18ec0*/  BRA `(.L_x_985) ;  /* 0xffffffb400e87947 */ /* 0x000fea000383ffff */
.L_x_847:
[----:B0-----:R0:W2:Y:S02]  /*18ed0*/  SYNCS.PHASECHK.TRANS64.TRYWAIT P0, [R2+URZ+0x22860], R5 ;  /* 0x02286005020075a7 */ /* 0x0010a4000800017f */
[----:B--2---:R-:W-:Y:S05]  /*18ee0*/  @!P0 NANOSLEEP.SYNCS 0x989680 ;  /* 0x009896800000895d */ /* 0x004fea0003900000 */
[----:B------:R-:W2:Y:S02]  /*18ef0*/  @!P0 SYNCS.PHASECHK.TRANS64 P0, [R2+URZ+0x22860], R5 ;  /* 0x02286005020085a7 */ /* 0x000ea4000800007f */
[----:B--2---:R-:W-:Y:S05]  /*18f00*/  @!P0 BRA `(.L_x_847) ;  /* 0xfffffffc00f08947 */ /* 0x004fea000383ffff */
[----:B------:R-:W-:Y:S05]  /*18f10*/  BRA `(.L_x_986) ;  /* 0xffffffb800707947 */ /* 0x000fea000383ffff */
.L_x_858:
[----:B0-----:R0:W1:Y:S02]  /*18f20*/  SYNCS.PHASECHK.TRANS64.TRYWAIT P0, [R3+URZ+0x22840], R2 ;  /* 0x02284002030075a7 */ /* 0x001064000800017f */
[----:B-1----:R-:W-:Y:S05]  /*18f30*/  @!P0 NANOSLEEP.SYNCS 0x989680 ;  /* 0x009896800000895d */ /* 0x002fea0003900000 */
[----:B------:R-:W1:Y:S02]  /*18f40*/  @!P0 SYNCS.PHASECHK.TRANS64 P0, [R3+URZ+0x22840], R2 ;  /* 0x02284002030085a7 */ /* 0x000e64000800007f */
[----:B-1----:R-:W-:Y:S05]  /*18f50*/  @!P0 BRA `(.L_x_858) ;  /* 0xfffffffc00f08947 */ /* 0x002fea000383ffff */
[----:B------:R-:W-:Y:S05]  /*18f60*/  BRA `(.L_x_987) ;  /* 0xffffffc000807947 */ /* 0x000fea000383ffff */
.L_x_863:
[----:B-1----:R1:W2:Y:S02]  /*18f70*/  SYNCS.PHASECHK.TRANS64.TRYWAIT P0, [R3+URZ+0x22860], R2 ;  /* 0x02286002030075a7 */ /* 0x0022a4000800017f */
[----:B--2---:R-:W-:Y:S05]  /*18f80*/  @!P0 NANOSLEEP.SYNCS 0x989680 ;  /* 0x009896800000895d */ /* 0x004fea0003900000 */
[----:B------:R-:W2:Y:S02]  /*18f90*/  @!P0 SYNCS.PHASECHK.TRANS64 P0, [R3+URZ+0x22860], R2 ;  /* 0x02286002030085a7 */ /* 0x000ea4000800007f */
[----:B--2---:R-:W-:Y:S05]  /*18fa0*/  @!P0 BRA `(.L_x_863) ;  /* 0xfffffffc00f08947 */ /* 0x004fea000383ffff */
[----:B------:R-:W-:Y:S05]  /*18fb0*/  BRA `(.L_x_988) ;  /* 0xffffffc400047947 */ /* 0x000fea000383ffff */
.L_x_874:
[----:B0-----:R0:W1:Y:S02]  /*18fc0*/  SYNCS.PHASECHK.TRANS64.TRYWAIT P0, [R3+URZ+0x22840], R2 ;  /* 0x02284002030075a7 */ /* 0x001064000800017f */
[----:B-1----:R-:W-:Y:S05]  /*18fd0*/  @!P0 NANOSLEEP.SYNCS 0x989680 ;  /* 0x009896800000895d */ /* 0x002fea0003900000 */
[----:B------:R-:W1:Y:S02]  /*18fe0*/  @!P0 SYNCS.PHASECHK.TRANS64 P0, [R3+URZ+0x22840], R2 ;  /* 0x02284002030085a7 */ /* 0x000e64000800007f */
[----:B-1----:R-:W-:Y:S05]  /*18ff0*/  @!P0 BRA `(.L_x_874) ;  /* 0xfffffffc00f08947 */ /* 0x002fea000383ffff */
[----:B------:R-:W-:Y:S05]  /*19000*/  BRA `(.L_x_989) ;  /* 0xffffffc800f07947 */ /* 0x000fea000383ffff */
.L_x_879:
[----:B-1----:R1:W2:Y:S02]  /*19010*/  SYNCS.PHASECHK.TRANS64.TRYWAIT P0, [R3+URZ+0x22860], R2 ;  /* 0x02286002030075a7 */ /* 0x0022a4000800017f */
[----:B--2---:R-:W-:Y:S05]  /*19020*/  @!P0 NANOSLEEP.SYNCS 0x989680 ;  /* 0x009896800000895d */ /* 0x004fea0003900000 */
[----:B------:R-:W2:Y:S02]  /*19030*/  @!P0 SYNCS.PHASECHK.TRANS64 P0, [R3+URZ+0x22860], R2 ;  /* 0x02286002030085a7 */ /* 0x000ea4000800007f */
[----:B--2---:R-:W-:Y:S05]  /*19040*/  @!P0 BRA `(.L_x_879) ;  /* 0xfffffffc00f08947 */ /* 0x004fea000383ffff */
[----:B------:R-:W-:Y:S05]  /*19050*/  BRA `(.L_x_990) ;  /* 0xffffffcc00787947 */ /* 0x000fea000383ffff */
.L_x_891:
[----:B------:R-:W-:Y:S01]  /*19060*/  BSSY B0, `(.L_x_991) ;  /* 0x0000008000007945 */ /* 0x000fe20003800000 */
[----:B------:R-:W-:Y:S01]  /*19070*/  IMAD.MOV.U32 R13, RZ, RZ, R16 ;  /* 0x000000ffff0d7224 */ /* 0x000fe200078e0010 */
[----:B------:R-:W-:Y:S01]  /*19080*/  MOV R12, RZ ;  /* 0x000000ff000c7202 */ /* 0x000fe20000000f00 */
[----:B------:R-:W-:Y:S02]  /*19090*/  IMAD.MOV.U32 R11, RZ, RZ, 0x1f ;  /* 0x0000001fff0b7424 */ /* 0x000fe400078e00ff */
[----:B------:R-:W-:-:S07]  /*190a0*/  IMAD.MOV.U32 R15, RZ, RZ, -0x1 ;  /* 0xffffffffff0f7424 */ /* 0x000fce00078e00ff */
[----:B--2--5:R-:W-:Y:S05]  /*190b0*/  WARPSYNC.COLLECTIVE R15, `(.L_x_992) ;  /* 0x000000000f087348 */ /* 0x024fea0003c00000 */
[----:B------:R0:W1:Y:S02]  /*190c0*/  SHFL.IDX P6, R14, R13, R12, R11 ;  /* 0x0000000c0d0e7389 */ /* 0x00006400000c000b */
[----:B012--5:R-:W-:Y:S01]  /*190d0*/  ENDCOLLECTIVE ;  /* 0x000000000000791b */ /* 0x027fe20003800000 */
.L_x_992:
[----:B------:R-:W-:Y:S05]  /*190e0*/  BSYNC B0 ;  /* 0x0000000000007941 */ /* 0x000fea0003800000 */
.L_x_991:
        /* <DEDUP_REMOVED lines=9> */
.L_x_993:
[----:B------:R-:W-:Y:S02]  /*19180*/  ULDC UR4, c[0x0][0xc3c] ;  /* 0x00030f0000047ab9 */ /* 0x000fe40000000800 */
[----:B------:R-:W-:-:S13]  /*19190*/  ISETP.GE.OR P1, PT, R5, UR4, !P0 ;  /* 0x0000000405007c0c */ /* 0x000fda000c726670 */
[----:B------:R-:W0:Y:S01]  /*191a0*/  @!P1 LDC.64 R2, c[0x0][0xc80] ;  /* 0x00032000ff029b82 */ /* 0x000e220000000a00 */
[----:B------:R-:W-:Y:S01]  /*191b0*/  IMAD.MOV.U32 R11, RZ, RZ, RZ ;  /* 0x000000ffff0b7224 */ /* 0x000fe200078e00ff */
[----:B------:R-:W-:Y:S01]  /*191c0*/  MOV R4, R14 ;  /* 0x0000000e00047202 */ /* 0x000fe20000000f00 */
        /* <DEDUP_REMOVED lines=13> */
.L_x_994:
[----:B------:R-:W-:Y:S02]  /*192a0*/  IMAD.MOV.U32 R12, RZ, RZ, 0x2 ;  /* 0x00000002ff0c7424 */ /* 0x000fe400078e00ff */
[----:B------:R-:W-:-:S05]  /*192b0*/  IMAD.MOV.U32 R3, RZ, RZ, R14 ;  /* 0x000000ffff037224 */ /* 0x000fca00078e000e */
[----:B------:R-:W-:-:S05]  /*192c0*/  SEL R5, R3, RZ, P1 ;  /* 0x000000ff03057207 */ /* 0x000fca0000800000 */
[----:B------:R-:W-:-:S05]  /*192d0*/  IMAD.IADD R3, R2, 0x1, R5 ;  /* 0x0000000102037824 */ /* 0x000fca00078e0205 */
[----:B------:R-:W-:-:S07]  /*192e0*/  MOV R13, R3 ;  /* 0x00000003000d7202 */ /* 0x000fce0000000f00 */
[----:B------:R-:W-:Y:S05]  /*192f0*/  WARPSYNC.COLLECTIVE R15, `(.L_x_995) ;  /* 0x000000000f087348 */ /* 0x000fea0003c00000 */
[----:B------:R0:W1:Y:S02]  /*19300*/  SHFL.UP P6, R14, R13, R12, R11 ;  /* 0x0400000c0d0e7389 */ /* 0x00006400000c000b */
[----:B01----:R-:W-:Y:S01]  /*19310*/  ENDCOLLECTIVE ;  /* 0x000000000000791b */ /* 0x003fe20003800000 */
.L_x_995:
[----:B------:R-:W-:Y:S02]  /*19320*/  IMAD.MOV.U32 R12, RZ, RZ, 0x4 ;  /* 0x00000004ff0c7424 */ /* 0x000fe400078e00ff */
[----:B------:R-:W-:-:S05]  /*19330*/  IMAD.MOV.U32 R5, RZ, RZ, R14 ;  /* 0x000000ffff057224 */ /* 0x000fca00078e000e */
[----:B------:R-:W-:-:S05]  /*19340*/  SEL R5, R5, RZ, P2 ;  /* 0x000000ff05057207 */ /* 0x000fca0001000000 */
[----:B------:R-:W-:-:S04]  /*19350*/  IMAD.IADD R3, R3, 0x1, R5 ;  /* 0x0000000103037824 */ /* 0x000fc800078e0205 */
[----:B------:R-:W-:-:S07]  /*19360*/  IMAD.MOV.U32 R13, RZ, RZ, R3 ;  /* 0x000000ffff0d7224 */ /* 0x000fce00078e0003 */
[----:B------:R-:W-:Y:S05]  /*19370*/  WARPSYNC.COLLECTIVE R15, `(.L_x_996) ;  /* 0x000000000f087348 */ /* 0x000fea0003c00000 */
[----:B------:R0:W1:Y:S02]  /*19380*/  SHFL.UP P6, R14, R13, R12, R11 ;  /* 0x0400000c0d0e7389 */ /* 0x00006400000c000b */
[----:B01----:R-:W-:Y:S01]  /*19390*/  ENDCOLLECTIVE ;  /* 0x000000000000791b */ /* 0x003fe20003800000 */
.L_x_996:
        /* <DEDUP_REMOVED lines=8> */
.L_x_997:
        /* <DEDUP_REMOVED lines=8> */
.L_x_998:
[----:B------:R-:W-:Y:S02]  /*194a0*/  IMAD.MOV.U32 R12, RZ, RZ, 0x1f ;  /* 0x0000001fff0c7424 */ /* 0x000fe400078e00ff */
[----:B------:R-:W-:Y:S02]  /*194b0*/  IMAD.MOV.U32 R11, RZ, RZ, 0x1f ;  /* 0x0000001fff0b7424 */ /* 0x000fe400078e00ff */
[----:B------:R-:W-:-:S05]  /*194c0*/  IMAD.MOV.U32 R5, RZ, RZ, R14 ;  /* 0x000000ffff057224 */ /* 0x000fca00078e000e */
[----:B------:R-:W-:-:S05]  /*194d0*/  SEL R5, R5, RZ, P5 ;  /* 0x000000ff05057207 */ /* 0x000fca0002800000 */
[----:B------:R-:W-:-:S05]  /*194e0*/  IMAD.IADD R3, R3, 0x1, R5 ;  /* 0x0000000103037824 */ /* 0x000fca00078e0205 */
[----:B------:R-:W-:-:S07]  /*194f0*/  MOV R13, R3 ;  /* 0x00000003000d7202 */ /* 0x000fce0000000f00 */
[----:B------:R-:W-:Y:S05]  /*19500*/  WARPSYNC.COLLECTIVE R15, `(.L_x_999) ;  /* 0x000000000f087348 */ /* 0x000fea0003c00000 */
[----:B------:R0:W1:Y:S02]  /*19510*/  SHFL.IDX P6, R14, R13, R12, R11 ;  /* 0x0000000c0d0e7389 */ /* 0x00006400000c000b */
[----:B01----:R-:W-:Y:S01]  /*19520*/  ENDCOLLECTIVE ;  /* 0x000000000000791b */ /* 0x003fe20003800000 */
.L_x_999:
[----:B------:R-:W-:Y:S01]  /*19530*/  IMAD.MOV.U32 R6, RZ, RZ, R14 ;  /* 0x000000ffff067224 */ /* 0x000fe200078e000e */
[----:B------:R-:W-:Y:S06]  /*19540*/  BRA `(.L_x_1000) ;  /* 0xffffffd000d07947 */ /* 0x000fec000383ffff */
.L_x_896:
[----:B------:R-:W-:Y:S01]  /*19550*/  BSSY B0, `(.L_x_1001) ;  /* 0x0000008000007945 */ /* 0x000fe20003800000 */
[----:B-----5:R-:W-:Y:S02]  /*19560*/  IMAD.MOV.U32 R13, RZ, RZ, R2 ;  /* 0x000000ffff0d7224 */ /* 0x020fe400078e0002 */
[----:B------:R-:W-:Y:S02]  /*19570*/  IMAD.MOV.U32 R12, RZ, RZ, 0x1 ;  /* 0x00000001ff0c7424 */ /* 0x000fe400078e00ff */
[----:B------:R-:W-:Y:S02]  /*19580*/  IMAD.MOV.U32 R11, RZ, RZ, RZ ;  /* 0x000000ffff0b7224 */ /* 0x000fe400078e00ff */
[----:B------:R-:W-:-:S07]  /*19590*/  IMAD.MOV.U32 R15, RZ, RZ, -0x1 ;  /* 0xffffffffff0f7424 */ /* 0x000fce00078e00ff */
[----:B0-----:R-:W-:Y:S05]  /*195a0*/  WARPSYNC.COLLECTIVE R15, `(.L_x_1002) ;  /* 0x000000000f087348 */ /* 0x001fea0003c00000 */
[----:B------:R1:W2:Y:S02]  /*195b0*/  SHFL.UP P6, R14, R13, R12, R11 ;  /* 0x0400000c0d0e7389 */ /* 0x0002a400000c000b */
[----:B012---:R-:W-:Y:S01]  /*195c0*/  ENDCOLLECTIVE ;  /* 0x000000000000791b */ /* 0x007fe20003800000 */
.L_x_1002:
[----:B------:R-:W-:Y:S05]  /*195d0*/  BSYNC B0 ;  /* 0x0000000000007941 */ /* 0x000fea0003800000 */
.L_x_1001:
[----:B------:R-:W-:Y:S01]  /*195e0*/  SEL R3, R14, RZ, P1 ;  /* 0x000000ff0e037207 */ /* 0x000fe20000800000 */
[----:B------:R-:W-:Y:S02]  /*195f0*/  IMAD.MOV.U32 R12, RZ, RZ, 0x2 ;  /* 0x00000002ff0c7424 */ /* 0x000fe400078e00ff */
[----:B------:R-:W-:Y:S01]  /*19600*/  IMAD.MOV.U32 R11, RZ, RZ, RZ ;  /* 0x000000ffff0b7224 */ /* 0x000fe200078e00ff */
[----:B------:R-:W-:Y:S01]  /*19610*/  IADD3 R3, R2, R3, RZ ;  /* 0x0000000302037210 */ /* 0x000fe20007ffe0ff */
[----:B------:R-:W-:-:S04]  /*19620*/  IMAD.MOV.U32 R15, RZ, RZ, -0x1 ;  /* 0xffffffffff0f7424 */ /* 0x000fc800078e00ff */
[----:B------:R-:W-:-:S07]  /*19630*/  IMAD.MOV.U32 R13, RZ, RZ, R3 ;  /* 0x000000ffff0d7224 */ /* 0x000fce00078e0003 */
[----:B------:R-:W-:Y:S05]  /*19640*/  WARPSYNC.COLLECTIVE R15, `(.L_x_1003) ;  /* 0x000000000f087348 */ /* 0x000fea0003c00000 */
[----:B------:R0:W1:Y:S02]  /*19650*/  SHFL.UP P6, R14, R13, R12, R11 ;  /* 0x0400000c0d0e7389 */ /* 0x00006400000c000b */
[----:B01----:R-:W-:Y:S01]  /*19660*/  ENDCOLLECTIVE ;  /* 0x000000000000791b */ /* 0x003fe20003800000 */
.L_x_1003:
[----:B------:R-:W-:Y:S01]  /*19670*/  MOV R12, 0x4 ;  /* 0x00000004000c7802 */ /* 0x000fe20000000f00 */
[----:B------:R-:W-:-:S05]  /*19680*/  IMAD.MOV.U32 R5, RZ, RZ, R14 ;  /* 0x000000ffff057224 */ /* 0x000fca00078e000e */
[----:B------:R-:W-:-:S05]  /*19690*/  SEL R5, R5, RZ, P2 ;  /* 0x000000ff05057207 */ /* 0x000fca0001000000 */
[----:B------:R-:W-:-:S04]  /*196a0*/  IMAD.IADD R3, R3, 0x1, R5 ;  /* 0x0000000103037824 */ /* 0x000fc800078e0205 */
[----:B------:R-:W-:-:S07]  /*196b0*/  IMAD.MOV.U32 R13, RZ, RZ, R3 ;  /* 0x000000ffff0d7224 */ /* 0x000fce00078e0003 */
[----:B------:R-:W-:Y:S05]  /*196c0*/  WARPSYNC.COLLECTIVE R15, `(.L_x_1004) ;  /* 0x000000000f087348 */ /* 0x000fea0003c00000 */
[----:B------:R0:W1:Y:S02]  /*196d0*/  SHFL.UP P6, R14, R13, R12, R11 ;  /* 0x0400000c0d0e7389 */ /* 0x00006400000c000b */
[----:B01----:R-:W-:Y:S01]  /*196e0*/  ENDCOLLECTIVE ;  /* 0x000000000000791b */ /* 0x003fe20003800000 */
.L_x_1004:
        /* <DEDUP_REMOVED lines=8> */
.L_x_1005:
        /* <DEDUP_REMOVED lines=8> */
.L_x_1006:
[----:B------:R-:W-:Y:S02]  /*197f0*/  IMAD.MOV.U32 R12, RZ, RZ, 0x1f ;  /* 0x0000001fff0c7424 */ /* 0x000fe400078e00ff */
[----:B------:R-:W-:Y:S02]  /*19800*/  IMAD.MOV.U32 R11, RZ, RZ, 0x1f ;  /* 0x0000001fff0b7424 */ /* 0x000fe400078e00ff */
[----:B------:R-:W-:-:S05]  /*19810*/  IMAD.MOV.U32 R5, RZ, RZ, R14 ;  /* 0x000000ffff057224 */ /* 0x000fca00078e000e */
[----:B------:R-:W-:-:S05]  /*19820*/  SEL R5, R5, RZ, P5 ;  /* 0x000000ff05057207 */ /* 0x000fca0002800000 */
[----:B------:R-:W-:-:S04]  /*19830*/  IMAD.IADD R3, R3, 0x1, R5 ;  /* 0x0000000103037824 */ /* 0x000fc800078e0205 */
[----:B------:R-:W-:-:S07]  /*19840*/  IMAD.MOV.U32 R13, RZ, RZ, R3 ;  /* 0x000000ffff0d7224 */ /* 0x000fce00078e0003 */
[----:B------:R-:W-:Y:S05]  /*19850*/  WARPSYNC.COLLECTIVE R15, `(.L_x_1007) ;  /* 0x000000000f087348 */ /* 0x000fea0003c00000 */
[----:B------:R0:W1:Y:S02]  /*19860*/  SHFL.IDX P6, R14, R13, R12, R11 ;  /* 0x0000000c0d0e7389 */ /* 0x00006400000c000b */
[----:B01----:R-:W-:Y:S01]  /*19870*/  ENDCOLLECTIVE ;  /* 0x000000000000791b */ /* 0x003fe20003800000 */
.L_x_1007:
[----:B------:R-:W-:Y:S01]  /*19880*/  IMAD.MOV.U32 R6, RZ, RZ, R14 ;  /* 0x000000ffff067224 */ /* 0x000fe200078e000e */
[----:B------:R-:W-:Y:S06]  /*19890*/  BRA `(.L_x_1008) ;  /* 0xffffffd000987947 */ /* 0x000fec000383ffff */
.L_x_898:
[----:B------:R-:W-:Y:S01]  /*198a0*/  BSSY B0, `(.L_x_1009) ;  /* 0x0000006000007945 */ /* 0x000fe20003800000 */
[----:B------:R-:W-:Y:S01]  /*198b0*/  PLOP3.LUT P6, PT, P6, PT, PT, 0x8, 0x0 ;  /* 0x000000000000781c */ /* 0x000fe200037ce170 */
[----:B------:R-:W-:-:S12]  /*198c0*/  IMAD.MOV.U32 R15, RZ, RZ, -0x1 ;  /* 0xffffffffff0f7424 */ /* 0x000fd800078e00ff */
[----:B0----5:R-:W-:Y:S05]  /*198d0*/  WARPSYNC.COLLECTIVE R15, `(.L_x_1010) ;  /* 0x000000000f087348 */ /* 0x021fea0003c00000 */
[----:B------:R-:W-:Y:S01]  /*198e0*/  VOTE.ANY R14, PT, P6 ;  /* 0x00000000000e7806 */ /* 0x000fe200030e0100 */
[----:B0----5:R-:W-:Y:S06]  /*198f0*/  ENDCOLLECTIVE ;  /* 0x000000000000791b */ /* 0x021fec0003800000 */
.L_x_1010:
[----:B------:R-:W-:Y:S05]  /*19900*/  BSYNC B0 ;  /* 0x0000000000007941 */ /* 0x000fea0003800000 */
.L_x_1009:
[----:B------:R-:W-:Y:S01]  /*19910*/  MOV R5, R14 ;  /* 0x0000000e00057202 */ /* 0x000fe20000000f00 */
[----:B------:R-:W-:Y:S02]  /*19920*/  IMAD.MOV.U32 R13, RZ, RZ, R2 ;  /* 0x000000ffff0d7224 */ /* 0x000fe400078e0002 */
[----:B------:R-:W-:Y:S01]  /*19930*/  IMAD.MOV.U32 R11, RZ, RZ, 0x1f ;  /* 0x0000001fff0b7424 */ /* 0x000fe200078e00ff */
[----:B------:R-:W0:Y:S01]  /*19940*/  POPC R4, R5 ;  /* 0x0000000500047309 */ /* 0x000e220000000000 */
[----:B------:R-:W-:Y:S02]  /*19950*/  IMAD.MOV.U32 R15, RZ, RZ, -0x1 ;  /* 0xffffffffff0f7424 */ /* 0x000fe400078e00ff */
[----:B0-----:R-:W-:-:S07]  /*19960*/  IMAD.MOV.U32 R12, RZ, RZ, R4 ;  /* 0x000000ffff0c7224 */ /* 0x001fce00078e0004 */
[----:B------:R-:W-:Y:S05]  /*19970*/  WARPSYNC.COLLECTIVE R15, `(.L_x_1011) ;  /* 0x000000000f087348 */ /* 0x000fea0003c00000 */
[----:B------:R0:W1:Y:S02]  /*19980*/  SHFL.IDX P6, R14, R13, R12, R11 ;  /* 0x0000000c0d0e7389 */ /* 0x00006400000c000b */
[----:B01----:R-:W-:Y:S01]  /*19990*/  ENDCOLLECTIVE ;  /* 0x000000000000791b */ /* 0x003fe20003800000 */
.L_x_1011:
[----:B------:R-:W-:Y:S01]  /*199a0*/  IMAD.MOV.U32 R17, RZ, RZ, R14 ;  /* 0x000000ffff117224 */ /* 0x000fe200078e000e */
[----:B------:R-:W-:Y:S06]  /*199b0*/  BRA `(.L_x_1012) ;  /* 0xffffffd000887947 */ /* 0x000fec000383ffff */
.L_x_900:
[----:B------:R-:W-:Y:S01]  /*199c0*/  BSSY B0, `(.L_x_1013) ;  /* 0x0000007000007945 */ /* 0x000fe20003800000 */
[----:B------:R-:W-:Y:S01]  /*199d0*/  IMAD.MOV.U32 R13, RZ, RZ, R3 ;  /* 0x000000ffff0d7224 */ /* 0x000fe200078e0003 */
[----:B------:R-:W-:Y:S01]  /*199e0*/  MOV R15, 0xffffffff ;  /* 0xffffffff000f7802 */ /* 0x000fe20000000f00 */
[----:B------:R-:W-:-:S07]  /*199f0*/  IMAD.MOV.U32 R11, RZ, RZ, 0x1f ;  /* 0x0000001fff0b7424 */ /* 0x000fce00078e00ff */
[----:B0-2--5:R-:W-:Y:S05]  /*19a00*/  WARPSYNC.COLLECTIVE R15, `(.L_x_1014) ;  /* 0x000000000f087348 */ /* 0x025fea0003c00000 */
[----:B------:R1:W3:Y:S02]  /*19a10*/  SHFL.IDX P6, R14, R13, R12, R11 ;  /* 0x0000000c0d0e7389 */ /* 0x0002e400000c000b */
[----:B0123-5:R-:W-:Y:S01]  /*19a20*/  ENDCOLLECTIVE ;  /* 0x000000000000791b */ /* 0x02ffe20003800000 */
.L_x_1014:
[----:B------:R-:W-:Y:S05]  /*19a30*/  BSYNC B0 ;  /* 0x0000000000007941 */ /* 0x000fea0003800000 */
.L_x_1013:
[----:B------:R-:W-:Y:S01]  /*19a40*/  IMAD.MOV.U32 R2, RZ, RZ, R14 ;  /* 0x000000ffff027224 */ /* 0x000fe200078e000e */
[----:B------:R-:W-:Y:S06]  /*19a50*/  BRA `(.L_x_899) ;  /* 0xffffffd0007c7947 */ /* 0x000fec000383ffff */
.L_x_904:
[----:B0-----:R0:W2:Y:S02]  /*19a60*/  SYNCS.PHASECHK.TRANS64.TRYWAIT P0, [R0+URZ+0x22820], R3 ;  /* 0x02282003000075a7 */ /* 0x0010a4000800017f */
[----:B--2---:R-:W-:Y:S05]  /*19a70*/  @!P0 NANOSLEEP.SYNCS 0x989680 ;  /* 0x009896800000895d */ /* 0x004fea0003900000 */
[----:B------:R-:W2:Y:S02]  /*19a80*/  @!P0 SYNCS.PHASECHK.TRANS64 P0, [R0+URZ+0x22820], R3 ;  /* 0x02282003000085a7 */ /* 0x000ea4000800007f */
[----:B--2---:R-:W-:Y:S05]  /*19a90*/  @!P0 BRA `(.L_x_904) ;  /* 0xfffffffc00f08947 */ /* 0x004fea000383ffff */
[----:B------:R-:W-:Y:S05]  /*19aa0*/  BRA `(.L_x_1015) ;  /* 0xffffffd400707947 */ /* 0x000fea000383ffff */
.L_x_905:
        /* <DEDUP_REMOVED lines=8> */
[----:B01---5:R-:W-:Y:S05]  /*19b30*/  WARPSYNC.COLLECTIVE R15, `(.L_x_1017) ;  /* 0x000000000f087348 */ /* 0x023fea0003c00000 */
[----:B------:R2:W3:Y:S02]  /*19b40*/  SHFL.IDX P6, R14, R13, R12, R11 ;  /* 0x0000000c0d0e7389 */ /* 0x0004e400000c000b */
[----:B0123-5:R-:W-:Y:S01]  /*19b50*/  ENDCOLLECTIVE ;  /* 0x000000000000791b */ /* 0x02ffe20003800000 */
.L_x_1017:
[----:B------:R-:W-:Y:S05]  /*19b60*/  BSYNC B0 ;  /* 0x0000000000007941 */ /* 0x000fea0003800000 */
.L_x_1016:
[----:B------:R-:W-:Y:S05]  /*19b70*/  BRA `(.L_x_1018) ;  /* 0xffffffd400587947 */ /* 0x000fea000383ffff */
.L_x_906:
[----:B------:R-:W-:Y:S01]  /*19b80*/  BSSY B0, `(.L_x_1019) ;  /* 0x0000006000007945 */ /* 0x000fe20003800000 */
[----:B------:R-:W-:-:S07]  /*19b90*/  IMAD.MOV.U32 R15, RZ, RZ, -0x1 ;  /* 0xffffffffff0f7424 */ /* 0x000fce00078e00ff */
[----:B012--5:R-:W-:Y:S05]  /*19ba0*/  WARPSYNC.COLLECTIVE R15, `(.L_x_1020) ;  /* 0x000000000f0c7348 */ /* 0x027fea0003c00000 */
[----:B------:R-:W-:Y:S02]  /*19bb0*/  ELECT P6, UR62, PT ;  /* 0x00000000003e782f */ /* 0x000fe400038c0000 */
[----:B------:R-:W-:Y:S01]  /*19bc0*/  MOV R14, UR62 ;  /* 0x0000003e000e7c02 */ /* 0x000fe20008000f00 */
[----:B012--5:R-:W-:Y:S10]  /*19bd0*/  ENDCOLLECTIVE ;  /* 0x000000000000791b */ /* 0x027ff40003800000 */
.L_x_1020:
[----:B------:R-:W-:Y:S05]  /*19be0*/  BSYNC B0 ;  /* 0x0000000000007941 */ /* 0x000fea0003800000 */
.L_x_1019:
[----:B------:R-:W-:Y:S05]  /*19bf0*/  BRA `(.L_x_1021) ;  /* 0xffffffd4004c7947 */ /* 0x000fea000383ffff */
.L_x_908:
[----:B0-----:R0:W1:Y:S02]  /*19c00*/  SYNCS.PHASECHK.TRANS64.TRYWAIT P0, [R6+URZ], R5 ;  /* 0x00000005060075a7 */ /* 0x001064000800017f */
[----:B-1----:R-:W-:Y:S05]  /*19c10*/  @!P0 NANOSLEEP.SYNCS 0x989680 ;  /* 0x009896800000895d */ /* 0x002fea0003900000 */
[----:B------:R-:W1:Y:S02]  /*19c20*/  @!P0 SYNCS.PHASECHK.TRANS64 P0, [R6+URZ], R5 ;  /* 0x00000005060085a7 */ /* 0x000e64000800007f */
[----:B-1----:R-:W-:Y:S05]  /*19c30*/  @!P0 BRA `(.L_x_908) ;  /* 0xfffffffc00f08947 */ /* 0x002fea000383ffff */
[----:B------:R-:W-:Y:S05]  /*19c40*/  BRA `(.L_x_1022) ;  /* 0xffffffd400887947 */ /* 0x000fea000383ffff */
.L_x_909:
[----:B-1----:R1:W2:Y:S02]  /*19c50*/  SYNCS.PHASECHK.TRANS64.TRYWAIT P0, [R7+URZ], R2 ;  /* 0x00000002070075a7 */ /* 0x0022a4000800017f */
[----:B--2---:R-:W-:Y:S05]  /*19c60*/  @!P0 NANOSLEEP.SYNCS 0x989680 ;  /* 0x009896800000895d */ /* 0x004fea0003900000 */
[----:B------:R-:W2:Y:S02]  /*19c70*/  @!P0 SYNCS.PHASECHK.TRANS64 P0, [R7+URZ], R2 ;  /* 0x00000002070085a7 */ /* 0x000ea4000800007f */
[----:B--2---:R-:W-:Y:S05]  /*19c80*/  @!P0 BRA `(.L_x_909) ;  /* 0xfffffffc00f08947 */ /* 0x004fea000383ffff */
[----:B------:R-:W-:Y:S05]  /*19c90*/  BRA `(.L_x_1023) ;  /* 0xffffffd4007c7947 */ /* 0x000fea000383ffff */
.L_x_911:
[----:B--2---:R2:W3:Y:S02]  /*19ca0*/  SYNCS.PHASECHK.TRANS64.TRYWAIT P0, [R4+URZ], R5 ;  /* 0x00000005040075a7 */ /* 0x0044e4000800017f */
[----:B---3--:R-:W-:Y:S05]  /*19cb0*/  @!P0 NANOSLEEP.SYNCS 0x989680 ;  /* 0x009896800000895d */ /* 0x008fea0003900000 */
[----:B------:R-:W3:Y:S02]  /*19cc0*/  @!P0 SYNCS.PHASECHK.TRANS64 P0, [R4+URZ], R5 ;  /* 0x00000005040085a7 */ /* 0x000ee4000800007f */
[----:B---3--:R-:W-:Y:S05]  /*19cd0*/  @!P0 BRA `(.L_x_911) ;  /* 0xfffffffc00f08947 */ /* 0x008fea000383ffff */
[----:B------:R-:W-:Y:S05]  /*19ce0*/  BRA `(.L_x_1024) ;  /* 0xffffffd400847947 */ /* 0x000fea000383ffff */
.L_x_1025:
        /* <DEDUP_REMOVED lines=9> */
.L_x_6033:


//--------------------- .text._ZN7cutlass13device_kernelIN5flash11enable_sm90INS1_16FlashAttnFwdSm90INS1_25CollectiveMainloopFwdSm90ILi2EN4cute5tupleIJNS5_1CILi1EEES8_S8_EEENS6_IJNS7_ILi128EEENS7_ILi96EEENS7_ILi64EEEEEELi256ENS_6half_tEfNS_4arch4Sm90ELb0ELb0ELb1ELb1ELb0ELb0ELb1ELb1ELb0ELb1ELb0ELb0EEENS1_21CollectiveEpilogueFwdINS6_IJSA_NS7_ILi256EEESB_EEES9_SE_SG_Li256ELb1ELb1ELb0ELb0EEENS1_36VarlenDynamicPersistentTileSchedulerILi128ELi96ELi256ELi128ELb0ELb1ELb1ELb0ELb1ELb1EEEEEEEEEvNT_6ParamsE --------------------------
	.section	.text._ZN7cutlass13device_kernelIN5flash11enable_sm90INS1_16FlashAttnFwdSm90INS1_25CollectiveMainloopFwdSm90ILi2EN4cute5tupleIJNS5_1CILi1EEES8_S8_EEENS6_IJNS7_ILi128EEENS7_ILi96EEENS7_ILi64EEEEEELi256ENS_6half_tEfNS_4arch4Sm90ELb0ELb0ELb1ELb1ELb0ELb0ELb1ELb1ELb0ELb1ELb0ELb0EEENS1_21CollectiveEpilogueFwdINS6_IJSA_NS7_ILi256EEESB_EEES9_SE_SG_Li256ELb1ELb1ELb0ELb0EEENS1_36VarlenDynamicPersistentTileSchedulerILi128ELi96ELi256ELi128ELb0ELb1ELb1ELb0ELb1ELb1EEEEEEEEEvNT_6ParamsE,"ax",@progbits
	.align	128
.text._ZN7cutlass13device_kernelIN5flash11enable_sm90INS1_16FlashAttnFwdSm90INS1_25CollectiveMainloopFwdSm90ILi2EN4cute5tupleIJNS5_1CILi1EEES8_S8_EEENS6_IJNS7_ILi128EEENS7_ILi96EEENS7_ILi64EEEEEELi256ENS_6half_tEfNS_4arch4Sm90ELb0ELb0ELb1ELb1ELb0ELb0ELb1ELb1ELb0ELb1ELb0ELb0EEENS1_21CollectiveEpilogueFwdINS6_IJSA_NS7_ILi256EEESB_EEES9_SE_SG_Li256ELb1ELb1ELb0ELb0EEENS1_36VarlenDynamicPersistentTileSchedulerILi128ELi96ELi256ELi128ELb0ELb1ELb1ELb0ELb1ELb1EEEEEEEEEvNT_6ParamsE:
        .type           _ZN7cutlass13device_kernelIN5flash11enable_sm90INS1_16FlashAttnFwdSm90INS1_25CollectiveMainloopFwdSm90ILi2EN4cute5tupleIJNS5_1CILi1EEES8_S8_EEENS6_IJNS7_ILi128EEENS7_ILi96EEENS7_ILi64EEEEEELi256ENS_6half_tEfNS_4arch4Sm90ELb0ELb0ELb1ELb1ELb0ELb0ELb1ELb1ELb0ELb1ELb0ELb0EEENS1_21CollectiveEpilogueFwdINS6_IJSA_NS7_ILi256EEESB_EEES9_SE_SG_Li256ELb1ELb1ELb0ELb0EEENS1_36VarlenDynamicPersistentTileSchedulerILi128ELi96ELi256ELi128ELb0ELb1ELb1ELb0ELb1ELb1EEEEEEEEEvNT_6ParamsE,@function
        .size           _ZN7cutlass13device_kernelIN5flash11enable_sm90INS1_16FlashAttnFwdSm90INS1_25CollectiveMainloopFwdSm90ILi2EN4cute5tupleIJNS5_1CILi1EEES8_S8_EEENS6_IJNS7_ILi128EEENS7_ILi96EEENS7_ILi64EEEEEELi256ENS_6half_tEfNS_4arch4Sm90ELb0ELb0ELb1ELb1ELb0ELb0ELb1ELb1ELb0ELb1ELb0ELb0EEENS1_21CollectiveEpilogueFwdINS6_IJSA_NS7_ILi256EEESB_EEES9_SE_SG_Li256ELb1ELb1ELb0ELb0EEENS1_36VarlenDynamicPersistentTileSchedulerILi128ELi96ELi256ELi128ELb0ELb1ELb1ELb0ELb1ELb1EEEEEEEEEvNT_6ParamsE,(.L_x_6034 - _ZN7cutlass13device_kernelIN5flash11enable_sm90INS1_16FlashAttnFwdSm90INS1_25CollectiveMainloopFwdSm90ILi2EN4cute5tupleIJNS5_1CILi1EEES8_S8_EEENS6_IJNS7_ILi128EEENS7_ILi96EEENS7_ILi64EEEEEELi256ENS_6half_tEfNS_4arch4Sm90ELb0ELb0ELb1ELb1ELb0ELb0ELb1ELb1ELb0ELb1ELb0ELb0EEENS1_21CollectiveEpilogueFwdINS6_IJSA_NS7_ILi256EEESB_EEES9_SE_SG_Li256ELb1ELb1ELb0ELb0EEENS1_36VarlenDynamicPersistentTileSchedulerILi128ELi96ELi256ELi128ELb0ELb1ELb1ELb0ELb1ELb1EEEEEEEEEvNT_6ParamsE)
        .other          _ZN7cutlass13device_kernelIN5flash11enable_sm90INS1_16FlashAttnFwdSm90INS1_25CollectiveMainloopFwdSm90ILi2EN4cute5tupleIJNS5_1CILi1EEES8_S8_EEENS6_IJNS7_ILi128EEENS7_ILi96EEENS7_ILi64EEEEEELi256ENS_6half_tEfNS_4arch4Sm90ELb0ELb0ELb1ELb1ELb0ELb0ELb1ELb1ELb0ELb1ELb0ELb0EEENS1_21CollectiveEpilogueFwdINS6_IJSA_NS7_ILi256EEESB_EEES9_SE_SG_Li256ELb1ELb1ELb0ELb0EEENS1_36VarlenDynamicPersistentTileSchedulerILi128ELi96ELi256ELi128ELb0ELb1ELb1ELb0ELb1ELb1EEEEEEEEEvNT_6ParamsE,@"STO_CUDA_ENTRY STV_DEFAULT"
_ZN7cutlass13device_kernelIN5flash11enable_sm90INS1_16FlashAttnFwdSm90INS1_25CollectiveMainloopFwdSm90ILi2EN4cute5tupleIJNS5_1CILi1EEES8_S8_EEENS6_IJNS7_ILi128EEENS7_ILi96EEENS7_ILi64EEEEEELi256ENS_6half_tEfNS_4arch4Sm90ELb0ELb0ELb1ELb1ELb0ELb0ELb1ELb1ELb0ELb1ELb0ELb0EEENS1_21CollectiveEpilogueFwdINS6_IJSA_NS7_ILi256EEESB_EEES9_SE_SG_Li256ELb1ELb1ELb0ELb0EEENS1_36VarlenDynamicPersistentTileSchedulerILi128ELi96ELi256ELi128ELb0ELb1ELb1ELb0ELb1ELb1EEEEEEEEEvNT_6ParamsE:
        /* <DEDUP_REMOVED lines=18> */
.L_x_1027:
[----:B------:R-:W-:Y:S05]  /*0120*/  BSYNC B0 ;  /* 0x0000000000007941 */ /* 0x000fea0003800000 */
.L_x_1026:
        /* <DEDUP_REMOVED lines=43> */
.L_x_1028:
        /* <DEDUP_REMOVED lines=22> */
.L_x_1029:
        /* <DEDUP_REMOVED lines=18> */
.L_x_1030:
        /* <DEDUP_REMOVED lines=22> */
.L_x_1031:
        /* <DEDUP_REMOVED lines=22> */
.L_x_1032:
[----:B0-----:R-:W-:Y:S01]  /*0920*/  UMOV UR4, 0x1 ;  /* 0x0000000100047882 */ /* 0x001fe20000000000 */
[----:B------:R-:W-:Y:S01]  /*0930*/  PLOP3.LUT P0, PT, PT, PT, UP0, 0x80, 0x0 ;  /* 0x000000000000781c */ /* 0x000fe20003f0f008 */
[----:B------:R-:W-:Y:S01]  /*0940*/  USEL UR4, UR4, 0x2, !UP0 ;  /* 0x0000000204047887 */ /* 0x000fe2000c000000 */
[----:B------:R-:W-:Y:S01]  /*0950*/  NOP ;  /* 0x0000000000007918 */ /* 0x000fe20000000000 */
[----:B------:R-:W-:-:S04]  /*0960*/  ULDC.64 UR38, c[0x0][0x208] ;  /* 0x0000820000267ab9 */ /* 0x000fc80000000a00 */
[----:B------:R-:W-:-:S05]  /*0970*/  IMAD.U32 R2, RZ, RZ, UR4 ;  /* 0x00000004ff027e24 */ /* 0x000fca000f8e00ff */
[----:B------:R0:W-:Y:S01]  /*0980*/  STL [R1+0x74], R2 ;  /* 0x0000740201007387 */ /* 0x0001e20000100800 */
[----:B-123--:R-:W-:Y:S06]  /*0990*/  BAR.SYNC.DEFER_BLOCKING 0x0 ;  /* 0x0000000000007b1d */ /* 0x00efec0000010000 */
[----:B------:R-:W-:Y:S05]  /*09a0*/  @!P0 BRA `(.L_x_1033) ;  /* 0x0000009800c88947 */ /* 0x000fea0003800000 */
.L_x_1034:
[----:B------:R-:W-:-:S08]  /*09b0*/  NOP ;  /* 0x0000000000007918 */ /* 0x000fd00000000000 */
[----:B------:R-:W1:Y:S02]  /*09c0*/  USETMAXREG.TRY_ALLOC.CTAPOOL UP0, 0xf0 ;  /* 0x000000f0000079c8 */ /* 0x000e640008000600 */
[----:B-1----:R-:W-:-:S13]  /*09d0*/  PLOP3.LUT P0, PT, PT, PT, UP0, 0x80, 0x0 ;  /* 0x000000000000781c */ /* 0x002fda0003f0f008 */
[----:B------:R-:W-:Y:S05]  /*09e0*/  @!P0 BRA `(.L_x_1034) ;  /* 0xfffffffc00f08947 */ /* 0x000fea000383ffff */
[----:B------:R-:W1:Y:S01]  /*09f0*/  S2R R0, SR_TID.X ;  /* 0x0000000000007919 */ /* 0x000e620000002100 */
[----:B------:R-:W2:Y:S01]  /*0a00*/  S2UR UR5, SR_CgaCtaId ;  /* 0x00000000000579c3 */ /* 0x000ea20000008800 */
[----:B------:R-:W-:-:S07]  /*0a10*/  UMOV UR4, 0x400 ;  /* 0x0000040000047882 */ /* 0x000fce0000000000 */
[----:B------:R-:W-:Y:S06]  /*0a20*/  BAR.ARV 0x8, 0x180 ;  /* 0x0206000000007b1d */ /* 0x000fec0000002000 */
[----:B--2---:R-:W-:Y:S01]  /*0a30*/  ULEA UR4, UR5, UR4, 0x18 ;  /* 0x0000000405047291 */ /* 0x004fe2000f8ec03f */
[----:B-1----:R-:W-:-:S04]  /*0a40*/  SHF.R.U32.HI R0, RZ, 0x7, R0 ;  /* 0x00000007ff007819 */ /* 0x002fc80000011600 */
[----:B------:R-:W-:-:S13]  /*0a50*/  ISETP.NE.AND P0, PT, R0, 0x1, PT ;  /* 0x000000010000780c */ /* 0x000fda0003f05270 */
[----:B------:R-:W-:Y:S08]  /*0a60*/  @!P0 BAR.ARV 0x9, 0x100 ;  /* 0x0244000000008b1d */ /* 0x000ff00000002000 */
[----:B------:R-:W-:Y:S06]  /*0a70*/  BAR.SYNC.DEFER_BLOCKING 0x5, 0x180 ;  /* 0x0146000000007b1d */ /* 0x000fec0000010000 */
[----:B------:R-:W1:Y:S01]  /*0a80*/  LDS.128 R12, [UR4+0x324d0] ;  /* 0x0324d004ff0c7984 */ /* 0x000e620008000c00 */
[----:B------:R-:W-:Y:S01]  /*0a90*/  ULDC UR4, c[0x0][0xd3c] ;  /* 0x00034f0000047ab9 */ /* 0x000fe20000000800 */
[----:B------:R-:W-:Y:S06]  /*0aa0*/  BAR.ARV 0x4, 0x180 ;  /* 0x0106000000007b1d */ /* 0x000fec0000002000 */
[----:B-1----:R-:W-:-:S13]  /*0ab0*/  ISETP.GE.AND P0, PT, R15, UR4, PT ;  /* 0x000000040f007c0c */ /* 0x002fda000bf06270 */
[----:B------:R-:W-:Y:S05]  /*0ac0*/  @P0 EXIT ;  /* 0x000000000000094d */ /* 0x000fea0003800000 */
[----:B0-----:R-:W2:Y:S01]  /*0ad0*/  LDL R2, [R1+0x74] ;  /* 0x0000740001027983 */ /* 0x001ea20000100800 */
[----:B------:R-:W-:Y:S01]  /*0ae0*/  R2UR UR5, R13 ;  /* 0x000000000d0572ca */ /* 0x000fe200000e0000 */
[----:B------:R-:W-:Y:S01]  /*0af0*/  UMOV UR37, URZ ;  /* 0x0000003f00257c82 */ /* 0x000fe20008000000 */
[----:B------:R-:W-:Y:S01]  /*0b00*/  R2UR UR6, R14 ;  /* 0x000000000e0672ca */ /* 0x000fe200000e0000 */
[----:B------:R-:W0:Y:S01]  /*0b10*/  S2R R0, SR_TID.X ;  /* 0x0000000000007919 */ /* 0x000e220000002100 */
[----:B------:R-:W-:Y:S01]  /*0b20*/  UMOV UR36, URZ ;  /* 0x0000003f00247c82 */ /* 0x000fe20008000000 */
[----:B0-----:R-:W-:-:S05]  /*0b30*/  VIADD R231, R0, 0xffffff80 ;  /* 0xffffff8000e77836 */ /* 0x001fca0000000000 */
[----:B------:R-:W-:-:S04]  /*0b40*/  SHF.R.S32.HI R0, RZ, 0x1f, R231 ;  /* 0x0000001fff007819 */ /* 0x000fc800000114e7 */
[CC--:B------:R-:W-:Y:S02]  /*0b50*/  LEA.HI R3, R0.reuse, R231.reuse, RZ, 0x4 ;  /* 0x000000e700037211 */ /* 0x0c0fe400078f20ff */
[CC--:B------:R-:W-:Y:S02]  /*0b60*/  LEA.HI R4, R0.reuse, R231.reuse, RZ, 0x5 ;  /* 0x000000e700047211 */ /* 0x0c0fe400078f28ff */
[----:B------:R-:W-:Y:S02]  /*0b70*/  SHF.R.S32.HI R6, RZ, 0x4, R3 ;  /* 0x00000004ff067819 */ /* 0x000fe40000011403 */
[----:B------:R-:W-:Y:S01]  /*0b80*/  LEA.HI R11, R0, R231, RZ, 0x2 ;  /* 0x000000e7000b7211 */ /* 0x000fe200078f10ff */
[----:B------:R-:W-:Y:S01]  /*0b90*/  IMAD.SHL.U32 R5, R4, 0x20, RZ ;  /* 0x0000002004057824 */ /* 0x000fe200078e00ff */
[C---:B------:R-:W-:Y:S02]  /*0ba0*/  LOP3.LUT R4, R3.reuse, 0x3fffff0, RZ, 0xc0, !PT ;  /* 0x03fffff003047812 */ /* 0x040fe400078ec0ff */
[----:B------:R-:W-:-:S02]  /*0bb0*/  LEA.HI R3, R3, R6, RZ, 0x1 ;  /* 0x0000000603037211 */ /* 0x000fc400078f08ff */
[----:B------:R-:W-:Y:S01]  /*0bc0*/  LOP3.LUT R5, R5, 0xfffffc00, RZ, 0xc0, !PT ;  /* 0xfffffc0005057812 */ /* 0x000fe200078ec0ff */
[----:B------:R-:W-:Y:S01]  /*0bd0*/  IMAD.IADD R4, R231, 0x1, -R4 ;  /* 0x00000001e7047824 */ /* 0x000fe200078e0a04 */
[----:B------:R-:W-:-:S03]  /*0be0*/  LOP3.LUT R3, R3, 0x1ffffffe, RZ, 0xc0, !PT ;  /* 0x1ffffffe03037812 */ /* 0x000fc600078ec0ff */
[----:B------:R-:W-:Y:S02]  /*0bf0*/  IMAD R4, R4, 0x40, R5 ;  /* 0x0000004004047824 */ /* 0x000fe400078e0205 */
[----:B------:R-:W-:Y:S01]  /*0c00*/  IMAD.IADD R3, R6, 0x1, -R3 ;  /* 0x0000000106037824 */ /* 0x000fe200078e0a03 */
[----:B------:R-:W-:-:S03]  /*0c10*/  LOP3.LUT R6, R11, 0xfffffffc, RZ, 0xc0, !PT ;  /* 0xfffffffc0b067812 */ /* 0x000fc600078ec0ff */
[----:B------:R-:W-:Y:S02]  /*0c20*/  IMAD R225, R3, 0x8, R4 ;  /* 0x0000000803e17824 */ /* 0x000fe400078e0204 */
[----:B------:R-:W-:Y:S01]  /*0c30*/  IMAD.IADD R5, R231, 0x1, -R6 ;  /* 0x00000001e7057824 */ /* 0x000fe200078e0a06 */
[----:B--2---:R-:W-:Y:S02]  /*0c40*/  R2UR UR4, R2 ;  /* 0x00000000020472ca */ /* 0x004fe400000e0000 */
[CC--:B------:R-:W-:Y:S02]  /*0c50*/  LEA.HI R2, R0.reuse, R231.reuse, RZ, 0x7 ;  /* 0x000000e700027211 */ /* 0x0c0fe400078f38ff */
[----:B------:R-:W-:Y:S02]  /*0c60*/  LEA.HI R0, R0, R231, RZ, 0x3 ;  /* 0x000000e700007211 */ /* 0x000fe400078f18ff */
[----:B------:R-:W-:Y:S02]  /*0c70*/  LOP3.LUT R220, R2, 0xffffff80, RZ, 0xc0, !PT ;  /* 0xffffff8002dc7812 */ /* 0x000fe400078ec0ff */
[----:B------:R-:W-:-:S02]  /*0c80*/  SHF.R.S32.HI R221, RZ, 0x7, R2 ;  /* 0x00000007ffdd7819 */ /* 0x000fc40000011402 */
[----:B------:R-:W-:Y:S01]  /*0c90*/  SHF.R.S32.HI R204, RZ, 0x3, R0 ;  /* 0x00000003ffcc7819 */ /* 0x000fe20000011400 */
[----:B------:R-:W-:Y:S01]  /*0ca0*/  IMAD.IADD R220, R231, 0x1, -R220 ;  /* 0x00000001e7dc7824 */ /* 0x000fe200078e0adc */
[----:B------:R-:W-:Y:S01]  /*0cb0*/  LEA.HI R2, R2, R221, RZ, 0x1 ;  /* 0x000000dd02027211 */ /* 0x000fe200078f08ff */
[----:B------:R-:W-:-:S03]  /*0cc0*/  ULOP3.LUT UR4, UR4, 0x1, URZ, 0xfc, !UPT ;  /* 0x0000000104047892 */ /* 0x000fc6000f8efc3f */
[----:B------:R-:W-:Y:S02]  /*0cd0*/  SHF.R.S32.HI R7, RZ, 0x1f, R220 ;  /* 0x0000001fff077819 */ /* 0x000fe400000114dc */
[----:B------:R-:W-:Y:S01]  /*0ce0*/  LOP3.LUT R6, R2, 0x3fffffe, RZ, 0xc0, !PT ;  /* 0x03fffffe02067812 */ /* 0x000fe200078ec0ff */
[----:B------:R-:W-:Y:S01]  /*0cf0*/  IMAD.U32 R226, RZ, RZ, UR4 ;  /* 0x00000004ffe27e24 */ /* 0x000fe2000f8e00ff */
[CC--:B------:R-:W-:Y:S01]  /*0d00*/  LEA.HI R8, R7.reuse, R220.reuse, RZ, 0x2 ;  /* 0x000000dc07087211 */ /* 0x0c0fe200078f10ff */
[----:B------:R-:W-:Y:S01]  /*0d10*/  UMOV UR4, URZ ;  /* 0x0000003f00047c82 */ /* 0x000fe20008000000 */
[----:B------:R-:W-:Y:S01]  /*0d20*/  LEA.HI R7, R7, R220, RZ, 0x5 ;  /* 0x000000dc07077211 */ /* 0x000fe200078f28ff */
[----:B------:R-:W-:Y:S01]  /*0d30*/  IMAD.IADD R6, R221, 0x1, -R6 ;  /* 0x00000001dd067824 */ /* 0x000fe200078e0a06 */
[--C-:B------:R-:W-:Y:S01]  /*0d40*/  SHF.R.S32.HI R9, RZ, 0x2, R8.reuse ;  /* 0x00000002ff097819 */ /* 0x100fe20000011408 */
[----:B------:R-:W-:Y:S01]  /*0d50*/  IMAD.U32 R219, RZ, RZ, UR4 ;  /* 0x00000004ffdb7e24 */ /* 0x000fe2000f8e00ff */
[----:B------:R-:W-:-:S02]  /*0d60*/  SHF.R.S32.HI R10, RZ, 0x1f, R8 ;  /* 0x0000001fff0a7819 */ /* 0x000fc40000011408 */
[----:B------:R-:W-:Y:S02]  /*0d70*/  LOP3.LUT R2, R0, 0xfffffff8, RZ, 0xc0, !PT ;  /* 0xfffffff800027812 */ /* 0x000fe400078ec0ff */
[----:B------:R-:W-:Y:S02]  /*0d80*/  LEA.HI R10, R10, R9, RZ, 0x3 ;  /* 0x000000090a0a7211 */ /* 0x000fe400078f18ff */
[----:B------:R-:W-:Y:S01]  /*0d90*/  SHF.R.S32.HI R7, RZ, 0x5, R7 ;  /* 0x00000005ff077819 */ /* 0x000fe20000011407 */
[----:B------:R-:W-:Y:S01]  /*0da0*/  IMAD.IADD R201, R231, 0x1, -R2 ;  /* 0x00000001e7c97824 */ /* 0x000fe200078e0a02 */
[----:B------:R-:W-:Y:S02]  /*0db0*/  LOP3.LUT R10, R10, 0xfffffff8, RZ, 0xc0, !PT ;  /* 0xfffffff80a0a7812 */ /* 0x000fe400078ec0ff */
[----:B------:R-:W-:Y:S01]  /*0dc0*/  LOP3.LUT R223, R8, 0x7ffffffc, RZ, 0xc0, !PT ;  /* 0x7ffffffc08df7812 */ /* 0x000fe200078ec0ff */
[----:B------:R-:W-:Y:S02]  /*0dd0*/  IMAD.SHL.U32 R2, R201, 0x8, RZ ;  /* 0x00000008c9027824 */ /* 0x000fe400078e00ff */
[----:B------:R-:W-:Y:S01]  /*0de0*/  IMAD.IADD R10, R9, 0x1, -R10 ;  /* 0x00000001090a7824 */ /* 0x000fe200078e0a0a */
[----:B------:R-:W-:Y:S01]  /*0df0*/  LEA.HI R9, R5, R5, RZ, 0x1 ;  /* 0x0000000505097211 */ /* 0x000fe200078f08ff */
[C---:B------:R-:W-:Y:S01]  /*0e00*/  VIADD R23, R2.reuse, 0x40 ;  /* 0x0000004002177836 */ /* 0x040fe20000000000 */
[----:B------:R-:W-:Y:S01]  /*0e10*/  SHF.R.S32.HI R230, RZ, 0x1f, R2 ;  /* 0x0000001fffe67819 */ /* 0x000fe20000011402 */
[----:B------:R-:W-:Y:S01]  /*0e20*/  IMAD R7, R7, 0x10, R10 ;  /* 0x0000001007077824 */ /* 0x000fe200078e020a */
[----:B------:R-:W-:Y:S01]  /*0e30*/  LOP3.LUT R10, R9, 0x1ffffffe, RZ, 0xc0, !PT ;  /* 0x1ffffffe090a7812 */ /* 0x000fe200078ec0ff */
[C---:B------:R-:W-:Y:S01]  /*0e40*/  VIADD R22, R2.reuse, 0x80 ;  /* 0x0000008002167836 */ /* 0x040fe20000000000 */
[----:B------:R-:W-:Y:S01]  /*0e50*/  SHF.R.S32.HI R229, RZ, 0x1f, R23 ;  /* 0x0000001fffe57819 */ /* 0x000fe20000011417 */
[----:B------:R-:W-:-:S02]  /*0e60*/  VIADD R200, R2, 0xc0 ;  /* 0x000000c002c87836 */ /* 0x000fc40000000000 */
[----:B------:R-:W-:Y:S01]  /*0e70*/  IMAD.IADD R5, R5, 0x1, -R10 ;  /* 0x0000000105057824 */ /* 0x000fe200078e0a0a */
[----:B------:R-:W-:Y:S01]  /*0e80*/  SHF.R.S32.HI R228, RZ, 0x1f, R22 ;  /* 0x0000001fffe47819 */ /* 0x000fe20000011416 */
[----:B------:R-:W-:Y:S01]  /*0e90*/  IMAD R222, R6, 0x40, R7 ;  /* 0x0000004006de7824 */ /* 0x000fe200078e0207 */
[----:B------:R-:W-:Y:S01]  /*0ea0*/  SHF.R.S32.HI R227, RZ, 0x1f, R200 ;  /* 0x0000001fffe37819 */ /* 0x000fe200000114c8 */
[----:B------:R-:W-:Y:S02]  /*0eb0*/  IMAD.MOV.U32 R7, RZ, RZ, R15 ;  /* 0x000000ffff077224 */ /* 0x000fe400078e000f */
[----:B------:R-:W-:Y:S02]  /*0ec0*/  IMAD.IADD R223, R220, 0x1, -R223 ;  /* 0x00000001dcdf7824 */ /* 0x000fe400078e0adf */
[----:B------:R-:W-:-:S07]  /*0ed0*/  IMAD R224, R5, 0x8, R222 ;  /* 0x0000000805e07824 */ /* 0x000fce00078e02de */
.L_x_1077:
[----:B0-23--:R-:W0:Y:S01]  /*0ee0*/  LDC.64 R4, c[0x0][0xd88] ;  /* 0x00036200ff047b82 */ /* 0x00de220000000a00 */
[----:B------:R-:W-:Y:S01]  /*0ef0*/  ULDC.64 UR8, c[0x0][0xb20] ;  /* 0x0002c80000087ab9 */ /* 0x000fe20000000a00 */
[----:B------:R-:W-:Y:S01]  /*0f00*/  ULDC.64 UR10, c[0x0][0x418] ;  /* 0x00010600000a7ab9 */ /* 0x000fe20000000a00 */
[----:B------:R-:W-:Y:S01]  /*0f10*/  IMAD.MOV.U32 R0, RZ, RZ, RZ ;  /* 0x000000ffff007224 */ /* 0x000fe200078e00ff */
[----:B------:R-:W-:Y:S01]  /*0f20*/  ULDC UR4, c[0x0][0x424] ;  /* 0x0001090000047ab9 */ /* 0x000fe20000000800 */
[----:B------:R-:W-:Y:S01]  /*0f30*/  ULDC UR7, c[0x0][0x2f0] ;  /* 0x0000bc0000077ab9 */ /* 0x000fe20000000800 */
[----:B0-----:R-:W-:-:S06]  /*0f40*/  IMAD.WIDE R4, R7, 0x4, R4 ;  /* 0x0000000407047825 */ /* 0x001fcc00078e0204 */
[----:B------:R-:W2:Y:S01]  /*0f50*/  LDG.E R4, desc[UR38][R4.64] ;  /* 0x0000002604047981 */ /* 0x000ea2000c1e1900 */
[----:B------:R-:W-:-:S04]  /*0f60*/  UISETP.NE.U32.AND UP0, UPT, UR8, URZ, UPT ;  /* 0x0000003f0800728c */ /* 0x000fc8000bf05070 */
[----:B------:R-:W-:-:S06]  /*0f70*/  UISETP.NE.AND.EX UP0, UPT, UR9, URZ, UPT, UP0 ;  /* 0x0000003f0900728c */ /* 0x000fcc000bf05300 */
[----:B------:R-:W-:Y:S02]  /*0f80*/  PLOP3.LUT P0, PT, PT, PT, UP0, 0x80, 0x0 ;  /* 0x000000000000781c */ /* 0x000fe40003f0f008 */
[----:B--2---:R-:W-:-:S13]  /*0f90*/  R2UR UR61, R4 ;  /* 0x00000000043d72ca */ /* 0x004fda00000e0000 */
[----:B------:R-:W-:Y:S02]  /*0fa0*/  USHF.R.S32.HI UR12, URZ, 0x1f, UR61 ;  /* 0x0000001f3f0c7899 */ /* 0x000fe4000801143d */
[----:B------:R-:W-:-:S04]  /*0fb0*/  @UP0 ULEA UR8, UP1, UR61, UR8, 0x2 ;  /* 0x000000083d080291 */ /* 0x000fc8000f82103f */
[----:B------:R-:W-:Y:S02]  /*0fc0*/  @UP0 ULEA.HI.X UR9, UR61, UR9, UR12, 0x2, UP1 ;  /* 0x000000093d090291 */ /* 0x000fe400088f140c */
[----:B------:R-:W-:Y:S02]  /*0fd0*/  IMAD.U32 R218, RZ, RZ, UR12 ;  /* 0x0000000cffda7e24 */ /* 0x000fe4000f8e00ff */
[----:B------:R-:W-:Y:S02]  /*0fe0*/  IMAD.U32 R6, RZ, RZ, UR8 ;  /* 0x00000008ff067e24 */ /* 0x000fe4000f8e00ff */
[----:B------:R-:W-:Y:S01]  /*0ff0*/  IMAD.U32 R7, RZ, RZ, UR9 ;  /* 0x00000009ff077e24 */ /* 0x000fe2000f8e00ff */
[----:B------:R-:W-:Y:S02]  /*1000*/  ULDC.64 UR8, c[0x0][0xb18] ;  /* 0x0002c60000087ab9 */ /* 0x000fe40000000a00 */
[----:B------:R-:W-:Y:S02]  /*1010*/  UISETP.NE.U32.AND UP1, UPT, UR8, URZ, UPT ;  /* 0x0000003f0800728c */ /* 0x000fe4000bf25070 */
[----:B------:R-:W-:Y:S01]  /*1020*/  UISETP.NE.U32.AND UP0, UPT, UR10, URZ, UPT ;  /* 0x0000003f0a00728c */ /* 0x000fe2000bf05070 */
[----:B------:R0:W5:Y:S01]  /*1030*/  @P0 LDG.E R0, desc[UR38][R6.64] ;  /* 0x0000002606000981 */ /* 0x000162000c1e1900 */
[----:B------:R-:W-:-:S02]  /*1040*/  UISETP.NE.AND.EX UP1, UPT, UR9, URZ, UPT, UP1 ;  /* 0x0000003f0900728c */ /* 0x000fc4000bf25310 */
[----:B------:R-:W-:-:S04]  /*1050*/  UISETP.NE.AND.EX UP0, UPT, UR11, URZ, UPT, UP0 ;  /* 0x0000003f0b00728c */ /* 0x000fc8000bf05300 */
[----:B------:R-:W-:Y:S01]  /*1060*/  USEL UR4, UR4, 0x1, UP0 ;  /* 0x0000000104047887 */ /* 0x000fe20008000000 */
[----:B------:R-:W-:-:S03]  /*1070*/  PLOP3.LUT P0, PT, PT, PT, UP1, 0x80, 0x0 ;  /* 0x000000000000781c */ /* 0x000fc60003f0f018 */
[----:B------:R-:W-:Y:S02]  /*1080*/  UIMAD UR4, UR4, UR7, URZ ;  /* 0x00000007040472a4 */ /* 0x000fe4000f8e023f */
[----:B------:R-:W-:-:S04]  /*1090*/  @UP1 ULEA UR8, UP0, UR61, UR8, 0x2 ;  /* 0x000000083d081291 */ /* 0x000fc8000f80103f */
[----:B------:R-:W-:Y:S01]  /*10a0*/  @UP1 ULEA.HI.X UR9, UR61, UR9, UR12, 0x2, UP0 ;  /* 0x000000093d091291 */ /* 0x000fe200080f140c */
[----:B------:R-:W-:Y:S02]  /*10b0*/  IMAD.U32 R153, RZ, RZ, UR4 ;  /* 0x00000004ff997e24 */ /* 0x000fe4000f8e00ff */
[----:B------:R-:W-:-:S03]  /*10c0*/  IMAD.U32 R4, RZ, RZ, UR8 ;  /* 0x00000008ff047e24 */ /* 0x000fc6000f8e00ff */
[----:B------:R-:W-:-:S05]  /*10d0*/  IMAD.U32 R5, RZ, RZ, UR9 ;  /* 0x00000009ff057e24 */ /* 0x000fca000f8e00ff */
[----:B------:R0:W5:Y:S01]  /*10e0*/  @P0 LDG.E R153, desc[UR38][R4.64] ;  /* 0x0000002604990981 */ /* 0x000162000c1e1900 */
[----:B------:R-:W-:Y:S02]  /*10f0*/  IMAD.U32 R203, RZ, RZ, UR5 ;  /* 0x00000005ffcb7e24 */ /* 0x000fe4000f8e00ff */
[----:B------:R-:W-:Y:S01]  /*1100*/  IMAD.U32 R202, RZ, RZ, UR6 ;  /* 0x00000006ffca7e24 */ /* 0x000fe2000f8e00ff */
[----:B-1--4-:R-:W-:Y:S06]  /*1110*/  @P0 BRA `(.L_x_1035) ;  /* 0x00000000002c0947 */ /* 0x012fec0003800000 */
[----:B------:R-:W-:Y:S02]  /*1120*/  ULDC.64 UR4, c[0x0][0xb00] ;  /* 0x0002c00000047ab9 */ /* 0x000fe40000000a00 */
[----:B------:R-:W-:-:S04]  /*1130*/  ISETP.NE.U32.AND P0, PT, RZ, UR4, PT ;  /* 0x00000004ff007c0c */ /* 0x000fc8000bf05070 */
[----:B------:R-:W-:-:S13]  /*1140*/  ISETP.NE.AND.EX P0, PT, RZ, UR5, PT, P0 ;  /* 0x00000005ff007c0c */ /* 0x000fda000bf05300 */
[----:B------:R-:W-:Y:S05]  /*1150*/  @!P0 BRA `(.L_x_1035) ;  /* 0x00000000001c8947 */ /* 0x000fea0003800000 */
[----:B------:R-:W-:Y:S02]  /*1160*/  ULDC.64 UR4, c[0x0][0xb00] ;  /* 0x0002c00000047ab9 */ /* 0x000fe40000000a00 */
[----:B------:R-:W-:-:S06]  /*1170*/  UIMAD.WIDE UR4, UR61, 0x4, UR4 ;  /* 0x000000043d0478a5 */ /* 0x000fcc000f8e0204 */
[----:B0-----:R-:W-:Y:S02]  /*1180*/  IMAD.U32 R4, RZ, RZ, UR4 ;  /* 0x00000004ff047e24 */ /* 0x001fe4000f8e00ff */
[----:B------:R-:W-:-:S05]  /*1190*/  IMAD.U32 R5, RZ, RZ, UR5 ;  /* 0x00000005ff057e24 */ /* 0x000fca000f8e00ff */
[----:B-----5:R-:W2:Y:S04]  /*11a0*/  LDG.E R153, desc[UR38][R4.64] ;  /* 0x0000002604997981 */ /* 0x020ea8000c1e1900 */
[----:B------:R-:W2:Y:S02]  /*11b0*/  LDG.E R6, desc[UR38][R4.64+0x4] ;  /* 0x0000042604067981 */ /* 0x000ea4000c1e1900 */
[----:B--2---:R-:W-:-:S07]  /*11c0*/  IMAD.IADD R153, R6, 0x1, -R153 ;  /* 0x0000000106997824 */ /* 0x004fce00078e0a99 */
.L_x_1035:
[----:B-----5:R-:W-:Y:S01]  /*11d0*/  IMAD.IADD R153, R153, 0x1, -R0 ;  /* 0x0000000199997824 */ /* 0x020fe200078e0a00 */
[----:B------:R-:W-:Y:S01]  /*11e0*/  PLOP3.LUT P0, PT, PT, PT, PT, 0x80, 0x0 ;  /* 0x000000000000781c */ /* 0x000fe20003f0f070 */
[----:B------:R-:W-:Y:S01]  /*11f0*/  IMAD.MOV.U32 R3, RZ, RZ, RZ ;  /* 0x000000ffff037224 */ /* 0x000fe200078e00ff */
[----:B------:R-:W-:Y:S01]  /*1200*/  CS2R R8, SRZ ;  /* 0x0000000000087805 */ /* 0x000fe2000001ff00 */
[C---:B------:R-:W-:Y:S01]  /*1210*/  VIADD R0, R153.reuse, 0x5f ;  /* 0x0000005f99007836 */ /* 0x040fe20000000000 */
[----:B------:R-:W-:Y:S01]  /*1220*/  ISETP.GE.AND P1, PT, R153, 0x1, PT ;  /* 0x000000019900780c */ /* 0x000fe20003f26270 */
[----:B------:R-:W-:Y:S01]  /*1230*/  IMAD.MOV.U32 R150, RZ, RZ, RZ ;  /* 0x000000ffff967224 */ /* 0x000fe200078e00ff */
[----:B------:R-:W-:Y:S01]  /*1240*/  CS2R R148, SRZ ;  /* 0x0000000000947805 */ /* 0x000fe2000001ff00 */
[----:B------:R-:W-:Y:S01]  /*1250*/  IMAD.HI R0, R0, 0x2aaaaaab, RZ ;  /* 0x2aaaaaab00007827 */ /* 0x000fe200078e02ff */
[----:B------:R-:W-:Y:S02]  /*1260*/  CS2R R146, SRZ ;  /* 0x0000000000927805 */ /* 0x000fe4000001ff00 */
[----:B------:R-:W-:-:S02]  /*1270*/  CS2R R144, SRZ ;  /* 0x0000000000907805 */ /* 0x000fc4000001ff00 */
[----:B------:R-:W-:Y:S02]  /*1280*/  CS2R R142, SRZ ;  /* 0x00000000008e7805 */ /* 0x000fe4000001ff00 */
[----:B------:R-:W-:Y:S02]  /*1290*/  CS2R R140, SRZ ;  /* 0x00000000008c7805 */ /* 0x000fe4000001ff00 */
[----:B0-----:R-:W-:Y:S02]  /*12a0*/  SHF.R.U32.HI R5, RZ, 0x1f, R0 ;  /* 0x0000001fff057819 */ /* 0x001fe40000011600 */
[----:B------:R-:W-:Y:S02]  /*12b0*/  CS2R R138, SRZ ;  /* 0x00000000008a7805 */ /* 0x000fe4000001ff00 */
[----:B------:R-:W-:Y:S02]  /*12c0*/  CS2R R136, SRZ ;  /* 0x0000000000887805 */ /* 0x000fe4000001ff00 */
[----:B------:R-:W-:-:S02]  /*12d0*/  CS2R R134, SRZ ;  /* 0x0000000000867805 */ /* 0x000fc4000001ff00 */
[----:B------:R-:W-:Y:S01]  /*12e0*/  LEA.HI.SX32 R152, R0, R5, 0x1c ;  /* 0x0000000500987211 */ /* 0x000fe200078fe2ff */
[----:B------:R-:W-:Y:S01]  /*12f0*/  IMAD.MOV.U32 R0, RZ, RZ, RZ ;  /* 0x000000ffff007224 */ /* 0x000fe200078e00ff */
        /* <DEDUP_REMOVED lines=54> */
[----:B------:R-:W-:Y:S01]  /*1660*/  CS2R R24, SRZ ;  /* 0x0000000000187805 */ /* 0x000fe2000001ff00 */
[----:B------:R-:W-:Y:S06]  /*1670*/  @!P1 BRA `(.L_x_1036) ;  /* 0x0000005c00e09947 */ /* 0x000fec0003800000 */
[----:B------:R-:W0:Y:S01]  /*1680*/  S2R R4, SR_CgaCtaId ;  /* 0x0000000000047919 */ /* 0x000e220000008800 */
[----:B------:R-:W-:Y:S01]  /*1690*/  MOV R3, 0x400 ;  /* 0x0000040000037802 */ /* 0x000fe20000000f00 */
[----:B------:R-:W1:Y:S03]  /*16a0*/  SHFL.IDX PT, R0, R221, RZ, 0x1f ;  /* 0x00001fffdd007589 */ /* 0x000e6600000e0000 */
[----:B0-----:R-:W-:Y:S02]  /*16b0*/  LEA R4, R4, R3, 0x18 ;  /* 0x0000000304047211 */ /* 0x001fe400078ec0ff */
[----:B-1----:R-:W-:-:S03]  /*16c0*/  LEA.HI R3, R0, R0, RZ, 0x1 ;  /* 0x0000000000037211 */ /* 0x002fc600078f08ff */
[----:B------:R-:W-:Y:S01]  /*16d0*/  VIADD R4, R4, 0x18400 ;  /* 0x0001840004047836 */ /* 0x000fe20000000000 */
[----:B------:R-:W-:-:S04]  /*16e0*/  LOP3.LUT R3, R3, 0xffffe, RZ, 0xc0, !PT ;  /* 0x000ffffe03037812 */ /* 0x000fc800078ec0ff */
[----:B------:R-:W-:Y:S01]  /*16f0*/  LOP3.LUT P0, RZ, R4, 0x1bf, RZ, 0xc0, !PT ;  /* 0x000001bf04ff7812 */ /* 0x000fe2000780c0ff */
[----:B------:R-:W-:-:S12]  /*1700*/  IMAD.IADD R16, R0, 0x1, -R3 ;  /* 0x0000000100107824 */ /* 0x000fd800078e0a03 */
        /* <DEDUP_REMOVED lines=17> */
.L_x_1037:
[----:B------:R-:W0:Y:S01]  /*1820*/  S2R R3, SR_CgaCtaId ;  /* 0x0000000000037919 */ /* 0x000e220000008800 */
[----:B------:R-:W-:Y:S02]  /*1830*/  R2UR UR5, R219 ;  /* 0x00000000db0572ca */ /* 0x000fe400000e0000 */
[----:B------:R-:W-:Y:S01]  /*1840*/  MOV R0, 0x400 ;  /* 0x0000040000007802 */ /* 0x000fe20000000f00 */
[----:B------:R-:W1:Y:S10]  /*1850*/  S2R R17, SR_TID.X ;  /* 0x0000000000117919 */ /* 0x000e740000002100 */
[----:B------:R-:W-:-:S04]  /*1860*/  ULEA.HI UR4, UR5, UR5, URZ, 0x1 ;  /* 0x0000000505047291 */ /* 0x000fc8000f8f083f */
        /* <DEDUP_REMOVED lines=9> */
.L_x_1208:
[----:B------:R-:W-:Y:S05]  /*1900*/  WARPSYNC.ALL ;  /* 0x0000000000007948 */ /* 0x000fea0003800000 */
[----:B------:R-:W-:Y:S01]  /*1910*/  R2UR UR4, R226 ;  /* 0x00000000e20472ca */ /* 0x000fe200000e0000 */
[----:B------:R1:W-:-:S12]  /*1920*/  BAR.SYNC.DEFER_BLOCKING R215, 0x100 ;  /* 0x000400d70000751d */ /* 0x0003d80000010000 */
[----:B------:R-:W-:-:S05]  /*1930*/  IMAD.U32 R0, RZ, RZ, UR4 ;  /* 0x00000004ff007e24 */ /* 0x000fca000f8e00ff */
[----:B------:R-:W-:-:S13]  /*1940*/  ISETP.NE.AND P0, PT, R0, 0x3, PT ;  /* 0x000000030000780c */ /* 0x000fda0003f05270 */
[----:B-1----:R-:W-:Y:S05]  /*1950*/  @!P0 BRA `(.L_x_1039) ;  /* 0x0000000000048947 */ /* 0x002fea0003800000 */
[----:B------:R-:W-:Y:S01]  /*1960*/  BPT.TRAP 0x1 ;  /* 0x000000040000795c */ /* 0x000fe20000300000 */
.L_x_1039:
[----:B------:R-:W-:Y:S02]  /*1970*/  IMAD.U32 R5, RZ, RZ, UR36 ;  /* 0x00000024ff057e24 */ /* 0x000fe4000f8e00ff */
[----:B------:R-:W-:Y:S02]  /*1980*/  IMAD.U32 R6, RZ, RZ, UR37 ;  /* 0x00000025ff067e24 */ /* 0x000fe4000f8e00ff */
[----:B------:R-:W-:-:S03]  /*1990*/  IMAD R0, R5, 0x8, R4 ;  /* 0x0000000805007824 */ /* 0x000fc600078e0204 */
[----:B------:R-:W-:-:S04]  /*19a0*/  SHF.L.U32 R5, R6, 0x1f, RZ ;  /* 0x0000001f06057819 */ /* 0x000fc800000006ff */
[----:B------:R1:W2:Y:S01]  /*19b0*/  SYNCS.PHASECHK.TRANS64.TRYWAIT P1, [R0+URZ+0x32430], R5 ;  /* 0x03243005000075a7 */ /* 0x0002a2000802017f */
[----:B------:R-:W-:Y:S05]  /*19c0*/  @!P0 BRA `(.L_x_1040) ;  /* 0x0000000000048947 */ /* 0x000fea0003800000 */
[----:B------:R-:W-:Y:S01]  /*19d0*/  BPT.TRAP 0x1 ;  /* 0x000000040000795c */ /* 0x000fe20000300000 */
.L_x_1040:
[----:B------:R-:W-:Y:S01]  /*19e0*/  IMAD R16, R16, 0x2000, R4 ;  /* 0x0000200010107824 */ /* 0x000fe200078e0204 */
[----:B--2---:R-:W-:Y:S06]  /*19f0*/  @P1 BRA `(.L_x_1041) ;  /* 0x0000000000081947 */ /* 0x004fec0003800000 */
[----:B------:R-:W2:Y:S02]  /*1a00*/  SYNCS.PHASECHK.TRANS64.TRYWAIT P1, [R0+URZ+0x32430], R5 ;  /* 0x03243005000075a7 */ /* 0x000ea4000802017f */
[----:B--2---:R-:W-:Y:S05]  /*1a10*/  @!P1 BRA `(.L_x_1042) ;  /* 0x000000f400d89947 */ /* 0x004fea0003800000 */
.L_x_1041:
[----:B------:R-:W-:Y:S01]  /*1a20*/  R2UR UR4, R4 ;  /* 0x00000000040472ca */ /* 0x000fe200000e0000 */
[----:B------:R-:W-:Y:S01]  /*1a30*/  WARPGROUP.ARRIVE ;  /* 0x00000000000079c5 */ /* 0x000fe20000000000 */
[----:B------:R-:W-:Y:S01]  /*1a40*/  R2UR UR5, R16 ;  /* 0x00000000100572ca */ /* 0x000fe200000e0000 */
[----:B------:R-:W-:Y:S01]  /*1a50*/  UMOV UR13, 0x40000040 ;  /* 0x40000040000d7882 */ /* 0x000fe20000000000 */
[----:B------:R-:W-:Y:S01]  /*1a60*/  UMOV UR15, 0x40000040 ;  /* 0x40000040000f7882 */ /* 0x000fe20000000000 */
[----:B------:R-:W-:-:S08]  /*1a70*/  IMAD.U32 R21, RZ, RZ, UR13 ;  /* 0x0000000dff157e24 */ /* 0x000fd0000f8e00ff */
[----:B------:R-:W-:Y:S02]  /*1a80*/  UIADD3 UR4, UR4, 0x1c400, URZ ;  /* 0x0001c40004047890 */ /* 0x000fe4000fffe03f */
[----:B------:R-:W-:Y:S02]  /*1a90*/  UIADD3 UR6, UR5, 0x18400, URZ ;  /* 0x0001840005067890 */ /* 0x000fe4000fffe03f */
[----:B------:R-:W-:Y:S02]  /*1aa0*/  USHF.R.U32.HI UR4, URZ, 0x4, UR4 ;  /* 0x000000043f047899 */ /* 0x000fe40008011604 */
[----:B------:R-:W-:Y:S02]  /*1ab0*/  USHF.R.U32.HI UR6, URZ, 0x4, UR6 ;  /* 0x000000043f067899 */ /* 0x000fe40008011606 */
[----:B------:R-:W-:Y:S02]  /*1ac0*/  ULOP3.LUT UR4, UR4, 0x3fff, URZ, 0xc0, !UPT ;  /* 0x00003fff04047892 */ /* 0x000fe4000f8ec03f */
[----:B------:R-:W-:-:S02]  /*1ad0*/  ULOP3.LUT UR6, UR6, 0x3fff, URZ, 0xc0, !UPT ;  /* 0x00003fff06067892 */ /* 0x000fc4000f8ec03f */
[----:B------:R-:W-:Y:S02]  /*1ae0*/  ULOP3.LUT UR60, UR4, 0x10000, URZ, 0xfc, !UPT ;  /* 0x00010000043c7892 */ /* 0x000fe4000f8efc3f */
[----:B------:R-:W-:Y:S02]  /*1af0*/  ULOP3.LUT UR8, UR6, 0x10000, URZ, 0xfc, !UPT ;  /* 0x0001000006087892 */ /* 0x000fe4000f8efc3f */
[----:B------:R-:W-:Y:S02]  /*1b00*/  UIMAD UR4, UR36, 0x300, UR60 ;  /* 0x00000300240478a4 */ /* 0x000fe4000f8e023c */
[----:B------:R-:W-:Y:S02]  /*1b10*/  UIADD3 UR6, UR8, 0x2, URZ ;  /* 0x0000000208067890 */ /* 0x000fe4000fffe03f */
[----:B------:R-:W-:Y:S01]  /*1b20*/  UIADD3 UR7, UR4, 0x2, URZ ;  /* 0x0000000204077890 */ /* 0x000fe2000fffe03f */
[----:B------:R-:W-:Y:S02]  /*1b30*/  UMOV UR12, UR8 ;  /* 0x00000008000c7c82 */ /* 0x000fe40008000000 */
[----:B------:R-:W-:Y:S01]  /*1b40*/  UMOV UR14, UR4 ;  /* 0x00000004000e7c82 */ /* 0x000fe20008000000 */
[----:B------:R-:W-:Y:S01]  /*1b50*/  IMAD.U32 R20, RZ, RZ, UR12 ;  /* 0x0000000cff147e24 */ /* 0x000fe2000f8e00ff */
[----:B------:R-:W-:Y:S01]  /*1b60*/  HGMMA.64x96x16.F32 R24, gdesc[UR12], RZ, !UPT, gsb0 ;  /* 0x016000000c1879f0 */ /* 0x000fe2000c0008ff */
[----:B------:R-:W-:Y:S01]  /*1b70*/  UMOV UR12, UR6 ;  /* 0x00000006000c7c82 */ /* 0x000fe20008000000 */
[----:B------:R-:W-:Y:S01]  /*1b80*/  UMOV UR13, 0x40000040 ;  /* 0x40000040000d7882 */ /* 0x000fe20000000000 */
[----:B------:R-:W-:Y:S01]  /*1b90*/  UMOV UR14, UR7 ;  /* 0x00000007000e7c82 */ /* 0x000fe20008000000 */
[----:B------:R-:W-:Y:S01]  /*1ba0*/  UMOV UR15, 0x40000040 ;  /* 0x40000040000f7882 */ /* 0x000fe20000000000 */
[----:B------:R-:W-:Y:S01]  /*1bb0*/  UIADD3 UR6, UR8, 0x4, URZ ;  /* 0x0000000408067890 */ /* 0x000fe2000fffe03f */
[----:B------:R-:W-:Y:S01]  /*1bc0*/  IMAD.U32 R18, RZ, RZ, UR12 ;  /* 0x0000000cff127e24 */ /* 0x000fe2000f8e00ff */
[----:B------:R-:W-:Y:S01]  /*1bd0*/  UIADD3 UR7, UR4, 0x4, URZ ;  /* 0x0000000404077890 */ /* 0x000fe2000fffe03f */
[----:B------:R-:W-:Y:S01]  /*1be0*/  IMAD.U32 R19, RZ, RZ, UR13 ;  /* 0x0000000dff137e24 */ /* 0x000fe2000f8e00ff */
[----:B------:R-:W-:Y:S01]  /*1bf0*/  UIADD3 UR4, UR4, 0x6, URZ ;  /* 0x0000000604047890 */ /* 0x000fe2000fffe03f */
[----:B------:R-:W-:-:S02]  /*1c00*/  WARPGROUP.DEPBAR.LE gsb0, 0x0 ;  /* 0x00008000000079c5 */ /* 0x000fc40000010000 */
[----:B------:R-:W-:-:S06]  /*1c10*/  WARPGROUP.ARRIVE ;  /* 0x00000000000079c5 */ /* 0x000fcc0000000000 */
[----:B------:R-:W-:Y:S01]  /*1c20*/  HGMMA.64x96x16.F32 R24, gdesc[UR12], R24, gsb0 ;  /* 0x016000000c1879f0 */ /* 0x000fe20008000818 */
[----:B------:R-:W-:Y:S01]  /*1c30*/  UMOV UR12, UR6 ;  /* 0x00000006000c7c82 */ /* 0x000fe20008000000 */
[----:B------:R-:W-:Y:S01]  /*1c40*/  UMOV UR13, 0x40000040 ;  /* 0x40000040000d7882 */ /* 0x000fe20000000000 */
[----:B------:R-:W-:Y:S01]  /*1c50*/  UMOV UR14, UR7 ;  /* 0x00000007000e7c82 */ /* 0x000fe20008000000 */
[----:B------:R-:W-:Y:S01]  /*1c60*/  UMOV UR15, 0x40000040 ;  /* 0x40000040000f7882 */ /* 0x000fe20000000000 */
[----:B------:R-:W-:Y:S01]  /*1c70*/  UIADD3 UR6, UR8, 0x6, URZ ;  /* 0x0000000608067890 */ /* 0x000fe2000fffe03f */
[----:B------:R-:W-:Y:S02]  /*1c80*/  IMAD.U32 R16, RZ, RZ, UR12 ;  /* 0x0000000cff107e24 */ /* 0x000fe4000f8e00ff */
[----:B------:R-:W-:Y:S01]  /*1c90*/  IMAD.U32 R17, RZ, RZ, UR13 ;  /* 0x0000000dff117e24 */ /* 0x000fe2000f8e00ff */
[----:B------:R-:W-:Y:S02]  /*1ca0*/  WARPGROUP.DEPBAR.LE gsb0, 0x0 ;  /* 0x00008000000079c5 */ /* 0x000fe40000010000 */
[----:B------:R-:W-:-:S06]  /*1cb0*/  WARPGROUP.ARRIVE ;  /* 0x00000000000079c5 */ /* 0x000fcc0000000000 */
[----:B------:R-:W-:Y:S01]  /*1cc0*/  HGMMA.64x96x16.F32 R24, gdesc[UR12], R24, gsb0 ;  /* 0x016000000c1879f0 */ /* 0x000fe20008000818 */
[----:B------:R-:W-:Y:S01]  /*1cd0*/  UMOV UR12, UR6 ;  /* 0x00000006000c7c82 */ /* 0x000fe20008000000 */
[----:B------:R-:W-:Y:S01]  /*1ce0*/  UMOV UR13, 0x40000040 ;  /* 0x40000040000d7882 */ /* 0x000fe20000000000 */
[----:B------:R-:W-:Y:S01]  /*1cf0*/  UMOV UR14, UR4 ;  /* 0x00000004000e7c82 */ /* 0x000fe20008000000 */
[----:B------:R-:W-:Y:S01]  /*1d00*/  UMOV UR15, 0x40000040 ;  /* 0x40000040000f7882 */ /* 0x000fe20000000000 */
[----:B------:R-:W-:Y:S02]  /*1d10*/  IMAD.U32 R14, RZ, RZ, UR12 ;  /* 0x0000000cff0e7e24 */ /* 0x000fe4000f8e00ff */
[----:B------:R-:W-:Y:S01]  /*1d20*/  IMAD.U32 R15, RZ, RZ, UR13 ;  /* 0x0000000dff0f7e24 */ /* 0x000fe2000f8e00ff */
[----:B------:R-:W-:Y:S02]  /*1d30*/  WARPGROUP.DEPBAR.LE gsb0, 0x0 ;  /* 0x00008000000079c5 */ /* 0x000fe40000010000 */
[----:B------:R-:W-:-:S06]  /*1d40*/  WARPGROUP.ARRIVE ;  /* 0x00000000000079c5 */ /* 0x000fcc0000000000 */
[----:B------:R-:W-:Y:S03]  /*1d50*/  HGMMA.64x96x16.F32 R24, gdesc[UR12], R24, gsb0 ;  /* 0x016000000c1879f0 */ /* 0x000fe60008000818 */
[----:B------:R-:W-:Y:S02]  /*1d60*/  WARPGROUP.DEPBAR.LE gsb0, 0x0 ;  /* 0x00008000000079c5 */ /* 0x000fe40000010000 */
[----:B------:R-:W3:Y:S02]  /*1d70*/  SYNCS.PHASECHK.TRANS64.TRYWAIT P1, [R4+URZ+0x32410], R3 ;  /* 0x03241003040075a7 */ /* 0x000ee4000802017f */
[----:B---3--:R-:W-:Y:S05]  /*1d80*/  @!P1 BRA `(.L_x_1043) ;  /* 0x000000f400109947 */ /* 0x008fea0003800000 */
.L_x_1209:
[----:B------:R-:W-:Y:S05]  /*1d90*/  @!P0 BRA `(.L_x_1044) ;  /* 0x0000000000048947 */ /* 0x000fea0003800000 */
[----:B------:R-:W-:Y:S01]  /*1da0*/  BPT.TRAP 0x1 ;  /* 0x000000040000795c */ /* 0x000fe20000300000 */
.L_x_1044:
[----:B------:R4:W0:Y:S01]  /*1db0*/  SYNCS.PHASECHK.TRANS64.TRYWAIT P1, [R0+URZ+0x32450], R5 ;  /* 0x03245005000075a7 */ /* 0x000822000802017f */
[----:B------:R-:W-:Y:S05]  /*1dc0*/  @!P0 BRA `(.L_x_1045) ;  /* 0x0000000000048947 */ /* 0x000fea0003800000 */
[----:B------:R-:W-:Y:S01]  /*1dd0*/  BPT.TRAP 0x1 ;  /* 0x000000040000795c */ /* 0x000fe20000300000 */
.L_x_1045:
[----:B0-----:R-:W-:Y:S05]  /*1de0*/  @P1 BRA `(.L_x_1046) ;  /* 0x0000000000081947 */ /* 0x001fea0003800000 */
[----:B------:R-:W0:Y:S02]  /*1df0*/  SYNCS.PHASECHK.TRANS64.TRYWAIT P1, [R0+URZ+0x32450], R5 ;  /* 0x03245005000075a7 */ /* 0x000e24000802017f */
[----:B0-----:R-:W-:Y:S05]  /*1e00*/  @!P1 BRA `(.L_x_1047) ;  /* 0x000000f400049947 */ /* 0x001fea0003800000 */
.L_x_1046:
[----:B------:R-:W-:Y:S01]  /*1e10*/  R2UR UR4, R4 ;  /* 0x00000000040472ca */ /* 0x000fe200000e0000 */
[----:B------:R-:W-:Y:S01]  /*1e20*/  UIADD3 UR5, UR5, 0x22400, URZ ;  /* 0x0002240005057890 */ /* 0x000fe2000fffe03f */
[----:B------:R-:W-:Y:S01]  /*1e30*/  WARPGROUP.ARRIVE ;  /* 0x00000000000079c5 */ /* 0x000fe20000000000 */
[----:B------:R-:W-:Y:S01]  /*1e40*/  UMOV UR9, 0x40000040 ;  /* 0x4000004000097882 */ /* 0x000fe20000000000 */
[----:B------:R-:W-:Y:S01]  /*1e50*/  UMOV UR11, 0x40000040 ;  /* 0x40000040000b7882 */ /* 0x000fe20000000000 */
[----:B------:R-:W-:Y:S01]  /*1e60*/  USHF.R.U32.HI UR5, URZ, 0x4, UR5 ;  /* 0x000000043f057899 */ /* 0x000fe20008011605 */
[----:B-12-4-:R-:W-:Y:S01]  /*1e70*/  IMAD.U32 R5, RZ, RZ, UR9 ;  /* 0x00000009ff057e24 */ /* 0x016fe2000f8e00ff */
[----:B------:R-:W-:Y:S01]  /*1e80*/  UMOV UR13, 0x40000040 ;  /* 0x40000040000d7882 */ /* 0x000fe20000000000 */
[----:B------:R-:W-:Y:S01]  /*1e90*/  UMOV UR15, 0x40000040 ;  /* 0x40000040000f7882 */ /* 0x000fe20000000000 */
[----:B------:R-:W-:Y:S01]  /*1ea0*/  IMAD.U32 R7, RZ, RZ, UR13 ;  /* 0x0000000dff077e24 */ /* 0x000fe2000f8e00ff */
[----:B------:R-:W-:Y:S01]  /*1eb0*/  UMOV UR17, 0x40000040 ;  /* 0x4000004000117882 */ /* 0x000fe20000000000 */
[----:B------:R-:W-:Y:S01]  /*1ec0*/  UMOV UR19, 0x40000040 ;  /* 0x4000004000137882 */ /* 0x000fe20000000000 */
[----:B------:R-:W-:Y:S01]  /*1ed0*/  UMOV UR21, 0x40000040 ;  /* 0x4000004000157882 */ /* 0x000fe20000000000 */
[----:B------:R-:W-:Y:S01]  /*1ee0*/  UIADD3 UR4, UR4, 0x400, URZ ;  /* 0x0000040004047890 */ /* 0x000fe2000fffe03f */
[----:B------:R-:W0:Y:S01]  /*1ef0*/  S2R R73, SR_TID.X ;  /* 0x0000000000497919 */ /* 0x000e220000002100 */
[----:B------:R-:W-:Y:S01]  /*1f00*/  UMOV UR23, 0x40000040 ;  /* 0x4000004000177882 */ /* 0x000fe20000000000 */
[----:B------:R-:W-:Y:S01]  /*1f10*/  UMOV UR25, 0x40000040 ;  /* 0x4000004000197882 */ /* 0x000fe20000000000 */
[----:B------:R-:W-:Y:S01]  /*1f20*/  USHF.R.U32.HI UR4, URZ, 0x4, UR4 ;  /* 0x000000043f047899 */ /* 0x000fe20008011604 */
[----:B------:R-:W-:Y:S01]  /*1f30*/  UMOV UR27, 0x40000040 ;  /* 0x40000040001b7882 */ /* 0x000fe20000000000 */
[----:B------:R-:W-:-:S02]  /*1f40*/  UMOV UR29, 0x40000040 ;  /* 0x40000040001d7882 */ /* 0x000fc40000000000 */
[----:B------:R-:W-:Y:S02]  /*1f50*/  ULOP3.LUT UR6, UR4, 0x3fff, URZ, 0xc0, !UPT ;  /* 0x00003fff04067892 */ /* 0x000fe4000f8ec03f */
[----:B------:R-:W-:Y:S02]  /*1f60*/  ULOP3.LUT UR4, UR5, 0x3fff, URZ, 0xc0, !UPT ;  /* 0x00003fff05047892 */ /* 0x000fe4000f8ec03f */
[----:B------:R-:W-:Y:S02]  /*1f70*/  ULOP3.LUT UR7, UR6, 0x10000, URZ, 0xfc, !UPT ;  /* 0x0001000006077892 */ /* 0x000fe4000f8efc3f */
[----:B------:R-:W-:Y:S02]  /*1f80*/  ULOP3.LUT UR4, UR4, 0x10000, URZ, 0xfc, !UPT ;  /* 0x0001000004047892 */ /* 0x000fe4000f8efc3f */
[----:B------:R-:W-:Y:S02]  /*1f90*/  UIMAD UR5, UR36, 0xc00, UR7 ;  /* 0x00000c00240578a4 */ /* 0x000fe4000f8e0207 */
[----:B------:R-:W-:-:S02]  /*1fa0*/  UIADD3 UR16, UR4, 0x404, URZ ;  /* 0x0000040404107890 */ /* 0x000fc4000fffe03f */
[----:B------:R-:W-:Y:S01]  /*1fb0*/  UIADD3 UR18, UR5, 0x304, URZ ;  /* 0x0000030405127890 */ /* 0x000fe2000fffe03f */
[----:B------:R-:W-:Y:S02]  /*1fc0*/  UMOV UR8, UR4 ;  /* 0x0000000400087c82 */ /* 0x000fe40008000000 */
[----:B------:R-:W-:Y:S01]  /*1fd0*/  UMOV UR10, UR5 ;  /* 0x00000005000a7c82 */ /* 0x000fe20008000000 */
[----:B---3--:R-:W-:Y:S01]  /*1fe0*/  IMAD.U32 R4, RZ, RZ, UR8 ;  /* 0x00000008ff047e24 */ /* 0x008fe2000f8e00ff */
[----:B------:R-:W-:Y:S01]  /*1ff0*/  HGMMA.64x96x16.F32 R24, gdesc[UR8], R24, gsb0 ;  /* 0x01600000081879f0 */ /* 0x000fe20008000818 */
[----:B------:R-:W-:Y:S02]  /*2000*/  UIADD3 UR8, UR4, 0x2, URZ ;  /* 0x0000000204087890 */ /* 0x000fe4000fffe03f */
[----:B------:R-:W-:Y:S02]  /*2010*/  UIADD3 UR9, UR5, 0x2, URZ ;  /* 0x0000000205097890 */ /* 0x000fe4000fffe03f */
[----:B------:R-:W-:Y:S01]  /*2020*/  UIADD3 UR10, UR5, 0x300, URZ ;  /* 0x00000300050a7890 */ /* 0x000fe2000fffe03f */
[----:B------:R-:W-:-:S02]  /*2030*/  UMOV UR11, 0x40000040 ;  /* 0x40000040000b7882 */ /* 0x000fc40000000000 */
[----:B------:R-:W-:Y:S01]  /*2040*/  UMOV UR12, UR8 ;  /* 0x00000008000c7c82 */ /* 0x000fe20008000000 */
[----:B------:R-:W-:Y:S01]  /*2050*/  UIADD3 UR8, UR4, 0x4, URZ ;  /* 0x0000000404087890 */ /* 0x000fe2000fffe03f */
[----:B------:R-:W-:Y:S01]  /*2060*/  IMAD.U32 R6, RZ, RZ, UR12 ;  /* 0x0000000cff067e24 */ /* 0x000fe2000f8e00ff */
[----:B------:R-:W-:Y:S01]  /*2070*/  UMOV UR14, UR9 ;  /* 0x00000009000e7c82 */ /* 0x000fe20008000000 */
[----:B------:R-:W-:Y:S02]  /*2080*/  UIADD3 UR9, UR5, 0x4, URZ ;  /* 0x0000000405097890 */ /* 0x000fe4000fffe03f */
[----:B------:R-:W-:Y:S02]  /*2090*/  UIADD3 UR20, UR4, 0x406, URZ ;  /* 0x0000040604147890 */ /* 0x000fe4000fffe03f */
[----:B------:R-:W-:Y:S02]  /*20a0*/  UIADD3 UR22, UR5, 0x306, URZ ;  /* 0x0000030605167890 */ /* 0x000fe4000fffe03f */
[----:B------:R-:W-:-:S02]  /*20b0*/  UIADD3 UR24, UR4, 0x800, URZ ;  /* 0x0000080004187890 */ /* 0x000fc4000fffe03f */
[----:B------:R-:W-:Y:S02]  /*20c0*/  UIADD3 UR26, UR5, 0x600, URZ ;  /* 0x00000600051a7890 */ /* 0x000fe4000fffe03f */
[----:B------:R-:W-:Y:S02]  /*20d0*/  UIADD3 UR28, UR4, 0x802, URZ ;  /* 0x00000802041c7890 */ /* 0x000fe4000fffe03f */
[----:B------:R-:W-:Y:S01]  /*20e0*/  UIADD3 UR30, UR5, 0x602, URZ ;  /* 0x00000602051e7890 */ /* 0x000fe2000fffe03f */
[----:B------:R-:W-:Y:S01]  /*20f0*/  UMOV UR31, 0x40000040 ;  /* 0x40000040001f7882 */ /* 0x000fe20000000000 */
[----:B------:R-:W-:Y:S02]  /*2100*/  UIADD3 UR32, UR4, 0x804, URZ ;  /* 0x0000080404207890 */ /* 0x000fe4000fffe03f */
[----:B------:R-:W-:Y:S01]  /*2110*/  UIADD3 UR34, UR5, 0x604, URZ ;  /* 0x0000060405227890 */ /* 0x000fe2000fffe03f */
[----:B------:R-:W-:Y:S01]  /*2120*/  UMOV UR33, 0x40000040 ;  /* 0x4000004000217882 */ /* 0x000fe20000000000 */
[----:B------:R-:W-:Y:S01]  /*2130*/  UMOV UR35, 0x40000040 ;  /* 0x4000004000237882 */ /* 0x000fe20000000000 */
[----:B------:R-:W-:-:S02]  /*2140*/  UIADD3 UR40, UR4, 0x806, URZ ;  /* 0x0000080604287890 */ /* 0x000fc4000fffe03f */
[----:B------:R-:W-:Y:S01]  /*2150*/  UIADD3 UR42, UR5, 0x606, URZ ;  /* 0x00000606052a7890 */ /* 0x000fe2000fffe03f */
[----:B------:R-:W-:Y:S01]  /*2160*/  UMOV UR41, 0x40000040 ;  /* 0x4000004000297882 */ /* 0x000fe20000000000 */
        /* <DEDUP_REMOVED lines=13> */
[----:B------:R-:W-:Y:S01]  /*2240*/  UMOV UR57, 0x40000040 ;  /* 0x4000004000397882 */ /* 0x000fe20000000000 */
[----:B------:R-:W-:Y:S01]  /*2250*/  UMOV UR59, 0x40000040 ;  /* 0x40000040003b7882 */ /* 0x000fe20000000000 */
[----:B------:R-:W-:Y:S01]  /*2260*/  ULOP3.LUT UR6, UR6, 0x3000000, URZ, 0xfc, !UPT ;  /* 0x0300000006067892 */ /* 0x000fe2000f8efc3f */
        /* <DEDUP_REMOVED lines=21> */
[----:B------:R-:W-:Y:S01]  /*23c0*/  UMOV UR9, 0x40000040 ;  /* 0x4000004000097882 */ /* 0x000fe20000000000 */
[----:B------:R-:W-:Y:S01]  /*23d0*/  IMAD.U32 R11, RZ, RZ, UR13 ;  /* 0x0000000dff0b7e24 */ /* 0x000fe2000f8e00ff */
[----:B------:R-:W-:Y:S02]  /*23e0*/  WARPGROUP.DEPBAR.LE gsb0, 0x0 ;  /* 0x00008000000079c5 */ /* 0x000fe40000010000 */
[----:B------:R-:W-:-:S06]  /*23f0*/  WARPGROUP.ARRIVE ;  /* 0x00000000000079c5 */ /* 0x000fcc0000000000 */
[----:B------:R-:W-:Y:S01]  /*2400*/  HGMMA.64x96x16.F32 R24, gdesc[UR12], R24, gsb0 ;  /* 0x016000000c1879f0 */ /* 0x000fe20008000818 */
[----:B------:R-:W-:Y:S02]  /*2410*/  UIADD3 UR12, UR4, 0x402, URZ ;  /* 0x00000402040c7890 */ /* 0x000fe4000fffe03f */
[----:B------:R-:W-:Y:S01]  /*2420*/  UIADD3 UR14, UR5, 0x302, URZ ;  /* 0x00000302050e7890 */ /* 0x000fe2000fffe03f */
[----:B------:R-:W-:Y:S01]  /*2430*/  UMOV UR13, 0x40000040 ;  /* 0x40000040000d7882 */ /* 0x000fe20000000000 */
[----:B------:R-:W-:Y:S01]  /*2440*/  UMOV UR15, 0x40000040 ;  /* 0x40000040000f7882 */ /* 0x000fe20000000000 */
[----:B------:R-:W-:Y:S02]  /*2450*/  UIADD3 UR4, UR4, 0xc06, URZ ;  /* 0x00000c0604047890 */ /* 0x000fe4000fffe03f */
[----:B------:R-:W-:-:S05]  /*2460*/  UIADD3 UR5, UR5, 0x906, URZ ;  /* 0x0000090605057890 */ /* 0x000fca000fffe03f */
[----:B------:R-:W-:Y:S01]  /*2470*/  UMOV UR56, UR4 ;  /* 0x0000000400387c82 */ /* 0x000fe20008000000 */
[----:B------:R-:W-:Y:S01]  /*2480*/  ULDC UR4, c[0x0][0xad0] ;  /* 0x0002b40000047ab9 */ /* 0x000fe20000000800 */
[----:B------:R-:W-:Y:S01]  /*2490*/  UMOV UR58, UR5 ;  /* 0x00000005003a7c82 */ /* 0x000fe20008000000 */
[----:B------:R-:W-:Y:S01]  /*24a0*/  ULDC UR5, c[0x0][0xa80] ;  /* 0x0002a00000057ab9 */ /* 0x000fe20000000800 */
[----:B------:R-:W-:Y:S01]  /*24b0*/  IMAD.U32 R12, RZ, RZ, UR56 ;  /* 0x00000038ff0c7e24 */ /* 0x000fe2000f8e00ff */
[----:B------:R-:W-:Y:S02]  /*24c0*/  WARPGROUP.DEPBAR.LE gsb0, 0x0 ;  /* 0x00008000000079c5 */ /* 0x000fe40000010000 */
[----:B------:R-:W-:-:S06]  /*24d0*/  WARPGROUP.ARRIVE ;  /* 0x00000000000079c5 */ /* 0x000fcc0000000000 */
[----:B------:R-:W-:Y:S01]  /*24e0*/  HGMMA.64x96x16.F32 R24, gdesc[UR8], R24, gsb0 ;  /* 0x01600000081879f0 */ /* 0x000fe20008000818 */
[----:B------:R-:W-:Y:S02]  /*24f0*/  UMOV UR11, 0x40000040 ;  /* 0x40000040000b7882 */ /* 0x000fe40000000000 */
        /* <DEDUP_REMOVED lines=40> */
[----:B------:R1:W2:Y:S01]  /*2780*/  MUFU.TANH R3, R24 ;  /* 0x0000001800037308 */ /* 0x0002a20000002400 */
        /* <DEDUP_REMOVED lines=8> */
[----:B-1----:R-:W-:-:S02]  /*2810*/  IMAD R24, R152, -0x60, R153 ;  /* 0xffffffa098187824 */ /* 0x002fc400078e0299 */
[----:B------:R-:W-:Y:S01]  /*2820*/  FMUL.FTZ R40, R40, UR4 ;  /* 0x0000000428287c20 */ /* 0x000fe20008410000 */
[----:B------:R-:W-:Y:S01]  /*2830*/  FMUL.FTZ R41, R41, UR4 ;  /* 0x0000000429297c20 */ /* 0x000fe20008410000 */
[----:B------:R-:W-:Y:S01]  /*2840*/  FMUL.FTZ R35, R35, UR4 ;  /* 0x0000000423237c20 */ /* 0x000fe20008410000 */
[----:B------:R-:W-:Y:S02]  /*2850*/  VIADD R24, R24, 0x60 ;  /* 0x0000006018187836 */ /* 0x000fe40000000000 */
[----:B------:R-:W-:Y:S01]  /*2860*/  FMUL.FTZ R44, R44, UR4 ;  /* 0x000000042c2c7c20 */ /* 0x000fe20008410000 */
[----:B------:R-:W-:Y:S01]  /*2870*/  FMUL.FTZ R38, R38, UR4 ;  /* 0x0000000426267c20 */ /* 0x000fe20008410000 */
[----:B------:R-:W1:Y:S01]  /*2880*/  MUFU.TANH R26, R26 ;  /* 0x0000001a001a7308 */ /* 0x000e620000002400 */
[----:B------:R-:W-:Y:S02]  /*2890*/  IMAD R72, R223, -0x2, R24 ;  /* 0xfffffffedf487824 */ /* 0x000fe400078e0218 */
[----:B------:R-:W-:Y:S01]  /*28a0*/  FMUL.FTZ R45, R45, UR4 ;  /* 0x000000042d2d7c20 */ /* 0x000fe20008410000 */
[----:B------:R-:W-:Y:S01]  /*28b0*/  FMUL.FTZ R39, R39, UR4 ;  /* 0x0000000427277c20 */ /* 0x000fe20008410000 */
[----:B------:R-:W-:Y:S01]  /*28c0*/  FMUL.FTZ R48, R48, UR4 ;  /* 0x0000000430307c20 */ /* 0x000fe20008410000 */
[----:B------:R-:W-:Y:S01]  /*28d0*/  FMUL.FTZ R42, R42, UR4 ;  /* 0x000000042a2a7c20 */ /* 0x000fe20008410000 */
[C---:B------:R-:W-:Y:S01]  /*28e0*/  ISETP.GT.AND P4, PT, R72.reuse, RZ, PT ;  /* 0x000000ff4800720c */ /* 0x040fe20003f84270 */
[----:B------:R-:W-:Y:S01]  /*28f0*/  FMUL.FTZ R49, R49, UR4 ;  /* 0x0000000431317c20 */ /* 0x000fe20008410000 */
[----:B------:R-:W4:Y:S01]  /*2900*/  MUFU.TANH R27, R27 ;  /* 0x0000001b001b7308 */ /* 0x000f220000002400 */
[C---:B------:R-:W-:Y:S01]  /*2910*/  ISETP.GT.AND P5, PT, R72.reuse, 0x1, PT ;  /* 0x000000014800780c */ /* 0x040fe20003fa4270 */
[----:B------:R-:W-:Y:S01]  /*2920*/  FMUL.FTZ R43, R43, UR4 ;  /* 0x000000042b2b7c20 */ /* 0x000fe20008410000 */
[----:B------:R-:W-:Y:S01]  /*2930*/  ISETP.GT.AND P2, PT, R72, 0x10, PT ;  /* 0x000000104800780c */ /* 0x000fe20003f44270 */
[----:B------:R-:W-:Y:S01]  /*2940*/  FMUL.FTZ R52, R52, UR4 ;  /* 0x0000000434347c20 */ /* 0x000fe20008410000 */
[----:B------:R-:W-:Y:S01]  /*2950*/  ISETP.GT.AND P6, PT, R72, 0x8, PT ;  /* 0x000000084800780c */ /* 0x000fe20003fc4270 */
[----:B------:R-:W-:Y:S01]  /*2960*/  FMUL.FTZ R46, R46, UR4 ;  /* 0x000000042e2e7c20 */ /* 0x000fe20008410000 */
[----:B--2---:R-:W-:Y:S01]  /*2970*/  FSEL R3, R3, -INF , P4 ;  /* 0xff80000003037808 */ /* 0x004fe20002000000 */
[----:B------:R-:W2:Y:S01]  /*2980*/  MUFU.TANH R32, R32 ;  /* 0x0000002000207308 */ /* 0x000ea20000002400 */
[----:B---3--:R-:W-:Y:S01]  /*2990*/  FSEL R25, R25, -INF , P5 ;  /* 0xff80000019197808 */ /* 0x008fe20002800000 */
[----:B------:R-:W-:Y:S01]  /*29a0*/  FMUL.FTZ R53, R53, UR4 ;  /* 0x0000000435357c20 */ /* 0x000fe20008410000 */
[----:B-1----:R-:W-:Y:S01]  /*29b0*/  FSEL R24, R26, -INF , P4 ;  /* 0xff8000001a187808 */ /* 0x002fe20002000000 */
[----:B------:R-:W-:Y:S01]  /*29c0*/  FMUL.FTZ R47, R47, UR4 ;  /* 0x000000042f2f7c20 */ /* 0x000fe20008410000 */
[----:B------:R-:W-:Y:S01]  /*29d0*/  ISETP.GT.AND P1, PT, R72, 0x9, PT ;  /* 0x000000094800780c */ /* 0x000fe20003f24270 */
[----:B------:R-:W-:Y:S01]  /*29e0*/  FMUL.FTZ R56, R56, UR4 ;  /* 0x0000000438387c20 */ /* 0x000fe20008410000 */
[----:B------:R-:W-:Y:S01]  /*29f0*/  ISETP.GT.AND P3, PT, R72, 0x11, PT ;  /* 0x000000114800780c */ /* 0x000fe20003f64270 */
[----:B------:R-:W1:Y:S01]  /*2a00*/  MUFU.TANH R28, R28 ;  /* 0x0000001c001c7308 */ /* 0x000e620000002400 */
[----:B----4-:R-:W-:Y:S01]  /*2a10*/  FSEL R26, R27, -INF , P5 ;  /* 0xff8000001b1a7808 */ /* 0x010fe20002800000 */
[----:B------:R-:W-:Y:S01]  /*2a20*/  FMUL.FTZ R50, R50, UR4 ;  /* 0x0000000432327c20 */ /* 0x000fe20008410000 */
[C---:B------:R-:W-:Y:S01]  /*2a30*/  ISETP.GT.AND P4, PT, R72.reuse, 0x18, PT ;  /* 0x000000184800780c */ /* 0x040fe20003f84270 */
[----:B------:R-:W-:Y:S01]  /*2a40*/  FMUL.FTZ R57, R57, UR4 ;  /* 0x0000000439397c20 */ /* 0x000fe20008410000 */
[----:B------:R-:W-:Y:S01]  /*2a50*/  ISETP.GT.AND P5, PT, R72, 0x19, PT ;  /* 0x000000194800780c */ /* 0x000fe20003fa4270 */
[----:B------:R-:W-:Y:S01]  /*2a60*/  FMUL.FTZ R51, R51, UR4 ;  /* 0x0000000433337c20 */ /* 0x000fe20008410000 */
[----:B------:R-:W-:Y:S01]  /*2a70*/  FMUL.FTZ R60, R60, UR4 ;  /* 0x000000043c3c7c20 */ /* 0x000fe20008410000 */
[----:B------:R-:W3:Y:S01]  /*2a80*/  MUFU.TANH R29, R29 ;  /* 0x0000001d001d7308 */ /* 0x000ee20000002400 */
[----:B--2---:R-:W-:Y:S01]  /*2a90*/  FSEL R184, R32, -INF , P2 ;  /* 0xff80000020b87808 */ /* 0x004fe20001000000 */
[----:B------:R-:W-:Y:S01]  /*2aa0*/  FMUL.FTZ R54, R54, UR4 ;  /* 0x0000000436367c20 */ /* 0x000fe20008410000 */
[----:B------:R-:W-:Y:S01]  /*2ab0*/  FMNMX.FTZ R32, R3, R25, !PT ;  /* 0x0000001903207209 */ /* 0x000fe20007810000 */
[----:B------:R-:W-:Y:S01]  /*2ac0*/  FMUL.FTZ R61, R61, UR4 ;  /* 0x000000043d3d7c20 */ /* 0x000fe20008410000 */
[----:B------:R-:W-:Y:S01]  /*2ad0*/  FMUL.FTZ R55, R55, UR4 ;  /* 0x0000000437377c20 */ /* 0x000fe20008410000 */
[----:B------:R-:W-:Y:S01]  /*2ae0*/  FMUL.FTZ R64, R64, UR4 ;  /* 0x0000000440407c20 */ /* 0x000fe20008410000 */
[----:B------:R-:W-:Y:S01]  /*2af0*/  FMUL.FTZ R58, R58, UR4 ;  /* 0x000000043a3a7c20 */ /* 0x000fe20008410000 */
[----:B------:R-:W2:Y:S01]  /*2b00*/  MUFU.TANH R31, R31 ;  /* 0x0000001f001f7308 */ /* 0x000ea20000002400 */
        /* <DEDUP_REMOVED lines=8> */
[----:B---3--:R-:W-:Y:S01]  /*2b90*/  FSEL R29, R29, -INF , P1 ;  /* 0xff8000001d1d7808 */ /* 0x008fe20000800000 */
[----:B------:R-:W-:Y:S01]  /*2ba0*/  FMUL.FTZ R66, R66, UR4 ;  /* 0x0000000442427c20 */ /* 0x000fe20008410000 */
[----:B------:R-:W-:Y:S01]  /*2bb0*/  FMUL.FTZ R67, R67, UR4 ;  /* 0x0000000443437c20 */ /* 0x000fe20008410000 */
[----:B------:R-:W-:Y:S01]  /*2bc0*/  FMUL.FTZ R69, R69, UR4 ;  /* 0x0000000445457c20 */ /* 0x000fe20008410000 */
[----:B------:R-:W-:Y:S01]  /*2bd0*/  FMUL.FTZ R70, R70, UR4 ;  /* 0x0000000446467c20 */ /* 0x000fe20008410000 */
[----:B------:R-:W-:Y:S01]  /*2be0*/  FMUL.FTZ R71, R71, UR4 ;  /* 0x0000000447477c20 */ /* 0x000fe20008410000 */
[----:B------:R-:W-:Y:S01]  /*2bf0*/  UIMAD UR4, UR36, 0xc00, UR6 ;  /* 0x00000c00240478a4 */ /* 0x000fe2000f8e0206 */
[----:B------:R-:W3:Y:S01]  /*2c00*/  MUFU.TANH R36, R36 ;  /* 0x0000002400247308 */ /* 0x000ee20000002400 */
[----:B--2---:R-:W-:-:S02]  /*2c10*/  FSEL R28, R31, -INF , P1 ;  /* 0xff8000001f1c7808 */ /* 0x004fc40000800000 */
[----:B------:R-:W-:Y:S02]  /*2c20*/  FMNMX.FTZ R31, R29, R32, !PT ;  /* 0x000000201d1f7209 */ /* 0x000fe40007810000 */
[----:B------:R-:W-:Y:S01]  /*2c30*/  ISETP.GT.AND P1, PT, R72, 0x21, PT ;  /* 0x000000214800780c */ /* 0x000fe20003f24270 */
[----:B------:R-:W-:Y:S01]  /*2c40*/  UMOV UR10, UR4 ;  /* 0x00000004000a7c82 */ /* 0x000fe20008000000 */
[----:B------:R-:W-:Y:S01]  /*2c50*/  FMNMX.FTZ R32, R184, R31, !PT ;  /* 0x0000001fb8207209 */ /* 0x000fe20007810000 */
[----:B------:R-:W2:Y:S01]  /*2c60*/  MUFU.TANH R30, R30 ;  /* 0x0000001e001e7308 */ /* 0x000ea20000002400 */
[----:B-1----:R-:W-:Y:S02]  /*2c70*/  FSEL R185, R33, -INF , P3 ;  /* 0xff80000021b97808 */ /* 0x002fe40001800000 */
[----:B------:R-:W-:Y:S02]  /*2c80*/  FMNMX.FTZ R31, R24, R26, !PT ;  /* 0x0000001a181f7209 */ /* 0x000fe40007810000 */
[----:B------:R-:W-:-:S03]  /*2c90*/  FMNMX.FTZ R33, R185, R32, !PT ;  /* 0x00000020b9217209 */ /* 0x000fc60007810000 */
[----:B------:R-:W1:Y:S01]  /*2ca0*/  MUFU.TANH R37, R37 ;  /* 0x0000002500257308 */ /* 0x000e620000002400 */
[----:B---3--:R-:W-:-:S04]  /*2cb0*/  FSEL R186, R36, -INF , P4 ;  /* 0xff80000024ba7808 */ /* 0x008fc80002000000 */
[----:B------:R-:W-:-:S03]  /*2cc0*/  FMNMX.FTZ R33, R186, R33, !PT ;  /* 0x00000021ba217209 */ /* 0x000fc60007810000 */
[----:B------:R-:W3:Y:S01]  /*2cd0*/  MUFU.TANH R34, R34 ;  /* 0x0000002200227308 */ /* 0x000ee20000002400 */
[----:B--2---:R-:W-:Y:S02]  /*2ce0*/  FSEL R30, R30, -INF , P6 ;  /* 0xff8000001e1e7808 */ /* 0x004fe40003000000 */
[----:B------:R-:W-:Y:S02]  /*2cf0*/  ISETP.GT.AND P6, PT, R72, 0x20, PT ;  /* 0x000000204800780c */ /* 0x000fe40003fc4270 */
[----:B------:R-:W-:-:S03]  /*2d00*/  FMNMX.FTZ R31, R30, R31, !PT ;  /* 0x0000001f1e1f7209 */ /* 0x000fc60007810000 */
[----:B------:R-:W2:Y:S01]  /*2d10*/  MUFU.TANH R40, R40 ;  /* 0x0000002800287308 */ /* 0x000ea20000002400 */
[----:B-1----:R-:W-:Y:S02]  /*2d20*/  FSEL R188, R37, -INF , P5 ;  /* 0xff80000025bc7808 */ /* 0x002fe40002800000 */
[----:B------:R-:W-:-:S05]  /*2d30*/  FMNMX.FTZ R32, R28, R31, !PT ;  /* 0x0000001f1c207209 */ /* 0x000fca0007810000 */
[----:B------:R-:W1:Y:S01]  /*2d40*/  MUFU.TANH R41, R41 ;  /* 0x0000002900297308 */ /* 0x000e620000002400 */
[----:B---3--:R-:W-:Y:S02]  /*2d50*/  FSEL R189, R34, -INF , P2 ;  /* 0xff80000022bd7808 */ /* 0x008fe40001000000 */
[----:B------:R-:W-:Y:S02]  /*2d60*/  FMNMX.FTZ R34, R188, R33, !PT ;  /* 0x00000021bc227209 */ /* 0x000fe40007810000 */
[----:B------:R-:W-:Y:S02]  /*2d70*/  ISETP.GT.AND P2, PT, R72, 0x28, PT ;  /* 0x000000284800780c */ /* 0x000fe40003f44270 */
[----:B------:R-:W-:Y:S01]  /*2d80*/  FMNMX.FTZ R31, R189, R32, !PT ;  /* 0x00000020bd1f7209 */ /* 0x000fe20007810000 */
[----:B------:R-:W3:Y:S01]  /*2d90*/  MUFU.TANH R35, R35 ;  /* 0x0000002300237308 */ /* 0x000ee20000002400 */
[----:B--2---:R-:W-:-:S04]  /*2da0*/  FSEL R197, R40, -INF , P6 ;  /* 0xff80000028c57808 */ /* 0x004fc80003000000 */
[----:B------:R-:W-:-:S03]  /*2db0*/  FMNMX.FTZ R33, R197, R34, !PT ;  /* 0x00000022c5217209 */ /* 0x000fc60007810000 */
[----:B------:R-:W2:Y:S01]  /*2dc0*/  MUFU.TANH R44, R44 ;  /* 0x0000002c002c7308 */ /* 0x000ea20000002400 */
[----:B-1----:R-:W-:-:S04]  /*2dd0*/  FSEL R194, R41, -INF , P1 ;  /* 0xff80000029c27808 */ /* 0x002fc80000800000 */
[----:B------:R-:W-:-:S03]  /*2de0*/  FMNMX.FTZ R33, R194, R33, !PT ;  /* 0x00000021c2217209 */ /* 0x000fc60007810000 */
[----:B------:R-:W1:Y:S01]  /*2df0*/  MUFU.TANH R38, R38 ;  /* 0x0000002600267308 */ /* 0x000e620000002400 */
[----:B---3--:R-:W-:Y:S02]  /*2e00*/  FSEL R190, R35, -INF , P3 ;  /* 0xff80000023be7808 */ /* 0x008fe40001800000 */
[----:B------:R-:W-:Y:S02]  /*2e10*/  ISETP.GT.AND P3, PT, R72, 0x29, PT ;  /* 0x000000294800780c */ /* 0x000fe40003f64270 */
[----:B------:R-:W-:-:S03]  /*2e20*/  FMNMX.FTZ R32, R190, R31, !PT ;  /* 0x0000001fbe207209 */ /* 0x000fc60007810000 */
[----:B------:R-:W3:Y:S01]  /*2e30*/  MUFU.TANH R45, R45 ;  /* 0x0000002d002d7308 */ /* 0x000ee20000002400 */
[----:B--2---:R-:W-:-:S04]  /*2e40*/  FSEL R208, R44, -INF , P2 ;  /* 0xff8000002cd07808 */ /* 0x004fc80001000000 */
[----:B------:R-:W-:-:S03]  /*2e50*/  FMNMX.FTZ R33, R208, R33, !PT ;  /* 0x00000021d0217209 */ /* 0x000fc60007810000 */
[----:B------:R-:W2:Y:S01]  /*2e60*/  MUFU.TANH R39, R39 ;  /* 0x0000002700277308 */ /* 0x000ea20000002400 */
[----:B-1----:R-:W-:Y:S02]  /*2e70*/  FSEL R191, R38, -INF , P4 ;  /* 0xff80000026bf7808 */ /* 0x002fe40002000000 */
[----:B------:R-:W-:Y:S02]  /*2e80*/  ISETP.GT.AND P4, PT, R72, 0x30, PT ;  /* 0x000000304800780c */ /* 0x000fe40003f84270 */
        /* <DEDUP_REMOVED lines=82> */
[----:B-1----:R-:W-:-:S04]  /*33b0*/  FSEL R213, R62, -INF , P4 ;  /* 0xff8000003ed57808 */ /* 0x002fc80002000000 */
[----:B------:R-:W-:-:S03]  /*33c0*/  FMNMX.FTZ R31, R213, R32, !PT ;  /* 0x00000020d51f7209 */ /* 0x000fc60007810000 */
[----:B------:R-:W1:Y:S01]  /*33d0*/  MUFU.TANH R67, R67 ;  /* 0x0000004300437308 */ /* 0x000e620000002400 */
[----:B---3--:R-:W-:-:S04]  /*33e0*/  FSEL R214, R63, -INF , P5 ;  /* 0xff8000003fd67808 */ /* 0x008fc80002800000 */
        /* <DEDUP_REMOVED lines=9> */
[----:B------:R-:W-:Y:S02]  /*3480*/  FMNMX.FTZ R34, R177, R34, !PT ;  /* 0x00000022b1227209 */ /* 0x000fe40007810000 */
[----:B--2---:R-:W-:-:S03]  /*3490*/  FSEL R180, R70, -INF , P2 ;  /* 0xff80000046b47808 */ /* 0x004fc60001000000 */
[----:B------:R-:W2:Y:S01]  /*34a0*/  SHFL.BFLY PT, R33, R34, 0x2, 0x1f ;  /* 0x0c401f0022217f89 */ /* 0x000ea200000e0000 */
[----:B------:R-:W-:Y:S02]  /*34b0*/  ISETP.GE.AND P2, PT, R153, 0x61, PT ;  /* 0x000000619900780c */ /* 0x000fe40003f46270 */
[----:B------:R-:W-:Y:S02]  /*34c0*/  FMNMX.FTZ R32, R180, R31, !PT ;  /* 0x0000001fb4207209 */ /* 0x000fe40007810000 */
[----:B-1----:R-:W-:-:S04]  /*34d0*/  FSEL R181, R71, -INF , P3 ;  /* 0xff80000047b57808 */ /* 0x002fc80001800000 */
[----:B------:R-:W-:-:S05]  /*34e0*/  FMNMX.FTZ R32, R181, R32, !PT ;  /* 0x00000020b5207209 */ /* 0x000fca0007810000 */
[----:B------:R-:W1:Y:S01]  /*34f0*/  SHFL.BFLY PT, R31, R32, 0x2, 0x1f ;  /* 0x0c401f00201f7f89 */ /* 0x000e6200000e0000 */
[----:B--2---:R-:W-:-:S05]  /*3500*/  FMNMX.FTZ R33, R34, R33, !PT ;  /* 0x0000002122217209 */ /* 0x004fca0007810000 */
[----:B------:R-:W2:Y:S01]  /*3510*/  SHFL.BFLY PT, R36, R33, 0x1, 0x1f ;  /* 0x0c201f0021247f89 */ /* 0x000ea200000e0000 */
[----:B-1----:R-:W-:-:S05]  /*3520*/  FMNMX.FTZ R31, R32, R31, !PT ;  /* 0x0000001f201f7209 */ /* 0x002fca0007810000 */
[----:B------:R-:W1:Y:S01]  /*3530*/  SHFL.BFLY PT, R34, R31, 0x1, 0x1f ;  /* 0x0c201f001f227f89 */ /* 0x000e6200000e0000 */
[----:B--2---:R-:W-:-:S04]  /*3540*/  FMNMX.FTZ R187, R33, R36, !PT ;  /* 0x0000002421bb7209 */ /* 0x004fc80007810000 */
[C---:B------:R-:W-:Y:S01]  /*3550*/  FSETP.NEU.FTZ.AND P1, PT, R187.reuse, -INF , PT ;  /* 0xff800000bb00780b */ /* 0x040fe20003f3d000 */
[----:B------:R-:W-:-:S05]  /*3560*/  FMUL.FTZ R182, R187, UR5 ;  /* 0x00000005bbb67c20 */ /* 0x000fca0008410000 */
[----:B------:R-:W-:-:S05]  /*3570*/  FSEL R182, R182, RZ, P1 ;  /* 0x000000ffb6b67208 */ /* 0x000fca0000800000 */
[--C-:B------:R-:W-:Y:S01]  /*3580*/  FFMA.FTZ R3, R3, UR5, -R182.reuse ;  /* 0x0000000503037c23 */ /* 0x100fe200080108b6 */
[----:B-1----:R-:W-:Y:S01]  /*3590*/  FMNMX.FTZ R193, R31, R34, !PT ;  /* 0x000000221fc17209 */ /* 0x002fe20007810000 */
[--C-:B------:R-:W-:Y:S01]  /*35a0*/  FFMA.FTZ R155, R25, UR5, -R182.reuse ;  /* 0x00000005199b7c23 */ /* 0x100fe200080108b6 */
[--C-:B------:R-:W-:Y:S01]  /*35b0*/  FFMA.FTZ R160, R27, UR5, -R182.reuse ;  /* 0x000000051ba07c23 */ /* 0x100fe200080108b6 */
[--C-:B------:R-:W-:Y:S01]  /*35c0*/  FFMA.FTZ R161, R29, UR5, -R182.reuse ;  /* 0x000000051da17c23 */ /* 0x100fe200080108b6 */
[C---:B------:R-:W-:Y:S01]  /*35d0*/  FSETP.NEU.FTZ.AND P1, PT, R193.reuse, -INF , PT ;  /* 0xff800000c100780b */ /* 0x040fe20003f3d000 */
[----:B------:R-:W-:Y:S01]  /*35e0*/  FMUL.FTZ R183, R193, UR5 ;  /* 0x00000005c1b77c20 */ /* 0x000fe20008410000 */
[----:B------:R-:W-:Y:S01]  /*35f0*/  MUFU.EX2 R3, R3 ;  /* 0x0000000300037308 */ /* 0x000fe20000000800 */
[--C-:B------:R-:W-:Y:S01]  /*3600*/  FFMA.FTZ R184, R184, UR5, -R182.reuse ;  /* 0x00000005b8b87c23 */ /* 0x100fe200080108b6 */
[--C-:B------:R-:W-:Y:S01]  /*3610*/  FFMA.FTZ R185, R185, UR5, -R182.reuse ;  /* 0x00000005b9b97c23 */ /* 0x100fe200080108b6 */
[--C-:B------:R-:W-:Y:S01]  /*3620*/  FFMA.FTZ R186, R186, UR5, -R182.reuse ;  /* 0x00000005baba7c23 */ /* 0x100fe200080108b6 */
[----:B------:R-:W-:Y:S01]  /*3630*/  FSEL R183, R183, RZ, P1 ;  /* 0x000000ffb7b77208 */ /* 0x000fe20000800000 */
[--C-:B------:R-:W-:Y:S01]  /*3640*/  FFMA.FTZ R188, R188, UR5, -R182.reuse ;  /* 0x00000005bcbc7c23 */ /* 0x100fe200080108b6 */
[----:B0-----:R-:W-:Y:S01]  /*3650*/  LOP3.LUT P1, RZ, R73, 0x7f, RZ, 0xc0, !PT ;  /* 0x0000007f49ff7812 */ /* 0x001fe2000782c0ff */
[----:B------:R-:W-:Y:S01]  /*3660*/  FFMA.FTZ R197, R197, UR5, -R182 ;  /* 0x00000005c5c57c23 */ /* 0x000fe200080108b6 */
[----:B------:R-:W-:Y:S01]  /*3670*/  SHF.R.U32.HI R73, RZ, 0x7, R73 ;  /* 0x00000007ff497819 */ /* 0x000fe20000011649 */
[--C-:B------:R-:W-:Y:S01]  /*3680*/  FFMA.FTZ R162, R24, UR5, -R183.reuse ;  /* 0x0000000518a27c23 */ /* 0x100fe200080108b7 */
[--C-:B------:R-:W-:Y:S01]  /*3690*/  FFMA.FTZ R163, R26, UR5, -R183.reuse ;  /* 0x000000051aa37c23 */ /* 0x100fe200080108b7 */
[--C-:B------:R-:W-:Y:S01]  /*36a0*/  FFMA.FTZ R164, R30, UR5, -R183.reuse ;  /* 0x000000051ea47c23 */ /* 0x100fe200080108b7 */
[----:B------:R-:W-:Y:S01]  /*36b0*/  IADD3 R154, -R73, 0xb, RZ ;  /* 0x0000000b499a7810 */ /* 0x000fe20007ffe1ff */
[--C-:B------:R-:W-:Y:S01]  /*36c0*/  FFMA.FTZ R165, R28, UR5, -R183.reuse ;  /* 0x000000051ca57c23 */ /* 0x100fe200080108b7 */
[----:B------:R-:W0:Y:S01]  /*36d0*/  MUFU.EX2 R155, R155 ;  /* 0x0000009b009b7308 */ /* 0x000e220000000800 */
[--C-:B------:R-:W-:Y:S01]  /*36e0*/  FFMA.FTZ R189, R189, UR5, -R183.reuse ;  /* 0x00000005bdbd7c23 */ /* 0x100fe200080108b7 */
[--C-:B------:R-:W-:Y:S01]  /*36f0*/  FFMA.FTZ R190, R190, UR5, -R183.reuse ;  /* 0x00000005bebe7c23 */ /* 0x100fe200080108b7 */
[--C-:B------:R-:W-:Y:S01]  /*3700*/  FFMA.FTZ R191, R191, UR5, -R183.reuse ;  /* 0x00000005bfbf7c23 */ /* 0x100fe200080108b7 */
[----:B------:R-:W-:Y:S01]  /*3710*/  FFMA.FTZ R192, R192, UR5, -R183 ;  /* 0x00000005c0c07c23 */ /* 0x000fe200080108b7 */
[----:B------:R-:W-:-:S02]  /*3720*/  @!P1 VIADD R24, R0, 0x32440 ;  /* 0x0003244000189836 */ /* 0x000fc40000000000 */
[--C-:B------:R-:W-:Y:S01]  /*3730*/  FFMA.FTZ R194, R194, UR5, -R182.reuse ;  /* 0x00000005c2c27c23 */ /* 0x100fe200080108b6 */
[--C-:B------:R-:W-:Y:S01]  /*3740*/  FFMA.FTZ R208, R208, UR5, -R182.reuse ;  /* 0x00000005d0d07c23 */ /* 0x100fe200080108b6 */
[----:B------:R-:W-:Y:S01]  /*3750*/  MUFU.EX2 R160, R160 ;  /* 0x000000a000a07308 */ /* 0x000fe20000000800 */
[----:B------:R-:W-:Y:S01]  /*3760*/  FFMA.FTZ R210, R210, UR5, -R182 ;  /* 0x00000005d2d27c23 */ /* 0x000fe200080108b6 */
[----:B------:R-:W-:Y:S01]  /*3770*/  @!P1 PRMT R24, RZ, 0x654, R24 ;  /* 0x00000654ff189816 */ /* 0x000fe20000000018 */
[----:B------:R1:W-:Y:S06]  /*3780*/  BAR.ARV R154, 0x100 ;  /* 0x0004009a0000751d */ /* 0x0003ec0000002000 */
[----:B------:R2:W-:Y:S01]  /*3790*/  @!P1 SYNCS.ARRIVE.TRANS64.RED.A1T0 RZ, [R24+URZ], RZ ;  /* 0x000000ff18ff99a7 */ /* 0x0005e2000810043f */
[----:B------:R-:W3:Y:S01]  /*37a0*/  MUFU.EX2 R161, R161 ;  /* 0x000000a100a17308 */ /* 0x000ee20000000800 */
[----:B------:R4:W-:Y:S01]  /*37b0*/  BAR.SYNC.DEFER_BLOCKING R215, 0x100 ;  /* 0x000400d70000751d */ /* 0x0009e20000010000 */
[----:B0-----:R-:W-:Y:S01]  /*37c0*/  F2FP.F16.F32.PACK_AB R156, R155, R3 ;  /* 0x000000039b9c723e */ /* 0x001fe200000000ff */
[--C-:B------:R-:W-:Y:S01]  /*37d0*/  FFMA.FTZ R196, R196, UR5, -R183.reuse ;  /* 0x00000005c4c47c23 */ /* 0x100fe200080108b7 */
        /* <DEDUP_REMOVED lines=12> */
[----:B------:R-:W0:Y:S01]  /*38a0*/  MUFU.EX2 R163, R163 ;  /* 0x000000a300a37308 */ /* 0x000e220000000800 */
[----:B---3--:R-:W-:Y:S01]  /*38b0*/  F2FP.F16.F32.PACK_AB R158, R161, R160 ;  /* 0x000000a0a19e723e */ /* 0x008fe200000000ff */
[--C-:B----4-:R-:W-:Y:S01]  /*38c0*/  FFMA.FTZ R215, R174, UR5, -R182.reuse ;  /* 0x00000005aed77c23 */ /* 0x110fe200080108b6 */
        /* <DEDUP_REMOVED lines=12> */
[--C-:B------:R-:W-:Y:S01]  /*3990*/  FFMA.FTZ R178, R178, UR5, -R183.reuse ;  /* 0x00000005b2b27c23 */ /* 0x100fe200080108b7 */
[----:B------:R-:W3:Y:S01]  /*39a0*/  MUFU.EX2 R165, R165 ;  /* 0x000000a500a57308 */ /* 0x000ee20000000800 */
[----:B0-----:R-:W-:Y:S01]  /*39b0*/  F2FP.F16.F32.PACK_AB R157, R163, R162 ;  /* 0x000000a2a39d723e */ /* 0x001fe200000000ff */
[--C-:B------:R-:W-:Y:S01]  /*39c0*/  FFMA.FTZ R179, R179, UR5, -R183.reuse ;  /* 0x00000005b3b37c23 */ /* 0x100fe200080108b7 */
[--C-:B------:R-:W-:Y:S01]  /*39d0*/  FFMA.FTZ R180, R180, UR5, -R183.reuse ;  /* 0x00000005b4b47c23 */ /* 0x100fe200080108b7 */
[----:B------:R-:W-:Y:S01]  /*39e0*/  FFMA.FTZ R181, R181, UR5, -R183 ;  /* 0x00000005b5b57c23 */ /* 0x000fe200080108b7 */
[----:B------:R-:W-:Y:S01]  /*39f0*/  FADD.FTZ R3, R3, R155 ;  /* 0x0000009b03037221 */ /* 0x000fe20000010000 */
[----:B------:R-:W-:Y:S01]  /*3a00*/  FADD.FTZ R163, R162, R163 ;  /* 0x000000a3a2a37221 */ /* 0x000fe20000010000 */
[----:B------:R-:W-:Y:S01]  /*3a10*/  @!P1 VIADD R0, R0, 0x32460 ;  /* 0x0003246000009836 */ /* 0x000fe20000000000 */
[----:B------:R-:W-:Y:S01]  /*3a20*/  MUFU.EX2 R184, R184 ;  /* 0x000000b800b87308 */ /* 0x000fe20000000800 */
[----:B------:R-:W-:-:S03]  /*3a30*/  FADD.FTZ R160, R160, R3 ;  /* 0x00000003a0a07221 */ /* 0x000fc60000010000 */
[----:B------:R-:W-:Y:S01]  /*3a40*/  @!P1 PRMT R0, RZ, 0x654, R0 ;  /* 0x00000654ff009816 */ /* 0x000fe20000000000 */
[----:B------:R-:W-:-:S03]  /*3a50*/  FADD.FTZ R161, R161, R160 ;  /* 0x000000a0a1a17221 */ /* 0x000fc60000010000 */
[----:B------:R-:W0:Y:S01]  /*3a60*/  MUFU.EX2 R185, R185 ;  /* 0x000000b900b97308 */ /* 0x000e220000000800 */
[----:B---3--:R-:W-:Y:S01]  /*3a70*/  F2FP.F16.F32.PACK_AB R159, R165, R164 ;  /* 0x000000a4a59f723e */ /* 0x008fe200000000ff */
[----:B------:R-:W-:-:S03]  /*3a80*/  FADD.FTZ R164, R164, R163 ;  /* 0x000000a3a4a47221 */ /* 0x000fc60000010000 */
[----:B--2---:R-:W-:Y:S01]  /*3a90*/  WARPGROUP.ARRIVE ;  /* 0x00000000000079c5 */ /* 0x004fe20000000000 */
[----:B------:R-:W-:Y:S02]  /*3aa0*/  FADD.FTZ R164, R165, R164 ;  /* 0x000000a4a5a47221 */ /* 0x000fe40000010000 */
[----:B------:R-:W-:Y:S03]  /*3ab0*/  MUFU.EX2 R186, R186 ;  /* 0x000000ba00ba7308 */ /* 0x000fe60000000800 */
[----:B------:R-:W-:Y:S01]  /*3ac0*/  HGMMA.64x256x16.F32 R24, R156, gdesc[UR8].tnspB, RZ, !UPT, gsb0 ;  /* 0x43e000089c187df0 */ /* 0x000fe2000c0008ff */
[----:B------:R-:W-:Y:S01]  /*3ad0*/  UIADD3 UR10, UR4, 0x80, URZ ;  /* 0x00000080040a7890 */ /* 0x000fe2000fffe03f */
[----:B------:R-:W-:-:S03]  /*3ae0*/  UMOV UR11, 0x40000040 ;  /* 0x40000040000b7882 */ /* 0x000fc60000000000 */
        /* <DEDUP_REMOVED lines=13> */
[----:B------:R-:W1:Y:S08]  /*3bc0*/  MUFU.EX2 R168, R168 ;  /* 0x000000a800a87308 */ /* 0x000e700000000800 */
[----:B------:R-:W-:Y:S08]  /*3bd0*/  MUFU.EX2 R170, R170 ;  /* 0x000000aa00aa7308 */ /* 0x000ff00000000800 */
[----:B------:R-:W-:Y:S08]  /*3be0*/  MUFU.EX2 R198, R198 ;  /* 0x000000c600c67308 */ /* 0x000ff00000000800 */
[----:B------:R-:W-:Y:S08]  /*3bf0*/  MUFU.EX2 R205, R205 ;  /* 0x000000cd00cd7308 */ /* 0x000ff00000000800 */
[----:B------:R-:W1:Y:S08]  /*3c00*/  MUFU.EX2 R167, R167 ;  /* 0x000000a700a77308 */ /* 0x000e700000000800 */
        /* <DEDUP_REMOVED lines=52> */
[----:B------:R-:W-:Y:S01]  /*3f50*/  FADD.FTZ R197, R168, R197 ;  /* 0x000000c5a8c57221 */ /* 0x000fe20000010000 */
[----:B------:R-:W-:Y:S01]  /*3f60*/  UMOV UR11, 0x40000040 ;  /* 0x40000040000b7882 */ /* 0x000fe20000000000 */
[----:B------:R-:W-:Y:S02]  /*3f70*/  FADD.FTZ R196, R167, R196 ;  /* 0x000000c4a7c47221 */ /* 0x000fe40000010000 */
[C---:B------:R-:W-:Y:S02]  /*3f80*/  FADD.FTZ R197, R170.reuse, R197 ;  /* 0x000000c5aac57221 */ /* 0x040fe40000010000 */
[----:B------:R-:W-:Y:S01]  /*3f90*/  FADD.FTZ R196, R169, R196 ;  /* 0x000000c4a9c47221 */ /* 0x000fe20000010000 */
[----:B------:R-:W-:Y:S02]  /*3fa0*/  WARPGROUP.DEPBAR.LE gsb0, 0x0 ;  /* 0x00008000000079c5 */ /* 0x000fe40000010000 */
[----:B------:R-:W-:-:S02]  /*3fb0*/  F2FP.F16.F32.PACK_AB R156, R170, R168 ;  /* 0x000000a8aa9c723e */ /* 0x000fc400000000ff */
[----:B------:R-:W-:Y:S02]  /*3fc0*/  F2FP.F16.F32.PACK_AB R157, R169, R167 ;  /* 0x000000a7a99d723e */ /* 0x000fe400000000ff */
[----:B------:R-:W-:Y:S01]  /*3fd0*/  F2FP.F16.F32.PACK_AB R158, R205, R198 ;  /* 0x000000c6cd9e723e */ /* 0x000fe200000000ff */
[----:B------:R-:W-:Y:S01]  /*3fe0*/  FADD.FTZ R198, R198, R197 ;  /* 0x000000c5c6c67221 */ /* 0x000fe20000010000 */
[C---:B------:R-:W-:Y:S01]  /*3ff0*/  F2FP.F16.F32.PACK_AB R159, R206.reuse, R199 ;  /* 0x000000c7ce9f723e */ /* 0x040fe200000000ff */
[----:B------:R-:W-:Y:S02]  /*4000*/  FADD.FTZ R199, R199, R196 ;  /* 0x000000c4c7c77221 */ /* 0x000fe40000010000 */
[----:B------:R-:W-:Y:S01]  /*4010*/  FADD.FTZ R205, R205, R198 ;  /* 0x000000c6cdcd7221 */ /* 0x000fe20000010000 */
[----:B------:R-:W-:Y:S01]  /*4020*/  WARPGROUP.ARRIVE ;  /* 0x00000000000079c5 */ /* 0x000fe20000000000 */
[----:B------:R-:W-:-:S06]  /*4030*/  FADD.FTZ R206, R206, R199 ;  /* 0x000000c7cece7221 */ /* 0x000fcc0000010000 */
        /* <DEDUP_REMOVED lines=28> */
[----:B------:R-:W-:-:S03]  /*4200*/  FADD.FTZ R179, R179, R178 ;  /* 0x000000b2b3b37221 */ /* 0x000fc60000010000 */
[----:B------:R-:W-:Y:S01]  /*4210*/  WARPGROUP.ARRIVE ;  /* 0x00000000000079c5 */ /* 0x000fe20000000000 */
[----:B------:R-:W-:-:S04]  /*4220*/  FADD.FTZ R180, R180, R179 ;  /* 0x000000b3b4b47221 */ /* 0x000fc80000010000 */
[----:B------:R-:W-:-:S08]  /*4230*/  FADD.FTZ R3, R181, R180 ;  /* 0x000000b4b5037221 */ /* 0x000fd00000010000 */
[----:B------:R-:W-:Y:S03]  /*4240*/  HGMMA.64x256x16.F32 R24, R156, gdesc[UR8].tnspB, R24, gsb0 ;  /* 0x43e000089c187df0 */ /* 0x000fe60008000818 */
[----:B------:R-:W-:Y:S02]  /*4250*/  WARPGROUP.DEPBAR.LE gsb0, 0x0 ;  /* 0x00008000000079c5 */ /* 0x000fe40000010000 */
[----:B------:R0:W-:Y:S02]  /*4260*/  @!P1 SYNCS.ARRIVE.TRANS64.RED.A1T0 RZ, [R0+URZ], RZ ;  /* 0x000000ff00ff99a7 */ /* 0x0001e4000810043f */
[----:B0-----:R-:W-:-:S04]  /*4270*/  FADD.FTZ R0, R176, R175 ;  /* 0x000000afb0007221 */ /* 0x001fc80000010000 */
[----:B------:R-:W-:Y:S01]  /*4280*/  FADD.FTZ R0, R177, R0 ;  /* 0x00000000b1007221 */ /* 0x000fe20000010000 */
[----:B------:R-:W-:Y:S06]  /*4290*/  @!P2 BRA `(.L_x_1048) ;  /* 0x000000280044a947 */ /* 0x000fec0003800000 */
[----:B------:R-:W-:Y:S02]  /*42a0*/  VIADD R205, R152, 0xfffffffe ;  /* 0xfffffffe98cd7836 */ /* 0x000fe40000000000 */
[----:B------:R-:W-:Y:S02]  /*42b0*/  IMAD.MOV.U32 R207, RZ, RZ, R193 ;  /* 0x000000ffffcf7224 */ /* 0x000fe400078e00c1 */
[----:B------:R-:W-:-:S07]  /*42c0*/  IMAD.MOV.U32 R206, RZ, RZ, R187 ;  /* 0x000000ffffce7224 */ /* 0x000fce00078e00bb */
.L_x_1057:
[----:B------:R-:W-:Y:S01]  /*42d0*/  UIADD3 UR36, UR36, 0x1, URZ ;  /* 0x0000000124247890 */ /* 0x000fe2000fffe03f */
[C---:B------:R-:W-:Y:S01]  /*42e0*/  ISETP.GT.AND P2, PT, R205.reuse, RZ, PT ;  /* 0x000000ffcd00720c */ /* 0x040fe20003f44270 */
[----:B------:R-:W-:Y:S02]  /*42f0*/  VIADD R205, R205, 0xffffffff ;  /* 0xffffffffcdcd7836 */ /* 0x000fe40000000000 */
[----:B------:R-:W-:-:S04]  /*4300*/  UISETP.NE.AND UP0, UPT, UR36, 0x2, UPT ;  /* 0x000000022400788c */ /* 0x000fc8000bf05270 */
[----:B------:R-:W-:Y:S02]  /*4310*/  USEL UR4, URZ, 0x1, UP0 ;  /* 0x000000013f047887 */ /* 0x000fe40008000000 */
[----:B------:R-:W-:Y:S02]  /*4320*/  USEL UR36, UR36, URZ, UP0 ;  /* 0x0000003f24247287 */ /* 0x000fe40008000000 */
[----:B------:R-:W-:Y:S01]  /*4330*/  ULOP3.LUT UR37, UR37, UR4, URZ, 0x3c, !UPT ;  /* 0x0000000425257292 */ /* 0x000fe2000f8e3c3f */
[----:B0-----:R-:W-:Y:S11]  /*4340*/  @!P0 BRA `(.L_x_1049) ;  /* 0x0000000000048947 */ /* 0x001ff60003800000 */
[----:B------:R-:W-:Y:S01]  /*4350*/  BPT.TRAP 0x1 ;  /* 0x000000040000795c */ /* 0x000fe20000300000 */
.L_x_1049:
        /* <DEDUP_REMOVED lines=9> */
.L_x_1050:
[----:B-1----:R-:W-:Y:S05]  /*43f0*/  @P3 BRA `(.L_x_1051) ;  /* 0x0000000000083947 */ /* 0x002fea0003800000 */
[----:B------:R-:W1:Y:S02]  /*4400*/  SYNCS.PHASECHK.TRANS64.TRYWAIT P3, [UR4+0x32430], R208 ;  /* 0x032430d0ff0075a7 */ /* 0x000e640008060144 */
[----:B-1----:R-:W-:Y:S05]  /*4410*/  @!P3 BRA `(.L_x_1052) ;  /* 0x000000cc0094b947 */ /* 0x002fea0003800000 */
.L_x_1051:
[----:B------:R-:W-:Y:S01]  /*4420*/  R2UR UR56, R20 ;  /* 0x00000000143872ca */ /* 0x000fe200000e0000 */
[----:B------:R-:W-:Y:S01]  /*4430*/  UIMAD UR5, UR36, 0x300, UR60 ;  /* 0x00000300240578a4 */ /* 0x000fe2000f8e023c */
[----:B------:R-:W-:Y:S01]  /*4440*/  R2UR UR57, R21 ;  /* 0x00000000153972ca */ /* 0x000fe200000e0000 */
[----:B-1----:R-:W-:Y:S01]  /*4450*/  WARPGROUP.ARRIVE ;  /* 0x00000000000079c5 */ /* 0x002fe20000000000 */
[----:B------:R-:W-:-:S04]  /*4460*/  UMOV UR59, 0x40000040 ;  /* 0x40000040003b7882 */ /* 0x000fc80000000000 */
[----:B------:R-:W-:-:S07]  /*4470*/  UMOV UR58, UR5 ;  /* 0x00000005003a7c82 */ /* 0x000fce0008000000 */
[----:B------:R-:W-:Y:S01]  /*4480*/  HGMMA.64x96x16.F32 R152, gdesc[UR56], RZ, !UPT, gsb0 ;  /* 0x01600000389879f0 */ /* 0x000fe2000c0008ff */
[----:B------:R-:W-:Y:S01]  /*4490*/  R2UR UR56, R18 ;  /* 0x00000000123872ca */ /* 0x000fe200000e0000 */
[----:B------:R-:W-:Y:S01]  /*44a0*/  UIADD3 UR58, UR5, 0x2, URZ ;  /* 0x00000002053a7890 */ /* 0x000fe2000fffe03f */
[----:B------:R-:W-:Y:S01]  /*44b0*/  R2UR UR57, R19 ;  /* 0x00000000133972ca */ /* 0x000fe200000e0000 */
[----:B------:R-:W-:Y:S01]  /*44c0*/  UMOV UR59, 0x40000040 ;  /* 0x40000040003b7882 */ /* 0x000fe20000000000 */
[----:B------:R-:W-:Y:S02]  /*44d0*/  WARPGROUP.DEPBAR.LE gsb0, 0x0 ;  /* 0x00008000000079c5 */ /* 0x000fe40000010000 */
[----:B------:R-:W-:-:S09]  /*44e0*/  WARPGROUP.ARRIVE ;  /* 0x00000000000079c5 */ /* 0x000fd20000000000 */
[----:B------:R-:W-:Y:S01]  /*44f0*/  HGMMA.64x96x16.F32 R152, gdesc[UR56], R152, gsb0 ;  /* 0x01600000389879f0 */ /* 0x000fe20008000898 */
        /* <DEDUP_REMOVED lines=13> */
[----:B------:R-:W-:Y:S03]  /*45d0*/  HGMMA.64x96x16.F32 R152, gdesc[UR56], R152, gsb0 ;  /* 0x01600000389879f0 */ /* 0x000fe60008000898 */
[----:B------:R-:W-:Y:S02]  /*45e0*/  WARPGROUP.DEPBAR.LE gsb0, 0x0 ;  /* 0x00008000000079c5 */ /* 0x000fe40000010000 */
[----:B------:R-:W-:Y:S05]  /*45f0*/  @!P0 BRA `(.L_x_1053) ;  /* 0x0000000000048947 */ /* 0x000fea0003800000 */
[----:B------:R-:W-:Y:S01]  /*4600*/  BPT.TRAP 0x1 ;  /* 0x000000040000795c */ /* 0x000fe20000300000 */
.L_x_1053:
[----:B------:R1:W2:Y:S01]  /*4610*/  SYNCS.PHASECHK.TRANS64.TRYWAIT P3, [UR4+0x32450], R208 ;  /* 0x032450d0ff0075a7 */ /* 0x0002a20008060144 */
[----:B------:R-:W-:Y:S05]  /*4620*/  @!P0 BRA `(.L_x_1054) ;  /* 0x0000000000048947 */ /* 0x000fea0003800000 */
[----:B------:R-:W-:Y:S01]  /*4630*/  BPT.TRAP 0x1 ;  /* 0x000000040000795c */ /* 0x000fe20000300000 */
.L_x_1054:
[----:B--2---:R-:W-:Y:S05]  /*4640*/  @P3 BRA `(.L_x_1055) ;  /* 0x0000000000083947 */ /* 0x004fea0003800000 */
[----:B------:R-:W2:Y:S02]  /*4650*/  SYNCS.PHASECHK.TRANS64.TRYWAIT P3, [UR4+0x32450], R208 ;  /* 0x032450d0ff0075a7 */ /* 0x000ea40008060144 */
[----:B--2---:R-:W-:Y:S05]  /*4660*/  @!P3 BRA `(.L_x_1056) ;  /* 0x000000cc0018b947 */ /* 0x004fea0003800000 */
.L_x_1055:
[----:B------:R-:W-:Y:S01]  /*4670*/  R2UR UR56, R4 ;  /* 0x00000000043872ca */ /* 0x000fe200000e0000 */
[----:B------:R-:W-:Y:S01]  /*4680*/  UIMAD UR5, UR36, 0xc00, UR7 ;  /* 0x00000c00240578a4 */ /* 0x000fe2000f8e0207 */
[----:B------:R-:W-:Y:S01]  /*4690*/  R2UR UR57, R5 ;  /* 0x00000000053972ca */ /* 0x000fe200000e0000 */
[----:B------:R-:W-:Y:S01]  /*46a0*/  WARPGROUP.ARRIVE ;  /* 0x00000000000079c5 */ /* 0x000fe20000000000 */
[----:B------:R-:W-:Y:S01]  /*46b0*/  UMOV UR59, 0x40000040 ;  /* 0x40000040003b7882 */ /* 0x000fe20000000000 */
[----:B------:R-:W-:-:S04]  /*46c0*/  UIADD3 UR10, UR5, 0x300, URZ ;  /* 0x00000300050a7890 */ /* 0x000fc8000fffe03f */
[----:B------:R-:W3:Y:S01]  /*46d0*/  S2R R215, SR_TID.X ;  /* 0x0000000000d77919 */ /* 0x000ee20000002100 */
[----:B------:R-:W-:Y:S01]  /*46e0*/  UMOV UR11, 0x40000040 ;  /* 0x40000040000b7882 */ /* 0x000fe20000000000 */
[----:B------:R-:W-:Y:S01]  /*46f0*/  UMOV UR58, UR5 ;  /* 0x00000005003a7c82 */ /* 0x000fe20008000000 */
[----:B------:R-:W-:Y:S01]  /*4700*/  UIADD3 UR14, UR5, 0x302, URZ ;  /* 0x00000302050e7890 */ /* 0x000fe2000fffe03f */
[----:B------:R-:W-:Y:S01]  /*4710*/  UMOV UR15, 0x40000040 ;  /* 0x40000040000f7882 */ /* 0x000fe20000000000 */
[----:B------:R-:W-:Y:S01]  /*4720*/  UIADD3 UR18, UR5, 0x304, URZ ;  /* 0x0000030405127890 */ /* 0x000fe2000fffe03f */
[----:B------:R-:W-:Y:S01]  /*4730*/  UMOV UR19, 0x40000040 ;  /* 0x4000004000137882 */ /* 0x000fe20000000000 */
[----:B------:R-:W-:Y:S01]  /*4740*/  HGMMA.64x96x16.F32 R152, gdesc[UR56], R152, gsb0 ;  /* 0x01600000389879f0 */ /* 0x000fe20008000898 */
[----:B------:R-:W-:Y:S01]  /*4750*/  R2UR UR56, R6 ;  /* 0x00000000063872ca */ /* 0x000fe200000e0000 */
[----:B------:R-:W-:Y:S01]  /*4760*/  UIADD3 UR58, UR5, 0x2, URZ ;  /* 0x00000002053a7890 */ /* 0x000fe2000fffe03f */
[----:B------:R-:W-:Y:S01]  /*4770*/  R2UR UR57, R7 ;  /* 0x00000000073972ca */ /* 0x000fe200000e0000 */
[----:B------:R-:W-:Y:S01]  /*4780*/  UMOV UR59, 0x40000040 ;  /* 0x40000040003b7882 */ /* 0x000fe20000000000 */
[----:B------:R-:W-:Y:S01]  /*4790*/  UIADD3 UR22, UR5, 0x306, URZ ;  /* 0x0000030605167890 */ /* 0x000fe2000fffe03f */
        /* <DEDUP_REMOVED lines=12> */
[----:B---3--:R-:W-:Y:S01]  /*4860*/  SHF.R.U32.HI R217, RZ, 0x7, R215 ;  /* 0x00000007ffd97819 */ /* 0x008fe200000116d7 */
[----:B------:R-:W-:Y:S01]  /*4870*/  UMOV UR51, 0x40000040 ;  /* 0x4000004000337882 */ /* 0x000fe20000000000 */
[----:B------:R-:W-:Y:S01]  /*4880*/  UIADD3 UR54, UR5, 0x904, URZ ;  /* 0x0000090405367890 */ /* 0x000fe2000fffe03f */
[----:B------:R-:W-:Y:S01]  /*4890*/  UMOV UR55, 0x40000040 ;  /* 0x4000004000377882 */ /* 0x000fe20000000000 */
[----:B------:R-:W-:-:S02]  /*48a0*/  WARPGROUP.DEPBAR.LE gsb0, 0x0 ;  /* 0x00008000000079c5 */ /* 0x000fc40000010000 */
[----:B------:R-:W-:-:S06]  /*48b0*/  WARPGROUP.ARRIVE ;  /* 0x00000000000079c5 */ /* 0x000fcc0000000000 */
        /* <DEDUP_REMOVED lines=19> */
[----:B------:R-:W-:Y:S01]  /*49f0*/  ULDC UR5, c[0x0][0xad0] ;  /* 0x0002b40000057ab9 */ /* 0x000fe20000000800 */
        /* <DEDUP_REMOVED lines=47> */
[----:B012---:R-:W-:Y:S01]  /*4cf0*/  FMUL.FTZ R208, R165, UR5 ;  /* 0x00000005a5d07c20 */ /* 0x007fe20008410000 */
        /* <DEDUP_REMOVED lines=13> */
[----:B---3--:R-:W-:Y:S01]  /*4dd0*/  FMNMX.FTZ R186, R152, R206, !PT ;  /* 0x000000ce98ba7209 */ /* 0x008fe20007810000 */
        /* <DEDUP_REMOVED lines=26> */
[----:B------:R-:W-:-:S04]  /*4f80*/  FMUL.FTZ R199, R199, UR5 ;  /* 0x00000005c7c77c20 */ /* 0x000fc80008410000 */
        /* <DEDUP_REMOVED lines=20> */
[----:B0-----:R-:W-:Y:S01]  /*50d0*/  FMNMX.FTZ R212, R166, R189, !PT ;  /* 0x000000bda6d47209 */ /* 0x001fe20007810000 */
[----:B------:R-:W-:-:S06]  /*50e0*/  FMUL.FTZ R189, R193, UR5 ;  /* 0x00000005c1bd7c20 */ /* 0x000fcc0008410000 */
        /* <DEDUP_REMOVED lines=31> */
[----:B0-----:R-:W-:Y:S01]  /*52e0*/  FMNMX.FTZ R187, R175, R194, !PT ;  /* 0x000000c2afbb7209 */ /* 0x001fe20007810000 */
[----:B------:R-:W-:Y:S01]  /*52f0*/  FMUL.FTZ R194, R197, UR5 ;  /* 0x00000005c5c27c20 */ /* 0x000fe20008410000 */
[----:B------:R-:W-:-:S05]  /*5300*/  FMUL.FTZ R197, R198, UR5 ;  /* 0x00000005c6c57c20 */ /* 0x000fca0008410000 */
        /* <DEDUP_REMOVED lines=13> */
[----:B------:R-:W-:-:S05]  /*53e0*/  ULDC UR5, c[0x0][0xa80] ;  /* 0x0002a00000057ab9 */ /* 0x000fca0000000800 */
        /* <DEDUP_REMOVED lines=21> */
[----:B--2---:R-:W-:Y:S02]  /*5540*/  FMNMX.FTZ R198, R197, R198, !PT ;  /* 0x000000c6c5c67209 */ /* 0x004fe40007810000 */
[----:B0-----:R-:W-:-:S05]  /*5550*/  FMNMX.FTZ R195, R194, R193, !PT ;  /* 0x000000c1c2c37209 */ /* 0x001fca0007810000 */
[----:B------:R-:W0:Y:S01]  /*5560*/  SHFL.BFLY PT, R212, R195, 0x2, 0x1f ;  /* 0x0c401f00c3d47f89 */ /* 0x000e2200000e0000 */
[----:B-1----:R-:W-:-:S05]  /*5570*/  FMNMX.FTZ R198, R199, R198, !PT ;  /* 0x000000c6c7c67209 */ /* 0x002fca0007810000 */
[----:B------:R-:W1:Y:S01]  /*5580*/  SHFL.BFLY PT, R193, R198, 0x2, 0x1f ;  /* 0x0c401f00c6c17f89 */ /* 0x000e6200000e0000 */
[----:B0-----:R-:W-:-:S05]  /*5590*/  FMNMX.FTZ R212, R195, R212, !PT ;  /* 0x000000d4c3d47209 */ /* 0x001fca0007810000 */
[----:B------:R-:W0:Y:S01]  /*55a0*/  SHFL.BFLY PT, R187, R212, 0x1, 0x1f ;  /* 0x0c201f00d4bb7f89 */ /* 0x000e2200000e0000 */
[----:B-1----:R-:W-:-:S05]  /*55b0*/  FMNMX.FTZ R193, R198, R193, !PT ;  /* 0x000000c1c6c17209 */ /* 0x002fca0007810000 */
[----:B------:R-:W1:Y:S01]  /*55c0*/  SHFL.BFLY PT, R214, R193, 0x1, 0x1f ;  /* 0x0c201f00c1d67f89 */ /* 0x000e6200000e0000 */
[----:B0-----:R-:W-:-:S05]  /*55d0*/  FMNMX.FTZ R187, R212, R187, !PT ;  /* 0x000000bbd4bb7209 */ /* 0x001fca0007810000 */
[C---:B------:R-:W-:Y:S01]  /*55e0*/  FADD.FTZ R195, -R187.reuse, R206 ;  /* 0x000000cebbc37221 */ /* 0x040fe20000010100 */
[----:B------:R-:W-:Y:S01]  /*55f0*/  FMUL.FTZ R206, R187, UR5 ;  /* 0x00000005bbce7c20 */ /* 0x000fe20008410000 */
[----:B-1----:R-:W-:Y:S02]  /*5600*/  FMNMX.FTZ R193, R193, R214, !PT ;  /* 0x000000d6c1c17209 */ /* 0x002fe40007810000 */
[----:B------:R-:W-:Y:S01]  /*5610*/  FMUL.FTZ R195, R195, UR5 ;  /* 0x00000005c3c37c20 */ /* 0x000fe20008410000 */
[--C-:B------:R-:W-:Y:S01]  /*5620*/  FFMA.FTZ R198, R156, UR5, -R206.reuse ;  /* 0x000000059cc67c23 */ /* 0x100fe200080108ce */
[--C-:B------:R-:W-:Y:S01]  /*5630*/  FFMA.FTZ R212, R157, UR5, -R206.reuse ;  /* 0x000000059dd47c23 */ /* 0x100fe200080108ce */
[----:B------:R-:W-:Y:S02]  /*5640*/  VIADD R157, R217, 0x8 ;  /* 0x00000008d99d7836 */ /* 0x000fe40000000000 */
[C---:B------:R-:W-:Y:S01]  /*5650*/  FMUL.FTZ R216, R193.reuse, UR5 ;  /* 0x00000005c1d87c20 */ /* 0x040fe20008410000 */
[----:B------:R-:W-:Y:S01]  /*5660*/  FADD.FTZ R156, -R193, R207 ;  /* 0x000000cfc19c7221 */ /* 0x000fe20000010100 */
[--C-:B------:R-:W-:Y:S01]  /*5670*/  FFMA.FTZ R152, R152, UR5, -R206.reuse ;  /* 0x0000000598987c23 */ /* 0x100fe200080108ce */
[----:B------:R-:W-:Y:S01]  /*5680*/  FFMA.FTZ R153, R153, UR5, -R206 ;  /* 0x0000000599997c23 */ /* 0x000fe200080108ce */
[----:B------:R-:W-:Y:S01]  /*5690*/  FFMA.FTZ R214, R155, UR5, -R216 ;  /* 0x000000059bd67c23 */ /* 0x000fe200080108d8 */
[----:B------:R-:W-:-:S02]  /*56a0*/  IMAD.U32 R155, RZ, RZ, UR4 ;  /* 0x00000004ff9b7e24 */ /* 0x000fc4000f8e00ff */
[----:B------:R-:W-:Y:S01]  /*56b0*/  FMUL.FTZ R207, R156, UR5 ;  /* 0x000000059ccf7c20 */ /* 0x000fe20008410000 */
[--C-:B------:R-:W-:Y:S01]  /*56c0*/  FFMA.FTZ R213, R154, UR5, -R216.reuse ;  /* 0x000000059ad57c23 */ /* 0x100fe200080108d8 */
[----:B------:R-:W-:Y:S01]  /*56d0*/  IADD3 R154, -R217, 0xb, RZ ;  /* 0x0000000bd99a7810 */ /* 0x000fe20007ffe1ff */
[----:B------:R-:W-:Y:S02]  /*56e0*/  @!P1 VIADD R156, R155, 0x32440 ;  /* 0x000324409b9c9836 */ /* 0x000fe40000000000 */
[--C-:B------:R-:W-:Y:S01]  /*56f0*/  FFMA.FTZ R215, R158, UR5, -R216.reuse ;  /* 0x000000059ed77c23 */ /* 0x100fe200080108d8 */
[----:B------:R-:W-:Y:S01]  /*5700*/  FFMA.FTZ R217, R159, UR5, -R216 ;  /* 0x000000059fd97c23 */ /* 0x000fe200080108d8 */
[----:B------:R-:W0:Y:S01]  /*5710*/  MUFU.EX2 R195, R195 ;  /* 0x000000c300c37308 */ /* 0x000e220000000800 */
[----:B------:R-:W-:Y:S01]  /*5720*/  UIMAD UR4, UR36, 0xc00, UR6 ;  /* 0x00000c00240478a4 */ /* 0x000fe2000f8e0206 */
[----:B------:R-:W-:Y:S01]  /*5730*/  @!P1 PRMT R156, RZ, 0x654, R156 ;  /* 0x00000654ff9c9816 */ /* 0x000fe2000000009c */
[----:B------:R1:W-:Y:S06]  /*5740*/  BAR.ARV R154, 0x100 ;  /* 0x0004009a0000751d */ /* 0x0003ec0000002000 */
[----:B------:R2:W-:Y:S01]  /*5750*/  @!P1 SYNCS.ARRIVE.TRANS64.RED.A1T0 RZ, [R156+URZ], RZ ;  /* 0x000000ff9cff99a7 */ /* 0x0005e2000810043f */
[----:B------:R-:W3:Y:S01]  /*5760*/  MUFU.EX2 R207, R207 ;  /* 0x000000cf00cf7308 */ /* 0x000ee20000000800 */
[----:B------:R-:W-:Y:S01]  /*5770*/  UMOV UR10, UR4 ;  /* 0x00000004000a7c82 */ /* 0x000fe20008000000 */
[--C-:B------:R-:W-:Y:S01]  /*5780*/  FFMA.FTZ R160, R160, UR5, -R206.reuse ;  /* 0x00000005a0a07c23 */ /* 0x100fe200080108ce */
[--C-:B------:R-:W-:Y:S01]  /*5790*/  FFMA.FTZ R161, R161, UR5, -R206.reuse ;  /* 0x00000005a1a17c23 */ /* 0x100fe200080108ce */
[--C-:B------:R-:W-:Y:S01]  /*57a0*/  FFMA.FTZ R164, R164, UR5, -R206.reuse ;  /* 0x00000005a4a47c23 */ /* 0x100fe200080108ce */
[----:B------:R-:W-:Y:S01]  /*57b0*/  FFMA.FTZ R208, R208, UR5, -R206 ;  /* 0x00000005d0d07c23 */ /* 0x000fe200080108ce */
[--C-:B------:R-:W-:Y:S01]  /*57c0*/  FFMA.FTZ R162, R162, UR5, -R216.reuse ;  /* 0x00000005a2a27c23 */ /* 0x100fe200080108d8 */
[-C--:B0-----:R-:W-:Y:S01]  /*57d0*/  FMUL.FTZ R24, R24, R195.reuse ;  /* 0x000000c318187220 */ /* 0x081fe20000410000 */
        /* <DEDUP_REMOVED lines=139> */
[--C-:B------:R-:W-:Y:S01]  /*6090*/  FFMA.FTZ R209, R209, UR5, -R216.reuse ;  /* 0x00000005d1d17c23 */ /* 0x100fe200080108d8 */
[----:B----4-:R-:W-:Y:S01]  /*60a0*/  F2FP.F16.F32.PACK_AB R157, R214, R213 ;  /* 0x000000d5d69d723e */ /* 0x010fe200000000ff */
[----:B------:R-:W-:Y:S01]  /*60b0*/  FFMA.FTZ R210, R210, UR5, -R216 ;  /* 0x00000005d2d27c23 */ /* 0x000fe200080108d8 */
[----:B-----5:R-:W-:Y:S01]  /*60c0*/  F2FP.F16.F32.PACK_AB R159, R217, R215 ;  /* 0x000000d7d99f723e */ /* 0x020fe200000000ff */
[----:B------:R-:W-:Y:S01]  /*60d0*/  MUFU.EX2 R160, R160 ;  /* 0x000000a000a07308 */ /* 0x000fe20000000800 */
[--C-:B------:R-:W-:Y:S01]  /*60e0*/  FFMA.FTZ R165, R165, UR5, -R206.reuse ;  /* 0x00000005a5a57c23 */ /* 0x100fe200080108ce */
[--C-:B------:R-:W-:Y:S01]  /*60f0*/  FFMA.FTZ R166, R166, UR5, -R206.reuse ;  /* 0x00000005a6a67c23 */ /* 0x100fe200080108ce */
[----:B------:R-:W-:Y:S01]  /*6100*/  WARPGROUP.ARRIVE ;  /* 0x00000000000079c5 */ /* 0x000fe20000000000 */
[--C-:B------:R-:W-:Y:S01]  /*6110*/  FFMA.FTZ R169, R169, UR5, -R206.reuse ;  /* 0x00000005a9a97c23 */ /* 0x100fe200080108ce */
[----:B------:R-:W-:Y:S01]  /*6120*/  FFMA.FTZ R171, R171, UR5, -R206 ;  /* 0x00000005abab7c23 */ /* 0x000fe200080108ce */
[--C-:B------:R-:W-:Y:S01]  /*6130*/  FFMA.FTZ R167, R167, UR5, -R216.reuse ;  /* 0x00000005a7a77c23 */ /* 0x100fe200080108d8 */
[--C-:B------:R-:W-:Y:S01]  /*6140*/  FFMA.FTZ R168, R168, UR5, -R216.reuse ;  /* 0x00000005a8a87c23 */ /* 0x100fe200080108d8 */
[----:B------:R-:W0:Y:S01]  /*6150*/  MUFU.EX2 R161, R161 ;  /* 0x000000a100a17308 */ /* 0x000e220000000800 */
[----:B------:R-:W-:Y:S01]  /*6160*/  HGMMA.64x256x16.F32 R24, R156, gdesc[UR8].tnspB, R24, gsb0 ;  /* 0x43e000089c187df0 */ /* 0x000fe20008000818 */
[----:B------:R-:W-:Y:S01]  /*6170*/  UIADD3 UR10, UR4, 0x80, URZ ;  /* 0x00000080040a7890 */ /* 0x000fe2000fffe03f */
[--C-:B------:R-:W-:Y:S01]  /*6180*/  FFMA.FTZ R173, R173, UR5, -R216.reuse ;  /* 0x00000005adad7c23 */ /* 0x100fe200080108d8 */
[----:B------:R-:W-:Y:S01]  /*6190*/  UMOV UR11, 0x40000040 ;  /* 0x40000040000b7882 */ /* 0x000fe20000000000 */
[----:B------:R-:W-:Y:S01]  /*61a0*/  FFMA.FTZ R175, R175, UR5, -R216 ;  /* 0x00000005afaf7c23 */ /* 0x000fe200080108d8 */
[--C-:B------:R-:W-:Y:S01]  /*61b0*/  FFMA.FTZ R170, R170, UR5, -R206.reuse ;  /* 0x00000005aaaa7c23 */ /* 0x100fe200080108ce */
[--C-:B------:R-:W-:Y:S01]  /*61c0*/  FFMA.FTZ R172, R172, UR5, -R206.reuse ;  /* 0x00000005acac7c23 */ /* 0x100fe200080108ce */
[----:B------:R-:W-:Y:S01]  /*61d0*/  MUFU.EX2 R164, R164 ;  /* 0x000000a400a47308 */ /* 0x000fe20000000800 */
[--C-:B------:R-:W-:Y:S01]  /*61e0*/  FFMA.FTZ R177, R177, UR5, -R206.reuse ;  /* 0x00000005b1b17c23 */ /* 0x100fe200080108ce */
[----:B------:R-:W-:Y:S01]  /*61f0*/  FFMA.FTZ R179, R179, UR5, -R206 ;  /* 0x00000005b3b37c23 */ /* 0x000fe200080108ce */
[--C-:B------:R-:W-:Y:S01]  /*6200*/  FFMA.FTZ R174, R174, UR5, -R216.reuse ;  /* 0x00000005aeae7c23 */ /* 0x100fe200080108d8 */
[--C-:B------:R-:W-:Y:S01]  /*6210*/  FFMA.FTZ R176, R176, UR5, -R216.reuse ;  /* 0x00000005b0b07c23 */ /* 0x100fe200080108d8 */
[--C-:B------:R-:W-:Y:S01]  /*6220*/  FFMA.FTZ R181, R181, UR5, -R216.reuse ;  /* 0x00000005b5b57c23 */ /* 0x100fe200080108d8 */
[----:B------:R-:W-:Y:S01]  /*6230*/  FFMA.FTZ R183, R183, UR5, -R216 ;  /* 0x00000005b7b77c23 */ /* 0x000fe200080108d8 */
[--C-:B------:R-:W-:Y:S01]  /*6240*/  FFMA.FTZ R178, R178, UR5, -R206.reuse ;  /* 0x00000005b2b27c23 */ /* 0x100fe200080108ce */
[----:B------:R-:W2:Y:S01]  /*6250*/  MUFU.EX2 R208, R208 ;  /* 0x000000d000d07308 */ /* 0x000ea20000000800 */
[--C-:B------:R-:W-:Y:S01]  /*6260*/  FFMA.FTZ R180, R180, UR5, -R206.reuse ;  /* 0x00000005b4b47c23 */ /* 0x100fe200080108ce */
[--C-:B------:R-:W-:Y:S01]  /*6270*/  FFMA.FTZ R185, R185, UR5, -R206.reuse ;  /* 0x00000005b9b97c23 */ /* 0x100fe200080108ce */
[----:B------:R-:W-:Y:S01]  /*6280*/  FFMA.FTZ R188, R188, UR5, -R206 ;  /* 0x00000005bcbc7c23 */ /* 0x000fe200080108ce */
[--C-:B------:R-:W-:Y:S01]  /*6290*/  FFMA.FTZ R182, R182, UR5, -R216.reuse ;  /* 0x00000005b6b67c23 */ /* 0x100fe200080108d8 */
[--C-:B------:R-:W-:Y:S01]  /*62a0*/  FFMA.FTZ R184, R184, UR5, -R216.reuse ;  /* 0x00000005b8b87c23 */ /* 0x100fe200080108d8 */
[--C-:B------:R-:W-:Y:S01]  /*62b0*/  FFMA.FTZ R190, R190, UR5, -R216.reuse ;  /* 0x00000005bebe7c23 */ /* 0x100fe200080108d8 */
[----:B------:R-:W-:Y:S01]  /*62c0*/  FFMA.FTZ R211, R211, UR5, -R216 ;  /* 0x00000005d3d37c23 */ /* 0x000fe200080108d8 */
[----:B------:R-:W-:Y:S01]  /*62d0*/  MUFU.EX2 R162, R162 ;  /* 0x000000a200a27308 */ /* 0x000fe20000000800 */
[----:B------:R-:W-:Y:S01]  /*62e0*/  FFMA.FTZ R233, R194, UR5, -R206 ;  /* 0x00000005c2e97c23 */ /* 0x000fe200080108ce */
[--C-:B------:R-:W-:Y:S01]  /*62f0*/  FFMA.FTZ R194, R196, UR5, -R216.reuse ;  /* 0x00000005c4c27c23 */ /* 0x100fe200080108d8 */
[----:B------:R-:W-:Y:S01]  /*6300*/  FFMA.FTZ R196, R197, UR5, -R216 ;  /* 0x00000005c5c47c23 */ /* 0x000fe200080108d8 */
[--C-:B------:R-:W-:Y:S01]  /*6310*/  FFMA.FTZ R186, R186, UR5, -R206.reuse ;  /* 0x00000005baba7c23 */ /* 0x100fe200080108ce */
[--C-:B------:R-:W-:Y:S01]  /*6320*/  FFMA.FTZ R189, R189, UR5, -R206.reuse ;  /* 0x00000005bdbd7c23 */ /* 0x100fe200080108ce */
[----:B------:R-:W-:Y:S01]  /*6330*/  FFMA.FTZ R192, R192, UR5, -R206 ;  /* 0x00000005c0c07c23 */ /* 0x000fe200080108ce */
[--C-:B------:R-:W-:Y:S01]  /*6340*/  FFMA.FTZ R191, R191, UR5, -R216.reuse ;  /* 0x00000005bfbf7c23 */ /* 0x100fe200080108d8 */
[----:B------:R-:W3:Y:S01]  /*6350*/  MUFU.EX2 R163, R163 ;  /* 0x000000a300a37308 */ /* 0x000ee20000000800 */
[----:B------:R-:W-:Y:S01]  /*6360*/  FFMA.FTZ R197, R199, UR5, -R216 ;  /* 0x00000005c7c57c23 */ /* 0x000fe200080108d8 */
[----:B------:R-:W-:Y:S01]  /*6370*/  FFMA.FTZ R0, R195, R0, R152 ;  /* 0x00000000c3007223 */ /* 0x000fe20000010098 */
[----:B------:R-:W-:Y:S01]  /*6380*/  FFMA.FTZ R3, R207, R3, R213 ;  /* 0x00000003cf037223 */ /* 0x000fe200000100d5 */
[----:B------:R-:W-:-:S02]  /*6390*/  @!P1 VIADD R155, R155, 0x32460 ;  /* 0x000324609b9b9836 */ /* 0x000fc40000000000 */
[----:B------:R-:W-:Y:S01]  /*63a0*/  FADD.FTZ R153, R153, R0 ;  /* 0x0000000099997221 */ /* 0x000fe20000010000 */
[----:B------:R-:W-:Y:S01]  /*63b0*/  FADD.FTZ R214, R214, R3 ;  /* 0x00000003d6d67221 */ /* 0x000fe20000010000 */
[----:B------:R-:W-:Y:S01]  /*63c0*/  MUFU.EX2 R209, R209 ;  /* 0x000000d100d17308 */ /* 0x000fe20000000800 */
[----:B------:R-:W-:Y:S01]  /*63d0*/  @!P1 PRMT R155, RZ, 0x654, R155 ;  /* 0x00000654ff9b9816 */ /* 0x000fe2000000009b */
[----:B------:R-:W-:Y:S01]  /*63e0*/  FADD.FTZ R153, R198, R153 ;  /* 0x00000099c6997221 */ /* 0x000fe20000010000 */
[----:B------:R-:W-:Y:S01]  /*63f0*/  FADD.FTZ R214, R215, R214 ;  /* 0x000000d6d7d67221 */ /* 0x000fe20000010000 */
[----:B------:R-:W-:Y:S02]  /*6400*/  IMAD.MOV.U32 R207, RZ, RZ, R193 ;  /* 0x000000ffffcf7224 */ /* 0x000fe400078e00c1 */
[----:B------:R-:W-:Y:S01]  /*6410*/  FADD.FTZ R153, R212, R153 ;  /* 0x00000099d4997221 */ /* 0x000fe20000010000 */
[----:B------:R-:W-:Y:S01]  /*6420*/  FADD.FTZ R217, R217, R214 ;  /* 0x000000d6d9d97221 */ /* 0x000fe20000010000 */
[----:B------:R-:W4:Y:S01]  /*6430*/  MUFU.EX2 R210, R210 ;  /* 0x000000d200d27308 */ /* 0x000f220000000800 */
[----:B------:R-:W-:-:S07]  /*6440*/  IMAD.MOV.U32 R206, RZ, RZ, R187 ;  /* 0x000000ffffce7224 */ /* 0x000fce00078e00bb */
[----:B------:R-:W-:Y:S08]  /*6450*/  MUFU.EX2 R165, R165 ;  /* 0x000000a500a57308 */ /* 0x000ff00000000800 */
[----:B------:R-:W5:Y:S08]  /*6460*/  MUFU.EX2 R166, R166 ;  /* 0x000000a600a67308 */ /* 0x000f700000000800 */
[----:B------:R-:W-:Y:S08]  /*6470*/  MUFU.EX2 R169, R169 ;  /* 0x000000a900a97308 */ /* 0x000ff00000000800 */
[----:B------:R-:W1:Y:S08]  /*6480*/  MUFU.EX2 R171, R171 ;  /* 0x000000ab00ab7308 */ /* 0x000e700000000800 */
[----:B------:R-:W-:Y:S08]  /*6490*/  MUFU.EX2 R167, R167 ;  /* 0x000000a700a77308 */ /* 0x000ff00000000800 */
[----:B------:R-:W1:Y:S08]  /*64a0*/  MUFU.EX2 R168, R168 ;  /* 0x000000a800a87308 */ /* 0x000e700000000800 */
        /* <DEDUP_REMOVED lines=20> */
[----:B------:R-:W-:Y:S01]  /*65f0*/  MUFU.EX2 R192, R192 ;  /* 0x000000c000c07308 */ /* 0x000fe20000000800 */
[----:B------:R-:W-:-:S02]  /*6600*/  WARPGROUP.DEPBAR.LE gsb0, 0x0 ;  /* 0x00008000000079c5 */ /* 0x000fc40000010000 */
[----:B0-----:R-:W-:-:S05]  /*6610*/  F2FP.F16.F32.PACK_AB R156, R161, R160 ;  /* 0x000000a0a19c723e */ /* 0x001fca00000000ff */
[----:B------:R-:W0:Y:S01]  /*6620*/  MUFU.EX2 R233, R233 ;  /* 0x000000e900e97308 */ /* 0x000e220000000800 */
[----:B--2---:R-:W-:Y:S01]  /*6630*/  F2FP.F16.F32.PACK_AB R158, R208, R164 ;  /* 0x000000a4d09e723e */ /* 0x004fe200000000ff */
[----:B------:R-:W-:Y:S01]  /*6640*/  FADD.FTZ R160, R160, R153 ;  /* 0x00000099a0a07221 */ /* 0x000fe20000010000 */
[----:B---3--:R-:W-:Y:S01]  /*6650*/  F2FP.F16.F32.PACK_AB R157, R163, R162 ;  /* 0x000000a2a39d723e */ /* 0x008fe200000000ff */
[----:B------:R-:W-:Y:S01]  /*6660*/  FADD.FTZ R162, R162, R217 ;  /* 0x000000d9a2a27221 */ /* 0x000fe20000010000 */
[----:B----4-:R-:W-:Y:S01]  /*6670*/  F2FP.F16.F32.PACK_AB R159, R210, R209 ;  /* 0x000000d1d29f723e */ /* 0x010fe200000000ff */
[----:B------:R-:W-:Y:S02]  /*6680*/  FADD.FTZ R161, R161, R160 ;  /* 0x000000a0a1a17221 */ /* 0x000fe40000010000 */
[----:B------:R-:W-:Y:S01]  /*6690*/  MUFU.EX2 R191, R191 ;  /* 0x000000bf00bf7308 */ /* 0x000fe20000000800 */
[----:B------:R-:W-:Y:S01]  /*66a0*/  WARPGROUP.ARRIVE ;  /* 0x00000000000079c5 */ /* 0x000fe20000000000 */
[----:B------:R-:W-:Y:S01]  /*66b0*/  FADD.FTZ R162, R163, R162 ;  /* 0x000000a2a3a27221 */ /* 0x000fe20000010000 */
[----:B------:R-:W-:-:S03]  /*66c0*/  FADD.FTZ R161, R164, R161 ;  /* 0x000000a1a4a17221 */ /* 0x000fc60000010000 */
[----:B------:R-:W-:Y:S01]  /*66d0*/  FADD.FTZ R209, R209, R162 ;  /* 0x000000a2d1d17221 */ /* 0x000fe20000010000 */
[----:B------:R-:W-:Y:S01]  /*66e0*/  HGMMA.64x256x16.F32 R24, R156, gdesc[UR8].tnspB, R24, gsb0 ;  /* 0x43e000089c187df0 */ /* 0x000fe20008000818 */
[----:B------:R-:W-:Y:S01]  /*66f0*/  UIADD3 UR10, UR4, 0x100, URZ ;  /* 0x00000100040a7890 */ /* 0x000fe2000fffe03f */
[----:B------:R-:W2:Y:S01]  /*6700*/  MUFU.EX2 R194, R194 ;  /* 0x000000c200c27308 */ /* 0x000ea20000000800 */
[----:B------:R-:W-:Y:S01]  /*6710*/  UMOV UR11, 0x40000040 ;  /* 0x40000040000b7882 */ /* 0x000fe20000000000 */
[----:B------:R-:W-:Y:S01]  /*6720*/  FADD.FTZ R208, R208, R161 ;  /* 0x000000a1d0d07221 */ /* 0x000fe20000010000 */
[----:B------:R-:W-:-:S05]  /*6730*/  FADD.FTZ R210, R210, R209 ;  /* 0x000000d1d2d27221 */ /* 0x000fca0000010000 */
[----:B------:R-:W-:Y:S08]  /*6740*/  MUFU.EX2 R196, R196 ;  /* 0x000000c400c47308 */ /* 0x000ff00000000800 */
[----:B------:R-:W3:Y:S01]  /*6750*/  MUFU.EX2 R197, R197 ;  /* 0x000000c500c57308 */ /* 0x000ee20000000800 */
[----:B------:R-:W-:Y:S02]  /*6760*/  WARPGROUP.DEPBAR.LE gsb0, 0x0 ;  /* 0x00008000000079c5 */ /* 0x000fe40000010000 */
[----:B-----5:R-:W-:Y:S01]  /*6770*/  F2FP.F16.F32.PACK_AB R156, R166, R165 ;  /* 0x000000a5a69c723e */ /* 0x020fe200000000ff */
[----:B------:R-:W-:Y:S01]  /*6780*/  FADD.FTZ R165, R165, R208 ;  /* 0x000000d0a5a57221 */ /* 0x000fe20000010000 */
[----:B-1----:R-:W-:-:S02]  /*6790*/  F2FP.F16.F32.PACK_AB R158, R171, R169 ;  /* 0x000000a9ab9e723e */ /* 0x002fc400000000ff */
[----:B------:R-:W-:Y:S01]  /*67a0*/  F2FP.F16.F32.PACK_AB R157, R168, R167 ;  /* 0x000000a7a89d723e */ /* 0x000fe200000000ff */
[----:B------:R-:W-:Y:S01]  /*67b0*/  FADD.FTZ R167, R167, R210 ;  /* 0x000000d2a7a77221 */ /* 0x000fe20000010000 */
[----:B------:R-:W-:Y:S01]  /*67c0*/  F2FP.F16.F32.PACK_AB R159, R175, R173 ;  /* 0x000000adaf9f723e */ /* 0x000fe200000000ff */
[----:B------:R-:W-:Y:S02]  /*67d0*/  FADD.FTZ R166, R166, R165 ;  /* 0x000000a5a6a67221 */ /* 0x000fe40000010000 */
[----:B------:R-:W-:Y:S01]  /*67e0*/  FADD.FTZ R168, R168, R167 ;  /* 0x000000a7a8a87221 */ /* 0x000fe20000010000 */
[----:B------:R-:W-:Y:S01]  /*67f0*/  WARPGROUP.ARRIVE ;  /* 0x00000000000079c5 */ /* 0x000fe20000000000 */
[----:B------:R-:W-:Y:S02]  /*6800*/  FADD.FTZ R166, R169, R166 ;  /* 0x000000a6a9a67221 */ /* 0x000fe40000010000 */
[----:B------:R-:W-:Y:S02]  /*6810*/  FADD.FTZ R168, R173, R168 ;  /* 0x000000a8ada87221 */ /* 0x000fe40000010000 */
[----:B------:R-:W-:Y:S01]  /*6820*/  FADD.FTZ R171, R171, R166 ;  /* 0x000000a6abab7221 */ /* 0x000fe20000010000 */
[----:B------:R-:W-:Y:S01]  /*6830*/  HGMMA.64x256x16.F32 R24, R156, gdesc[UR8].tnspB, R24, gsb0 ;  /* 0x43e000089c187df0 */ /* 0x000fe20008000818 */
[----:B------:R-:W-:Y:S01]  /*6840*/  UIADD3 UR10, UR4, 0x180, URZ ;  /* 0x00000180040a7890 */ /* 0x000fe2000fffe03f */
[----:B------:R-:W-:Y:S01]  /*6850*/  FADD.FTZ R175, R175, R168 ;  /* 0x000000a8afaf7221 */ /* 0x000fe20000010000 */
[----:B------:R-:W-:Y:S01]  /*6860*/  UMOV UR11, 0x40000040 ;  /* 0x40000040000b7882 */ /* 0x000fe20000000000 */
[----:B------:R-:W-:-:S02]  /*6870*/  FADD.FTZ R171, R170, R171 ;  /* 0x000000abaaab7221 */ /* 0x000fc40000010000 */
[----:B------:R-:W-:Y:S01]  /*6880*/  FADD.FTZ R175, R174, R175 ;  /* 0x000000afaeaf7221 */ /* 0x000fe20000010000 */
[----:B------:R-:W-:Y:S02]  /*6890*/  WARPGROUP.DEPBAR.LE gsb0, 0x0 ;  /* 0x00008000000079c5 */ /* 0x000fe40000010000 */
[C---:B------:R-:W-:Y:S01]  /*68a0*/  F2FP.F16.F32.PACK_AB R156, R172.reuse, R170 ;  /* 0x000000aaac9c723e */ /* 0x040fe200000000ff */
[----:B------:R-:W-:Y:S01]  /*68b0*/  FADD.FTZ R172, R172, R171 ;  /* 0x000000abacac7221 */ /* 0x000fe20000010000 */
[----:B------:R-:W-:Y:S02]  /*68c0*/  F2FP.F16.F32.PACK_AB R158, R179, R177 ;  /* 0x000000b1b39e723e */ /* 0x000fe400000000ff */
[C---:B------:R-:W-:Y:S01]  /*68d0*/  F2FP.F16.F32.PACK_AB R157, R176.reuse, R174 ;  /* 0x000000aeb09d723e */ /* 0x040fe200000000ff */
[----:B------:R-:W-:Y:S01]  /*68e0*/  FADD.FTZ R176, R176, R175 ;  /* 0x000000afb0b07221 */ /* 0x000fe20000010000 */
[----:B------:R-:W-:Y:S01]  /*68f0*/  F2FP.F16.F32.PACK_AB R159, R183, R181 ;  /* 0x000000b5b79f723e */ /* 0x000fe200000000ff */
[----:B------:R-:W-:-:S02]  /*6900*/  FADD.FTZ R172, R177, R172 ;  /* 0x000000acb1ac7221 */ /* 0x000fc40000010000 */
[----:B------:R-:W-:Y:S01]  /*6910*/  FADD.FTZ R176, R181, R176 ;  /* 0x000000b0b5b07221 */ /* 0x000fe20000010000 */
[----:B------:R-:W-:Y:S01]  /*6920*/  WARPGROUP.ARRIVE ;  /* 0x00000000000079c5 */ /* 0x000fe20000000000 */
[----:B------:R-:W-:Y:S02]  /*6930*/  FADD.FTZ R179, R179, R172 ;  /* 0x000000acb3b37221 */ /* 0x000fe40000010000 */
[----:B------:R-:W-:Y:S02]  /*6940*/  FADD.FTZ R183, R183, R176 ;  /* 0x000000b0b7b77221 */ /* 0x000fe40000010000 */
[----:B------:R-:W-:-:S04]  /*6950*/  FADD.FTZ R179, R178, R179 ;  /* 0x000000b3b2b37221 */ /* 0x000fc80000010000 */
[----:B------:R-:W-:Y:S01]  /*6960*/  HGMMA.64x256x16.F32 R24, R156, gdesc[UR8].tnspB, R24, gsb0 ;  /* 0x43e000089c187df0 */ /* 0x000fe20008000818 */
[----:B------:R-:W-:Y:S01]  /*6970*/  UIADD3 UR10, UR4, 0x200, URZ ;  /* 0x00000200040a7890 */ /* 0x000fe2000fffe03f */
[----:B------:R-:W-:Y:S01]  /*6980*/  FADD.FTZ R183, R182, R183 ;  /* 0x000000b7b6b77221 */ /* 0x000fe20000010000 */
[----:B------:R-:W-:-:S03]  /*6990*/  UMOV UR11, 0x40000040 ;  /* 0x40000040000b7882 */ /* 0x000fc60000000000 */
[----:B------:R-:W-:Y:S01]  /*69a0*/  FADD.FTZ R183, R184, R183 ;  /* 0x000000b7b8b77221 */ /* 0x000fe20000010000 */
[----:B------:R-:W-:Y:S02]  /*69b0*/  WARPGROUP.DEPBAR.LE gsb0, 0x0 ;  /* 0x00008000000079c5 */ /* 0x000fe40000010000 */
[C---:B------:R-:W-:Y:S01]  /*69c0*/  F2FP.F16.F32.PACK_AB R156, R180.reuse, R178 ;  /* 0x000000b2b49c723e */ /* 0x040fe200000000ff */
[----:B------:R-:W-:Y:S01]  /*69d0*/  FADD.FTZ R180, R180, R179 ;  /* 0x000000b3b4b47221 */ /* 0x000fe20000010000 */
[----:B------:R-:W-:Y:S02]  /*69e0*/  F2FP.F16.F32.PACK_AB R158, R188, R185 ;  /* 0x000000b9bc9e723e */ /* 0x000fe400000000ff */
[----:B------:R-:W-:Y:S01]  /*69f0*/  F2FP.F16.F32.PACK_AB R157, R184, R182 ;  /* 0x000000b6b89d723e */ /* 0x000fe200000000ff */
[----:B------:R-:W-:Y:S01]  /*6a00*/  FADD.FTZ R185, R185, R180 ;  /* 0x000000b4b9b97221 */ /* 0x000fe20000010000 */
[----:B------:R-:W-:Y:S01]  /*6a10*/  F2FP.F16.F32.PACK_AB R159, R211, R190 ;  /* 0x000000bed39f723e */ /* 0x000fe200000000ff */
[----:B------:R-:W-:-:S02]  /*6a20*/  FADD.FTZ R190, R190, R183 ;  /* 0x000000b7bebe7221 */ /* 0x000fc40000010000 */
[----:B------:R-:W-:Y:S01]  /*6a30*/  FADD.FTZ R185, R188, R185 ;  /* 0x000000b9bcb97221 */ /* 0x000fe20000010000 */
[----:B------:R-:W-:Y:S01]  /*6a40*/  WARPGROUP.ARRIVE ;  /* 0x00000000000079c5 */ /* 0x000fe20000000000 */
[----:B------:R-:W-:-:S08]  /*6a50*/  FADD.FTZ R190, R211, R190 ;  /* 0x000000bed3be7221 */ /* 0x000fd00000010000 */
[----:B------:R-:W-:Y:S01]  /*6a60*/  HGMMA.64x256x16.F32 R24, R156, gdesc[UR8].tnspB, R24, gsb0 ;  /* 0x43e000089c187df0 */ /* 0x000fe20008000818 */
[----:B------:R-:W-:Y:S01]  /*6a70*/  UIADD3 UR10, UR4, 0x280, URZ ;  /* 0x00000280040a7890 */ /* 0x000fe2000fffe03f */
[----:B------:R-:W-:Y:S01]  /*6a80*/  UMOV UR11, 0x40000040 ;  /* 0x40000040000b7882 */ /* 0x000fe20000000000 */
[----:B------:R-:W-:Y:S02]  /*6a90*/  WARPGROUP.DEPBAR.LE gsb0, 0x0 ;  /* 0x00008000000079c5 */ /* 0x000fe40000010000 */
[----:B------:R-:W-:Y:S01]  /*6aa0*/  F2FP.F16.F32.PACK_AB R156, R189, R186 ;  /* 0x000000babd9c723e */ /* 0x000fe200000000ff */
[----:B------:R-:W-:Y:S01]  /*6ab0*/  FADD.FTZ R186, R186, R185 ;  /* 0x000000b9baba7221 */ /* 0x000fe20000010000 */
[----:B0-----:R-:W-:Y:S02]  /*6ac0*/  F2FP.F16.F32.PACK_AB R158, R233, R192 ;  /* 0x000000c0e99e723e */ /* 0x001fe400000000ff */
[----:B--2---:R-:W-:Y:S01]  /*6ad0*/  F2FP.F16.F32.PACK_AB R157, R194, R191 ;  /* 0x000000bfc29d723e */ /* 0x004fe200000000ff */
[----:B------:R-:W-:Y:S01]  /*6ae0*/  FADD.FTZ R191, R191, R190 ;  /* 0x000000bebfbf7221 */ /* 0x000fe20000010000 */
[----:B---3--:R-:W-:Y:S01]  /*6af0*/  F2FP.F16.F32.PACK_AB R159, R197, R196 ;  /* 0x000000c4c59f723e */ /* 0x008fe200000000ff */
[----:B------:R-:W-:-:S02]  /*6b00*/  FADD.FTZ R189, R189, R186 ;  /* 0x000000babdbd7221 */ /* 0x000fc40000010000 */
[----:B------:R-:W-:Y:S01]  /*6b10*/  FADD.FTZ R191, R194, R191 ;  /* 0x000000bfc2bf7221 */ /* 0x000fe20000010000 */
[----:B------:R-:W-:Y:S01]  /*6b20*/  WARPGROUP.ARRIVE ;  /* 0x00000000000079c5 */ /* 0x000fe20000000000 */
[----:B------:R-:W-:Y:S02]  /*6b30*/  FADD.FTZ R0, R192, R189 ;  /* 0x000000bdc0007221 */ /* 0x000fe40000010000 */
[----:B------:R-:W-:Y:S02]  /*6b40*/  FADD.FTZ R196, R196, R191 ;  /* 0x000000bfc4c47221 */ /* 0x000fe40000010000 */
[----:B------:R-:W-:-:S08]  /*6b50*/  FADD.FTZ R0, R233, R0 ;  /* 0x00000000e9007221 */ /* 0x000fd00000010000 */
[----:B------:R-:W-:Y:S01]  /*6b60*/  HGMMA.64x256x16.F32 R24, R156, gdesc[UR8].tnspB, R24, gsb0 ;  /* 0x43e000089c187df0 */ /* 0x000fe20008000818 */
[----:B------:R-:W-:Y:S02]  /*6b70*/  FADD.FTZ R3, R197, R196 ;  /* 0x000000c4c5037221 */ /* 0x000fe40000010000 */
[----:B------:R-:W-:Y:S02]  /*6b80*/  WARPGROUP.DEPBAR.LE gsb0, 0x0 ;  /* 0x00008000000079c5 */ /* 0x000fe40000010000 */
[----:B------:R0:W-:Y:S01]  /*6b90*/  @!P1 SYNCS.ARRIVE.TRANS64.RED.A1T0 RZ, [R155+URZ], RZ ;  /* 0x000000ff9bff99a7 */ /* 0x0001e2000810043f */
[----:B------:R-:W-:Y:S05]  /*6ba0*/  @P2 BRA `(.L_x_1057) ;  /* 0xffffffd400c82947 */ /* 0x000fea000383ffff */
.L_x_1048:
[----:B------:R-:W1:Y:S01]  /*6bb0*/  SHFL.BFLY PT, R5, R0, 0x2, 0x1f ;  /* 0x0c401f0000057f89 */ /* 0x000e6200000e0000 */
[----:B------:R-:W-:Y:S01]  /*6bc0*/  R2UR UR4, R219 ;  /* 0x00000000db0472ca */ /* 0x000fe200000e0000 */
[----:B------:R-:W-:Y:S01]  /*6bd0*/  UIADD3 UR36, UR36, 0x1, URZ ;  /* 0x0000000124247890 */ /* 0x000fe2000fffe03f */
[----:B------:R-:W-:Y:S01]  /*6be0*/  IMAD.U32 R11, RZ, RZ, UR5 ;  /* 0x00000005ff0b7e24 */ /* 0x000fe2000f8e00ff */
[----:B------:R-:W2:Y:S01]  /*6bf0*/  SHFL.BFLY PT, R6, R3, 0x2, 0x1f ;  /* 0x0c401f0003067f89 */ /* 0x000ea200000e0000 */
[----:B------:R-:W-:Y:S01]  /*6c00*/  IMAD.MOV.U32 R8, RZ, RZ, -0x800000 ;  /* 0xff800000ff087424 */ /* 0x000fe200078e00ff */
[----:B------:R-:W-:Y:S01]  /*6c10*/  UISETP.NE.AND UP0, UPT, UR36, 0x2, UPT ;  /* 0x000000022400788c */ /* 0x000fe2000bf05270 */
[----:B------:R3:W-:Y:S07]  /*6c20*/  BAR.ARV R154, 0x100 ;  /* 0x0004009a0000751d */ /* 0x0007ee0000002000 */
[----:B------:R-:W-:Y:S01]  /*6c30*/  UIADD3 UR4, UR4, 0x1, URZ ;  /* 0x0000000104047890 */ /* 0x000fe2000fffe03f */
[----:B------:R-:W-:Y:S06]  /*6c40*/  BAR.ARV 0x8, 0x180 ;  /* 0x0206000000007b1d */ /* 0x000fec0000002000 */
[----:B------:R-:W-:Y:S01]  /*6c50*/  IMAD.U32 R219, RZ, RZ, UR4 ;  /* 0x00000004ffdb7e24 */ /* 0x000fe2000f8e00ff */
[----:B------:R-:W-:Y:S01]  /*6c60*/  USEL UR4, URZ, 0x1, UP0 ;  /* 0x000000013f047887 */ /* 0x000fe20008000000 */
[----:B-1----:R-:W-:Y:S01]  /*6c70*/  FADD.FTZ R5, R5, R0 ;  /* 0x0000000005057221 */ /* 0x002fe20000010000 */
[----:B------:R-:W-:Y:S01]  /*6c80*/  IMAD.MOV.U32 R0, RZ, RZ, RZ ;  /* 0x000000ffff007224 */ /* 0x000fe200078e00ff */
[----:B------:R-:W-:Y:S01]  /*6c90*/  PLOP3.LUT P0, PT, PT, PT, PT, 0x8, 0x0 ;  /* 0x000000000000781c */ /* 0x000fe20003f0e170 */
[----:B------:R-:W-:Y:S01]  /*6ca0*/  USEL UR36, UR36, URZ, UP0 ;  /* 0x0000003f24247287 */ /* 0x000fe20008000000 */
[----:B--2---:R-:W-:Y:S01]  /*6cb0*/  FADD.FTZ R6, R6, R3 ;  /* 0x0000000306067221 */ /* 0x004fe20000010000 */
[----:B------:R-:W1:Y:S01]  /*6cc0*/  SHFL.BFLY PT, R4, R5, 0x1, 0x1f ;  /* 0x0c201f0005047f89 */ /* 0x000e6200000e0000 */
[----:B------:R-:W-:Y:S01]  /*6cd0*/  IMAD.MOV.U32 R3, RZ, RZ, -0x800000 ;  /* 0xff800000ff037424 */ /* 0x000fe200078e00ff */
[----:B------:R-:W-:-:S02]  /*6ce0*/  ULOP3.LUT UR37, UR37, UR4, URZ, 0x3c, !UPT ;  /* 0x0000000425257292 */ /* 0x000fc4000f8e3c3f */
[----:B------:R-:W2:Y:S01]  /*6cf0*/  SHFL.BFLY PT, R7, R6, 0x1, 0x1f ;  /* 0x0c201f0006077f89 */ /* 0x000ea200000e0000 */
[----:B-1----:R-:W-:Y:S01]  /*6d00*/  FADD.FTZ R9, R5, R4 ;  /* 0x0000000405097221 */ /* 0x002fe20000010000 */
[----:B------:R-:W-:Y:S02]  /*6d10*/  IMAD.MOV.U32 R4, RZ, RZ, RZ ;  /* 0x000000ffff047224 */ /* 0x000fe400078e00ff */
[----:B--2---:R-:W-:Y:S02]  /*6d20*/  FADD.FTZ R7, R6, R7 ;  /* 0x0000000706077221 */ /* 0x004fe40000010000 */
[----:B------:R-:W-:-:S03]  /*6d30*/  FSETP.NE.FTZ.AND P1, PT, R9, RZ, PT ;  /* 0x000000ff0900720b */ /* 0x000fc60003f35000 */
[----:B------:R-:W-:-:S10]  /*6d40*/  FSETP.NE.FTZ.AND P2, PT, R7, RZ, PT ;  /* 0x000000ff0700720b */ /* 0x000fd40003f55000 */
[----:B------:R-:W1:Y:S03]  /*6d50*/  @P1 MUFU.RCP R4, R9 ;  /* 0x0000000900041308 */ /* 0x000e660000001000 */
[----:B------:R-:W-:-:S05]  /*6d60*/  @P2 FMUL.FTZ R11, R11, 0.69314718246459960938 ;  /* 0x3f3172180b0b2820 */ /* 0x000fca0000410000 */
[----:B------:R-:W2:Y:S08]  /*6d70*/  @P1 MUFU.LG2 R5, R9 ;  /* 0x0000000900051308 */ /* 0x000eb00000000c00 */
[----:B------:R-:W4:Y:S01]  /*6d80*/  @P2 MUFU.LG2 R6, R7 ;  /* 0x0000000700062308 */ /* 0x000f220000000c00 */
[-C--:B-1----:R-:W-:Y:S01]  /*6d90*/  FMUL.FTZ R24, R24, R4.reuse ;  /* 0x0000000418187220 */ /* 0x082fe20000410000 */
[-C--:B------:R-:W-:Y:S01]  /*6da0*/  FMUL.FTZ R25, R25, R4.reuse ;  /* 0x0000000419197220 */ /* 0x080fe20000410000 */
[-C--:B------:R-:W-:Y:S01]  /*6db0*/  FMUL.FTZ R28, R28, R4.reuse ;  /* 0x000000041c1c7220 */ /* 0x080fe20000410000 */
[-C--:B------:R-:W-:Y:S01]  /*6dc0*/  FMUL.FTZ R29, R29, R4.reuse ;  /* 0x000000041d1d7220 */ /* 0x080fe20000410000 */
[-C--:B------:R-:W-:Y:S01]  /*6dd0*/  FMUL.FTZ R32, R32, R4.reuse ;  /* 0x0000000420207220 */ /* 0x080fe20000410000 */
[-C--:B------:R-:W-:Y:S01]  /*6de0*/  FMUL.FTZ R33, R33, R4.reuse ;  /* 0x0000000421217220 */ /* 0x080fe20000410000 */
[-C--:B------:R-:W-:Y:S01]  /*6df0*/  FMUL.FTZ R36, R36, R4.reuse ;  /* 0x0000000424247220 */ /* 0x080fe20000410000 */
[----:B------:R-:W1:Y:S01]  /*6e00*/  @P2 MUFU.RCP R0, R7 ;  /* 0x0000000700002308 */ /* 0x000e620000001000 */
        /* <DEDUP_REMOVED lines=57> */
[----:B------:R-:W-:-:S02]  /*71a0*/  IMAD.U32 R4, RZ, RZ, UR5 ;  /* 0x00000005ff047e24 */ /* 0x000fc4000f8e00ff */
[----:B--2---:R-:W-:Y:S01]  /*71b0*/  @P1 FMUL.FTZ R5, R5, 0.69314718246459960938 ;  /* 0x3f31721805051820 */ /* 0x004fe20000410000 */
[----:B----4-:R-:W-:Y:S01]  /*71c0*/  @P2 FMUL.FTZ R6, R6, 0.69314718246459960938 ;  /* 0x3f31721806062820 */ /* 0x010fe20000410000 */
[-C--:B-1----:R-:W-:Y:S01]  /*71d0*/  FMUL.FTZ R9, R83, R0.reuse ;  /* 0x0000000053097220 */ /* 0x082fe20000410000 */
[----:B------:R-:W-:Y:S01]  /*71e0*/  @P1 FMUL.FTZ R4, R4, 0.69314718246459960938 ;  /* 0x3f31721804041820 */ /* 0x000fe20000410000 */
[-C--:B------:R-:W-:Y:S01]  /*71f0*/  FMUL.FTZ R166, R27, R0.reuse ;  /* 0x000000001ba67220 */ /* 0x080fe20000410000 */
[-C--:B------:R-:W-:Y:S01]  /*7200*/  FMUL.FTZ R165, R35, R0.reuse ;  /* 0x0000000023a57220 */ /* 0x080fe20000410000 */
[-C--:B------:R-:W-:Y:S01]  /*7210*/  FMUL.FTZ R163, R43, R0.reuse ;  /* 0x000000002ba37220 */ /* 0x080fe20000410000 */
[-C--:B------:R-:W-:Y:S01]  /*7220*/  FMUL.FTZ R161, R51, R0.reuse ;  /* 0x0000000033a17220 */ /* 0x080fe20000410000 */
[-C--:B------:R-:W-:Y:S01]  /*7230*/  FMUL.FTZ R159, R59, R0.reuse ;  /* 0x000000003b9f7220 */ /* 0x080fe20000410000 */
[-C--:B------:R-:W-:Y:S01]  /*7240*/  FMUL.FTZ R157, R67, R0.reuse ;  /* 0x00000000439d7220 */ /* 0x080fe20000410000 */
        /* <DEDUP_REMOVED lines=59> */
.L_x_1036:
        /* <DEDUP_REMOVED lines=31> */
[----:B------:R-:W-:Y:S02]  /*77f0*/  MOV R4, R151 ;  /* 0x0000009700047202 */ /* 0x000fe40000000f00 */
[----:B0-----:R-:W-:-:S02]  /*7800*/  MOV R5, R6 ;  /* 0x0000000600057202 */ /* 0x001fc40000000f00 */
[----:B------:R-:W-:Y:S02]  /*7810*/  F2FP.F16.F32.PACK_AB R51, R160, R51 ;  /* 0x00000033a033723e */ /* 0x000fe400000000ff */
[----:B------:R-:W-:Y:S01]  /*7820*/  F2FP.F16.F32.PACK_AB R57, R159, R58 ;  /* 0x0000003a9f39723e */ /* 0x000fe200000000ff */
[----:B------:R-:W-:Y:S01]  /*7830*/  IMAD.WIDE R102, R225, 0x2, R4 ;  /* 0x00000002e1667825 */ /* 0x000fe200078e0204 */
[----:B------:R-:W-:Y:S02]  /*7840*/  F2FP.F16.F32.PACK_AB R64, R65, R64 ;  /* 0x000000404140723e */ /* 0x000fe400000000ff */
[----:B------:R-:W-:Y:S02]  /*7850*/  F2FP.F16.F32.PACK_AB R58, R61, R60 ;  /* 0x0000003c3d3a723e */ /* 0x000fe400000000ff */
[C---:B------:R-:W-:Y:S02]  /*7860*/  IADD3 R153, P1, R102.reuse, 0x20, RZ ;  /* 0x0000002066997810 */ /* 0x040fe40007f3e0ff */
[----:B------:R-:W-:-:S02]  /*7870*/  LOP3.LUT R11, R102, 0x380, RZ, 0xc0, !PT ;  /* 0x00000380660b7812 */ /* 0x000fc400078ec0ff */
[C---:B------:R-:W-:Y:S01]  /*7880*/  IADD3 R173, P0, R102.reuse, 0x40, RZ ;  /* 0x0000004066ad7810 */ /* 0x040fe20007f1e0ff */
[--C-:B------:R-:W-:Y:S01]  /*7890*/  IMAD.X R13, RZ, RZ, R103.reuse, P1 ;  /* 0x000000ffff0d7224 */ /* 0x100fe200008e0667 */
[C---:B------:R-:W-:Y:S02]  /*78a0*/  IADD3 R175, P4, R102.reuse, 0x60, RZ ;  /* 0x0000006066af7810 */ /* 0x040fe40007f9e0ff */
        /* <DEDUP_REMOVED lines=10> */
[----:B------:R-:W-:Y:S01]  /*7950*/  SHF.R.U64 R11, R11, 0x3, RZ ;  /* 0x000000030b0b7819 */ /* 0x000fe200000012ff */
[--C-:B------:R-:W-:Y:S01]  /*7960*/  IMAD.X R39, RZ, RZ, R103.reuse, P2 ;  /* 0x000000ffff277224 */ /* 0x100fe200010e0667 */
[----:B------:R-:W-:Y:S01]  /*7970*/  LOP3.LUT R12, R153, 0x380, RZ, 0xc0, !PT ;  /* 0x00000380990c7812 */ /* 0x000fe200078ec0ff */
[----:B------:R-:W-:Y:S01]  /*7980*/  IMAD.X R47, RZ, RZ, R103, P1 ;  /* 0x000000ffff2f7224 */ /* 0x000fe200008e0667 */
[----:B------:R-:W-:-:S02]  /*7990*/  IADD3 R187, P0, R102, 0x8020, RZ ;  /* 0x0000802066bb7810 */ /* 0x000fc40007f1e0ff */
        /* <DEDUP_REMOVED lines=14> */
[----:B------:R-:W-:Y:S01]  /*7a80*/  IMAD.X R11, RZ, RZ, R103, P1 ;  /* 0x000000ffff0b7224 */ /* 0x000fe200008e0667 */
[----:B------:R-:W-:-:S02]  /*7a90*/  LOP3.LUT R16, R175, 0x380, RZ, 0xc0, !PT ;  /* 0x00000380af107812 */ /* 0x000fc400078ec0ff */
[----:B------:R-:W-:Y:S02]  /*7aa0*/  LOP3.LUT R18, R177, 0x380, RZ, 0xc0, !PT ;  /* 0x00000380b1127812 */ /* 0x000fe400078ec0ff */
[----:B------:R-:W-:Y:S02]  /*7ab0*/  SHF.R.U64 R12, R12, 0x3, RZ ;  /* 0x000000030c0c7819 */ /* 0x000fe400000012ff */
[----:B------:R-:W-:Y:S02]  /*7ac0*/  LOP3.LUT R20, R179, 0x380, RZ, 0xc0, !PT ;  /* 0x00000380b3147812 */ /* 0x000fe400078ec0ff */
[----:B------:R-:W-:Y:S02]  /*7ad0*/  SHF.R.U64 R14, R14, 0x3, RZ ;  /* 0x000000030e0e7819 */ /* 0x000fe400000012ff */
[----:B------:R-:W-:Y:S02]  /*7ae0*/  LOP3.LUT R30, R181, 0x380, RZ, 0xc0, !PT ;  /* 0x00000380b51e7812 */ /* 0x000fe400078ec0ff */
[----:B------:R-:W-:-:S02]  /*7af0*/  SHF.R.U64 R16, R16, 0x3, RZ ;  /* 0x0000000310107819 */ /* 0x000fc400000012ff */
[----:B------:R-:W-:Y:S02]  /*7b00*/  LOP3.LUT R38, R183, 0x380, RZ, 0xc0, !PT ;  /* 0x00000380b7267812 */ /* 0x000fe400078ec0ff */
[----:B------:R-:W-:Y:S01]  /*7b10*/  MOV R102, R102 ;  /* 0x0000006600667202 */ /* 0x000fe20000000f00 */
[----:B------:R-:W-:Y:S01]  /*7b20*/  BAR.SYNC.DEFER_BLOCKING 0x1, 0x100 ;  /* 0x0044000000007b1d */ /* 0x000fe20000010000 */
[----:B------:R-:W-:Y:S02]  /*7b30*/  SHF.R.U64 R18, R18, 0x3, RZ ;  /* 0x0000000312127819 */ /* 0x000fe400000012ff */
[----:B------:R-:W-:Y:S02]  /*7b40*/  LOP3.LUT R46, R185, 0x380, RZ, 0xc0, !PT ;  /* 0x00000380b92e7812 */ /* 0x000fe400078ec0ff */
[----:B------:R-:W-:Y:S02]  /*7b50*/  LOP3.LUT R103, R98, 0x380, RZ, 0xc0, !PT ;  /* 0x0000038062677812 */ /* 0x000fe400078ec0ff */
[----:B------:R-:W-:-:S02]  /*7b60*/  LOP3.LUT R12, R12, R153, RZ, 0x3c, !PT ;  /* 0x000000990c0c7212 */ /* 0x000fc400078e3cff */
[----:B------:R-:W-:Y:S02]  /*7b70*/  SHF.R.U64 R20, R20, 0x3, RZ ;  /* 0x0000000314147819 */ /* 0x000fe400000012ff */
[----:B------:R-:W-:Y:S02]  /*7b80*/  LOP3.LUT R54, R187, 0x380, RZ, 0xc0, !PT ;  /* 0x00000380bb367812 */ /* 0x000fe400078ec0ff */
[----:B------:R-:W-:Y:S02]  /*7b90*/  LOP3.LUT R14, R14, R173, RZ, 0x3c, !PT ;  /* 0x000000ad0e0e7212 */ /* 0x000fe400078e3cff */
[----:B------:R-:W-:Y:S02]  /*7ba0*/  SHF.R.U64 R30, R30, 0x3, RZ ;  /* 0x000000031e1e7819 */ /* 0x000fe400000012ff */
[----:B------:R-:W-:Y:S02]  /*7bb0*/  LOP3.LUT R62, R189, 0x380, RZ, 0xc0, !PT ;  /* 0x00000380bd3e7812 */ /* 0x000fe400078ec0ff */
[----:B------:R-:W-:-:S02]  /*7bc0*/  LOP3.LUT R16, R16, R175, RZ, 0x3c, !PT ;  /* 0x000000af10107212 */ /* 0x000fc400078e3cff */
[----:B------:R-:W-:Y:S02]  /*7bd0*/  SHF.R.U64 R38, R38, 0x3, RZ ;  /* 0x0000000326267819 */ /* 0x000fe400000012ff */
[----:B------:R-:W-:Y:S01]  /*7be0*/  LOP3.LUT R70, R191, 0x380, RZ, 0xc0, !PT ;  /* 0x00000380bf467812 */ /* 0x000fe200078ec0ff */
[----:B------:R-:W-:Y:S01]  /*7bf0*/  STSM.16.M88.4 [R102], R24 ;  /* 0x0000001866007844 */ /* 0x000fe20000000200 */
[----:B------:R-:W-:Y:S02]  /*7c00*/  LOP3.LUT R18, R18, R177, RZ, 0x3c, !PT ;  /* 0x000000b112127212 */ /* 0x000fe400078e3cff */
[----:B------:R-:W-:Y:S02]  /*7c10*/  SHF.R.U64 R46, R46, 0x3, RZ ;  /* 0x000000032e2e7819 */ /* 0x000fe400000012ff */
[----:B------:R-:W-:Y:S02]  /*7c20*/  LOP3.LUT R78, R193, 0x380, RZ, 0xc0, !PT ;  /* 0x00000380c14e7812 */ /* 0x000fe400078ec0ff */
[----:B------:R-:W-:-:S02]  /*7c30*/  SHF.R.U64 R103, R103, 0x3, RZ ;  /* 0x0000000367677819 */ /* 0x000fc400000012ff */
[----:B------:R-:W-:Y:S02]  /*7c40*/  LOP3.LUT R20, R20, R179, RZ, 0x3c, !PT ;  /* 0x000000b314147212 */ /* 0x000fe400078e3cff */
[----:B------:R-:W-:Y:S02]  /*7c50*/  SHF.R.U64 R54, R54, 0x3, RZ ;  /* 0x0000000336367819 */ /* 0x000fe400000012ff */
[----:B------:R-:W-:Y:S02]  /*7c60*/  LOP3.LUT R94, R6, 0x380, RZ, 0xc0, !PT ;  /* 0x00000380065e7812 */ /* 0x000fe400078ec0ff */
[----:B------:R-:W-:Y:S02]  /*7c70*/  MOV R13, R12 ;  /* 0x0000000c000d7202 */ /* 0x000fe40000000f00 */
[----:B------:R-:W-:Y:S02]  /*7c80*/  LOP3.LUT R30, R30, R181, RZ, 0x3c, !PT ;  /* 0x000000b51e1e7212 */ /* 0x000fe400078e3cff */
[----:B------:R-:W-:Y:S01]  /*7c90*/  SHF.R.U64 R62, R62, 0x3, RZ ;  /* 0x000000033e3e7819 */ /* 0x000fe200000012ff */
[----:B------:R-:W-:Y:S01]  /*7ca0*/  STSM.16.M88.4 [R13], R32 ;  /* 0x000000200d007844 */ /* 0x000fe20000000200 */
[----:B------:R-:W-:-:S02]  /*7cb0*/  MOV R14, R14 ;  /* 0x0000000e000e7202 */ /* 0x000fc40000000f00 */
[----:B------:R-:W-:Y:S02]  /*7cc0*/  LOP3.LUT R38, R38, R183, RZ, 0x3c, !PT ;  /* 0x000000b726267212 */ /* 0x000fe400078e3cff */
[----:B------:R-:W-:Y:S01]  /*7cd0*/  SHF.R.U64 R70, R70, 0x3, RZ ;  /* 0x0000000346467819 */ /* 0x000fe200000012ff */
[----:B------:R0:W-:Y:S01]  /*7ce0*/  STSM.16.M88.4 [R14], R40 ;  /* 0x000000280e007844 */ /* 0x0001e20000000200 */
[----:B------:R-:W-:Y:S02]  /*7cf0*/  LOP3.LUT R153, R152, 0x380, RZ, 0xc0, !PT ;  /* 0x0000038098997812 */ /* 0x000fe400078ec0ff */
[----:B------:R-:W-:Y:S02]  /*7d00*/  MOV R16, R16 ;  /* 0x0000001000107202 */ /* 0x000fe40000000f00 */
[----:B------:R-:W-:Y:S02]  /*7d10*/  LOP3.LUT R46, R46, R185, RZ, 0x3c, !PT ;  /* 0x000000b92e2e7212 */ /* 0x000fe400078e3cff */
[----:B------:R-:W-:Y:S01]  /*7d20*/  SHF.R.U64 R78, R78, 0x3, RZ ;  /* 0x000000034e4e7819 */ /* 0x000fe200000012ff */
[----:B------:R1:W-:Y:S01]  /*7d30*/  STSM.16.M88.4 [R16], R48 ;  /* 0x0000003010007844 */ /* 0x0003e20000000200 */
[----:B------:R-:W-:-:S02]  /*7d40*/  LOP3.LUT R98, R103, R98, RZ, 0x3c, !PT ;  /* 0x0000006267627212 */ /* 0x000fc400078e3cff */
[----:B------:R-:W-:Y:S02]  /*7d50*/  MOV R18, R18 ;  /* 0x0000001200127202 */ /* 0x000fe40000000f00 */
[----:B------:R-:W-:Y:S02]  /*7d60*/  F2FP.F16.F32.PACK_AB R59, R158, R59 ;  /* 0x0000003b9e3b723e */ /* 0x000fe400000000ff */
[----:B------:R-:W-:Y:S02]  /*7d70*/  F2FP.F16.F32.PACK_AB R65, R157, R66 ;  /* 0x000000429d41723e */ /* 0x000fe400000000ff */
[----:B------:R-:W-:Y:S01]  /*7d80*/  F2FP.F16.F32.PACK_AB R72, R73, R72 ;  /* 0x000000484948723e */ /* 0x000fe200000000ff */
[----:B------:R1:W-:Y:S01]  /*7d90*/  STSM.16.M88.4 [R18], R56 ;  /* 0x0000003812007844 */ /* 0x0003e20000000200 */
[----:B------:R-:W-:Y:S02]  /*7da0*/  LOP3.LUT R54, R54, R187, RZ, 0x3c, !PT ;  /* 0x000000bb36367212 */ /* 0x000fe400078e3cff */
[----:B------:R-:W-:-:S02]  /*7db0*/  SHF.R.U64 R29, R94, 0x3, RZ ;  /* 0x000000035e1d7819 */ /* 0x000fc400000012ff */
[----:B------:R-:W-:Y:S02]  /*7dc0*/  MOV R20, R20 ;  /* 0x0000001400147202 */ /* 0x000fe40000000f00 */
[----:B------:R-:W-:Y:S02]  /*7dd0*/  F2FP.F16.F32.PACK_AB R66, R69, R68 ;  /* 0x000000444542723e */ /* 0x000fe400000000ff */
[----:B------:R-:W-:Y:S02]  /*7de0*/  F2FP.F16.F32.PACK_AB R67, R156, R67 ;  /* 0x000000439c43723e */ /* 0x000fe400000000ff */
[----:B------:R-:W-:Y:S02]  /*7df0*/  F2FP.F16.F32.PACK_AB R73, R155, R74 ;  /* 0x0000004a9b49723e */ /* 0x000fe400000000ff */
[----:B------:R-:W-:Y:S01]  /*7e00*/  F2FP.F16.F32.PACK_AB R80, R81, R80 ;  /* 0x000000505150723e */ /* 0x000fe200000000ff */
[----:B------:R1:W-:Y:S01]  /*7e10*/  STSM.16.M88.4 [R20], R64 ;  /* 0x0000004014007844 */ /* 0x0003e20000000200 */
[----:B------:R-:W-:-:S02]  /*7e20*/  LOP3.LUT R62, R62, R189, RZ, 0x3c, !PT ;  /* 0x000000bd3e3e7212 */ /* 0x000fc400078e3cff */
[----:B------:R-:W-:Y:S02]  /*7e30*/  MOV R30, R30 ;  /* 0x0000001e001e7202 */ /* 0x000fe40000000f00 */
[----:B------:R-:W-:Y:S02]  /*7e40*/  F2FP.F16.F32.PACK_AB R74, R77, R76 ;  /* 0x0000004c4d4a723e */ /* 0x000fe400000000ff */
[----:B------:R-:W-:Y:S01]  /*7e50*/  F2FP.F16.F32.PACK_AB R75, R154, R75 ;  /* 0x0000004b9a4b723e */ /* 0x000fe200000000ff */
[----:B------:R-:W2:Y:S01]  /*7e60*/  LDC R77, c[0x0][0xce8] ;  /* 0x00033a00ff4d7b82 */ /* 0x000ea20000000800 */
[----:B------:R-:W-:Y:S02]  /*7e70*/  F2FP.F16.F32.PACK_AB R81, R9, R82 ;  /* 0x000000520951723e */ /* 0x000fe400000000ff */
[----:B------:R-:W-:Y:S01]  /*7e80*/  LOP3.LUT R70, R70, R191, RZ, 0x3c, !PT ;  /* 0x000000bf46467212 */ /* 0x000fe200078e3cff */
[----:B------:R1:W-:Y:S01]  /*7e90*/  STSM.16.M88.4 [R30], R72 ;  /* 0x000000481e007844 */ /* 0x0003e20000000200 */
[----:B------:R-:W-:-:S02]  /*7ea0*/  SHF.R.U64 R153, R153, 0x3, RZ ;  /* 0x0000000399997819 */ /* 0x000fc400000012ff */
[----:B------:R-:W-:Y:S02]  /*7eb0*/  MOV R38, R38 ;  /* 0x0000002600267202 */ /* 0x000fe40000000f00 */
[----:B------:R-:W-:Y:S02]  /*7ec0*/  F2FP.F16.F32.PACK_AB R82, R85, R84 ;  /* 0x000000545552723e */ /* 0x000fe400000000ff */
[----:B------:R-:W-:Y:S02]  /*7ed0*/  F2FP.F16.F32.PACK_AB R83, R83, R86 ;  /* 0x000000565353723e */ /* 0x000fe400000000ff */
[----:B------:R-:W-:Y:S02]  /*7ee0*/  LOP3.LUT R78, R78, R193, RZ, 0x3c, !PT ;  /* 0x000000c14e4e7212 */ /* 0x000fe400078e3cff */
[----:B------:R-:W-:Y:S01]  /*7ef0*/  MOV R46, R46 ;  /* 0x0000002e002e7202 */ /* 0x000fe20000000f00 */
[----:B------:R1:W-:Y:S01]  /*7f00*/  STSM.16.M88.4 [R38], R80 ;  /* 0x0000005026007844 */ /* 0x0003e20000000200 */
[----:B------:R-:W-:-:S02]  /*7f10*/  MOV R12, R98 ;  /* 0x00000062000c7202 */ /* 0x000fc40000000f00 */
[----:B------:R-:W-:Y:S02]  /*7f20*/  F2FP.F16.F32.PACK_AB R84, R89, R88 ;  /* 0x000000585954723e */ /* 0x000fe400000000ff */
[----:B------:R-:W-:Y:S02]  /*7f30*/  F2FP.F16.F32.PACK_AB R85, R91, R90 ;  /* 0x0000005a5b55723e */ /* 0x000fe400000000ff */
        /* <DEDUP_REMOVED lines=8> */
[----:B------:R-:W-:Y:S02]  /*7fc0*/  F2FP.F16.F32.PACK_AB R98, R101, R100 ;  /* 0x000000646562723e */ /* 0x000fe400000000ff */
[----:B------:R-:W-:Y:S02]  /*7fd0*/  F2FP.F16.F32.PACK_AB R99, R171, R170 ;  /* 0x000000aaab63723e */ /* 0x000fe400000000ff */
[----:B------:R-:W-:Y:S02]  /*7fe0*/  F2FP.F16.F32.PACK_AB R105, R107, R106 ;  /* 0x0000006a6b69723e */ /* 0x000fe400000000ff */
[----:B------:R-:W-:Y:S01]  /*7ff0*/  F2FP.F16.F32.PACK_AB R112, R113, R112 ;  /* 0x000000707170723e */ /* 0x000fe200000000ff */
[----:B------:R1:W-:Y:S01]  /*8000*/  STSM.16.M88.4 [R54], R96 ;  /* 0x0000006036007844 */ /* 0x0003e20000000200 */
[----:B------:R-:W-:-:S02]  /*8010*/  MOV R62, R62 ;  /* 0x0000003e003e7202 */ /* 0x000fc40000000f00 */
[----:B------:R-:W-:Y:S02]  /*8020*/  F2FP.F16.F32.PACK_AB R106, R109, R108 ;  /* 0x0000006c6d6a723e */ /* 0x000fe400000000ff */
[----:B------:R-:W-:Y:S02]  /*8030*/  F2FP.F16.F32.PACK_AB R107, R111, R110 ;  /* 0x0000006e6f6b723e */ /* 0x000fe400000000ff */
[----:B------:R-:W-:Y:S02]  /*8040*/  F2FP.F16.F32.PACK_AB R113, R115, R114 ;  /* 0x000000727371723e */ /* 0x000fe400000000ff */
[----:B------:R-:W-:Y:S01]  /*8050*/  F2FP.F16.F32.PACK_AB R120, R121, R120 ;  /* 0x000000787978723e */ /* 0x000fe200000000ff */
[----:B------:R1:W-:Y:S01]  /*8060*/  STSM.16.M88.4 [R62], R104 ;  /* 0x000000683e007844 */ /* 0x0003e20000000200 */
[----:B------:R-:W-:Y:S02]  /*8070*/  LOP3.LUT R10, R153, R152, RZ, 0x3c, !PT ;  /* 0x00000098990a7212 */ /* 0x000fe400078e3cff */
[----:B------:R-:W-:-:S02]  /*8080*/  MOV R70, R70 ;  /* 0x0000004600467202 */ /* 0x000fc40000000f00 */
[----:B------:R-:W-:Y:S02]  /*8090*/  F2FP.F16.F32.PACK_AB R114, R117, R116 ;  /* 0x000000747572723e */ /* 0x000fe400000000ff */
[----:B------:R-:W-:Y:S02]  /*80a0*/  F2FP.F16.F32.PACK_AB R115, R119, R118 ;  /* 0x000000767773723e */ /* 0x000fe400000000ff */
[----:B------:R-:W-:Y:S02]  /*80b0*/  F2FP.F16.F32.PACK_AB R121, R123, R122 ;  /* 0x0000007a7b79723e */ /* 0x000fe400000000ff */
[----:B------:R-:W-:Y:S01]  /*80c0*/  F2FP.F16.F32.PACK_AB R128, R129, R128 ;  /* 0x000000808180723e */ /* 0x000fe200000000ff */
[----:B------:R1:W-:Y:S01]  /*80d0*/  STSM.16.M88.4 [R70], R112 ;  /* 0x0000007046007844 */ /* 0x0003e20000000200 */
[----:B------:R-:W-:Y:S02]  /*80e0*/  MOV R78, R78 ;  /* 0x0000004e004e7202 */ /* 0x000fe40000000f00 */
[----:B------:R-:W-:-:S02]  /*80f0*/  F2FP.F16.F32.PACK_AB R122, R125, R124 ;  /* 0x0000007c7d7a723e */ /* 0x000fc400000000ff */
[----:B------:R-:W-:Y:S02]  /*8100*/  F2FP.F16.F32.PACK_AB R123, R127, R126 ;  /* 0x0000007e7f7b723e */ /* 0x000fe400000000ff */
[----:B------:R-:W-:Y:S02]  /*8110*/  F2FP.F16.F32.PACK_AB R129, R131, R130 ;  /* 0x000000828381723e */ /* 0x000fe400000000ff */
[----:B------:R-:W-:Y:S01]  /*8120*/  F2FP.F16.F32.PACK_AB R136, R137, R136 ;  /* 0x000000888988723e */ /* 0x000fe200000000ff */
[----:B------:R1:W-:Y:S01]  /*8130*/  STSM.16.M88.4 [R78], R120 ;  /* 0x000000784e007844 */ /* 0x0003e20000000200 */
[----:B------:R-:W-:Y:S02]  /*8140*/  MOV R94, R94 ;  /* 0x0000005e005e7202 */ /* 0x000fe40000000f00 */
[----:B------:R-:W-:Y:S02]  /*8150*/  F2FP.F16.F32.PACK_AB R130, R133, R132 ;  /* 0x000000848582723e */ /* 0x000fe400000000ff */
[----:B------:R-:W-:-:S02]  /*8160*/  F2FP.F16.F32.PACK_AB R131, R135, R134 ;  /* 0x000000868783723e */ /* 0x000fc400000000ff */
[----:B------:R-:W-:Y:S02]  /*8170*/  F2FP.F16.F32.PACK_AB R137, R139, R138 ;  /* 0x0000008a8b89723e */ /* 0x000fe400000000ff */
[----:B------:R-:W-:Y:S01]  /*8180*/  F2FP.F16.F32.PACK_AB R144, R145, R144 ;  /* 0x000000909190723e */ /* 0x000fe200000000ff */
        /* <DEDUP_REMOVED lines=8> */
[----:B------:R-:W-:Y:S02]  /*8210*/  R2UR UR4, R218 ;  /* 0x00000000da0472ca */ /* 0x000fe400000e0000 */
[----:B------:R-:W-:Y:S01]  /*8220*/  PLOP3.LUT P0, PT, PT, PT, UP0, 0x80, 0x0 ;  /* 0x000000000000781c */ /* 0x000fe20003f0f008 */
[----:B------:R1:W-:Y:S01]  /*8230*/  STSM.16.M88.4 [R6], R144 ;  /* 0x0000009006007844 */ /* 0x0003e20000000200 */
[----:B------:R-:W-:-:S09]  /*8240*/  R2UR UR12, R203 ;  /* 0x00000000cb0c72ca */ /* 0x000fd200000e0000 */
[----:B------:R-:W-:Y:S02]  /*8250*/  USHF.L.U64.HI UR11, UR61, 0x2, UR4 ;  /* 0x000000023d0b7899 */ /* 0x000fe40008010204 */
[----:B------:R-:W-:-:S04]  /*8260*/  UIADD3 UR4, UP1, UR10, UR8, URZ ;  /* 0x000000080a047290 */ /* 0x000fc8000ff3e03f */
[----:B------:R-:W-:Y:S02]  /*8270*/  UIADD3.X UR7, UR11, UR9, URZ, UP1, !UPT ;  /* 0x000000090b077290 */ /* 0x000fe40008ffe43f */
[----:B------:R-:W-:Y:S01]  /*8280*/  IMAD.U32 R10, RZ, RZ, UR4 ;  /* 0x00000004ff0a7e24 */ /* 0x000fe2000f8e00ff */
[----:B------:R-:W-:-:S03]  /*8290*/  ULDC.64 UR8, c[0x0][0xd08] ;  /* 0x0003420000087ab9 */ /* 0x000fc60000000a00 */
[----:B------:R-:W-:Y:S01]  /*82a0*/  IMAD.U32 R11, RZ, RZ, UR7 ;  /* 0x00000007ff0b7e24 */ /* 0x000fe2000f8e00ff */
[----:B------:R-:W-:Y:S06]  /*82b0*/  BAR.SYNC.DEFER_BLOCKING 0x1, 0x100 ;  /* 0x0044000000007b1d */ /* 0x000fec0000010000 */
[----:B------:R-:W3:Y:S01]  /*82c0*/  @P0 LDG.E R0, desc[UR38][R10.64] ;  /* 0x000000260a000981 */ /* 0x000ee2000c1e1900 */
[----:B------:R-:W-:Y:S01]  /*82d0*/  UISETP.NE.U32.AND UP1, UPT, UR8, URZ, UPT ;  /* 0x0000003f0800728c */ /* 0x000fe2000bf25070 */
[----:B--2---:R-:W-:Y:S01]  /*82e0*/  ISETP.NE.AND P1, PT, R77, 0x1, PT ;  /* 0x000000014d00780c */ /* 0x004fe20003f25270 */
[----:B------:R-:W-:Y:S01]  /*82f0*/  ULDC UR7, c[0x0][0xb88] ;  /* 0x0002e20000077ab9 */ /* 0x000fe20000000800 */
[----:B------:R-:W-:Y:S01]  /*8300*/  UMOV UR4, URZ ;  /* 0x0000003f00047c82 */ /* 0x000fe20008000000 */
[----:B------:R-:W-:Y:S01]  /*8310*/  UISETP.NE.AND.EX UP1, UPT, UR9, URZ, UPT, UP1 ;  /* 0x0000003f0900728c */ /* 0x000fe2000bf25310 */
[----:B------:R-:W-:-:S05]  /*8320*/  IMAD.U32 R17, RZ, RZ, UR12 ;  /* 0x0000000cff117e24 */ /* 0x000fca000f8e00ff */
[----:B------:R-:W-:-:S04]  /*8330*/  PLOP3.LUT P2, PT, PT, PT, UP1, 0x80, 0x0 ;  /* 0x000000000000781c */ /* 0x000fc80003f4f018 */
[----:B------:R-:W2:Y:S01]  /*8340*/  @P1 LDC R9, c[0x0][0xcec] ;  /* 0x00033b00ff091b82 */ /* 0x000ea20000000800 */
[----:B------:R-:W-:-:S04]  /*8350*/  @UP1 UIADD3 UR8, UP2, UR10, UR8, URZ ;  /* 0x000000080a081290 */ /* 0x000fc8000ff5e03f */
[----:B------:R-:W-:Y:S02]  /*8360*/  @UP1 UIADD3.X UR9, UR11, UR9, URZ, UP2, !UPT ;  /* 0x000000090b091290 */ /* 0x000fe400097fe43f */
[----:B0-----:R-:W-:Y:S01]  /*8370*/  IMAD.U32 R14, RZ, RZ, UR8 ;  /* 0x00000008ff0e7e24 */ /* 0x001fe2000f8e00ff */
[----:B------:R-:W0:Y:S03]  /*8380*/  @P1 LDC R13, c[0x0][0xcf0] ;  /* 0x00033c00ff0d1b82 */ /* 0x000e260000000800 */
[----:B------:R-:W-:Y:S01]  /*8390*/  IMAD.U32 R15, RZ, RZ, UR9 ;  /* 0x00000009ff0f7e24 */ /* 0x000fe2000f8e00ff */
[----:B---3--:R-:W-:Y:S01]  /*83a0*/  @P0 R2UR UR4, R0 ;  /* 0x00000000000402ca */ /* 0x008fe200000e0000 */
[----:B------:R-:W-:-:S06]  /*83b0*/  IMAD.U32 R0, RZ, RZ, UR7 ;  /* 0x00000007ff007e24 */ /* 0x000fcc000f8e00ff */
[----:B------:R1:W5:Y:S01]  /*83c0*/  @P2 LDG.E R0, desc[UR38][R14.64] ;  /* 0x000000260e002981 */ /* 0x000362000c1e1900 */
[----:B0-2---:R-:W-:Y:S07]  /*83d0*/  @P2 BRA `(.L_x_1060) ;  /* 0x0000000000102947 */ /* 0x005fee0003800000 */
[----:B------:R-:W-:Y:S05]  /*83e0*/  @!P0 BRA `(.L_x_1060) ;  /* 0x00000000000c8947 */ /* 0x000fea0003800000 */
[----:B-1----:R-:W2:Y:S04]  /*83f0*/  LDG.E R15, desc[UR38][R10.64] ;  /* 0x000000260a0f7981 */ /* 0x002ea8000c1e1900 */
[----:B-----5:R-:W2:Y:S02]  /*8400*/  LDG.E R0, desc[UR38][R10.64+0x4] ;  /* 0x000004260a007981 */ /* 0x020ea4000c1e1900 */
[----:B--2---:R-:W-:-:S07]  /*8410*/  IMAD.IADD R0, R0, 0x1, -R15 ;  /* 0x0000000100007824 */ /* 0x004fce00078e0a0f */
.L_x_1060:
[----:B------:R-:W-:Y:S01]  /*8420*/  R2UR UR17, R202 ;  /* 0x00000000ca1172ca */ /* 0x000fe200000e0000 */
[----:B------:R-:W-:Y:S01]  /*8430*/  ULDC.64 UR12, c[0x0][0xc90] ;  /* 0x00032400000c7ab9 */ /* 0x000fe20000000a00 */
[----:B------:R-:W-:Y:S01]  /*8440*/  R2UR UR15, R218 ;  /* 0x00000000da0f72ca */ /* 0x000fe200000e0000 */
[----:B------:R-:W-:Y:S01]  /*8450*/  USHF.R.S32.HI UR11, URZ, 0x1f, UR4 ;  /* 0x0000001f3f0b7899 */ /* 0x000fe20008011404 */
[----:B-1----:R-:W-:Y:S01]  /*8460*/  IMAD R12, R17, 0x80, R224 ;  /* 0x00000080110c7824 */ /* 0x002fe200078e02e0 */
[----:B------:R-:W-:Y:S01]  /*8470*/  UMOV UR10, UR4 ;  /* 0x00000004000a7c82 */ /* 0x000fe20008000000 */
[----:B------:R-:W-:Y:S01]  /*8480*/  USEL UR61, UR61, URZ, !UP0 ;  /* 0x0000003f3d3d7287 */ /* 0x000fe2000c000000 */
[----:B------:R-:W-:Y:S01]  /*8490*/  R2UR UR16, R203 ;  /* 0x00000000cb1072ca */ /* 0x000fe200000e0000 */
[----:B------:R-:W-:-:S04]  /*84a0*/  @P1 IMAD.HI.U32 R6, R12, R9, RZ ;  /* 0x000000090c061227 */ /* 0x000fc800078e00ff */
[----:B------:R-:W-:Y:S01]  /*84b0*/  IMAD.MOV.U32 R10, RZ, RZ, R12 ;  /* 0x000000ffff0a7224 */ /* 0x000fe200078e000c */
[----:B------:R-:W-:Y:S01]  /*84c0*/  USHF.R.S32.HI UR14, URZ, 0x1f, UR17 ;  /* 0x0000001f3f0e7899 */ /* 0x000fe20008011411 */
[----:B------:R-:W-:Y:S01]  /*84d0*/  @P1 SHF.R.U32.HI R10, RZ, R13, R6 ;  /* 0x0000000dff0a1219 */ /* 0x000fe20000011606 */
[----:B------:R-:W-:Y:S01]  /*84e0*/  UIMAD.WIDE.U32 UR8, UR17, UR12, UR10 ;  /* 0x0000000c110872a5 */ /* 0x000fe2000f8e000a */
[----:B------:R-:W-:Y:S01]  /*84f0*/  IMAD R9, R204, 0x40, R2 ;  /* 0x00000040cc097824 */ /* 0x000fe200078e0202 */
[----:B------:R-:W-:Y:S01]  /*8500*/  UIMAD UR7, UR14, UR12, URZ ;  /* 0x0000000c0e0772a4 */ /* 0x000fe2000f8e023f */
[----:B-----5:R-:W-:Y:S01]  /*8510*/  IMAD R81, R0, R77, RZ ;  /* 0x0000004d00517224 */ /* 0x020fe200078e02ff */
[----:B------:R-:W-:Y:S01]  /*8520*/  USEL UR15, UR15, URZ, !UP0 ;  /* 0x0000003f0f0f7287 */ /* 0x000fe2000c000000 */
[----:B------:R-:W-:Y:S01]  /*8530*/  IMAD.MOV R6, RZ, RZ, -R10 ;  /* 0x000000ffff067224 */ /* 0x000fe200078e0a0a */
[----:B------:R-:W-:Y:S01]  /*8540*/  UIMAD UR7, UR17, UR13, UR7 ;  /* 0x0000000d110772a4 */ /* 0x000fe2000f8e0207 */
[----:B------:R-:W-:-:S02]  /*8550*/  IMAD.WIDE R4, R9, 0x2, R4 ;  /* 0x0000000209047825 */ /* 0x000fc400078e0204 */
[----:B------:R-:W-:Y:S01]  /*8560*/  ULDC.64 UR12, c[0x0][0xc98] ;  /* 0x00032600000c7ab9 */ /* 0x000fe20000000a00 */
[----:B------:R-:W-:Y:S01]  /*8570*/  UIADD3 UR9, UR9, UR7, URZ ;  /* 0x0000000709097290 */ /* 0x000fe2000fffe03f */
[----:B------:R-:W-:Y:S01]  /*8580*/  IMAD R9, R77, R6, R12 ;  /* 0x000000064d097224 */ /* 0x000fe200078e020c */
[----:B------:R-:W-:Y:S01]  /*8590*/  UIMAD UR7, UR15, UR12, URZ ;  /* 0x0000000c0f0772a4 */ /* 0x000fe2000f8e023f */
[----:B------:R-:W-:Y:S01]  /*85a0*/  SHF.R.S32.HI R6, RZ, 0x1f, R10 ;  /* 0x0000001fff067819 */ /* 0x000fe2000001140a */
[----:B------:R-:W-:Y:S01]  /*85b0*/  UIMAD.WIDE.U32 UR8, UR61, UR12, UR8 ;  /* 0x0000000c3d0872a5 */ /* 0x000fe2000f8e0008 */
[C---:B------:R-:W-:Y:S01]  /*85c0*/  IADD3 R37, P2, R4.reuse, 0x5000, RZ ;  /* 0x0000500004257810 */ /* 0x040fe20007f5e0ff */
[----:B------:R-:W-:Y:S01]  /*85d0*/  UIMAD UR7, UR61, UR13, UR7 ;  /* 0x0000000d3d0772a4 */ /* 0x000fe2000f8e0207 */
[C---:B------:R-:W-:Y:S02]  /*85e0*/  IADD3 R17, P5, R4.reuse, 0x1000, RZ ;  /* 0x0000100004117810 */ /* 0x040fe40007fbe0ff */
[----:B------:R-:W-:Y:S01]  /*85f0*/  IADD3 R25, P4, R4, 0x2000, RZ ;  /* 0x0000200004197810 */ /* 0x000fe20007f9e0ff */
[----:B------:R-:W-:Y:S01]  /*8600*/  ULDC.64 UR12, c[0x0][0xba0] ;  /* 0x0002e800000c7ab9 */ /* 0x000fe20000000a00 */
[----:B------:R-:W-:Y:S01]  /*8610*/  IADD3 R10, P0, R10, UR8, RZ ;  /* 0x000000080a0a7c10 */ /* 0x000fe2000ff1e0ff */
[----:B------:R-:W-:Y:S01]  /*8620*/  IMAD.U32 R11, RZ, RZ, UR7 ;  /* 0x00000007ff0b7e24 */ /* 0x000fe2000f8e00ff */
[----:B------:R-:W-:-:S02]  /*8630*/  LOP3.LUT R36, R37, 0x380, RZ, 0xc0, !PT ;  /* 0x0000038025247812 */ /* 0x000fc400078ec0ff */
[----:B------:R-:W-:Y:S02]  /*8640*/  LOP3.LUT R16, R17, 0x380, RZ, 0xc0, !PT ;  /* 0x0000038011107812 */ /* 0x000fe400078ec0ff */
        /* <DEDUP_REMOVED lines=8> */
[----:B------:R-:W-:-:S02]  /*86d0*/  SHF.R.U64 R36, R36, 0x3, RZ ;  /* 0x0000000324247819 */ /* 0x000fc400000012ff */
[----:B------:R-:W-:Y:S01]  /*86e0*/  SHF.R.U64 R28, R28, 0x3, RZ ;  /* 0x000000031c1c7819 */ /* 0x000fe200000012ff */
[----:B------:R-:W-:Y:S01]  /*86f0*/  IMAD R13, R9, UR9, R6 ;  /* 0x00000009090d7c24 */ /* 0x000fe2000f8e0206 */
[----:B------:R-:W-:Y:S01]  /*8700*/  ULDC.64 UR8, c[0x0][0xc50] ;  /* 0x0003140000087ab9 */ /* 0x000fe20000000a00 */
[----:B------:R-:W-:Y:S02]  /*8710*/  IADD3 R33, P3, R4, 0x4000, RZ ;  /* 0x0000400004217810 */ /* 0x000fe40007f7e0ff */
[----:B------:R-:W-:Y:S01]  /*8720*/  IMAD.IADD R9, R11, 0x1, R13 ;  /* 0x000000010b097824 */ /* 0x000fe200078e020d */
[----:B------:R-:W-:Y:S02]  /*8730*/  LEA R12, P6, R10, UR8, 0x2 ;  /* 0x000000080a0c7c11 */ /* 0x000fe4000f8c10ff */
[----:B------:R-:W-:Y:S01]  /*8740*/  LOP3.LUT R28, R28, R29, RZ, 0x3c, !PT ;  /* 0x0000001d1c1c7212 */ /* 0x000fe200078e3cff */
[----:B------:R-:W-:Y:S01]  /*8750*/  IMAD.X R29, RZ, RZ, R5, P0 ;  /* 0x000000ffff1d7224 */ /* 0x000fe200000e0605 */
[----:B------:R-:W-:Y:S01]  /*8760*/  SHF.R.U64 R16, R16, 0x3, RZ ;  /* 0x0000000310107819 */ /* 0x000fe200000012ff */
[----:B------:R-:W-:Y:S01]  /*8770*/  SHFL.IDX PT, R20, R12, RZ, 0x1c1f ;  /* 0x001c1fff0c147589 */ /* 0x000fe200000e0000 */
[----:B------:R-:W-:-:S02]  /*8780*/  SHF.R.U64 R24, R24, 0x3, RZ ;  /* 0x0000000318187819 */ /* 0x000fc400000012ff */
[----:B------:R-:W-:Y:S01]  /*8790*/  IADD3 R57, P0, R4, 0x9000, RZ ;  /* 0x0000900004397810 */ /* 0x000fe20007f1e0ff */
[----:B------:R-:W-:Y:S01]  /*87a0*/  SHFL.IDX PT, R50, R12, 0x1, 0x1c1f ;  /* 0x003c1f000c327f89 */ /* 0x000fe200000e0000 */
[----:B------:R-:W-:Y:S01]  /*87b0*/  LEA.HI.X R14, R10, UR9, R9, 0x2, P6 ;  /* 0x000000090a0e7c11 */ /* 0x000fe2000b0f1409 */
[----:B------:R-:W-:Y:S01]  /*87c0*/  IMAD.U32 R9, RZ, RZ, UR16 ;  /* 0x00000010ff097e24 */ /* 0x000fe2000f8e00ff */
[----:B------:R-:W-:Y:S01]  /*87d0*/  LOP3.LUT R36, R36, R37, RZ, 0x3c, !PT ;  /* 0x0000002524247212 */ /* 0x000fe200078e3cff */
[--C-:B------:R-:W-:Y:S01]  /*87e0*/  IMAD.X R37, RZ, RZ, R5.reuse, P2 ;  /* 0x000000ffff257224 */ /* 0x100fe200010e0605 */
[----:B------:R-:W-:Y:S01]  /*87f0*/  LOP3.LUT R32, R33, 0x380, RZ, 0xc0, !PT ;  /* 0x0000038021207812 */ /* 0x000fe200078ec0ff */
[----:B------:R-:W0:Y:S01]  /*8800*/  SHFL.IDX PT, R21, R14, RZ, 0x1c1f ;  /* 0x001c1fff0e157589 */ /* 0x000e2200000e0000 */
[----:B------:R-:W-:Y:S01]  /*8810*/  LOP3.LUT R16, R16, R17, RZ, 0x3c, !PT ;  /* 0x0000001110107212 */ /* 0x000fe200078e3cff */
[--C-:B------:R-:W-:Y:S01]  /*8820*/  IMAD.X R17, RZ, RZ, R5.reuse, P5 ;  /* 0x000000ffff117224 */ /* 0x100fe200028e0605 */
[----:B------:R-:W-:Y:S01]  /*8830*/  LOP3.LUT R24, R24, R25, RZ, 0x3c, !PT ;  /* 0x0000001918187212 */ /* 0x000fe200078e3cff */
[----:B------:R-:W-:Y:S01]  /*8840*/  IMAD.X R25, RZ, RZ, R5, P4 ;  /* 0x000000ffff197224 */ /* 0x000fe200020e0605 */
[----:B------:R-:W-:Y:S01]  /*8850*/  LOP3.LUT R56, R57, 0x380, RZ, 0xc0, !PT ;  /* 0x0000038039387812 */ /* 0x000fe200078ec0ff */
[----:B------:R-:W1:Y:S01]  /*8860*/  SHFL.IDX PT, R51, R14, 0x1, 0x1c1f ;  /* 0x003c1f000e337f89 */ /* 0x000e6200000e0000 */
[C---:B------:R-:W-:Y:S01]  /*8870*/  IADD3 R49, P2, R4.reuse, 0xb000, RZ ;  /* 0x0000b00004317810 */ /* 0x040fe20007f5e0ff */
[----:B------:R-:W-:Y:S01]  /*8880*/  IMAD R18, R9, 0x80, R222 ;  /* 0x0000008009127824 */ /* 0x000fe200078e02de */
[----:B------:R-:W-:-:S02]  /*8890*/  IADD3 R41, P6, R4, 0x6000, RZ ;  /* 0x0000600004297810 */ /* 0x000fc40007fde0ff */
[----:B------:R-:W-:Y:S01]  /*88a0*/  IADD3 R45, P5, R4, 0x7000, RZ ;  /* 0x00007000042d7810 */ /* 0x000fe20007fbe0ff */
[----:B------:R-:W-:Y:S01]  /*88b0*/  VIADD R6, R18, 0x8 ;  /* 0x0000000812067836 */ /* 0x000fe20000000000 */
[----:B------:R-:W-:Y:S02]  /*88c0*/  IADD3 R65, P4, R4, 0x8000, RZ ;  /* 0x0000800004417810 */ /* 0x000fe40007f9e0ff */
[----:B------:R-:W-:Y:S02]  /*88d0*/  SHF.R.U64 R32, R32, 0x3, RZ ;  /* 0x0000000320207819 */ /* 0x000fe400000012ff */
[----:B------:R-:W-:Y:S02]  /*88e0*/  SHF.R.U64 R56, R56, 0x3, RZ ;  /* 0x0000000338387819 */ /* 0x000fe400000012ff */
[----:B------:R-:W-:Y:S02]  /*88f0*/  LOP3.LUT R48, R49, 0x380, RZ, 0xc0, !PT ;  /* 0x0000038031307812 */ /* 0x000fe400078ec0ff */
[----:B------:R-:W-:-:S02]  /*8900*/  LOP3.LUT R40, R41, 0x380, RZ, 0xc0, !PT ;  /* 0x0000038029287812 */ /* 0x000fc400078ec0ff */
[----:B------:R-:W-:Y:S02]  /*8910*/  LOP3.LUT R44, R45, 0x380, RZ, 0xc0, !PT ;  /* 0x000003802d2c7812 */ /* 0x000fe400078ec0ff */
[----:B------:R-:W-:Y:S02]  /*8920*/  LOP3.LUT R64, R65, 0x380, RZ, 0xc0, !PT ;  /* 0x0000038041407812 */ /* 0x000fe400078ec0ff */
[----:B------:R-:W-:Y:S01]  /*8930*/  LOP3.LUT R32, R32, R33, RZ, 0x3c, !PT ;  /* 0x0000002120207212 */ /* 0x000fe200078e3cff */
[--C-:B------:R-:W-:Y:S01]  /*8940*/  IMAD.X R33, RZ, RZ, R5.reuse, P3 ;  /* 0x000000ffff217224 */ /* 0x100fe200018e0605 */
[----:B------:R-:W-:Y:S01]  /*8950*/  LOP3.LUT R56, R56, R57, RZ, 0x3c, !PT ;  /* 0x0000003938387212 */ /* 0x000fe200078e3cff */
[----:B------:R-:W-:Y:S01]  /*8960*/  IMAD.X R57, RZ, RZ, R5, P0 ;  /* 0x000000ffff397224 */ /* 0x000fe200000e0605 */
[----:B------:R-:W-:Y:S02]  /*8970*/  SHF.R.U64 R48, R48, 0x3, RZ ;  /* 0x0000000330307819 */ /* 0x000fe400000012ff */
[----:B------:R-:W-:-:S02]  /*8980*/  IADD3 R11, P3, R4, 0xa000, RZ ;  /* 0x0000a000040b7810 */ /* 0x000fc40007f7e0ff */
[----:B------:R-:W-:Y:S02]  /*8990*/  SHF.R.U64 R40, R40, 0x3, RZ ;  /* 0x0000000328287819 */ /* 0x000fe400000012ff */
[----:B------:R-:W-:Y:S02]  /*89a0*/  SHF.R.U64 R44, R44, 0x3, RZ ;  /* 0x000000032c2c7819 */ /* 0x000fe400000012ff */
[----:B------:R-:W-:Y:S02]  /*89b0*/  SHF.R.U64 R64, R64, 0x3, RZ ;  /* 0x0000000340407819 */ /* 0x000fe400000012ff */
[----:B------:R-:W-:Y:S02]  /*89c0*/  LOP3.LUT P0, RZ, R220, 0x3, RZ, 0xc0, !PT ;  /* 0x00000003dcff7812 */ /* 0x000fe4000780c0ff */
[----:B------:R-:W-:Y:S01]  /*89d0*/  LOP3.LUT R48, R48, R49, RZ, 0x3c, !PT ;  /* 0x0000003130307212 */ /* 0x000fe200078e3cff */
[----:B------:R-:W-:Y:S01]  /*89e0*/  IMAD.X R49, RZ, RZ, R5, P2 ;  /* 0x000000ffff317224 */ /* 0x000fe200010e0605 */
[----:B------:R-:W-:-:S02]  /*89f0*/  LOP3.LUT R10, R11, 0x380, RZ, 0xc0, !PT ;  /* 0x000003800b0a7812 */ /* 0x000fc400078ec0ff */
[----:B------:R-:W-:Y:S01]  /*8a00*/  LOP3.LUT R40, R40, R41, RZ, 0x3c, !PT ;  /* 0x0000002928287212 */ /* 0x000fe200078e3cff */
[--C-:B------:R-:W-:Y:S01]  /*8a10*/  IMAD.X R41, RZ, RZ, R5.reuse, P6 ;  /* 0x000000ffff297224 */ /* 0x100fe200030e0605 */
[----:B------:R-:W-:Y:S01]  /*8a20*/  LOP3.LUT R44, R44, R45, RZ, 0x3c, !PT ;  /* 0x0000002d2c2c7212 */ /* 0x000fe200078e3cff */
[--C-:B------:R-:W-:Y:S01]  /*8a30*/  IMAD.X R45, RZ, RZ, R5.reuse, P5 ;  /* 0x000000ffff2d7224 */ /* 0x100fe200028e0605 */
[----:B------:R-:W-:Y:S01]  /*8a40*/  LOP3.LUT R64, R64, R65, RZ, 0x3c, !PT ;  /* 0x0000004140407212 */ /* 0x000fe200078e3cff */
[----:B------:R-:W-:Y:S01]  /*8a50*/  IMAD.X R65, RZ, RZ, R5, P4 ;  /* 0x000000ffff417224 */ /* 0x000fe200020e0605 */
[-C--:B------:R-:W-:Y:S02]  /*8a60*/  ISETP.GE.OR P2, PT, R18, R81.reuse, P0 ;  /* 0x000000511200720c */ /* 0x080fe40000746670 */
[----:B------:R-:W-:Y:S02]  /*8a70*/  ISETP.GE.OR P0, PT, R6, R81, P0 ;  /* 0x000000510600720c */ /* 0x000fe40000706670 */
[----:B------:R-:W-:-:S02]  /*8a80*/  IADD3 R73, P6, R4, 0xc000, RZ ;  /* 0x0000c00004497810 */ /* 0x000fc40007fde0ff */
[C---:B------:R-:W-:Y:S02]  /*8a90*/  IADD3 R69, P5, R4.reuse, 0xd000, RZ ;  /* 0x0000d00004457810 */ /* 0x040fe40007fbe0ff */
[C---:B------:R-:W-:Y:S02]  /*8aa0*/  IADD3 R61, P4, R4.reuse, 0xe000, RZ ;  /* 0x0000e000043d7810 */ /* 0x040fe40007f9e0ff */
[----:B------:R-:W-:Y:S02]  /*8ab0*/  LOP3.LUT R13, R4, 0x380, RZ, 0xc0, !PT ;  /* 0x00000380040d7812 */ /* 0x000fe400078ec0ff */
[----:B------:R-:W-:Y:S01]  /*8ac0*/  SHF.R.U64 R10, R10, 0x3, RZ ;  /* 0x000000030a0a7819 */ /* 0x000fe200000012ff */
[----:B0-----:R0:W-:Y:S01]  /*8ad0*/  @!P2 ST.E desc[UR38][R20.64], R8 ;  /* 0x000000081400a985 */ /* 0x0011e2000c101926 */
[----:B------:R-:W-:Y:S02]  /*8ae0*/  LOP3.LUT R72, R73, 0x380, RZ, 0xc0, !PT ;  /* 0x0000038049487812 */ /* 0x000fe400078ec0ff */
[----:B------:R-:W-:Y:S01]  /*8af0*/  LOP3.LUT R68, R69, 0x380, RZ, 0xc0, !PT ;  /* 0x0000038045447812 */ /* 0x000fe200078ec0ff */
[----:B-1----:R1:W-:Y:S01]  /*8b00*/  @!P0 ST.E desc[UR38][R50.64], R3 ;  /* 0x0000000332008985 */ /* 0x0023e2000c101926 */
[----:B------:R-:W-:-:S02]  /*8b10*/  LOP3.LUT R60, R61, 0x380, RZ, 0xc0, !PT ;  /* 0x000003803d3c7812 */ /* 0x000fc400078ec0ff */
[----:B------:R-:W-:Y:S01]  /*8b20*/  SHF.R.U64 R13, R13, 0x3, RZ ;  /* 0x000000030d0d7819 */ /* 0x000fe200000012ff */
[----:B------:R-:W-:Y:S01]  /*8b30*/  UIMAD UR7, UR11, UR12, URZ ;  /* 0x0000000c0b0772a4 */ /* 0x000fe2000f8e023f */
[----:B------:R-:W-:Y:S01]  /*8b40*/  LOP3.LUT R10, R10, R11, RZ, 0x3c, !PT ;  /* 0x0000000b0a0a7212 */ /* 0x000fe200078e3cff */
[--C-:B------:R-:W-:Y:S01]  /*8b50*/  IMAD.X R11, RZ, RZ, R5.reuse, P3 ;  /* 0x000000ffff0b7224 */ /* 0x100fe200018e0605 */
[----:B------:R-:W-:Y:S01]  /*8b60*/  IADD3 R9, P3, R4, 0xf000, RZ ;  /* 0x0000f00004097810 */ /* 0x000fe20007f7e0ff */
[----:B0-----:R-:W0:Y:S01]  /*8b70*/  @P1 LDC R21, c[0x0][0xcf0] ;  /* 0x00033c00ff151b82 */ /* 0x001e220000000800 */
[----:B------:R-:W-:Y:S01]  /*8b80*/  SHF.R.U64 R72, R72, 0x3, RZ ;  /* 0x0000000348487819 */ /* 0x000fe200000012ff */
[----:B------:R-:W-:Y:S01]  /*8b90*/  UIMAD.WIDE.U32 UR8, UR4, UR12, URZ ;  /* 0x0000000c040872a5 */ /* 0x000fe2000f8e003f */
[----:B------:R-:W-:Y:S01]  /*8ba0*/  SHF.R.U64 R68, R68, 0x3, RZ ;  /* 0x0000000344447819 */ /* 0x000fe200000012ff */
[--C-:B------:R-:W-:Y:S01]  /*8bb0*/  IMAD.X R53, RZ, RZ, R5.reuse, P3 ;  /* 0x000000ffff357224 */ /* 0x100fe200018e0605 */
[----:B------:R-:W-:Y:S01]  /*8bc0*/  SHF.R.U64 R60, R60, 0x3, RZ ;  /* 0x000000033c3c7819 */ /* 0x000fe200000012ff */
[----:B------:R-:W-:Y:S01]  /*8bd0*/  ULDC.64 UR10, c[0x0][0xbe8] ;  /* 0x0002fa00000a7ab9 */ /* 0x000fe20000000a00 */
[----:B------:R-:W-:Y:S01]  /*8be0*/  LOP3.LUT R4, R13, R4, RZ, 0x3c, !PT ;  /* 0x000000040d047212 */ /* 0x000fe200078e3cff */
[----:B-1----:R-:W-:Y:S01]  /*8bf0*/  IMAD.U32 R3, RZ, RZ, UR16 ;  /* 0x00000010ff037e24 */ /* 0x002fe2000f8e00ff */
[----:B------:R-:W-:Y:S01]  /*8c00*/  LOP3.LUT R72, R72, R73, RZ, 0x3c, !PT ;  /* 0x0000004948487212 */ /* 0x000fe200078e3cff */
[--C-:B------:R-:W-:Y:S01]  /*8c10*/  IMAD.X R73, RZ, RZ, R5.reuse, P6 ;  /* 0x000000ffff497224 */ /* 0x100fe200030e0605 */
[----:B------:R-:W-:Y:S01]  /*8c20*/  LOP3.LUT R68, R68, R69, RZ, 0x3c, !PT ;  /* 0x0000004544447212 */ /* 0x000fe200078e3cff */
[--C-:B------:R-:W-:Y:S01]  /*8c30*/  IMAD.X R69, RZ, RZ, R5.reuse, P5 ;  /* 0x000000ffff457224 */ /* 0x100fe200028e0605 */
[----:B------:R-:W-:Y:S01]  /*8c40*/  LOP3.LUT R60, R60, R61, RZ, 0x3c, !PT ;  /* 0x0000003d3c3c7212 */ /* 0x000fe200078e3cff */
[----:B------:R-:W-:Y:S01]  /*8c50*/  IMAD.X R61, RZ, RZ, R5, P4 ;  /* 0x000000ffff3d7224 */ /* 0x000fe200020e0605 */
[----:B------:R1:W5:Y:S01]  /*8c60*/  LD.E.128 R12, desc[UR38][R4.64] ;  /* 0x00000026040c7980 */ /* 0x000362000c101d00 */
[----:B------:R-:W-:Y:S01]  /*8c70*/  LOP3.LUT R0, R9, 0x380, RZ, 0xc0, !PT ;  /* 0x0000038009007812 */ /* 0x000fe200078ec0ff */
[----:B------:R-:W-:-:S02]  /*8c80*/  UIMAD UR7, UR4, UR13, UR7 ;  /* 0x0000000d040772a4 */ /* 0x000fc4000f8e0207 */
[----:B------:R-:W5:Y:S01]  /*8c90*/  LD.E.128 R16, desc[UR38][R16.64] ;  /* 0x0000002610107980 */ /* 0x000f62000c101d00 */
[----:B------:R-:W-:-:S03]  /*8ca0*/  SHF.R.U64 R0, R0, 0x3, RZ ;  /* 0x0000000300007819 */ /* 0x000fc600000012ff */
[----:B------:R-:W5:Y:S01]  /*8cb0*/  LD.E.128 R24, desc[UR38][R24.64] ;  /* 0x0000002618187980 */ /* 0x000f62000c101d00 */
[----:B------:R-:W-:Y:S01]  /*8cc0*/  LOP3.LUT R52, R0, R9, RZ, 0x3c, !PT ;  /* 0x0000000900347212 */ /* 0x000fe200078e3cff */
[----:B-1----:R-:W1:Y:S01]  /*8cd0*/  @P1 LDC R5, c[0x0][0xcec] ;  /* 0x00033b00ff051b82 */ /* 0x002e620000000800 */
[----:B------:R-:W-:Y:S01]  /*8ce0*/  IMAD R0, R201, 0x20, R204 ;  /* 0x00000020c9007824 */ /* 0x000fe200078e02cc */
[----:B------:R-:W-:Y:S01]  /*8cf0*/  UIADD3 UR9, UR9, UR7, URZ ;  /* 0x0000000709097290 */ /* 0x000fe2000fffe03f */
        /* <DEDUP_REMOVED lines=15> */
[----:B-1----:R-:W-:-:S03]  /*8df0*/  @P1 IMAD.HI.U32 R0, R20, R5, RZ ;  /* 0x0000000514001227 */ /* 0x002fc600078e00ff */
[----:B------:R-:W5:Y:S02]  /*8e00*/  LD.E.128 R64, desc[UR38][R64.64] ;  /* 0x0000002640407980 */ /* 0x000f64000c101d00 */
[----:B0-----:R-:W-:Y:S01]  /*8e10*/  @P1 SHF.R.U32.HI R3, RZ, R21, R0 ;  /* 0x00000015ff031219 */ /* 0x001fe20000011600 */
[----:B------:R-:W-:Y:S01]  /*8e20*/  UIADD3 UR4, UR9, UR4, URZ ;  /* 0x0000000409047290 */ /* 0x000fe2000fffe03f */
[----:B------:R-:W-:Y:S01]  /*8e30*/  IMAD.U32 R4, RZ, RZ, UR8 ;  /* 0x00000008ff047e24 */ /* 0x000fe2000f8e00ff */
[----:B------:R-:W5:Y:S01]  /*8e40*/  LD.E.128 R56, desc[UR38][R56.64] ;  /* 0x0000002638387980 */ /* 0x000f62000c101d00 */
[--C-:B------:R-:W-:Y:S01]  /*8e50*/  SHF.R.S32.HI R0, RZ, 0x1f, R3.reuse ;  /* 0x0000001fff007819 */ /* 0x100fe20000011403 */
[----:B------:R-:W-:Y:S02]  /*8e60*/  IMAD.MOV R6, RZ, RZ, -R3 ;  /* 0x000000ffff067224 */ /* 0x000fe400078e0a03 */
[----:B------:R-:W-:Y:S01]  /*8e70*/  IMAD.U32 R5, RZ, RZ, UR9 ;  /* 0x00000009ff057e24 */ /* 0x000fe2000f8e00ff */
[----:B------:R-:W-:Y:S01]  /*8e80*/  ULDC.64 UR8, c[0x0][0xbe0] ;  /* 0x0002f80000087ab9 */ /* 0x000fe20000000a00 */
[----:B------:R-:W-:Y:S01]  /*8e90*/  IMAD R21, R77, R6, R20 ;  /* 0x000000064d157224 */ /* 0x000fe200078e0214 */
[----:B------:R-:W5:Y:S01]  /*8ea0*/  LD.E.128 R8, desc[UR38][R10.64] ;  /* 0x000000260a087980 */ /* 0x000f62000c101d00 */
[----:B------:R-:W-:-:S02]  /*8eb0*/  IMAD R0, R0, UR8, RZ ;  /* 0x0000000800007c24 */ /* 0x000fc4000f8e02ff */
[----:B------:R-:W-:Y:S01]  /*8ec0*/  IMAD.U32 R5, RZ, RZ, UR4 ;  /* 0x00000004ff057e24 */ /* 0x000fe2000f8e00ff */
[----:B------:R-:W5:Y:S01]  /*8ed0*/  LD.E.128 R48, desc[UR38][R48.64] ;  /* 0x0000002630307980 */ /* 0x000f62000c101d00 */
[C---:B------:R-:W-:Y:S01]  /*8ee0*/  IMAD R77, R3.reuse, UR9, R0 ;  /* 0x00000009034d7c24 */ /* 0x040fe2000f8e0200 */
[----:B------:R-:W-:Y:S02]  /*8ef0*/  SHF.R.S32.HI R0, RZ, 0x1f, R21 ;  /* 0x0000001fff007819 */ /* 0x000fe40000011415 */
[----:B------:R-:W5:Y:S01]  /*8f00*/  LD.E.128 R72, desc[UR38][R72.64] ;  /* 0x0000002648487980 */ /* 0x000f62000c101d00 */
[----:B------:R-:W-:Y:S01]  /*8f10*/  IMAD.WIDE.U32 R4, R3, UR8, R4 ;  /* 0x0000000803047c25 */ /* 0x000fe2000f8e0004 */
[----:B------:R-:W-:Y:S02]  /*8f20*/  ULDC.64 UR8, c[0x0][0xbd8] ;  /* 0x0002f60000087ab9 */ /* 0x000fe40000000a00 */
[----:B------:R-:W5:Y:S04]  /*8f30*/  LD.E.128 R68, desc[UR38][R68.64] ;  /* 0x0000002644447980 */ /* 0x000f68000c101d00 */
[----:B------:R-:W5:Y:S04]  /*8f40*/  LD.E.128 R60, desc[UR38][R60.64] ;  /* 0x000000263c3c7980 */ /* 0x000f68000c101d00 */
[----:B------:R-:W5:Y:S01]  /*8f50*/  LD.E.128 R52, desc[UR38][R52.64] ;  /* 0x0000002634347980 */ /* 0x000f62000c101d00 */
[----:B------:R-:W-:Y:S01]  /*8f60*/  IMAD.U32 R79, RZ, RZ, UR16 ;  /* 0x00000010ff4f7e24 */ /* 0x000fe2000f8e00ff */
        /* <DEDUP_REMOVED lines=8> */
[----:B------:R-:W-:Y:S02]  /*8ff0*/  IMAD R80, R79, 0x80, R204 ;  /* 0x000000804f507824 */ /* 0x000fe400078e02cc */
[C---:B------:R-:W-:Y:S02]  /*9000*/  IMAD R3, R21.reuse, UR9, R6 ;  /* 0x0000000915037c24 */ /* 0x040fe4000f8e0206 */
[----:B------:R-:W-:Y:S01]  /*9010*/  IMAD.WIDE.U32 R4, R21, UR8, R4 ;  /* 0x0000000815047c25 */ /* 0x000fe2000f8e0004 */
[----:B------:R-:W-:Y:S01]  /*9020*/  ISETP.GE.AND P2, PT, R80, R81, PT ;  /* 0x000000515000720c */ /* 0x000fe20003f46270 */
[----:B------:R-:W-:Y:S02]  /*9030*/  ULDC.64 UR8, c[0x0][0xb80] ;  /* 0x0002e00000087ab9 */ /* 0x000fe40000000a00 */
[----:B------:R-:W-:Y:S01]  /*9040*/  IMAD.IADD R3, R5, 0x1, R3 ;  /* 0x0000000105037824 */ /* 0x000fe200078e0203 */
[----:B------:R-:W-:Y:S01]  /*9050*/  LEA R6, P3, R4, UR8, 0x1 ;  /* 0x0000000804067c11 */ /* 0x000fe2000f8608ff */
[----:B------:R-:W-:-:S02]  /*9060*/  VIADD R151, R151, 0x32420 ;  /* 0x0003242097977836 */ /* 0x000fc40000000000 */
[----:B------:R-:W-:Y:S01]  /*9070*/  VIADD R0, R80, 0x20 ;  /* 0x0000002050007836 */ /* 0x000fe20000000000 */
[----:B------:R-:W-:Y:S02]  /*9080*/  LEA.HI.X R3, R4, UR9, R3, 0x1, P3 ;  /* 0x0000000904037c11 */ /* 0x000fe400098f0c03 */
[----:B------:R-:W-:Y:S02]  /*9090*/  PRMT R151, RZ, 0x654, R151 ;  /* 0x00000654ff977816 */ /* 0x000fe40000000097 */
[-C--:B------:R-:W-:Y:S01]  /*90a0*/  ISETP.GE.AND P1, PT, R0, R81.reuse, PT ;  /* 0x000000510000720c */ /* 0x080fe20003f26270 */
[----:B------:R-:W-:Y:S01]  /*90b0*/  VIADD R0, R80, 0x40 ;  /* 0x0000004050007836 */ /* 0x000fe20000000000 */
[----:B0-----:R0:W-:Y:S01]  /*90c0*/  SYNCS.ARRIVE.TRANS64.RED.A1T0 RZ, [R151+URZ], RZ ;  /* 0x000000ff97ff79a7 */ /* 0x0011e2000810043f */
        /* <DEDUP_REMOVED lines=22> */
.L_x_1062:
[----:B------:R-:W-:Y:S05]  /*9230*/  BSYNC B1 ;  /* 0x0000000000017941 */ /* 0x000fea0003800000 */
.L_x_1061:
        /* <DEDUP_REMOVED lines=21> */
.L_x_1064:
[----:B------:R-:W-:Y:S05]  /*9390*/  BSYNC B1 ;  /* 0x0000000000017941 */ /* 0x000fea0003800000 */
.L_x_1063:
[----:B0-----:R0:W0:Y:S01]  /*93a0*/  SHFL.IDX PT, R17, R3, 0x2, 0x181f ;  /* 0x00581f0003117f89 */ /* 0x00102200000e0000 */
        /* <DEDUP_REMOVED lines=11> */
[----:B------:R-:W-:Y:S02]  /*9460*/  @!P3 LEA.HI.X R5, R2, R17, R230, 0x1, P6 ;  /* 0x000000110205b211 */ /* 0x000fe400030f0ce6 */
        /* <DEDUP_REMOVED lines=8> */
.L_x_1066:
[----:B------:R-:W-:Y:S05]  /*94f0*/  BSYNC B1 ;  /* 0x0000000000017941 */ /* 0x000fea0003800000 */
.L_x_1065:
[----:B------:R-:W-:Y:S01]  /*9500*/  VIADD R0, R80, 0x60 ;  /* 0x0000006050007836 */ /* 0x000fe20000000000 */
[----:B0--3--:R-:W0:Y:S04]  /*9510*/  SHFL.IDX PT, R3, R3, 0x3, 0x181f ;  /* 0x00781f0003037f89 */ /* 0x009e2800000e0000 */
[----:B------:R-:W-:Y:S01]  /*9520*/  ISETP.GE.AND P0, PT, R0, R81, PT ;  /* 0x000000510000720c */ /* 0x000fe20003f06270 */
[----:B------:R3:W0:-:S12]  /*9530*/  SHFL.IDX PT, R13, R6, 0x3, 0x181f ;  /* 0x00781f00060d7f89 */ /* 0x00061800000e0000 */
[----:B---3--:R-:W-:Y:S05]  /*9540*/  @P0 BRA `(.L_x_1067) ;  /* 0x0000000c00cc0947 */ /* 0x008fea0003800000 */
[----:B------:R-:W-:Y:S02]  /*9550*/  ULDC UR4, c[0x0][0xbc8] ;  /* 0x0002f20000047ab9 */ /* 0x000fe40000000800 */
[----:B------:R-:W-:Y:S02]  /*9560*/  ISETP.GE.AND P3, PT, R2, UR4, PT ;  /* 0x0000000402007c0c */ /* 0x000fe4000bf66270 */
[----:B------:R-:W-:Y:S02]  /*9570*/  ISETP.GE.AND P4, PT, R23, UR4, PT ;  /* 0x0000000417007c0c */ /* 0x000fe4000bf86270 */
[----:B------:R-:W-:-:S09]  /*9580*/  ISETP.GE.AND P5, PT, R22, UR4, PT ;  /* 0x0000000416007c0c */ /* 0x000fd2000bfa6270 */
[-C--:B0-----:R-:W-:Y:S02]  /*9590*/  @!P3 LEA R4, P0, R2, R13.reuse, 0x1 ;  /* 0x0000000d0204b211 */ /* 0x081fe400078008ff */
[CC--:B------:R-:W-:Y:S02]  /*95a0*/  @!P4 LEA R8, P1, R23.reuse, R13.reuse, 0x1 ;  /* 0x0000000d1708c211 */ /* 0x0c0fe400078208ff */
[----:B------:R-:W-:Y:S02]  /*95b0*/  @!P5 LEA R10, P2, R22, R13, 0x1 ;  /* 0x0000000d160ad211 */ /* 0x000fe400078408ff */
[-C--:B------:R-:W-:Y:S02]  /*95c0*/  @!P3 LEA.HI.X R5, R2, R3.reuse, R230, 0x1, P0 ;  /* 0x000000030205b211 */ /* 0x080fe400000f0ce6 */
[-C--:B------:R-:W-:Y:S02]  /*95d0*/  @!P4 LEA.HI.X R9, R23, R3.reuse, R229, 0x1, P1 ;  /* 0x000000031709c211 */ /* 0x080fe400008f0ce5 */
[----:B------:R-:W-:Y:S01]  /*95e0*/  @!P5 LEA.HI.X R11, R22, R3, R228, 0x1, P2 ;  /* 0x00000003160bd211 */ /* 0x000fe200010f0ce4 */
[----:B------:R3:W-:Y:S01]  /*95f0*/  @!P3 ST.E.128 desc[UR38][R4.64], R28 ;  /* 0x0000001c0400b985 */ /* 0x0007e2000c101d26 */
[----:B------:R-:W-:-:S03]  /*9600*/  ISETP.GE.AND P0, PT, R200, UR4, PT ;  /* 0x00000004c8007c0c */ /* 0x000fc6000bf06270 */
[----:B------:R3:W-:Y:S04]  /*9610*/  @!P4 ST.E.128 desc[UR38][R8.64], R44 ;  /* 0x0000002c0800c985 */ /* 0x0007e8000c101d26 */
[----:B------:R3:W-:Y:S06]  /*9620*/  @!P5 ST.E.128 desc[UR38][R10.64], R48 ;  /* 0x000000300a00d985 */ /* 0x0007ec000c101d26 */
[----:B------:R-:W-:Y:S05]  /*9630*/  @P0 BRA `(.L_x_1067) ;  /* 0x0000000c00900947 */ /* 0x000fea0003800000 */
[----:B---3--:R-:W-:-:S04]  /*9640*/  LEA R4, P0, R200, R13, 0x1 ;  /* 0x0000000dc8047211 */ /* 0x008fc800078008ff */
[----:B------:R-:W-:-:S05]  /*9650*/  LEA.HI.X R5, R200, R3, R227, 0x1, P0 ;  /* 0x00000003c8057211 */ /* 0x000fca00000f0ce3 */
[----:B------:R0:W-:Y:S01]  /*9660*/  ST.E.128 desc[UR38][R4.64], R52 ;  /* 0x0000003404007985 */ /* 0x0001e2000c101d26 */
[----:B------:R-:W-:Y:S05]  /*9670*/  BRA `(.L_x_1067) ;  /* 0x0000000c00807947 */ /* 0x000fea0003800000 */
.L_x_1059:
[----:B------:R-:W-:Y:S01]  /*9680*/  ULDC.64 UR8, c[0x0][0xd00] ;  /* 0x0003400000087ab9 */ /* 0x000fe20000000a00 */
[----:B------:R-:W-:Y:S01]  /*9690*/  ULDC UR4, c[0x0][0xb88] ;  /* 0x0002e20000047ab9 */ /* 0x000fe20000000800 */
[----:B------:R-:W-:Y:S01]  /*96a0*/  UISETP.NE.U32.AND UP0, UPT, UR8, URZ, UPT ;  /* 0x0000003f0800728c */ /* 0x000fe2000bf05070 */
[----:B------:R-:W0:Y:S01]  /*96b0*/  LDC R13, c[0x0][0xce8] ;  /* 0x00033a00ff0d7b82 */ /* 0x000e220000000800 */
[----:B------:R-:W-:Y:S02]  /*96c0*/  R2UR UR7, R202 ;  /* 0x00000000ca0772ca */ /* 0x000fe400000e0000 */
        /* <DEDUP_REMOVED lines=29> */
.L_x_1068:
[----:B------:R-:W-:Y:S01]  /*98a0*/  R2UR UR7, R218 ;  /* 0x00000000da0772ca */ /* 0x000fe200000e0000 */
[----:B------:R-:W-:Y:S01]  /*98b0*/  USEL UR61, UR61, URZ, !UP0 ;  /* 0x0000003f3d3d7287 */ /* 0x000fe2000c000000 */
[----:B------:R-:W-:Y:S11]  /*98c0*/  BSSY B1, `(.L_x_1069) ;  /* 0x000002f000017945 */ /* 0x000ff60003800000 */
[----:B------:R-:W-:Y:S01]  /*98d0*/  USEL UR12, UR7, URZ, !UP0 ;  /* 0x0000003f070c7287 */ /* 0x000fe2000c000000 */
[----:B------:R-:W-:Y:S11]  /*98e0*/  @P1 BRA `(.L_x_1070) ;  /* 0x0000000000b01947 */ /* 0x000ff60003800000 */
[----:B------:R-:W0:Y:S01]  /*98f0*/  S2R R4, SR_TID.X ;  /* 0x0000000000047919 */ /* 0x000e220000002100 */
[----:B------:R-:W1:Y:S01]  /*9900*/  LDC R6, c[0x0][0xce8] ;  /* 0x00033a00ff067b82 */ /* 0x000e620000000800 */
[----:B------:R-:W-:-:S13]  /*9910*/  R2UR UR7, R203 ;  /* 0x00000000cb0772ca */ /* 0x000fda00000e0000 */
        /* <DEDUP_REMOVED lines=8> */
[----:B------:R-:W-:Y:S01]  /*99a0*/  R2UR UR13, R202 ;  /* 0x00000000ca0d72ca */ /* 0x000fe200000e0000 */
[----:B------:R-:W-:Y:S01]  /*99b0*/  UIMAD UR7, UR11, UR14, URZ ;  /* 0x0000000e0b0772a4 */ /* 0x000fe2000f8e023f */
[----:B------:R-:W-:Y:S01]  /*99c0*/  UMOV UR8, UR4 ;  /* 0x0000000400087c82 */ /* 0x000fe20008000000 */
[----:B------:R-:W-:-:S08]  /*99d0*/  UMOV UR9, UR10 ;  /* 0x0000000a00097c82 */ /* 0x000fd00008000000 */
[----:B------:R-:W0:Y:S02]  /*99e0*/  @P1 LDC R4, c[0x0][0xcec] ;  /* 0x00033b00ff041b82 */ /* 0x000e240000000800 */
[----:B------:R-:W-:Y:S02]  /*99f0*/  UIMAD.WIDE.U32 UR8, UR13, UR14, UR8 ;  /* 0x0000000e0d0872a5 */ /* 0x000fe4000f8e0008 */
[----:B------:R-:W-:-:S03]  /*9a00*/  UIMAD UR7, UR13, UR15, UR7 ;  /* 0x0000000f0d0772a4 */ /* 0x000fc6000f8e0207 */
[----:B------:R-:W-:Y:S01]  /*9a10*/  ULDC.64 UR14, c[0x0][0xc98] ;  /* 0x00032600000e7ab9 */ /* 0x000fe20000000a00 */
[----:B------:R-:W1:Y:S01]  /*9a20*/  @P1 LDC R8, c[0x0][0xcf0] ;  /* 0x00033c00ff081b82 */ /* 0x000e620000000800 */
[----:B------:R-:W-:Y:S02]  /*9a30*/  UIADD3 UR9, UR9, UR7, URZ ;  /* 0x0000000709097290 */ /* 0x000fe4000fffe03f */
[----:B------:R-:W-:Y:S02]  /*9a40*/  UIMAD UR7, UR12, UR14, URZ ;  /* 0x0000000e0c0772a4 */ /* 0x000fe4000f8e023f */
[----:B------:R-:W-:Y:S02]  /*9a50*/  UIMAD.WIDE.U32 UR8, UR61, UR14, UR8 ;  /* 0x0000000e3d0872a5 */ /* 0x000fe4000f8e0008 */
[----:B------:R-:W-:-:S03]  /*9a60*/  UIMAD UR7, UR61, UR15, UR7 ;  /* 0x0000000f3d0772a4 */ /* 0x000fc6000f8e0207 */
        /* <DEDUP_REMOVED lines=20> */
.L_x_1070:
[----:B------:R-:W-:Y:S05]  /*9bb0*/  BSYNC B1 ;  /* 0x0000000000017941 */ /* 0x000fea0003800000 */
.L_x_1069:
[----:B------:R-:W-:Y:S01]  /*9bc0*/  R2UR UR13, R203 ;  /* 0x00000000cb0d72ca */ /* 0x000fe200000e0000 */
[----:B------:R-:W1:Y:S01]  /*9bd0*/  @P0 LDC R5, c[0x0][0xcf0] ;  /* 0x00033c00ff050b82 */ /* 0x000e620000000800 */
[----:B------:R-:W-:Y:S01]  /*9be0*/  ULDC.64 UR14, c[0x0][0xba0] ;  /* 0x0002e800000e7ab9 */ /* 0x000fe20000000a00 */
[----:B------:R-:W-:Y:S01]  /*9bf0*/  R2UR UR16, R202 ;  /* 0x00000000ca1072ca */ /* 0x000fe200000e0000 */
[----:B------:R-:W-:Y:S01]  /*9c00*/  UIMAD UR7, UR10, UR14, URZ ;  /* 0x0000000e0a0772a4 */ /* 0x000fe2000f8e023f */
[----:B0-----:R-:W-:Y:S01]  /*9c10*/  IMAD R3, R201, 0x20, R204 ;  /* 0x00000020c9037824 */ /* 0x001fe200078e02cc */
[----:B------:R-:W-:Y:S01]  /*9c20*/  UIMAD.WIDE.U32 UR8, UR4, UR14, URZ ;  /* 0x0000000e040872a5 */ /* 0x000fe2000f8e003f */
[----:B------:R-:W-:Y:S01]  /*9c30*/  BSSY B1, `(.L_x_1071) ;  /* 0x0000042000017945 */ /* 0x000fe20003800000 */
[----:B------:R-:W-:-:S03]  /*9c40*/  UIMAD UR7, UR4, UR15, UR7 ;  /* 0x0000000f040772a4 */ /* 0x000fc6000f8e0207 */
[----:B------:R-:W-:Y:S01]  /*9c50*/  ULDC.64 UR14, c[0x0][0xbe8] ;  /* 0x0002fa00000e7ab9 */ /* 0x000fe20000000a00 */
[----:B------:R-:W-:Y:S01]  /*9c60*/  UIADD3 UR9, UR9, UR7, URZ ;  /* 0x0000000709097290 */ /* 0x000fe2000fffe03f */
[----:B------:R-:W-:Y:S01]  /*9c70*/  IMAD.U32 R8, RZ, RZ, UR13 ;  /* 0x0000000dff087e24 */ /* 0x000fe2000f8e00ff */
[----:B------:R-:W-:Y:S01]  /*9c80*/  UIMAD UR4, UR11, UR14, URZ ;  /* 0x0000000e0b0472a4 */ /* 0x000fe2000f8e023f */
[----:B------:R-:W-:Y:S01]  /*9c90*/  IMAD.U32 R15, RZ, RZ, UR13 ;  /* 0x0000000dff0f7e24 */ /* 0x000fe2000f8e00ff */
[----:B------:R-:W-:Y:S01]  /*9ca0*/  UIMAD.WIDE.U32 UR8, UR16, UR14, UR8 ;  /* 0x0000000e100872a5 */ /* 0x000fe2000f8e0008 */
[----:B------:R-:W-:Y:S01]  /*9cb0*/  IMAD R8, R8, 0x80, R3 ;  /* 0x0000008008087824 */ /* 0x000fe200078e0203 */
[----:B------:R-:W-:Y:S01]  /*9cc0*/  UIMAD UR4, UR16, UR15, UR4 ;  /* 0x0000000f100472a4 */ /* 0x000fe2000f8e0204 */
[----:B------:R-:W-:Y:S02]  /*9cd0*/  ULDC.64 UR10, c[0x0][0xbf0] ;  /* 0x0002fc00000a7ab9 */ /* 0x000fe40000000a00 */
[----:B------:R-:W-:Y:S01]  /*9ce0*/  @P0 IMAD.HI.U32 R4, R8, R11, RZ ;  /* 0x0000000b08040227 */ /* 0x000fe200078e00ff */
[----:B------:R-:W-:-:S02]  /*9cf0*/  UIADD3 UR9, UR9, UR4, URZ ;  /* 0x0000000409097290 */ /* 0x000fc4000fffe03f */
[----:B------:R-:W-:Y:S01]  /*9d00*/  UIMAD UR4, UR12, UR10, URZ ;  /* 0x0000000a0c0472a4 */ /* 0x000fe2000f8e023f */
[----:B------:R-:W-:Y:S01]  /*9d10*/  IMAD.MOV.U32 R3, RZ, RZ, R8 ;  /* 0x000000ffff037224 */ /* 0x000fe200078e0008 */
[----:B-1----:R-:W-:Y:S01]  /*9d20*/  @P0 SHF.R.U32.HI R3, RZ, R5, R4 ;  /* 0x00000005ff030219 */ /* 0x002fe20000011604 */
[----:B------:R-:W-:Y:S02]  /*9d30*/  UIMAD.WIDE.U32 UR8, UR61, UR10, UR8 ;  /* 0x0000000a3d0872a5 */ /* 0x000fe4000f8e0008 */
[----:B------:R-:W-:Y:S01]  /*9d40*/  UIMAD UR4, UR61, UR11, UR4 ;  /* 0x0000000b3d0472a4 */ /* 0x000fe2000f8e0204 */
[--C-:B------:R-:W-:Y:S01]  /*9d50*/  SHF.R.S32.HI R4, RZ, 0x1f, R3.reuse ;  /* 0x0000001fff047819 */ /* 0x100fe20000011403 */
[----:B------:R-:W-:Y:S01]  /*9d60*/  IMAD.MOV R9, RZ, RZ, -R3 ;  /* 0x000000ffff097224 */ /* 0x000fe200078e0a03 */
[----:B------:R-:W-:Y:S01]  /*9d70*/  ULDC.64 UR10, c[0x0][0xbe0] ;  /* 0x0002f800000a7ab9 */ /* 0x000fe20000000a00 */
[----:B------:R-:W-:Y:S02]  /*9d80*/  UIADD3 UR4, UR9, UR4, URZ ;  /* 0x0000000409047290 */ /* 0x000fe4000fffe03f */
[----:B------:R-:W-:-:S02]  /*9d90*/  IMAD.U32 R5, RZ, RZ, UR9 ;  /* 0x00000009ff057e24 */ /* 0x000fc4000f8e00ff */
[----:B------:R-:W-:Y:S02]  /*9da0*/  IMAD R6, R4, UR10, RZ ;  /* 0x0000000a04067c24 */ /* 0x000fe4000f8e02ff */
[----:B------:R-:W-:Y:S01]  /*9db0*/  IMAD.U32 R4, RZ, RZ, UR8 ;  /* 0x00000008ff047e24 */ /* 0x000fe2000f8e00ff */
[----:B------:R-:W-:Y:S01]  /*9dc0*/  ULDC.64 UR8, c[0x0][0xbd8] ;  /* 0x0002f60000087ab9 */ /* 0x000fe20000000a00 */
[----:B------:R-:W-:Y:S02]  /*9dd0*/  IMAD.U32 R5, RZ, RZ, UR4 ;  /* 0x00000004ff057e24 */ /* 0x000fe4000f8e00ff */
[----:B------:R-:W-:Y:S02]  /*9de0*/  IMAD R9, R13, R9, R8 ;  /* 0x000000090d097224 */ /* 0x000fe400078e0208 */
[C---:B------:R-:W-:Y:S02]  /*9df0*/  IMAD R11, R3.reuse, UR11, R6 ;  /* 0x0000000b030b7c24 */ /* 0x040fe4000f8e0206 */
        /* <DEDUP_REMOVED lines=37> */
.L_x_1072:
[----:B------:R-:W-:Y:S05]  /*a050*/  BSYNC B1 ;  /* 0x0000000000017941 */ /* 0x000fea0003800000 */
.L_x_1071:
        /* <DEDUP_REMOVED lines=21> */
.L_x_1074:
[----:B------:R-:W-:Y:S05]  /*a1b0*/  BSYNC B1 ;  /* 0x0000000000017941 */ /* 0x000fea0003800000 */
.L_x_1073:
        /* <DEDUP_REMOVED lines=21> */
.L_x_1076:
[----:B------:R-:W-:Y:S05]  /*a310*/  BSYNC B1 ;  /* 0x0000000000017941 */ /* 0x000fea0003800000 */
.L_x_1075:
        /* <DEDUP_REMOVED lines=22> */
.L_x_1067:
[----:B------:R-:W-:Y:S05]  /*a480*/  BSYNC B0 ;  /* 0x0000000000007941 */ /* 0x000fea0003800000 */
.L_x_1058:
[----:B------:R-:W-:Y:S02]  /*a490*/  ULDC UR4, c[0x0][0xd3c] ;  /* 0x00034f0000047ab9 */ /* 0x000fe40000000800 */
[----:B------:R-:W-:-:S13]  /*a4a0*/  ISETP.GE.AND P0, PT, R7, UR4, PT ;  /* 0x0000000407007c0c */ /* 0x000fda000bf06270 */
[----:B------:R-:W-:Y:S05]  /*a4b0*/  @!P0 BRA `(.L_x_1077) ;  /* 0xffffff6800888947 */ /* 0x000fea000383ffff */
[----:B------:R-:W-:Y:S05]  /*a4c0*/  EXIT ;  /* 0x000000000000794d */ /* 0x000fea0003800000 */
.L_x_1033:
[----:B------:R-:W-:-:S08]  /*a4d0*/  NOP ;  /* 0x0000000000007918 */ /* 0x000fd00000000000 */
[----:B0-----:R-:W0:-:S00]  /*a4e0*/  USETMAXREG.DEALLOC.CTAPOOL 0x18 ;  /* 0x00000018000079c8 */ /* 0x001e0000080e0500 */
        /* <DEDUP_REMOVED lines=16> */
.L_x_1078:
        /* <DEDUP_REMOVED lines=42> */
.L_x_1084:
        /* <DEDUP_REMOVED lines=12> */
.L_x_1083:
[----:B------:R-:W-:Y:S05]  /*a950*/  BSYNC B0 ;  /* 0x0000000000007941 */ /* 0x000fea0003800000 */
.L_x_1082:
        /* <DEDUP_REMOVED lines=22> */
.L_x_1080:
        /* <DEDUP_REMOVED lines=16> */
.L_x_1085:
        /* <DEDUP_REMOVED lines=25> */
.L_x_1081:
[----:B------:R-:W-:Y:S02]  /*ad50*/  IMAD.MOV.U32 R17, RZ, RZ, RZ ;  /* 0x000000ffff117224 */ /* 0x000fe400078e00ff */
[----:B------:R-:W-:Y:S02]  /*ad60*/  IMAD.U32 R16, RZ, RZ, UR6 ;  /* 0x00000006ff107e24 */ /* 0x000fe4000f8e00ff */
[----:B------:R-:W-:-:S07]  /*ad70*/  IMAD.MOV.U32 R18, RZ, RZ, RZ ;  /* 0x000000ffff127224 */ /* 0x000fce00078e00ff */
.L_x_1086:
[----:B------:R-:W-:-:S13]  /*ad80*/  ISETP.NE.AND P0, PT, R5, RZ, PT ;  /* 0x000000ff0500720c */ /* 0x000fda0003f05270 */
[----:B------:R-:W0:Y:S01]  /*ad90*/  @!P0 S2R R3, SR_CgaCtaId ;  /* 0x0000000000038919 */ /* 0x000e220000008800 */
[----:B------:R-:W-:-:S04]  /*ada0*/  @!P0 MOV R0, 0x400 ;  /* 0x0000040000008802 */ /* 0x000fc80000000f00 */
[----:B0-----:R-:W-:-:S05]  /*adb0*/  @!P0 LEA R0, R3, R0, 0x18 ;  /* 0x0000000003008211 */ /* 0x001fca00078ec0ff */
[----:B------:R0:W-:Y:S01]  /*adc0*/  @!P0 STS.128 [R0+0x324d0], R16 ;  /* 0x0324d01000008388 */ /* 0x0001e20000000c00 */
[----:B------:R-:W-:Y:S06]  /*add0*/  BAR.ARV 0x5, 0x180 ;  /* 0x0146000000007b1d */ /* 0x000fec0000002000 */
.L_x_1079:
[----:B0-----:R-:W-:Y:S01]  /*ade0*/  IMAD.MOV.U32 R0, RZ, RZ, 0x1 ;  /* 0x00000001ff007424 */ /* 0x001fe200078e00ff */
[----:B------:R0:W-:Y:S01]  /*adf0*/  STL [R1+0x8], RZ ;  /* 0x000008ff01007387 */ /* 0x0001e20000100800 */
[----:B------:R-:W-:Y:S02]  /*ae00*/  ULDC UR4, c[0x0][0xd3c] ;  /* 0x00034f0000047ab9 */ /* 0x000fe40000000800 */
[----:B-1----:R-:W-:Y:S01]  /*ae10*/  ISETP.GE.AND P0, PT, R19, UR4, PT ;  /* 0x0000000413007c0c */ /* 0x002fe2000bf06270 */
[----:B------:R0:W-:Y:S04]  /*ae20*/  STL [R1+0x18], R0 ;  /* 0x0000180001007387 */ /* 0x0001e80000100800 */
[----:B------:R0:W-:Y:S08]  /*ae30*/  STL [R1+0x6c], RZ ;  /* 0x00006cff01007387 */ /* 0x0001f00000100800 */
[----:B0-----:R-:W-:Y:S05]  /*ae40*/  @P0 BRA `(.L_x_1087) ;  /* 0x0000005c00bc0947 */ /* 0x001fea0003800000 */
[----:B------:R-:W0:Y:S01]  /*ae50*/  S2R R5, SR_TID.X ;  /* 0x0000000000057919 */ /* 0x000e220000002100 */
[----:B------:R-:W1:Y:S01]  /*ae60*/  S2UR UR5, SR_CgaCtaId ;  /* 0x00000000000579c3 */ /* 0x000e620000008800 */
[----:B------:R-:W-:Y:S01]  /*ae70*/  UMOV UR4, 0x400 ;  /* 0x0000040000047882 */ /* 0x000fe20000000000 */
[----:B------:R-:W-:Y:S01]  /*ae80*/  BSSY B8, `(.L_x_1087) ;  /* 0x00005eb000087945 */ /* 0x000fe20003800000 */
[----:B------:R-:W-:Y:S01]  /*ae90*/  ULDC UR40, c[0x0][0xc] ;  /* 0x0000030000287ab9 */ /* 0x000fe20000000800 */
[----:B------:R-:W-:Y:S01]  /*aea0*/  ULDC.64 UR36, c[0x0][0x198] ;  /* 0x0000660000247ab9 */ /* 0x000fe20000000a00 */
[----:B-1----:R-:W-:Y:S01]  /*aeb0*/  ULEA UR4, UR5, UR4, 0x18 ;  /* 0x0000000405047291 */ /* 0x002fe2000f8ec03f */
[C---:B0-----:R-:W-:Y:S01]  /*aec0*/  IMAD.SHL.U32 R0, R5.reuse, 0x8, RZ ;  /* 0x0000000805007824 */ /* 0x041fe200078e00ff */
[----:B------:R-:W-:-:S04]  /*aed0*/  LOP3.LUT R4, R5, 0x7f, RZ, 0xc0, !PT ;  /* 0x0000007f05047812 */ /* 0x000fc800078ec0ff */
[C---:B------:R-:W-:Y:S02]  /*aee0*/  LOP3.LUT R2, R0.reuse, 0x1f8, RZ, 0xc0, !PT ;  /* 0x000001f800027812 */ /* 0x040fe400078ec0ff */
[----:B------:R-:W-:Y:S02]  /*aef0*/  LOP3.LUT R0, R0, 0x38, RZ, 0xc0, !PT ;  /* 0x0000003800007812 */ /* 0x000fe400078ec0ff */
        /* <DEDUP_REMOVED lines=8> */
[----:B------:R-:W-:Y:S01]  /*af80*/  STL [R1+0x4], R4 ;  /* 0x0000040401007387 */ /* 0x000fe20000100800 */
[----:B------:R-:W-:-:S03]  /*af90*/  IMAD.MOV.U32 R2, RZ, RZ, 0x1 ;  /* 0x00000001ff027424 */ /* 0x000fc600078e00ff */
[----:B------:R0:W-:Y:S04]  /*afa0*/  STL [R1+0x10], R3 ;  /* 0x0000100301007387 */ /* 0x0001e80000100800 */
[----:B------:R-:W-:Y:S04]  /*afb0*/  STL [R1+0x6c], RZ ;  /* 0x00006cff01007387 */ /* 0x000fe80000100800 */
[----:B------:R1:W-:Y:S01]  /*afc0*/  STL [R1+0x18], R2 ;  /* 0x0000180201007387 */ /* 0x0003e20000100800 */
[----:B0-----:R-:W-:-:S03]  /*afd0*/  LOP3.LUT R3, R0, 0x40, RZ, 0xfc, !PT ;  /* 0x0000004000037812 */ /* 0x001fc600078efcff */
[----:B------:R0:W-:Y:S01]  /*afe0*/  STL [R1+0x8], RZ ;  /* 0x000008ff01007387 */ /* 0x0001e20000100800 */
[C---:B-1----:R-:W-:Y:S02]  /*aff0*/  LOP3.LUT R2, R0.reuse, 0x80, RZ, 0xfc, !PT ;  /* 0x0000008000027812 */ /* 0x042fe400078efcff */
[----:B------:R-:W-:-:S07]  /*b000*/  LOP3.LUT R0, R0, 0xc0, RZ, 0xfc, !PT ;  /* 0x000000c000007812 */ /* 0x000fce00078efcff */
.L_x_1195:
[----:B01----:R-:W1:Y:S02]  /*b010*/  LDC.64 R2, c[0x0][0xd88] ;  /* 0x00036200ff027b82 */ /* 0x003e640000000a00 */
[----:B-1----:R-:W-:-:S05]  /*b020*/  IMAD.WIDE R2, R19, 0x4, R2 ;  /* 0x0000000413027825 */ /* 0x002fca00078e0202 */
[----:B--2---:R-:W2:Y:S01]  /*b030*/  LDG.E R11, desc[UR38][R2.64] ;  /* 0x00000026020b7981 */ /* 0x004ea2000c1e1900 */
[----:B------:R-:W-:Y:S05]  /*b040*/  YIELD ;  /* 0x0000000000007946 */ /* 0x000fea0003800000 */
[----:B------:R-:W-:Y:S01]  /*b050*/  ULDC.64 UR4, c[0x0][0xb20] ;  /* 0x0002c80000047ab9 */ /* 0x000fe20000000a00 */
[----:B------:R-:W-:Y:S01]  /*b060*/  IMAD.MOV.U32 R0, RZ, RZ, RZ ;  /* 0x000000ffff007224 */ /* 0x000fe200078e00ff */
        /* <DEDUP_REMOVED lines=23> */
[----:B--2---:R-:W-:-:S02]  /*b1e0*/  IADD3 R2, P3, R10, UR4, RZ ;  /* 0x000000040a027c10 */ /* 0x004fc4000ff7e0ff */
[----:B-1----:R-:W-:Y:S02]  /*b1f0*/  IADD3 R4, P4, R10, UR8, RZ ;  /* 0x000000080a047c10 */ /* 0x002fe4000ff9e0ff */
        /* <DEDUP_REMOVED lines=8> */
[----:B-1----:R-:W-:-:S04]  /*b280*/  @P2 IADD3 R6, P3, R10, UR6, RZ ;  /* 0x000000060a062c10 */ /* 0x002fc8000ff7e0ff */
        /* <DEDUP_REMOVED lines=8> */
[----:B-1----:R-:W-:Y:S01]  /*b310*/  IMAD.U32 R6, RZ, RZ, UR4 ;  /* 0x00000004ff067e24 */ /* 0x002fe2000f8e00ff */
[----:B--2---:R1:W-:Y:S01]  /*b320*/  STL [R1+0x38], R12 ;  /* 0x0000380c01007387 */ /* 0x0043e20000100800 */
[----:B------:R-:W-:Y:S05]  /*b330*/  @P2 BRA `(.L_x_1088) ;  /* 0x0000000000142947 */ /* 0x000fea0003800000 */
[----:B------:R-:W-:Y:S05]  /*b340*/  @!P1 BRA `(.L_x_1088) ;  /* 0x0000000000109947 */ /* 0x000fea0003800000 */
[----:B------:R-:W2:Y:S04]  /*b350*/  LDG.E R7, desc[UR38][R2.64] ;  /* 0x0000002602077981 */ /* 0x000ea8000c1e1900 */
[----:B------:R-:W2:Y:S02]  /*b360*/  LDG.E R2, desc[UR38][R2.64+0x4] ;  /* 0x0000042602027981 */ /* 0x000ea4000c1e1900 */
[----:B--2---:R-:W-:-:S05]  /*b370*/  IMAD.IADD R2, R2, 0x1, -R7 ;  /* 0x0000000102027824 */ /* 0x004fca00078e0a07 */
[----:B------:R2:W-:Y:S02]  /*b380*/  STL [R1+0x38], R2 ;  /* 0x0000380201007387 */ /* 0x0005e40000100800 */
.L_x_1088:
[----:B--2---:R-:W-:Y:S01]  /*b390*/  IMAD.MOV.U32 R2, RZ, RZ, R11 ;  /* 0x000000ffff027224 */ /* 0x004fe200078e000b */
[----:B------:R-:W-:Y:S01]  /*b3a0*/  ULDC.64 UR4, c[0x0][0xb18] ;  /* 0x0002c60000047ab9 */ /* 0x000fe20000000a00 */
[----:B-----5:R-:W-:Y:S01]  /*b3b0*/  IMAD.IADD R3, R8, 0x1, R0 ;  /* 0x0000000108037824 */ /* 0x020fe200078e0200 */
[----:B------:R-:W-:Y:S02]  /*b3c0*/  ISETP.NE.U32.AND P1, PT, RZ, UR4, PT ;  /* 0x00000004ff007c0c */ /* 0x000fe4000bf25070 */
[----:B------:R2:W-:Y:S02]  /*b3d0*/  STL [R1+0xc], R2 ;  /* 0x00000c0201007387 */ /* 0x0005e40000100800 */
[----:B------:R-:W-:Y:S02]  /*b3e0*/  ISETP.NE.AND.EX P1, PT, RZ, UR5, PT, P1 ;  /* 0x00000005ff007c0c */ /* 0x000fe4000bf25310 */
[----:B------:R2:W-:Y:S11]  /*b3f0*/  STL [R1+0x20], R3 ;  /* 0x0000200301007387 */ /* 0x0005f60000100800 */
[----:B--2---:R-:W-:Y:S05]  /*b400*/  @!P1 BRA `(.L_x_1089) ;  /* 0x0000000000109947 */ /* 0x004fea0003800000 */
[----:B------:R-:W-:-:S04]  /*b410*/  IADD3 R6, P0, R10, UR4, RZ ;  /* 0x000000040a067c10 */ /* 0x000fc8000ff1e0ff */
[----:B------:R-:W-:-:S05]  /*b420*/  IADD3.X R7, R9, UR5, RZ, P0, !PT ;  /* 0x0000000509077c10 */ /* 0x000fca00087fe4ff */
[----:B------:R2:W5:Y:S01]  /*b430*/  LDG.E R6, desc[UR38][R6.64] ;  /* 0x0000002606067981 */ /* 0x000562000c1e1900 */
[----:B------:R-:W-:Y:S05]  /*b440*/  BRA `(.L_x_1090) ;  /* 0x0000000000107947 */ /* 0x000fea0003800000 */
.L_x_1089:
[----:B------:R-:W-:Y:S05]  /*b450*/  @!P0 BRA `(.L_x_1090) ;  /* 0x00000000000c8947 */ /* 0x000fea0003800000 */
[----:B------:R-:W2:Y:S04]  /*b460*/  LDG.E R6, desc[UR38][R4.64] ;  /* 0x0000002604067981 */ /* 0x000ea8000c1e1900 */
[----:B------:R-:W2:Y:S02]  /*b470*/  LDG.E R4, desc[UR38][R4.64+0x4] ;  /* 0x0000042604047981 */ /* 0x000ea4000c1e1900 */
[----:B--2---:R-:W-:-:S07]  /*b480*/  IMAD.IADD R6, R4, 0x1, -R6 ;  /* 0x0000000104067824 */ /* 0x004fce00078e0a06 */
.L_x_1090:
[----:B-----5:R-:W-:Y:S01]  /*b490*/  IMAD.IADD R2, R6, 0x1, -R0 ;  /* 0x0000000106027824 */ /* 0x020fe200078e0a00 */
[----:B------:R-:W-:Y:S03]  /*b4a0*/  BSSY B7, `(.L_x_1091) ;  /* 0x00004e6000077945 */ /* 0x000fe60003800000 */
[C---:B------:R-:W-:Y:S01]  /*b4b0*/  VIADD R0, R2.reuse, 0x5f ;  /* 0x0000005f02007836 */ /* 0x040fe20000000000 */
[----:B------:R3:W-:Y:S01]  /*b4c0*/  STL [R1+0x48], R2 ;  /* 0x0000480201007387 */ /* 0x0007e20000100800 */
[----:B------:R-:W-:Y:S02]  /*b4d0*/  ISETP.GT.AND P0, PT, R2, RZ, PT ;  /* 0x000000ff0200720c */ /* 0x000fe40003f04270 */
[----:B------:R-:W-:-:S05]  /*b4e0*/  IMAD.HI R0, R0, 0x2aaaaaab, RZ ;  /* 0x2aaaaaab00007827 */ /* 0x000fca00078e02ff */
[----:B---3--:R-:W-:-:S04]  /*b4f0*/  SHF.R.U32.HI R2, RZ, 0x1f, R0 ;  /* 0x0000001fff027819 */ /* 0x008fc80000011600 */
[----:B------:R-:W-:-:S05]  /*b500*/  LEA.HI.SX32 R0, R0, R2, 0x1c ;  /* 0x0000000200007211 */ /* 0x000fca00078fe2ff */
[----:B------:R3:W-:Y:S01]  /*b510*/  STL [R1+0x30], R0 ;  /* 0x0000300001007387 */ /* 0x0007e20000100800 */
[----:B------:R-:W-:Y:S05]  /*b520*/  @P0 BRA `(.L_x_1092) ;  /* 0x0000000000440947 */ /* 0x000fea0003800000 */
[----:B------:R-:W4:Y:S02]  /*b530*/  S2R R3, SR_TID.X ;  /* 0x0000000000037919 */ /* 0x000f240000002100 */
[----:B----4-:R-:W-:-:S04]  /*b540*/  LOP3.LUT R3, R3, 0x7f, RZ, 0xc0, !PT ;  /* 0x0000007f03037812 */ /* 0x010fc800078ec0ff */
[----:B------:R-:W-:-:S13]  /*b550*/  ISETP.NE.AND P0, PT, R3, RZ, PT ;  /* 0x000000ff0300720c */ /* 0x000fda0003f05270 */
[----:B------:R-:W-:Y:S05]  /*b560*/  @P0 BRA `(.L_x_1093) ;  /* 0x0000004c00640947 */ /* 0x000fea0003800000 */
[----:B------:R-:W4:Y:S01]  /*b570*/  S2R R3, SR_LANEID ;  /* 0x0000000000037919 */ /* 0x000f220000000000 */
[----:B------:R-:W-:Y:S01]  /*b580*/  VOTEU.ANY UR4, UPT, PT ;  /* 0x0000000000047886 */ /* 0x000fe200038e0100 */
[----:B------:R-:W5:Y:S01]  /*b590*/  LDC.64 R4, c[0x0][0xd60] ;  /* 0x00035800ff047b82 */ /* 0x000f620000000a00 */
[----:B---3--:R-:W4:Y:S08]  /*b5a0*/  FLO.U32 R0, UR4 ;  /* 0x0000000400007d00 */ /* 0x008f3000080e0000 */
[----:B------:R-:W5:Y:S01]  /*b5b0*/  POPC R2, UR4 ;  /* 0x0000000400027d09 */ /* 0x000f620008000000 */
[----:B----4-:R-:W-:-:S13]  /*b5c0*/  ISETP.EQ.U32.AND P0, PT, R0, R3, PT ;  /* 0x000000030000720c */ /* 0x010fda0003f02070 */
[----:B-----5:R-:W3:Y:S01]  /*b5d0*/  @P0 ATOMG.E.ADD.STRONG.GPU PT, R5, desc[UR38][R4.64], R2 ;  /* 0x00000002040509a8 */ /* 0x020ee200081ee1e6 */
[----:B------:R-:W4:Y:S02]  /*b5e0*/  S2R R3, SR_LTMASK ;  /* 0x0000000000037919 */ /* 0x000f240000003900 */
[----:B----4-:R-:W-:-:S06]  /*b5f0*/  LOP3.LUT R3, R3, UR4, RZ, 0xc0, !PT ;  /* 0x0000000403037c12 */ /* 0x010fcc000f8ec0ff */
[----:B------:R-:W4:Y:S01]  /*b600*/  POPC R3, R3 ;  /* 0x0000000300037309 */ /* 0x000f220000000000 */
[----:B---3--:R-:W4:Y:S02]  /*b610*/  SHFL.IDX PT, R0, R5, R0, 0x1f ;  /* 0x00001f0005007589 */ /* 0x008f2400000e0000 */
[----:B----4-:R-:W-:Y:S01]  /*b620*/  IADD3 R16, R0, UR40, R3 ;  /* 0x0000002800107c10 */ /* 0x010fe2000fffe003 */
[----:B------:R-:W-:Y:S06]  /*b630*/  BRA `(.L_x_1093) ;  /* 0x0000004c00307947 */ /* 0x000fec0003800000 */
.L_x_1092:
[----:B---3--:R-:W3:Y:S01]  /*b640*/  LDL R0, [R1+0x4] ;  /* 0x0000040001007983 */ /* 0x008ee20000100800 */
[----:B------:R-:W-:Y:S01]  /*b650*/  BSSY B6, `(.L_x_1094) ;  /* 0x0000014000067945 */ /* 0x000fe20003800000 */
[----:B---3--:R-:W-:-:S05]  /*b660*/  VIADD R0, R0, 0x1c400 ;  /* 0x0001c40000007836 */ /* 0x008fca0000000000 */
[----:B------:R-:W-:-:S13]  /*b670*/  LOP3.LUT P0, RZ, R0, 0x3ff, RZ, 0xc0, !PT ;  /* 0x000003ff00ff7812 */ /* 0x000fda000780c0ff */
[----:B------:R-:W-:Y:S05]  /*b680*/  @!P0 BRA `(.L_x_1095) ;  /* 0x0000000000408947 */ /* 0x000fea0003800000 */
[----:B------:R-:W-:Y:S01]  /*b690*/  MOV R2, 0x0 ;  /* 0x0000000000027802 */ /* 0x000fe20000000f00 */
[----:B------:R-:W-:Y:S01]  /*b6a0*/  ULDC.64 UR6, c[0x4][0x98] ;  /* 0x0100260000067ab9 */ /* 0x000fe20000000a00 */
[----:B------:R-:W-:Y:S01]  /*b6b0*/  ULDC.64 UR8, c[0x4][0xa0] ;  /* 0x0100280000087ab9 */ /* 0x000fe20000000a00 */
[----:B------:R-:W-:Y:S01]  /*b6c0*/  ULDC.64 UR4, c[0x4][0x8] ;  /* 0x0100020000047ab9 */ /* 0x000fe20000000a00 */
[----:B------:R-:W-:Y:S02]  /*b6d0*/  IMAD.U32 R4, RZ, RZ, UR6 ;  /* 0x00000006ff047e24 */ /* 0x000fe4000f8e00ff */
[----:B------:R-:W3:Y:S01]  /*b6e0*/  LDC.64 R2, c[0x4][R2] ;  /* 0x0100000002027b82 */ /* 0x000ee20000000a00 */
[----:B------:R-:W-:Y:S02]  /*b6f0*/  IMAD.U32 R5, RZ, RZ, UR7 ;  /* 0x00000007ff057e24 */ /* 0x000fe4000f8e00ff */
[----:B------:R-:W-:Y:S02]  /*b700*/  IMAD.U32 R6, RZ, RZ, UR8 ;  /* 0x00000008ff067e24 */ /* 0x000fe4000f8e00ff */
[----:B--2---:R-:W-:-:S02]  /*b710*/  IMAD.U32 R7, RZ, RZ, UR9 ;  /* 0x00000009ff077e24 */ /* 0x004fc4000f8e00ff */
[----:B------:R-:W-:Y:S02]  /*b720*/  IMAD.U32 R10, RZ, RZ, UR4 ;  /* 0x00000004ff0a7e24 */ /* 0x000fe4000f8e00ff */
[----:B------:R-:W-:Y:S02]  /*b730*/  IMAD.U32 R11, RZ, RZ, UR5 ;  /* 0x00000005ff0b7e24 */ /* 0x000fe4000f8e00ff */
[----:B------:R-:W-:Y:S02]  /*b740*/  IMAD.MOV.U32 R8, RZ, RZ, 0x70 ;  /* 0x00000070ff087424 */ /* 0x000fe400078e00ff */
[----:B-1----:R-:W-:Y:S02]  /*b750*/  IMAD.MOV.U32 R12, RZ, RZ, 0x1 ;  /* 0x00000001ff0c7424 */ /* 0x002fe400078e00ff */
[----:B------:R-:W-:-:S07]  /*b760*/  IMAD.MOV.U32 R13, RZ, RZ, RZ ;  /* 0x000000ffff0d7224 */ /* 0x000fce00078e00ff */
[----:B------:R-:W-:-:S07]  /*b770*/  LEPC R20, `(.L_x_1095) ;  /* 0x000000001014794e */ /* 0x000fce0000000000 */
[----:B0--3--:R-:W-:Y:S05]  /*b780*/  CALL.ABS.NOINC R2 ;  /* 0x0000000002007343 */ /* 0x009fea0003c00000 */
.L_x_1095:
[----:B------:R-:W-:Y:S05]  /*b790*/  BSYNC B6 ;  /* 0x0000000000067941 */ /* 0x000fea0003800000 */
.L_x_1094:
[----:B------:R-:W3:Y:S01]  /*b7a0*/  LDL R2, [R1+0x4] ;  /* 0x0000040001027983 */ /* 0x000ee20000100800 */
        /* <DEDUP_REMOVED lines=8> */
[----:B------:R3:W4:Y:S01]  /*b830*/  LDC.64 R2, c[0x4][R0] ;  /* 0x0100000000027b82 */ /* 0x0007220000000a00 */
[----:B------:R-:W-:Y:S02]  /*b840*/  IMAD.U32 R4, RZ, RZ, UR6 ;  /* 0x00000006ff047e24 */ /* 0x000fe4000f8e00ff */
[----:B------:R-:W-:Y:S02]  /*b850*/  IMAD.U32 R5, RZ, RZ, UR7 ;  /* 0x00000007ff057e24 */ /* 0x000fe4000f8e00ff */
[----:B------:R-:W-:Y:S02]  /*b860*/  IMAD.U32 R6, RZ, RZ, UR8 ;  /* 0x00000008ff067e24 */ /* 0x000fe4000f8e00ff */
[----:B--2---:R-:W-:-:S02]  /*b870*/  IMAD.U32 R7, RZ, RZ, UR9 ;  /* 0x00000009ff077e24 */ /* 0x004fc4000f8e00ff */
[----:B------:R-:W-:Y:S02]  /*b880*/  IMAD.U32 R10, RZ, RZ, UR4 ;  /* 0x00000004ff0a7e24 */ /* 0x000fe4000f8e00ff */
[----:B------:R-:W-:Y:S02]  /*b890*/  IMAD.U32 R11, RZ, RZ, UR5 ;  /* 0x00000005ff0b7e24 */ /* 0x000fe4000f8e00ff */
[----:B------:R-:W-:Y:S02]  /*b8a0*/  IMAD.MOV.U32 R8, RZ, RZ, 0x70 ;  /* 0x00000070ff087424 */ /* 0x000fe400078e00ff */
[----:B-1----:R-:W-:Y:S02]  /*b8b0*/  IMAD.MOV.U32 R12, RZ, RZ, 0x1 ;  /* 0x00000001ff0c7424 */ /* 0x002fe400078e00ff */
[----:B---3--:R-:W-:-:S07]  /*b8c0*/  IMAD.MOV.U32 R13, RZ, RZ, RZ ;  /* 0x000000ffff0d7224 */ /* 0x008fce00078e00ff */
[----:B------:R-:W-:-:S07]  /*b8d0*/  LEPC R20, `(.L_x_1098) ;  /* 0x000000001014794e */ /* 0x000fce0000000000 */
[----:B0---4-:R-:W-:Y:S05]  /*b8e0*/  CALL.ABS.NOINC R2 ;  /* 0x0000000002007343 */ /* 0x011fea0003c00000 */
.L_x_1098:
        /* <DEDUP_REMOVED lines=16> */
.L_x_1097:
[----:B------:R-:W-:Y:S05]  /*b9f0*/  BSYNC B6 ;  /* 0x0000000000067941 */ /* 0x000fea0003800000 */
.L_x_1096:
[----:B------:R-:W3:Y:S01]  /*ba00*/  LDL.LU R2, [R1] ;  /* 0x0000000001027983 */ /* 0x000ee20000300800 */
[----:B------:R-:W-:-:S03]  /*ba10*/  ULDC.64 UR4, c[0x0][0xaf0] ;  /* 0x0002bc0000047ab9 */ /* 0x000fc60000000a00 */
[----:B------:R-:W4:Y:S04]  /*ba20*/  LDL.LU R4, [R1+0x1c] ;  /* 0x00001c0001047983 */ /* 0x000f280000300800 */
[----:B--2---:R-:W2:Y:S01]  /*ba30*/  LDL R7, [R1+0xc] ;  /* 0x00000c0001077983 */ /* 0x004ea20000100800 */
[----:B------:R-:W-:-:S03]  /*ba40*/  ISETP.NE.U32.AND P0, PT, RZ, UR4, PT ;  /* 0x00000004ff007c0c */ /* 0x000fc6000bf05070 */
[----:B------:R-:W5:Y:S01]  /*ba50*/  LDL R0, [R1+0x30] ;  /* 0x0000300001007983 */ /* 0x000f620000100800 */
[----:B------:R-:W-:-:S13]  /*ba60*/  ISETP.NE.AND.EX P0, PT, RZ, UR5, PT, P0 ;  /* 0x00000005ff007c0c */ /* 0x000fda000bf05300 */
[----:B---3--:R-:W-:-:S04]  /*ba70*/  @P0 IADD3 R2, P1, R2, UR4, RZ ;  /* 0x0000000402020c10 */ /* 0x008fc8000ff3e0ff */
[----:B----4-:R-:W-:Y:S01]  /*ba80*/  @P0 IADD3.X R3, R4, UR5, RZ, P1, !PT ;  /* 0x0000000504030c10 */ /* 0x010fe20008ffe4ff */
[----:B------:R-:W-:-:S04]  /*ba90*/  ULDC.64 UR4, c[0x0][0xb00] ;  /* 0x0002c00000047ab9 */ /* 0x000fc80000000a00 */
[----:B--2---:R2:W3:Y:S01]  /*baa0*/  @P0 LDG.E R7, desc[UR38][R2.64] ;  /* 0x0000002602070981 */ /* 0x0044e2000c1e1900 */
[----:B-----5:R-:W-:Y:S01]  /*bab0*/  VIADD R9, R0, 0xffffffff ;  /* 0xffffffff00097836 */ /* 0x020fe20000000000 */
[----:B--2---:R-:W2:Y:S01]  /*bac0*/  LDC.64 R2, c[0x0][0x418] ;  /* 0x00010600ff027b82 */ /* 0x004ea20000000a00 */
[----:B---3--:R-:W-:Y:S01]  /*bad0*/  SHF.R.S32.HI R8, RZ, 0x1f, R7 ;  /* 0x0000001fff087819 */ /* 0x008fe20000011407 */
[----:B------:R3:W-:Y:S04]  /*bae0*/  @P0 STL [R1+0xc], R7 ;  /* 0x00000c0701000387 */ /* 0x0007e80000100800 */
[----:B------:R3:W-:Y:S04]  /*baf0*/  STL [R1+0x2c], R9 ;  /* 0x00002c0901007387 */ /* 0x0007e80000100800 */
[----:B------:R3:W-:Y:S01]  /*bb00*/  STL [R1+0x1c], R8 ;  /* 0x00001c0801007387 */ /* 0x0007e20000100800 */
[----:B--2---:R-:W-:Y:S01]  /*bb10*/  LOP3.LUT P0, RZ, R2, UR4, RZ, 0xfc, !PT ;  /* 0x0000000402ff7c12 */ /* 0x004fe2000f80fcff */
[----:B------:R-:W-:-:S03]  /*bb20*/  UMOV UR4, 0xffffffff ;  /* 0xffffffff00047882 */ /* 0x000fc60000000000 */
[----:B------:R-:W-:-:S04]  /*bb30*/  LOP3.LUT P0, RZ, R3, UR5, RZ, 0xfc, P0 ;  /* 0x0000000503ff7c12 */ /* 0x000fc8000800fcff */
[----:B------:R-:W-:Y:S01]  /*bb40*/  SEL R0, R7, RZ, !P0 ;  /* 0x000000ff07007207 */ /* 0x000fe20004000000 */
[----:B---3--:R-:W-:Y:S08]  /*bb50*/  BRA.DIV UR4, `(.L_x_1099) ;  /* 0x0000005604f47947 */ /* 0x008ff0000b800000 */
[----:B------:R-:W2:Y:S02]  /*bb60*/  S2R R4, SR_TID.X ;  /* 0x0000000000047919 */ /* 0x000ea40000002100 */
[----:B--2---:R-:W-:-:S04]  /*bb70*/  SHF.R.U32.HI R4, RZ, 0x5, R4 ;  /* 0x00000005ff047819 */ /* 0x004fc80000011604 */
[----:B------:R-:W-:-:S05]  /*bb80*/  LOP3.LUT R4, R4, 0x3, RZ, 0xc0, !PT ;  /* 0x0000000304047812 */ /* 0x000fca00078ec0ff */
[----:B------:R2:W3:Y:S02]  /*bb90*/  SHFL.IDX PT, R14, R4, RZ, 0x1f ;  /* 0x00001fff040e7589 */ /* 0x0004e400000e0000 */
.L_x_1212:
[----:B--2---:R-:W2:Y:S01]  /*bba0*/  LDL.LU R4, [R1+0x14] ;  /* 0x0000140001047983 */ /* 0x004ea20000300800 */
[----:B------:R-:W-:Y:S02]  /*bbb0*/  PLOP3.LUT P1, PT, PT, PT, PT, 0x8, 0x0 ;  /* 0x000000000000781c */ /* 0x000fe40003f2e170 */
[----:B---3--:R-:W-:Y:S01]  /*bbc0*/  ISETP.NE.AND P0, PT, R14, RZ, PT ;  /* 0x000000ff0e00720c */ /* 0x008fe20003f05270 */
        /* <DEDUP_REMOVED lines=8> */
.L_x_1215:
[----:B------:R-:W-:Y:S05]  /*bc50*/  @!P6 BRA `(.L_x_1100) ;  /* 0x000000040014e947 */ /* 0x000fea0003800000 */
[----:B------:R2:W-:Y:S01]  /*bc60*/  STL [R1+0x70], R9 ;  /* 0x0000700901007387 */ /* 0x0005e20000100800 */
[----:B------:R-:W-:-:S04]  /*bc70*/  ISETP.NE.U32.AND P0, PT, R2, RZ, PT ;  /* 0x000000ff0200720c */ /* 0x000fc80003f05070 */
[----:B------:R-:W-:-:S13]  /*bc80*/  ISETP.NE.AND.EX P0, PT, R3, RZ, PT, P0 ;  /* 0x000000ff0300720c */ /* 0x000fda0003f05300 */
[----:B--2---:R-:W-:Y:S05]  /*bc90*/  @!P0 BRA `(.L_x_1102) ;  /* 0x0000000000508947 */ /* 0x004fea0003800000 */
[----:B------:R-:W2:Y:S01]  /*bca0*/  LDC R6, c[0x0][0x43c] ;  /* 0x00010f00ff067b82 */ /* 0x000ea20000000800 */
[----:B---3--:R-:W-:Y:S01]  /*bcb0*/  IMAD.MOV.U32 R0, RZ, RZ, R9 ;  /* 0x000000ffff007224 */ /* 0x008fe200078e0009 */
[----:B------:R-:W-:Y:S01]  /*bcc0*/  ULDC.64 UR4, c[0x0][0x428] ;  /* 0x00010a0000047ab9 */ /* 0x000fe20000000a00 */
[----:B--2---:R-:W-:-:S13]  /*bcd0*/  ISETP.NE.AND P0, PT, R6, 0x1, PT ;  /* 0x000000010600780c */ /* 0x004fda0003f05270 */
        /* <DEDUP_REMOVED lines=14> */
[----:B------:R-:W2:Y:S04]  /*bdc0*/  LDG.E R0, desc[UR38][R2.64] ;  /* 0x0000002602007981 */ /* 0x000ea8000c1e1900 */
[----:B--2---:R2:W-:Y:S02]  /*bdd0*/  STL [R1], R0 ;  /* 0x0000000001007387 */ /* 0x0045e40000100800 */
.L_x_1102:
[----:B------:R-:W4:Y:S04]  /*bde0*/  LDL R7, [R1+0x4] ;  /* 0x0000040001077983 */ /* 0x000f280000100800 */
[----:B--23--:R-:W4:Y:S04]  /*bdf0*/  LDL R0, [R1+0x8] ;  /* 0x0000080001007983 */ /* 0x00cf280000100800 */
[----:B------:R-:W2:Y:S01]  /*be00*/  LDL R2, [R1+0x18] ;  /* 0x0000180001027983 */ /* 0x000ea20000100800 */
[----:B----4-:R-:W-:Y:S01]  /*be10*/  IMAD R0, R0, 0x8, R7 ;  /* 0x0000000800007824 */ /* 0x010fe200078e0207 */
[----:B--2---:R-:W-:-:S04]  /*be20*/  SHF.L.U32 R2, R2, 0x1f, RZ ;  /* 0x0000001f02027819 */ /* 0x004fc800000006ff */
[----:B------:R-:W2:Y:S02]  /*be30*/  SYNCS.PHASECHK.TRANS64.TRYWAIT P0, [R0+URZ+0x32440], R2 ;  /* 0x03244002000075a7 */ /* 0x000ea4000800017f */
[----:B--2---:R-:W-:Y:S05]  /*be40*/  @!P0 BRA `(.L_x_1103) ;  /* 0x00000054008c8947 */ /* 0x004fea0003800000 */
.L_x_1216:
        /* <DEDUP_REMOVED lines=11> */
.L_x_1104:
[----:B------:R-:W3:Y:S04]  /*bf00*/  LDL R7, [R1+0x4] ;  /* 0x0000040001077983 */ /* 0x000ee80000100800 */
[----:B------:R-:W3:Y:S04]  /*bf10*/  LDL R6, [R1+0x8] ;  /* 0x0000080001067983 */ /* 0x000ee80000100800 */
[----:B------:R-:W4:Y:S04]  /*bf20*/  LDL R5, [R1+0x70] ;  /* 0x0000700001057983 */ /* 0x000f280000100800 */
[----:B------:R-:W5:Y:S04]  /*bf30*/  LDL R4, [R1+0x20] ;  /* 0x0000200001047983 */ /* 0x000f680000100800 */
[----:B------:R-:W5:Y:S04]  /*bf40*/  LDL R3, [R1] ;  /* 0x0000000001037983 */ /* 0x000f680000100800 */
[----:B--2---:R-:W2:Y:S01]  /*bf50*/  LDL.LU R2, [R1+0x14] ;  /* 0x0000140001027983 */ /* 0x004ea20000300800 */
        /* <DEDUP_REMOVED lines=8> */
[----:B---3--:R-:W-:Y:S01]  /*bfe0*/  IMAD R0, R6, 0x3000, R7 ;  /* 0x0000300006007824 */ /* 0x008fe200078e0207 */
[----:B----4-:R-:W-:-:S04]  /*bff0*/  R2UR UR11, R5 ;  /* 0x00000000050b72ca */ /* 0x010fc800000e0000 */
[----:B------:R-:W-:Y:S02]  /*c000*/  R2UR UR8, R0 ;  /* 0x00000000000872ca */ /* 0x000fe400000e0000 */
[----:B-----5:R-:W-:Y:S02]  /*c010*/  R2UR UR4, R4 ;  /* 0x00000000040472ca */ /* 0x020fe400000e0000 */
[----:B------:R-:W-:Y:S02]  /*c020*/  R2UR UR13, R3 ;  /* 0x00000000030d72ca */ /* 0x000fe400000e0000 */
[----:B--2---:R-:W-:-:S07]  /*c030*/  LOP3.LUT R2, R2, 0xfffffffe, RZ, 0xc0, !PT ;  /* 0xfffffffe02027812 */ /* 0x004fce00078ec0ff */
[----:B------:R-:W-:Y:S01]  /*c040*/  UIADD3 UR8, UR8, 0x1c400, URZ ;  /* 0x0001c40008087890 */ /* 0x000fe2000fffe03f */
[----:B------:R-:W-:Y:S01]  /*c050*/  @P0 LOP3.LUT R2, R2, 0x1, RZ, 0xfc, !PT ;  /* 0x0000000102020812 */ /* 0x000fe200078efcff */
[----:B------:R-:W-:-:S03]  /*c060*/  UIMAD UR11, UR11, 0x60, UR4 ;  /* 0x000000600b0b78a4 */ /* 0x000fc6000f8e0204 */
[----:B------:R-:W-:Y:S01]  /*c070*/  UMOV UR4, 0x0 ;  /* 0x0000000000047882 */ /* 0x000fe20000000000 */
[----:B------:R2:W-:Y:S05]  /*c080*/  STL [R1+0x14], R2 ;  /* 0x0000140201007387 */ /* 0x0005ea0000100800 */
[----:B------:R2:W-:Y:S01]  /*c090*/  UTMALDG.4D [UR8], [UR6], desc[UR4] ;  /* 0x00000408060075b4 */ /* 0x0005e20008019000 */
[----:B------:R-:W-:Y:S02]  /*c0a0*/  NOP ;  /* 0x0000000000007918 */ /* 0x000fe40000000000 */
.L_x_1100:
[----:B---3--:R-:W3:Y:S04]  /*c0b0*/  LDL R0, [R1+0x4] ;  /* 0x0000040001007983 */ /* 0x008ee80000100800 */
[----:B------:R-:W4:Y:S04]  /*c0c0*/  LDL.LU R4, [R1+0x24] ;  /* 0x0000240001047983 */ /* 0x000f280000300800 */
[----:B------:R-:W5:Y:S04]  /*c0d0*/  LDL.LU R3, [R1+0x3c] ;  /* 0x00003c0001037983 */ /* 0x000f680000300800 */
[----:B--2---:R-:W2:Y:S01]  /*c0e0*/  LDL R2, [R1+0x28] ;  /* 0x0000280001027983 */ /* 0x004ea20000100800 */
[----:B------:R-:W-:Y:S05]  /*c0f0*/  WARPSYNC.ALL ;  /* 0x0000000000007948 */ /* 0x000fea0003800000 */
[----:B------:R-:W-:Y:S01]  /*c100*/  ULDC.64 UR4, c[0x0][0xaf8] ;  /* 0x0002be0000047ab9 */ /* 0x000fe20000000a00 */
[----:B------:R-:W-:Y:S01]  /*c110*/  BSSY B6, `(.L_x_1105) ;  /* 0x000001f000067945 */ /* 0x000fe20003800000 */
[----:B------:R-:W-:Y:S01]  /*c120*/  BAR.SYNC.DEFER_BLOCKING 0x8, 0x180 ;  /* 0x0206000000007b1d */ /* 0x000fe20000010000 */
[----:B------:R-:W-:-:S04]  /*c130*/  ISETP.NE.U32.AND P0, PT, RZ, UR4, PT ;  /* 0x00000004ff007c0c */ /* 0x000fc8000bf05070 */
[----:B------:R-:W-:Y:S01]  /*c140*/  ISETP.NE.AND.EX P0, PT, RZ, UR5, PT, P0 ;  /* 0x00000005ff007c0c */ /* 0x000fe2000bf05300 */
[----:B---3--:R-:W-:-:S05]  /*c150*/  VIADD R0, R0, 0x18400 ;  /* 0x0001840000007836 */ /* 0x008fca0000000000 */
[----:B------:R-:W-:Y:S02]  /*c160*/  LOP3.LUT P1, RZ, R0, 0x3ff, RZ, 0xc0, !PT ;  /* 0x000003ff00ff7812 */ /* 0x000fe4000782c0ff */
[----:B----4-:R-:W-:Y:S02]  /*c170*/  SEL R0, R4, RZ, !P0 ;  /* 0x000000ff04007207 */ /* 0x010fe40004000000 */
[----:B-----5:R-:W-:-:S03]  /*c180*/  SEL R3, R3, RZ, !P0 ;  /* 0x000000ff03037207 */ /* 0x020fc60004000000 */
[----:B------:R3:W-:Y:S01]  /*c190*/  STL [R1+0x34], R0 ;  /* 0x0000340001007387 */ /* 0x0007e20000100800 */
[----:B--2---:R-:W-:-:S03]  /*c1a0*/  SHF.R.S32.HI R2, RZ, 0x1f, R2 ;  /* 0x0000001fff027819 */ /* 0x004fc60000011402 */
[----:B------:R2:W-:Y:S01]  /*c1b0*/  STL [R1+0x58], R3 ;  /* 0x0000580301007387 */ /* 0x0005e20000100800 */
[----:B---3--:R-:W-:-:S05]  /*c1c0*/  SHF.R.S32.HI R0, RZ, 0x1f, R18 ;  /* 0x0000001fff007819 */ /* 0x008fca0000011412 */
        /* <DEDUP_REMOVED lines=15> */
[----:B-1----:R-:W-:Y:S02]  /*c2c0*/  IMAD.MOV.U32 R12, RZ, RZ, 0x1 ;  /* 0x00000001ff0c7424 */ /* 0x002fe400078e00ff */
[----:B------:R-:W-:-:S07]  /*c2d0*/  IMAD.MOV.U32 R13, RZ, RZ, RZ ;  /* 0x000000ffff0d7224 */ /* 0x000fce00078e00ff */
[----:B------:R-:W-:-:S07]  /*c2e0*/  LEPC R20, `(.L_x_1106) ;  /* 0x000000001014794e */ /* 0x000fce0000000000 */
[----:B0-2---:R-:W-:Y:S05]  /*c2f0*/  CALL.ABS.NOINC R2 ;  /* 0x0000000002007343 */ /* 0x005fea0003c00000 */
.L_x_1106:
[----:B------:R-:W-:Y:S05]  /*c300*/  BSYNC B6 ;  /* 0x0000000000067941 */ /* 0x000fea0003800000 */
.L_x_1105:
[----:B------:R-:W3:Y:S01]  /*c310*/  LDL R4, [R1+0x40] ;  /* 0x0000400001047983 */ /* 0x000ee20000100800 */
[----:B------:R-:W4:Y:S03]  /*c320*/  LDC R6, c[0x0][0x448] ;  /* 0x00011200ff067b82 */ /* 0x000f260000000800 */
[----:B------:R-:W3:Y:S04]  /*c330*/  LDL R10, [R1+0x28] ;  /* 0x00002800010a7983 */ /* 0x000ee80000100800 */
[----:B------:R-:W3:Y:S01]  /*c340*/  LDL R9, [R1+0x50] ;  /* 0x0000500001097983 */ /* 0x000ee20000100800 */
[----:B--2---:R-:W2:Y:S01]  /*c350*/  S2R R2, SR_TID.X ;  /* 0x0000000000027919 */ /* 0x004ea20000002100 */
[----:B------:R-:W0:Y:S02]  /*c360*/  S2R R0, SR_TID.X ;  /* 0x0000000000007919 */ /* 0x000e240000002100 */
[----:B------:R-:W3:Y:S04]  /*c370*/  LDL R8, [R1+0x58] ;  /* 0x0000580001087983 */ /* 0x000ee80000100800 */
[----:B------:R-:W3:Y:S01]  /*c380*/  LDL R7, [R1+0x34] ;  /* 0x0000340001077983 */ /* 0x000ee20000100800 */
[----:B----4-:R-:W-:Y:S01]  /*c390*/  ISETP.NE.AND P0, PT, R6, 0x1, PT ;  /* 0x000000010600780c */ /* 0x010fe20003f05270 */
[----:B------:R-:W-:Y:S01]  /*c3a0*/  IMAD.SHL.U32 R17, R17, 0x80, RZ ;  /* 0x0000008011117824 */ /* 0x000fe200078e00ff */
[----:B------:R-:W-:Y:S01]  /*c3b0*/  ULDC.64 UR4, c[0x0][0x298] ;  /* 0x0000a60000047ab9 */ /* 0x000fe20000000a00 */
[----:B------:R-:W-:-:S10]  /*c3c0*/  ULDC.64 UR6, c[0x0][0x280] ;  /* 0x0000a00000067ab9 */ /* 0x000fd40000000a00 */
[----:B------:R-:W4:Y:S01]  /*c3d0*/  @P0 LDC R3, c[0x0][0x450] ;  /* 0x00011400ff030b82 */ /* 0x000f220000000800 */
[----:B--2---:R-:W-:-:S04]  /*c3e0*/  LOP3.LUT R2, R2, 0x7f, RZ, 0xc0, !PT ;  /* 0x0000007f02027812 */ /* 0x004fc800078ec0ff */
[----:B------:R-:W-:Y:S01]  /*c3f0*/  SHF.R.U32.HI R2, RZ, 0x3, R2 ;  /* 0x00000003ff027819 */ /* 0x000fe20000011602 */
[----:B0-----:R-:W-:-:S05]  /*c400*/  IMAD.SHL.U32 R0, R0, 0x10, RZ ;  /* 0x0000001000007824 */ /* 0x001fca00078e00ff */
[----:B------:R-:W-:Y:S02]  /*c410*/  LOP3.LUT R0, R2, 0x70, R0, 0xf8, !PT ;  /* 0x0000007002007812 */ /* 0x000fe400078ef800 */
[----:B------:R-:W0:Y:S02]  /*c420*/  @P0 LDC R2, c[0x0][0x44c] ;  /* 0x00011300ff020b82 */ /* 0x000e240000000800 */
[----:B------:R-:W-:-:S05]  /*c430*/  LOP3.LUT R5, R0, R17, RZ, 0xfc, !PT ;  /* 0x0000001100057212 */ /* 0x000fca00078efcff */
[----:B------:R-:W-:Y:S01]  /*c440*/  IMAD.MOV.U32 R0, RZ, RZ, R5 ;  /* 0x000000ffff007224 */ /* 0x000fe200078e0005 */
[----:B------:R2:W-:Y:S01]  /*c450*/  STL [R1+0x24], R5 ;  /* 0x0000240501007387 */ /* 0x0005e20000100800 */
[----:B0-----:R-:W-:-:S05]  /*c460*/  @P0 IMAD.HI.U32 R2, R5, R2, RZ ;  /* 0x0000000205020227 */ /* 0x001fca00078e00ff */
[----:B----4-:R-:W-:Y:S01]  /*c470*/  @P0 SHF.R.U32.HI R0, RZ, R3, R2 ;  /* 0x00000003ff000219 */ /* 0x010fe20000011602 */
[----:B---3--:R-:W-:-:S04]  /*c480*/  IMAD R2, R4, UR4, RZ ;  /* 0x0000000404027c24 */ /* 0x008fc8000f8e02ff */
[C---:B------:R-:W-:Y:S02]  /*c490*/  IMAD R4, R10.reuse, UR5, R2 ;  /* 0x000000050a047c24 */ /* 0x040fe4000f8e0202 */
[----:B------:R-:W-:Y:S01]  /*c4a0*/  IMAD.WIDE.U32 R2, R10, UR4, RZ ;  /* 0x000000040a027c25 */ /* 0x000fe2000f8e00ff */
[----:B------:R-:W-:-:S03]  /*c4b0*/  ULDC.64 UR4, c[0x0][0x2d8] ;  /* 0x0000b60000047ab9 */ /* 0x000fc60000000a00 */
[----:B------:R-:W-:Y:S02]  /*c4c0*/  IMAD.IADD R3, R3, 0x1, R4 ;  /* 0x0000000103037824 */ /* 0x000fe400078e0204 */
[----:B------:R-:W-:Y:S02]  /*c4d0*/  IMAD R4, R9, UR4, RZ ;  /* 0x0000000409047c24 */ /* 0x000fe4000f8e02ff */
[----:B------:R0:W5:Y:S01]  /*c4e0*/  LDL R9, [R1+0x10] ;  /* 0x0000100001097983 */ /* 0x0001620000100800 */
[----:B------:R-:W-:-:S04]  /*c4f0*/  IMAD.WIDE.U32 R2, R18, UR4, R2 ;  /* 0x0000000412027c25 */ /* 0x000fc8000f8e0002 */
[----:B------:R-:W-:Y:S01]  /*c500*/  IMAD R4, R18, UR5, R4 ;  /* 0x0000000512047c24 */ /* 0x000fe2000f8e0204 */
[----:B------:R-:W-:-:S03]  /*c510*/  ULDC.64 UR4, c[0x0][0x2e0] ;  /* 0x0000b80000047ab9 */ /* 0x000fc60000000a00 */
[----:B------:R-:W-:Y:S02]  /*c520*/  IMAD.IADD R3, R3, 0x1, R4 ;  /* 0x0000000103037824 */ /* 0x000fe400078e0204 */
[----:B------:R-:W-:Y:S02]  /*c530*/  IMAD R4, R8, UR4, RZ ;  /* 0x0000000408047c24 */ /* 0x000fe4000f8e02ff */
[----:B------:R-:W-:-:S04]  /*c540*/  IMAD.WIDE.U32 R2, R7, UR4, R2 ;  /* 0x0000000407027c25 */ /* 0x000fc8000f8e0002 */
[----:B------:R-:W-:Y:S01]  /*c550*/  IMAD R4, R7, UR5, R4 ;  /* 0x0000000507047c24 */ /* 0x000fe2000f8e0204 */
[----:B------:R-:W-:-:S03]  /*c560*/  ULDC.64 UR4, c[0x0][0x2d0] ;  /* 0x0000b40000047ab9 */ /* 0x000fc60000000a00 */
[----:B------:R-:W-:Y:S01]  /*c570*/  IMAD.IADD R3, R3, 0x1, R4 ;  /* 0x0000000103037824 */ /* 0x000fe200078e0204 */
[----:B------:R-:W-:-:S05]  /*c580*/  SHF.R.S32.HI R4, RZ, 0x1f, R0 ;  /* 0x0000001fff047819 */ /* 0x000fca0000011400 */
[----:B------:R-:W-:Y:S02]  /*c590*/  IMAD R4, R4, UR4, RZ ;  /* 0x0000000404047c24 */ /* 0x000fe4000f8e02ff */
[----:B------:R-:W-:-:S04]  /*c5a0*/  IMAD.WIDE.U32 R2, R0, UR4, R2 ;  /* 0x0000000400027c25 */ /* 0x000fc8000f8e0002 */
[----:B------:R-:W-:Y:S01]  /*c5b0*/  IMAD R4, R0, UR5, R4 ;  /* 0x0000000500047c24 */ /* 0x000fe2000f8e0204 */
[----:B------:R-:W-:Y:S01]  /*c5c0*/  ULDC.64 UR4, c[0x0][0x2c8] ;  /* 0x0000b20000047ab9 */ /* 0x000fe20000000a00 */
[----:B------:R-:W-:-:S04]  /*c5d0*/  IMAD.MOV R0, RZ, RZ, -R0 ;  /* 0x000000ffff007224 */ /* 0x000fc800078e0a00 */
[----:B------:R-:W-:Y:S02]  /*c5e0*/  IMAD R0, R6, R0, R5 ;  /* 0x0000000006007224 */ /* 0x000fe400078e0205 */
[----:B--2---:R-:W2:Y:S01]  /*c5f0*/  S2R R5, SR_TID.X ;  /* 0x0000000000057919 */ /* 0x004ea20000002100 */
[----:B------:R-:W-:Y:S02]  /*c600*/  IMAD.IADD R3, R3, 0x1, R4 ;  /* 0x0000000103037824 */ /* 0x000fe400078e0204 */
[----:B------:R-:W-:-:S05]  /*c610*/  SHF.R.S32.HI R4, RZ, 0x1f, R0 ;  /* 0x0000001fff047819 */ /* 0x000fca0000011400 */
[----:B------:R-:W-:Y:S02]  /*c620*/  IMAD R4, R4, UR4, RZ ;  /* 0x0000000404047c24 */ /* 0x000fe4000f8e02ff */
[----:B------:R-:W-:Y:S01]  /*c630*/  IMAD.WIDE.U32 R2, R0, UR4, R2 ;  /* 0x0000000400027c25 */ /* 0x000fe2000f8e0002 */
[----:B------:R-:W-:-:S03]  /*c640*/  ULDC UR4, c[0x0][0x2b8] ;  /* 0x0000ae0000047ab9 */ /* 0x000fc60000000800 */
[----:B------:R-:W-:Y:S01]  /*c650*/  IMAD R4, R0, UR5, R4 ;  /* 0x0000000500047c24 */ /* 0x000fe2000f8e0204 */
[----:B------:R-:W-:-:S03]  /*c660*/  LEA R0, P1, R2, UR6, 0x1 ;  /* 0x0000000602007c11 */ /* 0x000fc6000f8208ff */
[----:B------:R-:W-:Y:S02]  /*c670*/  IMAD.IADD R4, R3, 0x1, R4 ;  /* 0x0000000103047824 */ /* 0x000fe400078e0204 */
[----:B--2---:R-:W-:-:S05]  /*c680*/  IMAD.SHL.U32 R10, R5, 0x8, RZ ;  /* 0x00000008050a7824 */ /* 0x004fca00078e00ff */
[----:B------:R-:W-:Y:S02]  /*c690*/  LOP3.LUT R10, R10, 0x38, RZ, 0xc0, !PT ;  /* 0x000000380a0a7812 */ /* 0x000fe400078ec0ff */
[----:B------:R-:W-:Y:S02]  /*c6a0*/  LOP3.LUT R5, R5, 0x7f, RZ, 0xc0, !PT ;  /* 0x0000007f05057812 */ /* 0x000fe400078ec0ff */
[----:B------:R-:W-:Y:S01]  /*c6b0*/  ISETP.GE.AND P0, PT, R10, UR4, PT ;  /* 0x000000040a007c0c */ /* 0x000fe2000bf06270 */
[----:B------:R-:W-:Y:S01]  /*c6c0*/  UMOV UR4, 0xffffffff ;  /* 0xffffffff00047882 */ /* 0x000fe20000000000 */
[----:B------:R-:W-:Y:S02]  /*c6d0*/  LEA.HI.X R2, R2, UR7, R4, 0x1, P1 ;  /* 0x0000000702027c11 */ /* 0x000fe400088f0c04 */
[----:B------:R-:W-:Y:S01]  /*c6e0*/  SHF.R.U32.HI R8, RZ, 0x3, R5 ;  /* 0x00000003ff087819 */ /* 0x000fe20000011605 */
[----:B0-----:R-:W-:Y:S08]  /*c6f0*/  BRA.DIV UR4, `(.L_x_1107) ;  /* 0x0000004e04747947 */ /* 0x001ff0000b800000 */
[----:B------:R-:W2:Y:S01]  /*c700*/  LDL R7, [R1+0x38] ;  /* 0x0000380001077983 */ /* 0x000ea20000100800 */
[----:B------:R-:W-:-:S03]  /*c710*/  IMAD.IADD R17, R8, 0x1, R17 ;  /* 0x0000000108117824 */ /* 0x000fc600078e0211 */
[----:B------:R-:W0:Y:S01]  /*c720*/  SHFL.IDX PT, R5, R0, RZ, 0x181f ;  /* 0x00181fff00057589 */ /* 0x000e2200000e0000 */
[----:B------:R-:W-:-:S03]  /*c730*/  VIADD R8, R17, 0x10 ;  /* 0x0000001011087836 */ /* 0x000fc60000000000 */
[----:B------:R-:W3:Y:S04]  /*c740*/  SHFL.IDX PT, R4, R2, RZ, 0x181f ;  /* 0x00181fff02047589 */ /* 0x000ee800000e0000 */
[----:B------:R4:W-:Y:S01]  /*c750*/  STL [R1+0x3c], R8 ;  /* 0x00003c0801007387 */ /* 0x0009e20000100800 */
[----:B--2---:R-:W-:-:S03]  /*c760*/  IMAD R3, R7, R6, RZ ;  /* 0x0000000607037224 */ /* 0x004fc600078e02ff */
[----:B------:R-:W2:Y:S02]  /*c770*/  SHFL.IDX PT, R6, R0, 0x1, 0x181f ;  /* 0x00381f0000067f89 */ /* 0x000ea400000e0000 */
[CC--:B------:R-:W-:Y:S02]  /*c780*/  ISETP.GE.AND P1, PT, R17.reuse, R3.reuse, PT ;  /* 0x000000031100720c */ /* 0x0c0fe40003f26270 */
[----:B------:R-:W1:Y:S01]  /*c790*/  SHFL.IDX PT, R7, R2, 0x1, 0x181f ;  /* 0x00381f0002077f89 */ /* 0x000e6200000e0000 */
[----:B------:R-:W-:Y:S01]  /*c7a0*/  ISETP.GE.AND P2, PT, R8, R3, PT ;  /* 0x000000030800720c */ /* 0x000fe20003f46270 */
[----:B----4-:R-:W-:-:S05]  /*c7b0*/  VIADD R8, R17, 0x20 ;  /* 0x0000002011087836 */ /* 0x010fca0000000000 */
[----:B------:R-:W-:Y:S04]  /*c7c0*/  STL [R1+0x4c], R8 ;  /* 0x00004c0801007387 */ /* 0x000fe80000100800 */
[----:B0-----:R-:W-:-:S05]  /*c7d0*/  @!P1 LEA R5, P3, R10, R5, 0x1 ;  /* 0x000000050a059211 */ /* 0x001fca00078608ff */
[----:B---3--:R-:W-:-:S05]  /*c7e0*/  @!P1 IMAD.X R4, RZ, RZ, R4, P3 ;  /* 0x000000ffff049224 */ /* 0x008fca00018e0604 */
[----:B------:R-:W-:-:S04]  /*c7f0*/  @!P1 LOP3.LUT R5, R5, R4, RZ, 0x3c, !PT ;  /* 0x0000000405059212 */ /* 0x000fc800078e3cff */
[----:B------:R-:W-:-:S04]  /*c800*/  @!P1 LOP3.LUT R4, R5, R4, RZ, 0x3c, !PT ;  /* 0x0000000405049212 */ /* 0x000fc800078e3cff */
[----:B------:R-:W-:-:S05]  /*c810*/  @!P1 LOP3.LUT R5, R5, R4, RZ, 0x3c, !PT ;  /* 0x0000000405059212 */ /* 0x000fca00078e3cff */
[----:B-----5:R2:W-:Y:S02]  /*c820*/  @!P1 LDGSTS.E.BYPASS.LTC128B.128 [R9+0x18400], desc[UR38][R4.64], !P0 ;  /* 0x1840000004099fae */ /* 0x0205e4000c101d66 */
[----:B--2---:R-:W-:Y:S02]  /*c830*/  @!P2 LEA R5, P1, R10, R6, 0x1 ;  /* 0x000000060a05a211 */ /* 0x004fe400078208ff */
[----:B------:R-:W-:Y:S03]  /*c840*/  SHFL.IDX PT, R6, R2, 0x2, 0x181f ;  /* 0x00581f0002067f89 */ /* 0x000fe600000e0000 */
[----:B-1----:R-:W-:Y:S01]  /*c850*/  @!P2 IMAD.X R4, RZ, RZ, R7, P1 ;  /* 0x000000ffff04a224 */ /* 0x002fe200008e0607 */
[----:B------:R-:W-:Y:S01]  /*c860*/  ISETP.GE.AND P1, PT, R8, R3, PT ;  /* 0x000000030800720c */ /* 0x000fe20003f26270 */
[----:B------:R-:W-:-:S03]  /*c870*/  VIADD R7, R17, 0x30 ;  /* 0x0000003011077836 */ /* 0x000fc60000000000 */
[-C--:B------:R-:W-:Y:S02]  /*c880*/  @!P2 LOP3.LUT R5, R5, R4.reuse, RZ, 0x3c, !PT ;  /* 0x000000040505a212 */ /* 0x080fe400078e3cff */
[----:B------:R-:W-:Y:S02]  /*c890*/  STL [R1+0x54], R7 ;  /* 0x0000540701007387 */ /* 0x000fe40000100800 */
        /* <DEDUP_REMOVED lines=54> */
.L_x_1233:
[----:B------:R1:W5:Y:S01]  /*cc00*/  LDL R8, [R1+0x4] ;  /* 0x0000040001087983 */ /* 0x0003620000100800 */
[----:B0-----:R-:W-:-:S05]  /*cc10*/  VIADD R2, R17, 0x70 ;  /* 0x0000007011027836 */ /* 0x001fca0000000000 */
[----:B------:R-:W-:Y:S01]  /*cc20*/  ISETP.GE.AND P1, PT, R2, R3, PT ;  /* 0x000000030200720c */ /* 0x000fe20003f26270 */
[----:B------:R0:W-:-:S12]  /*cc30*/  STL [R1+0x68], R2 ;  /* 0x0000680201007387 */ /* 0x0001d80000100800 */
[----:B0-----:R-:W-:-:S05]  /*cc40*/  @!P1 LEA R2, P2, R10, R0, 0x1 ;  /* 0x000000000a029211 */ /* 0x001fca00078408ff */
[----:B--2---:R-:W-:-:S05]  /*cc50*/  @!P1 IMAD.X R3, RZ, RZ, R4, P2 ;  /* 0x000000ffff039224 */ /* 0x004fca00010e0604 */
[----:B------:R-:W-:Y:S01]  /*cc60*/  @!PT LDS RZ, [RZ] ;  /* 0x00000000fffff984 */ /* 0x000fe20000000800 */
[----:B------:R-:W-:Y:S01]  /*cc70*/  @!PT LDS RZ, [RZ] ;  /* 0x00000000fffff984 */ /* 0x000fe20000000800 */
[----:B------:R-:W-:Y:S01]  /*cc80*/  @!PT LDS RZ, [RZ] ;  /* 0x00000000fffff984 */ /* 0x000fe20000000800 */
[----:B------:R1:W-:Y:S01]  /*cc90*/  @!P1 LDGSTS.E.BYPASS.LTC128B.128 [R9+0x1bc00], desc[UR38][R2.64], !P0 ;  /* 0x1bc0000002099fae */ /* 0x0003e2000c101d66 */
[----:B------:R-:W-:Y:S01]  /*cca0*/  PLOP3.LUT P0, PT, PT, PT, PT, 0x80, 0x0 ;  /* 0x000000000000781c */ /* 0x000fe20003f0f070 */
[----:B------:R-:W-:-:S12]  /*ccb0*/  NOP ;  /* 0x0000000000007918 */ /* 0x000fd80000000000 */
.L_x_1108:
[----:B-1----:R-:W2:Y:S01]  /*ccc0*/  LDL R2, [R1+0x4] ;  /* 0x0000040001027983 */ /* 0x002ea20000100800 */
[----:B------:R-:W-:Y:S02]  /*ccd0*/  PLOP3.LUT P1, PT, P1, P0, PT, 0xa2, 0x0 ;  /* 0x000000000000781c */ /* 0x000fe40000f21472 */
[----:B--2---:R-:W-:-:S08]  /*cce0*/  @P0 R2UR P1, UR4, R2 ;  /* 0x00000000020402ca */ /* 0x004fd00000020000 */
[----:B------:R-:W-:-:S05]  /*ccf0*/  @P0 PLOP3.LUT P0, PT, P1, PT, PT, 0x80, 0x0 ;  /* 0x000000000000081c */ /* 0x000fca0000f0f070 */
[----:B------:R-:W-:Y:S01]  /*cd00*/  @!P1 SYNCS.ARRIVE.TRANS64.RED.A0T1 RZ, [UR4+0x32400], RZ ;  /* 0x032400ffffff99a7 */ /* 0x000fe20008200404 */
[----:B------:R-:W-:Y:S07]  /*cd10*/  @!P1 ARRIVES.LDGSTSBAR.64.TRANSCNT [UR4+0x32400] ;  /* 0x03240000ff0099b0 */ /* 0x000fee0008000a84 */
[----:B------:R-:W-:Y:S05]  /*cd20*/  @P0 BRA.U.ANY `(.L_x_1108) ;  /* 0xfffffffd00e40947 */ /* 0x000fea000393ffff */
[----:B------:R-:W-:Y:S01]  /*cd30*/  NOP ;  /* 0x0000000000007918 */ /* 0x000fe20000000000 */
[----:B------:R-:W2:Y:S01]  /*cd40*/  LDL.LU R0, [R1+0x40] ;  /* 0x0000400001007983 */ /* 0x000ea20000300800 */
[----:B------:R0:W-:Y:S01]  /*cd50*/  SYNCS.ARRIVE.TRANS64.A1T0 RZ, [R2+URZ+0x32400], RZ ;  /* 0x032400ff02ff79a7 */ /* 0x0001e2000810003f */
[----:B------:R-:W-:Y:S02]  /*cd60*/  ULDC.64 UR4, c[0x0][0x398] ;  /* 0x0000e60000047ab9 */ /* 0x000fe40000000a00 */
[----:B------:R-:W3:Y:S01]  /*cd70*/  LDL.LU R3, [R1+0x28] ;  /* 0x0000280001037983 */ /* 0x000ee20000300800 */
[----:B------:R-:W-:Y:S01]  /*cd80*/  BSSY B6, `(.L_x_1109) ;  /* 0x000001a000067945 */ /* 0x000fe20003800000 */
[----:B0-----:R-:W-:-:S05]  /*cd90*/  VIADD R2, R2, 0x22400 ;  /* 0x0002240002027836 */ /* 0x001fca0000000000 */
[----:B------:R-:W-:Y:S01]  /*cda0*/  LOP3.LUT P0, RZ, R2, 0x3ff, RZ, 0xc0, !PT ;  /* 0x000003ff02ff7812 */ /* 0x000fe2000780c0ff */
[----:B--2---:R-:W-:-:S04]  /*cdb0*/  IMAD R0, R0, UR4, RZ ;  /* 0x0000000400007c24 */ /* 0x004fc8000f8e02ff */
[C---:B---3--:R-:W-:Y:S02]  /*cdc0*/  IMAD R0, R3.reuse, UR5, R0 ;  /* 0x0000000503007c24 */ /* 0x048fe4000f8e0200 */
[----:B------:R-:W-:-:S04]  /*cdd0*/  IMAD.WIDE.U32 R2, R3, UR4, RZ ;  /* 0x0000000403027c25 */ /* 0x000fc8000f8e00ff */
[----:B------:R-:W-:Y:S01]  /*cde0*/  IMAD.IADD R0, R3, 0x1, R0 ;  /* 0x0000000103007824 */ /* 0x000fe200078e0200 */
[----:B------:R0:W-:Y:S04]  /*cdf0*/  STL.64 [R1+0x40], R2 ;  /* 0x0000400201007387 */ /* 0x0001e80000100a00 */
[----:B------:R0:W-:Y:S01]  /*ce00*/  STL [R1+0x28], R0 ;  /* 0x0000280001007387 */ /* 0x0001e20000100800 */
        /* <DEDUP_REMOVED lines=12> */
[----:B-----5:R-:W-:Y:S02]  /*ced0*/  IMAD.MOV.U32 R8, RZ, RZ, 0x70 ;  /* 0x00000070ff087424 */ /* 0x020fe400078e00ff */
[----:B------:R-:W-:Y:S02]  /*cee0*/  IMAD.MOV.U32 R12, RZ, RZ, 0x1 ;  /* 0x00000001ff0c7424 */ /* 0x000fe400078e00ff */
[----:B------:R-:W-:-:S07]  /*cef0*/  IMAD.MOV.U32 R13, RZ, RZ, RZ ;  /* 0x000000ffff0d7224 */ /* 0x000fce00078e00ff */
[----:B------:R-:W-:-:S07]  /*cf00*/  LEPC R20, `(.L_x_1110) ;  /* 0x000000001014794e */ /* 0x000fce0000000000 */
[----:B0-----:R-:W-:Y:S05]  /*cf10*/  CALL.ABS.NOINC R2 ;  /* 0x0000000002007343 */ /* 0x001fea0003c00000 */
.L_x_1110:
[----:B------:R-:W-:Y:S05]  /*cf20*/  BSYNC B6 ;  /* 0x0000000000067941 */ /* 0x000fea0003800000 */
.L_x_1109:
[----:B------:R-:W2:Y:S01]  /*cf30*/  LDL.LU R6, [R1+0x28] ;  /* 0x0000280001067983 */ /* 0x000ea20000300800 */
[----:B------:R-:W-:Y:S01]  /*cf40*/  ULDC.64 UR4, c[0x0][0x3d8] ;  /* 0x0000f60000047ab9 */ /* 0x000fe20000000a00 */
[----:B------:R-:W-:Y:S02]  /*cf50*/  ULDC.64 UR6, c[0x0][0x390] ;  /* 0x0000e40000067ab9 */ /* 0x000fe40000000a00 */
[----:B0-----:R-:W2:Y:S04]  /*cf60*/  LDL.LU.64 R2, [R1+0x40] ;  /* 0x0000400001027983 */ /* 0x001ea80000300a00 */
[----:B------:R-:W3:Y:S04]  /*cf70*/  LDL.LU R0, [R1+0x50] ;  /* 0x0000500001007983 */ /* 0x000ee80000300800 */
[----:B------:R-:W4:Y:S04]  /*cf80*/  LDL.LU R5, [R1+0x58] ;  /* 0x0000580001057983 */ /* 0x000f280000300800 */
[----:B------:R-:W4:Y:S04]  /*cf90*/  LDL.LU R4, [R1+0x34] ;  /* 0x0000340001047983 */ /* 0x000f280000300800 */
[----:B------:R-:W4:Y:S01]  /*cfa0*/  LDL.LU R7, [R1+0x24] ;  /* 0x0000240001077983 */ /* 0x000f220000300800 */
[----:B-----5:R-:W0:Y:S01]  /*cfb0*/  S2R R8, SR_TID.X ;  /* 0x0000000000087919 */ /* 0x020e220000002100 */
[----:B--2---:R-:W-:-:S02]  /*cfc0*/  IMAD.MOV.U32 R3, RZ, RZ, R6 ;  /* 0x000000ffff037224 */ /* 0x004fc400078e0006 */
[----:B------:R-:W1:Y:S01]  /*cfd0*/  LDC R6, c[0x0][0x448] ;  /* 0x00011200ff067b82 */ /* 0x000e620000000800 */
[----:B---3--:R-:W-:Y:S02]  /*cfe0*/  IMAD R0, R0, UR4, RZ ;  /* 0x0000000400007c24 */ /* 0x008fe4000f8e02ff */
[----:B------:R-:W-:-:S04]  /*cff0*/  IMAD.WIDE.U32 R2, R18, UR4, R2 ;  /* 0x0000000412027c25 */ /* 0x000fc8000f8e0002 */
[----:B------:R-:W-:Y:S01]  /*d000*/  IMAD R0, R18, UR5, R0 ;  /* 0x0000000512007c24 */ /* 0x000fe2000f8e0200 */
[----:B------:R-:W-:-:S03]  /*d010*/  ULDC.64 UR4, c[0x0][0x3e0] ;  /* 0x0000f80000047ab9 */ /* 0x000fc60000000a00 */
[----:B------:R-:W-:Y:S02]  /*d020*/  IMAD.IADD R3, R3, 0x1, R0 ;  /* 0x0000000103037824 */ /* 0x000fe400078e0200 */
[----:B----4-:R-:W-:Y:S01]  /*d030*/  IMAD R0, R5, UR4, RZ ;  /* 0x0000000405007c24 */ /* 0x010fe2000f8e02ff */
[----:B-1----:R-:W-:Y:S01]  /*d040*/  ISETP.NE.AND P0, PT, R6, 0x1, PT ;  /* 0x000000010600780c */ /* 0x002fe20003f05270 */
[----:B------:R-:W-:-:S04]  /*d050*/  IMAD.WIDE.U32 R2, R4, UR4, R2 ;  /* 0x0000000404027c25 */ /* 0x000fc8000f8e0002 */
[----:B------:R-:W-:Y:S01]  /*d060*/  IMAD R0, R4, UR5, R0 ;  /* 0x0000000504007c24 */ /* 0x000fe2000f8e0200 */
[----:B------:R-:W-:-:S07]  /*d070*/  ULDC.64 UR4, c[0x0][0x3d0] ;  /* 0x0000f40000047ab9 */ /* 0x000fce0000000a00 */
[----:B------:R-:W1:Y:S08]  /*d080*/  @P0 LDC R4, c[0x0][0x44c] ;  /* 0x00011300ff040b82 */ /* 0x000e700000000800 */
[----:B------:R-:W2:Y:S01]  /*d090*/  @P0 LDC R5, c[0x0][0x450] ;  /* 0x00011400ff050b82 */ /* 0x000ea20000000800 */
[----:B------:R-:W-:Y:S02]  /*d0a0*/  IMAD.IADD R3, R3, 0x1, R0 ;  /* 0x0000000103037824 */ /* 0x000fe400078e0200 */
[----:B------:R-:W-:-:S02]  /*d0b0*/  IMAD.MOV.U32 R0, RZ, RZ, R7 ;  /* 0x000000ffff007224 */ /* 0x000fc400078e0007 */
[----:B-1----:R-:W-:-:S05]  /*d0c0*/  @P0 IMAD.HI.U32 R4, R7, R4, RZ ;  /* 0x0000000407040227 */ /* 0x002fca00078e00ff */
[----:B--2---:R-:W-:-:S04]  /*d0d0*/  @P0 SHF.R.U32.HI R0, RZ, R5, R4 ;  /* 0x00000005ff000219 */ /* 0x004fc80000011604 */
[--C-:B------:R-:W-:Y:S01]  /*d0e0*/  SHF.R.S32.HI R5, RZ, 0x1f, R0.reuse ;  /* 0x0000001fff057819 */ /* 0x100fe20000011400 */
[----:B------:R-:W-:-:S04]  /*d0f0*/  IMAD.MOV R4, RZ, RZ, -R0 ;  /* 0x000000ffff047224 */ /* 0x000fc800078e0a00 */
[----:B------:R-:W-:Y:S02]  /*d100*/  IMAD R5, R5, UR4, RZ ;  /* 0x0000000405057c24 */ /* 0x000fe4000f8e02ff */
[----:B------:R-:W-:-:S04]  /*d110*/  IMAD.WIDE.U32 R2, R0, UR4, R2 ;  /* 0x0000000400027c25 */ /* 0x000fc8000f8e0002 */
[----:B------:R-:W-:Y:S02]  /*d120*/  IMAD R4, R6, R4, R7 ;  /* 0x0000000406047224 */ /* 0x000fe400078e0207 */
[----:B------:R-:W-:Y:S01]  /*d130*/  IMAD R0, R0, UR5, R5 ;  /* 0x0000000500007c24 */ /* 0x000fe2000f8e0205 */
[----:B------:R-:W-:Y:S01]  /*d140*/  ULDC.64 UR4, c[0x0][0x3c8] ;  /* 0x0000f20000047ab9 */ /* 0x000fe20000000a00 */
[C---:B0-----:R-:W-:Y:S02]  /*d150*/  IMAD.SHL.U32 R7, R8.reuse, 0x8, RZ ;  /* 0x0000000808077824 */ /* 0x041fe400078e00ff */
[----:B------:R-:W-:Y:S01]  /*d160*/  IMAD.IADD R3, R3, 0x1, R0 ;  /* 0x0000000103037824 */ /* 0x000fe200078e0200 */
[----:B------:R-:W-:Y:S01]  /*d170*/  SHF.R.S32.HI R0, RZ, 0x1f, R4 ;  /* 0x0000001fff007819 */ /* 0x000fe20000011404 */
[----:B------:R-:W-:-:S04]  /*d180*/  IMAD.SHL.U32 R8, R8, 0x8, RZ ;  /* 0x0000000808087824 */ /* 0x000fc800078e00ff */
[----:B------:R-:W-:Y:S01]  /*d190*/  IMAD R0, R0, UR4, RZ ;  /* 0x0000000400007c24 */ /* 0x000fe2000f8e02ff */
[----:B------:R-:W-:Y:S01]  /*d1a0*/  LOP3.LUT R8, R8, 0x38, RZ, 0xc0, !PT ;  /* 0x0000003808087812 */ /* 0x000fe200078ec0ff */
[----:B------:R-:W-:Y:S01]  /*d1b0*/  IMAD.WIDE.U32 R2, R4, UR4, R2 ;  /* 0x0000000404027c25 */ /* 0x000fe2000f8e0002 */
[----:B------:R-:W-:Y:S01]  /*d1c0*/  LOP3.LUT R7, R7, 0x38, RZ, 0xc0, !PT ;  /* 0x0000003807077812 */ /* 0x000fe200078ec0ff */
[----:B------:R-:W-:Y:S01]  /*d1d0*/  ULDC UR4, c[0x0][0x3b8] ;  /* 0x0000ee0000047ab9 */ /* 0x000fe20000000800 */
[----:B------:R-:W-:Y:S01]  /*d1e0*/  LOP3.LUT R10, R8, 0x40, RZ, 0xfc, !PT ;  /* 0x00000040080a7812 */ /* 0x000fe200078efcff */
[----:B------:R-:W-:Y:S01]  /*d1f0*/  IMAD R0, R4, UR5, R0 ;  /* 0x0000000504007c24 */ /* 0x000fe2000f8e0200 */
[C---:B------:R-:W-:Y:S02]  /*d200*/  LOP3.LUT R9, R8.reuse, 0x80, RZ, 0xfc, !PT ;  /* 0x0000008008097812 */ /* 0x040fe400078efcff */
[----:B------:R-:W-:Y:S01]  /*d210*/  LOP3.LUT R8, R8, 0xc0, RZ, 0xfc, !PT ;  /* 0x000000c008087812 */ /* 0x000fe200078efcff */
[----:B------:R-:W-:Y:S01]  /*d220*/  IMAD.IADD R0, R3, 0x1, R0 ;  /* 0x0000000103007824 */ /* 0x000fe200078e0200 */
[----:B------:R-:W-:-:S02]  /*d230*/  LEA R4, P4, R2, UR6, 0x1 ;  /* 0x0000000602047c11 */ /* 0x000fc4000f8808ff */
[----:B------:R-:W-:Y:S02]  /*d240*/  ISETP.GE.AND P3, PT, R7, UR4, PT ;  /* 0x0000000407007c0c */ /* 0x000fe4000bf66270 */
[----:B------:R-:W-:Y:S02]  /*d250*/  ISETP.GE.AND P2, PT, R10, UR4, PT ;  /* 0x000000040a007c0c */ /* 0x000fe4000bf46270 */
[----:B------:R-:W-:Y:S02]  /*d260*/  ISETP.GE.AND P1, PT, R9, UR4, PT ;  /* 0x0000000409007c0c */ /* 0x000fe4000bf26270 */
[----:B------:R-:W-:Y:S01]  /*d270*/  ISETP.GE.AND P0, PT, R8, UR4, PT ;  /* 0x0000000408007c0c */ /* 0x000fe2000bf06270 */
[----:B------:R-:W-:Y:S01]  /*d280*/  UMOV UR4, 0xffffffff ;  /* 0xffffffff00047882 */ /* 0x000fe20000000000 */
[----:B------:R-:W-:Y:S02]  /*d290*/  LEA.HI.X R0, R2, UR7, R0, 0x1, P4 ;  /* 0x0000000702007c11 */ /* 0x000fe4000a0f0c00 */
[----:B------:R-:W-:Y:S09]  /*d2a0*/  BRA.DIV UR4, `(.L_x_1111) ;  /* 0x0000004e04487947 */ /* 0x000ff2000b800000 */
[----:B------:R-:W2:Y:S04]  /*d2b0*/  LDL.LU R9, [R1+0x38] ;  /* 0x0000380001097983 */ /* 0x000ea80000300800 */
[----:B------:R-:W3:Y:S04]  /*d2c0*/  LDL.LU R3, [R1+0x3c] ;  /* 0x00003c0001037983 */ /* 0x000ee80000300800 */
[----:B------:R-:W4:Y:S04]  /*d2d0*/  LDL.LU R10, [R1+0x4c] ;  /* 0x00004c00010a7983 */ /* 0x000f280000300800 */
[----:B------:R-:W5:Y:S04]  /*d2e0*/  LDL R8, [R1+0x10] ;  /* 0x0000100001087983 */ /* 0x000f680000100800 */
[----:B------:R-:W-:Y:S01]  /*d2f0*/  SHFL.IDX PT, R2, R0, RZ, 0x181f ;  /* 0x00181fff00027589 */ /* 0x000fe200000e0000 */
[----:B--2---:R-:W-:-:S03]  /*d300*/  IMAD R5, R9, R6, RZ ;  /* 0x0000000609057224 */ /* 0x004fc600078e02ff */
[----:B------:R-:W2:Y:S02]  /*d310*/  LDL.LU R9, [R1+0x54] ;  /* 0x0000540001097983 */ /* 0x000ea40000300800 */
[-C--:B---3--:R-:W-:Y:S02]  /*d320*/  ISETP.GE.AND P4, PT, R3, R5.reuse, PT ;  /* 0x000000050300720c */ /* 0x088fe40003f86270 */
[----:B------:R-:W3:Y:S01]  /*d330*/  LDL.LU R11, [R1+0x5c] ;  /* 0x00005c00010b7983 */ /* 0x000ee20000300800 */
[----:B------:R-:W-:-:S03]  /*d340*/  ISETP.GE.AND P5, PT, R17, R5, PT ;  /* 0x000000051100720c */ /* 0x000fc60003fa6270 */
[----:B------:R-:W0:Y:S10]  /*d350*/  SHFL.IDX PT, R3, R4, RZ, 0x181f ;  /* 0x00181fff04037589 */ /* 0x000e3400000e0000 */
[----:B0-----:R-:W-:-:S05]  /*d360*/  @!P5 LEA R3, P6, R7, R3, 0x1 ;  /* 0x000000030703d211 */ /* 0x001fca00078c08ff */
[----:B------:R-:W-:-:S05]  /*d370*/  @!P5 IMAD.X R2, RZ, RZ, R2, P6 ;  /* 0x000000ffff02d224 */ /* 0x000fca00030e0602 */
[----:B------:R-:W-:-:S04]  /*d380*/  @!P5 LOP3.LUT R3, R3, R2, RZ, 0x3c, !PT ;  /* 0x000000020303d212 */ /* 0x000fc800078e3cff */
[----:B------:R-:W-:-:S04]  /*d390*/  @!P5 LOP3.LUT R2, R3, R2, RZ, 0x3c, !PT ;  /* 0x000000020302d212 */ /* 0x000fc800078e3cff */
[----:B------:R-:W-:-:S05]  /*d3a0*/  @!P5 LOP3.LUT R3, R3, R2, RZ, 0x3c, !PT ;  /* 0x000000020303d212 */ /* 0x000fca00078e3cff */
[----:B------:R-:W-:Y:S01]  /*d3b0*/  @!PT LDS RZ, [RZ] ;  /* 0x00000000fffff984 */ /* 0x000fe20000000800 */
[----:B-----5:R-:W-:Y:S04]  /*d3c0*/  @!P5 LDGSTS.E.BYPASS.LTC128B.128 [R8+0x22400], desc[UR38][R2.64], !P3 ;  /* 0x224000000208dfae */ /* 0x020fe8000d901d66 */
[----:B------:R-:W-:Y:S04]  /*d3d0*/  @!P5 LDGSTS.E.BYPASS.LTC128B.128 [R8+0x26400], desc[UR38][R2.64+0x80], !P2 ;  /* 0x264000800208dfae */ /* 0x000fe8000d101d66 */
[----:B------:R-:W-:Y:S04]  /*d3e0*/  @!P5 LDGSTS.E.BYPASS.LTC128B.128 [R8+0x2a400], desc[UR38][R2.64+0x100], !P1 ;  /* 0x2a4001000208dfae */ /* 0x000fe8000c901d66 */
[----:B------:R0:W-:Y:S04]  /*d3f0*/  @!P5 LDGSTS.E.BYPASS.LTC128B.128 [R8+0x2e400], desc[UR38][R2.64+0x180], !P0 ;  /* 0x2e4001800208dfae */ /* 0x0001e8000c101d66 */
        /* <DEDUP_REMOVED lines=10> */
[----:B0-----:R-:W0:Y:S04]  /*d4a0*/  SHFL.IDX PT, R2, R4, 0x2, 0x181f ;  /* 0x00581f0004027f89 */ /* 0x001e2800000e0000 */
[----:B------:R-:W1:Y:S02]  /*d4b0*/  SHFL.IDX PT, R6, R0, 0x2, 0x181f ;  /* 0x00581f0000067f89 */ /* 0x000e6400000e0000 */
[----:B0-----:R-:W-:-:S05]  /*d4c0*/  @!P4 LEA R2, P6, R7, R2, 0x1 ;  /* 0x000000020702c211 */ /* 0x001fca00078c08ff */
[----:B-1----:R-:W-:-:S05]  /*d4d0*/  @!P4 IMAD.X R3, RZ, RZ, R6, P6 ;  /* 0x000000ffff03c224 */ /* 0x002fca00030e0606 */
        /* <DEDUP_REMOVED lines=9> */
[----:B-1----:R-:W-:-:S05]  /*d570*/  @!P4 IMAD.X R3, RZ, RZ, R6, P6 ;  /* 0x000000ffff03c224 */ /* 0x002fca00030e0606 */
[----:B------:R-:W-:Y:S04]  /*d580*/  @!P4 LDGSTS.E.BYPASS.LTC128B.128 [R8+0x23c00], desc[UR38][R2.64], !P3 ;  /* 0x23c000000208cfae */ /* 0x000fe8000d901d66 */
[----:B------:R-:W-:Y:S04]  /*d590*/  @!P4 LDGSTS.E.BYPASS.LTC128B.128 [R8+0x27c00], desc[UR38][R2.64+0x80], !P2 ;  /* 0x27c000800208cfae */ /* 0x000fe8000d101d66 */
[----:B------:R-:W-:Y:S04]  /*d5a0*/  @!P4 LDGSTS.E.BYPASS.LTC128B.128 [R8+0x2bc00], desc[UR38][R2.64+0x100], !P1 ;  /* 0x2bc001000208cfae */ /* 0x000fe8000c901d66 */
[----:B------:R0:W-:Y:S04]  /*d5b0*/  @!P4 LDGSTS.E.BYPASS.LTC128B.128 [R8+0x2fc00], desc[UR38][R2.64+0x180], !P0 ;  /* 0x2fc001800208cfae */ /* 0x0001e8000c101d66 */
[----:B------:R-:W-:Y:S04]  /*d5c0*/  SHFL.IDX PT, R6, R0, 0x4, 0x181f ;  /* 0x00981f0000067f89 */ /* 0x000fe800000e0000 */
[----:B0-----:R-:W0:Y:S01]  /*d5d0*/  SHFL.IDX PT, R2, R4, 0x4, 0x181f ;  /* 0x00981f0004027f89 */ /* 0x001e2200000e0000 */
[----:B---3--:R-:W-:-:S13]  /*d5e0*/  ISETP.GE.AND P4, PT, R11, R5, PT ;  /* 0x000000050b00720c */ /* 0x008fda0003f86270 */
[----:B0-----:R-:W-:-:S05]  /*d5f0*/  @!P4 LEA R2, P6, R7, R2, 0x1 ;  /* 0x000000020702c211 */ /* 0x001fca00078c08ff */
[----:B------:R-:W-:-:S05]  /*d600*/  @!P4 IMAD.X R3, RZ, RZ, R6, P6 ;  /* 0x000000ffff03c224 */ /* 0x000fca00030e0606 */
[----:B------:R-:W-:Y:S04]  /*d610*/  @!P4 LDGSTS.E.BYPASS.LTC128B.128 [R8+0x24400], desc[UR38][R2.64], !P3 ;  /* 0x244000000208cfae */ /* 0x000fe8000d901d66 */
[----:B------:R-:W-:Y:S04]  /*d620*/  @!P4 LDGSTS.E.BYPASS.LTC128B.128 [R8+0x28400], desc[UR38][R2.64+0x80], !P2 ;  /* 0x284000800208cfae */ /* 0x000fe8000d101d66 */
[----:B------:R-:W-:Y:S04]  /*d630*/  @!P4 LDGSTS.E.BYPASS.LTC128B.128 [R8+0x2c400], desc[UR38][R2.64+0x100], !P1 ;  /* 0x2c4001000208cfae */ /* 0x000fe8000c901d66 */
[----:B------:R0:W-:Y:S04]  /*d640*/  @!P4 LDGSTS.E.BYPASS.LTC128B.128 [R8+0x30400], desc[UR38][R2.64+0x180], !P0 ;  /* 0x304001800208cfae */ /* 0x0001e8000c101d66 */
[----:B------:R-:W-:Y:S04]  /*d650*/  SHFL.IDX PT, R6, R0, 0x5, 0x181f ;  /* 0x00b81f0000067f89 */ /* 0x000fe800000e0000 */
[----:B0-----:R-:W0:Y:S01]  /*d660*/  SHFL.IDX PT, R2, R4, 0x5, 0x181f ;  /* 0x00b81f0004027f89 */ /* 0x001e2200000e0000 */
[----:B----4-:R-:W-:-:S13]  /*d670*/  ISETP.GE.AND P4, PT, R10, R5, PT ;  /* 0x000000050a00720c */ /* 0x010fda0003f86270 */
        /* <DEDUP_REMOVED lines=8> */
[----:B--2---:R-:W-:-:S13]  /*d700*/  ISETP.GE.AND P4, PT, R9, R5, PT ;  /* 0x000000050900720c */ /* 0x004fda0003f86270 */
[----:B0-----:R-:W-:-:S05]  /*d710*/  @!P4 LEA R2, P5, R7, R2, 0x1 ;  /* 0x000000020702c211 */ /* 0x001fca00078a08ff */
[----:B------:R-:W-:-:S05]  /*d720*/  @!P4 IMAD.X R3, RZ, RZ, R6, P5 ;  /* 0x000000ffff03c224 */ /* 0x000fca00028e0606 */
[----:B------:R-:W-:Y:S04]  /*d730*/  @!P4 LDGSTS.E.BYPASS.LTC128B.128 [R8+0x25400], desc[UR38][R2.64], !P3 ;  /* 0x254000000208cfae */ /* 0x000fe8000d901d66 */
[----:B------:R-:W-:Y:S04]  /*d740*/  @!P4 LDGSTS.E.BYPASS.LTC128B.128 [R8+0x29400], desc[UR38][R2.64+0x80], !P2 ;  /* 0x294000800208cfae */ /* 0x000fe8000d101d66 */
[----:B------:R-:W-:Y:S04]  /*d750*/  @!P4 LDGSTS.E.BYPASS.LTC128B.128 [R8+0x2d400], desc[UR38][R2.64+0x100], !P1 ;  /* 0x2d4001000208cfae */ /* 0x000fe8000c901d66 */
[----:B------:R0:W-:Y:S04]  /*d760*/  @!P4 LDGSTS.E.BYPASS.LTC128B.128 [R8+0x31400], desc[UR38][R2.64+0x180], !P0 ;  /* 0x314001800208cfae */ /* 0x0001e8000c101d66 */
[----:B------:R1:W2:Y:S04]  /*d770*/  SHFL.IDX PT, R6, R0, 0x7, 0x181f ;  /* 0x00f81f0000067f89 */ /* 0x0002a800000e0000 */
[----:B0-----:R1:W0:Y:S02]  /*d780*/  SHFL.IDX PT, R2, R4, 0x7, 0x181f ;  /* 0x00f81f0004027f89 */ /* 0x00122400000e0000 */
.L_x_1251:
[----:B-1----:R-:W3:Y:S01]  /*d790*/  LDL.LU R0, [R1+0x68] ;  /* 0x0000680001007983 */ /* 0x002ee20000300800 */
[----:B------:R-:W-:Y:S01]  /*d7a0*/  BSSY B0, `(.L_x_1112) ;  /* 0x000000d000007945 */ /* 0x000fe20003800000 */
[----:B---3--:R-:W-:-:S13]  /*d7b0*/  ISETP.GE.AND P4, PT, R0, R5, PT ;  /* 0x000000050000720c */ /* 0x008fda0003f86270 */
[----:B------:R-:W-:Y:S05]  /*d7c0*/  @P4 BRA `(.L_x_1113) ;  /* 0x0000000000284947 */ /* 0x000fea0003800000 */
[----:B------:R-:W3:Y:S01]  /*d7d0*/  LDL R0, [R1+0x10] ;  /* 0x0000100001007983 */ /* 0x000ee20000100800 */
[----:B0-----:R-:W-:-:S05]  /*d7e0*/  LEA R2, P4, R7, R2, 0x1 ;  /* 0x0000000207027211 */ /* 0x001fca00078808ff */
[----:B--2---:R-:W-:-:S05]  /*d7f0*/  IMAD.X R3, RZ, RZ, R6, P4 ;  /* 0x000000ffff037224 */ /* 0x004fca00020e0606 */
[----:B------:R-:W-:Y:S01]  /*d800*/  @!PT LDS RZ, [RZ] ;  /* 0x00000000fffff984 */ /* 0x000fe20000000800 */
[----:B------:R-:W-:Y:S01]  /*d810*/  @!PT LDS RZ, [RZ] ;  /* 0x00000000fffff984 */ /* 0x000fe20000000800 */
[----:B------:R-:W-:Y:S01]  /*d820*/  @!PT LDS RZ, [RZ] ;  /* 0x00000000fffff984 */ /* 0x000fe20000000800 */
[----:B---3--:R1:W-:Y:S04]  /*d830*/  LDGSTS.E.BYPASS.LTC128B.128 [R0+0x25c00], desc[UR38][R2.64], !P3 ;  /* 0x25c0000002007fae */ /* 0x0083e8000d901d66 */
[----:B------:R1:W-:Y:S04]  /*d840*/  LDGSTS.E.BYPASS.LTC128B.128 [R0+0x29c00], desc[UR38][R2.64+0x80], !P2 ;  /* 0x29c0008002007fae */ /* 0x0003e8000d101d66 */
[----:B------:R1:W-:Y:S04]  /*d850*/  LDGSTS.E.BYPASS.LTC128B.128 [R0+0x2dc00], desc[UR38][R2.64+0x100], !P1 ;  /* 0x2dc0010002007fae */ /* 0x0003e8000c901d66 */
[----:B------:R1:W-:Y:S02]  /*d860*/  LDGSTS.E.BYPASS.LTC128B.128 [R0+0x31c00], desc[UR38][R2.64+0x180], !P0 ;  /* 0x31c0018002007fae */ /* 0x0003e4000c101d66 */
.L_x_1113:
[----:B------:R-:W-:Y:S05]  /*d870*/  BSYNC B0 ;  /* 0x0000000000007941 */ /* 0x000fea0003800000 */
.L_x_1112:
[----:B------:R3:W5:Y:S01]  /*d880*/  LDL R7, [R1+0x4] ;  /* 0x0000040001077983 */ /* 0x0007620000100800 */
[----:B------:R-:W-:Y:S01]  /*d890*/  PLOP3.LUT P0, PT, PT, PT, PT, 0x80, 0x0 ;  /* 0x000000000000781c */ /* 0x000fe20003f0f070 */
[----:B------:R-:W-:-:S12]  /*d8a0*/  NOP ;  /* 0x0000000000007918 */ /* 0x000fd80000000000 */
.L_x_1114:
[----:B01----:R-:W4:Y:S01]  /*d8b0*/  LDL R2, [R1+0x4] ;  /* 0x0000040001027983 */ /* 0x003f220000100800 */
[----:B------:R-:W-:Y:S02]  /*d8c0*/  PLOP3.LUT P1, PT, P1, P0, PT, 0xa2, 0x0 ;  /* 0x000000000000781c */ /* 0x000fe40000f21472 */
[----:B----4-:R-:W-:-:S08]  /*d8d0*/  @P0 R2UR P1, UR4, R2 ;  /* 0x00000000020402ca */ /* 0x010fd00000020000 */
[----:B------:R-:W-:-:S05]  /*d8e0*/  @P0 PLOP3.LUT P0, PT, P1, PT, PT, 0x80, 0x0 ;  /* 0x000000000000081c */ /* 0x000fca0000f0f070 */
[----:B------:R-:W-:Y:S01]  /*d8f0*/  @!P1 SYNCS.ARRIVE.TRANS64.RED.A0T1 RZ, [UR4+0x32410], RZ ;  /* 0x032410ffffff99a7 */ /* 0x000fe20008200404 */
[----:B------:R-:W-:Y:S07]  /*d900*/  @!P1 ARRIVES.LDGSTSBAR.64.TRANSCNT [UR4+0x32410] ;  /* 0x03241000ff0099b0 */ /* 0x000fee0008000a84 */
[----:B------:R-:W-:Y:S05]  /*d910*/  @P0 BRA.U.ANY `(.L_x_1114) ;  /* 0xfffffffd00e40947 */ /* 0x000fea000393ffff */
[----:B------:R-:W4:Y:S02]  /*d920*/  LDL.LU R3, [R1+0x6c] ;  /* 0x00006c0001037983 */ /* 0x000f240000300800 */
[----:B----4-:R-:W-:-:S05]  /*d930*/  VIADD R3, R3, 0x1 ;  /* 0x0000000103037836 */ /* 0x010fca0000000000 */
        /* <DEDUP_REMOVED lines=10> */
.L_x_1252:
[----:B------:R-:W-:Y:S05]  /*d9e0*/  BSYNC B0 ;  /* 0x0000000000007941 */ /* 0x000fea0003800000 */
.L_x_1115:
[----:B0-----:R-:W4:Y:S01]  /*d9f0*/  LDL R2, [R1+0x14] ;  /* 0x0000140001027983 */ /* 0x001f220000100800 */
[----:B------:R-:W-:Y:S01]  /*da00*/  BSSY B0, `(.L_x_1117) ;  /* 0x0000063000007945 */ /* 0x000fe20003800000 */
[----:B----4-:R-:W-:-:S13]  /*da10*/  LOP3.LUT P0, RZ, R2, 0x1, RZ, 0xc0, !PT ;  /* 0x0000000102ff7812 */ /* 0x010fda000780c0ff */
[----:B------:R-:W-:Y:S05]  /*da20*/  @!P0 BRA `(.L_x_1118) ;  /* 0x0000000400808947 */ /* 0x000fea0003800000 */
[----:B------:R-:W4:Y:S04]  /*da30*/  LDL R2, [R1+0x4] ;  /* 0x0000040001027983 */ /* 0x000f280000100800 */
[----:B------:R-:W2:Y:S01]  /*da40*/  LDL R4, [R1+0x18] ;  /* 0x0000180001047983 */ /* 0x000ea20000100800 */
[----:B------:R-:W0:Y:S01]  /*da50*/  S2R R3, SR_TID.X ;  /* 0x0000000000037919 */ /* 0x000e220000002100 */
[----:B----4-:R-:W-:Y:S02]  /*da60*/  IMAD.MOV.U32 R5, RZ, RZ, R2 ;  /* 0x000000ffff057224 */ /* 0x010fe400078e0002 */
[----:B------:R-:W4:Y:S01]  /*da70*/  LDL R2, [R1+0x8] ;  /* 0x0000080001027983 */ /* 0x000f220000100800 */
[----:B--2---:R-:W-:Y:S01]  /*da80*/  SHF.L.U32 R0, R4, 0x1f, RZ ;  /* 0x0000001f04007819 */ /* 0x004fe200000006ff */
[----:B------:R-:W-:Y:S01]  /*da90*/  BSSY B1, `(.L_x_1119) ;  /* 0x0000006000017945 */ /* 0x000fe20003800000 */
[----:B0-----:R-:W-:-:S04]  /*daa0*/  LOP3.LUT R3, R3, 0x7f, RZ, 0xc0, !PT ;  /* 0x0000007f03037812 */ /* 0x001fc800078ec0ff */
[----:B------:R-:W-:Y:S01]  /*dab0*/  ISETP.NE.AND P1, PT, R3, RZ, PT ;  /* 0x000000ff0300720c */ /* 0x000fe20003f25270 */
[----:B----4-:R-:W-:-:S04]  /*dac0*/  IMAD R2, R2, 0x8, R5 ;  /* 0x0000000802027824 */ /* 0x010fc800078e0205 */
[----:B------:R-:W0:Y:S02]  /*dad0*/  SYNCS.PHASECHK.TRANS64.TRYWAIT P0, [R2+URZ+0x32460], R0 ;  /* 0x03246000020075a7 */ /* 0x000e24000800017f */
[----:B0-----:R-:W-:Y:S06]  /*dae0*/  @!P0 BRA `(.L_x_1120) ;  /* 0x0000005000a08947 */ /* 0x001fec0003800000 */
.L_x_1253:
[----:B------:R-:W-:Y:S05]  /*daf0*/  BSYNC B1 ;  /* 0x0000000000017941 */ /* 0x000fea0003800000 */
.L_x_1119:
        /* <DEDUP_REMOVED lines=9> */
.L_x_1122:
[----:B------:R-:W-:Y:S05]  /*db90*/  BSYNC B1 ;  /* 0x0000000000017941 */ /* 0x000fea0003800000 */
.L_x_1121:
[----:B------:R-:W2:Y:S04]  /*dba0*/  LDL R5, [R1+0x4] ;  /* 0x0000040001057983 */ /* 0x000ea80000100800 */
[----:B------:R-:W2:Y:S04]  /*dbb0*/  LDL R3, [R1+0x8] ;  /* 0x0000080001037983 */ /* 0x000ea80000100800 */
[----:B------:R-:W4:Y:S04]  /*dbc0*/  LDL R4, [R1+0x20] ;  /* 0x0000200001047983 */ /* 0x000f280000100800 */
[----:B0-----:R-:W4:Y:S01]  /*dbd0*/  LDL R0, [R1+0x70] ;  /* 0x0000700001007983 */ /* 0x001f220000100800 */
        /* <DEDUP_REMOVED lines=8> */
[----:B----4-:R-:W-:Y:S02]  /*dc60*/  IMAD R0, R0, 0x60, R4 ;  /* 0x0000006000007824 */ /* 0x010fe400078e0204 */
[----:B------:R-:W-:-:S07]  /*dc70*/  VIADD R4, R3, 0x400 ;  /* 0x0000040003047836 */ /* 0x000fce0000000000 */
.L_x_1123:
        /* <DEDUP_REMOVED lines=16> */
.L_x_1124:
        /* <DEDUP_REMOVED lines=16> */
.L_x_1125:
        /* <DEDUP_REMOVED lines=16> */
.L_x_1126:
        /* <DEDUP_REMOVED lines=11> */
.L_x_1118:
[----:B------:R-:W-:Y:S05]  /*e030*/  BSYNC B0 ;  /* 0x0000000000007941 */ /* 0x000fea0003800000 */
.L_x_1117:
[----:B------:R-:W4:Y:S01]  /*e040*/  LDL.LU R4, [R1+0x48] ;  /* 0x0000480001047983 */ /* 0x000f220000300800 */
[----:B------:R-:W-:Y:S01]  /*e050*/  BSSY B0, `(.L_x_1127) ;  /* 0x000020f000007945 */ /* 0x000fe20003800000 */
[----:B----4-:R-:W-:-:S13]  /*e060*/  ISETP.GE.AND P0, PT, R4, 0x61, PT ;  /* 0x000000610400780c */ /* 0x010fda0003f06270 */
        /* <DEDUP_REMOVED lines=12> */
[----:B------:R-:W4:Y:S04]  /*e130*/  LDL.LU R4, [R1+0x8] ;  /* 0x0000080001047983 */ /* 0x000f280000300800 */
[----:B-----5:R-:W3:Y:S01]  /*e140*/  LDL.LU R7, [R1+0x18] ;  /* 0x0000180001077983 */ /* 0x020ee20000300800 */
[----:B------:R-:W-:Y:S01]  /*e150*/  BSSY B1, `(.L_x_1131) ;  /* 0x00000a5000017945 */ /* 0x000fe20003800000 */
[----:B--2---:R-:W-:Y:S01]  /*e160*/  LOP3.LUT P2, RZ, R5, 0x1, RZ, 0xc0, !PT ;  /* 0x0000000105ff7812 */ /* 0x004fe2000784c0ff */
[----:B----4-:R-:W-:-:S05]  /*e170*/  VIADD R2, R4, 0x1 ;  /* 0x0000000104027836 */ /* 0x010fca0000000000 */
[----:B------:R-:W-:-:S04]  /*e180*/  ISETP.NE.AND P0, PT, R2, 0x2, PT ;  /* 0x000000020200780c */ /* 0x000fc80003f05270 */
[----:B------:R-:W-:Y:S02]  /*e190*/  SEL R3, RZ, 0x1, P0 ;  /* 0x00000001ff037807 */ /* 0x000fe40000000000 */
[----:B------:R-:W-:Y:S02]  /*e1a0*/  SEL R8, R2, RZ, P0 ;  /* 0x000000ff02087207 */ /* 0x000fe40000000000 */
[----:B---3--:R-:W-:-:S05]  /*e1b0*/  LOP3.LUT R7, R7, R3, RZ, 0x3c, !PT ;  /* 0x0000000307077212 */ /* 0x008fca00078e3cff */
        /* <DEDUP_REMOVED lines=27> */
.L_x_1133:
        /* <DEDUP_REMOVED lines=9> */
.L_x_1254:
[----:B------:R-:W-:Y:S05]  /*e400*/  BSYNC B3 ;  /* 0x0000000000037941 */ /* 0x000fea0003800000 */
.L_x_1134:
        /* <DEDUP_REMOVED lines=9> */
.L_x_1137:
[----:B------:R-:W-:Y:S05]  /*e4a0*/  BSYNC B3 ;  /* 0x0000000000037941 */ /* 0x000fea0003800000 */
.L_x_1136:
        /* <DEDUP_REMOVED lines=14> */
.L_x_1138:
        /* <DEDUP_REMOVED lines=14> */
.L_x_1255:
[----:B------:R-:W-:Y:S05]  /*e670*/  BSYNC B3 ;  /* 0x0000000000037941 */ /* 0x000fea0003800000 */
.L_x_1139:
        /* <DEDUP_REMOVED lines=11> */
.L_x_1142:
[----:B------:R-:W-:Y:S05]  /*e730*/  BSYNC B3 ;  /* 0x0000000000037941 */ /* 0x000fea0003800000 */
.L_x_1141:
        /* <DEDUP_REMOVED lines=11> */
.L_x_1143:
        /* <DEDUP_REMOVED lines=16> */
.L_x_1144:
        /* <DEDUP_REMOVED lines=16> */
.L_x_1145:
        /* <DEDUP_REMOVED lines=16> */
.L_x_1146:
        /* <DEDUP_REMOVED lines=11> */
.L_x_1132:
[----:B------:R-:W-:Y:S05]  /*eba0*/  BSYNC B1 ;  /* 0x0000000000017941 */ /* 0x000fea0003800000 */
.L_x_1131:
[----:B------:R-:W2:Y:S02]  /*ebb0*/  LDL.LU R4, [R1+0x30] ;  /* 0x0000300001047983 */ /* 0x000ea40000300800 */
[----:B--2---:R-:W-:-:S07]  /*ebc0*/  VIADD R0, R4, 0xfffffffd ;  /* 0xfffffffd04007836 */ /* 0x004fce0000000000 */
.L_x_1130:
[----:B------:R-:W-:Y:S05]  /*ebd0*/  BSYNC B2 ;  /* 0x0000000000027941 */ /* 0x000fea0003800000 */
.L_x_1129:
[----:B------:R-:W2:Y:S01]  /*ebe0*/  LDL.LU R2, [R1+0x2c] ;  /* 0x00002c0001027983 */ /* 0x000ea20000300800 */
[----:B------:R-:W-:-:S05]  /*ebf0*/  IMAD.MOV R6, RZ, RZ, -R6 ;  /* 0x000000ffff067224 */ /* 0x000fca00078e0a06 */
[----:B--2---:R-:W-:-:S13]  /*ec00*/  ISETP.NE.AND P0, PT, R2, R6, PT ;  /* 0x000000060200720c */ /* 0x004fda0003f05270 */
[----:B------:R-:W-:Y:S05]  /*ec10*/  @!P0 BRA `(.L_x_1128) ;  /* 0x0000001400488947 */ /* 0x000fea0003800000 */
.L_x_1179:
[----:B------:R-:W2:Y:S04]  /*ec20*/  LDL R4, [R1+0x14] ;  /* 0x0000140001047983 */ /* 0x000ea80000100800 */
[----:B0-----:R-:W0:Y:S04]  /*ec30*/  LDL.LU R3, [R1+0x8] ;  /* 0x0000080001037983 */ /* 0x001e280000300800 */
[----:B------:R-:W4:Y:S01]  /*ec40*/  LDL.LU R2, [R1+0x18] ;  /* 0x0000180001027983 */ /* 0x000f220000300800 */
[----:B------:R-:W-:Y:S05]  /*ec50*/  YIELD ;  /* 0x0000000000007946 */ /* 0x000fea0003800000 */
[----:B------:R-:W-:Y:S01]  /*ec60*/  BSSY B1, `(.L_x_1147) ;  /* 0x00000a2000017945 */ /* 0x000fe20003800000 */
[----:B--2---:R-:W-:Y:S01]  /*ec70*/  LOP3.LUT P1, RZ, R4, 0x1, RZ, 0xc0, !PT ;  /* 0x0000000104ff7812 */ /* 0x004fe2000782c0ff */
[----:B0----5:R-:W-:-:S05]  /*ec80*/  VIADD R7, R3, 0x1 ;  /* 0x0000000103077836 */ /* 0x021fca0000000000 */
[----:B------:R-:W-:-:S04]  /*ec90*/  ISETP.NE.AND P0, PT, R7, 0x2, PT ;  /* 0x000000020700780c */ /* 0x000fc80003f05270 */
[----:B------:R-:W-:Y:S02]  /*eca0*/  SEL R6, RZ, 0x1, P0 ;  /* 0x00000001ff067807 */ /* 0x000fe40000000000 */
[----:B------:R-:W-:Y:S02]  /*ecb0*/  SEL R7, R7, RZ, P0 ;  /* 0x000000ff07077207 */ /* 0x000fe40000000000 */
[----:B----4-:R-:W-:Y:S01]  /*ecc0*/  LOP3.LUT R6, R2, R6, RZ, 0x3c, !PT ;  /* 0x0000000602067212 */ /* 0x010fe200078e3cff */
[----:B------:R-:W-:Y:S06]  /*ecd0*/  @!P1 BRA `(.L_x_1148) ;  /* 0x0000000800689947 */ /* 0x000fec0003800000 */
[----:B------:R-:W-:Y:S01]  /*ece0*/  ULDC.64 UR4, c[0x0][0x418] ;  /* 0x0001060000047ab9 */ /* 0x000fe20000000a00 */
[----:B------:R-:W-:Y:S01]  /*ecf0*/  IMAD.MOV.U32 R8, RZ, RZ, R0 ;  /* 0x000000ffff087224 */ /* 0x000fe200078e0000 */
[----:B------:R-:W-:-:S04]  /*ed00*/  ISETP.NE.U32.AND P0, PT, RZ, UR4, PT ;  /* 0x00000004ff007c0c */ /* 0x000fc8000bf05070 */
[----:B------:R-:W-:-:S13]  /*ed10*/  ISETP.NE.AND.EX P0, PT, RZ, UR5, PT, P0 ;  /* 0x00000005ff007c0c */ /* 0x000fda000bf05300 */
[----:B------:R-:W-:Y:S05]  /*ed20*/  @!P0 BRA `(.L_x_1149) ;  /* 0x0000000000508947 */ /* 0x000fea0003800000 */
[----:B------:R-:W2:Y:S01]  /*ed30*/  LDL R10, [R1+0x1c] ;  /* 0x00001c00010a7983 */ /* 0x000ea20000100800 */
[----:B------:R-:W0:Y:S01]  /*ed40*/  LDC R5, c[0x0][0x43c] ;  /* 0x00010f00ff057b82 */ /* 0x000e220000000800 */
[----:B------:R-:W-:Y:S02]  /*ed50*/  ULDC.64 UR6, c[0x0][0x428] ;  /* 0x00010a0000067ab9 */ /* 0x000fe40000000a00 */
[----:B------:R-:W4:Y:S01]  /*ed60*/  LDL R9, [R1+0xc] ;  /* 0x00000c0001097983 */ /* 0x000f220000100800 */
[----:B0-----:R-:W-:-:S13]  /*ed70*/  ISETP.NE.AND P0, PT, R5, 0x1, PT ;  /* 0x000000010500780c */ /* 0x001fda0003f05270 */
[----:B------:R-:W0:Y:S02]  /*ed80*/  @P0 LDC.64 R2, c[0x0][0x440] ;  /* 0x00011000ff020b82 */ /* 0x000e240000000a00 */
[----:B0-----:R-:W-:-:S04]  /*ed90*/  @P0 IMAD.HI.U32 R4, R0, R2, RZ ;  /* 0x0000000200040227 */ /* 0x001fc800078e00ff */
[----:B------:R-:W-:Y:S01]  /*eda0*/  IMAD.MOV.U32 R2, RZ, RZ, R0 ;  /* 0x000000ffff027224 */ /* 0x000fe200078e0000 */
[----:B------:R-:W-:-:S04]  /*edb0*/  @P0 SHF.R.U32.HI R2, RZ, R3, R4 ;  /* 0x00000003ff020219 */ /* 0x000fc80000011604 */
[--C-:B------:R-:W-:Y:S01]  /*edc0*/  SHF.R.S32.HI R3, RZ, 0x1f, R2.reuse ;  /* 0x0000001fff037819 */ /* 0x100fe20000011402 */
[----:B------:R-:W-:-:S04]  /*edd0*/  IMAD.MOV R8, RZ, RZ, -R2 ;  /* 0x000000ffff087224 */ /* 0x000fc800078e0a02 */
[----:B------:R-:W-:Y:S02]  /*ede0*/  IMAD R8, R5, R8, R0 ;  /* 0x0000000805087224 */ /* 0x000fe400078e0200 */
[----:B--2---:R-:W-:-:S04]  /*edf0*/  IMAD R4, R10, UR6, RZ ;  /* 0x000000060a047c24 */ /* 0x004fc8000f8e02ff */
[C---:B----4-:R-:W-:Y:S02]  /*ee00*/  IMAD R4, R9.reuse, UR7, R4 ;  /* 0x0000000709047c24 */ /* 0x050fe4000f8e0204 */
[----:B------:R-:W-:-:S04]  /*ee10*/  IMAD.WIDE.U32 R2, R9, UR6, R2 ;  /* 0x0000000609027c25 */ /* 0x000fc8000f8e0002 */
[----:B------:R-:W-:Y:S01]  /*ee20*/  IMAD.IADD R3, R4, 0x1, R3 ;  /* 0x0000000104037824 */ /* 0x000fe200078e0203 */
[----:B------:R-:W-:-:S04]  /*ee30*/  LEA R4, P0, R2, UR4, 0x2 ;  /* 0x0000000402047c11 */ /* 0x000fc8000f8010ff */
[----:B------:R-:W-:-:S05]  /*ee40*/  LEA.HI.X R5, R2, UR5, R3, 0x2, P0 ;  /* 0x0000000502057c11 */ /* 0x000fca00080f1403 */
[----:B------:R-:W2:Y:S04]  /*ee50*/  LDG.E R2, desc[UR38][R4.64] ;  /* 0x0000002604027981 */ /* 0x000ea8000c1e1900 */
[----:B--2---:R0:W-:Y:S02]  /*ee60*/  STL [R1], R2 ;  /* 0x0000000201007387 */ /* 0x0041e40000100800 */
.L_x_1149:
[----:B0-----:R-:W2:Y:S01]  /*ee70*/  LDL R2, [R1+0x4] ;  /* 0x0000040001027983 */ /* 0x001ea20000100800 */
[----:B------:R-:W0:Y:S01]  /*ee80*/  S2R R3, SR_TID.X ;  /* 0x0000000000037919 */ /* 0x000e220000002100 */
[----:B------:R-:W-:Y:S01]  /*ee90*/  BSSY B2, `(.L_x_1150) ;  /* 0x0000007000027945 */ /* 0x000fe20003800000 */
[----:B0-----:R-:W-:-:S04]  /*eea0*/  LOP3.LUT R3, R3, 0x7f, RZ, 0xc0, !PT ;  /* 0x0000007f03037812 */ /* 0x001fc800078ec0ff */
[----:B------:R-:W-:Y:S01]  /*eeb0*/  ISETP.NE.AND P1, PT, R3, RZ, PT ;  /* 0x000000ff0300720c */ /* 0x000fe20003f25270 */
[----:B--2---:R-:W-:Y:S01]  /*eec0*/  IMAD R4, R7, 0x8, R2 ;  /* 0x0000000807047824 */ /* 0x004fe200078e0202 */
[----:B------:R-:W-:-:S04]  /*eed0*/  SHF.L.U32 R2, R6, 0x1f, RZ ;  /* 0x0000001f06027819 */ /* 0x000fc800000006ff */
[----:B------:R-:W0:Y:S02]  /*eee0*/  SYNCS.PHASECHK.TRANS64.TRYWAIT P0, [R4+URZ+0x32440], R2 ;  /* 0x03244002040075a7 */ /* 0x000e24000800017f */
[----:B0-----:R-:W-:Y:S05]  /*eef0*/  @!P0 BRA `(.L_x_1151) ;  /* 0x0000003c00d88947 */ /* 0x001fea0003800000 */
.L_x_1256:
[----:B------:R-:W-:Y:S05]  /*ef00*/  BSYNC B2 ;  /* 0x0000000000027941 */ /* 0x000fea0003800000 */
.L_x_1150:
        /* <DEDUP_REMOVED lines=9> */
.L_x_1153:
[----:B------:R-:W-:Y:S05]  /*efa0*/  BSYNC B2 ;  /* 0x0000000000027941 */ /* 0x000fea0003800000 */
.L_x_1152:
[----:B------:R-:W2:Y:S04]  /*efb0*/  LDL R3, [R1+0x4] ;  /* 0x0000040001037983 */ /* 0x000ea80000100800 */
[----:B------:R-:W4:Y:S01]  /*efc0*/  LDL R5, [R1+0x20] ;  /* 0x0000200001057983 */ /* 0x000f220000100800 */
        /* <DEDUP_REMOVED lines=8> */
[----:B----4-:R-:W-:Y:S02]  /*f050*/  IMAD R8, R8, 0x60, R5 ;  /* 0x0000006008087824 */ /* 0x010fe400078e0205 */
[----:B------:R-:W-:Y:S02]  /*f060*/  VIADD R3, R3, 0x1c400 ;  /* 0x0001c40003037836 */ /* 0x000fe40000000000 */
[----:B------:R-:W-:-:S07]  /*f070*/  VIADD R5, R4, 0x32430 ;  /* 0x0003243004057836 */ /* 0x000fce0000000000 */
.L_x_1154:
        /* <DEDUP_REMOVED lines=14> */
.L_x_1257:
[----:B------:R-:W-:Y:S05]  /*f160*/  BSYNC B2 ;  /* 0x0000000000027941 */ /* 0x000fea0003800000 */
.L_x_1155:
[----:B------:R-:W-:Y:S01]  /*f170*/  BSSY B2, `(.L_x_1157) ;  /* 0x000000b000027945 */ /* 0x000fe20003800000 */
[----:B01----:R-:W-:Y:S02]  /*f180*/  IMAD.MOV.U32 R2, RZ, RZ, 0x0 ;  /* 0x00000000ff027424 */ /* 0x003fe400078e00ff */
[----:B------:R-:W-:Y:S01]  /*f190*/  IMAD.MOV.U32 R3, RZ, RZ, 0x14f00000 ;  /* 0x14f00000ff037424 */ /* 0x000fe200078e00ff */
[----:B------:R-:W-:Y:S06]  /*f1a0*/  @P1 BRA `(.L_x_1158) ;  /* 0x00000000001c1947 */ /* 0x000fec0003800000 */
[----:B------:R-:W0:Y:S02]  /*f1b0*/  S2R R5, SR_TID.X ;  /* 0x0000000000057919 */ /* 0x000e240000002100 */
[----:B0-----:R-:W-:Y:S01]  /*f1c0*/  LOP3.LUT R10, R5, 0x1f, RZ, 0xc0, !PT ;  /* 0x0000001f050a7812 */ /* 0x001fe200078ec0ff */
[----:B------:R-:W-:-:S03]  /*f1d0*/  IMAD.MOV.U32 R5, RZ, RZ, 0xc000 ;  /* 0x0000c000ff057424 */ /* 0x000fc600078e00ff */
[----:B------:R-:W-:Y:S01]  /*f1e0*/  ISETP.NE.AND P0, PT, R10, RZ, PT ;  /* 0x000000ff0a00720c */ /* 0x000fe20003f05270 */
[----:B------:R0:W-:-:S12]  /*f1f0*/  SYNCS.ARRIVE.TRANS64 RZ, [R4+URZ+0x32450], R5 ;  /* 0x0324500504ff79a7 */ /* 0x0001d8000800003f */
[----:B0-----:R-:W-:Y:S05]  /*f200*/  @!P0 BRA `(.L_x_1158) ;  /* 0x0000000000048947 */ /* 0x001fea0003800000 */
[----:B------:R-:W-:Y:S01]  /*f210*/  BPT.TRAP 0x1 ;  /* 0x000000040000795c */ /* 0x000fe20000300000 */
.L_x_1158:
[----:B------:R-:W-:Y:S05]  /*f220*/  BSYNC B2 ;  /* 0x0000000000027941 */ /* 0x000fea0003800000 */
.L_x_1157:
[----:B------:R-:W2:Y:S01]  /*f230*/  LDL R5, [R1+0x4] ;  /* 0x0000040001057983 */ /* 0x000ea20000100800 */
        /* <DEDUP_REMOVED lines=9> */
.L_x_1159:
        /* <DEDUP_REMOVED lines=16> */
.L_x_1160:
        /* <DEDUP_REMOVED lines=16> */
.L_x_1161:
        /* <DEDUP_REMOVED lines=16> */
.L_x_1162:
        /* <DEDUP_REMOVED lines=11> */
.L_x_1148:
[----:B------:R-:W-:Y:S05]  /*f680*/  BSYNC B1 ;  /* 0x0000000000017941 */ /* 0x000fea0003800000 */
.L_x_1147:
[----:B------:R-:W2:Y:S01]  /*f690*/  LDL R2, [R1+0x14] ;  /* 0x0000140001027983 */ /* 0x000ea20000100800 */
[----:B------:R-:W-:Y:S01]  /*f6a0*/  VIADD R7, R7, 0x1 ;  /* 0x0000000107077836 */ /* 0x000fe20000000000 */
[----:B------:R-:W-:Y:S04]  /*f6b0*/  BSSY B1, `(.L_x_1163) ;  /* 0x00000a5000017945 */ /* 0x000fe80003800000 */
[----:B------:R-:W-:-:S04]  /*f6c0*/  ISETP.NE.AND P0, PT, R7, 0x2, PT ;  /* 0x000000020700780c */ /* 0x000fc80003f05270 */
[----:B------:R-:W-:Y:S02]  /*f6d0*/  SEL R9, R7, RZ, P0 ;  /* 0x000000ff07097207 */ /* 0x000fe40000000000 */
[----:B--2---:R-:W-:Y:S02]  /*f6e0*/  LOP3.LUT P2, RZ, R2, 0x1, RZ, 0xc0, !PT ;  /* 0x0000000102ff7812 */ /* 0x004fe4000784c0ff */
[----:B------:R-:W-:-:S04]  /*f6f0*/  SEL R2, RZ, 0x1, P0 ;  /* 0x00000001ff027807 */ /* 0x000fc80000000000 */
[----:B------:R-:W-:-:S05]  /*f700*/  LOP3.LUT R8, R6, R2, RZ, 0x3c, !PT ;  /* 0x0000000206087212 */ /* 0x000fca00078e3cff */
[----:B------:R0:W-:Y:S04]  /*f710*/  STL [R1+0x18], R8 ;  /* 0x0000180801007387 */ /* 0x0001e80000100800 */
[----:B------:R0:W-:Y:S01]  /*f720*/  STL [R1+0x8], R9 ;  /* 0x0000080901007387 */ /* 0x0001e20000100800 */
[----:B------:R-:W-:Y:S05]  /*f730*/  @!P2 BRA `(.L_x_1164) ;  /* 0x000000080070a947 */ /* 0x000fea0003800000 */
[----:B------:R-:W-:Y:S01]  /*f740*/  ULDC.64 UR4, c[0x0][0x418] ;  /* 0x0001060000047ab9 */ /* 0x000fe20000000a00 */
[----:B------:R-:W-:Y:S01]  /*f750*/  VIADD R6, R0, 0xffffffff ;  /* 0xffffffff00067836 */ /* 0x000fe20000000000 */
[----:B------:R-:W-:-:S04]  /*f760*/  ISETP.NE.U32.AND P0, PT, RZ, UR4, PT ;  /* 0x00000004ff007c0c */ /* 0x000fc8000bf05070 */
[----:B------:R-:W-:-:S13]  /*f770*/  ISETP.NE.AND.EX P0, PT, RZ, UR5, PT, P0 ;  /* 0x00000005ff007c0c */ /* 0x000fda000bf05300 */
[----:B------:R-:W-:Y:S05]  /*f780*/  @!P0 BRA `(.L_x_1165) ;  /* 0x0000000000508947 */ /* 0x000fea0003800000 */
[----:B------:R-:W2:Y:S01]  /*f790*/  LDL R11, [R1+0x1c] ;  /* 0x00001c00010b7983 */ /* 0x000ea20000100800 */
[----:B------:R-:W1:Y:S01]  /*f7a0*/  LDC R5, c[0x0][0x43c] ;  /* 0x00010f00ff057b82 */ /* 0x000e620000000800 */
[----:B------:R-:W-:Y:S02]  /*f7b0*/  ULDC.64 UR6, c[0x0][0x428] ;  /* 0x00010a0000067ab9 */ /* 0x000fe40000000a00 */
[----:B------:R-:W4:Y:S01]  /*f7c0*/  LDL R10, [R1+0xc] ;  /* 0x00000c00010a7983 */ /* 0x000f220000100800 */
        /* <DEDUP_REMOVED lines=16> */
.L_x_1165:
[----:B-1----:R-:W2:Y:S01]  /*f8d0*/  LDL R2, [R1+0x4] ;  /* 0x0000040001027983 */ /* 0x002ea20000100800 */
[----:B------:R-:W1:Y:S01]  /*f8e0*/  S2R R3, SR_TID.X ;  /* 0x0000000000037919 */ /* 0x000e620000002100 */
[----:B------:R-:W-:Y:S01]  /*f8f0*/  BSSY B2, `(.L_x_1166) ;  /* 0x0000007000027945 */ /* 0x000fe20003800000 */
[----:B-1----:R-:W-:-:S04]  /*f900*/  LOP3.LUT R3, R3, 0x7f, RZ, 0xc0, !PT ;  /* 0x0000007f03037812 */ /* 0x002fc800078ec0ff */
[----:B------:R-:W-:Y:S01]  /*f910*/  ISETP.NE.AND P1, PT, R3, RZ, PT ;  /* 0x000000ff0300720c */ /* 0x000fe20003f25270 */
[----:B--2---:R-:W-:Y:S01]  /*f920*/  IMAD R4, R9, 0x8, R2 ;  /* 0x0000000809047824 */ /* 0x004fe200078e0202 */
[----:B------:R-:W-:-:S04]  /*f930*/  SHF.L.U32 R2, R8, 0x1f, RZ ;  /* 0x0000001f08027819 */ /* 0x000fc800000006ff */
[----:B------:R-:W1:Y:S02]  /*f940*/  SYNCS.PHASECHK.TRANS64.TRYWAIT P0, [R4+URZ+0x32440], R2 ;  /* 0x03244002040075a7 */ /* 0x000e64000800017f */
[----:B-1----:R-:W-:Y:S05]  /*f950*/  @!P0 BRA `(.L_x_1167) ;  /* 0x0000003400688947 */ /* 0x002fea0003800000 */
.L_x_1258:
[----:B------:R-:W-:Y:S05]  /*f960*/  BSYNC B2 ;  /* 0x0000000000027941 */ /* 0x000fea0003800000 */
.L_x_1166:
        /* <DEDUP_REMOVED lines=9> */
.L_x_1169:
[----:B------:R-:W-:Y:S05]  /*fa00*/  BSYNC B2 ;  /* 0x0000000000027941 */ /* 0x000fea0003800000 */
.L_x_1168:
[----:B0-----:R-:W2:Y:S04]  /*fa10*/  LDL R8, [R1+0x4] ;  /* 0x0000040001087983 */ /* 0x001ea80000100800 */
        /* <DEDUP_REMOVED lines=13> */
.L_x_1170:
        /* <DEDUP_REMOVED lines=14> */
.L_x_1259:
[----:B------:R-:W-:Y:S05]  /*fbd0*/  BSYNC B2 ;  /* 0x0000000000027941 */ /* 0x000fea0003800000 */
.L_x_1171:
        /* <DEDUP_REMOVED lines=11> */
.L_x_1174:
[----:B------:R-:W-:Y:S05]  /*fc90*/  BSYNC B2 ;  /* 0x0000000000027941 */ /* 0x000fea0003800000 */
.L_x_1173:
[----:B------:R-:W2:Y:S04]  /*fca0*/  LDL R8, [R1+0x4] ;  /* 0x0000040001087983 */ /* 0x000ea80000100800 */
        /* <DEDUP_REMOVED lines=10> */
.L_x_1175:
        /* <DEDUP_REMOVED lines=16> */
.L_x_1176:
        /* <DEDUP_REMOVED lines=16> */
.L_x_1177:
        /* <DEDUP_REMOVED lines=16> */
.L_x_1178:
        /* <DEDUP_REMOVED lines=11> */
.L_x_1164:
[----:B------:R-:W-:Y:S05]  /*10100*/  BSYNC B1 ;  /* 0x0000000000017941 */ /* 0x000fea0003800000 */
.L_x_1163:
[C---:B------:R-:W-:Y:S01]  /*10110*/  ISETP.GT.AND P0, PT, R0.reuse, 0x1, PT ;  /* 0x000000010000780c */ /* 0x040fe20003f04270 */
[----:B------:R-:W-:-:S12]  /*10120*/  VIADD R0, R0, 0xfffffffe ;  /* 0xfffffffe00007836 */ /* 0x000fd80000000000 */
[----:B------:R-:W-:Y:S05]  /*10130*/  @P0 BRA `(.L_x_1179) ;  /* 0xffffffe800b80947 */ /* 0x000fea000383ffff */
.L_x_1128:
[----:B------:R-:W-:Y:S05]  /*10140*/  BSYNC B0 ;  /* 0x0000000000007941 */ /* 0x000fea0003800000 */
.L_x_1127:
[----:B------:R-:W4:Y:S04]  /*10150*/  LDL.LU R4, [R1+0x8] ;  /* 0x0000080001047983 */ /* 0x000f280000300800 */
[----:B------:R-:W2:Y:S01]  /*10160*/  LDL.LU R3, [R1+0x18] ;  /* 0x0000180001037983 */ /* 0x000ea20000300800 */
[----:B------:R-:W1:Y:S01]  /*10170*/  S2R R2, SR_TID.X ;  /* 0x0000000000027919 */ /* 0x000e620000002100 */
[----:B------:R-:W-:Y:S01]  /*10180*/  BSSY B0, `(.L_x_1180) ;  /* 0x0000015000007945 */ /* 0x000fe20003800000 */
[----:B-1----:R-:W-:-:S04]  /*10190*/  LOP3.LUT R2, R2, 0x7f, RZ, 0xc0, !PT ;  /* 0x0000007f02027812 */ /* 0x002fc800078ec0ff */
[----:B------:R-:W-:Y:S01]  /*101a0*/  ISETP.NE.AND P1, PT, R2, RZ, PT ;  /* 0x000000ff0200720c */ /* 0x000fe20003f25270 */
[----:B----4-:R-:W-:-:S05]  /*101b0*/  VIADD R0, R4, 0x1 ;  /* 0x0000000104007836 */ /* 0x010fca0000000000 */
[----:B------:R-:W-:-:S04]  /*101c0*/  ISETP.NE.AND P0, PT, R0, 0x2, PT ;  /* 0x000000020000780c */ /* 0x000fc80003f05270 */
[----:B------:R-:W-:-:S04]  /*101d0*/  SEL R2, RZ, 0x1, P0 ;  /* 0x00000001ff027807 */ /* 0x000fc80000000000 */
[----:B--2---:R-:W-:-:S05]  /*101e0*/  LOP3.LUT R3, R3, R2, RZ, 0x3c, !PT ;  /* 0x0000000203037212 */ /* 0x004fca00078e3cff */
[----:B------:R1:W-:Y:S01]  /*101f0*/  STL [R1+0x18], R3 ;  /* 0x0000180301007387 */ /* 0x0003e20000100800 */
[----:B------:R-:W-:Y:S05]  /*10200*/  @P1 BRA `(.L_x_1181) ;  /* 0x0000000000301947 */ /* 0x000fea0003800000 */
[----:B-1----:R-:W1:Y:S01]  /*10210*/  S2R R3, SR_LANEID ;  /* 0x0000000000037919 */ /* 0x002e620000000000 */
[----:B------:R-:W-:Y:S01]  /*10220*/  VOTEU.ANY UR4, UPT, PT ;  /* 0x0000000000047886 */ /* 0x000fe200038e0100 */
[----:B------:R-:W2:Y:S01]  /*10230*/  LDC.64 R4, c[0x0][0xd60] ;  /* 0x00035800ff047b82 */ /* 0x000ea20000000a00 */
[----:B------:R-:W1:Y:S02]  /*10240*/  FLO.U32 R2, UR4 ;  /* 0x0000000400027d00 */ /* 0x000e6400080e0000 */
[----:B-1----:R-:W-:-:S06]  /*10250*/  ISETP.EQ.U32.AND P1, PT, R2, R3, PT ;  /* 0x000000030200720c */ /* 0x002fcc0003f22070 */
[----:B------:R-:W2:Y:S07]  /*10260*/  POPC R3, UR4 ;  /* 0x0000000400037d09 */ /* 0x000eae0008000000 */
[----:B--2---:R-:W2:Y:S01]  /*10270*/  @P1 ATOMG.E.ADD.STRONG.GPU PT, R3, desc[UR38][R4.64], R3 ;  /* 0x00000003040319a8 */ /* 0x004ea200081ee1e6 */
[----:B------:R-:W1:Y:S02]  /*10280*/  S2R R6, SR_LTMASK ;  /* 0x0000000000067919 */ /* 0x000e640000003900 */
[----:B-1----:R-:W-:-:S04]  /*10290*/  LOP3.LUT R6, R6, UR4, RZ, 0xc0, !PT ;  /* 0x0000000406067c12 */ /* 0x002fc8000f8ec0ff */
[----:B0----5:R-:W0:Y:S01]  /*102a0*/  POPC R7, R6 ;  /* 0x0000000600077309 */ /* 0x021e220000000000 */
[----:B--2---:R-:W0:Y:S02]  /*102b0*/  SHFL.IDX PT, R2, R3, R2, 0x1f ;  /* 0x00001f0203027589 */ /* 0x004e2400000e0000 */
[----:B0-----:R-:W-:-:S07]  /*102c0*/  IADD3 R16, R2, UR40, R7 ;  /* 0x0000002802107c10 */ /* 0x001fce000fffe007 */
.L_x_1181:
[----:B------:R-:W-:Y:S05]  /*102d0*/  BSYNC B0 ;  /* 0x0000000000007941 */ /* 0x000fea0003800000 */
.L_x_1180:
[----:B------:R-:W-:-:S05]  /*102e0*/  SEL R0, R0, RZ, P0 ;  /* 0x000000ff00007207 */ /* 0x000fca0000000000 */
[----:B------:R2:W-:Y:S02]  /*102f0*/  STL [R1+0x8], R0 ;  /* 0x0000080001007387 */ /* 0x0005e40000100800 */
.L_x_1093:
[----:B------:R-:W-:Y:S05]  /*10300*/  BSYNC B7 ;  /* 0x0000000000077941 */ /* 0x000fea0003800000 */
.L_x_1091:
[----:B--23--:R-:W2:Y:S02]  /*10310*/  LDL R0, [R1+0x14] ;  /* 0x0000140001007983 */ /* 0x00cea40000100800 */
[----:B--2---:R-:W-:-:S13]  /*10320*/  LOP3.LUT P0, RZ, R0, 0x40, RZ, 0xc0, !PT ;  /* 0x0000004000ff7812 */ /* 0x004fda000780c0ff */
[----:B------:R-:W-:Y:S05]  /*10330*/  @!P0 BRA `(.L_x_1182) ;  /* 0x0000000000288947 */ /* 0x000fea0003800000 */
[----:B------:R-:W-:Y:S05]  /*10340*/  WARPSYNC.ALL ;  /* 0x0000000000007948 */ /* 0x000fea0003800000 */
[----:B------:R-:W2:Y:S08]  /*10350*/  S2UR UR5, SR_CgaCtaId ;  /* 0x00000000000579c3 */ /* 0x000eb00000008800 */
[----:B------:R-:W-:Y:S06]  /*10360*/  BAR.SYNC.DEFER_BLOCKING 0x5, 0x180 ;  /* 0x0146000000007b1d */ /* 0x000fec0000010000 */
[----:B------:R-:W-:-:S02]  /*10370*/  UMOV UR4, 0x400 ;  /* 0x0000040000047882 */ /* 0x000fc40000000000 */
[----:B--2---:R-:W-:-:S06]  /*10380*/  ULEA UR4, UR5, UR4, 0x18 ;  /* 0x0000000405047291 */ /* 0x004fcc000f8ec03f */
[----:B------:R-:W-:-:S05]  /*10390*/  IMAD.U32 R0, RZ, RZ, UR4 ;  /* 0x00000004ff007e24 */ /* 0x000fca000f8e00ff */
[----:B------:R2:W3:Y:S04]  /*103a0*/  LDS.128 R16, [R0+0x324d0] ;  /* 0x0324d00000107984 */ /* 0x0004e80000000c00 */
[----:B------:R2:W-:Y:S01]  /*103b0*/  STL [R1+0x4], R0 ;  /* 0x0000040001007387 */ /* 0x0005e20000100800 */
[----:B------:R-:W-:Y:S06]  /*103c0*/  BAR.ARV 0x4, 0x180 ;  /* 0x0106000000007b1d */ /* 0x000fec0000002000 */
[----:B------:R-:W-:Y:S05]  /*103d0*/  BRA `(.L_x_1183) ;  /* 0x0000000800487947 */ /* 0x000fea0003800000 */
.L_x_1182:
[----:B------:R-:W0:Y:S01]  /*103e0*/  S2R R0, SR_TID.X ;  /* 0x0000000000007919 */ /* 0x000e220000002100 */
[----:B------:R-:W-:Y:S01]  /*103f0*/  UMOV UR4, 0xffffffff ;  /* 0xffffffff00047882 */ /* 0x000fe20000000000 */
[----:B0----5:R-:W-:-:S04]  /*10400*/  LOP3.LUT R7, R0, 0x1f, RZ, 0xc0, !PT ;  /* 0x0000001f00077812 */ /* 0x021fc800078ec0ff */
[----:B------:R-:W-:Y:S01]  /*10410*/  ISETP.NE.AND P0, PT, R7, 0x1f, PT ;  /* 0x0000001f0700780c */ /* 0x000fe20003f05270 */
[----:B------:R-:W-:-:S12]  /*10420*/  BRA.DIV UR4, `(.L_x_1184) ;  /* 0x0000002a04dc7947 */ /* 0x000fd8000b800000 */
[----:B------:R-:W-:Y:S01]  /*10430*/  IMAD.IADD R0, R19, 0x1, R7 ;  /* 0x0000000113007824 */ /* 0x000fe200078e0207 */
[----:B------:R-:W-:-:S04]  /*10440*/  ULDC UR4, c[0x0][0xd3c] ;  /* 0x00034f0000047ab9 */ /* 0x000fc80000000800 */
[----:B------:R-:W-:-:S13]  /*10450*/  ISETP.GE.OR P1, PT, R0, UR4, !P0 ;  /* 0x0000000400007c0c */ /* 0x000fda000c726670 */
[----:B-1----:R-:W0:Y:S02]  /*10460*/  @!P1 LDC.64 R2, c[0x0][0xd80] ;  /* 0x00036000ff029b82 */ /* 0x002e240000000a00 */
[----:B0-----:R-:W-:-:S06]  /*10470*/  @!P1 IMAD.WIDE R2, R0, 0x4, R2 ;  /* 0x0000000400029825 */ /* 0x001fcc00078e0202 */
[----:B------:R0:W2:Y:S01]  /*10480*/  @!P1 LDG.E R3, desc[UR38][R2.64] ;  /* 0x0000002602039981 */ /* 0x0000a2000c1e1900 */
[C---:B------:R-:W-:Y:S02]  /*10490*/  ISETP.GE.U32.AND P2, PT, R7.reuse, 0x2, PT ;  /* 0x000000020700780c */ /* 0x040fe40003f46070 */
[C---:B------:R-:W-:Y:S01]  /*104a0*/  ISETP.GE.U32.AND P3, PT, R7.reuse, 0x4, PT ;  /* 0x000000040700780c */ /* 0x040fe20003f66070 */
[----:B------:R-:W-:Y:S01]  /*104b0*/  SHFL.IDX PT, R0, R16, RZ, 0x1f ;  /* 0x00001fff10007589 */ /* 0x000fe200000e0000 */
[C---:B------:R-:W-:Y:S02]  /*104c0*/  ISETP.GE.U32.AND P4, PT, R7.reuse, 0x8, PT ;  /* 0x000000080700780c */ /* 0x040fe40003f86070 */
[C---:B------:R-:W-:Y:S01]  /*104d0*/  ISETP.GE.U32.AND P5, PT, R7.reuse, 0x10, PT ;  /* 0x000000100700780c */ /* 0x040fe20003fa6070 */
[----:B------:R-:W-:Y:S01]  /*104e0*/  SHFL.IDX PT, R4, R16, 0x1, 0x1f ;  /* 0x00201f0010047f89 */ /* 0x000fe200000e0000 */
[----:B0-----:R-:W-:Y:S02]  /*104f0*/  IMAD.MOV.U32 R2, RZ, RZ, RZ ;  /* 0x000000ffff027224 */ /* 0x001fe400078e00ff */
[----:B--2---:R-:W-:Y:S01]  /*10500*/  @!P1 IMAD.MOV.U32 R2, RZ, RZ, R3 ;  /* 0x000000ffff029224 */ /* 0x004fe200078e0003 */
[----:B------:R-:W-:-:S04]  /*10510*/  ISETP.NE.AND P1, PT, R7, RZ, PT ;  /* 0x000000ff0700720c */ /* 0x000fc80003f25270 */
        /* <DEDUP_REMOVED lines=16> */
.L_x_1269:
[----:B------:R-:W-:Y:S02]  /*10620*/  ULDC UR4, c[0x0][0xd38] ;  /* 0x00034e0000047ab9 */ /* 0x000fe40000000800 */
[----:B------:R-:W-:-:S04]  /*10630*/  IMAD.U32 R16, RZ, RZ, UR4 ;  /* 0x00000004ff107e24 */ /* 0x000fc8000f8e00ff */
[----:B-1----:R-:W-:-:S04]  /*10640*/  IMAD R6, R6, R16, RZ ;  /* 0x0000001006067224 */ /* 0x002fc800078e02ff */
[----:B------:R-:W-:-:S05]  /*10650*/  IMAD.IADD R4, R4, 0x1, R6 ;  /* 0x0000000104047824 */ /* 0x000fca00078e0206 */
[----:B------:R-:W-:-:S13]  /*10660*/  ISETP.GT.AND P6, PT, R4, R0, PT ;  /* 0x000000000400720c */ /* 0x000fda0003fc4270 */
[----:B------:R-:W-:Y:S05]  /*10670*/  @P6 BRA `(.L_x_1185) ;  /* 0x00000000009c6947 */ /* 0x000fea0003800000 */
.L_x_1190:
[----:B------:R-:W1:Y:S01]  /*10680*/  LDC R2, c[0x0][0xd3c] ;  /* 0x00034f00ff027b82 */ /* 0x000e620000000800 */
[----:B------:R-:W-:-:S05]  /*10690*/  VIADD R19, R19, 0x1f ;  /* 0x0000001f13137836 */ /* 0x000fca0000000000 */
[----:B-1----:R-:W-:-:S13]  /*106a0*/  ISETP.GE.AND P6, PT, R19, R2, PT ;  /* 0x000000021300720c */ /* 0x002fda0003fc6270 */
[----:B------:R-:W-:Y:S05]  /*106b0*/  @P6 BRA `(.L_x_1186) ;  /* 0x0000000400446947 */ /* 0x000fea0003800000 */
[----:B0-----:R-:W0:Y:S01]  /*106c0*/  S2R R3, SR_TID.X ;  /* 0x0000000000037919 */ /* 0x001e220000002100 */
[----:B------:R-:W-:Y:S01]  /*106d0*/  BSSY B0, `(.L_x_1187) ;  /* 0x0000009000007945 */ /* 0x000fe20003800000 */
[----:B0-----:R-:W-:-:S05]  /*106e0*/  LOP3.LUT R3, R3, 0x1f, RZ, 0xc0, !PT ;  /* 0x0000001f03037812 */ /* 0x001fca00078ec0ff */
[----:B------:R-:W-:-:S05]  /*106f0*/  IMAD.IADD R5, R19, 0x1, R3 ;  /* 0x0000000113057824 */ /* 0x000fca00078e0203 */
[----:B------:R-:W-:Y:S01]  /*10700*/  ISETP.GE.OR P6, PT, R5, R2, !P0 ;  /* 0x000000020500720c */ /* 0x000fe200047c6670 */
[----:B------:R-:W-:-:S12]  /*10710*/  IMAD.MOV.U32 R2, RZ, RZ, RZ ;  /* 0x000000ffff027224 */ /* 0x000fd800078e00ff */
[----:B------:R-:W-:Y:S05]  /*10720*/  @P6 BRA `(.L_x_1188) ;  /* 0x00000000000c6947 */ /* 0x000fea0003800000 */
[----:B------:R-:W0:Y:S02]  /*10730*/  LDC.64 R2, c[0x0][0xd80] ;  /* 0x00036000ff027b82 */ /* 0x000e240000000a00 */
[----:B0-----:R-:W-:-:S06]  /*10740*/  IMAD.WIDE R2, R5, 0x4, R2 ;  /* 0x0000000405027825 */ /* 0x001fcc00078e0202 */
[----:B------:R0:W5:Y:S02]  /*10750*/  LDG.E R2, desc[UR38][R2.64] ;  /* 0x0000002602027981 */ /* 0x000164000c1e1900 */
.L_x_1188:
[----:B------:R-:W-:Y:S05]  /*10760*/  BSYNC B0 ;  /* 0x0000000000007941 */ /* 0x000fea0003800000 */
.L_x_1187:
[----:B------:R-:W-:-:S03]  /*10770*/  UMOV UR4, 0xffffffff ;  /* 0xffffffff00047882 */ /* 0x000fc60000000000 */
[----:B------:R-:W-:Y:S05]  /*10780*/  BRA.DIV UR4, `(.L_x_1189) ;  /* 0x0000002e04407947 */ /* 0x000fea000b800000 */
        /* <DEDUP_REMOVED lines=16> */
.L_x_1277:
[----:B------:R-:W-:Y:S02]  /*10890*/  ULDC UR4, c[0x0][0xd38] ;  /* 0x00034e0000047ab9 */ /* 0x000fe40000000800 */
[----:B------:R-:W-:-:S04]  /*108a0*/  IMAD.U32 R16, RZ, RZ, UR4 ;  /* 0x00000004ff107e24 */ /* 0x000fc8000f8e00ff */
[----:B-1----:R-:W-:-:S04]  /*108b0*/  IMAD R6, R6, R16, RZ ;  /* 0x0000001006067224 */ /* 0x002fc800078e02ff */
[----:B------:R-:W-:-:S05]  /*108c0*/  IMAD.IADD R4, R6, 0x1, R4 ;  /* 0x0000000106047824 */ /* 0x000fca00078e0204 */
[----:B------:R-:W-:-:S13]  /*108d0*/  ISETP.GT.AND P6, PT, R4, R0, PT ;  /* 0x000000000400720c */ /* 0x000fda0003fc4270 */
[----:B------:R-:W-:Y:S05]  /*108e0*/  @!P6 BRA `(.L_x_1190) ;  /* 0xfffffffc0064e947 */ /* 0x000fea000383ffff */
.L_x_1185:
        /* <DEDUP_REMOVED lines=8> */
.L_x_1281:
[----:B------:R-:W-:Y:S01]  /*10970*/  ISETP.NE.AND P0, PT, R5, RZ, PT ;  /* 0x000000ff0500720c */ /* 0x000fe20003f05270 */
[----:B-1----:R-:W-:-:S12]  /*10980*/  IMAD.MOV.U32 R2, RZ, RZ, RZ ;  /* 0x000000ffff027224 */ /* 0x002fd800078e00ff */
[----:B------:R-:W-:Y:S05]  /*10990*/  @!P0 BRA `(.L_x_1192) ;  /* 0x0000000000108947 */ /* 0x000fea0003800000 */
[----:B------:R-:W-:Y:S01]  /*109a0*/  UMOV UR4, 0xffffffff ;  /* 0xffffffff00047882 */ /* 0x000fe20000000000 */
[----:B------:R-:W-:Y:S02]  /*109b0*/  VIADD R12, R4, 0xffffffff ;  /* 0xffffffff040c7836 */ /* 0x000fe40000000000 */
[----:B------:R-:W-:Y:S05]  /*109c0*/  BRA.DIV UR4, `(.L_x_1193) ;  /* 0x0000002e04d07947 */ /* 0x000fea000b800000 */
[----:B------:R1:W3:Y:S02]  /*109d0*/  SHFL.IDX PT, R2, R3, R12, 0x1f ;  /* 0x00001f0c03027589 */ /* 0x0002e400000e0000 */
.L_x_1192:
        /* <DEDUP_REMOVED lines=31> */
.L_x_1186:
[----:B------:R-:W-:Y:S01]  /*10bd0*/  UMOV UR4, URZ ;  /* 0x0000003f00047c82 */ /* 0x000fe20008000000 */
[----:B------:R-:W-:Y:S01]  /*10be0*/  UMOV UR5, URZ ;  /* 0x0000003f00057c82 */ /* 0x000fe20008000000 */
[----:B------:R-:W-:Y:S01]  /*10bf0*/  ULDC UR6, c[0x0][0xd3c] ;  /* 0x00034f0000067ab9 */ /* 0x000fe20000000800 */
[----:B------:R-:W-:Y:S02]  /*10c00*/  IMAD.MOV.U32 R16, RZ, RZ, R0 ;  /* 0x000000ffff107224 */ /* 0x000fe400078e0000 */
[----:B------:R-:W-:Y:S02]  /*10c10*/  IMAD.U32 R17, RZ, RZ, UR4 ;  /* 0x00000004ff117e24 */ /* 0x000fe4000f8e00ff */
[----:B------:R-:W-:Y:S02]  /*10c20*/  IMAD.U32 R18, RZ, RZ, UR5 ;  /* 0x00000005ff127e24 */ /* 0x000fe4000f8e00ff */
[----:B------:R-:W-:-:S07]  /*10c30*/  IMAD.U32 R19, RZ, RZ, UR6 ;  /* 0x00000006ff137e24 */ /* 0x000fce000f8e00ff */
.L_x_1194:
[----:B0-----:R0:W2:Y:S01]  /*10c40*/  LDL R3, [R1+0x4] ;  /* 0x0000040001037983 */ /* 0x0010a20000100800 */
        /* <DEDUP_REMOVED lines=11> */
.L_x_1183:
[----:B------:R-:W-:Y:S02]  /*10d00*/  ULDC UR4, c[0x0][0xd3c] ;  /* 0x00034f0000047ab9 */ /* 0x000fe40000000800 */
[----:B---3--:R-:W-:-:S13]  /*10d10*/  ISETP.GE.AND P0, PT, R19, UR4, PT ;  /* 0x0000000413007c0c */ /* 0x008fda000bf06270 */
[----:B------:R-:W-:Y:S05]  /*10d20*/  @!P0 BRA `(.L_x_1195) ;  /* 0xffffffa000b88947 */ /* 0x000fea000383ffff */
[----:B------:R-:W-:Y:S05]  /*10d30*/  BSYNC B8 ;  /* 0x0000000000087941 */ /* 0x000fea0003800000 */
.L_x_1087:
[----:B--2---:R-:W2:Y:S01]  /*10d40*/  LDL.LU R0, [R1+0x6c] ;  /* 0x00006c0001007983 */ /* 0x004ea20000300800 */
[----:B------:R-:W-:Y:S01]  /*10d50*/  BSSY B0, `(.L_x_1196) ;  /* 0x000000b000007945 */ /* 0x000fe20003800000 */
[----:B------:R-:W3:Y:S01]  /*10d60*/  S2R R5, SR_CgaCtaId ;  /* 0x0000000000057919 */ /* 0x000ee20000008800 */
[----:B--2---:R-:W-:-:S05]  /*10d70*/  VIADD R0, R0, 0x1 ;  /* 0x0000000100007836 */ /* 0x004fca0000000000 */
[----:B------:R-:W-:-:S04]  /*10d80*/  LEA.HI R2, R0, R0, RZ, 0x1 ;  /* 0x0000000000027211 */ /* 0x000fc800078f08ff */
[----:B01----:R-:W-:-:S05]  /*10d90*/  LOP3.LUT R3, R2, 0xfffffffe, RZ, 0xc0, !PT ;  /* 0xfffffffe02037812 */ /* 0x003fca00078ec0ff */
[----:B------:R-:W-:Y:S01]  /*10da0*/  IMAD.IADD R3, R0, 0x1, -R3 ;  /* 0x0000000100037824 */ /* 0x000fe200078e0a03 */
[----:B------:R-:W-:-:S04]  /*10db0*/  MOV R0, 0x400 ;  /* 0x0000040000007802 */ /* 0x000fc80000000f00 */
[----:B---3--:R-:W-:Y:S02]  /*10dc0*/  LEA R0, R5, R0, 0x18 ;  /* 0x0000000005007211 */ /* 0x008fe400078ec0ff */
[----:B------:R-:W-:-:S04]  /*10dd0*/  SHF.L.U32 R3, R3, 0x1f, RZ ;  /* 0x0000001f03037819 */ /* 0x000fc800000006ff */
[----:B------:R-:W0:Y:S02]  /*10de0*/  SYNCS.PHASECHK.TRANS64.TRYWAIT P0, [R0+URZ+0x32420], R3 ;  /* 0x03242003000075a7 */ /* 0x000e24000800017f */
[----:B0-----:R-:W-:Y:S05]  /*10df0*/  @!P0 BRA `(.L_x_1197) ;  /* 0x0000002800ec8947 */ /* 0x001fea0003800000 */
.L_x_1284:
[----:B------:R-:W-:Y:S05]  /*10e00*/  BSYNC B0 ;  /* 0x0000000000007941 */ /* 0x000fea0003800000 */
.L_x_1196:
[----:B------:R-:W-:-:S03]  /*10e10*/  UMOV UR4, 0xffffffff ;  /* 0xffffffff00047882 */ /* 0x000fc60000000000 */
[----:B------:R-:W-:Y:S05]  /*10e20*/  BRA.DIV UR4, `(.L_x_1198) ;  /* 0x0000002a04f47947 */ /* 0x000fea000b800000 */
[----:B------:R-:W1:Y:S02]  /*10e30*/  S2R R2, SR_TID.X ;  /* 0x0000000000027919 */ /* 0x000e640000002100 */
[----:B-1----:R-:W-:-:S04]  /*10e40*/  SHF.R.U32.HI R2, RZ, 0x5, R2 ;  /* 0x00000005ff027819 */ /* 0x002fc80000011602 */
[----:B------:R-:W-:-:S05]  /*10e50*/  LOP3.LUT R2, R2, 0x3, RZ, 0xc0, !PT ;  /* 0x0000000302027812 */ /* 0x000fca00078ec0ff */
[----:B------:R1:W2:Y:S02]  /*10e60*/  SHFL.IDX PT, R14, R2, RZ, 0x1f ;  /* 0x00001fff020e7589 */ /* 0x0002a400000e0000 */
.L_x_1287:
[----:B--2---:R-:W-:Y:S01]  /*10e70*/  ISETP.NE.AND P0, PT, R14, RZ, PT ;  /* 0x000000ff0e00720c */ /* 0x004fe20003f05270 */
[----:B------:R-:W-:-:S12]  /*10e80*/  BSSY B0, `(.L_x_1199) ;  /* 0x0000029000007945 */ /* 0x000fd80003800000 */
[----:B------:R-:W-:Y:S05]  /*10e90*/  @P0 BRA `(.L_x_1200) ;  /* 0x00000000009c0947 */ /* 0x000fea0003800000 */
[----:B------:R-:W-:-:S03]  /*10ea0*/  UMOV UR4, 0xffffffff ;  /* 0xffffffff00047882 */ /* 0x000fc60000000000 */
[----:B------:R-:W-:Y:S05]  /*10eb0*/  BRA.DIV UR4, `(.L_x_1201) ;  /* 0x0000002e04047947 */ /* 0x000fea000b800000 */
[----:B------:R-:W-:-:S13]  /*10ec0*/  ELECT P6, URZ, PT ;  /* 0x00000000003f782f */ /* 0x000fda00038c0000 */
.L_x_1290:
[----:B------:R-:W-:Y:S05]  /*10ed0*/  @!P6 BRA `(.L_x_1200) ;  /* 0x00000000008ce947 */ /* 0x000fea0003800000 */
[----:B-1----:R-:W2:Y:S02]  /*10ee0*/  LDL R2, [R1+0x74] ;  /* 0x0000740001027983 */ /* 0x002ea40000100800 */
[----:B--2---:R-:W-:-:S13]  /*10ef0*/  R2UR UR4, R2 ;  /* 0x00000000020472ca */ /* 0x004fda00000e0000 */
[----:B------:R-:W-:-:S06]  /*10f00*/  ULOP3.LUT UR4, UR4, 0x2, URZ, 0xfc, !UPT ;  /* 0x0000000204047892 */ /* 0x000fcc000f8efc3f */
[----:B------:R-:W-:-:S05]  /*10f10*/  IMAD.U32 R2, RZ, RZ, UR4 ;  /* 0x00000004ff027e24 */ /* 0x000fca000f8e00ff */
[----:B------:R-:W-:-:S13]  /*10f20*/  ISETP.NE.AND P2, PT, R2, 0x3, PT ;  /* 0x000000030200780c */ /* 0x000fda0003f45270 */
[----:B------:R-:W-:Y:S05]  /*10f30*/  @!P2 BRA `(.L_x_1202) ;  /* 0x000000000004a947 */ /* 0x000fea0003800000 */
[----:B------:R-:W-:Y:S01]  /*10f40*/  BPT.TRAP 0x1 ;  /* 0x000000040000795c */ /* 0x000fe20000300000 */
.L_x_1202:
[----:B0-----:R-:W2:Y:S04]  /*10f50*/  LDL R3, [R1+0x8] ;  /* 0x0000080001037983 */ /* 0x001ea80000100800 */
[----:B-----5:R-:W3:Y:S01]  /*10f60*/  LDL.LU R7, [R1+0x18] ;  /* 0x0000180001077983 */ /* 0x020ee20000300800 */
        /* <DEDUP_REMOVED lines=12> */
.L_x_1291:
[----:B------:R-:W1:Y:S02]  /*11030*/  SYNCS.PHASECHK.TRANS64.TRYWAIT P0, [R7+URZ], R2 ;  /* 0x00000002070075a7 */ /* 0x000e64000800017f */
[----:B-1----:R-:W-:Y:S05]  /*11040*/  @!P0 BRA `(.L_x_1204) ;  /* 0x0000002800d48947 */ /* 0x002fea0003800000 */
.L_x_1292:
[----:B------:R-:W-:Y:S05]  /*11050*/  @!P2 BRA `(.L_x_1205) ;  /* 0x000000000004a947 */ /* 0x000fea0003800000 */
[----:B------:R-:W-:Y:S01]  /*11060*/  BPT.TRAP 0x1 ;  /* 0x000000040000795c */ /* 0x000fe20000300000 */
.L_x_1205:
[----:B------:R-:W2:Y:S01]  /*11070*/  LDL.LU R4, [R1+0x8] ;  /* 0x0000080001047983 */ /* 0x000ea20000300800 */
[----:B------:R-:W-:-:S04]  /*11080*/  VIADD R0, R0, 0x32460 ;  /* 0x0003246000007836 */ /* 0x000fc80000000000 */
[----:B--2---:R-:W-:-:S04]  /*11090*/  IMAD R4, R4, 0x8, R0 ;  /* 0x0000000804047824 */ /* 0x004fc800078e0200 */
[----:B------:R-:W2:Y:S02]  /*110a0*/  SYNCS.PHASECHK.TRANS64.TRYWAIT P0, [R4+URZ], R5 ;  /* 0x00000005040075a7 */ /* 0x000ea4000800017f */
[----:B--2---:R-:W-:Y:S05]  /*110b0*/  @!P0 BRA `(.L_x_1206) ;  /* 0x0000002800cc8947 */ /* 0x004fea0003800000 */
.L_x_1293:
[----:B------:R-:W-:-:S07]  /*110c0*/  IMAD R3, R3, 0x8, R0 ;  /* 0x0000000803037824 */ /* 0x000fce00078e0200 */
.L_x_1207:
[----:B---3--:R3:W4:Y:S02]  /*110d0*/  SYNCS.PHASECHK.TRANS64.TRYWAIT P0, [R3+URZ], R2 ;  /* 0x00000002030075a7 */ /* 0x008724000800017f */
[----:B----4-:R-:W-:Y:S05]  /*110e0*/  @!P0 NANOSLEEP.SYNCS 0x989680 ;  /* 0x009896800000895d */ /* 0x010fea0003900000 */
[----:B------:R-:W4:Y:S02]  /*110f0*/  @!P0 SYNCS.PHASECHK.TRANS64 P0, [R3+URZ], R2 ;  /* 0x00000002030085a7 */ /* 0x000f24000800007f */
[----:B----4-:R-:W-:Y:S05]  /*11100*/  @!P0 BRA `(.L_x_1207) ;  /* 0xfffffffc00f08947 */ /* 0x010fea000383ffff */
.L_x_1200:
[----:B------:R-:W-:Y:S05]  /*11110*/  BSYNC B0 ;  /* 0x0000000000007941 */ /* 0x000fea0003800000 */
.L_x_1199:
[----:B------:R-:W-:Y:S05]  /*11120*/  EXIT ;  /* 0x000000000000794d */ /* 0x000fea0003800000 */
.L_x_1038:
[----:B0-----:R0:W1:Y:S02]  /*11130*/  SYNCS.PHASECHK.TRANS64.TRYWAIT P0, [R4+URZ+0x32400], R3 ;  /* 0x03240003040075a7 */ /* 0x001064000800017f */
[----:B-1----:R-:W-:Y:S05]  /*11140*/  @!P0 NANOSLEEP.SYNCS 0x989680 ;  /* 0x009896800000895d */ /* 0x002fea0003900000 */
[----:B------:R-:W1:Y:S02]  /*11150*/  @!P0 SYNCS.PHASECHK.TRANS64 P0, [R4+URZ+0x32400], R3 ;  /* 0x03240003040085a7 */ /* 0x000e64000800007f */
[----:B-1----:R-:W-:Y:S05]  /*11160*/  @!P0 BRA `(.L_x_1038) ;  /* 0xfffffffc00f08947 */ /* 0x002fea000383ffff */
[----:B------:R-:W-:Y:S05]  /*11170*/  BRA `(.L_x_1208) ;  /* 0xffffff0400e07947 */ /* 0x000fea000383ffff */
.L_x_1042:
[----:B--2---:R2:W3:Y:S02]  /*11180*/  SYNCS.PHASECHK.TRANS64.TRYWAIT P1, [R0+URZ+0x32430], R5 ;  /* 0x03243005000075a7 */ /* 0x0044e4000802017f */
[----:B---3--:R-:W-:Y:S05]  /*11190*/  @!P1 NANOSLEEP.SYNCS 0x989680 ;  /* 0x009896800000995d */ /* 0x008fea0003900000 */
[----:B------:R-:W3:Y:S02]  /*111a0*/  @!P1 SYNCS.PHASECHK.TRANS64 P1, [R0+URZ+0x32430], R5 ;  /* 0x03243005000095a7 */ /* 0x000ee4000802007f */
[----:B---3--:R-:W-:Y:S05]  /*111b0*/  @!P1 BRA `(.L_x_1042) ;  /* 0xfffffffc00f09947 */ /* 0x008fea000383ffff */
[----:B------:R-:W-:Y:S05]  /*111c0*/  BRA `(.L_x_1041) ;  /* 0xffffff0800147947 */ /* 0x000fea000383ffff */
.L_x_1043:
[----:B---3--:R3:W4:Y:S02]  /*111d0*/  SYNCS.PHASECHK.TRANS64.TRYWAIT P1, [R4+URZ+0x32410], R3 ;  /* 0x03241003040075a7 */ /* 0x008724000802017f */
[----:B----4-:R-:W-:Y:S05]  /*111e0*/  @!P1 NANOSLEEP.SYNCS 0x989680 ;  /* 0x009896800000995d */ /* 0x010fea0003900000 */
[----:B------:R-:W4:Y:S02]  /*111f0*/  @!P1 SYNCS.PHASECHK.TRANS64 P1, [R4+URZ+0x32410], R3 ;  /* 0x03241003040095a7 */ /* 0x000f24000802007f */
[----:B----4-:R-:W-:Y:S05]  /*11200*/  @!P1 BRA `(.L_x_1043) ;  /* 0xfffffffc00f09947 */ /* 0x010fea000383ffff */
[----:B------:R-:W-:Y:S05]  /*11210*/  BRA `(.L_x_1209) ;  /* 0xffffff0800dc7947 */ /* 0x000fea000383ffff */
.L_x_1047:
[----:B------:R0:W0:Y:S02]  /*11220*/  SYNCS.PHASECHK.TRANS64.TRYWAIT P1, [R0+URZ+0x32450], R5 ;  /* 0x03245005000075a7 */ /* 0x000024000802017f */
[----:B0-----:R-:W-:Y:S05]  /*11230*/  @!P1 NANOSLEEP.SYNCS 0x989680 ;  /* 0x009896800000995d */ /* 0x001fea0003900000 */
[----:B------:R-:W0:Y:S02]  /*11240*/  @!P1 SYNCS.PHASECHK.TRANS64 P1, [R0+URZ+0x32450], R5 ;  /* 0x03245005000095a7 */ /* 0x000e24000802007f */
[----:B0-----:R-:W-:Y:S05]  /*11250*/  @!P1 BRA `(.L_x_1047) ;  /* 0xfffffffc00f09947 */ /* 0x001fea000383ffff */
[----:B------:R-:W-:Y:S05]  /*11260*/  BRA `(.L_x_1046) ;  /* 0xffffff0800e87947 */ /* 0x000fea000383ffff */
.L_x_1052:
[----:B-1----:R-:W-:-:S04]  /*11270*/  IMAD.U32 R153, RZ, RZ, UR4 ;  /* 0x00000004ff997e24 */ /* 0x002fc8000f8e00ff */
[----:B------:R1:W2:Y:S03]  /*11280*/  SYNCS.PHASECHK.TRANS64.TRYWAIT P3, [R153+URZ+0x32430], R208 ;  /* 0x032430d0990075a7 */ /* 0x0002a6000806017f */
[----:B--2---:R-:W-:Y:S05]  /*11290*/  @!P3 NANOSLEEP.SYNCS 0x989680 ;  /* 0x009896800000b95d */ /* 0x004fea0003900000 */
[----:B------:R-:W2:Y:S02]  /*112a0*/  @!P3 SYNCS.PHASECHK.TRANS64 P3, [R153+URZ+0x32430], R208 ;  /* 0x032430d09900b5a7 */ /* 0x000ea4000806007f */
[----:B--2---:R-:W-:Y:S05]  /*112b0*/  @!P3 BRA `(.L_x_1052) ;  /* 0xfffffffc00ecb947 */ /* 0x004fea000383ffff */
[----:B------:R-:W-:Y:S05]  /*112c0*/  BRA `(.L_x_1051) ;  /* 0xffffff3000547947 */ /* 0x000fea000383ffff */
.L_x_1056:
[----:B--2---:R-:W-:-:S04]  /*112d0*/  IMAD.U32 R209, RZ, RZ, UR4 ;  /* 0x00000004ffd17e24 */ /* 0x004fc8000f8e00ff */
[----:B------:R2:W3:Y:S03]  /*112e0*/  SYNCS.PHASECHK.TRANS64.TRYWAIT P3, [R209+URZ+0x32450], R208 ;  /* 0x032450d0d10075a7 */ /* 0x0004e6000806017f */
[----:B---3--:R-:W-:Y:S05]  /*112f0*/  @!P3 NANOSLEEP.SYNCS 0x989680 ;  /* 0x009896800000b95d */ /* 0x008fea0003900000 */
[----:B------:R-:W3:Y:S02]  /*11300*/  @!P3 SYNCS.PHASECHK.TRANS64 P3, [R209+URZ+0x32450], R208 ;  /* 0x032450d0d100b5a7 */ /* 0x000ee4000806007f */
[----:B---3--:R-:W-:Y:S05]  /*11310*/  @!P3 BRA `(.L_x_1056) ;  /* 0xfffffffc00ecb947 */ /* 0x008fea000383ffff */
[----:B------:R-:W-:Y:S05]  /*11320*/  BRA `(.L_x_1055) ;  /* 0xffffff3000d07947 */ /* 0x000fea000383ffff */
.L_x_1099:
[----:B------:R-:W2:Y:S01]  /*11330*/  S2R R4, SR_TID.X ;  /* 0x0000000000047919 */ /* 0x000ea20000002100 */
[----:B------:R-:W-:Y:S01]  /*11340*/  BSSY B0, `(.L_x_1210) ;  /* 0x000000a000007945 */ /* 0x000fe20003800000 */
[----:B-1----:R-:W-:Y:S02]  /*11350*/  IMAD.MOV.U32 R12, RZ, RZ, RZ ;  /* 0x000000ffff0c7224 */ /* 0x002fe400078e00ff */
[----:B------:R-:W-:Y:S02]  /*11360*/  IMAD.MOV.U32 R11, RZ, RZ, 0x1f ;  /* 0x0000001fff0b7424 */ /* 0x000fe400078e00ff */
[----:B------:R-:W-:Y:S01]  /*11370*/  IMAD.MOV.U32 R15, RZ, RZ, -0x1 ;  /* 0xffffffffff0f7424 */ /* 0x000fe200078e00ff */
[----:B--2---:R-:W-:-:S04]  /*11380*/  SHF.R.U32.HI R4, RZ, 0x5, R4 ;  /* 0x00000005ff047819 */ /* 0x004fc80000011604 */
[----:B------:R-:W-:-:S05]  /*11390*/  LOP3.LUT R4, R4, 0x3, RZ, 0xc0, !PT ;  /* 0x0000000304047812 */ /* 0x000fca00078ec0ff */
[----:B------:R-:W-:-:S07]  /*113a0*/  IMAD.MOV.U32 R13, RZ, RZ, R4 ;  /* 0x000000ffff0d7224 */ /* 0x000fce00078e0004 */
[----:B0-----:R-:W-:Y:S05]  /*113b0*/  WARPSYNC.COLLECTIVE R15, `(.L_x_1211) ;  /* 0x000000000f087348 */ /* 0x001fea0003c00000 */
[----:B------:R1:W2:Y:S02]  /*113c0*/  SHFL.IDX P6, R14, R13, R12, R11 ;  /* 0x0000000c0d0e7389 */ /* 0x0002a400000c000b */
[----:B012---:R-:W-:Y:S01]  /*113d0*/  ENDCOLLECTIVE ;  /* 0x000000000000791b */ /* 0x007fe20003800000 */
.L_x_1211:
[----:B------:R-:W-:Y:S05]  /*113e0*/  BSYNC B0 ;  /* 0x0000000000007941 */ /* 0x000fea0003800000 */
.L_x_1210:
[----:B------:R-:W-:Y:S05]  /*113f0*/  BRA `(.L_x_1212) ;  /* 0xffffffa400e87947 */ /* 0x000fea000383ffff */
.L_x_1101:
[----:B------:R-:W-:Y:S01]  /*11400*/  BSSY B0, `(.L_x_1213) ;  /* 0x0000006000007945 */ /* 0x000fe20003800000 */
[----:B------:R-:W-:-:S07]  /*11410*/  IMAD.MOV.U32 R15, RZ, RZ, -0x1 ;  /* 0xffffffffff0f7424 */ /* 0x000fce00078e00ff */
[----:B01-3--:R-:W-:Y:S05]  /*11420*/  WARPSYNC.COLLECTIVE R15, `(.L_x_1214) ;  /* 0x000000000f0c7348 */ /* 0x00bfea0003c00000 */
[----:B------:R-:W-:Y:S02]  /*11430*/  ELECT P6, UR62, PT ;  /* 0x00000000003e782f */ /* 0x000fe400038c0000 */
[----:B------:R-:W-:Y:S01]  /*11440*/  MOV R14, UR62 ;  /* 0x0000003e000e7c02 */ /* 0x000fe20008000f00 */
[----:B01-3--:R-:W-:Y:S10]  /*11450*/  ENDCOLLECTIVE ;  /* 0x000000000000791b */ /* 0x00bff40003800000 */
.L_x_1214:
[----:B------:R-:W-:Y:S05]  /*11460*/  BSYNC B0 ;  /* 0x0000000000007941 */ /* 0x000fea0003800000 */
.L_x_1213:
[----:B------:R-:W-:Y:S05]  /*11470*/  BRA `(.L_x_1215) ;  /* 0xffffffa400f47947 */ /* 0x000fea000383ffff */
.L_x_1103:
[----:B--2---:R2:W3:Y:S02]  /*11480*/  SYNCS.PHASECHK.TRANS64.TRYWAIT P0, [R0+URZ+0x32440], R2 ;  /* 0x03244002000075a7 */ /* 0x0044e4000800017f */
[----:B---3--:R-:W-:Y:S05]  /*11490*/  @!P0 NANOSLEEP.SYNCS 0x989680 ;  /* 0x009896800000895d */ /* 0x008fea0003900000 */
[----:B------:R-:W3:Y:S02]  /*114a0*/  @!P0 SYNCS.PHASECHK.TRANS64 P0, [R0+URZ+0x32440], R2 ;  /* 0x03244002000085a7 */ /* 0x000ee4000800007f */
[----:B---3--:R-:W-:Y:S05]  /*114b0*/  @!P0 BRA `(.L_x_1103) ;  /* 0xfffffffc00f08947 */ /* 0x008fea000383ffff */
[----:B------:R-:W-:Y:S05]  /*114c0*/  BRA `(.L_x_1216) ;  /* 0xffffffa800607947 */ /* 0x000fea000383ffff */
.L_x_1107:
[----:B------:R0:W5:Y:S01]  /*114d0*/  LDL R7, [R1+0x38] ;  /* 0x0000380001077983 */ /* 0x0001620000100800 */
[----:B------:R-:W-:Y:S02]  /*114e0*/  IMAD.MOV.U32 R13, RZ, RZ, R2 ;  /* 0x000000ffff0d7224 */ /* 0x000fe400078e0002 */
[----:B-1----:R-:W-:Y:S02]  /*114f0*/  IMAD.MOV.U32 R12, RZ, RZ, RZ ;  /* 0x000000ffff0c7224 */ /* 0x002fe400078e00ff */
[----:B------:R-:W-:Y:S02]  /*11500*/  IMAD.MOV.U32 R11, RZ, RZ, 0x181f ;  /* 0x0000181fff0b7424 */ /* 0x000fe400078e00ff */
[----:B------:R-:W-:Y:S02]  /*11510*/  IMAD.MOV.U32 R15, RZ, RZ, -0x1 ;  /* 0xffffffffff0f7424 */ /* 0x000fe400078e00ff */
[----:B0-----:R-:W-:-:S07]  /*11520*/  IMAD.IADD R17, R8, 0x1, R17 ;  /* 0x0000000108117824 */ /* 0x001fce00078e0211 */
[----:B-----5:R-:W-:Y:S05]  /*11530*/  WARPSYNC.COLLECTIVE R15, `(.L_x_1217) ;  /* 0x000000000f087348 */ /* 0x020fea0003c00000 */
[----:B------:R0:W1:Y:S02]  /*11540*/  SHFL.IDX P6, R14, R13, R12, R11 ;  /* 0x0000000c0d0e7389 */ /* 0x00006400000c000b */
[----:B01---5:R-:W-:Y:S01]  /*11550*/  ENDCOLLECTIVE ;  /* 0x000000000000791b */ /* 0x023fe20003800000 */
.L_x_1217:
[----:B------:R-:W-:-:S05]  /*11560*/  VIADD R8, R17, 0x10 ;  /* 0x0000001011087836 */ /* 0x000fca0000000000 */
[----:B------:R0:W-:Y:S01]  /*11570*/  STL [R1+0x3c], R8 ;  /* 0x00003c0801007387 */ /* 0x0001e20000100800 */
[----:B------:R-:W-:Y:S02]  /*11580*/  IMAD.MOV.U32 R13, RZ, RZ, R0 ;  /* 0x000000ffff0d7224 */ /* 0x000fe400078e0000 */
[----:B------:R-:W-:-:S07]  /*11590*/  IMAD.MOV.U32 R4, RZ, RZ, R14 ;  /* 0x000000ffff047224 */ /* 0x000fce00078e000e */
[----:B0-----:R-:W-:Y:S05]  /*115a0*/  WARPSYNC.COLLECTIVE R15, `(.L_x_1218) ;  /* 0x000000000f087348 */ /* 0x001fea0003c00000 */
[----:B------:R1:W2:Y:S02]  /*115b0*/  SHFL.IDX P6, R14, R13, R12, R11 ;  /* 0x0000000c0d0e7389 */ /* 0x0002a400000c000b */
[----:B012---:R-:W-:Y:S01]  /*115c0*/  ENDCOLLECTIVE ;  /* 0x000000000000791b */ /* 0x007fe20003800000 */
.L_x_1218:
[----:B------:R-:W-:Y:S02]  /*115d0*/  IMAD.MOV.U32 R13, RZ, RZ, R2 ;  /* 0x000000ffff0d7224 */ /* 0x000fe400078e0002 */
[----:B------:R-:W-:Y:S02]  /*115e0*/  IMAD.MOV.U32 R12, RZ, RZ, 0x1 ;  /* 0x00000001ff0c7424 */ /* 0x000fe400078e00ff */
[----:B------:R-:W-:-:S07]  /*115f0*/  IMAD.MOV.U32 R5, RZ, RZ, R14 ;  /* 0x000000ffff057224 */ /* 0x000fce00078e000e */
[----:B------:R-:W-:Y:S05]  /*11600*/  WARPSYNC.COLLECTIVE R15, `(.L_x_1219) ;  /* 0x000000000f087348 */ /* 0x000fea0003c00000 */
[----:B------:R0:W1:Y:S02]  /*11610*/  SHFL.IDX P6, R14, R13, R12, R11 ;  /* 0x0000000c0d0e7389 */ /* 0x00006400000c000b */
[----:B01----:R-:W-:Y:S01]  /*11620*/  ENDCOLLECTIVE ;  /* 0x000000000000791b */ /* 0x003fe20003800000 */
.L_x_1219:
[----:B------:R-:W-:Y:S02]  /*11630*/  IMAD.MOV.U32 R13, RZ, RZ, R0 ;  /* 0x000000ffff0d7224 */ /* 0x000fe400078e0000 */
[----:B------:R-:W-:Y:S02]  /*11640*/  IMAD R3, R7, R6, RZ ;  /* 0x0000000607037224 */ /* 0x000fe400078e02ff */
[----:B------:R-:W-:-:S07]  /*11650*/  IMAD.MOV.U32 R7, RZ, RZ, R14 ;  /* 0x000000ffff077224 */ /* 0x000fce00078e000e */
[----:B------:R-:W-:Y:S05]  /*11660*/  WARPSYNC.COLLECTIVE R15, `(.L_x_1220) ;  /* 0x000000000f087348 */ /* 0x000fea0003c00000 */
[----:B------:R0:W1:Y:S02]  /*11670*/  SHFL.IDX P6, R14, R13, R12, R11 ;  /* 0x0000000c0d0e7389 */ /* 0x00006400000c000b */
[----:B01----:R-:W-:Y:S01]  /*11680*/  ENDCOLLECTIVE ;  /* 0x000000000000791b */ /* 0x003fe20003800000 */
.L_x_1220:
[CC--:B------:R-:W-:Y:S02]  /*11690*/  ISETP.GE.AND P1, PT, R17.reuse, R3.reuse, PT ;  /* 0x000000031100720c */ /* 0x0c0fe40003f26270 */
[----:B------:R-:W-:Y:S01]  /*116a0*/  ISETP.GE.AND P2, PT, R8, R3, PT ;  /* 0x000000030800720c */ /* 0x000fe20003f46270 */
[----:B------:R-:W-:-:S05]  /*116b0*/  VIADD R8, R17, 0x20 ;  /* 0x0000002011087836 */ /* 0x000fca0000000000 */
[----:B------:R0:W-:Y:S01]  /*116c0*/  STL [R1+0x4c], R8 ;  /* 0x00004c0801007387 */ /* 0x0001e20000100800 */
[----:B------:R-:W-:-:S04]  /*116d0*/  IMAD.MOV.U32 R13, RZ, RZ, R2 ;  /* 0x000000ffff0d7224 */ /* 0x000fc800078e0002 */
[----:B------:R-:W-:Y:S01]  /*116e0*/  @!P1 LEA R5, P3, R10, R5, 0x1 ;  /* 0x000000050a059211 */ /* 0x000fe200078608ff */
[----:B------:R-:W-:-:S04]  /*116f0*/  IMAD.MOV.U32 R12, RZ, RZ, 0x2 ;  /* 0x00000002ff0c7424 */ /* 0x000fc800078e00ff */
[----:B------:R-:W-:Y:S02]  /*11700*/  @!P1 IMAD.X R4, RZ, RZ, R4, P3 ;  /* 0x000000ffff049224 */ /* 0x000fe400018e0604 */
[----:B------:R-:W-:-:S03]  /*11710*/  IMAD.MOV.U32 R6, RZ, RZ, R14 ;  /* 0x000000ffff067224 */ /* 0x000fc600078e000e */
[----:B0-----:R-:W-:-:S07]  /*11720*/  @!P1 LOP3.LUT R5, R5, R4, RZ, 0x3c, !PT ;  /* 0x0000000405059212 */ /* 0x001fce00078e3cff */
[----:B------:R-:W-:Y:S05]  /*11730*/  WARPSYNC.COLLECTIVE R15, `(.L_x_1221) ;  /* 0x000000000f087348 */ /* 0x000fea0003c00000 */
[----:B------:R0:W1:Y:S02]  /*11740*/  SHFL.IDX P6, R14, R13, R12, R11 ;  /* 0x0000000c0d0e7389 */ /* 0x00006400000c000b */
[----:B01----:R-:W-:Y:S01]  /*11750*/  ENDCOLLECTIVE ;  /* 0x000000000000791b */ /* 0x003fe20003800000 */
.L_x_1221:
[----:B------:R-:W-:-:S04]  /*11760*/  @!P1 LOP3.LUT R4, R5, R4, RZ, 0x3c, !PT ;  /* 0x0000000405049212 */ /* 0x000fc800078e3cff */
[----:B------:R-:W-:-:S05]  /*11770*/  @!P1 LOP3.LUT R5, R5, R4, RZ, 0x3c, !PT ;  /* 0x0000000405059212 */ /* 0x000fca00078e3cff */
[----:B------:R-:W-:Y:S01]  /*11780*/  @!PT LDS RZ, [RZ] ;  /* 0x00000000fffff984 */ /* 0x000fe20000000800 */
[----:B------:R-:W-:Y:S01]  /*11790*/  @!PT LDS RZ, [RZ] ;  /* 0x00000000fffff984 */ /* 0x000fe20000000800 */
[----:B------:R-:W-:Y:S01]  /*117a0*/  @!PT LDS RZ, [RZ] ;  /* 0x00000000fffff984 */ /* 0x000fe20000000800 */
[----:B------:R0:W-:Y:S01]  /*117b0*/  @!P1 LDGSTS.E.BYPASS.LTC128B.128 [R9+0x18400], desc[UR38][R4.64], !P0 ;  /* 0x1840000004099fae */ /* 0x0001e2000c101d66 */
[----:B------:R-:W-:Y:S01]  /*117c0*/  IMAD.MOV.U32 R13, RZ, RZ, R0 ;  /* 0x000000ffff0d7224 */ /* 0x000fe200078e0000 */
[----:B0-----:R-:W-:Y:S01]  /*117d0*/  @!P2 LEA R5, P1, R10, R6, 0x1 ;  /* 0x000000060a05a211 */ /* 0x001fe200078208ff */
[----:B------:R-:W-:-:S12]  /*117e0*/  IMAD.MOV.U32 R6, RZ, RZ, R14 ;  /* 0x000000ffff067224 */ /* 0x000fd800078e000e */
[----:B------:R-:W-:Y:S05]  /*117f0*/  WARPSYNC.COLLECTIVE R15, `(.L_x_1222) ;  /* 0x000000000f087348 */ /* 0x000fea0003c00000 */
[----:B------:R0:W1:Y:S02]  /*11800*/  SHFL.IDX P6, R14, R13, R12, R11 ;  /* 0x0000000c0d0e7389 */ /* 0x00006400000c000b */
[----:B01----:R-:W-:Y:S01]  /*11810*/  ENDCOLLECTIVE ;  /* 0x000000000000791b */ /* 0x003fe20003800000 */
.L_x_1222:
[----:B------:R-:W-:Y:S01]  /*11820*/  @!P2 IMAD.X R4, RZ, RZ, R7, P1 ;  /* 0x000000ffff04a224 */ /* 0x000fe200008e0607 */
[----:B------:R-:W-:Y:S01]  /*11830*/  ISETP.GE.AND P1, PT, R8, R3, PT ;  /* 0x000000030800720c */ /* 0x000fe20003f26270 */
[----:B------:R-:W-:-:S03]  /*11840*/  VIADD R7, R17, 0x30 ;  /* 0x0000003011077836 */ /* 0x000fc60000000000 */
[-C--:B------:R-:W-:Y:S02]  /*11850*/  @!P2 LOP3.LUT R5, R5, R4.reuse, RZ, 0x3c, !PT ;  /* 0x000000040505a212 */ /* 0x080fe400078e3cff */
[----:B------:R0:W-:Y:S02]  /*11860*/  STL [R1+0x54], R7 ;  /* 0x0000540701007387 */ /* 0x0001e40000100800 */
[----:B------:R-:W-:Y:S01]  /*11870*/  @!P2 LOP3.LUT R4, R5, R4, RZ, 0x3c, !PT ;  /* 0x000000040504a212 */ /* 0x000fe200078e3cff */
[----:B------:R-:W-:-:S03]  /*11880*/  IMAD.MOV.U32 R13, RZ, RZ, R2 ;  /* 0x000000ffff0d7224 */ /* 0x000fc600078e0002 */
[----:B------:R-:W-:Y:S01]  /*11890*/  @!P2 LOP3.LUT R5, R5, R4, RZ, 0x3c, !PT ;  /* 0x000000040505a212 */ /* 0x000fe200078e3cff */
[----:B------:R-:W-:-:S04]  /*118a0*/  IMAD.MOV.U32 R12, RZ, RZ, 0x3 ;  /* 0x00000003ff0c7424 */ /* 0x000fc800078e00ff */
[----:B------:R-:W-:Y:S01]  /*118b0*/  @!PT LDS RZ, [RZ] ;  /* 0x00000000fffff984 */ /* 0x000fe20000000800 */
[----:B------:R-:W-:Y:S01]  /*118c0*/  @!PT LDS RZ, [RZ] ;  /* 0x00000000fffff984 */ /* 0x000fe20000000800 */
[----:B------:R-:W-:Y:S01]  /*118d0*/  @!PT LDS RZ, [RZ] ;  /* 0x00000000fffff984 */ /* 0x000fe20000000800 */
[----:B------:R1:W-:Y:S02]  /*118e0*/  @!P2 LDGSTS.E.BYPASS.LTC128B.128 [R9+0x18c00], desc[UR38][R4.64], !P0 ;  /* 0x18c000000409afae */ /* 0x0003e4000c101d66 */
[----:B01----:R-:W-:-:S07]  /*118f0*/  IMAD.MOV.U32 R4, RZ, RZ, R14 ;  /* 0x000000ffff047224 */ /* 0x003fce00078e000e */
[----:B------:R-:W-:Y:S05]  /*11900*/  WARPSYNC.COLLECTIVE R15, `(.L_x_1223) ;  /* 0x000000000f087348 */ /* 0x000fea0003c00000 */
[----:B------:R0:W1:Y:S02]  /*11910*/  SHFL.IDX P6, R14, R13, R12, R11 ;  /* 0x0000000c0d0e7389 */ /* 0x00006400000c000b */
[----:B01----:R-:W-:Y:S01]  /*11920*/  ENDCOLLECTIVE ;  /* 0x000000000000791b */ /* 0x003fe20003800000 */
.L_x_1223:
        /* <DEDUP_REMOVED lines=10> */
.L_x_1224:
        /* <DEDUP_REMOVED lines=13> */
.L_x_1225:
        /* <DEDUP_REMOVED lines=10> */
.L_x_1226:
        /* <DEDUP_REMOVED lines=13> */
.L_x_1227:
        /* <DEDUP_REMOVED lines=10> */
.L_x_1228:
        /* <DEDUP_REMOVED lines=13> */
.L_x_1229:
        /* <DEDUP_REMOVED lines=10> */
.L_x_1230:
        /* <DEDUP_REMOVED lines=11> */
.L_x_1231:
        /* <DEDUP_REMOVED lines=14> */
.L_x_1232:
[----:B------:R-:W-:Y:S01]  /*11fb0*/  IMAD.MOV.U32 R0, RZ, RZ, R14 ;  /* 0x000000ffff007224 */ /* 0x000fe200078e000e */
[----:B------:R-:W-:Y:S06]  /*11fc0*/  BRA `(.L_x_1233) ;  /* 0xffffffac000c7947 */ /* 0x000fec000383ffff */
.L_x_1111:
[----:B------:R-:W2:Y:S04]  /*11fd0*/  LDL.LU R5, [R1+0x38] ;  /* 0x0000380001057983 */ /* 0x000ea80000300800 */
[----:B------:R-:W3:Y:S04]  /*11fe0*/  LDL.LU R14, [R1+0x3c] ;  /* 0x00003c00010e7983 */ /* 0x000ee80000300800 */
[----:B------:R-:W4:Y:S04]  /*11ff0*/  LDL.LU R13, [R1+0x4c] ;  /* 0x00004c00010d7983 */ /* 0x000f280000300800 */
[----:B------:R-:W5:Y:S04]  /*12000*/  LDL.LU R12, [R1+0x54] ;  /* 0x00005400010c7983 */ /* 0x000f680000300800 */
[----:B------:R-:W5:Y:S04]  /*12010*/  LDL.LU R11, [R1+0x5c] ;  /* 0x00005c00010b7983 */ /* 0x000f680000300800 */
[----:B------:R-:W5:Y:S04]  /*12020*/  LDL.LU R10, [R1+0x60] ;  /* 0x00006000010a7983 */ /* 0x000f680000300800 */
[----:B------:R-:W5:Y:S04]  /*12030*/  LDL.LU R9, [R1+0x64] ;  /* 0x0000640001097983 */ /* 0x000f680000300800 */
[----:B------:R-:W5:Y:S01]  /*12040*/  LDL.LU R8, [R1+0x14] ;  /* 0x0000140001087983 */ /* 0x000f620000300800 */
[----:B------:R-:W-:Y:S01]  /*12050*/  BSSY B0, `(.L_x_1234) ;  /* 0x000001b000007945 */ /* 0x000fe20003800000 */
[----:B------:R-:W-:-:S02]  /*12060*/  IMAD.MOV.U32 R15, RZ, RZ, -0x1 ;  /* 0xffffffffff0f7424 */ /* 0x000fc400078e00ff */
[----:B--2---:R-:W-:-:S05]  /*12070*/  IMAD R5, R5, R6, RZ ;  /* 0x0000000605057224 */ /* 0x004fca00078e02ff */
[-C--:B------:R-:W-:Y:S02]  /*12080*/  ISETP.GE.AND P4, PT, R17, R5.reuse, PT ;  /* 0x000000051100720c */ /* 0x080fe40003f86270 */
[-C--:B---3--:R-:W-:Y:S02]  /*12090*/  ISETP.GE.AND P5, PT, R14, R5.reuse, PT ;  /* 0x000000050e00720c */ /* 0x088fe40003fa6270 */
[----:B----4-:R-:W-:Y:S01]  /*120a0*/  ISETP.GE.AND P6, PT, R13, R5, PT ;  /* 0x000000050d00720c */ /* 0x010fe20003fc6270 */
[----:B------:R-:W-:Y:S01]  /*120b0*/  IMAD.MOV.U32 R13, RZ, RZ, R0 ;  /* 0x000000ffff0d7224 */ /* 0x000fe200078e0000 */
[----:B-----5:R-:W-:-:S07]  /*120c0*/  LOP3.LUT R8, R8, 0xffffffef, RZ, 0xc0, !PT ;  /* 0xffffffef08087812 */ /* 0x020fce00078ec0ff */
[----:B------:R-:W-:Y:S02]  /*120d0*/  @P4 LOP3.LUT R8, R8, 0x10, RZ, 0xfc, !PT ;  /* 0x0000001008084812 */ /* 0x000fe400078efcff */
[----:B------:R-:W-:Y:S01]  /*120e0*/  ISETP.GE.AND P4, PT, R12, R5, PT ;  /* 0x000000050c00720c */ /* 0x000fe20003f86270 */
[----:B------:R-:W-:Y:S01]  /*120f0*/  IMAD.MOV.U32 R12, RZ, RZ, RZ ;  /* 0x000000ffff0c7224 */ /* 0x000fe200078e00ff */
[----:B------:R-:W-:-:S04]  /*12100*/  LOP3.LUT R8, R8, 0xfffffff7, RZ, 0xc0, !PT ;  /* 0xfffffff708087812 */ /* 0x000fc800078ec0ff */
[----:B------:R-:W-:Y:S02]  /*12110*/  @P5 LOP3.LUT R8, R8, 0x8, RZ, 0xfc, !PT ;  /* 0x0000000808085812 */ /* 0x000fe400078efcff */
[----:B------:R-:W-:Y:S01]  /*12120*/  ISETP.GE.AND P5, PT, R11, R5, PT ;  /* 0x000000050b00720c */ /* 0x000fe20003fa6270 */
[----:B------:R-:W-:Y:S01]  /*12130*/  IMAD.MOV.U32 R11, RZ, RZ, 0x181f ;  /* 0x0000181fff0b7424 */ /* 0x000fe200078e00ff */
[----:B------:R-:W-:-:S04]  /*12140*/  LOP3.LUT R8, R8, 0xfffffffb, RZ, 0xc0, !PT ;  /* 0xfffffffb08087812 */ /* 0x000fc800078ec0ff */
[----:B------:R-:W-:Y:S02]  /*12150*/  @P6 LOP3.LUT R8, R8, 0x4, RZ, 0xfc, !PT ;  /* 0x0000000408086812 */ /* 0x000fe400078efcff */
[----:B------:R-:W-:Y:S02]  /*12160*/  ISETP.GE.AND P6, PT, R10, R5, PT ;  /* 0x000000050a00720c */ /* 0x000fe40003fc6270 */
[----:B------:R-:W-:-:S04]  /*12170*/  LOP3.LUT R8, R8, 0xfffffffd, RZ, 0xc0, !PT ;  /* 0xfffffffd08087812 */ /* 0x000fc800078ec0ff */
[----:B------:R-:W-:Y:S02]  /*12180*/  @P4 LOP3.LUT R8, R8, 0x2, RZ, 0xfc, !PT ;  /* 0x0000000208084812 */ /* 0x000fe400078efcff */
[----:B------:R-:W-:Y:S02]  /*12190*/  ISETP.GE.AND P4, PT, R9, R5, PT ;  /* 0x000000050900720c */ /* 0x000fe40003f86270 */
[----:B------:R-:W-:-:S04]  /*121a0*/  LOP3.LUT R8, R8, 0xffffffdf, RZ, 0xc0, !PT ;  /* 0xffffffdf08087812 */ /* 0x000fc800078ec0ff */
[----:B------:R-:W-:-:S05]  /*121b0*/  @P6 LOP3.LUT R8, R8, 0x20, RZ, 0xfc, !PT ;  /* 0x0000002008086812 */ /* 0x000fca00078efcff */
[----:B------:R0:W-:Y:S02]  /*121c0*/  STL [R1+0x14], R8 ;  /* 0x0000140801007387 */ /* 0x0001e40000100800 */
[----:B0-----:R-:W-:Y:S05]  /*121d0*/  WARPSYNC.COLLECTIVE R15, `(.L_x_1235) ;  /* 0x000000000f087348 */ /* 0x001fea0003c00000 */
[----:B------:R1:W2:Y:S02]  /*121e0*/  SHFL.IDX P6, R14, R13, R12, R11 ;  /* 0x0000000c0d0e7389 */ /* 0x0002a400000c000b */
[----:B012---:R-:W-:Y:S01]  /*121f0*/  ENDCOLLECTIVE ;  /* 0x000000000000791b */ /* 0x007fe20003800000 */
.L_x_1235:
[----:B------:R-:W-:Y:S05]  /*12200*/  BSYNC B0 ;  /* 0x0000000000007941 */ /* 0x000fea0003800000 */
.L_x_1234:
[----:B------:R-:W-:Y:S02]  /*12210*/  IMAD.MOV.U32 R9, RZ, RZ, R8 ;  /* 0x000000ffff097224 */ /* 0x000fe400078e0008 */
[----:B------:R0:W5:Y:S01]  /*12220*/  LDL R8, [R1+0x10] ;  /* 0x0000100001087983 */ /* 0x0001620000100800 */
[----:B------:R-:W-:Y:S02]  /*12230*/  IMAD.MOV.U32 R13, RZ, RZ, R4 ;  /* 0x000000ffff0d7224 */ /* 0x000fe400078e0004 */
[----:B------:R-:W-:Y:S01]  /*12240*/  IMAD.MOV.U32 R12, RZ, RZ, RZ ;  /* 0x000000ffff0c7224 */ /* 0x000fe200078e00ff */
[----:B------:R-:W-:Y:S01]  /*12250*/  LOP3.LUT R9, R9, 0xfffffeff, RZ, 0xc0, !PT ;  /* 0xfffffeff09097812 */ /* 0x000fe200078ec0ff */
[----:B------:R-:W-:Y:S02]  /*12260*/  IMAD.MOV.U32 R11, RZ, RZ, 0x181f ;  /* 0x0000181fff0b7424 */ /* 0x000fe400078e00ff */
[----:B------:R-:W-:Y:S01]  /*12270*/  IMAD.MOV.U32 R15, RZ, RZ, -0x1 ;  /* 0xffffffffff0f7424 */ /* 0x000fe200078e00ff */
[----:B------:R-:W-:Y:S01]  /*12280*/  @P5 LOP3.LUT R9, R9, 0x100, RZ, 0xfc, !PT ;  /* 0x0000010009095812 */ /* 0x000fe200078efcff */
[----:B0-----:R-:W-:-:S07]  /*12290*/  IMAD.MOV.U32 R2, RZ, RZ, R14 ;  /* 0x000000ffff027224 */ /* 0x001fce00078e000e */
[----:B-----5:R-:W-:Y:S05]  /*122a0*/  WARPSYNC.COLLECTIVE R15, `(.L_x_1236) ;  /* 0x000000000f087348 */ /* 0x020fea0003c00000 */
[----:B------:R0:W1:Y:S02]  /*122b0*/  SHFL.IDX P6, R14, R13, R12, R11 ;  /* 0x0000000c0d0e7389 */ /* 0x00006400000c000b */
[----:B01---5:R-:W-:Y:S01]  /*122c0*/  ENDCOLLECTIVE ;  /* 0x000000000000791b */ /* 0x023fe20003800000 */
.L_x_1236:
[C---:B------:R-:W-:Y:S02]  /*122d0*/  LOP3.LUT P5, RZ, R9.reuse, 0x10, RZ, 0xc0, !PT ;  /* 0x0000001009ff7812 */ /* 0x040fe400078ac0ff */
[----:B------:R-:W-:-:S04]  /*122e0*/  LOP3.LUT R9, R9, 0xffffff7f, RZ, 0xc0, !PT ;  /* 0xffffff7f09097812 */ /* 0x000fc800078ec0ff */
[----:B------:R-:W-:-:S04]  /*122f0*/  @P4 LOP3.LUT R9, R9, 0x80, RZ, 0xfc, !PT ;  /* 0x0000008009094812 */ /* 0x000fc800078efcff */
[----:B------:R-:W-:Y:S01]  /*12300*/  LOP3.LUT P4, RZ, R9, 0x8, RZ, 0xc0, !PT ;  /* 0x0000000809ff7812 */ /* 0x000fe2000788c0ff */
[----:B------:R0:W-:Y:S01]  /*12310*/  STL [R1+0x14], R9 ;  /* 0x0000140901007387 */ /* 0x0001e20000100800 */
[----:B------:R-:W-:Y:S02]  /*12320*/  IMAD.MOV.U32 R13, RZ, RZ, R0 ;  /* 0x000000ffff0d7224 */ /* 0x000fe400078e0000 */
[----:B------:R-:W-:Y:S02]  /*12330*/  IMAD.MOV.U32 R12, RZ, RZ, 0x1 ;  /* 0x00000001ff0c7424 */ /* 0x000fe400078e00ff */
[----:B------:R-:W-:-:S05]  /*12340*/  IMAD.MOV.U32 R3, RZ, RZ, R14 ;  /* 0x000000ffff037224 */ /* 0x000fca00078e000e */
[----:B------:R-:W-:-:S05]  /*12350*/  @!P5 LEA R3, P6, R7, R3, 0x1 ;  /* 0x000000030703d211 */ /* 0x000fca00078c08ff */
[----:B------:R-:W-:-:S05]  /*12360*/  @!P5 IMAD.X R2, RZ, RZ, R2, P6 ;  /* 0x000000ffff02d224 */ /* 0x000fca00030e0602 */
[----:B0-----:R-:W-:-:S07]  /*12370*/  @!P5 LOP3.LUT R3, R3, R2, RZ, 0x3c, !PT ;  /* 0x000000020303d212 */ /* 0x001fce00078e3cff */
[----:B------:R-:W-:Y:S05]  /*12380*/  WARPSYNC.COLLECTIVE R15, `(.L_x_1237) ;  /* 0x000000000f087348 */ /* 0x000fea0003c00000 */
[----:B------:R0:W1:Y:S02]  /*12390*/  SHFL.IDX P6, R14, R13, R12, R11 ;  /* 0x0000000c0d0e7389 */ /* 0x00006400000c000b */
[----:B01----:R-:W-:Y:S01]  /*123a0*/  ENDCOLLECTIVE ;  /* 0x000000000000791b */ /* 0x003fe20003800000 */
.L_x_1237:
[----:B------:R-:W-:-:S04]  /*123b0*/  @!P5 LOP3.LUT R2, R3, R2, RZ, 0x3c, !PT ;  /* 0x000000020302d212 */ /* 0x000fc800078e3cff */
[----:B------:R-:W-:Y:S01]  /*123c0*/  @!P5 LOP3.LUT R3, R3, R2, RZ, 0x3c, !PT ;  /* 0x000000020303d212 */ /* 0x000fe200078e3cff */
[----:B------:R-:W-:Y:S02]  /*123d0*/  IMAD.MOV.U32 R13, RZ, RZ, R4 ;  /* 0x000000ffff0d7224 */ /* 0x000fe400078e0004 */
[----:B------:R-:W-:-:S07]  /*123e0*/  IMAD.MOV.U32 R6, RZ, RZ, R14 ;  /* 0x000000ffff067224 */ /* 0x000fce00078e000e */
[----:B------:R-:W-:Y:S05]  /*123f0*/  WARPSYNC.COLLECTIVE R15, `(.L_x_1238) ;  /* 0x000000000f087348 */ /* 0x000fea0003c00000 */
[----:B------:R0:W1:Y:S02]  /*12400*/  SHFL.IDX P6, R14, R13, R12, R11 ;  /* 0x0000000c0d0e7389 */ /* 0x00006400000c000b */
[----:B01----:R-:W-:Y:S01]  /*12410*/  ENDCOLLECTIVE ;  /* 0x000000000000791b */ /* 0x003fe20003800000 */
.L_x_1238:
[----:B------:R-:W-:Y:S02]  /*12420*/  IMAD.MOV.U32 R13, RZ, RZ, R0 ;  /* 0x000000ffff0d7224 */ /* 0x000fe400078e0000 */
[----:B------:R-:W-:Y:S01]  /*12430*/  IMAD.MOV.U32 R12, RZ, RZ, 0x2 ;  /* 0x00000002ff0c7424 */ /* 0x000fe200078e00ff */
[----:B------:R-:W-:Y:S01]  /*12440*/  @!PT LDS RZ, [RZ] ;  /* 0x00000000fffff984 */ /* 0x000fe20000000800 */
[----:B------:R-:W-:Y:S01]  /*12450*/  @!PT LDS RZ, [RZ] ;  /* 0x00000000fffff984 */ /* 0x000fe20000000800 */
[----:B------:R-:W-:Y:S01]  /*12460*/  @!PT LDS RZ, [RZ] ;  /* 0x00000000fffff984 */ /* 0x000fe20000000800 */
[----:B------:R-:W-:Y:S04]  /*12470*/  @!P5 LDGSTS.E.BYPASS.LTC128B.128 [R8+0x22400], desc[UR38][R2.64], !P3 ;  /* 0x224000000208dfae */ /* 0x000fe8000d901d66 */
[----:B------:R-:W-:Y:S04]  /*12480*/  @!P5 LDGSTS.E.BYPASS.LTC128B.128 [R8+0x26400], desc[UR38][R2.64+0x80], !P2 ;  /* 0x264000800208dfae */ /* 0x000fe8000d101d66 */
[----:B------:R-:W-:Y:S04]  /*12490*/  @!P5 LDGSTS.E.BYPASS.LTC128B.128 [R8+0x2a400], desc[UR38][R2.64+0x100], !P1 ;  /* 0x2a4001000208dfae */ /* 0x000fe8000c901d66 */
[----:B------:R0:W-:Y:S01]  /*124a0*/  @!P5 LDGSTS.E.BYPASS.LTC128B.128 [R8+0x2e400], desc[UR38][R2.64+0x180], !P0 ;  /* 0x2e4001800208dfae */ /* 0x0001e2000c101d66 */
[----:B------:R-:W-:Y:S01]  /*124b0*/  LOP3.LUT P5, RZ, R9, 0x4, RZ, 0xc0, !PT ;  /* 0x0000000409ff7812 */ /* 0x000fe200078ac0ff */
[----:B0-----:R-:W-:-:S05]  /*124c0*/  IMAD.MOV.U32 R2, RZ, RZ, R14 ;  /* 0x000000ffff027224 */ /* 0x001fca00078e000e */
[----:B------:R-:W-:-:S05]  /*124d0*/  @!P4 LEA R2, P6, R7, R2, 0x1 ;  /* 0x000000020702c211 */ /* 0x000fca00078c08ff */
[----:B------:R-:W-:-:S05]  /*124e0*/  @!P4 IMAD.X R3, RZ, RZ, R6, P6 ;  /* 0x000000ffff03c224 */ /* 0x000fca00030e0606 */
[----:B------:R0:W-:Y:S03]  /*124f0*/  @!P4 LDGSTS.E.BYPASS.LTC128B.128 [R8+0x22c00], desc[UR38][R2.64], !P3 ;  /* 0x22c000000208cfae */ /* 0x0001e6000d901d66 */
[----:B0-----:R-:W-:Y:S05]  /*12500*/  WARPSYNC.COLLECTIVE R15, `(.L_x_1239) ;  /* 0x000000000f087348 */ /* 0x001fea0003c00000 */
[----:B------:R1:W2:Y:S02]  /*12510*/  SHFL.IDX P6, R14, R13, R12, R11 ;  /* 0x0000000c0d0e7389 */ /* 0x0002a400000c000b */
[----:B012---:R-:W-:Y:S01]  /*12520*/  ENDCOLLECTIVE ;  /* 0x000000000000791b */ /* 0x007fe20003800000 */
.L_x_1239:
        /* <DEDUP_REMOVED lines=12> */
.L_x_1240:
        /* <DEDUP_REMOVED lines=12> */
.L_x_1241:
        /* <DEDUP_REMOVED lines=12> */
.L_x_1242:
        /* <DEDUP_REMOVED lines=12> */
.L_x_1243:
        /* <DEDUP_REMOVED lines=12> */
.L_x_1244:
        /* <DEDUP_REMOVED lines=12> */
.L_x_1245:
        /* <DEDUP_REMOVED lines=11> */
.L_x_1246:
[----:B------:R-:W-:Y:S02]  /*12a60*/  IMAD.MOV.U32 R13, RZ, RZ, R0 ;  /* 0x000000ffff0d7224 */ /* 0x000fe400078e0000 */
[----:B------:R-:W-:Y:S01]  /*12a70*/  IMAD.MOV.U32 R12, RZ, RZ, 0x6 ;  /* 0x00000006ff0c7424 */ /* 0x000fe200078e00ff */
[----:B------:R-:W-:Y:S01]  /*12a80*/  LOP3.LUT P6, RZ, R9, 0x20, RZ, 0xc0, !PT ;  /* 0x0000002009ff7812 */ /* 0x000fe200078cc0ff */
[----:B------:R-:W-:-:S12]  /*12a90*/  IMAD.MOV.U32 R2, RZ, RZ, R14 ;  /* 0x000000ffff027224 */ /* 0x000fd800078e000e */
[----:B------:R-:W-:-:S05]  /*12aa0*/  @!P6 LEA R2, P5, R7, R2, 0x1 ;  /* 0x000000020702e211 */ /* 0x000fca00078a08ff */
[----:B------:R-:W-:-:S05]  /*12ab0*/  @!P6 IMAD.X R3, RZ, RZ, R6, P5 ;  /* 0x000000ffff03e224 */ /* 0x000fca00028e0606 */
        /* <DEDUP_REMOVED lines=10> */
.L_x_1247:
[----:B------:R-:W-:Y:S02]  /*12b60*/  IMAD.MOV.U32 R13, RZ, RZ, R4 ;  /* 0x000000ffff0d7224 */ /* 0x000fe400078e0004 */
[----:B------:R-:W-:-:S07]  /*12b70*/  IMAD.MOV.U32 R6, RZ, RZ, R14 ;  /* 0x000000ffff067224 */ /* 0x000fce00078e000e */
[----:B------:R-:W-:Y:S05]  /*12b80*/  WARPSYNC.COLLECTIVE R15, `(.L_x_1248) ;  /* 0x000000000f087348 */ /* 0x000fea0003c00000 */
[----:B------:R0:W1:Y:S02]  /*12b90*/  SHFL.IDX P6, R14, R13, R12, R11 ;  /* 0x0000000c0d0e7389 */ /* 0x00006400000c000b */
[----:B01----:R-:W-:Y:S01]  /*12ba0*/  ENDCOLLECTIVE ;  /* 0x000000000000791b */ /* 0x003fe20003800000 */
.L_x_1248:
[----:B------:R-:W-:Y:S02]  /*12bb0*/  IMAD.MOV.U32 R13, RZ, RZ, R0 ;  /* 0x000000ffff0d7224 */ /* 0x000fe400078e0000 */
[----:B------:R-:W-:Y:S02]  /*12bc0*/  IMAD.MOV.U32 R12, RZ, RZ, 0x7 ;  /* 0x00000007ff0c7424 */ /* 0x000fe400078e00ff */
[----:B------:R-:W-:-:S07]  /*12bd0*/  IMAD.MOV.U32 R2, RZ, RZ, R14 ;  /* 0x000000ffff027224 */ /* 0x000fce00078e000e */
[----:B------:R-:W-:Y:S05]  /*12be0*/  WARPSYNC.COLLECTIVE R15, `(.L_x_1249) ;  /* 0x000000000f087348 */ /* 0x000fea0003c00000 */
[----:B------:R0:W1:Y:S02]  /*12bf0*/  SHFL.IDX P6, R14, R13, R12, R11 ;  /* 0x0000000c0d0e7389 */ /* 0x00006400000c000b */
[----:B01----:R-:W-:Y:S01]  /*12c00*/  ENDCOLLECTIVE ;  /* 0x000000000000791b */ /* 0x003fe20003800000 */
.L_x_1249:
[----:B------:R-:W-:-:S05]  /*12c10*/  @!P4 LEA R2, P5, R7, R2, 0x1 ;  /* 0x000000020702c211 */ /* 0x000fca00078a08ff */
[----:B------:R-:W-:-:S05]  /*12c20*/  @!P4 IMAD.X R3, RZ, RZ, R6, P5 ;  /* 0x000000ffff03c224 */ /* 0x000fca00028e0606 */
[----:B------:R-:W-:Y:S01]  /*12c30*/  @!PT LDS RZ, [RZ] ;  /* 0x00000000fffff984 */ /* 0x000fe20000000800 */
[----:B------:R-:W-:Y:S01]  /*12c40*/  @!PT LDS RZ, [RZ] ;  /* 0x00000000fffff984 */ /* 0x000fe20000000800 */
[----:B------:R-:W-:Y:S01]  /*12c50*/  @!PT LDS RZ, [RZ] ;  /* 0x00000000fffff984 */ /* 0x000fe20000000800 */
[----:B------:R0:W-:Y:S01]  /*12c60*/  @!P4 LDGSTS.E.BYPASS.LTC128B.128 [R8+0x25400], desc[UR38][R2.64], !P3 ;  /* 0x254000000208cfae */ /* 0x0001e2000d901d66 */
[----:B------:R-:W-:-:S03]  /*12c70*/  IMAD.MOV.U32 R13, RZ, RZ, R4 ;  /* 0x000000ffff0d7224 */ /* 0x000fc600078e0004 */
[----:B------:R0:W-:Y:S04]  /*12c80*/  @!P4 LDGSTS.E.BYPASS.LTC128B.128 [R8+0x29400], desc[UR38][R2.64+0x80], !P2 ;  /* 0x294000800208cfae */ /* 0x0001e8000d101d66 */
[----:B------:R0:W-:Y:S01]  /*12c90*/  @!P4 LDGSTS.E.BYPASS.LTC128B.128 [R8+0x2d400], desc[UR38][R2.64+0x100], !P1 ;  /* 0x2d4001000208cfae */ /* 0x0001e2000c901d66 */
[----:B------:R-:W-:-:S03]  /*12ca0*/  IMAD.MOV.U32 R6, RZ, RZ, R14 ;  /* 0x000000ffff067224 */ /* 0x000fc600078e000e */
[----:B------:R0:W-:Y:S04]  /*12cb0*/  @!P4 LDGSTS.E.BYPASS.LTC128B.128 [R8+0x31400], desc[UR38][R2.64+0x180], !P0 ;  /* 0x314001800208cfae */ /* 0x0001e8000c101d66 */
[----:B0-----:R-:W-:Y:S05]  /*12cc0*/  WARPSYNC.COLLECTIVE R15, `(.L_x_1250) ;  /* 0x000000000f087348 */ /* 0x001fea0003c00000 */
[----:B------:R1:W2:Y:S02]  /*12cd0*/  SHFL.IDX P6, R14, R13, R12, R11 ;  /* 0x0000000c0d0e7389 */ /* 0x0002a400000c000b */
[----:B012---:R-:W-:Y:S01]  /*12ce0*/  ENDCOLLECTIVE ;  /* 0x000000000000791b */ /* 0x007fe20003800000 */
.L_x_1250:
[----:B------:R-:W-:Y:S01]  /*12cf0*/  IMAD.MOV.U32 R2, RZ, RZ, R14 ;  /* 0x000000ffff027224 */ /* 0x000fe200078e000e */
[----:B------:R-:W-:Y:S06]  /*12d00*/  BRA `(.L_x_1251) ;  /* 0xffffffa800a07947 */ /* 0x000fec000383ffff */
.L_x_1116:
[----:B0-----:R-:W4:Y:S02]  /*12d10*/  LDL R2, [R1+0x4] ;  /* 0x0000040001027983 */ /* 0x001f240000100800 */
[----:B----4-:R0:W1:Y:S02]  /*12d20*/  SYNCS.PHASECHK.TRANS64.TRYWAIT P0, [R2+URZ+0x32420], R0 ;  /* 0x03242000020075a7 */ /* 0x010064000800017f */
[----:B-1----:R-:W-:Y:S05]  /*12d30*/  @!P0 NANOSLEEP.SYNCS 0x989680 ;  /* 0x009896800000895d */ /* 0x002fea0003900000 */
[----:B------:R-:W1:Y:S02]  /*12d40*/  @!P0 SYNCS.PHASECHK.TRANS64 P0, [R2+URZ+0x32420], R0 ;  /* 0x03242000020085a7 */ /* 0x000e64000800007f */
[----:B-1----:R-:W-:Y:S05]  /*12d50*/  @!P0 BRA `(.L_x_1116) ;  /* 0xfffffffc00ec8947 */ /* 0x002fea000383ffff */
[----:B------:R-:W-:Y:S05]  /*12d60*/  BRA `(.L_x_1252) ;  /* 0xffffffac001c7947 */ /* 0x000fea000383ffff */
.L_x_1120:
[----:B0-----:R0:W1:Y:S02]  /*12d70*/  SYNCS.PHASECHK.TRANS64.TRYWAIT P0, [R2+URZ+0x32460], R0 ;  /* 0x03246000020075a7 */ /* 0x001064000800017f */
[----:B-1----:R-:W-:Y:S05]  /*12d80*/  @!P0 NANOSLEEP.SYNCS 0x989680 ;  /* 0x009896800000895d */ /* 0x002fea0003900000 */
[----:B------:R-:W1:Y:S02]  /*12d90*/  @!P0 SYNCS.PHASECHK.TRANS64 P0, [R2+URZ+0x32460], R0 ;  /* 0x03246000020085a7 */ /* 0x000e64000800007f */
[----:B-1----:R-:W-:Y:S05]  /*12da0*/  @!P0 BRA `(.L_x_1120) ;  /* 0xfffffffc00f08947 */ /* 0x002fea000383ffff */
[----:B------:R-:W-:Y:S05]  /*12db0*/  BRA `(.L_x_1253) ;  /* 0xffffffac004c7947 */ /* 0x000fea000383ffff */
.L_x_1135:
[----:B-1----:R1:W2:Y:S02]  /*12dc0*/  SYNCS.PHASECHK.TRANS64.TRYWAIT P0, [R3+URZ+0x32440], R2 ;  /* 0x03244002030075a7 */ /* 0x0022a4000800017f */
[----:B--2---:R-:W-:Y:S05]  /*12dd0*/  @!P0 NANOSLEEP.SYNCS 0x989680 ;  /* 0x009896800000895d */ /* 0x004fea0003900000 */
[----:B------:R-:W2:Y:S02]  /*12de0*/  @!P0 SYNCS.PHASECHK.TRANS64 P0, [R3+URZ+0x32440], R2 ;  /* 0x03244002030085a7 */ /* 0x000ea4000800007f */
[----:B--2---:R-:W-:Y:S05]  /*12df0*/  @!P0 BRA `(.L_x_1135) ;  /* 0xfffffffc00f08947 */ /* 0x004fea000383ffff */
[----:B------:R-:W-:Y:S05]  /*12e00*/  BRA `(.L_x_1254) ;  /* 0xffffffb4007c7947 */ /* 0x000fea000383ffff */
.L_x_1140:
[----:B0-----:R0:W2:Y:S02]  /*12e10*/  SYNCS.PHASECHK.TRANS64.TRYWAIT P0, [R3+URZ+0x32460], R2 ;  /* 0x03246002030075a7 */ /* 0x0010a4000800017f */
[----:B--2---:R-:W-:Y:S05]  /*12e20*/  @!P0 NANOSLEEP.SYNCS 0x989680 ;  /* 0x009896800000895d */ /* 0x004fea0003900000 */
[----:B------:R-:W2:Y:S02]  /*12e30*/  @!P0 SYNCS.PHASECHK.TRANS64 P0, [R3+URZ+0x32460], R2 ;  /* 0x03246002030085a7 */ /* 0x000ea4000800007f */
[----:B--2---:R-:W-:Y:S05]  /*12e40*/  @!P0 BRA `(.L_x_1140) ;  /* 0xfffffffc00f08947 */ /* 0x004fea000383ffff */
[----:B------:R-:W-:Y:S05]  /*12e50*/  BRA `(.L_x_1255) ;  /* 0xffffffb800047947 */ /* 0x000fea000383ffff */
.L_x_1151:
[----:B0-----:R0:W1:Y:S02]  /*12e60*/  SYNCS.PHASECHK.TRANS64.TRYWAIT P0, [R4+URZ+0x32440], R2 ;  /* 0x03244002040075a7 */ /* 0x001064000800017f */
[----:B-1----:R-:W-:Y:S05]  /*12e70*/  @!P0 NANOSLEEP.SYNCS 0x989680 ;  /* 0x009896800000895d */ /* 0x002fea0003900000 */
[----:B------:R-:W1:Y:S02]  /*12e80*/  @!P0 SYNCS.PHASECHK.TRANS64 P0, [R4+URZ+0x32440], R2 ;  /* 0x03244002040085a7 */ /* 0x000e64000800007f */
[----:B-1----:R-:W-:Y:S05]  /*12e90*/  @!P0 BRA `(.L_x_1151) ;  /* 0xfffffffc00f08947 */ /* 0x002fea000383ffff */
[----:B------:R-:W-:Y:S05]  /*12ea0*/  BRA `(.L_x_1256) ;  /* 0xffffffc000147947 */ /* 0x000fea000383ffff */
.L_x_1156:
[----:B-1----:R1:W2:Y:S02]  /*12eb0*/  SYNCS.PHASECHK.TRANS64.TRYWAIT P0, [R4+URZ+0x32460], R2 ;  /* 0x03246002040075a7 */ /* 0x0022a4000800017f */
[----:B--2---:R-:W-:Y:S05]  /*12ec0*/  @!P0 NANOSLEEP.SYNCS 0x989680 ;  /* 0x009896800000895d */ /* 0x004fea0003900000 */
[----:B------:R-:W2:Y:S02]  /*12ed0*/  @!P0 SYNCS.PHASECHK.TRANS64 P0, [R4+URZ+0x32460], R2 ;  /* 0x03246002040085a7 */ /* 0x000ea4000800007f */
[----:B--2---:R-:W-:Y:S05]  /*12ee0*/  @!P0 BRA `(.L_x_1156) ;  /* 0xfffffffc00f08947 */ /* 0x004fea000383ffff */
[----:B------:R-:W-:Y:S05]  /*12ef0*/  BRA `(.L_x_1257) ;  /* 0xffffffc000987947 */ /* 0x000fea000383ffff */
.L_x_1167:
[----:B-1----:R1:W2:Y:S02]  /*12f00*/  SYNCS.PHASECHK.TRANS64.TRYWAIT P0, [R4+URZ+0x32440], R2 ;  /* 0x03244002040075a7 */ /* 0x0022a4000800017f */
[----:B--2---:R-:W-:Y:S05]  /*12f10*/  @!P0 NANOSLEEP.SYNCS 0x989680 ;  /* 0x009896800000895d */ /* 0x004fea0003900000 */
[----:B------:R-:W2:Y:S02]  /*12f20*/  @!P0 SYNCS.PHASECHK.TRANS64 P0, [R4+URZ+0x32440], R2 ;  /* 0x03244002040085a7 */ /* 0x000ea4000800007f */
[----:B--2---:R-:W-:Y:S05]  /*12f30*/  @!P0 BRA `(.L_x_1167) ;  /* 0xfffffffc00f08947 */ /* 0x004fea000383ffff */
[----:B------:R-:W-:Y:S05]  /*12f40*/  BRA `(.L_x_1258) ;  /* 0xffffffc800847947 */ /* 0x000fea000383ffff */
.L_x_1172:
[----:B0-----:R0:W2:Y:S02]  /*12f50*/  SYNCS.PHASECHK.TRANS64.TRYWAIT P0, [R4+URZ+0x32460], R2 ;  /* 0x03246002040075a7 */ /* 0x0010a4000800017f */
[----:B--2---:R-:W-:Y:S05]  /*12f60*/  @!P0 NANOSLEEP.SYNCS 0x989680 ;  /* 0x009896800000895d */ /* 0x004fea0003900000 */
[----:B------:R-:W2:Y:S02]  /*12f70*/  @!P0 SYNCS.PHASECHK.TRANS64 P0, [R4+URZ+0x32460], R2 ;  /* 0x03246002040085a7 */ /* 0x000ea4000800007f */
[----:B--2---:R-:W-:Y:S05]  /*12f80*/  @!P0 BRA `(.L_x_1172) ;  /* 0xfffffffc00f08947 */ /* 0x004fea000383ffff */
[----:B------:R-:W-:Y:S05]  /*12f90*/  BRA `(.L_x_1259) ;  /* 0xffffffcc000c7947 */ /* 0x000fea000383ffff */
.L_x_1184:
[----:B------:R-:W-:Y:S01]  /*12fa0*/  BSSY B0, `(.L_x_1260) ;  /* 0x0000008000007945 */ /* 0x000fe20003800000 */
[----:B------:R-:W-:Y:S02]  /*12fb0*/  IMAD.MOV.U32 R13, RZ, RZ, R16 ;  /* 0x000000ffff0d7224 */ /* 0x000fe400078e0010 */
[----:B-1----:R-:W-:Y:S02]  /*12fc0*/  IMAD.MOV.U32 R12, RZ, RZ, RZ ;  /* 0x000000ffff0c7224 */ /* 0x002fe400078e00ff */
[----:B------:R-:W-:Y:S02]  /*12fd0*/  IMAD.MOV.U32 R11, RZ, RZ, 0x1f ;  /* 0x0000001fff0b7424 */ /* 0x000fe400078e00ff */
[----:B------:R-:W-:-:S07]  /*12fe0*/  IMAD.MOV.U32 R15, RZ, RZ, -0x1 ;  /* 0xffffffffff0f7424 */ /* 0x000fce00078e00ff */
[----:B------:R-:W-:Y:S05]  /*12ff0*/  WARPSYNC.COLLECTIVE R15, `(.L_x_1261) ;  /* 0x000000000f087348 */ /* 0x000fea0003c00000 */
[----:B------:R0:W1:Y:S02]  /*13000*/  SHFL.IDX P6, R14, R13, R12, R11 ;  /* 0x0000000c0d0e7389 */ /* 0x00006400000c000b */
[----:B01----:R-:W-:Y:S01]  /*13010*/  ENDCOLLECTIVE ;  /* 0x000000000000791b */ /* 0x003fe20003800000 */
.L_x_1261:
[----:B------:R-:W-:Y:S05]  /*13020*/  BSYNC B0 ;  /* 0x0000000000007941 */ /* 0x000fea0003800000 */
.L_x_1260:
        /* <DEDUP_REMOVED lines=9> */
.L_x_1262:
        /* <DEDUP_REMOVED lines=18> */
.L_x_1263:
        /* <DEDUP_REMOVED lines=8> */
.L_x_1264:
        /* <DEDUP_REMOVED lines=8> */
.L_x_1265:
        /* <DEDUP_REMOVED lines=8> */
.L_x_1266:
        /* <DEDUP_REMOVED lines=8> */
.L_x_1267:
        /* <DEDUP_REMOVED lines=9> */
.L_x_1268:
[----:B------:R-:W-:Y:S01]  /*13470*/  IMAD.MOV.U32 R6, RZ, RZ, R14 ;  /* 0x000000ffff067224 */ /* 0x000fe200078e000e */
[----:B------:R-:W-:Y:S06]  /*13480*/  BRA `(.L_x_1269) ;  /* 0xffffffd000647947 */ /* 0x000fec000383ffff */
.L_x_1189:
        /* <DEDUP_REMOVED lines=8> */
.L_x_1271:
[----:B------:R-:W-:Y:S05]  /*13510*/  BSYNC B0 ;  /* 0x0000000000007941 */ /* 0x000fea0003800000 */
.L_x_1270:
[----:B------:R-:W-:Y:S02]  /*13520*/  IMAD.MOV.U32 R3, RZ, RZ, R14 ;  /* 0x000000ffff037224 */ /* 0x000fe400078e000e */
[----:B------:R-:W-:Y:S02]  /*13530*/  IMAD.MOV.U32 R12, RZ, RZ, 0x2 ;  /* 0x00000002ff0c7424 */ /* 0x000fe400078e00ff */
[----:B------:R-:W-:Y:S01]  /*13540*/  IMAD.MOV.U32 R11, RZ, RZ, RZ ;  /* 0x000000ffff0b7224 */ /* 0x000fe200078e00ff */
[----:B------:R-:W-:Y:S01]  /*13550*/  SEL R3, R3, RZ, P1 ;  /* 0x000000ff03037207 */ /* 0x000fe20000800000 */
[----:B------:R-:W-:-:S04]  /*13560*/  IMAD.MOV.U32 R15, RZ, RZ, -0x1 ;  /* 0xffffffffff0f7424 */ /* 0x000fc800078e00ff */
[----:B------:R-:W-:-:S04]  /*13570*/  IMAD.IADD R3, R2, 0x1, R3 ;  /* 0x0000000102037824 */ /* 0x000fc800078e0203 */
[----:B------:R-:W-:-:S07]  /*13580*/  IMAD.MOV.U32 R13, RZ, RZ, R3 ;  /* 0x000000ffff0d7224 */ /* 0x000fce00078e0003 */
[----:B------:R-:W-:Y:S05]  /*13590*/  WARPSYNC.COLLECTIVE R15, `(.L_x_1272) ;  /* 0x000000000f087348 */ /* 0x000fea0003c00000 */
[----:B------:R0:W1:Y:S02]  /*135a0*/  SHFL.UP P6, R14, R13, R12, R11 ;  /* 0x0400000c0d0e7389 */ /* 0x00006400000c000b */
[----:B01----:R-:W-:Y:S01]  /*135b0*/  ENDCOLLECTIVE ;  /* 0x000000000000791b */ /* 0x003fe20003800000 */
.L_x_1272:
        /* <DEDUP_REMOVED lines=8> */
.L_x_1273:
        /* <DEDUP_REMOVED lines=8> */
.L_x_1274:
        /* <DEDUP_REMOVED lines=8> */
.L_x_1275:
        /* <DEDUP_REMOVED lines=9> */
.L_x_1276:
[----:B------:R-:W-:Y:S01]  /*137d0*/  IMAD.MOV.U32 R6, RZ, RZ, R14 ;  /* 0x000000ffff067224 */ /* 0x000fe200078e000e */
[----:B------:R-:W-:Y:S06]  /*137e0*/  BRA `(.L_x_1277) ;  /* 0xffffffd000287947 */ /* 0x000fec000383ffff */
.L_x_1191:
[----:B------:R-:W-:Y:S01]  /*137f0*/  BSSY B0, `(.L_x_1278) ;  /* 0x0000006000007945 */ /* 0x000fe20003800000 */
[----:B------:R-:W-:Y:S01]  /*13800*/  PLOP3.LUT P6, PT, P6, PT, PT, 0x8, 0x0 ;  /* 0x000000000000781c */ /* 0x000fe200037ce170 */
[----:B------:R-:W-:-:S12]  /*13810*/  IMAD.MOV.U32 R15, RZ, RZ, -0x1 ;  /* 0xffffffffff0f7424 */ /* 0x000fd800078e00ff */
[----:B0-----:R-:W-:Y:S05]  /*13820*/  WARPSYNC.COLLECTIVE R15, `(.L_x_1279) ;  /* 0x000000000f087348 */ /* 0x001fea0003c00000 */
[----:B------:R-:W-:Y:S01]  /*13830*/  VOTE.ANY R14, PT, P6 ;  /* 0x00000000000e7806 */ /* 0x000fe200030e0100 */
[----:B0-----:R-:W-:Y:S06]  /*13840*/  ENDCOLLECTIVE ;  /* 0x000000000000791b */ /* 0x001fec0003800000 */
.L_x_1279:
[----:B------:R-:W-:Y:S05]  /*13850*/  BSYNC B0 ;  /* 0x0000000000007941 */ /* 0x000fea0003800000 */
.L_x_1278:
        /* <DEDUP_REMOVED lines=9> */
.L_x_1280:
[----:B------:R-:W-:Y:S01]  /*138f0*/  IMAD.MOV.U32 R17, RZ, RZ, R14 ;  /* 0x000000ffff117224 */ /* 0x000fe200078e000e */
[----:B------:R-:W-:Y:S06]  /*13900*/  BRA `(.L_x_1281) ;  /* 0xffffffd000187947 */ /* 0x000fec000383ffff */
.L_x_1193:
[----:B------:R-:W-:Y:S01]  /*13910*/  BSSY B0, `(.L_x_1282) ;  /* 0x0000007000007945 */ /* 0x000fe20003800000 */
[----:B------:R-:W-:Y:S02]  /*13920*/  IMAD.MOV.U32 R13, RZ, RZ, R3 ;  /* 0x000000ffff0d7224 */ /* 0x000fe400078e0003 */
[----:B------:R-:W-:Y:S02]  /*13930*/  IMAD.MOV.U32 R11, RZ, RZ, 0x1f ;  /* 0x0000001fff0b7424 */ /* 0x000fe400078e00ff */
[----:B------:R-:W-:-:S07]  /*13940*/  IMAD.MOV.U32 R15, RZ, RZ, -0x1 ;  /* 0xffffffffff0f7424 */ /* 0x000fce00078e00ff */
[----:B0-2---:R-:W-:Y:S05]  /*13950*/  WARPSYNC.COLLECTIVE R15, `(.L_x_1283) ;  /* 0x000000000f087348 */ /* 0x005fea0003c00000 */
[----:B------:R1:W3:Y:S02]  /*13960*/  SHFL.IDX P6, R14, R13, R12, R11 ;  /* 0x0000000c0d0e7389 */ /* 0x0002e400000c000b */
[----:B0123--:R-:W-:Y:S01]  /*13970*/  ENDCOLLECTIVE ;  /* 0x000000000000791b */ /* 0x00ffe20003800000 */
.L_x_1283:
[----:B------:R-:W-:Y:S05]  /*13980*/  BSYNC B0 ;  /* 0x0000000000007941 */ /* 0x000fea0003800000 */
.L_x_1282:
[----:B------:R-:W-:Y:S01]  /*13990*/  IMAD.MOV.U32 R2, RZ, RZ, R14 ;  /* 0x000000ffff027224 */ /* 0x000fe200078e000e */
[----:B------:R-:W-:Y:S06]  /*139a0*/  BRA `(.L_x_1192) ;  /* 0xffffffd0000c7947 */ /* 0x000fec000383ffff */
.L_x_1197:
[----:B0-----:R0:W1:Y:S02]  /*139b0*/  SYNCS.PHASECHK.TRANS64.TRYWAIT P0, [R0+URZ+0x32420], R3 ;  /* 0x03242003000075a7 */ /* 0x001064000800017f */
[----:B-1----:R-:W-:Y:S05]  /*139c0*/  @!P0 NANOSLEEP.SYNCS 0x989680 ;  /* 0x009896800000895d */ /* 0x002fea0003900000 */
[----:B------:R-:W1:Y:S02]  /*139d0*/  @!P0 SYNCS.PHASECHK.TRANS64 P0, [R0+URZ+0x32420], R3 ;  /* 0x03242003000085a7 */ /* 0x000e64000800007f */
[----:B-1----:R-:W-:Y:S05]  /*139e0*/  @!P0 BRA `(.L_x_1197) ;  /* 0xfffffffc00f08947 */ /* 0x002fea000383ffff */
[----:B------:R-:W-:Y:S05]  /*139f0*/  BRA `(.L_x_1284) ;  /* 0xffffffd400007947 */ /* 0x000fea000383ffff */
.L_x_1198:
        /* <DEDUP_REMOVED lines=11> */
.L_x_1286:
[----:B------:R-:W-:Y:S05]  /*13ab0*/  BSYNC B0 ;  /* 0x0000000000007941 */ /* 0x000fea0003800000 */
.L_x_1285:
[----:B------:R-:W-:Y:S05]  /*13ac0*/  BRA `(.L_x_1287) ;  /* 0xffffffd000e87947 */ /* 0x000fea000383ffff */
.L_x_1201:
[----:B------:R-:W-:Y:S01]  /*13ad0*/  BSSY B1, `(.L_x_1288) ;  /* 0x0000006000017945 */ /* 0x000fe20003800000 */
[----:B------:R-:W-:-:S07]  /*13ae0*/  IMAD.MOV.U32 R15, RZ, RZ, -0x1 ;  /* 0xffffffffff0f7424 */ /* 0x000fce00078e00ff */
[----:B01---5:R-:W-:Y:S05]  /*13af0*/  WARPSYNC.COLLECTIVE R15, `(.L_x_1289) ;  /* 0x000000000f0c7348 */ /* 0x023fea0003c00000 */
[----:B------:R-:W-:Y:S02]  /*13b00*/  ELECT P6, UR62, PT ;  /* 0x00000000003e782f */ /* 0x000fe400038c0000 */
[----:B------:R-:W-:Y:S01]  /*13b10*/  MOV R14, UR62 ;  /* 0x0000003e000e7c02 */ /* 0x000fe20008000f00 */
[----:B01---5:R-:W-:Y:S10]  /*13b20*/  ENDCOLLECTIVE ;  /* 0x000000000000791b */ /* 0x023ff40003800000 */
.L_x_1289:
[----:B------:R-:W-:Y:S05]  /*13b30*/  BSYNC B1 ;  /* 0x0000000000017941 */ /* 0x000fea0003800000 */
.L_x_1288:
[----:B------:R-:W-:Y:S05]  /*13b40*/  BRA `(.L_x_1290) ;  /* 0xffffffd000e07947 */ /* 0x000fea000383ffff */
.L_x_1203:
[----:B0-----:R0:W1:Y:S02]  /*13b50*/  SYNCS.PHASECHK.TRANS64.TRYWAIT P0, [R6+URZ], R5 ;  /* 0x00000005060075a7 */ /* 0x001064000800017f */
[----:B-1----:R-:W-:Y:S05]  /*13b60*/  @!P0 NANOSLEEP.SYNCS 0x989680 ;  /* 0x009896800000895d */ /* 0x002fea0003900000 */
[----:B------:R-:W1:Y:S02]  /*13b70*/  @!P0 SYNCS.PHASECHK.TRANS64 P0, [R6+URZ], R5 ;  /* 0x00000005060085a7 */ /* 0x000e64000800007f */
[----:B-1----:R-:W-:Y:S05]  /*13b80*/  @!P0 BRA `(.L_x_1203) ;  /* 0xfffffffc00f08947 */ /* 0x002fea000383ffff */
[----:B------:R-:W-:Y:S05]  /*13b90*/  BRA `(.L_x_1291) ;  /* 0xffffffd400247947 */ /* 0x000fea000383ffff */
.L_x_1204:
[----:B-1----:R1:W2:Y:S02]  /*13ba0*/  SYNCS.PHASECHK.TRANS64.TRYWAIT P0, [R7+URZ], R2 ;  /* 0x00000002070075a7 */ /* 0x0022a4000800017f */
[----:B--2---:R-:W-:Y:S05]  /*13bb0*/  @!P0 NANOSLEEP.SYNCS 0x989680 ;  /* 0x009896800000895d */ /* 0x004fea0003900000 */
[----:B------:R-:W2:Y:S02]  /*13bc0*/  @!P0 SYNCS.PHASECHK.TRANS64 P0, [R7+URZ], R2 ;  /* 0x00000002070085a7 */ /* 0x000ea4000800007f */
[----:B--2---:R-:W-:Y:S05]  /*13bd0*/  @!P0 BRA `(.L_x_1204) ;  /* 0xfffffffc00f08947 */ /* 0x004fea000383ffff */
[----:B------:R-:W-:Y:S05]  /*13be0*/  BRA `(.L_x_1292) ;  /* 0xffffffd400187947 */ /* 0x000fea000383ffff */
.L_x_1206:
[----:B--2---:R2:W3:Y:S02]  /*13bf0*/  SYNCS.PHASECHK.TRANS64.TRYWAIT P0, [R4+URZ], R5 ;  /* 0x00000005040075a7 */ /* 0x0044e4000800017f */
[----:B---3--:R-:W-:Y:S05]  /*13c00*/  @!P0 NANOSLEEP.SYNCS 0x989680 ;  /* 0x009896800000895d */ /* 0x008fea0003900000 */
[----:B------:R-:W3:Y:S02]  /*13c10*/  @!P0 SYNCS.PHASECHK.TRANS64 P0, [R4+URZ], R5 ;  /* 0x00000005040085a7 */ /* 0x000ee4000800007f */
[----:B---3--:R-:W-:Y:S05]  /*13c20*/  @!P0 BRA `(.L_x_1206) ;  /* 0xfffffffc00f08947 */ /* 0x008fea000383ffff */
[----:B------:R-:W-:Y:S05]  /*13c30*/  BRA `(.L_x_1293) ;  /* 0xffffffd400207947 */ /* 0x000fea000383ffff */
.L_x_1294:
        /* <DEDUP_REMOVED lines=12> */
.L_x_6034:


//--------------------- .text._ZN7cutlass13device_kernelIN5flash11enable_sm90INS1_16FlashAttnFwdSm90INS1_25CollectiveMainloopFwdSm90ILi2EN4cute5tupleIJNS5_1CILi1EEES8_S8_EEENS6_IJNS7_ILi128EEENS7_ILi96EEENS7_ILi64EEEEEELi256ENS_6half_tEfNS_4arch4Sm90ELb0ELb0ELb1ELb1ELb0ELb1ELb1ELb1ELb0ELb1ELb0ELb0EEENS1_21CollectiveEpilogueFwdINS6_IJSA_NS7_ILi256EEESB_EEES9_SE_SG_Li256ELb1ELb1ELb0ELb0EEENS1_36VarlenDynamicPersistentTileSchedulerILi128ELi96ELi256ELi128ELb0ELb1ELb1ELb0ELb1ELb1EEEEEEEEEvNT_6ParamsE --------------------------
	.section	.text._ZN7cutlass13device_kernelIN5flash11enable_sm90INS1_16FlashAttnFwdSm90INS1_25CollectiveMainloopFwdSm90ILi2EN4cute5tupleIJNS5_1CILi1EEES8_S8_EEENS6_IJNS7_ILi128EEENS7_ILi96EEENS7_ILi64EEEEEELi256ENS_6half_tEfNS_4arch4Sm90ELb0ELb0ELb1ELb1ELb0ELb1ELb1ELb1ELb0ELb1ELb0ELb0EEENS1_21CollectiveEpilogueFwdINS6_IJSA_NS7_ILi256EEESB_EEES9_SE_SG_Li256ELb1ELb1ELb0ELb0EEENS1_36VarlenDynamicPersistentTileSchedulerILi128ELi96ELi256ELi128ELb0ELb1ELb1ELb0ELb1ELb1EEEEEEEEEvNT_6ParamsE,"ax",@progbits
	.align	128
.text._ZN7cutlass13device_kernelIN5flash11enable_sm90INS1_16FlashAttnFwdSm90INS1_25CollectiveMainloopFwdSm90ILi2EN4cute5tupleIJNS5_1CILi1EEES8_S8_EEENS6_IJNS7_ILi128EEENS7_ILi96EEENS7_ILi64EEEEEELi256ENS_6half_tEfNS_4arch4Sm90ELb0ELb0ELb1ELb1ELb0ELb1ELb1ELb1ELb0ELb1ELb0ELb0EEENS1_21CollectiveEpilogueFwdINS6_IJSA_NS7_ILi256EEESB_EEES9_SE_SG_Li256ELb1ELb1ELb0ELb0EEENS1_36VarlenDynamicPersistentTileSchedulerILi128ELi96ELi256ELi128ELb0ELb1ELb1ELb0ELb1ELb1EEEEEEEEEvNT_6ParamsE:
        .type           _ZN7cutlass13device_kernelIN5flash11enable_sm90INS1_16FlashAttnFwdSm90INS1_25CollectiveMainloopFwdSm90ILi2EN4cute5tupleIJNS5_1CILi1EEES8_S8_EEENS6_IJNS7_ILi128EEENS7_ILi96EEENS7_ILi64EEEEEELi256ENS_6half_tEfNS_4arch4Sm90ELb0ELb0ELb1ELb1ELb0ELb1ELb1ELb1ELb0ELb1ELb0ELb0EEENS1_21CollectiveEpilogueFwdINS6_IJSA_NS7_ILi256EEESB_EEES9_SE_SG_Li256ELb1ELb1ELb0ELb0EEENS1_36VarlenDynamicPersistentTileSchedulerILi128ELi96ELi256ELi128ELb0ELb1ELb1ELb0ELb1ELb1EEEEEEEEEvNT_6ParamsE,@function
        .size           _ZN7cutlass13device_kernelIN5flash11enable_sm90INS1_16FlashAttnFwdSm90INS1_25CollectiveMainloopFwdSm90ILi2EN4cute5tupleIJNS5_1CILi1EEES8_S8_EEENS6_IJNS7_ILi128EEENS7_ILi96EEENS7_ILi64EEEEEELi256ENS_6half_tEfNS_4arch4Sm90ELb0ELb0ELb1ELb1ELb0ELb1ELb1ELb1ELb0ELb1ELb0ELb0EEENS1_21CollectiveEpilogueFwdINS6_IJSA_NS7_ILi256EEESB_EEES9_SE_SG_Li256ELb1ELb1ELb0ELb0EEENS1_36VarlenDynamicPersistentTileSchedulerILi128ELi96ELi256ELi128ELb0ELb1ELb1ELb0ELb1ELb1EEEEEEEEEvNT_6ParamsE,(.L_x_6035 - _ZN7cutlass13device_kernelIN5flash11enable_sm90INS1_16FlashAttnFwdSm90INS1_25CollectiveMainloopFwdSm90ILi2EN4cute5tupleIJNS5_1CILi1EEES8_S8_EEENS6_IJNS7_ILi128EEENS7_ILi96EEENS7_ILi64EEEEEELi256ENS_6half_tEfNS_4arch4Sm90ELb0ELb0ELb1ELb1ELb0ELb1ELb1ELb1ELb0ELb1ELb0ELb0EEENS1_21CollectiveEpilogueFwdINS6_IJSA_NS7_ILi256EEESB_EEES9_SE_SG_Li256ELb1ELb1ELb0ELb0EEENS1_36VarlenDynamicPersistentTileSchedulerILi128ELi96ELi256ELi128ELb0ELb1ELb1ELb0ELb1ELb1EEEEEEEEEvNT_6ParamsE)
        .other          _ZN7cutlass13device_kernelIN5flash11enable_sm90INS1_16FlashAttnFwdSm90INS1_25CollectiveMainloopFwdSm90ILi2EN4cute5tupleIJNS5_1CILi1EEES8_S8_EEENS6_IJNS7_ILi128EEENS7_ILi96EEENS7_ILi64EEEEEELi256ENS_6half_tEfNS_4arch4Sm90ELb0ELb0ELb1ELb1ELb0ELb1ELb1ELb1ELb0ELb1ELb0ELb0EEENS1_21CollectiveEpilogueFwdINS6_IJSA_NS7_ILi256EEESB_EEES9_SE_SG_Li256ELb1ELb1ELb0ELb0EEENS1_36VarlenDynamicPersistentTileSchedulerILi128ELi96ELi256ELi128ELb0ELb1ELb1ELb0ELb1ELb1EEEEEEEEEvNT_6ParamsE,@"STO_CUDA_ENTRY STV_DEFAULT"
_ZN7cutlass13device_kernelIN5flash11enable_sm90INS1_16FlashAttnFwdSm90INS1_25CollectiveMainloopFwdSm90ILi2EN4cute5tupleIJNS5_1CILi1EEES8_S8_EEENS6_IJNS7_ILi128EEENS7_ILi96EEENS7_ILi64EEEEEELi256ENS_6half_tEfNS_4arch4Sm90ELb0ELb0ELb1ELb1ELb0ELb1ELb1ELb1ELb0ELb1ELb0ELb0EEENS1_21CollectiveEpilogueFwdINS6_IJSA_NS7_ILi256EEESB_EEES9_SE_SG_Li256ELb1ELb1ELb0ELb0EEENS1_36VarlenDynamicPersistentTileSchedulerILi128ELi96ELi256ELi128ELb0ELb1ELb1ELb0ELb1ELb1EEEEEEEEEvNT_6ParamsE:
        /* <DEDUP_REMOVED lines=23> */
.L_x_1296:
[----:B------:R-:W-:Y:S05]  /*0170*/  BSYNC B0 ;  /* 0x0000000000007941 */ /* 0x000fea0003800000 */
.L_x_1295:
[----:B------:R-:W-:Y:S01]  /*0180*/  VOTEU.ANY UP0, P0 ;  /* 0x00000000003f7886 */ /* 0x000fe20000000100 */
[----:B------:R-:W0:Y:S01]  /*0190*/  SHFL.IDX PT, R2, R0, RZ, 0x1f ;  /* 0x00001fff00027589 */ /* 0x000e2200000e0000 */
[----:B------:R-:W-:Y:S01]  /*01a0*/  UMOV UR4, 0x80 ;  /* 0x0000008000047882 */ /* 0x000fe20000000000 */
[----:B------:R-:W-:Y:S01]  /*01b0*/  UMOV UR7, 0x100 ;  /* 0x0000010000077882 */ /* 0x000fe20000000000 */
[----:B------:R-:W-:Y:S01]  /*01c0*/  VOTEU.ANY UP1, P0 ;  /* 0x00000000003f7886 */ /* 0x000fe20000020100 */
[----:B------:R-:W1:Y:S01]  /*01d0*/  @UP0 S2UR UR8, SR_CgaCtaId ;  /* 0x00000000000809c3 */ /* 0x000e620000008800 */
[----:B------:R-:W-:Y:S01]  /*01e0*/  @UP0 UMOV UR6, 0x400 ;  /* 0x0000040000060882 */ /* 0x000fe20000000000 */
[----:B------:R-:W-:-:S04]  /*01f0*/  @UP0 UIADD3 UR4, -UR4, 0x100000, URZ ;  /* 0x0010000004040890 */ /* 0x000fc8000fffe13f */
[----:B------:R-:W-:Y:S02]  /*0200*/  @UP0 USHF.L.U32 UR5, UR4, 0xb, URZ ;  /* 0x0000000b04050899 */ /* 0x000fe4000800063f */
[----:B------:R-:W-:Y:S01]  /*0210*/  @UP0 USHF.L.U32 UR4, UR4, 0x1, URZ ;  /* 0x0000000104040899 */ /* 0x000fe2000800063f */
[----:B------:R-:W-:Y:S01]  /*0220*/  SHF.R.U32.HI R3, RZ, 0x7, R3 ;  /* 0x00000007ff037819 */ /* 0x000fe20000011603 */
[----:B------:R-:W-:Y:S01]  /*0230*/  VOTEU.ANY UP2, P0 ;  /* 0x00000000003f7886 */ /* 0x000fe20000040100 */
[----:B0-----:R-:W-:-:S03]  /*0240*/  ISETP.NE.AND P1, PT, R2, RZ, PT ;  /* 0x000000ff0200720c */ /* 0x001fc60003f25270 */
[----:B------:R0:W2:Y:S01]  /*0250*/  SHFL.IDX PT, R2, R3, RZ, 0x1f ;  /* 0x00001fff03027589 */ /* 0x0000a200000e0000 */
[----:B-1----:R-:W-:Y:S02]  /*0260*/  @UP0 ULEA UR8, UR8, UR6, 0x18 ;  /* 0x0000000608080291 */ /* 0x002fe4000f8ec03f */
[----:B------:R-:W-:-:S04]  /*0270*/  @UP0 UIADD3 UR6, -UR7, 0x100000, URZ ;  /* 0x0010000007060890 */ /* 0x000fc8000fffe13f */
[----:B------:R-:W-:Y:S02]  /*0280*/  @UP0 USHF.L.U32 UR7, UR6, 0xb, URZ ;  /* 0x0000000b06070899 */ /* 0x000fe4000800063f */
[----:B------:R-:W-:Y:S01]  /*0290*/  @UP0 USHF.L.U32 UR6, UR6, 0x1, URZ ;  /* 0x0000000106060899 */ /* 0x000fe2000800063f */
[----:B------:R-:W-:Y:S01]  /*02a0*/  VOTEU.ANY UP0, P0 ;  /* 0x00000000003f7886 */ /* 0x000fe20000000100 */
[----:B------:R-:W1:Y:S04]  /*02b0*/  FENCE.VIEW.ASYNC.S ;  /* 0x00000000000073c6 */ /* 0x000e680000000000 */
[----:B-1----:R0:W1:Y:S01]  /*02c0*/  @UP0 SYNCS.EXCH.64 URZ, [UR8+0x32400], UR4 ;  /* 0x03240004083f05b2 */ /* 0x0020620008000100 */
[----:B------:R0:W3:Y:S05]  /*02d0*/  @UP1 SYNCS.EXCH.64 URZ, [UR8+0x32410], UR4 ;  /* 0x03241004083f15b2 */ /* 0x0000ea0008000100 */
[----:B------:R0:W4:Y:S02]  /*02e0*/  @UP2 SYNCS.EXCH.64 URZ, [UR8+0x32420], UR6 ;  /* 0x03242006083f25b2 */ /* 0x0001240008000100 */
        /* <DEDUP_REMOVED lines=19> */
.L_x_1297:
        /* <DEDUP_REMOVED lines=22> */
.L_x_1298:
        /* <DEDUP_REMOVED lines=18> */
.L_x_1299:
        /* <DEDUP_REMOVED lines=22> */
.L_x_1300:
        /* <DEDUP_REMOVED lines=22> */
.L_x_1301:
        /* <DEDUP_REMOVED lines=9> */
.L_x_1304:
        /* <DEDUP_REMOVED lines=19> */
[----:B------:R-:W3:Y:S01]  /*0b20*/  LDL R11, [R1+0x90] ;  /* 0x00009000010b7983 */ /* 0x000ee20000100800 */
[----:B------:R-:W0:Y:S02]  /*0b30*/  S2R R0, SR_TID.X ;  /* 0x0000000000007919 */ /* 0x000e240000002100 */
[----:B0-----:R-:W-:-:S05]  /*0b40*/  VIADD R9, R0, 0xffffff80 ;  /* 0xffffff8000097836 */ /* 0x001fca0000000000 */
[----:B------:R-:W-:-:S04]  /*0b50*/  SHF.R.S32.HI R0, RZ, 0x1f, R9 ;  /* 0x0000001fff007819 */ /* 0x000fc80000011409 */
[----:B--2---:R-:W-:-:S04]  /*0b60*/  LEA.HI R2, R0, R9, RZ, 0x7 ;  /* 0x0000000900027211 */ /* 0x004fc800078f38ff */
[----:B------:R-:W-:-:S05]  /*0b70*/  LOP3.LUT R235, R2, 0xffffff80, RZ, 0xc0, !PT ;  /* 0xffffff8002eb7812 */ /* 0x000fca00078ec0ff */
[----:B------:R-:W-:-:S05]  /*0b80*/  IMAD.IADD R235, R9, 0x1, -R235 ;  /* 0x0000000109eb7824 */ /* 0x000fca00078e0aeb */
[----:B------:R-:W-:-:S04]  /*0b90*/  SHF.R.S32.HI R8, RZ, 0x1f, R235 ;  /* 0x0000001fff087819 */ /* 0x000fc800000114eb */
[----:B------:R-:W-:-:S04]  /*0ba0*/  LEA.HI R5, R8, R235, RZ, 0x2 ;  /* 0x000000eb08057211 */ /* 0x000fc800078f10ff */
[--C-:B------:R-:W-:Y:S02]  /*0bb0*/  SHF.R.S32.HI R4, RZ, 0x2, R5.reuse ;  /* 0x00000002ff047819 */ /* 0x100fe40000011405 */
[----:B------:R-:W-:-:S04]  /*0bc0*/  SHF.R.S32.HI R3, RZ, 0x1f, R5 ;  /* 0x0000001fff037819 */ /* 0x000fc80000011405 */
[----:B------:R-:W-:Y:S02]  /*0bd0*/  LEA.HI R6, R3, R4, RZ, 0x3 ;  /* 0x0000000403067211 */ /* 0x000fe400078f18ff */
[----:B------:R-:W-:Y:S02]  /*0be0*/  LEA.HI R3, R0, R9, RZ, 0x4 ;  /* 0x0000000900037211 */ /* 0x000fe400078f20ff */
[----:B------:R-:W-:Y:S02]  /*0bf0*/  LOP3.LUT R7, R6, 0xfffffff8, RZ, 0xc0, !PT ;  /* 0xfffffff806077812 */ /* 0x000fe400078ec0ff */
[----:B------:R-:W-:-:S03]  /*0c00*/  SHF.R.S32.HI R6, RZ, 0x4, R3 ;  /* 0x00000004ff067819 */ /* 0x000fc60000011403 */
[----:B------:R-:W-:Y:S01]  /*0c10*/  IMAD.IADD R7, R4, 0x1, -R7 ;  /* 0x0000000104077824 */ /* 0x000fe200078e0a07 */
[C---:B------:R-:W-:Y:S02]  /*0c20*/  LOP3.LUT R4, R3.reuse, 0x3fffff0, RZ, 0xc0, !PT ;  /* 0x03fffff003047812 */ /* 0x040fe400078ec0ff */
[----:B------:R-:W-:Y:S02]  /*0c30*/  LEA.HI R215, R0, R9, RZ, 0x5 ;  /* 0x0000000900d77211 */ /* 0x000fe400078f28ff */
[----:B------:R-:W-:Y:S02]  /*0c40*/  LEA.HI R3, R3, R6, RZ, 0x1 ;  /* 0x0000000603037211 */ /* 0x000fe400078f08ff */
[----:B------:R-:W-:Y:S01]  /*0c50*/  LEA.HI R8, R8, R235, RZ, 0x5 ;  /* 0x000000eb08087211 */ /* 0x000fe200078f28ff */
[----:B------:R-:W-:Y:S01]  /*0c60*/  IMAD.IADD R4, R9, 0x1, -R4 ;  /* 0x0000000109047824 */ /* 0x000fe200078e0a04 */
[----:B------:R-:W-:Y:S02]  /*0c70*/  SHF.R.S32.HI R215, RZ, 0x5, R215 ;  /* 0x00000005ffd77819 */ /* 0x000fe400000114d7 */
[----:B------:R-:W-:-:S02]  /*0c80*/  LOP3.LUT R3, R3, 0x1ffffffe, RZ, 0xc0, !PT ;  /* 0x1ffffffe03037812 */ /* 0x000fc400078ec0ff */
[----:B------:R-:W-:Y:S01]  /*0c90*/  SHF.R.S32.HI R8, RZ, 0x5, R8 ;  /* 0x00000005ff087819 */ /* 0x000fe20000011408 */
[----:B------:R-:W-:Y:S01]  /*0ca0*/  IMAD R4, R215, 0x10, R4 ;  /* 0x00000010d7047824 */ /* 0x000fe200078e0204 */
[----:B------:R-:W-:Y:S01]  /*0cb0*/  SHF.R.S32.HI R10, RZ, 0x7, R2 ;  /* 0x00000007ff0a7819 */ /* 0x000fe20000011402 */
[----:B------:R-:W-:Y:S02]  /*0cc0*/  IMAD.IADD R3, R6, 0x1, -R3 ;  /* 0x0000000106037824 */ /* 0x000fe400078e0a03 */
[----:B------:R-:W-:Y:S01]  /*0cd0*/  IMAD R7, R8, 0x10, R7 ;  /* 0x0000001008077824 */ /* 0x000fe200078e0207 */
[----:B------:R-:W-:Y:S01]  /*0ce0*/  LEA.HI R2, R2, R10, RZ, 0x1 ;  /* 0x0000000a02027211 */ /* 0x000fe200078f08ff */
[----:B------:R-:W-:Y:S01]  /*0cf0*/  IMAD R8, R4, 0x8, R3 ;  /* 0x0000000804087824 */ /* 0x000fe200078e0203 */
[----:B------:R-:W-:Y:S02]  /*0d00*/  LEA.HI R3, R0, R9, RZ, 0x2 ;  /* 0x0000000900037211 */ /* 0x000fe400078f10ff */
[----:B------:R-:W-:-:S02]  /*0d10*/  LOP3.LUT R2, R2, 0x3fffffe, RZ, 0xc0, !PT ;  /* 0x03fffffe02027812 */ /* 0x000fc400078ec0ff */
[--C-:B------:R-:W-:Y:S02]  /*0d20*/  SHF.R.S32.HI R19, RZ, 0x2, R3.reuse ;  /* 0x00000002ff137819 */ /* 0x100fe40000011403 */
[----:B------:R-:W-:Y:S02]  /*0d30*/  LEA.HI R0, R0, R9, RZ, 0x3 ;  /* 0x0000000900007211 */ /* 0x000fe400078f18ff */
[----:B------:R-:W-:Y:S01]  /*0d40*/  LOP3.LUT R4, R3, 0xfffffffc, RZ, 0xc0, !PT ;  /* 0xfffffffc03047812 */ /* 0x000fe200078ec0ff */
[----:B------:R-:W-:Y:S01]  /*0d50*/  IMAD.IADD R2, R10, 0x1, -R2 ;  /* 0x000000010a027824 */ /* 0x000fe200078e0a02 */
[----:B------:R-:W-:Y:S01]  /*0d60*/  LOP3.LUT R223, R0, 0xfffffff8, RZ, 0xc0, !PT ;  /* 0xfffffff800df7812 */ /* 0x000fe200078ec0ff */
[----:B------:R-:W-:Y:S01]  /*0d70*/  VIADD R228, R19, 0x40 ;  /* 0x0000004013e47836 */ /* 0x000fe20000000000 */
[----:B------:R-:W-:Y:S01]  /*0d80*/  SHF.R.S32.HI R6, RZ, 0x1f, R3 ;  /* 0x0000001fff067819 */ /* 0x000fe20000011403 */
[C---:B------:R-:W-:Y:S02]  /*0d90*/  IMAD.IADD R4, R9.reuse, 0x1, -R4 ;  /* 0x0000000109047824 */ /* 0x040fe400078e0a04 */
[----:B------:R-:W-:Y:S01]  /*0da0*/  IMAD R10, R2, 0x40, R7 ;  /* 0x00000040020a7824 */ /* 0x000fe200078e0207 */
[----:B------:R-:W-:Y:S01]  /*0db0*/  SHF.R.S32.HI R7, RZ, 0x1f, R228 ;  /* 0x0000001fff077819 */ /* 0x000fe200000114e4 */
[----:B------:R-:W-:Y:S01]  /*0dc0*/  IMAD.IADD R223, R9, 0x1, -R223 ;  /* 0x0000000109df7824 */ /* 0x000fe200078e0adf */
[----:B------:R-:W-:Y:S01]  /*0dd0*/  SHF.R.S32.HI R233, RZ, 0x3, R0 ;  /* 0x00000003ffe97819 */ /* 0x000fe20000011400 */
[----:B------:R-:W-:Y:S01]  /*0de0*/  IMAD.SHL.U32 R214, R228, 0x40, RZ ;  /* 0x00000040e4d67824 */ /* 0x000fe200078e00ff */
[----:B------:R-:W-:-:S02]  /*0df0*/  LEA.HI R6, R6, R19, RZ, 0x3 ;  /* 0x0000001306067211 */ /* 0x000fc400078f18ff */
[C---:B------:R-:W-:Y:S01]  /*0e00*/  LEA.HI R0, R4.reuse, R4, RZ, 0x1 ;  /* 0x0000000404007211 */ /* 0x040fe200078f08ff */
[----:B------:R-:W-:Y:S01]  /*0e10*/  IMAD.SHL.U32 R205, R223, 0x8, RZ ;  /* 0x00000008dfcd7824 */ /* 0x000fe200078e00ff */
[----:B------:R-:W-:Y:S01]  /*0e20*/  LEA.HI R7, R7, R228, RZ, 0x3 ;  /* 0x000000e407077211 */ /* 0x000fe200078f18ff */
[----:B------:R-:W-:Y:S01]  /*0e30*/  IMAD.SHL.U32 R16, R4, 0x8, RZ ;  /* 0x0000000804107824 */ /* 0x000fe200078e00ff */
[----:B------:R-:W-:Y:S02]  /*0e40*/  LOP3.LUT R6, R6, 0xfffffff8, RZ, 0xc0, !PT ;  /* 0xfffffff806067812 */ /* 0x000fe400078ec0ff */
[----:B------:R-:W-:Y:S01]  /*0e50*/  LOP3.LUT R3, R0, 0x1ffffffe, RZ, 0xc0, !PT ;  /* 0x1ffffffe00037812 */ /* 0x000fe200078ec0ff */
[----:B------:R-:W-:Y:S01]  /*0e60*/  VIADD R221, R205, 0x40 ;  /* 0x00000040cddd7836 */ /* 0x000fe20000000000 */
[----:B------:R-:W-:Y:S02]  /*0e70*/  LOP3.LUT R214, R214, 0x1c0, RZ, 0xc0, !PT ;  /* 0x000001c0d6d67812 */ /* 0x000fe400078ec0ff */
[----:B------:R-:W-:Y:S01]  /*0e80*/  SHF.L.U32 R7, R7, 0x6, RZ ;  /* 0x0000000607077819 */ /* 0x000fe200000006ff */
[----:B------:R-:W-:Y:S01]  /*0e90*/  VIADD R220, R205, 0x80 ;  /* 0x00000080cddc7836 */ /* 0x000fe20000000000 */
[----:B------:R-:W-:Y:S01]  /*0ea0*/  SHF.R.S32.HI R0, RZ, 0x1f, R205 ;  /* 0x0000001fff007819 */ /* 0x000fe200000114cd */
[----:B------:R-:W-:Y:S01]  /*0eb0*/  IMAD.IADD R232, R19, 0x1, -R6 ;  /* 0x0000000113e87824 */ /* 0x000fe200078e0a06 */
[----:B------:R-:W-:Y:S01]  /*0ec0*/  SHF.R.U32.HI R6, RZ, 0x3, R214 ;  /* 0x00000003ff067819 */ /* 0x000fe200000116d6 */
[----:B------:R-:W-:Y:S01]  /*0ed0*/  IMAD.IADD R3, R4, 0x1, -R3 ;  /* 0x0000000104037824 */ /* 0x000fe200078e0a03 */
[----:B------:R-:W-:Y:S01]  /*0ee0*/  LOP3.LUT R0, R214, 0x38, R16, 0xf8, !PT ;  /* 0x00000038d6007812 */ /* 0x000fe200078ef810 */
[----:B------:R-:W-:Y:S01]  /*0ef0*/  IMAD.SHL.U32 R22, R4, 0x4, RZ ;  /* 0x0000000404167824 */ /* 0x000fe200078e00ff */
[----:B------:R-:W-:-:S02]  /*0f00*/  LOP3.LUT R219, R7, 0xfffffe00, RZ, 0xc0, !PT ;  /* 0xfffffe0007db7812 */ /* 0x000fc400078ec0ff */
[----:B------:R-:W-:Y:S02]  /*0f10*/  LOP3.LUT R4, R5, 0x7ffffffc, RZ, 0xc0, !PT ;  /* 0x7ffffffc05047812 */ /* 0x000fe400078ec0ff */
[----:B------:R-:W-:Y:S02]  /*0f20*/  SHF.R.S32.HI R5, RZ, 0x1f, R221 ;  /* 0x0000001fff057819 */ /* 0x000fe400000114dd */
[----:B------:R-:W-:Y:S02]  /*0f30*/  SHF.R.S32.HI R5, RZ, 0x1f, R220 ;  /* 0x0000001fff057819 */ /* 0x000fe400000114dc */
[----:B------:R-:W-:Y:S01]  /*0f40*/  LOP3.LUT R5, R219, R0, R6, 0xf6, !PT ;  /* 0x00000000db057212 */ /* 0x000fe200078ef606 */
[----:B------:R-:W-:Y:S01]  /*0f50*/  IMAD.SHL.U32 R0, R8, 0x8, RZ ;  /* 0x0000000808007824 */ /* 0x000fe200078e00ff */
[----:B------:R-:W-:Y:S01]  /*0f60*/  STL [R1+0x84], R10 ;  /* 0x0000840a01007387 */ /* 0x000fe20000100800 */
[----:B------:R-:W-:-:S03]  /*0f70*/  IMAD.IADD R4, R235, 0x1, -R4 ;  /* 0x00000001eb047824 */ /* 0x000fc600078e0a04 */
[----:B------:R0:W-:Y:S01]  /*0f80*/  STL [R1+0x8c], R0 ;  /* 0x00008c0001007387 */ /* 0x0001e20000100800 */
[----:B------:R-:W-:Y:S02]  /*0f90*/  IMAD R4, R5, 0x2, R18 ;  /* 0x0000000205047824 */ /* 0x000fe400078e0212 */
[----:B0-----:R-:W-:-:S05]  /*0fa0*/  IMAD R0, R3, 0x8, R10 ;  /* 0x0000000803007824 */ /* 0x001fca00078e020a */
[----:B------:R0:W-:Y:S04]  /*0fb0*/  STL [R1+0x88], R0 ;  /* 0x0000880001007387 */ /* 0x0001e80000100800 */
[----:B------:R0:W-:Y:S01]  /*0fc0*/  STL [R1+0x7c], R4 ;  /* 0x00007c0401007387 */ /* 0x0001e20000100800 */
[----:B------:R-:W-:Y:S02]  /*0fd0*/  VIADD R202, R22, 0x10 ;  /* 0x0000001016ca7836 */ /* 0x000fe40000000000 */
[----:B------:R-:W-:-:S03]  /*0fe0*/  VIADD R222, R205, 0xc0 ;  /* 0x000000c0cdde7836 */ /* 0x000fc60000000000 */
[----:B------:R-:W-:Y:S01]  /*0ff0*/  SHF.R.S32.HI R9, RZ, 0x1f, R202 ;  /* 0x0000001fff097819 */ /* 0x000fe200000114ca */
[----:B------:R-:W-:Y:S01]  /*1000*/  IMAD.MOV.U32 R2, RZ, RZ, RZ ;  /* 0x000000ffff027224 */ /* 0x000fe200078e00ff */
[----:B------:R-:W-:Y:S02]  /*1010*/  CS2R R200, SRZ ;  /* 0x0000000000c87805 */ /* 0x000fe4000001ff00 */
[----:B------:R-:W-:Y:S01]  /*1020*/  MOV R204, RZ ;  /* 0x000000ff00cc7202 */ /* 0x000fe20000000f00 */
[----:B------:R-:W-:Y:S01]  /*1030*/  IMAD.MOV.U32 R229, RZ, RZ, RZ ;  /* 0x000000ffffe57224 */ /* 0x000fe200078e00ff */
[----:B------:R-:W-:Y:S01]  /*1040*/  SHF.R.S32.HI R231, RZ, 0x1f, R19 ;  /* 0x0000001fffe77819 */ /* 0x000fe20000011413 */
[----:B------:R-:W-:Y:S01]  /*1050*/  IMAD.SHL.U32 R237, R202, 0x2, RZ ;  /* 0x00000002caed7824 */ /* 0x000fe200078e00ff */
[----:B------:R-:W-:Y:S02]  /*1060*/  SHF.R.S32.HI R17, RZ, 0x1f, R16 ;  /* 0x0000001fff117819 */ /* 0x000fe40000011410 */
[----:B------:R-:W-:-:S02]  /*1070*/  SHF.R.S32.HI R7, RZ, 0x1f, R222 ;  /* 0x0000001fff077819 */ /* 0x000fc400000114de */
[----:B------:R-:W-:Y:S02]  /*1080*/  SHF.L.U64.HI R236, R202, 0x1, R9 ;  /* 0x00000001caec7819 */ /* 0x000fe40000010209 */
[----:B0--3--:R-:W-:-:S07]  /*1090*/  LOP3.LUT R203, R11, 0x1, RZ, 0xfc, !PT ;  /* 0x000000010bcb7812 */ /* 0x009fce00078efcff */
.L_x_1440:
        /* <DEDUP_REMOVED lines=8> */
[----:B----4-:R-:W-:Y:S01]  /*1120*/  IMAD.MOV.U32 R3, RZ, RZ, RZ ;  /* 0x000000ffff037224 */ /* 0x010fe200078e00ff */
[----:B------:R-:W-:Y:S01]  /*1130*/  ISETP.NE.U32.AND P0, PT, RZ, UR6, PT ;  /* 0x00000006ff007c0c */ /* 0x000fe2000bf05070 */
[----:B------:R-:W-:Y:S01]  /*1140*/  IMAD.MOV.U32 R37, RZ, RZ, RZ ;  /* 0x000000ffff257224 */ /* 0x000fe200078e00ff */
[----:B------:R-:W-:-:S02]  /*1150*/  ISETP.NE.AND.EX P1, PT, RZ, UR5, PT, P1 ;  /* 0x00000005ff007c0c */ /* 0x000fc4000bf25310 */
[----:B------:R-:W-:Y:S02]  /*1160*/  ISETP.NE.AND.EX P0, PT, RZ, UR7, PT, P0 ;  /* 0x00000007ff007c0c */ /* 0x000fe4000bf05300 */
[----:B--2---:R-:W-:Y:S01]  /*1170*/  SHF.R.S32.HI R234, RZ, 0x1f, R227 ;  /* 0x0000001fffea7819 */ /* 0x004fe200000114e3 */
[----:B------:R-:W-:-:S08]  /*1180*/  IMAD.SHL.U32 R225, R227, 0x4, RZ ;  /* 0x00000004e3e17824 */ /* 0x000fd000078e00ff */
[C---:B------:R-:W-:Y:S02]  /*1190*/  @P1 LEA R6, P2, R227.reuse, UR4, 0x2 ;  /* 0x00000004e3061c11 */ /* 0x040fe4000f8410ff */
[C-C-:B------:R-:W-:Y:S02]  /*11a0*/  SHF.L.U64.HI R226, R227.reuse, 0x2, R234.reuse ;  /* 0x00000002e3e27819 */ /* 0x140fe400000102ea */
[----:B------:R-:W-:Y:S02]  /*11b0*/  @P1 LEA.HI.X R7, R227, UR5, R234, 0x2, P2 ;  /* 0x00000005e3071c11 */ /* 0x000fe400090f14ea */
[----:B------:R-:W-:Y:S01]  /*11c0*/  ISETP.NE.U32.AND P2, PT, RZ, UR8, PT ;  /* 0x00000008ff007c0c */ /* 0x000fe2000bf45070 */
[----:B------:R-:W-:Y:S01]  /*11d0*/  ULDC UR4, c[0x0][0x288] ;  /* 0x0000a20000047ab9 */ /* 0x000fe20000000800 */
[----:B------:R-:W-:Y:S01]  /*11e0*/  IADD3 R8, P3, R225, UR6, RZ ;  /* 0x00000006e1087c10 */ /* 0x000fe2000ff7e0ff */
[----:B------:R0:W5:Y:S01]  /*11f0*/  @P1 LDG.E R3, desc[UR60][R6.64] ;  /* 0x0000003c06031981 */ /* 0x000162000c1e1900 */
[----:B------:R-:W-:Y:S01]  /*1200*/  ISETP.NE.AND.EX P2, PT, RZ, UR9, PT, P2 ;  /* 0x00000009ff007c0c */ /* 0x000fe2000bf45320 */
[----:B------:R-:W-:Y:S01]  /*1210*/  IMAD.U32 R97, RZ, RZ, UR4 ;  /* 0x00000004ff617e24 */ /* 0x000fe2000f8e00ff */
[----:B------:R-:W-:Y:S01]  /*1220*/  IADD3.X R9, R226, UR7, RZ, P3, !PT ;  /* 0x00000007e2097c10 */ /* 0x000fe20009ffe4ff */
[----:B------:R-:W-:-:S04]  /*1230*/  ULDC.64 UR4, c[0x0][0x418] ;  /* 0x0001060000047ab9 */ /* 0x000fc80000000a00 */
[----:B------:R0:W5:Y:S06]  /*1240*/  @P0 LDG.E R37, desc[UR60][R8.64] ;  /* 0x0000003c08250981 */ /* 0x00016c000c1e1900 */
        /* <DEDUP_REMOVED lines=13> */
[----:B0--3--:R-:W-:Y:S06]  /*1320*/  @P2 BRA `(.L_x_1306) ;  /* 0x0000000000242947 */ /* 0x009fec0003800000 */
        /* <DEDUP_REMOVED lines=9> */
.L_x_1306:
        /* <DEDUP_REMOVED lines=10> */
.L_x_1307:
[----:B------:R-:W-:Y:S05]  /*1460*/  @!P0 BRA `(.L_x_1308) ;  /* 0x00000000000c8947 */ /* 0x000fea0003800000 */
[----:B------:R-:W2:Y:S04]  /*1470*/  LDG.E R5, desc[UR60][R8.64] ;  /* 0x0000003c08057981 */ /* 0x000ea8000c1e1900 */
[----:B------:R-:W2:Y:S02]  /*1480*/  LDG.E R32, desc[UR60][R8.64+0x4] ;  /* 0x0000043c08207981 */ /* 0x000ea4000c1e1900 */
[----:B--2---:R-:W-:-:S07]  /*1490*/  IMAD.IADD R32, R32, 0x1, -R5 ;  /* 0x0000000120207824 */ /* 0x004fce00078e0a05 */
.L_x_1308:
        /* <DEDUP_REMOVED lines=47> */
[----:B------:R-:W-:Y:S01]  /*1790*/  MOV R10, UR6 ;  /* 0x00000006000a7c02 */ /* 0x000fe20008000f00 */
[----:B------:R-:W-:Y:S02]  /*17a0*/  IMAD.U32 R6, RZ, RZ, UR4 ;  /* 0x00000004ff067e24 */ /* 0x000fe4000f8e00ff */
[----:B------:R-:W-:-:S02]  /*17b0*/  IMAD.U32 R7, RZ, RZ, UR5 ;  /* 0x00000005ff077e24 */ /* 0x000fc4000f8e00ff */
[----:B------:R-:W-:Y:S02]  /*17c0*/  IMAD.U32 R11, RZ, RZ, UR7 ;  /* 0x00000007ff0b7e24 */ /* 0x000fe4000f8e00ff */
[----:B------:R-:W-:Y:S02]  /*17d0*/  IMAD.MOV.U32 R8, RZ, RZ, 0x70 ;  /* 0x00000070ff087424 */ /* 0x000fe400078e00ff */
[----:B------:R-:W-:Y:S02]  /*17e0*/  IMAD.MOV.U32 R12, RZ, RZ, 0x1 ;  /* 0x00000001ff0c7424 */ /* 0x000fe400078e00ff */
[----:B0-----:R-:W-:-:S07]  /*17f0*/  IMAD.MOV.U32 R13, RZ, RZ, RZ ;  /* 0x000000ffff0d7224 */ /* 0x001fce00078e00ff */
[----:B------:R-:W-:-:S07]  /*1800*/  LEPC R20, `(.L_x_1311) ;  /* 0x000000001014794e */ /* 0x000fce0000000000 */
[----:B-1---5:R-:W-:Y:S05]  /*1810*/  CALL.ABS.NOINC R14 ;  /* 0x000000000e007343 */ /* 0x022fea0003c00000 */
.L_x_1311:
[----:B------:R-:W-:Y:S05]  /*1820*/  BSYNC B6 ;  /* 0x0000000000067941 */ /* 0x000fea0003800000 */
.L_x_1310:
        /* <DEDUP_REMOVED lines=20> */
.L_x_1313:
[----:B------:R-:W-:Y:S05]  /*1970*/  BSYNC B6 ;  /* 0x0000000000067941 */ /* 0x000fea0003800000 */
.L_x_1312:
[----:B------:R-:W-:Y:S01]  /*1980*/  ULDC.64 UR4, c[0x0][0xaf0] ;  /* 0x0002bc0000047ab9 */ /* 0x000fe20000000a00 */
[----:B------:R-:W0:Y:S01]  /*1990*/  S2R R20, SR_TID.X ;  /* 0x0000000000147919 */ /* 0x000e220000002100 */
[----:B------:R-:W-:Y:S01]  /*19a0*/  ISETP.NE.U32.AND P0, PT, RZ, UR4, PT ;  /* 0x00000004ff007c0c */ /* 0x000fe2000bf05070 */
[----:B------:R-:W1:Y:S01]  /*19b0*/  LDC.64 R30, c[0x0][0x300] ;  /* 0x0000c000ff1e7b82 */ /* 0x000e620000000a00 */
[----:B------:R-:W-:Y:S01]  /*19c0*/  IADD3 R70, R37, R32, RZ ;  /* 0x0000002025467210 */ /* 0x000fe20007ffe0ff */
[----:B------:R-:W-:Y:S01]  /*19d0*/  ULDC.64 UR6, c[0x0][0xb00] ;  /* 0x0002c00000067ab9 */ /* 0x000fe20000000a00 */
[----:B------:R-:W-:Y:S02]  /*19e0*/  ISETP.NE.AND.EX P0, PT, RZ, UR5, PT, P0 ;  /* 0x00000005ff007c0c */ /* 0x000fe4000bf05300 */
[----:B------:R-:W-:Y:S01]  /*19f0*/  SHF.R.S32.HI R9, RZ, 0x1f, R34 ;  /* 0x0000001fff097819 */ /* 0x000fe20000011422 */
[C---:B------:R-:W-:Y:S02]  /*1a00*/  VIADD R74, R16.reuse, 0x40 ;  /* 0x00000040104a7836 */ /* 0x040fe40000000000 */
[C---:B------:R-:W-:Y:S01]  /*1a10*/  VIADD R73, R16.reuse, 0x60 ;  /* 0x0000006010497836 */ /* 0x040fe20000000000 */
[----:B------:R-:W2:Y:S07]  /*1a20*/  LDC.64 R68, c[0x0][0x3f8] ;  /* 0x0000fe00ff447b82 */ /* 0x000eae0000000a00 */
[----:B------:R-:W-:Y:S01]  /*1a30*/  @P0 IADD3 R4, P1, R225, UR4, RZ ;  /* 0x00000004e1040c10 */ /* 0x000fe2000ff3e0ff */
[----:B------:R-:W-:Y:S01]  /*1a40*/  VIADD R10, R16, 0xc0 ;  /* 0x000000c0100a7836 */ /* 0x000fe20000000000 */
[----:B------:R-:W3:Y:S02]  /*1a50*/  LDC R47, c[0x0][0x3f4] ;  /* 0x0000fd00ff2f7b82 */ /* 0x000ee40000000800 */
        /* <DEDUP_REMOVED lines=13> */
[----:B------:R-:W-:Y:S01]  /*1b30*/  SHF.R.S32.HI R23, RZ, 0x1f, R22 ;  /* 0x0000001fff177819 */ /* 0x000fe20000011416 */
[----:B------:R-:W-:Y:S01]  /*1b40*/  VIADD R72, R16, 0x80 ;  /* 0x0000008010487836 */ /* 0x000fe20000000000 */
[----:B------:R-:W-:Y:S01]  /*1b50*/  SHF.R.S32.HI R96, RZ, 0x1f, R228 ;  /* 0x0000001fff607819 */ /* 0x000fe200000114e4 */
[----:B------:R-:W-:-:S02]  /*1b60*/  IMAD.IADD R7, R7, 0x1, R3 ;  /* 0x0000000107077824 */ /* 0x000fc400078e0203 */
[----:B------:R-:W-:Y:S02]  /*1b70*/  IMAD R3, R9, UR4, RZ ;  /* 0x0000000409037c24 */ /* 0x000fe4000f8e02ff */
[----:B----4-:R-:W-:-:S04]  /*1b80*/  IMAD.WIDE.U32 R4, R34, UR4, R6 ;  /* 0x0000000422047c25 */ /* 0x010fc8000f8e0006 */
[----:B------:R-:W-:Y:S01]  /*1b90*/  IMAD R3, R34, UR5, R3 ;  /* 0x0000000522037c24 */ /* 0x000fe2000f8e0203 */
[----:B------:R-:W-:Y:S01]  /*1ba0*/  ULDC.64 UR4, c[0x0][0x310] ;  /* 0x0000c40000047ab9 */ /* 0x000fe20000000a00 */
[----:B------:R-:W-:-:S04]  /*1bb0*/  IMAD.WIDE.U32 R6, R19, R30, R16 ;  /* 0x0000001e13067225 */ /* 0x000fc800078e0010 */
[----:B------:R-:W-:Y:S02]  /*1bc0*/  IMAD.IADD R5, R5, 0x1, R3 ;  /* 0x0000000105057824 */ /* 0x000fe400078e0203 */
[C---:B------:R-:W-:Y:S02]  /*1bd0*/  VIADD R32, R16.reuse, 0xa0 ;  /* 0x000000a010207836 */ /* 0x040fe40000000000 */
[----:B------:R-:W-:Y:S02]  /*1be0*/  VIADD R13, R16, 0xe0 ;  /* 0x000000e0100d7836 */ /* 0x000fe40000000000 */
[----:B--2---:R-:W-:-:S04]  /*1bf0*/  IMAD.WIDE.U32 R64, R19, R68, R22 ;  /* 0x0000004413407225 */ /* 0x004fc800078e0016 */
[----:B------:R-:W-:Y:S02]  /*1c00*/  IMAD.MOV.U32 R75, RZ, RZ, 0x20 ;  /* 0x00000020ff4b7424 */ /* 0x000fe400078e00ff */
[----:B------:R-:W-:Y:S01]  /*1c10*/  VIADD R98, R44, 0x8 ;  /* 0x000000082c627836 */ /* 0x000fe20000000000 */
[----:B------:R-:W-:Y:S01]  /*1c20*/  SHF.R.U32.HI R44, RZ, 0x3, R214 ;  /* 0x00000003ff2c7819 */ /* 0x000fe200000116d6 */
[----:B-1----:R-:W-:Y:S02]  /*1c30*/  IMAD R79, R39, 0x60, RZ ;  /* 0x00000060274f7824 */ /* 0x002fe400078e02ff */
[----:B------:R-:W-:Y:S02]  /*1c40*/  IMAD R43, R31, 0x60, RZ ;  /* 0x000000601f2b7824 */ /* 0x000fe400078e02ff */
[----:B------:R-:W-:Y:S02]  /*1c50*/  IMAD R45, R69, 0x60, RZ ;  /* 0x00000060452d7824 */ /* 0x000fe400078e02ff */
[----:B---3--:R-:W-:Y:S01]  /*1c60*/  IMAD.SHL.U32 R76, R47, 0x2, RZ ;  /* 0x000000022f4c7824 */ /* 0x008fe200078e00ff */
[----:B------:R-:W-:-:S02]  /*1c70*/  SHF.R.S32.HI R0, RZ, 0x1f, R35 ;  /* 0x0000001fff007819 */ /* 0x000fc40000011423 */
[----:B------:R-:W-:Y:S02]  /*1c80*/  SEL R21, R35, RZ, !P0 ;  /* 0x000000ff23157207 */ /* 0x000fe40004000000 */
[----:B------:R-:W-:Y:S02]  /*1c90*/  SEL R12, R0, RZ, !P0 ;  /* 0x000000ff000c7207 */ /* 0x000fe40004000000 */
[----:B-----5:R-:W-:Y:S01]  /*1ca0*/  SHF.R.S32.HI R35, RZ, 0x1f, R28 ;  /* 0x0000001fff237819 */ /* 0x020fe2000001141c */
[----:B------:R-:W-:-:S04]  /*1cb0*/  IMAD.WIDE.U32 R14, R21, UR4, R4 ;  /* 0x00000004150e7c25 */ /* 0x000fc8000f8e0004 */
[----:B------:R-:W-:Y:S01]  /*1cc0*/  IMAD R0, R12, UR4, RZ ;  /* 0x000000040c007c24 */ /* 0x000fe2000f8e02ff */
[----:B------:R-:W-:Y:S01]  /*1cd0*/  IADD3 R4, P0, R14, R6, RZ ;  /* 0x000000060e047210 */ /* 0x000fe20007f1e0ff */
[----:B------:R-:W-:Y:S02]  /*1ce0*/  VIADD R5, R16, 0x20 ;  /* 0x0000002010057836 */ /* 0x000fe40000000000 */
[----:B------:R-:W-:Y:S01]  /*1cf0*/  IMAD R3, R21, UR5, R0 ;  /* 0x0000000515037c24 */ /* 0x000fe2000f8e0200 */
[----:B------:R-:W-:Y:S05]  /*1d00*/  @!P6 WARPSYNC.ALL ;  /* 0x000000000000e948 */ /* 0x000fea0003800000 */
[----:B------:R-:W-:Y:S01]  /*1d10*/  ULDC UR4, c[0x0][0x320] ;  /* 0x0000c80000047ab9 */ /* 0x000fe20000000800 */
[----:B------:R-:W-:Y:S01]  /*1d20*/  IMAD R0, R19, R31, R8 ;  /* 0x0000001f13007224 */ /* 0x000fe200078e0208 */
[----:B------:R-:W-:Y:S01]  /*1d30*/  @!P6 BAR.SYNC.DEFER_BLOCKING 0x9, 0x100 ;  /* 0x024400000000eb1d */ /* 0x000fe20000010000 */
[----:B------:R-:W-:Y:S01]  /*1d40*/  IMAD.IADD R3, R15, 0x1, R3 ;  /* 0x000000010f037824 */ /* 0x000fe200078e0203 */
[----:B------:R-:W-:Y:S01]  /*1d50*/  ISETP.GE.AND P1, PT, R5, UR4, PT ;  /* 0x0000000405007c0c */ /* 0x000fe2000bf26270 */
[----:B------:R-:W-:Y:S01]  /*1d60*/  IMAD R40, R35, R68, RZ ;  /* 0x0000004423287224 */ /* 0x000fe200078e02ff */
[----:B------:R-:W-:-:S02]  /*1d70*/  ISETP.GE.AND P2, PT, R10, UR4, PT ;  /* 0x000000040a007c0c */ /* 0x000fc4000bf46270 */
[----:B------:R-:W-:Y:S01]  /*1d80*/  SEL R6, RZ, 0xffffffff, P1 ;  /* 0xffffffffff067807 */ /* 0x000fe20000800000 */
[----:B------:R-:W-:Y:S01]  /*1d90*/  ULDC.64 UR6, c[0x0][0x330] ;  /* 0x0000cc0000067ab9 */ /* 0x000fe20000000a00 */
[----:B------:R-:W-:Y:S01]  /*1da0*/  IADD3.X R0, R3, R7, R0, P0, !PT ;  /* 0x0000000703007210 */ /* 0x000fe200007fe400 */
[----:B------:R-:W-:Y:S01]  /*1db0*/  IMAD R7, R9, UR6, RZ ;  /* 0x0000000609077c24 */ /* 0x000fe2000f8e02ff */
[----:B------:R-:W-:Y:S01]  /*1dc0*/  ISETP.GE.AND P0, PT, R16, UR4, PT ;  /* 0x0000000410007c0c */ /* 0x000fe2000bf06270 */
[----:B------:R-:W-:Y:S01]  /*1dd0*/  IMAD.SHL.U32 R9, R6, 0x2, RZ ;  /* 0x0000000206097824 */ /* 0x000fe200078e00ff */
[----:B------:R-:W-:Y:S01]  /*1de0*/  ISETP.GE.AND P1, PT, R73, UR4, PT ;  /* 0x0000000449007c0c */ /* 0x000fe2000bf26270 */
[C---:B------:R-:W-:Y:S01]  /*1df0*/  IMAD R11, R34.reuse, UR7, R7 ;  /* 0x00000007220b7c24 */ /* 0x040fe2000f8e0207 */
[----:B------:R-:W-:Y:S01]  /*1e00*/  SEL R8, RZ, 0x1, P0 ;  /* 0x00000001ff087807 */ /* 0x000fe20000000000 */
[----:B------:R-:W-:Y:S01]  /*1e10*/  IMAD.WIDE.U32 R6, R34, UR6, R16 ;  /* 0x0000000622067c25 */ /* 0x000fe2000f8e0010 */
[----:B------:R-:W-:-:S02]  /*1e20*/  ISETP.GE.AND P0, PT, R74, UR4, PT ;  /* 0x000000044a007c0c */ /* 0x000fc4000bf06270 */
[----:B------:R-:W-:Y:S01]  /*1e30*/  LOP3.LUT R8, R9, 0x2, R8, 0xe2, !PT ;  /* 0x0000000209087812 */ /* 0x000fe200078ee208 */
[----:B------:R-:W-:Y:S01]  /*1e40*/  IMAD.IADD R7, R7, 0x1, R11 ;  /* 0x0000000107077824 */ /* 0x000fe200078e020b */
[----:B------:R-:W-:Y:S01]  /*1e50*/  SEL R9, RZ, 0x4, P0 ;  /* 0x00000004ff097807 */ /* 0x000fe20000000000 */
[----:B------:R-:W-:Y:S01]  /*1e60*/  IMAD R85, R28, R69, R40 ;  /* 0x000000451c557224 */ /* 0x000fe200078e0228 */
[----:B------:R-:W-:Y:S02]  /*1e70*/  SEL R10, RZ, 0x8, P1 ;  /* 0x00000008ff0a7807 */ /* 0x000fe40000800000 */
[----:B------:R-:W-:Y:S02]  /*1e80*/  ISETP.GE.AND P0, PT, R72, UR4, PT ;  /* 0x0000000448007c0c */ /* 0x000fe4000bf06270 */
[----:B------:R-:W-:Y:S02]  /*1e90*/  ISETP.GE.AND P1, PT, R32, UR4, PT ;  /* 0x0000000420007c0c */ /* 0x000fe4000bf26270 */
[----:B------:R-:W-:-:S02]  /*1ea0*/  LOP3.LUT R8, R10, R8, R9, 0xfe, !PT ;  /* 0x000000080a087212 */ /* 0x000fc400078efe09 */
[----:B------:R-:W-:Y:S02]  /*1eb0*/  SEL R9, RZ, 0x10, P0 ;  /* 0x00000010ff097807 */ /* 0x000fe40000000000 */
[----:B------:R-:W-:Y:S02]  /*1ec0*/  SEL R10, RZ, 0x20, P1 ;  /* 0x00000020ff0a7807 */ /* 0x000fe40000800000 */
[----:B------:R-:W-:Y:S01]  /*1ed0*/  ISETP.GE.AND P3, PT, R13, UR4, PT ;  /* 0x000000040d007c0c */ /* 0x000fe2000bf66270 */
[----:B------:R-:W-:Y:S01]  /*1ee0*/  ULDC.64 UR4, c[0x0][0x338] ;  /* 0x0000ce0000047ab9 */ /* 0x000fe20000000a00 */
[----:B------:R-:W-:Y:S01]  /*1ef0*/  LOP3.LUT R9, R10, R8, R9, 0xfe, !PT ;  /* 0x000000080a097212 */ /* 0x000fe200078efe09 */
[----:B------:R-:W-:Y:S01]  /*1f00*/  IMAD R10, R12, UR4, RZ ;  /* 0x000000040c0a7c24 */ /* 0x000fe2000f8e02ff */
[----:B------:R-:W-:Y:S01]  /*1f10*/  SEL R8, RZ, 0x40, P2 ;  /* 0x00000040ff087807 */ /* 0x000fe20001000000 */
[----:B------:R-:W-:Y:S01]  /*1f20*/  IMAD.SHL.U32 R12, R30, 0x40, RZ ;  /* 0x000000401e0c7824 */ /* 0x000fe200078e00ff */
[----:B------:R-:W-:Y:S01]  /*1f30*/  ISETP.GE.AND P0, PT, R16, R47, PT ;  /* 0x0000002f1000720c */ /* 0x000fe20003f06270 */
[----:B------:R-:W-:Y:S01]  /*1f40*/  IMAD R91, R21, UR5, R10 ;  /* 0x00000005155b7c24 */ /* 0x000fe2000f8e020a */
[----:B------:R-:W-:Y:S01]  /*1f50*/  LOP3.LUT R93, R9, R8, RZ, 0xfc, !PT ;  /* 0x00000008095d7212 */ /* 0x000fe200078efcff */
[----:B------:R-:W-:Y:S01]  /*1f60*/  IMAD R8, R231, R68, RZ ;  /* 0x00000044e7087224 */ /* 0x000fe200078e02ff */
[----:B------:R-:W-:Y:S01]  /*1f70*/  SEL R13, R47, RZ, P0 ;  /* 0x000000ff2f0d7207 */ /* 0x000fe20000000000 */
[----:B------:R-:W-:Y:S01]  /*1f80*/  IMAD.WIDE.U32 R20, R21, UR4, R6 ;  /* 0x0000000415147c25 */ /* 0x000fe2000f8e0006 */
[C---:B------:R-:W-:Y:S01]  /*1f90*/  IADD3 R70, P2, R19.reuse, R70, RZ ;  /* 0x0000004613467210 */ /* 0x040fe20007f5e0ff */
[----:B------:R-:W-:Y:S01]  /*1fa0*/  ULDC UR4, c[0x0][0x2f4] ;  /* 0x0000bd0000047ab9 */ /* 0x000fe20000000800 */
[----:B------:R-:W-:Y:S01]  /*1fb0*/  LOP3.LUT P1, RZ, R232, 0x4, RZ, 0xc0, !PT ;  /* 0x00000004e8ff7812 */ /* 0x000fe2000782c0ff */
[----:B------:R-:W-:Y:S01]  /*1fc0*/  IMAD R67, R19, R69, R8 ;  /* 0x0000004513437224 */ /* 0x000fe200078e0208 */
[----:B------:R-:W-:Y:S01]  /*1fd0*/  SEL R92, RZ, 0xffffff80, P3 ;  /* 0xffffff80ff5c7807 */ /* 0x000fe20001800000 */
[----:B------:R-:W-:Y:S01]  /*1fe0*/  IMAD R6, R231, R38, RZ ;  /* 0x00000026e7067224 */ /* 0x000fe200078e02ff */
[----:B------:R-:W-:Y:S01]  /*1ff0*/  SEL R75, R75, 0xffffffe0, !P1 ;  /* 0xffffffe04b4b7807 */ /* 0x000fe20004800000 */
[----:B------:R-:W-:Y:S01]  /*2000*/  IMAD.WIDE.U32 R8, R19, R68, R16 ;  /* 0x0000004413087225 */ /* 0x000fe200078e0010 */
[----:B------:R-:W-:-:S02]  /*2010*/  IADD3 R65, R65, R67, RZ ;  /* 0x0000004341417210 */ /* 0x000fc40007ffe0ff */
[----:B------:R-:W-:Y:S01]  /*2020*/  LOP3.LUT R92, R93, 0x80, R92, 0xc8, !PT ;  /* 0x000000805d5c7812 */ /* 0x000fe200078ec85c */
[----:B------:R-:W-:Y:S01]  /*2030*/  IMAD R37, R19, R39, R6 ;  /* 0x0000002713257224 */ /* 0x000fe200078e0206 */
[----:B------:R-:W-:Y:S01]  /*2040*/  ISETP.GE.AND P1, PT, R16, UR4, PT ;  /* 0x0000000410007c0c */ /* 0x000fe2000bf26270 */
[----:B------:R-:W-:Y:S01]  /*2050*/  IMAD.IADD R67, R67, 0x1, R9 ;  /* 0x0000000143437824 */ /* 0x000fe200078e0209 */
[----:B------:R-:W-:Y:S01]  /*2060*/  LOP3.LUT R93, R93, 0x40, RZ, 0xc0, !PT ;  /* 0x000000405d5d7812 */ /* 0x000fe200078ec0ff */
[----:B------:R-:W-:-:S04]  /*2070*/  IMAD.WIDE.U32 R6, R19, R38, R22 ;  /* 0x0000002613067225 */ /* 0x000fc800078e0016 */
[----:B------:R-:W-:Y:S02]  /*2080*/  IMAD.SHL.U32 R9, R232, 0x40, RZ ;  /* 0x00000040e8097824 */ /* 0x000fe400078e00ff */
[----:B------:R-:W-:-:S03]  /*2090*/  IMAD.WIDE.U32 R10, R19, R38, R16 ;  /* 0x00000026130a7225 */ /* 0x000fc600078e0010 */
[----:B------:R-:W-:Y:S01]  /*20a0*/  LOP3.LUT R9, R9, 0x1c0, RZ, 0xc0, !PT ;  /* 0x000001c009097812 */ /* 0x000fe200078ec0ff */
[----:B------:R-:W-:Y:S02]  /*20b0*/  IMAD.IADD R13, R16, 0x1, R13 ;  /* 0x00000001100d7824 */ /* 0x000fe400078e020d */
[----:B------:R-:W-:Y:S01]  /*20c0*/  IMAD.IADD R7, R7, 0x1, R37 ;  /* 0x0000000107077824 */ /* 0x000fe200078e0225 */
[----:B------:R-:W-:Y:S01]  /*20d0*/  LOP3.LUT R41, R9, 0x18, R16, 0xf8, !PT ;  /* 0x0000001809297812 */ /* 0x000fe200078ef810 */
[----:B------:R-:W-:Y:S01]  /*20e0*/  IMAD.MOV.U32 R36, RZ, RZ, R10 ;  /* 0x000000ffff247224 */ /* 0x000fe200078e000a */
[----:B------:R-:W-:Y:S01]  /*20f0*/  SHF.R.S32.HI R10, RZ, 0x1f, R13 ;  /* 0x0000001fff0a7819 */ /* 0x000fe2000001140d */
[----:B------:R-:W-:Y:S02]  /*2100*/  IMAD.MOV.U32 R66, RZ, RZ, R8 ;  /* 0x000000ffff427224 */ /* 0x000fe400078e0008 */
[-C--:B------:R-:W-:Y:S01]  /*2110*/  IMAD R8, R35, R38.reuse, RZ ;  /* 0x0000002623087224 */ /* 0x080fe200078e02ff */
[----:B------:R-:W-:Y:S01]  /*2120*/  LEA.HI R87, R10, R13, RZ, 0x3 ;  /* 0x0000000d0a577211 */ /* 0x000fe200078f18ff */
[----:B------:R-:W-:Y:S01]  /*2130*/  IMAD.WIDE.U32 R34, R28, R38, R6 ;  /* 0x000000261c227225 */ /* 0x000fe200078e0006 */
[----:B------:R-:W-:-:S02]  /*2140*/  SHF.R.U32.HI R6, RZ, 0x3, R9 ;  /* 0x00000003ff067819 */ /* 0x000fc40000011609 */
[----:B------:R-:W-:Y:S01]  /*2150*/  SHF.L.U64.HI R13, R30, 0x6, R31 ;  /* 0x000000061e0d7819 */ /* 0x000fe2000001021f */
[----:B------:R-:W-:Y:S01]  /*2160*/  IMAD.IADD R37, R37, 0x1, R11 ;  /* 0x0000000125257824 */ /* 0x000fe200078e020b */
[----:B------:R-:W-:Y:S01]  /*2170*/  LOP3.LUT R40, R41, R6, RZ, 0x3c, !PT ;  /* 0x0000000629287212 */ /* 0x000fe200078e3cff */
[----:B------:R-:W-:Y:S01]  /*2180*/  IMAD.X R71, R231, 0x1, R42, P2 ;  /* 0x00000001e7477824 */ /* 0x000fe200010e062a */
[--C-:B------:R-:W-:Y:S01]  /*2190*/  LOP3.LUT R41, R9, 0x38, R87.reuse, 0xf8, !PT ;  /* 0x0000003809297812 */ /* 0x100fe200078ef857 */
[----:B------:R-:W-:Y:S01]  /*21a0*/  IMAD R83, R28, R39, R8 ;  /* 0x000000271c537224 */ /* 0x000fe200078e0208 */
[----:B------:R-:W-:Y:S01]  /*21b0*/  LOP3.LUT R42, R214, 0x38, R87, 0xf8, !PT ;  /* 0x00000038d62a7812 */ /* 0x000fe200078ef857 */
[C---:B------:R-:W-:Y:S01]  /*21c0*/  IMAD.SHL.U32 R10, R38.reuse, 0x40, RZ ;  /* 0x00000040260a7824 */ /* 0x040fe200078e00ff */
[----:B------:R-:W-:Y:S01]  /*21d0*/  SHF.L.U64.HI R11, R38, 0x6, R39 ;  /* 0x00000006260b7819 */ /* 0x000fe20000010227 */
[----:B------:R-:W-:Y:S01]  /*21e0*/  IMAD.WIDE.U32 R36, R28, R38, R36 ;  /* 0x000000261c247225 */ /* 0x000fe200078e0024 */
[----:B------:R-:W-:-:S02]  /*21f0*/  SHF.L.U64.HI R8, R68, 0x6, R69 ;  /* 0x0000000644087819 */ /* 0x000fc40000010245 */
[----:B------:R-:W-:Y:S01]  /*2200*/  SHF.R.S32.HI R86, RZ, 0x3, R87 ;  /* 0x00000003ff567819 */ /* 0x000fe20000011457 */
[----:B------:R-:W-:Y:S01]  /*2210*/  IMAD R77, R215, 0x200, R40 ;  /* 0x00000200d74d7824 */ /* 0x000fe200078e0228 */
[----:B------:R-:W-:Y:S01]  /*2220*/  LOP3.LUT R40, R41, R6, RZ, 0x3c, !PT ;  /* 0x0000000629287212 */ /* 0x000fe200078e3cff */
[----:B------:R-:W-:Y:S01]  /*2230*/  IMAD.WIDE.U32 R38, R38, 0x60, RZ ;  /* 0x0000006026267825 */ /* 0x000fe200078e00ff */
[----:B------:R-:W-:Y:S02]  /*2240*/  LOP3.LUT R42, R42, R44, RZ, 0x3c, !PT ;  /* 0x0000002c2a2a7212 */ /* 0x000fe400078e3cff */
[----:B------:R-:W-:Y:S01]  /*2250*/  LOP3.LUT R87, R87, 0xfffffff8, RZ, 0xc0, !PT ;  /* 0xfffffff857577812 */ /* 0x000fe200078ec0ff */
[----:B------:R-:W-:Y:S01]  /*2260*/  IMAD.SHL.U32 R7, R68, 0x40, RZ ;  /* 0x0000004044077824 */ /* 0x000fe200078e00ff */
[----:B------:R-:W-:Y:S01]  /*2270*/  IADD3 R79, R39, R79, RZ ;  /* 0x0000004f274f7210 */ /* 0x000fe20007ffe0ff */
[----:B------:R-:W-:Y:S01]  /*2280*/  IMAD.WIDE.U32 R64, R28, R68, R64 ;  /* 0x000000441c407225 */ /* 0x000fe200078e0040 */
[----:B------:R-:W-:-:S02]  /*2290*/  SHF.R.S32.HI R88, RZ, 0x1f, R87 ;  /* 0x0000001fff587819 */ /* 0x000fc40000011457 */
[----:B------:R-:W-:Y:S01]  /*22a0*/  ISETP.GE.AND P2, PT, R5, UR4, PT ;  /* 0x0000000405007c0c */ /* 0x000fe2000bf46270 */
[----:B------:R-:W-:-:S04]  /*22b0*/  IMAD.WIDE.U32 R66, R28, R68, R66 ;  /* 0x000000441c427225 */ /* 0x000fc800078e0042 */
[----:B------:R-:W-:-:S04]  /*22c0*/  IMAD.WIDE.U32 R30, R30, 0x60, RZ ;  /* 0x000000601e1e7825 */ /* 0x000fc800078e00ff */
[----:B------:R-:W-:-:S04]  /*22d0*/  IMAD.WIDE.U32 R68, R68, 0x60, RZ ;  /* 0x0000006044447825 */ /* 0x000fc800078e00ff */
[----:B------:R-:W-:Y:S02]  /*22e0*/  IMAD.IADD R82, R35, 0x1, R83 ;  /* 0x0000000123527824 */ /* 0x000fe400078e0253 */
[----:B------:R-:W-:Y:S02]  /*22f0*/  IMAD.IADD R84, R65, 0x1, R85 ;  /* 0x0000000141547824 */ /* 0x000fe400078e0255 */
[----:B------:R-:W-:Y:S02]  /*2300*/  IMAD.IADD R78, R31, 0x1, R43 ;  /* 0x000000011f4e7824 */ /* 0x000fe400078e022b */
[----:B------:R-:W-:Y:S02]  /*2310*/  IMAD.IADD R80, R69, 0x1, R45 ;  /* 0x0000000145507824 */ /* 0x000fe400078e022d */
[----:B------:R-:W-:Y:S02]  /*2320*/  IMAD.IADD R81, R75, 0x1, R77 ;  /* 0x000000014b517824 */ /* 0x000fe400078e024d */
[----:B------:R-:W-:-:S02]  /*2330*/  IMAD.IADD R83, R83, 0x1, R37 ;  /* 0x0000000153537824 */ /* 0x000fc400078e0225 */
[----:B------:R-:W-:Y:S02]  /*2340*/  IMAD.IADD R85, R85, 0x1, R67 ;  /* 0x0000000155557824 */ /* 0x000fe400078e0243 */
[----:B------:R-:W-:Y:S02]  /*2350*/  IMAD R89, R215, 0x200, R40 ;  /* 0x00000200d7597824 */ /* 0x000fe400078e0228 */
[----:B------:R-:W-:Y:S02]  /*2360*/  IMAD.IADD R90, R219, 0x1, R42 ;  /* 0x00000001db5a7824 */ /* 0x000fe400078e022a */
[----:B------:R-:W-:-:S07]  /*2370*/  IMAD.IADD R91, R21, 0x1, R91 ;  /* 0x00000001155b7824 */ /* 0x000fce00078e025b */
.L_x_1361:
        /* <DEDUP_REMOVED lines=9> */
[-C--:B------:R-:W-:Y:S01]  /*2410*/  IADD3 R26, P3, P4, R4, R102.reuse, R12 ;  /* 0x00000066041a7210 */ /* 0x080fe20007c7e00c */
[----:B------:R-:W-:Y:S01]  /*2420*/  IMAD R106, R2, 0x1800, R77 ;  /* 0x00001800026a7824 */ /* 0x000fe200078e024d */
[----:B------:R-:W-:Y:S01]  /*2430*/  IADD3 R41, P5, R4, R102, RZ ;  /* 0x0000006604297210 */ /* 0x000fe20007fbe0ff */
[----:B------:R-:W-:Y:S02]  /*2440*/  IMAD.IADD R59, R103, 0x1, R59 ;  /* 0x00000001673b7824 */ /* 0x000fe400078e023b */
[----:B------:R-:W-:Y:S02]  /*2450*/  IMAD R104, R2, 0x1800, R81 ;  /* 0x0000180002687824 */ /* 0x000fe400078e0251 */
[----:B------:R-:W-:Y:S01]  /*2460*/  IMAD.X R42, R59, 0x1, R0, P5 ;  /* 0x000000013b2a7824 */ /* 0x000fe200028e0600 */
[----:B------:R-:W-:Y:S01]  /*2470*/  IADD3.X R40, R0, R59, R13, P3, P4 ;  /* 0x0000003b00287210 */ /* 0x000fe20001fe840d */
[--C-:B------:R-:W-:Y:S01]  /*2480*/  IMAD R106, R106, 0x2, R25.reuse ;  /* 0x000000026a6a7824 */ /* 0x100fe200078e0219 */
[-C--:B0-----:R-:W-:Y:S01]  /*2490*/  LEA R48, P3, R26, R100.reuse, 0x1 ;  /* 0x000000641a307211 */ /* 0x081fe200078608ff */
[----:B------:R-:W-:Y:S01]  /*24a0*/  IMAD R104, R104, 0x2, R25 ;  /* 0x0000000268687824 */ /* 0x000fe200078e0219 */
[----:B------:R-:W-:-:S02]  /*24b0*/  LEA R50, P5, R41, R100, 0x1 ;  /* 0x0000006429327211 */ /* 0x000fc400078a08ff */
[----:B------:R-:W-:Y:S02]  /*24c0*/  LEA.HI.X R49, R26, R101, R40, 0x1, P3 ;  /* 0x000000651a317211 */ /* 0x000fe400018f0c28 */
[----:B-1----:R-:W-:Y:S02]  /*24d0*/  ISETP.GE.AND P3, PT, R105, 0x1, PT ;  /* 0x000000016900780c */ /* 0x002fe40003f66270 */
[----:B------:R-:W-:Y:S02]  /*24e0*/  ISETP.GT.AND P4, PT, R53, R27, PT ;  /* 0x0000001b3500720c */ /* 0x000fe40003f84270 */
[----:B------:R-:W-:Y:S02]  /*24f0*/  LEA.HI.X R51, R41, R101, R42, 0x1, P5 ;  /* 0x0000006529337211 */ /* 0x000fe400028f0c2a */
[----:B------:R-:W-:Y:S02]  /*2500*/  P2R R95, PR, RZ, 0x10 ;  /* 0x00000010ff5f7803 */ /* 0x000fe40000000000 */
[----:B------:R-:W-:-:S05]  /*2510*/  MOV R26, R53 ;  /* 0x00000035001a7202 */ /* 0x000fca0000000f00 */
        /* <DEDUP_REMOVED lines=42> */
.L_x_1318:
[----:B------:R-:W-:Y:S05]  /*27c0*/  BSYNC B1 ;  /* 0x0000000000017941 */ /* 0x000fea0003800000 */
.L_x_1317:
[----:B------:R-:W-:Y:S01]  /*27d0*/  ISETP.GE.AND P5, PT, R228, R99, PT ;  /* 0x00000063e400720c */ /* 0x000fe20003fa6270 */
[----:B------:R-:W-:Y:S01]  /*27e0*/  BSSY B1, `(.L_x_1319) ;  /* 0x000001b000017945 */ /* 0x000fe20003800000 */
[----:B0-----:R-:W-:Y:S02]  /*27f0*/  CS2R R52, SRZ ;  /* 0x0000000000347805 */ /* 0x001fe4000001ff00 */
[----:B------:R-:W-:Y:S01]  /*2800*/  CS2R R44, SRZ ;  /* 0x00000000002c7805 */ /* 0x000fe2000001ff00 */
[----:B-----5:R-:W-:Y:S01]  /*2810*/  IMAD.MOV.U32 R100, RZ, RZ, R58 ;  /* 0x000000ffff647224 */ /* 0x020fe200078e003a */
[----:B------:R-:W-:Y:S01]  /*2820*/  CS2R R54, SRZ ;  /* 0x0000000000367805 */ /* 0x000fe2000001ff00 */
[----:B------:R-:W-:-:S06]  /*2830*/  IMAD.MOV.U32 R101, RZ, RZ, R59 ;  /* 0x000000ffff657224 */ /* 0x000fcc00078e003b */
        /* <DEDUP_REMOVED lines=21> */
.L_x_1320:
[----:B------:R-:W-:Y:S05]  /*2990*/  BSYNC B1 ;  /* 0x0000000000017941 */ /* 0x000fea0003800000 */
.L_x_1319:
        /* <DEDUP_REMOVED lines=15> */
[----:B------:R-:W-:Y:S02]  /*2a90*/  IMAD.MOV.U32 R41, RZ, RZ, R47 ;  /* 0x000000ffff297224 */ /* 0x000fe400078e002f */
[----:B------:R-:W-:Y:S02]  /*2aa0*/  IMAD.MOV.U32 R42, RZ, RZ, R54 ;  /* 0x000000ffff2a7224 */ /* 0x000fe400078e0036 */
[----:B------:R-:W-:Y:S01]  /*2ab0*/  IMAD.MOV.U32 R43, RZ, RZ, R55 ;  /* 0x000000ffff2b7224 */ /* 0x000fe200078e0037 */
[----:B------:R-:W-:Y:S01]  /*2ac0*/  PRMT R100, R40, 0x5410, R41 ;  /* 0x0000541028647816 */ /* 0x000fe20000000029 */
[----:B------:R-:W-:Y:S02]  /*2ad0*/  IMAD.MOV.U32 R40, RZ, RZ, R44 ;  /* 0x000000ffff287224 */ /* 0x000fe400078e002c */
[----:B------:R-:W-:Y:S01]  /*2ae0*/  IMAD.MOV.U32 R41, RZ, RZ, R45 ;  /* 0x000000ffff297224 */ /* 0x000fe200078e002d */
[----:B------:R-:W-:-:S04]  /*2af0*/  PRMT R103, R42, 0x5410, R43 ;  /* 0x000054102a677816 */ /* 0x000fc8000000002b */
[----:B------:R-:W-:Y:S01]  /*2b00*/  PRMT R101, R40, 0x5410, R41 ;  /* 0x0000541028657816 */ /* 0x000fe20000000029 */
[----:B------:R-:W-:Y:S06]  /*2b10*/  @!P3 BRA `(.L_x_1321) ;  /* 0x000000000004b947 */ /* 0x000fec0003800000 */
[----:B------:R-:W-:Y:S01]  /*2b20*/  BPT.TRAP 0x1 ;  /* 0x000000040000795c */ /* 0x000fe20000300000 */
.L_x_1321:
[----:B------:R-:W-:Y:S01]  /*2b30*/  IMAD R94, R2, 0x8, R18 ;  /* 0x00000008025e7824 */ /* 0x000fe200078e0212 */
[----:B------:R-:W-:Y:S01]  /*2b40*/  SHF.L.U32 R108, R201, 0x1f, RZ ;  /* 0x0000001fc96c7819 */ /* 0x000fe200000006ff */
[----:B------:R-:W-:Y:S03]  /*2b50*/  BSSY B1, `(.L_x_1322) ;  /* 0x0000003000017945 */ /* 0x000fe60003800000 */
[----:B------:R-:W0:Y:S02]  /*2b60*/  SYNCS.PHASECHK.TRANS64.TRYWAIT P6, [R94+URZ+0x32490], R108 ;  /* 0x0324906c5e0075a7 */ /* 0x000e2400080c017f */
[----:B0-----:R-:W-:Y:S05]  /*2b70*/  @!P6 BRA `(.L_x_1323) ;  /* 0x0000016c004ce947 */ /* 0x001fea0003800000 */
.L_x_1607:
[----:B------:R-:W-:Y:S05]  /*2b80*/  BSYNC B1 ;  /* 0x0000000000017941 */ /* 0x000fea0003800000 */
.L_x_1322:
        /* <DEDUP_REMOVED lines=49> */
.L_x_1329:
[----:B------:R-:W-:Y:S05]  /*2ea0*/  BSYNC B3 ;  /* 0x0000000000037941 */ /* 0x000fea0003800000 */
.L_x_1328:
[----:B--2---:R1:W-:Y:S02]  /*2eb0*/  STG.E.128 desc[UR60][R50.64], R40 ;  /* 0x0000002832007986 */ /* 0x0043e4000c101d3c */
.L_x_1327:
[----:B------:R-:W-:Y:S05]  /*2ec0*/  BSYNC B2 ;  /* 0x0000000000027941 */ /* 0x000fea0003800000 */
.L_x_1326:
        /* <DEDUP_REMOVED lines=13> */
[--C-:B------:R-:W-:Y:S02]  /*2fa0*/  HADD2.F32 R57, -RZ, R43.reuse.H1_H1 ;  /* 0x3000002bff397230 */ /* 0x100fe40000004100 */
[----:B------:R-:W-:Y:S01]  /*2fb0*/  FMUL.FTZ R110, R42, R59 ;  /* 0x0000003b2a6e7220 */ /* 0x000fe20000410000 */
[----:B------:R-:W-:Y:S02]  /*2fc0*/  HADD2.F32 R43, -RZ, R43.H0_H0 ;  /* 0x2000002bff2b7230 */ /* 0x000fe40000004100 */
[----:B------:R-:W-:Y:S02]  /*2fd0*/  HADD2.F32 R41, -RZ, R41.H0_H0 ;  /* 0x20000029ff297230 */ /* 0x000fe40000004100 */
[-C--:B------:R-:W-:Y:S01]  /*2fe0*/  FMUL.FTZ R112, R57, R62.reuse ;  /* 0x0000003e39707220 */ /* 0x080fe20000410000 */
[----:B------:R-:W-:Y:S02]  /*2ff0*/  HADD2.F32 R58, -RZ, R58.H0_H0 ;  /* 0x2000003aff3a7230 */ /* 0x000fe40000004100 */
[----:B------:R-:W-:Y:S01]  /*3000*/  FMUL.FTZ R62, R43, R62 ;  /* 0x0000003e2b3e7220 */ /* 0x000fe20000410000 */
[----:B------:R-:W-:-:S02]  /*3010*/  HADD2.F32 R60, -RZ, R60.H0_H0 ;  /* 0x2000003cff3c7230 */ /* 0x000fc40000004100 */
[C---:B------:R-:W-:Y:S01]  /*3020*/  FMUL.FTZ R59, R41.reuse, R59 ;  /* 0x0000003b293b7220 */ /* 0x040fe20000410000 */
[----:B------:R-:W-:Y:S01]  /*3030*/  FFMA.FTZ R110, R41, R58, -R110 ;  /* 0x0000003a296e7223 */ /* 0x000fe2000001086e */
[--C-:B------:R-:W-:Y:S02]  /*3040*/  HADD2.F32 R41, -RZ, R40.reuse.H1_H1 ;  /* 0x30000028ff297230 */ /* 0x100fe40000004100 */
[----:B------:R-:W-:Y:S01]  /*3050*/  FFMA.FTZ R63, R57, R60, R62 ;  /* 0x0000003c393f7223 */ /* 0x000fe2000001003e */
[----:B------:R-:W-:Y:S01]  /*3060*/  FFMA.FTZ R61, R42, R58, R59 ;  /* 0x0000003a2a3d7223 */ /* 0x000fe2000001003b */
[--C-:B------:R-:W-:Y:S02]  /*3070*/  HADD2.F32 R57, -RZ, R109.reuse.H0_H0 ;  /* 0x2000006dff397230 */ /* 0x100fe40000004100 */
[----:B------:R-:W-:Y:S01]  /*3080*/  FFMA.FTZ R112, R43, R60, -R112 ;  /* 0x0000003c2b707223 */ /* 0x000fe20000010870 */
[----:B------:R-:W-:Y:S02]  /*3090*/  HADD2.F32 R40, -RZ, R40.H0_H0 ;  /* 0x20000028ff287230 */ /* 0x000fe40000004100 */
[----:B------:R-:W-:-:S02]  /*30a0*/  HADD2.F32 R109, -RZ, R109.H1_H1 ;  /* 0x3000006dff6d7230 */ /* 0x000fc40000004100 */
[CC--:B------:R-:W-:Y:S01]  /*30b0*/  FMUL.FTZ R59, R41.reuse, R57.reuse ;  /* 0x00000039293b7220 */ /* 0x0c0fe20000410000 */
[--C-:B------:R-:W-:Y:S02]  /*30c0*/  HADD2.F32 R42, -RZ, R56.reuse.H1_H1 ;  /* 0x30000038ff2a7230 */ /* 0x100fe40000004100 */
[----:B------:R-:W-:Y:S01]  /*30d0*/  FMUL.FTZ R58, R40, R57 ;  /* 0x00000039283a7220 */ /* 0x000fe20000410000 */
[----:B------:R-:W-:Y:S02]  /*30e0*/  HADD2.F32 R56, -RZ, R56.H0_H0 ;  /* 0x20000038ff387230 */ /* 0x000fe40000004100 */
[--C-:B------:R-:W-:Y:S02]  /*30f0*/  HADD2.F32 R43, -RZ, R107.reuse.H1_H1 ;  /* 0x3000006bff2b7230 */ /* 0x100fe40000004100 */
[-C--:B------:R-:W-:Y:S01]  /*3100*/  FMUL.FTZ R57, R42, R109.reuse ;  /* 0x0000006d2a397220 */ /* 0x080fe20000410000 */
[----:B------:R-:W-:Y:S02]  /*3110*/  HADD2.F32 R107, -RZ, R107.H0_H0 ;  /* 0x2000006bff6b7230 */ /* 0x000fe40000004100 */
        /* <DEDUP_REMOVED lines=9> */
.L_x_1331:
[----:B------:R-:W-:Y:S05]  /*31b0*/  BSYNC B2 ;  /* 0x0000000000027941 */ /* 0x000fea0003800000 */
.L_x_1330:
[----:B--2---:R2:W-:Y:S02]  /*31c0*/  STG.E.128 desc[UR60][R50.64+0x40], R40 ;  /* 0x0000402832007986 */ /* 0x0045e4000c101d3c */
.L_x_1325:
[----:B------:R-:W-:Y:S05]  /*31d0*/  BSYNC B1 ;  /* 0x0000000000017941 */ /* 0x000fea0003800000 */
.L_x_1324:
        /* <DEDUP_REMOVED lines=19> */
[C---:B------:R-:W-:Y:S01]  /*3310*/  FMUL.FTZ R53, R41.reuse, R53 ;  /* 0x0000003529357220 */ /* 0x040fe20000410000 */
[----:B------:R-:W-:Y:S02]  /*3320*/  HADD2.F32 R43, -RZ, R43.H0_H0 ;  /* 0x2000002bff2b7230 */ /* 0x000fe40000004100 */
[-C--:B------:R-:W-:Y:S01]  /*3330*/  FFMA.FTZ R58, R41, R52.reuse, -R58 ;  /* 0x00000034293a7223 */ /* 0x080fe2000001083a */
[----:B------:R-:W-:Y:S01]  /*3340*/  FFMA.FTZ R55, R42, R52, R53 ;  /* 0x000000342a377223 */ /* 0x000fe20000010035 */
[----:B------:R-:W-:Y:S02]  /*3350*/  HADD2.F32 R54, -RZ, R57.H0_H0 ;  /* 0x20000039ff367230 */ /* 0x000fe40000004100 */
[----:B------:R-:W-:Y:S01]  /*3360*/  FMUL.FTZ R60, R51, R56 ;  /* 0x00000038333c7220 */ /* 0x000fe20000410000 */
[----:B------:R-:W-:-:S02]  /*3370*/  HADD2.F32 R52, -RZ, R103.H0_H0 ;  /* 0x20000067ff347230 */ /* 0x000fc40000004100 */
[C---:B------:R-:W-:Y:S01]  /*3380*/  FMUL.FTZ R56, R43.reuse, R56 ;  /* 0x000000382b387220 */ /* 0x040fe20000410000 */
[----:B------:R-:W-:Y:S02]  /*3390*/  HADD2.F32 R103, -RZ, R103.H1_H1 ;  /* 0x30000067ff677230 */ /* 0x000fe40000004100 */
[-C--:B------:R-:W-:Y:S01]  /*33a0*/  FFMA.FTZ R60, R43, R54.reuse, -R60 ;  /* 0x000000362b3c7223 */ /* 0x080fe2000001083c */
[----:B------:R-:W-:Y:S02]  /*33b0*/  HADD2.F32 R41, -RZ, R40.H1_H1 ;  /* 0x30000028ff297230 */ /* 0x000fe40000004100 */
[----:B------:R-:W-:Y:S01]  /*33c0*/  FFMA.FTZ R59, R51, R54, R56 ;  /* 0x00000036333b7223 */ /* 0x000fe20000010038 */
[----:B------:R-:W-:Y:S02]  /*33d0*/  HADD2.F32 R42, -RZ, R50.H1_H1 ;  /* 0x30000032ff2a7230 */ /* 0x000fe40000004100 */
[----:B------:R-:W-:Y:S02]  /*33e0*/  HADD2.F32 R40, -RZ, R40.H0_H0 ;  /* 0x20000028ff287230 */ /* 0x000fe40000004100 */
[----:B------:R-:W-:Y:S01]  /*33f0*/  FMUL.FTZ R53, R41, R52 ;  /* 0x0000003429357220 */ /* 0x000fe20000410000 */
[----:B------:R-:W-:-:S02]  /*3400*/  HADD2.F32 R50, -RZ, R50.H0_H0 ;  /* 0x20000032ff327230 */ /* 0x000fc40000004100 */
        /* <DEDUP_REMOVED lines=13> */
.L_x_1336:
[----:B------:R-:W-:Y:S05]  /*34e0*/  BSYNC B2 ;  /* 0x0000000000027941 */ /* 0x000fea0003800000 */
.L_x_1335:
[----:B--2---:R3:W-:Y:S02]  /*34f0*/  STG.E.128 desc[UR60][R48.64], R40 ;  /* 0x0000002830007986 */ /* 0x0047e4000c101d3c */
.L_x_1334:
[----:B------:R-:W-:Y:S05]  /*3500*/  BSYNC B1 ;  /* 0x0000000000017941 */ /* 0x000fea0003800000 */
.L_x_1333:
        /* <DEDUP_REMOVED lines=46> */
.L_x_1338:
[----:B------:R-:W-:Y:S05]  /*37f0*/  BSYNC B1 ;  /* 0x0000000000017941 */ /* 0x000fea0003800000 */
.L_x_1337:
[----:B--2---:R1:W-:Y:S01]  /*3800*/  STG.E.128 desc[UR60][R48.64+0x40], R40 ;  /* 0x0000402830007986 */ /* 0x0043e2000c101d3c */
[----:B------:R-:W-:Y:S05]  /*3810*/  BRA `(.L_x_1332) ;  /* 0x00000014006c7947 */ /* 0x000fea0003800000 */
.L_x_1316:
        /* <DEDUP_REMOVED lines=24> */
[----:B------:R2:W3:Y:S05]  /*39a0*/  @!P4 LDG.E.128 R44, desc[UR60][R50.64] ;  /* 0x0000003c322cc981 */ /* 0x0004ea000c1e1d00 */
[----:B------:R4:W5:Y:S01]  /*39b0*/  @!P4 LDG.E.128 R40, desc[UR60][R48.64] ;  /* 0x0000003c3028c981 */ /* 0x000962000c1e1d00 */
[----:B0-----:R-:W-:-:S04]  /*39c0*/  @!P3 LEA R52, P4, R58, R52, 0x1 ;  /* 0x000000343a34b211 */ /* 0x001fc800078808ff */
[----:B------:R-:W-:Y:S02]  /*39d0*/  @!P3 LEA.HI.X R53, R58, R53, R60, 0x1, P4 ;  /* 0x000000353a35b211 */ /* 0x000fe400020f0c3c */
[----:B--2---:R-:W-:Y:S02]  /*39e0*/  CS2R R50, SRZ ;  /* 0x0000000000327805 */ /* 0x004fe4000001ff00 */
[C---:B-1----:R-:W-:Y:S02]  /*39f0*/  @!P3 LEA R56, P4, R54.reuse, R56, 0x1 ;  /* 0x000000383638b211 */ /* 0x042fe400078808ff */
[----:B----4-:R-:W-:Y:S02]  /*3a00*/  CS2R R48, SRZ ;  /* 0x0000000000307805 */ /* 0x010fe4000001ff00 */
[----:B------:R-:W-:Y:S02]  /*3a10*/  @!P3 LEA.HI.X R57, R54, R57, R55, 0x1, P4 ;  /* 0x000000393639b211 */ /* 0x000fe400020f0c37 */
[----:B------:R-:W-:-:S02]  /*3a20*/  CS2R R54, SRZ ;  /* 0x0000000000367805 */ /* 0x000fc4000001ff00 */
[----:B------:R0:W2:Y:S02]  /*3a30*/  @!P3 LDG.E.128 R48, desc[UR60][R52.64] ;  /* 0x0000003c3430b981 */ /* 0x0000a4000c1e1d00 */
[----:B0-----:R-:W-:-:S06]  /*3a40*/  CS2R R52, SRZ ;  /* 0x0000000000347805 */ /* 0x001fcc000001ff00 */
[----:B------:R0:W4:Y:S01]  /*3a50*/  @!P3 LDG.E.128 R52, desc[UR60][R56.64] ;  /* 0x0000003c3834b981 */ /* 0x000122000c1e1d00 */
[----:B------:R-:W-:Y:S02]  /*3a60*/  ISETP.NE.AND P3, PT, R203, 0x3, PT ;  /* 0x00000003cb00780c */ /* 0x000fe40003f65270 */
[----:B------:R-:W-:Y:S01]  /*3a70*/  ISETP.GE.AND P4, PT, R16, R105, PT ;  /* 0x000000691000720c */ /* 0x000fe20003f86270 */
[----:B-----5:R-:W-:Y:S02]  /*3a80*/  IMAD.MOV.U32 R58, RZ, RZ, R42 ;  /* 0x000000ffff3a7224 */ /* 0x020fe400078e002a */
[----:B------:R-:W-:Y:S01]  /*3a90*/  IMAD.MOV.U32 R60, RZ, RZ, R43 ;  /* 0x000000ffff3c7224 */ /* 0x000fe200078e002b */
[----:B------:R-:W-:Y:S01]  /*3aa0*/  MOV R61, R40 ;  /* 0x00000028003d7202 */ /* 0x000fe20000000f00 */
[----:B------:R-:W-:Y:S01]  /*3ab0*/  IMAD.MOV.U32 R62, RZ, RZ, R41 ;  /* 0x000000ffff3e7224 */ /* 0x000fe200078e0029 */
[----:B------:R-:W-:Y:S01]  /*3ac0*/  PRMT R120, R120, 0x5410, R58 ;  /* 0x0000541078787816 */ /* 0x000fe2000000003a */
[----:B---3--:R-:W-:Y:S01]  /*3ad0*/  IMAD.MOV.U32 R58, RZ, RZ, R46 ;  /* 0x000000ffff3a7224 */ /* 0x008fe200078e002e */
[----:B------:R-:W-:Y:S01]  /*3ae0*/  PRMT R126, R60, 0x7610, R126 ;  /* 0x000076103c7e7816 */ /* 0x000fe2000000007e */
[----:B0-----:R-:W-:Y:S01]  /*3af0*/  IMAD.MOV.U32 R56, RZ, RZ, R47 ;  /* 0x000000ffff387224 */ /* 0x001fe200078e002f */
[----:B------:R-:W-:Y:S01]  /*3b00*/  PRMT R121, R61, 0x7610, R121 ;  /* 0x000076103d797816 */ /* 0x000fe20000000079 */
[----:B------:R-:W-:Y:S01]  /*3b10*/  IMAD.MOV.U32 R57, RZ, RZ, R44 ;  /* 0x000000ffff397224 */ /* 0x000fe200078e002c */
[----:B------:R-:W-:Y:S01]  /*3b20*/  PRMT R122, R62, 0x7610, R122 ;  /* 0x000076103e7a7816 */ /* 0x000fe2000000007a */
[----:B------:R-:W-:Y:S01]  /*3b30*/  IMAD.MOV.U32 R60, RZ, RZ, R45 ;  /* 0x000000ffff3c7224 */ /* 0x000fe200078e002d */
[----:B------:R-:W-:-:S02]  /*3b40*/  PRMT R120, R58, 0x7610, R120 ;  /* 0x000076103a787816 */ /* 0x000fc40000000078 */
[----:B------:R-:W-:Y:S01]  /*3b50*/  PRMT R126, R126, 0x5410, R56 ;  /* 0x000054107e7e7816 */ /* 0x000fe20000000038 */
[----:B--2---:R-:W-:Y:S01]  /*3b60*/  IMAD.MOV.U32 R56, RZ, RZ, R50 ;  /* 0x000000ffff387224 */ /* 0x004fe200078e0032 */
[----:B------:R-:W-:Y:S01]  /*3b70*/  PRMT R121, R121, 0x5410, R57 ;  /* 0x0000541079797816 */ /* 0x000fe20000000039 */
[----:B------:R-:W-:Y:S01]  /*3b80*/  IMAD.MOV.U32 R57, RZ, RZ, R51 ;  /* 0x000000ffff397224 */ /* 0x000fe200078e0033 */
[----:B------:R-:W-:Y:S01]  /*3b90*/  PRMT R122, R122, 0x5410, R60 ;  /* 0x000054107a7a7816 */ /* 0x000fe2000000003c */
[----:B------:R-:W-:Y:S02]  /*3ba0*/  IMAD.MOV.U32 R58, RZ, RZ, R48 ;  /* 0x000000ffff3a7224 */ /* 0x000fe400078e0030 */
[----:B------:R-:W-:Y:S01]  /*3bb0*/  IMAD.MOV.U32 R60, RZ, RZ, R49 ;  /* 0x000000ffff3c7224 */ /* 0x000fe200078e0031 */
[----:B------:R-:W-:-:S04]  /*3bc0*/  PRMT R115, R56, 0x5410, R57 ;  /* 0x0000541038737816 */ /* 0x000fc80000000039 */
[----:B------:R-:W-:Y:S01]  /*3bd0*/  PRMT R116, R58, 0x5410, R60 ;  /* 0x000054103a747816 */ /* 0x000fe2000000003c */
[----:B----4-:R-:W-:Y:S02]  /*3be0*/  IMAD.MOV.U32 R56, RZ, RZ, R54 ;  /* 0x000000ffff387224 */ /* 0x010fe400078e0036 */
[----:B------:R-:W-:Y:S02]  /*3bf0*/  IMAD.MOV.U32 R57, RZ, RZ, R55 ;  /* 0x000000ffff397224 */ /* 0x000fe400078e0037 */
[----:B------:R-:W-:Y:S02]  /*3c00*/  IMAD.MOV.U32 R58, RZ, RZ, R52 ;  /* 0x000000ffff3a7224 */ /* 0x000fe400078e0034 */
[----:B------:R-:W-:Y:S01]  /*3c10*/  IMAD.MOV.U32 R60, RZ, RZ, R53 ;  /* 0x000000ffff3c7224 */ /* 0x000fe200078e0035 */
[----:B------:R-:W-:-:S04]  /*3c20*/  PRMT R117, R56, 0x5410, R57 ;  /* 0x0000541038757816 */ /* 0x000fc80000000039 */
[----:B------:R-:W-:Y:S01]  /*3c30*/  PRMT R118, R58, 0x5410, R60 ;  /* 0x000054103a767816 */ /* 0x000fe2000000003c */
[----:B------:R-:W-:Y:S06]  /*3c40*/  @!P3 BRA `(.L_x_1339) ;  /* 0x000000000004b947 */ /* 0x000fec0003800000 */
[----:B------:R-:W-:Y:S01]  /*3c50*/  BPT.TRAP 0x1 ;  /* 0x000000040000795c */ /* 0x000fe20000300000 */
.L_x_1339:
[----:B------:R-:W-:Y:S01]  /*3c60*/  IMAD R94, R2, 0x8, R18 ;  /* 0x00000008025e7824 */ /* 0x000fe200078e0212 */
[----:B------:R-:W-:Y:S01]  /*3c70*/  SHF.L.U32 R108, R201, 0x1f, RZ ;  /* 0x0000001fc96c7819 */ /* 0x000fe200000006ff */
[----:B------:R-:W0:Y:S01]  /*3c80*/  LDC R109, c[0x0][0x2f4] ;  /* 0x0000bd00ff6d7b82 */ /* 0x000e220000000800 */
[----:B------:R-:W-:Y:S01]  /*3c90*/  BSSY B1, `(.L_x_1340) ;  /* 0x0000006000017945 */ /* 0x000fe20003800000 */
[----:B------:R-:W-:Y:S01]  /*3ca0*/  MOV R103, R59 ;  /* 0x0000003b00677202 */ /* 0x000fe20000000f00 */
[----:B------:R-:W1:Y:S05]  /*3cb0*/  SYNCS.PHASECHK.TRANS64.TRYWAIT P5, [R94+URZ+0x32490], R108 ;  /* 0x0324906c5e0075a7 */ /* 0x000e6a00080a017f */
[----:B------:R-:W2:Y:S01]  /*3cc0*/  LDC.64 R104, c[0x0][0x300] ;  /* 0x0000c000ff687b82 */ /* 0x000ea20000000a00 */
[----:B0-----:R-:W-:Y:S01]  /*3cd0*/  IMAD.IADD R111, R109, 0x1, -R76 ;  /* 0x000000016d6f7824 */ /* 0x001fe200078e0a4c */
[----:B-1----:R-:W-:Y:S06]  /*3ce0*/  @!P5 BRA `(.L_x_1341) ;  /* 0x0000015c0004d947 */ /* 0x002fec0003800000 */
.L_x_1608:
[----:B------:R-:W-:Y:S05]  /*3cf0*/  BSYNC B1 ;  /* 0x0000000000017941 */ /* 0x000fea0003800000 */
.L_x_1340:
        /* <DEDUP_REMOVED lines=20> */
[----:B------:R-:W-:-:S04]  /*3e40*/  IMAD R59, R2, 0x1800, R59 ;  /* 0x00001800023b7824 */ /* 0x000fc800078e023b */
[----:B------:R-:W-:Y:S02]  /*3e50*/  IMAD R60, R59, 0x2, R18 ;  /* 0x000000023b3c7824 */ /* 0x000fe400078e0212 */
[----:B------:R-:W1:Y:S04]  /*3e60*/  LDS.128 R56, [R57+0x1c400] ;  /* 0x01c4000039387984 */ /* 0x000e680000000c00 */
[----:B------:R-:W2:Y:S01]  /*3e70*/  LDS.128 R60, [R60+0x1c400] ;  /* 0x01c400003c3c7984 */ /* 0x000ea20000000c00 */
[----:B------:R-:W-:Y:S05]  /*3e80*/  @P4 BRA `(.L_x_1345) ;  /* 0x0000000400484947 */ /* 0x000fea0003800000 */
[--C-:B------:R-:W-:Y:S02]  /*3e90*/  SHF.R.U64 R44, R44, 0x10, R45.reuse ;  /* 0x000000102c2c7819 */ /* 0x100fe4000000122d */
[----:B------:R-:W-:Y:S02]  /*3ea0*/  SHF.R.U32.HI R45, RZ, 0x10, R45 ;  /* 0x00000010ff2d7819 */ /* 0x000fe4000001162d */
[--C-:B------:R-:W-:Y:S02]  /*3eb0*/  SHF.R.U64 R119, R40, 0x10, R41.reuse ;  /* 0x0000001028777819 */ /* 0x100fe40000001229 */
[----:B------:R-:W-:Y:S02]  /*3ec0*/  SHF.R.U32.HI R123, RZ, 0x10, R41 ;  /* 0x00000010ff7b7819 */ /* 0x000fe40000011629 */
[--C-:B------:R-:W-:Y:S01]  /*3ed0*/  SHF.R.U64 R40, R42, 0x10, R43.reuse ;  /* 0x000000102a287819 */ /* 0x100fe2000000122b */
[----:B-1----:R-:W-:Y:S01]  /*3ee0*/  HADD2.F32 R42, -RZ, R57.H0_H0 ;  /* 0x20000039ff2a7230 */ /* 0x002fe20000004100 */
[----:B------:R-:W-:Y:S01]  /*3ef0*/  SHF.R.U32.HI R125, RZ, 0x10, R43 ;  /* 0x00000010ff7d7819 */ /* 0x000fe2000001162b */
[--C-:B--2---:R-:W-:Y:S01]  /*3f00*/  HADD2.F32 R43, -RZ, R61.reuse.H0_H0 ;  /* 0x2000003dff2b7230 */ /* 0x104fe20000004100 */
[--C-:B------:R-:W-:Y:S01]  /*3f10*/  SHF.R.U64 R41, R46, 0x10, R47.reuse ;  /* 0x000000102e297819 */ /* 0x100fe2000000122f */
[----:B------:R-:W-:Y:S01]  /*3f20*/  HADD2.F32 R46, -RZ, R61.H1_H1 ;  /* 0x3000003dff2e7230 */ /* 0x000fe20000004100 */
[----:B------:R-:W-:Y:S01]  /*3f30*/  SHF.R.U32.HI R128, RZ, 0x10, R47 ;  /* 0x00000010ff807819 */ /* 0x000fe2000001162f */
[----:B------:R-:W-:-:S02]  /*3f40*/  HADD2.F32 R47, -RZ, R122.H0_H0 ;  /* 0x2000007aff2f7230 */ /* 0x000fc40000004100 */
[----:B------:R-:W-:Y:S02]  /*3f50*/  HADD2.F32 R61, -RZ, R45.H0_H0 ;  /* 0x2000002dff3d7230 */ /* 0x000fe40000004100 */
[----:B------:R-:W-:Y:S02]  /*3f60*/  HADD2.F32 R122, -RZ, R122.H1_H1 ;  /* 0x3000007aff7a7230 */ /* 0x000fe40000004100 */
[----:B------:R-:W-:Y:S02]  /*3f70*/  HADD2.F32 R45, -RZ, R57.H1_H1 ;  /* 0x30000039ff2d7230 */ /* 0x000fe40000004100 */
[-C--:B------:R-:W-:Y:S01]  /*3f80*/  FMUL.FTZ R124, R46, R61.reuse ;  /* 0x0000003d2e7c7220 */ /* 0x080fe20000410000 */
[----:B------:R-:W-:Y:S02]  /*3f90*/  HADD2.F32 R57, -RZ, R123.H0_H0 ;  /* 0x2000007bff397230 */ /* 0x000fe40000004100 */
[-C--:B------:R-:W-:Y:S01]  /*3fa0*/  FMUL.FTZ R123, R43, R122.reuse ;  /* 0x0000007a2b7b7220 */ /* 0x080fe20000410000 */
[----:B------:R-:W-:Y:S01]  /*3fb0*/  FMUL.FTZ R122, R42, R122 ;  /* 0x0000007a2a7a7220 */ /* 0x000fe20000410000 */
[----:B------:R-:W-:Y:S01]  /*3fc0*/  FMUL.FTZ R61, R45, R61 ;  /* 0x0000003d2d3d7220 */ /* 0x000fe20000410000 */
[----:B------:R-:W-:-:S02]  /*3fd0*/  HADD2.F32 R128, -RZ, R128.H0_H0 ;  /* 0x20000080ff807230 */ /* 0x000fc40000004100 */
[----:B------:R-:W-:Y:S01]  /*3fe0*/  FFMA.FTZ R45, R45, R57, -R124 ;  /* 0x000000392d2d7223 */ /* 0x000fe2000001087c */
[----:B------:R-:W-:Y:S01]  /*3ff0*/  FFMA.FTZ R42, R42, R47, -R123 ;  /* 0x0000002f2a2a7223 */ /* 0x000fe2000001087b */
[----:B------:R-:W-:Y:S01]  /*4000*/  FFMA.FTZ R46, R46, R57, R61 ;  /* 0x000000392e2e7223 */ /* 0x000fe2000001003d */
[----:B------:R-:W-:Y:S01]  /*4010*/  FFMA.FTZ R43, R43, R47, R122 ;  /* 0x0000002f2b2b7223 */ /* 0x000fe2000001007a */
[--C-:B------:R-:W-:Y:S02]  /*4020*/  HADD2.F32 R57, -RZ, R63.reuse.H0_H0 ;  /* 0x2000003fff397230 */ /* 0x100fe40000004100 */
[----:B------:R-:W-:Y:S01]  /*4030*/  HADD2.F32 R63, -RZ, R63.H1_H1 ;  /* 0x3000003fff3f7230 */ /* 0x000fe20000004100 */
[----:B------:R-:W-:Y:S01]  /*4040*/  F2FP.F16.F32.PACK_AB R42, R45, R42 ;  /* 0x0000002a2d2a723e */ /* 0x000fe200000000ff */
[--C-:B------:R-:W-:Y:S02]  /*4050*/  HADD2.F32 R47, -RZ, R59.reuse.H0_H0 ;  /* 0x2000003bff2f7230 */ /* 0x100fe40000004100 */
[----:B------:R-:W-:-:S02]  /*4060*/  HADD2.F32 R59, -RZ, R59.H1_H1 ;  /* 0x3000003bff3b7230 */ /* 0x000fc40000004100 */
[-C--:B------:R-:W-:Y:S01]  /*4070*/  FMUL.FTZ R132, R63, R128.reuse ;  /* 0x000000803f847220 */ /* 0x080fe20000410000 */
[--C-:B------:R-:W-:Y:S02]  /*4080*/  HADD2.F32 R122, -RZ, R126.reuse.H0_H0 ;  /* 0x2000007eff7a7230 */ /* 0x100fe40000004100 */
[----:B------:R-:W-:Y:S02]  /*4090*/  HADD2.F32 R124, -RZ, R125.H0_H0 ;  /* 0x2000007dff7c7230 */ /* 0x000fe40000004100 */
[----:B------:R-:W-:Y:S01]  /*40a0*/  FMUL.FTZ R128, R59, R128 ;  /* 0x000000803b807220 */ /* 0x000fe20000410000 */
[----:B------:R-:W-:Y:S02]  /*40b0*/  HADD2.F32 R126, -RZ, R126.H1_H1 ;  /* 0x3000007eff7e7230 */ /* 0x000fe40000004100 */
[----:B------:R-:W-:Y:S02]  /*40c0*/  HADD2.F32 R61, -RZ, R121.H0_H0 ;  /* 0x20000079ff3d7230 */ /* 0x000fe40000004100 */
[-C--:B------:R-:W-:Y:S01]  /*40d0*/  FFMA.FTZ R128, R63, R124.reuse, R128 ;  /* 0x0000007c3f807223 */ /* 0x080fe20000010080 */
[----:B------:R-:W-:Y:S01]  /*40e0*/  FFMA.FTZ R132, R59, R124, -R132 ;  /* 0x0000007c3b847223 */ /* 0x000fe20000010884 */
[----:B------:R-:W-:Y:S01]  /*40f0*/  FMUL.FTZ R130, R57, R126 ;  /* 0x0000007e39827220 */ /* 0x000fe20000410000 */
[----:B------:R-:W-:-:S02]  /*4100*/  HADD2.F32 R63, -RZ, R44.H0_H0 ;  /* 0x2000002cff3f7230 */ /* 0x000fc40000004100 */
[C---:B------:R-:W-:Y:S01]  /*4110*/  FMUL.FTZ R126, R47.reuse, R126 ;  /* 0x0000007e2f7e7220 */ /* 0x040fe20000410000 */
[----:B------:R-:W-:Y:S02]  /*4120*/  HADD2.F32 R121, -RZ, R121.H1_H1 ;  /* 0x30000079ff797230 */ /* 0x000fe40000004100 */
[-C--:B------:R-:W-:Y:S01]  /*4130*/  FFMA.FTZ R47, R47, R122.reuse, -R130 ;  /* 0x0000007a2f2f7223 */ /* 0x080fe20000010882 */
[----:B------:R-:W-:Y:S02]  /*4140*/  HADD2.F32 R59, -RZ, R60.H0_H0 ;  /* 0x2000003cff3b7230 */ /* 0x000fe40000004100 */
[----:B------:R-:W-:Y:S01]  /*4150*/  FFMA.FTZ R57, R57, R122, R126 ;  /* 0x0000007a39397223 */ /* 0x000fe2000001007e */
[----:B------:R-:W-:Y:S02]  /*4160*/  HADD2.F32 R44, -RZ, R56.H0_H0 ;  /* 0x20000038ff2c7230 */ /* 0x000fe40000004100 */
[----:B------:R-:W-:Y:S02]  /*4170*/  HADD2.F32 R60, -RZ, R60.H1_H1 ;  /* 0x3000003cff3c7230 */ /* 0x000fe40000004100 */
[----:B------:R-:W-:Y:S01]  /*4180*/  FMUL.FTZ R123, R59, R121 ;  /* 0x000000793b7b7220 */ /* 0x000fe20000410000 */
[----:B------:R-:W-:-:S02]  /*4190*/  HADD2.F32 R56, -RZ, R56.H1_H1 ;  /* 0x30000038ff387230 */ /* 0x000fc40000004100 */
[----:B------:R-:W-:Y:S01]  /*41a0*/  FMUL.FTZ R122, R44, R121 ;  /* 0x000000792c7a7220 */ /* 0x000fe20000410000 */
[----:B------:R-:W-:Y:S02]  /*41b0*/  HADD2.F32 R119, -RZ, R119.H0_H0 ;  /* 0x20000077ff777230 */ /* 0x000fe40000004100 */
[----:B------:R-:W-:Y:S01]  /*41c0*/  FMUL.FTZ R121, R60, R63 ;  /* 0x0000003f3c797220 */ /* 0x000fe20000410000 */
[-C--:B------:R-:W-:Y:S01]  /*41d0*/  FFMA.FTZ R123, R44, R61.reuse, -R123 ;  /* 0x0000003d2c7b7223 */ /* 0x080fe2000001087b */
[----:B------:R-:W-:Y:S01]  /*41e0*/  FFMA.FTZ R122, R59, R61, R122 ;  /* 0x0000003d3b7a7223 */ /* 0x000fe2000001007a */
[C---:B------:R-:W-:Y:S01]  /*41f0*/  FMUL.FTZ R63, R56.reuse, R63 ;  /* 0x0000003f383f7220 */ /* 0x040fe20000410000 */
[----:B------:R-:W-:Y:S01]  /*4200*/  FFMA.FTZ R124, R56, R119, -R121 ;  /* 0x00000077387c7223 */ /* 0x000fe20000010879 */
[----:B------:R-:W-:Y:S01]  /*4210*/  HADD2.F32 R61, -RZ, R41.H0_H0 ;  /* 0x20000029ff3d7230 */ /* 0x000fe20000004100 */
[----:B------:R-:W-:Y:S01]  /*4220*/  F2FP.F16.F32.PACK_AB R128, R128, R57 ;  /* 0x000000398080723e */ /* 0x000fe200000000ff */
[----:B------:R-:W-:-:S02]  /*4230*/  HADD2.F32 R44, -RZ, R62.H0_H0 ;  /* 0x2000003eff2c7230 */ /* 0x000fc40000004100 */
[----:B------:R-:W-:Y:S01]  /*4240*/  FFMA.FTZ R63, R60, R119, R63 ;  /* 0x000000773c3f7223 */ /* 0x000fe2000001003f */
[----:B------:R-:W-:Y:S02]  /*4250*/  HADD2.F32 R56, -RZ, R120.H1_H1 ;  /* 0x30000078ff387230 */ /* 0x000fe40000004100 */
[----:B------:R-:W-:Y:S02]  /*4260*/  HADD2.F32 R41, -RZ, R58.H0_H0 ;  /* 0x2000003aff297230 */ /* 0x000fe40000004100 */
[----:B------:R-:W-:Y:S01]  /*4270*/  HADD2.F32 R62, -RZ, R62.H1_H1 ;  /* 0x3000003eff3e7230 */ /* 0x000fe20000004100 */
[----:B------:R-:W-:Y:S01]  /*4280*/  F2FP.F16.F32.PACK_AB R60, R63, R122 ;  /* 0x0000007a3f3c723e */ /* 0x000fe200000000ff */
[----:B------:R-:W-:Y:S02]  /*4290*/  HADD2.F32 R120, -RZ, R120.H0_H0 ;  /* 0x20000078ff787230 */ /* 0x000fe40000004100 */
[----:B------:R-:W-:Y:S02]  /*42a0*/  HADD2.F32 R58, -RZ, R58.H1_H1 ;  /* 0x3000003aff3a7230 */ /* 0x000fe40000004100 */
[----:B------:R-:W-:Y:S01]  /*42b0*/  FMUL.FTZ R121, R62, R61 ;  /* 0x0000003d3e797220 */ /* 0x000fe20000410000 */
[----:B------:R-:W-:-:S02]  /*42c0*/  HADD2.F32 R59, -RZ, R40.H0_H0 ;  /* 0x20000028ff3b7230 */ /* 0x000fc40000004100 */
[-C--:B------:R-:W-:Y:S01]  /*42d0*/  FMUL.FTZ R40, R44, R120.reuse ;  /* 0x000000782c287220 */ /* 0x080fe20000410000 */
[C---:B------:R-:W-:Y:S01]  /*42e0*/  FMUL.FTZ R119, R41.reuse, R120 ;  /* 0x0000007829777220 */ /* 0x040fe20000410000 */
[----:B------:R-:W-:Y:S01]  /*42f0*/  FMUL.FTZ R61, R58, R61 ;  /* 0x0000003d3a3d7220 */ /* 0x000fe20000410000 */
[----:B------:R-:W-:Y:S02]  /*4300*/  IMAD.MOV.U32 R57, RZ, RZ, R42 ;  /* 0x000000ffff397224 */ /* 0x000fe400078e002a */
[-C--:B------:R-:W-:Y:S01]  /*4310*/  FFMA.FTZ R40, R41, R56.reuse, -R40 ;  /* 0x0000003829287223 */ /* 0x080fe20000010828 */
[----:B------:R-:W-:Y:S01]  /*4320*/  FFMA.FTZ R119, R44, R56, R119 ;  /* 0x000000382c777223 */ /* 0x000fe20000010077 */
[-C--:B------:R-:W-:Y:S01]  /*4330*/  FFMA.FTZ R121, R58, R59.reuse, -R121 ;  /* 0x0000003b3a797223 */ /* 0x080fe20000010879 */
[----:B------:R-:W-:Y:S01]  /*4340*/  FFMA.FTZ R62, R62, R59, R61 ;  /* 0x0000003b3e3e7223 */ /* 0x000fe2000001003d */
[----:B------:R-:W-:Y:S01]  /*4350*/  F2FP.F16.F32.PACK_AB R59, R132, R47 ;  /* 0x0000002f843b723e */ /* 0x000fe200000000ff */
[----:B------:R-:W-:Y:S01]  /*4360*/  IMAD.MOV.U32 R63, RZ, RZ, R128 ;  /* 0x000000ffff3f7224 */ /* 0x000fe200078e0080 */
[----:B------:R-:W-:-:S02]  /*4370*/  F2FP.F16.F32.PACK_AB R61, R46, R43 ;  /* 0x0000002b2e3d723e */ /* 0x000fc400000000ff */
[----:B------:R-:W-:Y:S02]  /*4380*/  F2FP.F16.F32.PACK_AB R56, R124, R123 ;  /* 0x0000007b7c38723e */ /* 0x000fe400000000ff */
[----:B------:R-:W-:Y:S02]  /*4390*/  F2FP.F16.F32.PACK_AB R58, R121, R40 ;  /* 0x00000028793a723e */ /* 0x000fe400000000ff */
[----:B------:R-:W-:-:S07]  /*43a0*/  F2FP.F16.F32.PACK_AB R62, R62, R119 ;  /* 0x000000773e3e723e */ /* 0x000fce00000000ff */
.L_x_1345:
[----:B------:R-:W-:Y:S05]  /*43b0*/  BSYNC B2 ;  /* 0x0000000000027941 */ /* 0x000fea0003800000 */
.L_x_1344:
        /* <DEDUP_REMOVED lines=12> */
.L_x_1343:
[----:B------:R-:W-:Y:S05]  /*4480*/  BSYNC B1 ;  /* 0x0000000000017941 */ /* 0x000fea0003800000 */
.L_x_1342:
        /* <DEDUP_REMOVED lines=12> */
[----:B------:R-:W-:Y:S01]  /*4550*/  LEA.HI.X R57, R40, R101, R41, 0x1, P5 ;  /* 0x0000006528397211 */ /* 0x000fe200028f0c29 */
[----:B------:R-:W-:Y:S01]  /*4560*/  IMAD R41, R2, 0x1800, R90 ;  /* 0x0000180002297824 */ /* 0x000fe200078e025a */
[----:B------:R-:W-:-:S03]  /*4570*/  SHF.R.S32.HI R40, RZ, 0x1f, R111 ;  /* 0x0000001fff287819 */ /* 0x000fc6000001146f */
[----:B------:R-:W-:Y:S01]  /*4580*/  IMAD R41, R41, 0x2, R18 ;  /* 0x0000000229297824 */ /* 0x000fe200078e0212 */
[----:B------:R-:W-:-:S04]  /*4590*/  LEA.HI R111, R40, R111, RZ, 0x4 ;  /* 0x0000006f286f7211 */ /* 0x000fc800078f20ff */
[----:B------:R-:W-:-:S05]  /*45a0*/  LEA.HI.SX32 R59, R111, R86, 0x1c ;  /* 0x000000566f3b7211 */ /* 0x000fca00078fe2ff */
[----:B------:R-:W-:-:S05]  /*45b0*/  IMAD.SHL.U32 R59, R59, 0x8, RZ ;  /* 0x000000083b3b7824 */ /* 0x000fca00078e00ff */
[----:B------:R-:W-:-:S04]  /*45c0*/  LOP3.LUT R40, R214, 0x38, R59, 0xf8, !PT ;  /* 0x00000038d6287812 */ /* 0x000fc800078ef83b */
[----:B------:R-:W-:-:S05]  /*45d0*/  LOP3.LUT R40, R40, R42, RZ, 0x3c, !PT ;  /* 0x0000002a28287212 */ /* 0x000fca00078e3cff */
[----:B------:R-:W-:-:S04]  /*45e0*/  IMAD.IADD R43, R219, 0x1, R40 ;  /* 0x00000001db2b7824 */ /* 0x000fc800078e0228 */
[----:B------:R-:W-:-:S04]  /*45f0*/  IMAD R43, R2, 0x1800, R43 ;  /* 0x00001800022b7824 */ /* 0x000fc800078e022b */
[----:B------:R-:W-:Y:S02]  /*4600*/  IMAD R44, R43, 0x2, R18 ;  /* 0x000000022b2c7824 */ /* 0x000fe400078e0212 */
[----:B------:R-:W1:Y:S04]  /*4610*/  LDS.128 R40, [R41+0x1c400] ;  /* 0x01c4000029287984 */ /* 0x000e680000000c00 */
[----:B------:R-:W2:Y:S01]  /*4620*/  LDS.128 R44, [R44+0x1c400] ;  /* 0x01c400002c2c7984 */ /* 0x000ea20000000c00 */
[----:B------:R-:W-:Y:S05]  /*4630*/  @P4 BRA `(.L_x_1347) ;  /* 0x0000000400544947 */ /* 0x000fea0003800000 */
[----:B------:R-:W-:Y:S02]  /*4640*/  SHF.R.U64 R60, R48, 0x10, R49 ;  /* 0x00000010303c7819 */ /* 0x000fe40000001231 */
[----:B------:R-:W-:Y:S02]  /*4650*/  SHF.R.U32.HI R62, RZ, 0x10, R53 ;  /* 0x00000010ff3e7819 */ /* 0x000fe40000011635 */
[--C-:B------:R-:W-:Y:S01]  /*4660*/  SHF.R.U64 R48, R50, 0x10, R51.reuse ;  /* 0x0000001032307819 */ /* 0x100fe20000001233 */
[----:B--2---:R-:W-:Y:S01]  /*4670*/  IMAD.MOV.U32 R50, RZ, RZ, R44 ;  /* 0x000000ffff327224 */ /* 0x004fe200078e002c */
[----:B------:R-:W-:Y:S01]  /*4680*/  SHF.R.U32.HI R105, RZ, 0x10, R51 ;  /* 0x00000010ff697819 */ /* 0x000fe20000011633 */
[----:B------:R-:W-:Y:S01]  /*4690*/  IMAD.MOV.U32 R51, RZ, RZ, R46 ;  /* 0x000000ffff337224 */ /* 0x000fe200078e002e */
[----:B------:R-:W-:Y:S01]  /*46a0*/  SHF.R.U64 R107, R52, 0x10, R53 ;  /* 0x00000010346b7819 */ /* 0x000fe20000001235 */
[----:B------:R-:W-:Y:S01]  /*46b0*/  HADD2.F32 R53, -RZ, R118.H1_H1 ;  /* 0x30000076ff357230 */ /* 0x000fe20000004100 */
[----:B-1----:R-:W-:Y:S01]  /*46c0*/  MOV R44, R43 ;  /* 0x0000002b002c7202 */ /* 0x002fe20000000f00 */
[----:B------:R-:W-:Y:S01]  /*46d0*/  HADD2.F32 R46, -RZ, R45.H0_H0 ;  /* 0x2000002dff2e7230 */ /* 0x000fe20000004100 */
[----:B------:R-:W-:Y:S01]  /*46e0*/  SHF.R.U32.HI R61, RZ, 0x10, R49 ;  /* 0x00000010ff3d7819 */ /* 0x000fe20000011631 */
[----:B------:R-:W-:Y:S01]  /*46f0*/  HADD2.F32 R43, -RZ, R41.H0_H0 ;  /* 0x20000029ff2b7230 */ /* 0x000fe20000004100 */
[----:B------:R-:W-:Y:S01]  /*4700*/  SHF.R.U64 R49, R54, 0x10, R55 ;  /* 0x0000001036317819 */ /* 0x000fe20000001237 */
[----:B------:R-:W-:-:S02]  /*4710*/  HADD2.F32 R45, -RZ, R45.H1_H1 ;  /* 0x3000002dff2d7230 */ /* 0x000fc40000004100 */
[CC--:B------:R-:W-:Y:S01]  /*4720*/  FMUL.FTZ R104, R46.reuse, R53.reuse ;  /* 0x000000352e687220 */ /* 0x0c0fe20000410000 */
[----:B------:R-:W-:Y:S02]  /*4730*/  HADD2.F32 R62, -RZ, R62.H0_H0 ;  /* 0x2000003eff3e7230 */ /* 0x000fe40000004100 */
[----:B------:R-:W-:Y:S01]  /*4740*/  FMUL.FTZ R53, R43, R53 ;  /* 0x000000352b357220 */ /* 0x000fe20000410000 */
[----:B------:R-:W-:Y:S01]  /*4750*/  HADD2.F32 R52, -RZ, R116.H1_H1 ;  /* 0x30000074ff347230 */ /* 0x000fe20000004100 */
[----:B------:R-:W-:Y:S01]  /*4760*/  SHF.R.U32.HI R63, RZ, 0x10, R55 ;  /* 0x00000010ff3f7819 */ /* 0x000fe20000011637 */
[----:B------:R-:W-:Y:S02]  /*4770*/  HADD2.F32 R41, -RZ, R41.H1_H1 ;  /* 0x30000029ff297230 */ /* 0x000fe40000004100 */
[----:B------:R-:W-:Y:S01]  /*4780*/  FMUL.FTZ R106, R45, R62 ;  /* 0x0000003e2d6a7220 */ /* 0x000fe20000410000 */
[----:B------:R-:W-:Y:S02]  /*4790*/  HADD2.F32 R54, -RZ, R61.H0_H0 ;  /* 0x2000003dff367230 */ /* 0x000fe40000004100 */
[-C--:B------:R-:W-:Y:S01]  /*47a0*/  FFMA.FTZ R104, R43, R52.reuse, -R104 ;  /* 0x000000342b687223 */ /* 0x080fe20000010868 */
[----:B------:R-:W-:Y:S01]  /*47b0*/  FFMA.FTZ R55, R46, R52, R53 ;  /* 0x000000342e377223 */ /* 0x000fe20000010035 */
[----:B------:R-:W-:Y:S01]  /*47c0*/  FMUL.FTZ R62, R41, R62 ;  /* 0x0000003e293e7220 */ /* 0x000fe20000410000 */
[----:B------:R-:W-:-:S02]  /*47d0*/  HADD2.F32 R52, -RZ, R117.H1_H1 ;  /* 0x30000075ff347230 */ /* 0x000fc40000004100 */
[-C--:B------:R-:W-:Y:S01]  /*47e0*/  FFMA.FTZ R61, R41, R54.reuse, -R106 ;  /* 0x00000036293d7223 */ /* 0x080fe2000001086a */
[----:B------:R-:W-:Y:S02]  /*47f0*/  HADD2.F32 R43, -RZ, R47.H0_H0 ;  /* 0x2000002fff2b7230 */ /* 0x000fe40000004100 */
[----:B------:R-:W-:Y:S01]  /*4800*/  FFMA.FTZ R62, R45, R54, R62 ;  /* 0x000000362d3e7223 */ /* 0x000fe2000001003e */
[--C-:B------:R-:W-:Y:S02]  /*4810*/  HADD2.F32 R41, -RZ, R44.reuse.H0_H0 ;  /* 0x2000002cff297230 */ /* 0x100fe40000004100 */
[----:B------:R-:W-:Y:S02]  /*4820*/  HADD2.F32 R53, -RZ, R63.H0_H0 ;  /* 0x2000003fff357230 */ /* 0x000fe40000004100 */
[-C--:B------:R-:W-:Y:S01]  /*4830*/  FMUL.FTZ R54, R43, R52.reuse ;  /* 0x000000342b367220 */ /* 0x080fe20000410000 */
[----:B------:R-:W-:Y:S02]  /*4840*/  HADD2.F32 R44, -RZ, R44.H1_H1 ;  /* 0x3000002cff2c7230 */ /* 0x000fe40000004100 */
[----:B------:R-:W-:Y:S01]  /*4850*/  FMUL.FTZ R52, R41, R52 ;  /* 0x0000003429347220 */ /* 0x000fe20000410000 */
[----:B------:R-:W-:-:S02]  /*4860*/  HADD2.F32 R46, -RZ, R115.H1_H1 ;  /* 0x30000073ff2e7230 */ /* 0x000fc40000004100 */
[----:B------:R-:W-:Y:S02]  /*4870*/  HADD2.F32 R47, -RZ, R47.H1_H1 ;  /* 0x3000002fff2f7230 */ /* 0x000fe40000004100 */
[-C--:B------:R-:W-:Y:S01]  /*4880*/  FMUL.FTZ R106, R44, R53.reuse ;  /* 0x000000352c6a7220 */ /* 0x080fe20000410000 */
[----:B------:R-:W-:Y:S02]  /*4890*/  HADD2.F32 R45, -RZ, R105.H0_H0 ;  /* 0x20000069ff2d7230 */ /* 0x000fe40000004100 */
[----:B------:R-:W-:Y:S01]  /*48a0*/  FFMA.FTZ R52, R43, R46, R52 ;  /* 0x0000002e2b347223 */ /* 0x000fe20000010034 */
[----:B------:R-:W-:Y:S02]  /*48b0*/  HADD2.F32 R118, -RZ, R118.H0_H0 ;  /* 0x20000076ff767230 */ /* 0x000fe40000004100 */
[C---:B------:R-:W-:Y:S01]  /*48c0*/  FMUL.FTZ R63, R47.reuse, R53 ;  /* 0x000000352f3f7220 */ /* 0x040fe20000410000 */
[----:B------:R-:W-:Y:S02]  /*48d0*/  HADD2.F32 R43, -RZ, R50.H0_H0 ;  /* 0x20000032ff2b7230 */ /* 0x000fe40000004100 */
[----:B------:R-:W-:Y:S01]  /*48e0*/  FFMA.FTZ R105, R47, R45, R106 ;  /* 0x0000002d2f697223 */ /* 0x000fe2000001006a */
[----:B------:R-:W-:-:S02]  /*48f0*/  HADD2.F32 R47, -RZ, R107.H0_H0 ;  /* 0x2000006bff2f7230 */ /* 0x000fc40000004100 */
[----:B------:R-:W-:Y:S01]  /*4900*/  FFMA.FTZ R54, R41, R46, -R54 ;  /* 0x0000002e29367223 */ /* 0x000fe20000010836 */
[----:B------:R-:W-:Y:S02]  /*4910*/  HADD2.F32 R50, -RZ, R50.H1_H1 ;  /* 0x30000032ff327230 */ /* 0x000fe40000004100 */
[----:B------:R-:W-:Y:S01]  /*4920*/  FFMA.FTZ R63, R44, R45, -R63 ;  /* 0x0000002d2c3f7223 */ /* 0x000fe2000001083f */
[----:B------:R-:W-:Y:S02]  /*4930*/  HADD2.F32 R116, -RZ, R116.H0_H0 ;  /* 0x20000074ff747230 */ /* 0x000fe40000004100 */
[----:B------:R-:W-:Y:S01]  /*4940*/  FMUL.FTZ R44, R43, R118 ;  /* 0x000000762b2c7220 */ /* 0x000fe20000410000 */
[--C-:B------:R-:W-:Y:S02]  /*4950*/  HADD2.F32 R41, -RZ, R40.reuse.H0_H0 ;  /* 0x20000028ff297230 */ /* 0x100fe40000004100 */
[----:B------:R-:W-:Y:S01]  /*4960*/  FMUL.FTZ R53, R50, R47 ;  /* 0x0000002f32357220 */ /* 0x000fe20000410000 */
[----:B------:R-:W-:Y:S01]  /*4970*/  HADD2.F32 R40, -RZ, R40.H1_H1 ;  /* 0x30000028ff287230 */ /* 0x000fe20000004100 */
[----:B------:R-:W-:Y:S01]  /*4980*/  F2FP.F16.F32.PACK_AB R54, R63, R54 ;  /* 0x000000363f36723e */ /* 0x000fe200000000ff */
[----:B------:R-:W-:-:S02]  /*4990*/  HADD2.F32 R45, -RZ, R60.H0_H0 ;  /* 0x2000003cff2d7230 */ /* 0x000fc40000004100 */
[C---:B------:R-:W-:Y:S01]  /*49a0*/  FMUL.FTZ R118, R41.reuse, R118 ;  /* 0x0000007629767220 */ /* 0x040fe20000410000 */
[-C--:B------:R-:W-:Y:S01]  /*49b0*/  FFMA.FTZ R44, R41, R116.reuse, -R44 ;  /* 0x00000074292c7223 */ /* 0x080fe2000001082c */
[C---:B------:R-:W-:Y:S01]  /*49c0*/  FMUL.FTZ R47, R40.reuse, R47 ;  /* 0x0000002f282f7220 */ /* 0x040fe20000410000 */
[----:B------:R-:W-:Y:S02]  /*49d0*/  HADD2.F32 R41, -RZ, R51.H0_H0 ;  /* 0x20000033ff297230 */ /* 0x000fe40000004100 */
[-C--:B------:R-:W-:Y:S01]  /*49e0*/  FFMA.FTZ R53, R40, R45.reuse, -R53 ;  /* 0x0000002d28357223 */ /* 0x080fe20000010835 */
[----:B------:R-:W-:Y:S02]  /*49f0*/  HADD2.F32 R117, -RZ, R117.H0_H0 ;  /* 0x20000075ff757230 */ /* 0x000fe40000004100 */
[----:B------:R-:W-:Y:S01]  /*4a00*/  FFMA.FTZ R118, R43, R116, R118 ;  /* 0x000000742b767223 */ /* 0x000fe20000010076 */
[----:B------:R-:W-:Y:S02]  /*4a10*/  HADD2.F32 R49, -RZ, R49.H0_H0 ;  /* 0x20000031ff317230 */ /* 0x000fe40000004100 */
[----:B------:R-:W-:Y:S01]  /*4a20*/  FFMA.FTZ R47, R50, R45, R47 ;  /* 0x0000002d322f7223 */ /* 0x000fe2000001002f */
[----:B------:R-:W-:-:S02]  /*4a30*/  HADD2.F32 R40, -RZ, R42.H0_H0 ;  /* 0x2000002aff287230 */ /* 0x000fc40000004100 */
[-C--:B------:R-:W-:Y:S01]  /*4a40*/  FMUL.FTZ R43, R41, R117.reuse ;  /* 0x00000075292b7220 */ /* 0x080fe20000410000 */
[----:B------:R-:W-:Y:S01]  /*4a50*/  HADD2.F32 R51, -RZ, R51.H1_H1 ;  /* 0x30000033ff337230 */ /* 0x000fe20000004100 */
[----:B------:R-:W-:Y:S01]  /*4a60*/  F2FP.F16.F32.PACK_AB R52, R105, R52 ;  /* 0x000000346934723e */ /* 0x000fe200000000ff */
[----:B------:R-:W-:Y:S02]  /*4a70*/  HADD2.F32 R42, -RZ, R42.H1_H1 ;  /* 0x3000002aff2a7230 */ /* 0x000fe40000004100 */
[----:B------:R-:W-:Y:S01]  /*4a80*/  FMUL.FTZ R46, R40, R117 ;  /* 0x00000075282e7220 */ /* 0x000fe20000410000 */
[----:B------:R-:W-:Y:S02]  /*4a90*/  HADD2.F32 R115, -RZ, R115.H0_H0 ;  /* 0x20000073ff737230 */ /* 0x000fe40000004100 */
        /* <DEDUP_REMOVED lines=8> */
[----:B------:R-:W-:Y:S01]  /*4b20*/  F2FP.F16.F32.PACK_AB R44, R47, R118 ;  /* 0x000000762f2c723e */ /* 0x000fe200000000ff */
[----:B------:R-:W-:Y:S01]  /*4b30*/  IMAD.MOV.U32 R47, RZ, RZ, R52 ;  /* 0x000000ffff2f7224 */ /* 0x000fe200078e0034 */
[----:B------:R-:W-:Y:S01]  /*4b40*/  F2FP.F16.F32.PACK_AB R42, R42, R43 ;  /* 0x0000002b2a2a723e */ /* 0x000fe200000000ff */
[----:B------:R-:W-:Y:S01]  /*4b50*/  IMAD.MOV.U32 R43, RZ, RZ, R54 ;  /* 0x000000ffff2b7224 */ /* 0x000fe200078e0036 */
[----:B------:R-:W-:Y:S02]  /*4b60*/  F2FP.F16.F32.PACK_AB R41, R61, R104 ;  /* 0x000000683d29723e */ /* 0x000fe400000000ff */
[----:B------:R-:W-:Y:S02]  /*4b70*/  F2FP.F16.F32.PACK_AB R45, R62, R55 ;  /* 0x000000373e2d723e */ /* 0x000fe400000000ff */
[----:B------:R-:W-:-:S07]  /*4b80*/  F2FP.F16.F32.PACK_AB R46, R51, R46 ;  /* 0x0000002e332e723e */ /* 0x000fce00000000ff */
.L_x_1347:
[----:B------:R-:W-:Y:S05]  /*4b90*/  BSYNC B1 ;  /* 0x0000000000017941 */ /* 0x000fea0003800000 */
.L_x_1346:
        /* <DEDUP_REMOVED lines=10> */
.L_x_1315:
[----:B------:R-:W-:-:S13]  /*4c40*/  ISETP.NE.AND P3, PT, R203, 0x3, PT ;  /* 0x00000003cb00780c */ /* 0x000fda0003f65270 */
[----:B------:R-:W-:Y:S05]  /*4c50*/  @!P3 BRA `(.L_x_1348) ;  /* 0x000000000004b947 */ /* 0x000fea0003800000 */
[----:B------:R-:W-:Y:S01]  /*4c60*/  BPT.TRAP 0x1 ;  /* 0x000000040000795c */ /* 0x000fe20000300000 */
.L_x_1348:
[----:B------:R-:W-:Y:S01]  /*4c70*/  IMAD R94, R2, 0x8, R18 ;  /* 0x00000008025e7824 */ /* 0x000fe200078e0212 */
[----:B------:R-:W-:Y:S01]  /*4c80*/  SHF.L.U32 R108, R201, 0x1f, RZ ;  /* 0x0000001fc96c7819 */ /* 0x000fe200000006ff */
[----:B------:R-:W-:Y:S01]  /*4c90*/  IMAD R99, R26, -0x60, R29 ;  /* 0xffffffa01a637824 */ /* 0x000fe200078e021d */
[----:B------:R-:W-:Y:S02]  /*4ca0*/  BSSY B1, `(.L_x_1349) ;  /* 0x0000004000017945 */ /* 0x000fe40003800000 */
[----:B------:R-:W0:Y:S02]  /*4cb0*/  SYNCS.PHASECHK.TRANS64.TRYWAIT P4, [R94+URZ+0x32490], R108 ;  /* 0x0324906c5e0075a7 */ /* 0x000e24000808017f */
[----:B------:R-:W-:Y:S01]  /*4cc0*/  VIMNMX R99, R99, 0x60, PT ;  /* 0x0000006063637848 */ /* 0x000fe20003fe0100 */
[----:B0-----:R-:W-:Y:S06]  /*4cd0*/  @!P4 BRA `(.L_x_1350) ;  /* 0x0000014c001cc947 */ /* 0x001fec0003800000 */
.L_x_1609:
[----:B------:R-:W-:Y:S05]  /*4ce0*/  BSYNC B1 ;  /* 0x0000000000017941 */ /* 0x000fea0003800000 */
.L_x_1349:
        /* <DEDUP_REMOVED lines=8> */
.L_x_1352:
[----:B------:R-:W-:Y:S05]  /*4d70*/  BSYNC B1 ;  /* 0x0000000000017941 */ /* 0x000fea0003800000 */
.L_x_1351:
[----:B------:R-:W-:Y:S05]  /*4d80*/  @P4 BRA `(.L_x_1332) ;  /* 0x0000000000104947 */ /* 0x000fea0003800000 */
[----:B-1----:R-:W1:Y:S04]  /*4d90*/  @!P1 LDS.128 R40, [R106+0x2000] ;  /* 0x002000006a289984 */ /* 0x002e680000000c00 */
[----:B------:R-:W2:Y:S04]  /*4da0*/  @!P2 LDS.128 R44, [R104+0x2000] ;  /* 0x00200000682ca984 */ /* 0x000ea80000000c00 */
[----:B-1----:R3:W-:Y:S04]  /*4db0*/  @!P1 STG.E.128 desc[UR60][R48.64], R40 ;  /* 0x0000002830009986 */ /* 0x0027e8000c101d3c */
[----:B--2---:R3:W-:Y:S02]  /*4dc0*/  @!P2 STG.E.128 desc[UR60][R48.64+0x40], R44 ;  /* 0x0000402c3000a986 */ /* 0x0047e4000c101d3c */
.L_x_1332:
[----:B------:R-:W-:Y:S05]  /*4dd0*/  BSYNC B0 ;  /* 0x0000000000007941 */ /* 0x000fea0003800000 */
.L_x_1314:
        /* <DEDUP_REMOVED lines=17> */
.L_x_1354:
[----:B------:R-:W-:Y:S05]  /*4ef0*/  BSYNC B0 ;  /* 0x0000000000007941 */ /* 0x000fea0003800000 */
.L_x_1353:
[----:B------:R-:W2:Y:S01]  /*4f00*/  SYNCS.PHASECHK.TRANS64.TRYWAIT P3, [R94+URZ+0x324b0], R108 ;  /* 0x0324b06c5e0075a7 */ /* 0x000ea2000806017f */
[----:B------:R-:W-:Y:S01]  /*4f10*/  ULDC.64 UR56, c[0x0][0x328] ;  /* 0x0000ca0000387ab9 */ /* 0x000fe20000000a00 */
[----:B------:R-:W-:Y:S01]  /*4f20*/  ULDC.64 UR58, c[0x0][0x318] ;  /* 0x0000c600003a7ab9 */ /* 0x000fe20000000a00 */
[----:B------:R-:W-:Y:S01]  /*4f30*/  BSSY B0, `(.L_x_1355) ;  /* 0x0000003000007945 */ /* 0x000fe20003800000 */
[----:B-1----:R-:W-:-:S03]  /*4f40*/  IMAD R40, R2, 0x6000, R77 ;  /* 0x0000600002287824 */ /* 0x002fc600078e024d */
[----:B--2---:R-:W-:Y:S05]  /*4f50*/  @!P3 BRA `(.L_x_1356) ;  /* 0x000001480090b947 */ /* 0x004fea0003800000 */
.L_x_1610:
[----:B------:R-:W-:Y:S05]  /*4f60*/  BSYNC B0 ;  /* 0x0000000000007941 */ /* 0x000fea0003800000 */
.L_x_1355:
[----:B------:R-:W-:Y:S01]  /*4f70*/  ISETP.GE.AND P3, PT, R19, R99, PT ;  /* 0x000000631300720c */ /* 0x000fe20003f66270 */
[----:B------:R-:W-:Y:S01]  /*4f80*/  IMAD.IADD R41, R75, 0x1, R40 ;  /* 0x000000014b297824 */ /* 0x000fe200078e0228 */
[----:B------:R-:W-:Y:S01]  /*4f90*/  BSSY B0, `(.L_x_1357) ;  /* 0x0000026000007945 */ /* 0x000fe20003800000 */
[----:B------:R-:W-:Y:S02]  /*4fa0*/  IMAD R48, R40, 0x2, R24 ;  /* 0x0000000228307824 */ /* 0x000fe400078e0218 */
[----:B------:R-:W-:-:S04]  /*4fb0*/  IMAD.WIDE R44, R26, 0x60, R70 ;  /* 0x000000601a2c7825 */ /* 0x000fc800078e0246 */
[----:B------:R-:W-:-:S04]  /*4fc0*/  IMAD R49, R41, 0x2, R24 ;  /* 0x0000000229317824 */ /* 0x000fc800078e0218 */
[----:B------:R-:W-:Y:S05]  /*4fd0*/  @P3 BRA `(.L_x_1358) ;  /* 0x0000000000843947 */ /* 0x000fea0003800000 */
[----:B------:R-:W-:Y:S01]  /*4fe0*/  IMAD R43, R45, UR56, RZ ;  /* 0x000000382d2b7c24 */ /* 0x000fe2000f8e02ff */
[----:B------:R-:W-:Y:S01]  /*4ff0*/  ULDC UR4, c[0x0][0x320] ;  /* 0x0000c80000047ab9 */ /* 0x000fe20000000800 */
        /* <DEDUP_REMOVED lines=31> */
.L_x_1358:
[----:B------:R-:W-:Y:S05]  /*51f0*/  BSYNC B0 ;  /* 0x0000000000007941 */ /* 0x000fea0003800000 */
.L_x_1357:
[----:B------:R-:W-:Y:S01]  /*5200*/  ISETP.GE.AND P3, PT, R228, R99, PT ;  /* 0x00000063e400720c */ /* 0x000fe20003f66270 */
[----:B------:R-:W-:-:S12]  /*5210*/  BSSY B0, `(.L_x_1359) ;  /* 0x0000025000007945 */ /* 0x000fd80003800000 */
[----:B------:R-:W-:Y:S05]  /*5220*/  @P3 BRA `(.L_x_1360) ;  /* 0x00000000008c3947 */ /* 0x000fea0003800000 */
[----:B--2---:R-:W-:Y:S01]  /*5230*/  IADD3 R43, P3, R44, 0x40, RZ ;  /* 0x000000402c2b7810 */ /* 0x004fe20007f7e0ff */
[----:B------:R-:W-:Y:S01]  /*5240*/  IMAD.MOV.U32 R40, RZ, RZ, R20 ;  /* 0x000000ffff287224 */ /* 0x000fe200078e0014 */
[----:B------:R-:W-:Y:S01]  /*5250*/  ULDC UR4, c[0x0][0x320] ;  /* 0x0000c80000047ab9 */ /* 0x000fe20000000800 */
[----:B------:R-:W-:Y:S02]  /*5260*/  IMAD.MOV.U32 R41, RZ, RZ, R91 ;  /* 0x000000ffff297224 */ /* 0x000fe400078e005b */
[----:B------:R-:W-:Y:S02]  /*5270*/  IMAD.X R44, RZ, RZ, R45, P3 ;  /* 0x000000ffff2c7224 */ /* 0x000fe400018e062d */
[----:B------:R-:W-:-:S04]  /*5280*/  IMAD.WIDE.U32 R40, R43, UR56, R40 ;  /* 0x000000382b287c25 */ /* 0x000fc8000f8e0028 */
[----:B------:R-:W-:-:S04]  /*5290*/  IMAD R44, R44, UR56, RZ ;  /* 0x000000382c2c7c24 */ /* 0x000fc8000f8e02ff */
[----:B------:R-:W-:Y:S01]  /*52a0*/  IMAD R43, R43, UR57, R44 ;  /* 0x000000392b2b7c24 */ /* 0x000fe2000f8e022c */
[----:B------:R-:W-:-:S04]  /*52b0*/  LEA R44, P3, R40, UR58, 0x1 ;  /* 0x0000003a282c7c11 */ /* 0x000fc8000f8608ff */
[----:B------:R-:W-:-:S04]  /*52c0*/  IADD3 R41, R41, R43, RZ ;  /* 0x0000002b29297210 */ /* 0x000fc80007ffe0ff */
        /* <DEDUP_REMOVED lines=25> */
.L_x_1360:
[----:B------:R-:W-:Y:S05]  /*5460*/  BSYNC B0 ;  /* 0x0000000000007941 */ /* 0x000fea0003800000 */
.L_x_1359:
        /* <DEDUP_REMOVED lines=8> */
[----:B------:R-:W-:-:S02]  /*54f0*/  VIADD R2, R2, 0x1 ;  /* 0x0000000102027836 */ /* 0x000fc40000000000 */
[----:B01----:R-:W-:-:S03]  /*5500*/  @!P4 VIADD R94, R94, 0x324c0 ;  /* 0x000324c05e5ec836 */ /* 0x003fc60000000000 */
        /* <DEDUP_REMOVED lines=12> */
.L_x_1309:
        /* <DEDUP_REMOVED lines=49> */
[----:B------:R-:W-:Y:S01]  /*58e0*/  CS2R R70, SRZ ;  /* 0x0000000000467805 */ /* 0x000fe2000001ff00 */
[----:B------:R-:W-:Y:S01]  /*58f0*/  IMAD.MOV.U32 R166, RZ, RZ, RZ ;  /* 0x000000ffffa67224 */ /* 0x000fe200078e00ff */
        /* <DEDUP_REMOVED lines=12> */
[----:B------:R-:W-:Y:S01]  /*59c0*/  CS2R R36, SRZ ;  /* 0x0000000000247805 */ /* 0x000fe2000001ff00 */
[----:B------:R-:W-:Y:S01]  /*59d0*/  IMAD.MOV.U32 R6, RZ, RZ, RZ ;  /* 0x000000ffff067224 */ /* 0x000fe200078e00ff */
[----:B------:R-:W-:Y:S01]  /*59e0*/  CS2R R10, SRZ ;  /* 0x00000000000a7805 */ /* 0x000fe2000001ff00 */
[----:B------:R-:W-:-:S02]  /*59f0*/  IMAD.MOV.U32 R0, RZ, RZ, RZ ;  /* 0x000000ffff007224 */ /* 0x000fc400078e00ff */
[----:B------:R-:W-:Y:S02]  /*5a00*/  IMAD.MOV.U32 R31, RZ, RZ, RZ ;  /* 0x000000ffff1f7224 */ /* 0x000fe400078e00ff */
[----:B------:R-:W-:Y:S02]  /*5a10*/  IMAD.MOV.U32 R29, RZ, RZ, RZ ;  /* 0x000000ffff1d7224 */ /* 0x000fe400078e00ff */
[----:B------:R-:W-:Y:S02]  /*5a20*/  IMAD.MOV.U32 R27, RZ, RZ, RZ ;  /* 0x000000ffff1b7224 */ /* 0x000fe400078e00ff */
[----:B------:R-:W-:Y:S01]  /*5a30*/  IMAD.MOV.U32 R9, RZ, RZ, RZ ;  /* 0x000000ffff097224 */ /* 0x000fe200078e00ff */
[----:B------:R-:W-:Y:S06]  /*5a40*/  @P0 BRA `(.L_x_1362) ;  /* 0x00000000000c0947 */ /* 0x000fec0003800000 */
[----:B------:R-:W0:Y:S01]  /*5a50*/  FENCE.VIEW.ASYNC.G ;  /* 0x00000000000073c6 */ /* 0x000e220000000100 */
[----:B------:R-:W-:Y:S05]  /*5a60*/  WARPSYNC.ALL ;  /* 0x0000000000007948 */ /* 0x000fea0003800000 */
[----:B0-----:R-:W-:Y:S06]  /*5a70*/  BAR.ARV 0xc, 0x180 ;  /* 0x0306000000007b1d */ /* 0x001fec0000002000 */
.L_x_1362:
[----:B------:R-:W-:Y:S02]  /*5a80*/  IMAD.MOV.U32 R25, RZ, RZ, RZ ;  /* 0x000000ffff197224 */ /* 0x000fe400078e00ff */
[----:B------:R-:W-:Y:S01]  /*5a90*/  IMAD.MOV.U32 R8, RZ, RZ, RZ ;  /* 0x000000ffff087224 */ /* 0x000fe200078e00ff */
[----:B------:R-:W-:Y:S06]  /*5aa0*/  @!P2 BRA `(.L_x_1363) ;  /* 0x0000008c002ca947 */ /* 0x000fec0003800000 */
[----:B------:R-:W-:-:S03]  /*5ab0*/  UMOV UR4, 0xffffffff ;  /* 0xffffffff00047882 */ /* 0x000fc60000000000 */
[----:B------:R-:W-:Y:S05]  /*5ac0*/  BRA.DIV UR4, `(.L_x_1364) ;  /* 0x0000013e04c87947 */ /* 0x000fea000b800000 */
[----:B------:R-:W0:Y:S02]  /*5ad0*/  S2R R0, SR_TID.X ;  /* 0x0000000000007919 */ /* 0x000e240000002100 */
[----:B0-----:R-:W-:-:S04]  /*5ae0*/  IADD3 R3, R0, -0x80, RZ ;  /* 0xffffff8000037810 */ /* 0x001fc80007ffe0ff */
[----:B------:R-:W-:-:S04]  /*5af0*/  SHF.R.S32.HI R0, RZ, 0x1f, R3 ;  /* 0x0000001fff007819 */ /* 0x000fc80000011403 */
[----:B------:R-:W-:-:S04]  /*5b00*/  LEA.HI R0, R0, R3, RZ, 0x7 ;  /* 0x0000000300007211 */ /* 0x000fc800078f38ff */
[----:B------:R-:W-:-:S05]  /*5b10*/  SHF.R.S32.HI R0, RZ, 0x7, R0 ;  /* 0x00000007ff007819 */ /* 0x000fca0000011400 */
[----:B------:R0:W1:Y:S02]  /*5b20*/  SHFL.IDX PT, R14, R0, RZ, 0x1f ;  /* 0x00001fff000e7589 */ /* 0x00006400000e0000 */
.L_x_1613:
[----:B------:R-:W-:Y:S01]  /*5b30*/  VIADD R24, R18, 0x18400 ;  /* 0x0001840012187836 */ /* 0x000fe20000000000 */
[----:B01----:R-:W-:Y:S01]  /*5b40*/  LEA.HI R0, R14, R14, RZ, 0x1 ;  /* 0x0000000e0e007211 */ /* 0x003fe200078f08ff */
[----:B------:R-:W-:Y:S03]  /*5b50*/  BSSY B6, `(.L_x_1365) ;  /* 0x0000015000067945 */ /* 0x000fe60003800000 */
[----:B------:R-:W-:Y:S02]  /*5b60*/  LOP3.LUT P0, RZ, R24, 0x1bf, RZ, 0xc0, !PT ;  /* 0x000001bf18ff7812 */ /* 0x000fe4000780c0ff */
[----:B------:R-:W-:-:S05]  /*5b70*/  LOP3.LUT R29, R0, 0xffffe, RZ, 0xc0, !PT ;  /* 0x000ffffe001d7812 */ /* 0x000fca00078ec0ff */
[----:B------:R-:W-:-:S06]  /*5b80*/  IMAD.IADD R29, R14, 0x1, -R29 ;  /* 0x000000010e1d7824 */ /* 0x000fcc00078e0a1d */
        /* <DEDUP_REMOVED lines=17> */
.L_x_1366:
[----:B------:R-:W-:Y:S05]  /*5ca0*/  BSYNC B6 ;  /* 0x0000000000067941 */ /* 0x000fea0003800000 */
.L_x_1365:
[----:B------:R-:W-:Y:S02]  /*5cb0*/  ULDC UR4, c[0x0][0x3f4] ;  /* 0x0000fd0000047ab9 */ /* 0x000fe40000000800 */
[----:B------:R-:W-:-:S13]  /*5cc0*/  ISETP.LT.AND P0, PT, RZ, UR4, PT ;  /* 0x00000004ff007c0c */ /* 0x000fda000bf01270 */
[----:B------:R-:W-:Y:S05]  /*5cd0*/  @P0 BRA `(.L_x_1367) ;  /* 0x00000000003c0947 */ /* 0x000fea0003800000 */
[----:B------:R-:W-:-:S04]  /*5ce0*/  LEA.HI R0, R229, R229, RZ, 0x1 ;  /* 0x000000e5e5007211 */ /* 0x000fc800078f08ff */
[----:B------:R-:W-:-:S05]  /*5cf0*/  LOP3.LUT R0, R0, 0xfffffffe, RZ, 0xc0, !PT ;  /* 0xfffffffe00007812 */ /* 0x000fca00078ec0ff */
[----:B------:R-:W-:-:S05]  /*5d00*/  IMAD.IADD R12, R229, 0x1, -R0 ;  /* 0x00000001e50c7824 */ /* 0x000fca00078e0a00 */
[----:B------:R-:W-:-:S04]  /*5d10*/  SHF.L.U32 R3, R12, 0x1f, RZ ;  /* 0x0000001f0c037819 */ /* 0x000fc800000006ff */
[----:B------:R0:W1:Y:S03]  /*5d20*/  SYNCS.PHASECHK.TRANS64.TRYWAIT P0, [R18+URZ+0x32400], R3 ;  /* 0x03240003120075a7 */ /* 0x000066000800017f */
[----:B-1----:R-:W-:Y:S05]  /*5d30*/  @!P0 NANOSLEEP.SYNCS 0x989680 ;  /* 0x009896800000895d */ /* 0x002fea0003900000 */
[----:B------:R-:W1:Y:S01]  /*5d40*/  @!P0 SYNCS.PHASECHK.TRANS64 P0, [R18+URZ+0x32400], R3 ;  /* 0x03240003120085a7 */ /* 0x000e62000800007f */
[----:B------:R-:W-:Y:S04]  /*5d50*/  BSSY B0, `(.L_x_1368) ;  /* 0x0000006000007945 */ /* 0x000fe80003800000 */
[----:B-1----:R-:W-:Y:S05]  /*5d60*/  @P0 BRA `(.L_x_1369) ;  /* 0x0000000000100947 */ /* 0x002fea0003800000 */
.L_x_1370:
[----:B-1----:R1:W2:Y:S02]  /*5d70*/  SYNCS.PHASECHK.TRANS64.TRYWAIT P0, [R18+URZ+0x32400], R3 ;  /* 0x03240003120075a7 */ /* 0x0022a4000800017f */
[----:B--2---:R-:W-:Y:S05]  /*5d80*/  @!P0 NANOSLEEP.SYNCS 0x989680 ;  /* 0x009896800000895d */ /* 0x004fea0003900000 */
[----:B------:R-:W2:Y:S02]  /*5d90*/  @!P0 SYNCS.PHASECHK.TRANS64 P0, [R18+URZ+0x32400], R3 ;  /* 0x03240003120085a7 */ /* 0x000ea4000800007f */
[----:B--2---:R-:W-:Y:S05]  /*5da0*/  @!P0 BRA `(.L_x_1370) ;  /* 0xfffffffc00f08947 */ /* 0x004fea000383ffff */
.L_x_1369:
[----:B------:R-:W-:Y:S05]  /*5db0*/  BSYNC B0 ;  /* 0x0000000000007941 */ /* 0x000fea0003800000 */
.L_x_1368:
[----:B------:R-:W-:Y:S05]  /*5dc0*/  BRA `(.L_x_1371) ;  /* 0x0000002000807947 */ /* 0x000fea0003800000 */
.L_x_1367:
        /* <DEDUP_REMOVED lines=23> */
[----:B------:R-:W-:Y:S01]  /*5f40*/  MOV R4, UR4 ;  /* 0x0000000400047c02 */ /* 0x000fe20008000f00 */
        /* <DEDUP_REMOVED lines=12> */
.L_x_1373:
[----:B------:R-:W-:Y:S05]  /*6010*/  BSYNC B6 ;  /* 0x0000000000067941 */ /* 0x000fea0003800000 */
.L_x_1372:
[----:B------:R-:W-:Y:S01]  /*6020*/  ULDC.U8 UR4, c[0x0][0x410] ;  /* 0x0001040000047ab9 */ /* 0x000fe20000000000 */
[----:B------:R-:W-:Y:S01]  /*6030*/  BSSY B0, `(.L_x_1374) ;  /* 0x00001f1000007945 */ /* 0x000fe20003800000 */
[----:B------:R-:W-:Y:S01]  /*6040*/  ISETP.NE.AND P0, PT, RZ, UR4, PT ;  /* 0x00000004ff007c0c */ /* 0x000fe2000bf05270 */
[----:B------:R-:W-:-:S12]  /*6050*/  IMAD R4, R33, 0x80, R19 ;  /* 0x0000008021047824 */ /* 0x000fd800078e0213 */
[----:B------:R-:W-:Y:S05]  /*6060*/  @!P0 BRA `(.L_x_1375) ;  /* 0x0000000c00f88947 */ /* 0x000fea0003800000 */
[----:B------:R-:W-:-:S03]  /*6070*/  UMOV UR4, 0xffffffff ;  /* 0xffffffff00047882 */ /* 0x000fc60000000000 */
[----:B------:R-:W-:Y:S05]  /*6080*/  BRA.DIV UR4, `(.L_x_1376) ;  /* 0x0000013a04947947 */ /* 0x000fea000b800000 */
[----:B------:R0:W1:Y:S04]  /*6090*/  SHFL.IDX PT, R3, R25, RZ, 0x1c1f ;  /* 0x001c1fff19037589 */ /* 0x00006800000e0000 */
[----:B------:R0:W2:Y:S04]  /*60a0*/  SHFL.IDX PT, R0, R24, RZ, 0x1c1f ;  /* 0x001c1fff18007589 */ /* 0x0000a800000e0000 */
[----:B------:R0:W3:Y:S04]  /*60b0*/  SHFL.IDX PT, R5, R27, RZ, 0x1c1f ;  /* 0x001c1fff1b057589 */ /* 0x0000e800000e0000 */
[----:B------:R0:W4:Y:S02]  /*60c0*/  SHFL.IDX PT, R14, R26, RZ, 0x1c1f ;  /* 0x001c1fff1a0e7589 */ /* 0x00012400000e0000 */
.L_x_1619:
[----:B------:R-:W-:Y:S01]  /*60d0*/  ULDC UR4, c[0x0][0x448] ;  /* 0x0001120000047ab9 */ /* 0x000fe20000000800 */
[----:B------:R-:W-:Y:S01]  /*60e0*/  IMAD.SHL.U32 R6, R232, 0x40, RZ ;  /* 0x00000040e8067824 */ /* 0x000fe200078e00ff */
[----:B------:R-:W-:Y:S01]  /*60f0*/  BSSY B1, `(.L_x_1377) ;  /* 0x0000024000017945 */ /* 0x000fe20003800000 */
[----:B------:R-:W-:Y:S01]  /*6100*/  IMAD R13, R97, UR4, RZ ;  /* 0x00000004610d7c24 */ /* 0x000fe2000f8e02ff */
[----:B------:R-:W-:Y:S02]  /*6110*/  CS2R R10, SRZ ;  /* 0x00000000000a7805 */ /* 0x000fe4000001ff00 */
[----:B------:R-:W-:Y:S02]  /*6120*/  CS2R R20, SRZ ;  /* 0x0000000000147805 */ /* 0x000fe4000001ff00 */
[----:B------:R-:W-:Y:S02]  /*6130*/  LOP3.LUT R7, R6, 0x1c0, RZ, 0xc0, !PT ;  /* 0x000001c006077812 */ /* 0x000fe400078ec0ff */
[----:B------:R-:W-:Y:S01]  /*6140*/  ISETP.GE.AND P0, PT, R4, R13, PT ;  /* 0x0000000d0400720c */ /* 0x000fe20003f06270 */
[----:B------:R-:W-:Y:S01]  /*6150*/  IMAD R13, R33, -0x80, R13 ;  /* 0xffffff80210d7824 */ /* 0x000fe200078e020d */
[----:B------:R-:W-:-:S02]  /*6160*/  LEA.HI R6, R229, R229, RZ, 0x1 ;  /* 0x000000e5e5067211 */ /* 0x000fc400078f08ff */
[----:B------:R-:W-:Y:S02]  /*6170*/  LOP3.LUT R8, R7, 0x18, R16, 0xf8, !PT ;  /* 0x0000001807087812 */ /* 0x000fe400078ef810 */
[----:B------:R-:W-:Y:S02]  /*6180*/  SHF.R.U32.HI R7, RZ, 0x3, R7 ;  /* 0x00000003ff077819 */ /* 0x000fe40000011607 */
[----:B------:R-:W-:Y:S02]  /*6190*/  LOP3.LUT R12, R6, 0xfffffffe, RZ, 0xc0, !PT ;  /* 0xfffffffe060c7812 */ /* 0x000fe400078ec0ff */
[----:B------:R-:W-:Y:S02]  /*61a0*/  LOP3.LUT R28, R8, R7, RZ, 0x3c, !PT ;  /* 0x00000007081c7212 */ /* 0x000fe400078e3cff */
[----:B------:R-:W-:Y:S02]  /*61b0*/  CS2R R6, SRZ ;  /* 0x0000000000067805 */ /* 0x000fe4000001ff00 */
[----:B------:R-:W-:Y:S01]  /*61c0*/  CS2R R8, SRZ ;  /* 0x0000000000087805 */ /* 0x000fe2000001ff00 */
[----:B------:R-:W-:Y:S01]  /*61d0*/  IMAD.IADD R12, R229, 0x1, -R12 ;  /* 0x00000001e50c7824 */ /* 0x000fe200078e0a0c */
[----:B------:R-:W-:Y:S06]  /*61e0*/  @P0 BRA `(.L_x_1378) ;  /* 0x0000000000500947 */ /* 0x000fec0003800000 */
[----:B------:R-:W-:Y:S01]  /*61f0*/  ULDC UR4, c[0x0][0x3f4] ;  /* 0x0000fd0000047ab9 */ /* 0x000fe20000000800 */
[----:B--2---:R-:W-:Y:S01]  /*6200*/  IMAD.MOV.U32 R6, RZ, RZ, R0 ;  /* 0x000000ffff067224 */ /* 0x004fe200078e0000 */
[----:B------:R-:W-:Y:S01]  /*6210*/  ISETP.GE.AND P3, PT, R202, UR4, PT ;  /* 0x00000004ca007c0c */ /* 0x000fe2000bf66270 */
[----:B-1----:R-:W-:Y:S01]  /*6220*/  IMAD.MOV.U32 R7, RZ, RZ, R3 ;  /* 0x000000ffff077224 */ /* 0x002fe200078e0003 */
[----:B------:R-:W-:Y:S01]  /*6230*/  ISETP.GE.AND P2, PT, R22, UR4, PT ;  /* 0x0000000416007c0c */ /* 0x000fe2000bf46270 */
[----:B---3--:R-:W-:Y:S01]  /*6240*/  IMAD.MOV.U32 R15, RZ, RZ, R5 ;  /* 0x000000ffff0f7224 */ /* 0x008fe200078e0005 */
[----:B------:R-:W-:Y:S02]  /*6250*/  CS2R R10, SRZ ;  /* 0x00000000000a7805 */ /* 0x000fe4000001ff00 */
[----:B------:R-:W-:Y:S02]  /*6260*/  CS2R R20, SRZ ;  /* 0x0000000000147805 */ /* 0x000fe4000001ff00 */
[----:B------:R-:W-:-:S05]  /*6270*/  CS2R R8, SRZ ;  /* 0x0000000000087805 */ /* 0x000fca000001ff00 */
[-C--:B----4-:R-:W-:Y:S02]  /*6280*/  @!P3 IADD3 R4, P1, R14, R237.reuse, RZ ;  /* 0x000000ed0e04b210 */ /* 0x090fe40007f3e0ff */
[----:B0-----:R-:W-:Y:S01]  /*6290*/  @!P3 IADD3 R26, P0, R0, R237, RZ ;  /* 0x000000ed001ab210 */ /* 0x001fe20007f1e0ff */
[C---:B------:R-:W-:Y:S01]  /*62a0*/  @!P2 IMAD.WIDE R24, R22.reuse, 0x2, R6 ;  /* 0x000000021618a825 */ /* 0x040fe200078e0206 */
        /* <DEDUP_REMOVED lines=8> */
.L_x_1378:
[----:B------:R-:W-:Y:S05]  /*6330*/  BSYNC B1 ;  /* 0x0000000000017941 */ /* 0x000fea0003800000 */
.L_x_1377:
[----:B0--3--:R-:W-:Y:S01]  /*6340*/  SHF.L.U32 R5, R12, 0x1f, RZ ;  /* 0x0000001f0c057819 */ /* 0x009fe200000006ff */
[----:B-1----:R-:W-:Y:S01]  /*6350*/  IMAD R3, R215, 0x200, R28 ;  /* 0x00000200d7037824 */ /* 0x002fe200078e021c */
[----:B------:R-:W-:Y:S01]  /*6360*/  LOP3.LUT P1, RZ, R232, 0x4, RZ, 0xc0, !PT ;  /* 0x00000004e8ff7812 */ /* 0x000fe2000782c0ff */
[----:B-----5:R-:W-:Y:S01]  /*6370*/  IMAD.MOV.U32 R32, RZ, RZ, R10 ;  /* 0x000000ffff207224 */ /* 0x020fe200078e000a */
[----:B------:R-:W0:Y:S01]  /*6380*/  SYNCS.PHASECHK.TRANS64.TRYWAIT P0, [R18+URZ+0x32400], R5 ;  /* 0x03240005120075a7 */ /* 0x000e22000800017f */
[----:B------:R-:W-:Y:S01]  /*6390*/  IMAD R3, R3, 0x2, R18 ;  /* 0x0000000203037824 */ /* 0x000fe200078e0212 */
[--C-:B------:R-:W-:Y:S01]  /*63a0*/  SHF.R.U64 R34, R10, 0x10, R11.reuse ;  /* 0x000000100a227819 */ /* 0x100fe2000000120b */
[--C-:B----4-:R-:W-:Y:S01]  /*63b0*/  IMAD.MOV.U32 R14, RZ, RZ, R11.reuse ;  /* 0x000000ffff0e7224 */ /* 0x110fe200078e000b */
[----:B------:R-:W-:Y:S01]  /*63c0*/  SHF.R.U32.HI R15, RZ, 0x10, R11 ;  /* 0x00000010ff0f7819 */ /* 0x000fe2000001160b */
[----:B------:R-:W-:Y:S01]  /*63d0*/  IMAD.MOV.U32 R30, RZ, RZ, R6 ;  /* 0x000000ffff1e7224 */ /* 0x000fe200078e0006 */
[----:B------:R-:W-:Y:S01]  /*63e0*/  SHF.R.U64 R36, R6, 0x10, R7 ;  /* 0x0000001006247819 */ /* 0x000fe20000001207 */
[----:B------:R-:W-:Y:S01]  /*63f0*/  IMAD.MOV.U32 R33, RZ, RZ, R20 ;  /* 0x000000ffff217224 */ /* 0x000fe200078e0014 */
[--C-:B------:R-:W-:Y:S01]  /*6400*/  SHF.R.U64 R35, R20, 0x10, R21.reuse ;  /* 0x0000001014237819 */ /* 0x100fe20000001215 */
[--C-:B------:R-:W-:Y:S01]  /*6410*/  IMAD.MOV.U32 R11, RZ, RZ, R21.reuse ;  /* 0x000000ffff0b7224 */ /* 0x100fe200078e0015 */
[----:B------:R-:W-:Y:S01]  /*6420*/  SHF.R.U32.HI R20, RZ, 0x10, R21 ;  /* 0x00000010ff147819 */ /* 0x000fe20000011615 */
[--C-:B------:R-:W-:Y:S01]  /*6430*/  IMAD.MOV.U32 R10, RZ, RZ, R7.reuse ;  /* 0x000000ffff0a7224 */ /* 0x100fe200078e0007 */
[----:B------:R-:W-:Y:S01]  /*6440*/  SHF.R.U32.HI R7, RZ, 0x10, R7 ;  /* 0x00000010ff077819 */ /* 0x000fe20000011607 */
[----:B------:R-:W-:Y:S01]  /*6450*/  IMAD.MOV.U32 R31, RZ, RZ, R8 ;  /* 0x000000ffff1f7224 */ /* 0x000fe200078e0008 */
[----:B------:R-:W-:Y:S01]  /*6460*/  VIMNMX R27, R13, 0x80, PT ;  /* 0x000000800d1b7848 */ /* 0x000fe20003fe0100 */
[C---:B------:R-:W-:Y:S01]  /*6470*/  VIADD R4, R3.reuse, 0x18400 ;  /* 0x0001840003047836 */ /* 0x040fe20000000000 */
[----:B------:R-:W-:Y:S01]  /*6480*/  BSSY B1, `(.L_x_1379) ;  /* 0x000000f000017945 */ /* 0x000fe20003800000 */
[--C-:B------:R-:W-:Y:S01]  /*6490*/  IMAD.MOV.U32 R6, RZ, RZ, R9.reuse ;  /* 0x000000ffff067224 */ /* 0x100fe200078e0009 */
[--C-:B------:R-:W-:Y:S01]  /*64a0*/  SHF.R.U64 R37, R8, 0x10, R9.reuse ;  /* 0x0000001008257819 */ /* 0x100fe20000001209 */
[----:B--2---:R-:W-:Y:S01]  /*64b0*/  VIADD R0, R3, 0x18440 ;  /* 0x0001844003007836 */ /* 0x004fe20000000000 */
[----:B------:R-:W-:Y:S01]  /*64c0*/  SHF.R.U32.HI R8, RZ, 0x10, R9 ;  /* 0x00000010ff087819 */ /* 0x000fe20000011609 */
[----:B------:R-:W-:Y:S01]  /*64d0*/  @P1 VIADD R0, R4, 0xffffffc0 ;  /* 0xffffffc004001836 */ /* 0x000fe20000000000 */
[----:B------:R-:W-:-:S02]  /*64e0*/  PRMT R32, R32, 0x5410, R14 ;  /* 0x0000541020207816 */ /* 0x000fc4000000000e */
[----:B------:R-:W-:Y:S02]  /*64f0*/  PRMT R34, R34, 0x5410, R15 ;  /* 0x0000541022227816 */ /* 0x000fe4000000000f */
[----:B------:R-:W-:Y:S02]  /*6500*/  PRMT R33, R33, 0x5410, R11 ;  /* 0x0000541021217816 */ /* 0x000fe4000000000b */
[----:B------:R-:W-:Y:S02]  /*6510*/  PRMT R35, R35, 0x5410, R20 ;  /* 0x0000541023237816 */ /* 0x000fe40000000014 */
[----:B------:R-:W-:Y:S02]  /*6520*/  ISETP.GE.AND P1, PT, R19, R27, PT ;  /* 0x0000001b1300720c */ /* 0x000fe40003f26270 */
[----:B------:R-:W-:Y:S02]  /*6530*/  PRMT R30, R30, 0x5410, R10 ;  /* 0x000054101e1e7816 */ /* 0x000fe4000000000a */
[----:B------:R-:W-:-:S02]  /*6540*/  PRMT R36, R36, 0x5410, R7 ;  /* 0x0000541024247816 */ /* 0x000fc40000000007 */
[----:B------:R-:W-:Y:S01]  /*6550*/  PRMT R31, R31, 0x5410, R6 ;  /* 0x000054101f1f7816 */ /* 0x000fe20000000006 */
[----:B0-----:R-:W-:Y:S06]  /*6560*/  @!P0 BRA `(.L_x_1380) ;  /* 0x0000013400cc8947 */ /* 0x001fec0003800000 */
.L_x_1620:
[----:B------:R-:W-:Y:S05]  /*6570*/  BSYNC B1 ;  /* 0x0000000000017941 */ /* 0x000fea0003800000 */
.L_x_1379:
[----:B------:R-:W-:Y:S01]  /*6580*/  BSSY B1, `(.L_x_1381) ;  /* 0x0000056000017945 */ /* 0x000fe20003800000 */
[----:B------:R-:W-:-:S03]  /*6590*/  PRMT R37, R37, 0x5410, R8 ;  /* 0x0000541025257816 */ /* 0x000fc60000000008 */
[----:B------:R-:W-:Y:S05]  /*65a0*/  @P1 BRA `(.L_x_1382) ;  /* 0x00000004004c1947 */ /* 0x000fea0003800000 */
[----:B0-----:R-:W0:Y:S01]  /*65b0*/  LDC R5, c[0x0][0x3f4] ;  /* 0x0000fd00ff057b82 */ /* 0x001e220000000800 */
[----:B------:R-:W-:Y:S01]  /*65c0*/  BSSY B2, `(.L_x_1383) ;  /* 0x000002a000027945 */ /* 0x000fe20003800000 */
[-C--:B0-----:R-:W-:Y:S02]  /*65d0*/  ISETP.GE.AND P0, PT, R22, R5.reuse, PT ;  /* 0x000000051600720c */ /* 0x081fe40003f06270 */
[----:B------:R-:W-:-:S11]  /*65e0*/  ISETP.GE.AND P1, PT, R202, R5, PT ;  /* 0x00000005ca00720c */ /* 0x000fd60003f26270 */
[----:B------:R-:W-:Y:S05]  /*65f0*/  @P0 BRA `(.L_x_1384) ;  /* 0x0000000000980947 */ /* 0x000fea0003800000 */
[----:B------:R-:W0:Y:S01]  /*6600*/  LDS.128 R4, [R3+0x18400] ;  /* 0x0184000003047984 */ /* 0x000e220000000c00 */
[----:B------:R-:W-:Y:S02]  /*6610*/  HADD2.F32 R15, -RZ, R30.H0_H0 ;  /* 0x2000001eff0f7230 */ /* 0x000fe40000004100 */
[----:B------:R-:W-:Y:S02]  /*6620*/  HADD2.F32 R13, -RZ, R32.H0_H0 ;  /* 0x20000020ff0d7230 */ /* 0x000fe40000004100 */
[----:B------:R-:W-:Y:S02]  /*6630*/  HADD2.F32 R14, -RZ, R34.H0_H0 ;  /* 0x20000022ff0e7230 */ /* 0x000fe40000004100 */
[----:B------:R-:W-:Y:S02]  /*6640*/  HADD2.F32 R20, -RZ, R36.H0_H0 ;  /* 0x20000024ff147230 */ /* 0x000fe40000004100 */
[--C-:B0-----:R-:W-:Y:S02]  /*6650*/  HADD2.F32 R8, -RZ, R4.reuse.H0_H0 ;  /* 0x20000004ff087230 */ /* 0x101fe40000004100 */
        /* <DEDUP_REMOVED lines=32> */
.L_x_1384:
[----:B------:R-:W-:Y:S05]  /*6860*/  BSYNC B2 ;  /* 0x0000000000027941 */ /* 0x000fea0003800000 */
.L_x_1383:
[----:B------:R-:W-:Y:S05]  /*6870*/  @P1 BRA `(.L_x_1382) ;  /* 0x0000000000981947 */ /* 0x000fea0003800000 */
[----:B0-----:R-:W0:Y:S01]  /*6880*/  LDS.128 R4, [R0] ;  /* 0x0000000000047984 */ /* 0x001e220000000c00 */
        /* <DEDUP_REMOVED lines=37> */
.L_x_1382:
[----:B------:R-:W-:Y:S05]  /*6ae0*/  BSYNC B1 ;  /* 0x0000000000017941 */ /* 0x000fea0003800000 */
.L_x_1381:
[----:B------:R-:W-:-:S13]  /*6af0*/  ISETP.GE.AND P0, PT, R228, R27, PT ;  /* 0x0000001be400720c */ /* 0x000fda0003f06270 */
[----:B------:R-:W-:Y:S05]  /*6b00*/  @P0 BRA `(.L_x_1385) ;  /* 0x00000014000c0947 */ /* 0x000fea0003800000 */
[----:B01----:R-:W0:Y:S01]  /*6b10*/  LDC R5, c[0x0][0x3f4] ;  /* 0x0000fd00ff057b82 */ /* 0x003e220000000800 */
        /* <DEDUP_REMOVED lines=9> */
[----:B------:R-:W-:Y:S02]  /*6bb0*/  HADD2.F32 R26, -RZ, R30.H1_H1 ;  /* 0x3000001eff1a7230 */ /* 0x000fe40000004100 */
[----:B------:R-:W-:-:S02]  /*6bc0*/  HADD2.F32 R27, -RZ, R36.H1_H1 ;  /* 0x30000024ff1b7230 */ /* 0x000fc40000004100 */
[--C-:B0-----:R-:W-:Y:S02]  /*6bd0*/  HADD2.F32 R8, -RZ, R4.reuse.H0_H0 ;  /* 0x20000004ff087230 */ /* 0x101fe40000004100 */
[----:B------:R-:W-:Y:S02]  /*6be0*/  HADD2.F32 R4, -RZ, R4.H1_H1 ;  /* 0x30000004ff047230 */ /* 0x000fe40000004100 */
[--C-:B------:R-:W-:Y:S02]  /*6bf0*/  HADD2.F32 R9, -RZ, R5.reuse.H0_H0 ;  /* 0x20000005ff097230 */ /* 0x100fe40000004100 */
[----:B------:R-:W-:Y:S02]  /*6c00*/  HADD2.F32 R5, -RZ, R5.H1_H1 ;  /* 0x30000005ff057230 */ /* 0x000fe40000004100 */
[-C--:B------:R-:W-:Y:S01]  /*6c10*/  FMUL.FTZ R13, R24, R4.reuse ;  /* 0x00000004180d7220 */ /* 0x080fe20000410000 */
[----:B------:R-:W-:Y:S01]  /*6c20*/  FMUL.FTZ R15, R20, R4 ;  /* 0x00000004140f7220 */ /* 0x000fe20000410000 */
        /* <DEDUP_REMOVED lines=25> */
.L_x_1387:
[----:B------:R-:W-:Y:S05]  /*6dc0*/  BSYNC B1 ;  /* 0x0000000000017941 */ /* 0x000fea0003800000 */
.L_x_1386:
[----:B------:R-:W-:Y:S05]  /*6dd0*/  @P1 BRA `(.L_x_1385) ;  /* 0x0000001000581947 */ /* 0x000fea0003800000 */
[----:B0-----:R-:W0:Y:S01]  /*6de0*/  LDS.128 R4, [R0+0x2000] ;  /* 0x0020000000047984 */ /* 0x001e220000000c00 */
        /* <DEDUP_REMOVED lines=13> */
[----:B------:R-:W-:Y:S01]  /*6ec0*/  FMUL.FTZ R11, R26, R5 ;  /* 0x000000051a0b7220 */ /* 0x000fe20000410000 */
[----:B------:R-:W-:Y:S01]  /*6ed0*/  FFMA.FTZ R4, R13, R3, -R14 ;  /* 0x000000030d047223 */ /* 0x000fe2000001080e */
[--C-:B------:R-:W-:Y:S02]  /*6ee0*/  HADD2.F32 R10, -RZ, R7.reuse.H0_H0 ;  /* 0x20000007ff0a7230 */ /* 0x100fe40000004100 */
[C---:B------:R-:W-:Y:S01]  /*6ef0*/  FMUL.FTZ R13, R24.reuse, R5 ;  /* 0x00000005180d7220 */ /* 0x040fe20000410000 */
[----:B------:R-:W-:Y:S02]  /*6f00*/  HADD2.F32 R6, -RZ, R6.H1_H1 ;  /* 0x30000006ff067230 */ /* 0x000fe40000004100 */
[----:B------:R-:W-:Y:S01]  /*6f10*/  FFMA.FTZ R3, R15, R3, R20 ;  /* 0x000000030f037223 */ /* 0x000fe20000010014 */
[----:B------:R-:W-:Y:S02]  /*6f20*/  HADD2.F32 R7, -RZ, R7.H1_H1 ;  /* 0x30000007ff077230 */ /* 0x000fe40000004100 */
[----:B------:R-:W-:Y:S01]  /*6f30*/  FFMA.FTZ R5, R24, R8, -R11 ;  /* 0x0000000818057223 */ /* 0x000fe2000001080b */
[----:B------:R-:W-:-:S02]  /*6f40*/  HADD2.F32 R15, -RZ, R33.H1_H1 ;  /* 0x30000021ff0f7230 */ /* 0x000fc40000004100 */
[----:B------:R-:W-:Y:S01]  /*6f50*/  FFMA.FTZ R8, R26, R8, R13 ;  /* 0x000000081a087223 */ /* 0x000fe2000001000d */
[----:B------:R-:W-:Y:S02]  /*6f60*/  HADD2.F32 R24, -RZ, R35.H1_H1 ;  /* 0x30000023ff187230 */ /* 0x000fe40000004100 */
[-C--:B------:R-:W-:Y:S01]  /*6f70*/  FMUL.FTZ R14, R21, R6.reuse ;  /* 0x00000006150e7220 */ /* 0x080fe20000410000 */
[-C--:B------:R-:W-:Y:S01]  /*6f80*/  FMUL.FTZ R11, R28, R7.reuse ;  /* 0x000000071c0b7220 */ /* 0x080fe20000410000 */
[----:B------:R-:W-:Y:S01]  /*6f90*/  FMUL.FTZ R20, R15, R6 ;  /* 0x000000060f147220 */ /* 0x000fe20000410000 */
[----:B------:R-:W-:Y:S01]  /*6fa0*/  F2FP.F16.F32.PACK_AB R4, R3, R4 ;  /* 0x000000040304723e */ /* 0x000fe200000000ff */
        /* <DEDUP_REMOVED lines=10> */
.L_x_1375:
[----:B------:R-:W-:-:S03]  /*7050*/  UMOV UR4, 0xffffffff ;  /* 0xffffffff00047882 */ /* 0x000fc60000000000 */
[----:B------:R-:W-:Y:S05]  /*7060*/  BRA.DIV UR4, `(.L_x_1388) ;  /* 0x0000012e04207947 */ /* 0x000fea000b800000 */
[----:B------:R0:W1:Y:S04]  /*7070*/  SHFL.IDX PT, R0, R25, RZ, 0x1c1f ;  /* 0x001c1fff19007589 */ /* 0x00006800000e0000 */
[----:B------:R0:W2:Y:S04]  /*7080*/  SHFL.IDX PT, R3, R24, RZ, 0x1c1f ;  /* 0x001c1fff18037589 */ /* 0x0000a800000e0000 */
[----:B------:R0:W3:Y:S04]  /*7090*/  SHFL.IDX PT, R20, R27, RZ, 0x1c1f ;  /* 0x001c1fff1b147589 */ /* 0x0000e800000e0000 */
[----:B------:R0:W4:Y:S02]  /*70a0*/  SHFL.IDX PT, R14, R26, RZ, 0x1c1f ;  /* 0x001c1fff1a0e7589 */ /* 0x00012400000e0000 */
.L_x_1626:
[----:B------:R-:W-:Y:S01]  /*70b0*/  ULDC UR4, c[0x0][0x448] ;  /* 0x0001120000047ab9 */ /* 0x000fe20000000800 */
[----:B------:R-:W-:Y:S01]  /*70c0*/  LEA.HI R5, R229, R229, RZ, 0x1 ;  /* 0x000000e5e5057211 */ /* 0x000fe200078f08ff */
[----:B------:R-:W-:Y:S01]  /*70d0*/  IMAD R13, R97, UR4, RZ ;  /* 0x00000004610d7c24 */ /* 0x000fe2000f8e02ff */
[----:B------:R-:W-:Y:S01]  /*70e0*/  BSSY B1, `(.L_x_1389) ;  /* 0x0000017000017945 */ /* 0x000fe20003800000 */
[----:B------:R-:W-:Y:S02]  /*70f0*/  CS2R R6, SRZ ;  /* 0x0000000000067805 */ /* 0x000fe4000001ff00 */
[----:B------:R-:W-:Y:S02]  /*7100*/  LOP3.LUT R12, R5, 0xfffffffe, RZ, 0xc0, !PT ;  /* 0xfffffffe050c7812 */ /* 0x000fe400078ec0ff */
[----:B------:R-:W-:Y:S02]  /*7110*/  CS2R R10, SRZ ;  /* 0x00000000000a7805 */ /* 0x000fe4000001ff00 */
[----:B------:R-:W-:Y:S01]  /*7120*/  ISETP.GE.AND P0, PT, R4, R13, PT ;  /* 0x0000000d0400720c */ /* 0x000fe20003f06270 */
[----:B------:R-:W-:Y:S01]  /*7130*/  IMAD R13, R33, -0x80, R13 ;  /* 0xffffff80210d7824 */ /* 0x000fe200078e020d */
[----:B------:R-:W-:-:S02]  /*7140*/  IADD3 R12, R229, -R12, RZ ;  /* 0x8000000ce50c7210 */ /* 0x000fc40007ffe0ff */
[----:B------:R-:W-:Y:S02]  /*7150*/  CS2R R4, SRZ ;  /* 0x0000000000047805 */ /* 0x000fe4000001ff00 */
[----:B------:R-:W-:Y:S02]  /*7160*/  CS2R R8, SRZ ;  /* 0x0000000000087805 */ /* 0x000fe4000001ff00 */
[----:B------:R-:W-:-:S05]  /*7170*/  SHF.L.U32 R21, R12, 0x1f, RZ ;  /* 0x0000001f0c157819 */ /* 0x000fca00000006ff */
[----:B------:R-:W-:Y:S05]  /*7180*/  @P0 BRA `(.L_x_1390) ;  /* 0x0000000000300947 */ /* 0x000fea0003800000 */
[----:B------:R-:W-:Y:S01]  /*7190*/  ULDC UR4, c[0x0][0x3f4] ;  /* 0x0000fd0000047ab9 */ /* 0x000fe20000000800 */
[C---:B------:R-:W-:Y:S01]  /*71a0*/  IMAD.SHL.U32 R15, R16.reuse, 0x2, RZ ;  /* 0x00000002100f7824 */ /* 0x040fe200078e00ff */
[C---:B------:R-:W-:Y:S02]  /*71b0*/  ISETP.GE.AND P2, PT, R16.reuse, UR4, PT ;  /* 0x0000000410007c0c */ /* 0x040fe4000bf46270 */
[----:B------:R-:W-:Y:S02]  /*71c0*/  SHF.L.U64.HI R7, R16, 0x1, R17 ;  /* 0x0000000110077819 */ /* 0x000fe40000010211 */
[-C--:B0-2---:R-:W-:Y:S02]  /*71d0*/  IADD3 R24, P0, R3, R15.reuse, RZ ;  /* 0x0000000f03187210 */ /* 0x085fe40007f1e0ff */
[----:B----4-:R-:W-:-:S03]  /*71e0*/  IADD3 R14, P1, R14, R15, RZ ;  /* 0x0000000f0e0e7210 */ /* 0x010fc60007f3e0ff */
[--C-:B-1----:R-:W-:Y:S02]  /*71f0*/  IMAD.X R25, R0, 0x1, R7.reuse, P0 ;  /* 0x0000000100197824 */ /* 0x102fe400000e0607 */
[----:B---3--:R-:W-:Y:S01]  /*7200*/  IMAD.X R15, R20, 0x1, R7, P1 ;  /* 0x00000001140f7824 */ /* 0x008fe200008e0607 */
[----:B------:R-:W-:Y:S01]  /*7210*/  CS2R R6, SRZ ;  /* 0x0000000000067805 */ /* 0x000fe2000001ff00 */
[----:B------:R-:W-:Y:S06]  /*7220*/  @P2 BRA `(.L_x_1390) ;  /* 0x0000000000082947 */ /* 0x000fec0003800000 */
[----:B------:R0:W5:Y:S04]  /*7230*/  LD.E.128 R8, desc[UR60][R24.64] ;  /* 0x0000003c18087980 */ /* 0x000168000c101d00 */
[----:B------:R0:W5:Y:S02]  /*7240*/  LD.E.128 R4, desc[UR60][R14.64] ;  /* 0x0000003c0e047980 */ /* 0x000164000c101d00 */
.L_x_1390:
[----:B------:R-:W-:Y:S05]  /*7250*/  BSYNC B1 ;  /* 0x0000000000017941 */ /* 0x000fea0003800000 */
.L_x_1389:
[----:B------:R-:W3:Y:S01]  /*7260*/  SYNCS.PHASECHK.TRANS64.TRYWAIT P1, [R18+URZ+0x32400], R21 ;  /* 0x03240015120075a7 */ /* 0x000ee2000802017f */
[----:B-----5:R-:W-:Y:S01]  /*7270*/  IMAD.MOV.U32 R41, RZ, RZ, R8 ;  /* 0x000000ffff297224 */ /* 0x020fe200078e0008 */
[--C-:B------:R-:W-:Y:S01]  /*7280*/  SHF.R.U64 R43, R8, 0x10, R9.reuse ;  /* 0x00000010082b7819 */ /* 0x100fe20000001209 */
[--C-:B0---4-:R-:W-:Y:S01]  /*7290*/  IMAD.MOV.U32 R14, RZ, RZ, R9.reuse ;  /* 0x000000ffff0e7224 */ /* 0x111fe200078e0009 */
[----:B------:R-:W-:Y:S01]  /*72a0*/  SHF.R.U32.HI R15, RZ, 0x10, R9 ;  /* 0x00000010ff0f7819 */ /* 0x000fe20000011609 */
[----:B------:R-:W-:Y:S01]  /*72b0*/  IMAD.MOV.U32 R40, RZ, RZ, R4 ;  /* 0x000000ffff287224 */ /* 0x000fe200078e0004 */
[----:B------:R-:W-:Y:S01]  /*72c0*/  SHF.R.U64 R45, R4, 0x10, R5 ;  /* 0x00000010042d7819 */ /* 0x000fe20000001205 */
[----:B------:R-:W-:Y:S01]  /*72d0*/  IMAD.MOV.U32 R38, RZ, RZ, R6 ;  /* 0x000000ffff267224 */ /* 0x000fe200078e0006 */
[----:B------:R-:W-:Y:S01]  /*72e0*/  SHF.R.U64 R44, R10, 0x10, R11 ;  /* 0x000000100a2c7819 */ /* 0x000fe2000000120b */
[----:B-1----:R-:W-:Y:S01]  /*72f0*/  IMAD.MOV.U32 R0, RZ, RZ, R7 ;  /* 0x000000ffff007224 */ /* 0x002fe200078e0007 */
[----:B------:R-:W-:Y:S01]  /*7300*/  SHF.R.U32.HI R4, RZ, 0x10, R5 ;  /* 0x00000010ff047819 */ /* 0x000fe20000011605 */
[----:B------:R-:W-:Y:S01]  /*7310*/  IMAD.MOV.U32 R42, RZ, RZ, R10 ;  /* 0x000000ffff2a7224 */ /* 0x000fe200078e000a */
[----:B------:R-:W-:Y:S01]  /*7320*/  VIMNMX R13, R13, 0x80, PT ;  /* 0x000000800d0d7848 */ /* 0x000fe20003fe0100 */
[--C-:B------:R-:W-:Y:S01]  /*7330*/  IMAD.MOV.U32 R9, RZ, RZ, R11.reuse ;  /* 0x000000ffff097224 */ /* 0x100fe200078e000b */
[----:B------:R-:W-:Y:S01]  /*7340*/  SHF.R.U32.HI R10, RZ, 0x10, R11 ;  /* 0x00000010ff0a7819 */ /* 0x000fe2000001160b */
[----:B------:R-:W-:Y:S01]  /*7350*/  IMAD.MOV.U32 R8, RZ, RZ, R5 ;  /* 0x000000ffff087224 */ /* 0x000fe200078e0005 */
[----:B--2---:R-:W0:Y:S01]  /*7360*/  LDC R3, c[0x0][0x3f4] ;  /* 0x0000fd00ff037b82 */ /* 0x004e220000000800 */
[--C-:B------:R-:W-:Y:S01]  /*7370*/  SHF.R.U64 R46, R6, 0x10, R7.reuse ;  /* 0x00000010062e7819 */ /* 0x100fe20000001207 */
[----:B------:R-:W-:Y:S01]  /*7380*/  BSSY B1, `(.L_x_1391) ;  /* 0x000000f000017945 */ /* 0x000fe20003800000 */
[----:B------:R-:W-:-:S02]  /*7390*/  SHF.R.U32.HI R5, RZ, 0x10, R7 ;  /* 0x00000010ff057819 */ /* 0x000fc40000011607 */
[----:B------:R-:W-:Y:S02]  /*73a0*/  PRMT R38, R38, 0x5410, R0 ;  /* 0x0000541026267816 */ /* 0x000fe40000000000 */
[----:B------:R-:W-:Y:S02]  /*73b0*/  PRMT R41, R41, 0x5410, R14 ;  /* 0x0000541029297816 */ /* 0x000fe4000000000e */
[----:B------:R-:W-:Y:S02]  /*73c0*/  PRMT R43, R43, 0x5410, R15 ;  /* 0x000054102b2b7816 */ /* 0x000fe4000000000f */
[----:B------:R-:W-:Y:S02]  /*73d0*/  PRMT R42, R42, 0x5410, R9 ;  /* 0x000054102a2a7816 */ /* 0x000fe40000000009 */
[----:B------:R-:W-:Y:S02]  /*73e0*/  PRMT R44, R44, 0x5410, R10 ;  /* 0x000054102c2c7816 */ /* 0x000fe4000000000a */
[----:B------:R-:W-:-:S02]  /*73f0*/  PRMT R40, R40, 0x5410, R8 ;  /* 0x0000541028287816 */ /* 0x000fc40000000008 */
[----:B------:R-:W-:Y:S02]  /*7400*/  PRMT R45, R45, 0x5410, R4 ;  /* 0x000054102d2d7816 */ /* 0x000fe40000000004 */
[----:B------:R-:W-:Y:S02]  /*7410*/  PRMT R46, R46, 0x5410, R5 ;  /* 0x000054102e2e7816 */ /* 0x000fe40000000005 */
[C---:B0-----:R-:W-:Y:S01]  /*7420*/  ISETP.GE.AND P0, PT, R16.reuse, R3, PT ;  /* 0x000000031000720c */ /* 0x041fe20003f06270 */
[----:B------:R-:W-:-:S03]  /*7430*/  IMAD.IADD R0, R16, 0x1, R3 ;  /* 0x0000000110007824 */ /* 0x000fc600078e0203 */
[-C--:B------:R-:W-:Y:S02]  /*7440*/  ISETP.GE.OR P2, PT, R19, R13.reuse, P0 ;  /* 0x0000000d1300720c */ /* 0x080fe40000746670 */
[----:B------:R-:W-:Y:S01]  /*7450*/  ISETP.GE.OR P0, PT, R228, R13, P0 ;  /* 0x0000000de400720c */ /* 0x000fe20000706670 */
[----:B---3--:R-:W-:-:S12]  /*7460*/  @!P1 BRA `(.L_x_1392) ;  /* 0x0000012800909947 */ /* 0x008fd80003800000 */
.L_x_1627:
[----:B------:R-:W-:Y:S05]  /*7470*/  BSYNC B1 ;  /* 0x0000000000017941 */ /* 0x000fea0003800000 */
.L_x_1391:
        /* <DEDUP_REMOVED lines=12> */
[----:B------:R-:W-:-:S04]  /*7540*/  LOP3.LUT R0, R7, R3, R4, 0x1e, !PT ;  /* 0x0000000307007212 */ /* 0x000fc800078e1e04 */
[----:B------:R-:W-:Y:S01]  /*7550*/  LEA R34, R5, R18, 0x1 ;  /* 0x0000001205227211 */ /* 0x000fe200078e08ff */
[----:B------:R-:W-:-:S04]  /*7560*/  IMAD R9, R215, 0x200, R0 ;  /* 0x00000200d7097824 */ /* 0x000fc800078e0200 */
[----:B------:R-:W-:Y:S01]  /*7570*/  IMAD R36, R9, 0x2, R18 ;  /* 0x0000000209247824 */ /* 0x000fe200078e0212 */
[----:B------:R-:W1:Y:S04]  /*7580*/  LDS.128 R4, [R34+0x18400] ;  /* 0x0184000022047984 */ /* 0x000e680000000c00 */
[----:B------:R-:W2:Y:S01]  /*7590*/  LDS.128 R8, [R36+0x18400] ;  /* 0x0184000024087984 */ /* 0x000ea20000000c00 */
[----:B-1----:R-:W-:Y:S02]  /*75a0*/  HADD2.F32 R0, -RZ, R4.H0_H0 ;  /* 0x20000004ff007230 */ /* 0x002fe40000004100 */
[----:B------:R-:W-:Y:S02]  /*75b0*/  HADD2.F32 R13, -RZ, R5.H0_H0 ;  /* 0x20000005ff0d7230 */ /* 0x000fe40000004100 */
[----:B--2---:R-:W-:-:S02]  /*75c0*/  HADD2.F32 R20, -RZ, R8.H0_H0 ;  /* 0x20000008ff147230 */ /* 0x004fc40000004100 */
[----:B0-----:R-:W-:Y:S02]  /*75d0*/  HADD2.F32 R21, -RZ, R9.H0_H0 ;  /* 0x20000009ff157230 */ /* 0x001fe40000004100 */
[----:B------:R-:W-:Y:S02]  /*75e0*/  HADD2.F32 R8, -RZ, R8.H1_H1 ;  /* 0x30000008ff087230 */ /* 0x000fe40000004100 */
[C---:B------:R-:W-:Y:S01]  /*75f0*/  FMUL.FTZ R35, R20.reuse, R31 ;  /* 0x0000001f14237220 */ /* 0x040fe20000410000 */
[-C--:B------:R-:W-:Y:S01]  /*7600*/  FMUL.FTZ R37, R20, R27.reuse ;  /* 0x0000001b14257220 */ /* 0x080fe20000410000 */
[----:B------:R-:W-:Y:S02]  /*7610*/  HADD2.F32 R20, -RZ, R40.H1_H1 ;  /* 0x30000028ff147230 */ /* 0x000fe40000004100 */
[C---:B------:R-:W-:Y:S01]  /*7620*/  FFMA.FTZ R35, R0.reuse, R27, -R35 ;  /* 0x0000001b00237223 */ /* 0x040fe20000010823 */
[----:B------:R-:W-:Y:S01]  /*7630*/  FFMA.FTZ R37, R0, R31, R37 ;  /* 0x0000001f00257223 */ /* 0x000fe20000010025 */
[----:B------:R-:W-:-:S02]  /*7640*/  HADD2.F32 R0, -RZ, R41.H1_H1 ;  /* 0x30000029ff007230 */ /* 0x000fc40000004100 */
[C---:B------:R-:W-:Y:S01]  /*7650*/  FMUL.FTZ R30, R21.reuse, R20 ;  /* 0x00000014151e7220 */ /* 0x040fe20000410000 */
[----:B------:R-:W-:Y:S02]  /*7660*/  HADD2.F32 R27, -RZ, R43.H0_H0 ;  /* 0x2000002bff1b7230 */ /* 0x000fe40000004100 */
[C---:B------:R-:W-:Y:S01]  /*7670*/  FMUL.FTZ R39, R8.reuse, R33 ;  /* 0x0000002108277220 */ /* 0x040fe20000410000 */
[----:B------:R-:W-:Y:S02]  /*7680*/  HADD2.F32 R4, -RZ, R4.H1_H1 ;  /* 0x30000004ff047230 */ /* 0x000fe40000004100 */
[-C--:B------:R-:W-:Y:S01]  /*7690*/  FMUL.FTZ R21, R21, R0.reuse ;  /* 0x0000000015157220 */ /* 0x080fe20000410000 */
[C---:B------:R-:W-:Y:S01]  /*76a0*/  FFMA.FTZ R30, R13.reuse, R0, -R30 ;  /* 0x000000000d1e7223 */ /* 0x040fe2000001081e */
[----:B------:R-:W-:Y:S01]  /*76b0*/  FMUL.FTZ R31, R8, R27 ;  /* 0x0000001b081f7220 */ /* 0x000fe20000410000 */
[----:B------:R-:W-:Y:S02]  /*76c0*/  HADD2.F32 R9, -RZ, R9.H1_H1 ;  /* 0x30000009ff097230 */ /* 0x000fe40000004100 */
[----:B------:R-:W-:Y:S01]  /*76d0*/  FFMA.FTZ R20, R13, R20, R21 ;  /* 0x000000140d147223 */ /* 0x000fe20000010015 */
[----:B------:R-:W-:-:S02]  /*76e0*/  HADD2.F32 R8, -RZ, R45.H1_H1 ;  /* 0x3000002dff087230 */ /* 0x000fc40000004100 */
[C---:B------:R-:W-:Y:S01]  /*76f0*/  FFMA.FTZ R26, R4.reuse, R27, -R39 ;  /* 0x0000001b041a7223 */ /* 0x040fe20000010827 */
[----:B------:R-:W-:Y:S02]  /*7700*/  HADD2.F32 R0, -RZ, R43.H1_H1 ;  /* 0x3000002bff007230 */ /* 0x000fe40000004100 */
[----:B------:R-:W-:Y:S01]  /*7710*/  FFMA.FTZ R28, R4, R33, R31 ;  /* 0x00000021041c7223 */ /* 0x000fe2000001001f */
[----:B------:R-:W-:Y:S02]  /*7720*/  HADD2.F32 R24, -RZ, R10.H0_H0 ;  /* 0x2000000aff187230 */ /* 0x000fe40000004100 */
[C---:B------:R-:W-:Y:S01]  /*7730*/  FMUL.FTZ R4, R9.reuse, R8 ;  /* 0x0000000809047220 */ /* 0x040fe20000410000 */
[----:B------:R-:W-:Y:S02]  /*7740*/  HADD2.F32 R21, -RZ, R38.H0_H0 ;  /* 0x20000026ff157230 */ /* 0x000fe40000004100 */
[----:B------:R-:W-:Y:S01]  /*7750*/  FMUL.FTZ R32, R9, R0 ;  /* 0x0000000009207220 */ /* 0x000fe20000410000 */
[----:B------:R-:W-:-:S02]  /*7760*/  HADD2.F32 R5, -RZ, R5.H1_H1 ;  /* 0x30000005ff057230 */ /* 0x000fc40000004100 */
[----:B------:R-:W-:Y:S02]  /*7770*/  HADD2.F32 R14, -RZ, R6.H0_H0 ;  /* 0x20000006ff0e7230 */ /* 0x000fe40000004100 */
[C---:B------:R-:W-:Y:S01]  /*7780*/  FMUL.FTZ R39, R24.reuse, R21 ;  /* 0x0000001518277220 */ /* 0x040fe20000410000 */
[----:B------:R-:W-:Y:S02]  /*7790*/  HADD2.F32 R13, -RZ, R42.H0_H0 ;  /* 0x2000002aff0d7230 */ /* 0x000fe40000004100 */
[C---:B------:R-:W-:Y:S01]  /*77a0*/  FFMA.FTZ R31, R5.reuse, R0, -R4 ;  /* 0x00000000051f7223 */ /* 0x040fe20000010804 */
[----:B------:R-:W-:Y:S02]  /*77b0*/  HADD2.F32 R10, -RZ, R10.H1_H1 ;  /* 0x3000000aff0a7230 */ /* 0x000fe40000004100 */
[----:B------:R-:W-:Y:S01]  /*77c0*/  FFMA.FTZ R33, R5, R8, R32 ;  /* 0x0000000805217223 */ /* 0x000fe20000010020 */
[----:B------:R-:W-:Y:S02]  /*77d0*/  HADD2.F32 R27, -RZ, R46.H0_H0 ;  /* 0x2000002eff1b7230 */ /* 0x000fe40000004100 */
[----:B------:R-:W-:Y:S01]  /*77e0*/  FMUL.FTZ R24, R24, R13 ;  /* 0x0000000d18187220 */ /* 0x000fe20000410000 */
[----:B------:R-:W-:-:S02]  /*77f0*/  HADD2.F32 R9, -RZ, R44.H0_H0 ;  /* 0x2000002cff097230 */ /* 0x000fc40000004100 */
[----:B------:R-:W-:Y:S01]  /*7800*/  FFMA.FTZ R39, R14, R13, -R39 ;  /* 0x0000000d0e277223 */ /* 0x000fe20000010827 */
[----:B------:R-:W-:Y:S02]  /*7810*/  HADD2.F32 R6, -RZ, R6.H1_H1 ;  /* 0x30000006ff067230 */ /* 0x000fe40000004100 */
[C---:B------:R-:W-:Y:S01]  /*7820*/  FMUL.FTZ R5, R10.reuse, R27 ;  /* 0x0000001b0a057220 */ /* 0x040fe20000410000 */
[----:B------:R-:W-:Y:S02]  /*7830*/  HADD2.F32 R25, -RZ, R11.H0_H0 ;  /* 0x2000000bff197230 */ /* 0x000fe40000004100 */
[----:B------:R-:W-:Y:S01]  /*7840*/  FMUL.FTZ R13, R10, R9 ;  /* 0x000000090a0d7220 */ /* 0x000fe20000410000 */
[----:B------:R-:W-:Y:S02]  /*7850*/  HADD2.F32 R8, -RZ, R38.H1_H1 ;  /* 0x30000026ff087230 */ /* 0x000fe40000004100 */
[----:B------:R-:W-:Y:S01]  /*7860*/  FFMA.FTZ R24, R14, R21, R24 ;  /* 0x000000150e187223 */ /* 0x000fe20000010018 */
[----:B------:R-:W-:-:S02]  /*7870*/  HADD2.F32 R0, -RZ, R42.H1_H1 ;  /* 0x3000002aff007230 */ /* 0x000fc40000004100 */
[C---:B------:R-:W-:Y:S01]  /*7880*/  FFMA.FTZ R14, R6.reuse, R9, -R5 ;  /* 0x00000009060e7223 */ /* 0x040fe20000010805 */
[----:B------:R-:W-:Y:S02]  /*7890*/  HADD2.F32 R11, -RZ, R11.H1_H1 ;  /* 0x3000000bff0b7230 */ /* 0x000fe40000004100 */
[----:B------:R-:W-:Y:S01]  /*78a0*/  FFMA.FTZ R13, R6, R27, R13 ;  /* 0x0000001b060d7223 */ /* 0x000fe2000001000d */
[----:B------:R-:W-:Y:S02]  /*78b0*/  HADD2.F32 R10, -RZ, R46.H1_H1 ;  /* 0x3000002eff0a7230 */ /* 0x000fe40000004100 */
[C---:B------:R-:W-:Y:S01]  /*78c0*/  FMUL.FTZ R6, R25.reuse, R8 ;  /* 0x0000000819067220 */ /* 0x040fe20000410000 */
[----:B------:R-:W-:Y:S02]  /*78d0*/  HADD2.F32 R4, -RZ, R44.H1_H1 ;  /* 0x3000002cff047230 */ /* 0x000fe40000004100 */
[----:B------:R-:W-:Y:S01]  /*78e0*/  FMUL.FTZ R25, R25, R0 ;  /* 0x0000000019197220 */ /* 0x000fe20000410000 */
[----:B------:R-:W-:-:S02]  /*78f0*/  HADD2.F32 R15, -RZ, R7.H0_H0 ;  /* 0x20000007ff0f7230 */ /* 0x000fc40000004100 */
[C---:B------:R-:W-:Y:S01]  /*7900*/  FMUL.FTZ R32, R11.reuse, R10 ;  /* 0x0000000a0b207220 */ /* 0x040fe20000410000 */
[----:B------:R-:W-:Y:S02]  /*7910*/  HADD2.F32 R7, -RZ, R7.H1_H1 ;  /* 0x30000007ff077230 */ /* 0x000fe40000004100 */
[----:B------:R-:W-:Y:S01]  /*7920*/  FMUL.FTZ R5, R11, R4 ;  /* 0x000000040b057220 */ /* 0x000fe20000410000 */
[----:B------:R-:W-:Y:S01]  /*7930*/  F2FP.F16.F32.PACK_AB R9, R33, R20 ;  /* 0x000000142109723e */ /* 0x000fe200000000ff */
[C---:B------:R-:W-:Y:S01]  /*7940*/  FFMA.FTZ R0, R15.reuse, R0, -R6 ;  /* 0x000000000f007223 */ /* 0x040fe20000010806 */
[----:B------:R-:W-:Y:S01]  /*7950*/  FFMA.FTZ R11, R15, R8, R25 ;  /* 0x000000080f0b7223 */ /* 0x000fe20000010019 */
[C---:B------:R-:W-:Y:S01]  /*7960*/  FFMA.FTZ R15, R7.reuse, R4, -R32 ;  /* 0x00000004070f7223 */ /* 0x040fe20000010820 */
[----:B------:R-:W-:Y:S01]  /*7970*/  FFMA.FTZ R32, R7, R10, R5 ;  /* 0x0000000a07207223 */ /* 0x000fe20000010005 */
[----:B------:R-:W-:Y:S02]  /*7980*/  F2FP.F16.F32.PACK_AB R4, R26, R35 ;  /* 0x000000231a04723e */ /* 0x000fe400000000ff */
[----:B------:R-:W-:-:S02]  /*7990*/  F2FP.F16.F32.PACK_AB R5, R31, R30 ;  /* 0x0000001e1f05723e */ /* 0x000fc400000000ff */
[----:B------:R-:W-:Y:S02]  /*79a0*/  F2FP.F16.F32.PACK_AB R6, R14, R39 ;  /* 0x000000270e06723e */ /* 0x000fe400000000ff */
[----:B------:R-:W-:Y:S02]  /*79b0*/  F2FP.F16.F32.PACK_AB R7, R15, R0 ;  /* 0x000000000f07723e */ /* 0x000fe400000000ff */
[----:B------:R-:W-:Y:S02]  /*79c0*/  F2FP.F16.F32.PACK_AB R8, R28, R37 ;  /* 0x000000251c08723e */ /* 0x000fe400000000ff */
[----:B------:R-:W-:Y:S01]  /*79d0*/  F2FP.F16.F32.PACK_AB R10, R13, R24 ;  /* 0x000000180d0a723e */ /* 0x000fe200000000ff */
[----:B------:R1:W-:Y:S01]  /*79e0*/  STS.128 [R34+0x18400], R4 ;  /* 0x0184000422007388 */ /* 0x0003e20000000c00 */
[----:B------:R-:W-:-:S05]  /*79f0*/  F2FP.F16.F32.PACK_AB R11, R32, R11 ;  /* 0x0000000b200b723e */ /* 0x000fca00000000ff */
[----:B------:R1:W-:Y:S02]  /*7a00*/  STS.128 [R36+0x18400], R8 ;  /* 0x0184000824007388 */ /* 0x0003e40000000c00 */
.L_x_1394:
[----:B------:R-:W-:Y:S05]  /*7a10*/  BSYNC B1 ;  /* 0x0000000000017941 */ /* 0x000fea0003800000 */
.L_x_1393:
[----:B------:R-:W-:Y:S05]  /*7a20*/  @P0 BRA `(.L_x_1385) ;  /* 0x0000000400440947 */ /* 0x000fea0003800000 */
[----:B-1----:R-:W2:Y:S01]  /*7a30*/  LDL R36, [R1+0x7c] ;  /* 0x00007c0001247983 */ /* 0x002ea20000100800 */
[----:B------:R-:W-:-:S04]  /*7a40*/  SHF.R.U32.HI R0, RZ, 0x3, R214 ;  /* 0x00000003ff007819 */ /* 0x000fc800000116d6 */
[----:B------:R-:W-:-:S05]  /*7a50*/  LOP3.LUT R0, R0, R3, R214, 0x1e, !PT ;  /* 0x0000000300007212 */ /* 0x000fca00078e1ed6 */
[----:B------:R-:W-:-:S04]  /*7a60*/  IMAD.IADD R3, R219, 0x1, R0 ;  /* 0x00000001db037824 */ /* 0x000fc800078e0200 */
[----:B------:R-:W-:-:S05]  /*7a70*/  IMAD R3, R3, 0x2, R18 ;  /* 0x0000000203037824 */ /* 0x000fca00078e0212 */
[----:B------:R-:W1:Y:S01]  /*7a80*/  LDS.128 R8, [R3+0x18400] ;  /* 0x0184000003087984 */ /* 0x000e620000000c00 */
[----:B------:R-:W-:Y:S02]  /*7a90*/  HADD2.F32 R26, -RZ, R41.H0_H0 ;  /* 0x20000029ff1a7230 */ /* 0x000fe40000004100 */
[--C-:B------:R-:W-:Y:S02]  /*7aa0*/  HADD2.F32 R28, -RZ, R40.reuse.H0_H0 ;  /* 0x20000028ff1c7230 */ /* 0x100fe40000004100 */
[----:B------:R-:W-:Y:S02]  /*7ab0*/  HADD2.F32 R30, -RZ, R45.H0_H0 ;  /* 0x2000002dff1e7230 */ /* 0x000fe40000004100 */
[----:B------:R-:W-:Y:S02]  /*7ac0*/  HADD2.F32 R39, -RZ, R40.H1_H1 ;  /* 0x30000028ff277230 */ /* 0x000fe40000004100 */
[----:B------:R-:W-:Y:S02]  /*7ad0*/  HADD2.F32 R37, -RZ, R41.H1_H1 ;  /* 0x30000029ff257230 */ /* 0x000fe40000004100 */
[----:B------:R-:W-:-:S02]  /*7ae0*/  HADD2.F32 R41, -RZ, R45.H1_H1 ;  /* 0x3000002dff297230 */ /* 0x000fc40000004100 */
[----:B------:R-:W-:Y:S02]  /*7af0*/  HADD2.F32 R34, -RZ, R46.H0_H0 ;  /* 0x2000002eff227230 */ /* 0x000fe40000004100 */
[----:B------:R-:W-:Y:S02]  /*7b00*/  HADD2.F32 R32, -RZ, R38.H0_H0 ;  /* 0x20000026ff207230 */ /* 0x000fe40000004100 */
[--C-:B-1----:R-:W-:Y:S02]  /*7b10*/  HADD2.F32 R20, -RZ, R8.reuse.H0_H0 ;  /* 0x20000008ff147230 */ /* 0x102fe40000004100 */
[----:B------:R-:W-:-:S03]  /*7b20*/  HADD2.F32 R8, -RZ, R8.H1_H1 ;  /* 0x30000008ff087230 */ /* 0x000fc60000004100 */
[-C--:B------:R-:W-:Y:S01]  /*7b30*/  FMUL.FTZ R27, R28, R20.reuse ;  /* 0x000000141c1b7220 */ /* 0x080fe20000410000 */
[----:B------:R-:W-:Y:S01]  /*7b40*/  FMUL.FTZ R31, R26, R20 ;  /* 0x000000141a1f7220 */ /* 0x000fe20000410000 */
[----:B------:R-:W-:Y:S02]  /*7b50*/  HADD2.F32 R20, -RZ, R43.H0_H0 ;  /* 0x2000002bff147230 */ /* 0x000fe40000004100 */
[-C--:B------:R-:W-:Y:S01]  /*7b60*/  FMUL.FTZ R33, R30, R8.reuse ;  /* 0x000000081e217220 */ /* 0x080fe20000410000 */
[--C-:B0-----:R-:W-:Y:S02]  /*7b70*/  HADD2.F32 R21, -RZ, R9.reuse.H0_H0 ;  /* 0x20000009ff157230 */ /* 0x101fe40000004100 */
[----:B------:R-:W-:Y:S02]  /*7b80*/  HADD2.F32 R9, -RZ, R9.H1_H1 ;  /* 0x30000009ff097230 */ /* 0x000fe40000004100 */
[----:B------:R-:W-:Y:S01]  /*7b90*/  FMUL.FTZ R35, R20, R8 ;  /* 0x0000000814237220 */ /* 0x000fe20000410000 */
[----:B------:R-:W-:-:S02]  /*7ba0*/  HADD2.F32 R24, -RZ, R10.H0_H0 ;  /* 0x2000000aff187230 */ /* 0x000fc40000004100 */
[----:B------:R-:W-:Y:S02]  /*7bb0*/  HADD2.F32 R10, -RZ, R10.H1_H1 ;  /* 0x3000000aff0a7230 */ /* 0x000fe40000004100 */
[--C-:B------:R-:W-:Y:S02]  /*7bc0*/  HADD2.F32 R25, -RZ, R11.reuse.H0_H0 ;  /* 0x2000000bff197230 */ /* 0x100fe40000004100 */
[----:B------:R-:W-:Y:S01]  /*7bd0*/  HADD2.F32 R11, -RZ, R11.H1_H1 ;  /* 0x3000000bff0b7230 */ /* 0x000fe20000004100 */
[----:B--2---:R-:W0:Y:S02]  /*7be0*/  LDS.128 R4, [R36+0x18400] ;  /* 0x0184000024047984 */ /* 0x004e240000000c00 */
[--C-:B0-----:R-:W-:Y:S02]  /*7bf0*/  HADD2.F32 R0, -RZ, R4.reuse.H0_H0 ;  /* 0x20000004ff007230 */ /* 0x101fe40000004100 */
[----:B------:R-:W-:-:S03]  /*7c00*/  HADD2.F32 R4, -RZ, R4.H1_H1 ;  /* 0x30000004ff047230 */ /* 0x000fc60000004100 */
[-C--:B------:R-:W-:Y:S01]  /*7c10*/  FFMA.FTZ R27, R26, R0.reuse, -R27 ;  /* 0x000000001a1b7223 */ /* 0x080fe2000001081b */
[----:B------:R-:W-:Y:S01]  /*7c20*/  FFMA.FTZ R31, R28, R0, R31 ;  /* 0x000000001c1f7223 */ /* 0x000fe2000001001f */
[-C--:B------:R-:W-:Y:S01]  /*7c30*/  FFMA.FTZ R0, R20, R4.reuse, -R33 ;  /* 0x0000000414007223 */ /* 0x080fe20000010821 */
[-C--:B------:R-:W-:Y:S01]  /*7c40*/  FMUL.FTZ R20, R39, R21.reuse ;  /* 0x0000001527147220 */ /* 0x080fe20000410000 */
[----:B------:R-:W-:Y:S01]  /*7c50*/  FMUL.FTZ R26, R37, R21 ;  /* 0x00000015251a7220 */ /* 0x000fe20000410000 */
[----:B------:R-:W-:Y:S02]  /*7c60*/  HADD2.F32 R21, -RZ, R43.H1_H1 ;  /* 0x3000002bff157230 */ /* 0x000fe40000004100 */
[----:B------:R-:W-:Y:S01]  /*7c70*/  FFMA.FTZ R8, R30, R4, R35 ;  /* 0x000000041e087223 */ /* 0x000fe20000010023 */
[--C-:B------:R-:W-:Y:S02]  /*7c80*/  HADD2.F32 R13, -RZ, R5.reuse.H0_H0 ;  /* 0x20000005ff0d7230 */ /* 0x100fe40000004100 */
[----:B------:R-:W-:Y:S01]  /*7c90*/  FMUL.FTZ R4, R41, R9 ;  /* 0x0000000929047220 */ /* 0x000fe20000410000 */
[----:B------:R-:W-:-:S02]  /*7ca0*/  HADD2.F32 R5, -RZ, R5.H1_H1 ;  /* 0x30000005ff057230 */ /* 0x000fc40000004100 */
[----:B------:R-:W-:Y:S01]  /*7cb0*/  FMUL.FTZ R28, R21, R9 ;  /* 0x00000009151c7220 */ /* 0x000fe20000410000 */
[----:B------:R-:W-:Y:S02]  /*7cc0*/  HADD2.F32 R14, -RZ, R6.H0_H0 ;  /* 0x20000006ff0e7230 */ /* 0x000fe40000004100 */
[-C--:B------:R-:W-:Y:S01]  /*7cd0*/  FFMA.FTZ R20, R37, R13.reuse, -R20 ;  /* 0x0000000d25147223 */ /* 0x080fe20000010814 */
[----:B------:R-:W-:Y:S01]  /*7ce0*/  FFMA.FTZ R26, R39, R13, R26 ;  /* 0x0000000d271a7223 */ /* 0x000fe2000001001a */
[-C--:B------:R-:W-:Y:S01]  /*7cf0*/  FFMA.FTZ R9, R21, R5.reuse, -R4 ;  /* 0x0000000515097223 */ /* 0x080fe20000010804 */
[----:B------:R-:W-:Y:S02]  /*7d00*/  HADD2.F32 R4, -RZ, R44.H0_H0 ;  /* 0x2000002cff047230 */ /* 0x000fe40000004100 */
[----:B------:R-:W-:Y:S01]  /*7d10*/  FFMA.FTZ R13, R41, R5, R28 ;  /* 0x00000005290d7223 */ /* 0x000fe2000001001c */
[----:B------:R-:W-:Y:S02]  /*7d20*/  HADD2.F32 R6, -RZ, R6.H1_H1 ;  /* 0x30000006ff067230 */ /* 0x000fe40000004100 */
[----:B------:R-:W-:Y:S01]  /*7d30*/  FMUL.FTZ R5, R34, R10 ;  /* 0x0000000a22057220 */ /* 0x000fe20000410000 */
[----:B------:R-:W-:-:S02]  /*7d40*/  HADD2.F32 R30, -RZ, R42.H0_H0 ;  /* 0x2000002aff1e7230 */ /* 0x000fc40000004100 */
[----:B------:R-:W-:Y:S01]  /*7d50*/  FMUL.FTZ R35, R4, R10 ;  /* 0x0000000a04237220 */ /* 0x000fe20000410000 */
[----:B------:R-:W-:Y:S01]  /*7d60*/  FMUL.FTZ R21, R32, R24 ;  /* 0x0000001820157220 */ /* 0x000fe20000410000 */
[----:B------:R-:W-:Y:S01]  /*7d70*/  FFMA.FTZ R10, R4, R6, -R5 ;  /* 0x00000006040a7223 */ /* 0x000fe20000010805 */
[----:B------:R-:W-:Y:S02]  /*7d80*/  HADD2.F32 R39, -RZ, R38.H1_H1 ;  /* 0x30000026ff277230 */ /* 0x000fe40000004100 */
[----:B------:R-:W-:Y:S01]  /*7d90*/  FMUL.FTZ R33, R30, R24 ;  /* 0x000000181e217220 */ /* 0x000fe20000410000 */
[----:B------:R-:W-:Y:S02]  /*7da0*/  HADD2.F32 R41, -RZ, R46.H1_H1 ;  /* 0x3000002eff297230 */ /* 0x000fe40000004100 */
[----:B------:R-:W-:Y:S02]  /*7db0*/  HADD2.F32 R5, -RZ, R42.H1_H1 ;  /* 0x3000002aff057230 */ /* 0x000fe40000004100 */
[----:B------:R-:W-:-:S02]  /*7dc0*/  HADD2.F32 R37, -RZ, R44.H1_H1 ;  /* 0x3000002cff257230 */ /* 0x000fc40000004100 */
[-C--:B------:R-:W-:Y:S01]  /*7dd0*/  FFMA.FTZ R21, R30, R14.reuse, -R21 ;  /* 0x0000000e1e157223 */ /* 0x080fe20000010815 */
[--C-:B------:R-:W-:Y:S02]  /*7de0*/  HADD2.F32 R15, -RZ, R7.reuse.H0_H0 ;  /* 0x20000007ff0f7230 */ /* 0x100fe40000004100 */
[----:B------:R-:W-:Y:S01]  /*7df0*/  FFMA.FTZ R33, R32, R14, R33 ;  /* 0x0000000e20217223 */ /* 0x000fe20000010021 */
[----:B------:R-:W-:Y:S02]  /*7e00*/  HADD2.F32 R7, -RZ, R7.H1_H1 ;  /* 0x30000007ff077230 */ /* 0x000fe40000004100 */
[----:B------:R-:W-:Y:S01]  /*7e10*/  FFMA.FTZ R14, R34, R6, R35 ;  /* 0x00000006220e7223 */ /* 0x000fe20000010023 */
[----:B------:R-:W-:Y:S01]  /*7e20*/  FMUL.FTZ R4, R39, R25 ;  /* 0x0000001927047220 */ /* 0x000fe20000410000 */
[----:B------:R-:W-:Y:S01]  /*7e30*/  FMUL.FTZ R24, R41, R11 ;  /* 0x0000000b29187220 */ /* 0x000fe20000410000 */
[----:B------:R-:W-:Y:S01]  /*7e40*/  FMUL.FTZ R6, R5, R25 ;  /* 0x0000001905067220 */ /* 0x000fe20000410000 */
[----:B------:R-:W-:Y:S01]  /*7e50*/  FMUL.FTZ R28, R37, R11 ;  /* 0x0000000b251c7220 */ /* 0x000fe20000410000 */
[----:B------:R-:W-:Y:S01]  /*7e60*/  FFMA.FTZ R11, R5, R15, -R4 ;  /* 0x0000000f050b7223 */ /* 0x000fe20000010804 */
[----:B------:R-:W-:Y:S01]  /*7e70*/  FFMA.FTZ R24, R37, R7, -R24 ;  /* 0x0000000725187223 */ /* 0x000fe20000010818 */
[----:B------:R-:W-:Y:S01]  /*7e80*/  FFMA.FTZ R15, R39, R15, R6 ;  /* 0x0000000f270f7223 */ /* 0x000fe20000010006 */
[----:B------:R-:W-:Y:S01]  /*7e90*/  FFMA.FTZ R28, R41, R7, R28 ;  /* 0x00000007291c7223 */ /* 0x000fe2000001001c */
[----:B------:R-:W-:-:S02]  /*7ea0*/  F2FP.F16.F32.PACK_AB R4, R0, R27 ;  /* 0x0000001b0004723e */ /* 0x000fc400000000ff */
[----:B------:R-:W-:Y:S02]  /*7eb0*/  F2FP.F16.F32.PACK_AB R5, R9, R20 ;  /* 0x000000140905723e */ /* 0x000fe400000000ff */
[----:B------:R-:W-:Y:S02]  /*7ec0*/  F2FP.F16.F32.PACK_AB R6, R10, R21 ;  /* 0x000000150a06723e */ /* 0x000fe400000000ff */
[----:B------:R-:W-:Y:S02]  /*7ed0*/  F2FP.F16.F32.PACK_AB R7, R24, R11 ;  /* 0x0000000b1807723e */ /* 0x000fe400000000ff */
[----:B------:R-:W-:Y:S02]  /*7ee0*/  F2FP.F16.F32.PACK_AB R8, R8, R31 ;  /* 0x0000001f0808723e */ /* 0x000fe400000000ff */
[----:B------:R-:W-:Y:S02]  /*7ef0*/  F2FP.F16.F32.PACK_AB R9, R13, R26 ;  /* 0x0000001a0d09723e */ /* 0x000fe400000000ff */
[----:B------:R-:W-:-:S02]  /*7f00*/  F2FP.F16.F32.PACK_AB R10, R14, R33 ;  /* 0x000000210e0a723e */ /* 0x000fc400000000ff */
[----:B------:R-:W-:Y:S01]  /*7f10*/  F2FP.F16.F32.PACK_AB R11, R28, R15 ;  /* 0x0000000f1c0b723e */ /* 0x000fe200000000ff */
[----:B------:R2:W-:Y:S04]  /*7f20*/  STS.128 [R36+0x18400], R4 ;  /* 0x0184000424007388 */ /* 0x0005e80000000c00 */
[----:B------:R2:W-:Y:S02]  /*7f30*/  STS.128 [R3+0x18400], R8 ;  /* 0x0184000803007388 */ /* 0x0005e40000000c00 */
.L_x_1385:
[----:B------:R-:W-:Y:S05]  /*7f40*/  BSYNC B0 ;  /* 0x0000000000007941 */ /* 0x000fea0003800000 */
.L_x_1374:
        /* <DEDUP_REMOVED lines=8> */
.L_x_1371:
[----:B-1-3--:R-:W1:Y:S01]  /*7fd0*/  S2R R0, SR_TID.X ;  /* 0x0000000000007919 */ /* 0x00ae620000002100 */
[----:B------:R-:W-:Y:S01]  /*7fe0*/  ISETP.NE.AND P0, PT, R203, 0x3, PT ;  /* 0x00000003cb00780c */ /* 0x000fe20003f05270 */
[----:B------:R-:W-:Y:S05]  /*7ff0*/  WARPSYNC.ALL ;  /* 0x0000000000007948 */ /* 0x000fea0003800000 */
[----:B-1----:R-:W-:-:S05]  /*8000*/  SHF.R.U32.HI R0, RZ, 0x7, R0 ;  /* 0x00000007ff007819 */ /* 0x002fca0000011600 */
[----:B------:R-:W-:-:S05]  /*8010*/  VIADD R175, R0, 0x8 ;  /* 0x0000000800af7836 */ /* 0x000fca0000000000 */
[----:B------:R1:W-:Y:S06]  /*8020*/  BAR.SYNC.DEFER_BLOCKING R175, 0x100 ;  /* 0x000400af0000751d */ /* 0x0003ec0000010000 */
[----:B------:R-:W-:Y:S05]  /*8030*/  @!P0 BRA `(.L_x_1395) ;  /* 0x0000000000048947 */ /* 0x000fea0003800000 */
[----:B------:R-:W-:Y:S01]  /*8040*/  BPT.TRAP 0x1 ;  /* 0x000000040000795c */ /* 0x000fe20000300000 */
.L_x_1395:
[----:B------:R-:W-:Y:S01]  /*8050*/  IMAD R0, R200, 0x8, R18 ;  /* 0x00000008c8007824 */ /* 0x000fe200078e0212 */
[----:B0-2---:R-:W-:-:S04]  /*8060*/  SHF.L.U32 R7, R204, 0x1f, RZ ;  /* 0x0000001fcc077819 */ /* 0x005fc800000006ff */
[----:B------:R0:W2:Y:S01]  /*8070*/  SYNCS.PHASECHK.TRANS64.TRYWAIT P1, [R0+URZ+0x32430], R7 ;  /* 0x03243007000075a7 */ /* 0x0000a2000802017f */
[----:B------:R-:W-:Y:S05]  /*8080*/  @!P0 BRA `(.L_x_1396) ;  /* 0x0000000000048947 */ /* 0x000fea0003800000 */
[----:B------:R-:W-:Y:S01]  /*8090*/  BPT.TRAP 0x1 ;  /* 0x000000040000795c */ /* 0x000fe20000300000 */
.L_x_1396:
[----:B------:R-:W-:-:S05]  /*80a0*/  VIADD R3, R18, 0x1c400 ;  /* 0x0001c40012037836 */ /* 0x000fca0000000000 */
[----:B------:R-:W-:-:S04]  /*80b0*/  SHF.R.U32.HI R3, RZ, 0x4, R3 ;  /* 0x00000004ff037819 */ /* 0x000fc80000011603 */
[----:B------:R-:W-:Y:S01]  /*80c0*/  LOP3.LUT R3, R3, 0x3fff, RZ, 0xc0, !PT ;  /* 0x00003fff03037812 */ /* 0x000fe200078ec0ff */
[----:B--2---:R-:W-:Y:S06]  /*80d0*/  @P1 BRA `(.L_x_1397) ;  /* 0x0000000000081947 */ /* 0x004fec0003800000 */
[----:B------:R-:W2:Y:S02]  /*80e0*/  SYNCS.PHASECHK.TRANS64.TRYWAIT P1, [R0+URZ+0x32430], R7 ;  /* 0x03243007000075a7 */ /* 0x000ea4000802017f */
[----:B--2---:R-:W-:Y:S05]  /*80f0*/  @!P1 BRA `(.L_x_1398) ;  /* 0x0000011c00809947 */ /* 0x004fea0003800000 */
.L_x_1397:
[----:B------:R-:W-:Y:S05]  /*8100*/  WARPSYNC.ALL ;  /* 0x0000000000007948 */ /* 0x000fea0003800000 */
[----:B------:R-:W-:Y:S01]  /*8110*/  LOP3.LUT R217, R3, 0x10000, RZ, 0xfc, !PT ;  /* 0x0001000003d97812 */ /* 0x000fe200078efcff */
[----:B------:R-:W-:Y:S01]  /*8120*/  IMAD R29, R29, 0x2000, R18 ;  /* 0x000020001d1d7824 */ /* 0x000fe200078e0212 */
[----:B------:R-:W-:-:S03]  /*8130*/  UMOV UR9, 0x40000040 ;  /* 0x4000004000097882 */ /* 0x000fc60000000000 */
[----:B------:R-:W-:Y:S01]  /*8140*/  IMAD R4, R200, 0x300, R217 ;  /* 0x00000300c8047824 */ /* 0x000fe200078e02d9 */
[----:B------:R-:W-:Y:S01]  /*8150*/  SHF.L.U32 R3, R12, 0x1f, RZ ;  /* 0x0000001f0c037819 */ /* 0x000fe200000006ff */
[----:B------:R-:W-:Y:S01]  /*8160*/  IMAD.MOV.U32 R5, RZ, RZ, 0x40000040 ;  /* 0x40000040ff057424 */ /* 0x000fe200078e00ff */
[----:B------:R-:W-:Y:S01]  /*8170*/  R2UR UR4, R29 ;  /* 0x000000001d0472ca */ /* 0x000fe200000e0000 */
[C---:B------:R-:W-:Y:S01]  /*8180*/  VIADD R8, R4.reuse, 0x2 ;  /* 0x0000000204087836 */ /* 0x040fe20000000000 */
[----:B------:R-:W-:Y:S01]  /*8190*/  R2UR UR10, R4 ;  /* 0x00000000040a72ca */ /* 0x000fe200000e0000 */
[----:B-----5:R-:W-:Y:S01]  /*81a0*/  WARPGROUP.ARRIVE ;  /* 0x00000000000079c5 */ /* 0x020fe20000000000 */
[----:B------:R-:W-:Y:S01]  /*81b0*/  R2UR UR11, R5 ;  /* 0x00000000050b72ca */ /* 0x000fe200000e0000 */
[----:B------:R-:W-:Y:S01]  /*81c0*/  IMAD.MOV.U32 R9, RZ, RZ, 0x40000040 ;  /* 0x40000040ff097424 */ /* 0x000fe200078e00ff */
[----:B------:R-:W-:Y:S01]  /*81d0*/  BSSY B0, `(.L_x_1399) ;  /* 0x0000032000007945 */ /* 0x000fe20003800000 */
[----:B------:R-:W-:-:S02]  /*81e0*/  IMAD.U32 R11, RZ, RZ, UR9 ;  /* 0x00000009ff0b7e24 */ /* 0x000fc4000f8e00ff */
[----:B------:R-:W-:-:S04]  /*81f0*/  IMAD.MOV.U32 R5, RZ, RZ, 0x40000040 ;  /* 0x40000040ff057424 */ /* 0x000fc800078e00ff */
[----:B------:R-:W-:-:S04]  /*8200*/  UIADD3 UR5, UR4, 0x18400, URZ ;  /* 0x0001840004057890 */ /* 0x000fc8000fffe03f */
[----:B------:R-:W-:-:S04]  /*8210*/  USHF.R.U32.HI UR5, URZ, 0x4, UR5 ;  /* 0x000000043f057899 */ /* 0x000fc80008011605 */
[----:B------:R-:W-:-:S04]  /*8220*/  ULOP3.LUT UR5, UR5, 0x3fff, URZ, 0xc0, !UPT ;  /* 0x00003fff05057892 */ /* 0x000fc8000f8ec03f */
[----:B------:R-:W-:-:S04]  /*8230*/  ULOP3.LUT UR6, UR5, 0x10000, URZ, 0xfc, !UPT ;  /* 0x0001000005067892 */ /* 0x000fc8000f8efc3f */
[----:B------:R-:W-:-:S03]  /*8240*/  UIADD3 UR5, UR6, 0x2, URZ ;  /* 0x0000000206057890 */ /* 0x000fc6000fffe03f */
[----:B------:R-:W-:Y:S02]  /*8250*/  UMOV UR8, UR6 ;  /* 0x0000000600087c82 */ /* 0x000fe40008000000 */
[----:B------:R-:W-:Y:S01]  /*8260*/  HGMMA.64x96x16.F32 R24, gdesc[UR8], RZ, !UPT, gsb0 ;  /* 0x01600000081879f0 */ /* 0x000fe2000c0008ff */
[----:B------:R-:W-:Y:S01]  /*8270*/  R2UR UR10, R8 ;  /* 0x00000000080a72ca */ /* 0x000fe200000e0000 */
[----:B------:R-:W-:Y:S01]  /*8280*/  IMAD.U32 R10, RZ, RZ, UR8 ;  /* 0x00000008ff0a7e24 */ /* 0x000fe2000f8e00ff */
[----:B------:R-:W-:Y:S01]  /*8290*/  R2UR UR11, R9 ;  /* 0x00000000090b72ca */ /* 0x000fe200000e0000 */
[----:B------:R-:W-:Y:S01]  /*82a0*/  UMOV UR8, UR5 ;  /* 0x0000000500087c82 */ /* 0x000fe20008000000 */
[----:B------:R-:W-:Y:S01]  /*82b0*/  UMOV UR9, 0x40000040 ;  /* 0x4000004000097882 */ /* 0x000fe20000000000 */
[C---:B------:R-:W-:Y:S01]  /*82c0*/  VIADD R8, R4.reuse, 0x4 ;  /* 0x0000000404087836 */ /* 0x040fe20000000000 */
[----:B------:R-:W-:Y:S01]  /*82d0*/  UIADD3 UR5, UR6, 0x4, URZ ;  /* 0x0000000406057890 */ /* 0x000fe2000fffe03f */
[----:B------:R-:W-:Y:S01]  /*82e0*/  IMAD.MOV.U32 R9, RZ, RZ, 0x40000040 ;  /* 0x40000040ff097424 */ /* 0x000fe200078e00ff */
[----:B------:R3:W-:Y:S01]  /*82f0*/  STL.64 [R1+0x70], R10 ;  /* 0x0000700a01007387 */ /* 0x0007e20000100a00 */
[----:B------:R-:W-:-:S02]  /*8300*/  VIADD R4, R4, 0x6 ;  /* 0x0000000604047836 */ /* 0x000fc40000000000 */
[----:B---3--:R-:W-:Y:S01]  /*8310*/  IMAD.U32 R10, RZ, RZ, UR8 ;  /* 0x00000008ff0a7e24 */ /* 0x008fe2000f8e00ff */
[----:B------:R-:W-:-:S05]  /*8320*/  MOV R11, UR9 ;  /* 0x00000009000b7c02 */ /* 0x000fca0008000f00 */
[----:B------:R3:W-:Y:S01]  /*8330*/  STL.64 [R1+0x68], R10 ;  /* 0x0000680a01007387 */ /* 0x0007e20000100a00 */
[----:B------:R-:W-:Y:S02]  /*8340*/  WARPGROUP.DEPBAR.LE gsb0, 0x0 ;  /* 0x00008000000079c5 */ /* 0x000fe40000010000 */
[----:B------:R-:W-:-:S06]  /*8350*/  WARPGROUP.ARRIVE ;  /* 0x00000000000079c5 */ /* 0x000fcc0000000000 */
[----:B------:R-:W-:Y:S01]  /*8360*/  HGMMA.64x96x16.F32 R24, gdesc[UR8], R24, gsb0 ;  /* 0x01600000081879f0 */ /* 0x000fe20008000818 */
[----:B------:R-:W-:Y:S01]  /*8370*/  R2UR UR10, R8 ;  /* 0x00000000080a72ca */ /* 0x000fe200000e0000 */
[----:B------:R-:W-:Y:S01]  /*8380*/  UMOV UR8, UR5 ;  /* 0x0000000500087c82 */ /* 0x000fe20008000000 */
[----:B------:R-:W-:Y:S01]  /*8390*/  R2UR UR11, R9 ;  /* 0x00000000090b72ca */ /* 0x000fe200000e0000 */
[----:B------:R-:W-:Y:S01]  /*83a0*/  UMOV UR9, 0x40000040 ;  /* 0x4000004000097882 */ /* 0x000fe20000000000 */
[----:B------:R-:W-:Y:S01]  /*83b0*/  UIADD3 UR5, UR6, 0x6, URZ ;  /* 0x0000000606057890 */ /* 0x000fe2000fffe03f */
[----:B------:R-:W-:Y:S02]  /*83c0*/  IMAD.U32 R8, RZ, RZ, UR8 ;  /* 0x00000008ff087e24 */ /* 0x000fe4000f8e00ff */
[----:B------:R-:W-:-:S05]  /*83d0*/  IMAD.U32 R9, RZ, RZ, UR9 ;  /* 0x00000009ff097e24 */ /* 0x000fca000f8e00ff */
        /* <DEDUP_REMOVED lines=8> */
[----:B------:R-:W-:Y:S02]  /*8460*/  IMAD.U32 R4, RZ, RZ, UR8 ;  /* 0x00000008ff047e24 */ /* 0x000fe4000f8e00ff */
[----:B------:R-:W-:-:S05]  /*8470*/  IMAD.U32 R5, RZ, RZ, UR9 ;  /* 0x00000009ff057e24 */ /* 0x000fca000f8e00ff */
[----:B------:R3:W-:Y:S01]  /*8480*/  STL.64 [R1+0x58], R4 ;  /* 0x0000580401007387 */ /* 0x0007e20000100a00 */
[----:B------:R-:W-:Y:S02]  /*8490*/  WARPGROUP.DEPBAR.LE gsb0, 0x0 ;  /* 0x00008000000079c5 */ /* 0x000fe40000010000 */
[----:B------:R-:W-:-:S06]  /*84a0*/  WARPGROUP.ARRIVE ;  /* 0x00000000000079c5 */ /* 0x000fcc0000000000 */
[----:B------:R-:W-:Y:S03]  /*84b0*/  HGMMA.64x96x16.F32 R24, gdesc[UR8], R24, gsb0 ;  /* 0x01600000081879f0 */ /* 0x000fe60008000818 */
[----:B------:R-:W-:Y:S02]  /*84c0*/  WARPGROUP.DEPBAR.LE gsb0, 0x0 ;  /* 0x00008000000079c5 */ /* 0x000fe40000010000 */
[----:B------:R-:W4:Y:S02]  /*84d0*/  SYNCS.PHASECHK.TRANS64.TRYWAIT P1, [R18+URZ+0x32410], R3 ;  /* 0x03241003120075a7 */ /* 0x000f24000802017f */
[----:B---34-:R-:W-:Y:S05]  /*84e0*/  @!P1 BRA `(.L_x_1400) ;  /* 0x0000011800989947 */ /* 0x018fea0003800000 */
.L_x_1628:
[----:B------:R-:W-:Y:S05]  /*84f0*/  BSYNC B0 ;  /* 0x0000000000007941 */ /* 0x000fea0003800000 */
.L_x_1399:
[----:B------:R-:W-:Y:S05]  /*8500*/  @!P0 BRA `(.L_x_1401) ;  /* 0x0000000000048947 */ /* 0x000fea0003800000 */
[----:B------:R-:W-:Y:S01]  /*8510*/  BPT.TRAP 0x1 ;  /* 0x000000040000795c */ /* 0x000fe20000300000 */
.L_x_1401:
[----:B------:R4:W0:Y:S01]  /*8520*/  SYNCS.PHASECHK.TRANS64.TRYWAIT P2, [R0+URZ+0x32450], R7 ;  /* 0x03245007000075a7 */ /* 0x000822000804017f */
[----:B------:R-:W-:Y:S05]  /*8530*/  @!P0 BRA `(.L_x_1402) ;  /* 0x0000000000048947 */ /* 0x000fea0003800000 */
[----:B------:R-:W-:Y:S01]  /*8540*/  BPT.TRAP 0x1 ;  /* 0x000000040000795c */ /* 0x000fe20000300000 */
.L_x_1402:
[----:B---3--:R-:W3:Y:S01]  /*8550*/  S2R R3, SR_TID.X ;  /* 0x0000000000037919 */ /* 0x008ee20000002100 */
[----:B------:R-:W-:Y:S01]  /*8560*/  BSSY B0, `(.L_x_1403) ;  /* 0x0000006000007945 */ /* 0x000fe20003800000 */
[----:B---3--:R-:W-:-:S04]  /*8570*/  LOP3.LUT R3, R3, 0x7f, RZ, 0xc0, !PT ;  /* 0x0000007f03037812 */ /* 0x008fc800078ec0ff */
[----:B------:R-:W-:Y:S01]  /*8580*/  ISETP.NE.AND P1, PT, R3, RZ, PT ;  /* 0x000000ff0300720c */ /* 0x000fe20003f25270 */
[----:B0-----:R-:W-:-:S12]  /*8590*/  @P2 BRA `(.L_x_1404) ;  /* 0x0000000000082947 */ /* 0x001fd80003800000 */
[----:B------:R-:W0:Y:S02]  /*85a0*/  SYNCS.PHASECHK.TRANS64.TRYWAIT P2, [R0+URZ+0x32450], R7 ;  /* 0x03245007000075a7 */ /* 0x000e24000804017f */
[----:B0-----:R-:W-:Y:S05]  /*85b0*/  @!P2 BRA `(.L_x_1405) ;  /* 0x000001180078a947 */ /* 0x001fea0003800000 */
.L_x_1404:
[----:B------:R-:W-:Y:S05]  /*85c0*/  BSYNC B0 ;  /* 0x0000000000007941 */ /* 0x000fea0003800000 */
.L_x_1403:
[----:B------:R-:W-:Y:S05]  /*85d0*/  WARPSYNC.ALL ;  /* 0x0000000000007948 */ /* 0x000fea0003800000 */
[----:B------:R-:W-:Y:S01]  /*85e0*/  VIADD R216, R18, 0x400 ;  /* 0x0000040012d87836 */ /* 0x000fe20000000000 */
[----:B------:R-:W-:Y:S01]  /*85f0*/  UIADD3 UR4, UR4, 0x22400, URZ ;  /* 0x0002240004047890 */ /* 0x000fe2000fffe03f */
[----:B------:R-:W-:Y:S01]  /*8600*/  IMAD.MOV.U32 R5, RZ, RZ, 0x40000040 ;  /* 0x40000040ff057424 */ /* 0x000fe200078e00ff */
[----:B------:R-:W-:Y:S01]  /*8610*/  WARPGROUP.ARRIVE ;  /* 0x00000000000079c5 */ /* 0x000fe20000000000 */
[----:B------:R-:W-:Y:S01]  /*8620*/  UMOV UR9, 0x40000040 ;  /* 0x4000004000097882 */ /* 0x000fe20000000000 */
[----:B------:R-:W-:Y:S01]  /*8630*/  SHF.R.U32.HI R216, RZ, 0x4, R216 ;  /* 0x00000004ffd87819 */ /* 0x000fe200000116d8 */
[----:B------:R-:W-:Y:S01]  /*8640*/  USHF.R.U32.HI UR4, URZ, 0x4, UR4 ;  /* 0x000000043f047899 */ /* 0x000fe20008011604 */
[----:B------:R-:W-:Y:S01]  /*8650*/  R2UR UR11, R5 ;  /* 0x00000000050b72ca */ /* 0x000fe200000e0000 */
[----:B0-2-4-:R-:W-:Y:S01]  /*8660*/  IMAD.MOV.U32 R7, RZ, RZ, 0x40000040 ;  /* 0x40000040ff077424 */ /* 0x015fe200078e00ff */
[----:B------:R-:W-:Y:S01]  /*8670*/  LOP3.LUT R216, R216, 0x3fff, RZ, 0xc0, !PT ;  /* 0x00003fffd8d87812 */ /* 0x000fe200078ec0ff */
[----:B------:R-:W-:Y:S01]  /*8680*/  ULOP3.LUT UR4, UR4, 0x3fff, URZ, 0xc0, !UPT ;  /* 0x00003fff04047892 */ /* 0x000fe2000f8ec03f */
[----:B------:R-:W-:Y:S01]  /*8690*/  IMAD.U32 R9, RZ, RZ, UR9 ;  /* 0x00000009ff097e24 */ /* 0x000fe2000f8e00ff */
[----:B------:R-:W-:Y:S01]  /*86a0*/  UMOV UR53, 0x40000040 ;  /* 0x4000004000357882 */ /* 0x000fe20000000000 */
[----:B------:R-:W-:Y:S01]  /*86b0*/  LOP3.LUT R218, R216, 0x10000, RZ, 0xfc, !PT ;  /* 0x00010000d8da7812 */ /* 0x000fe200078efcff */
[----:B------:R-:W-:Y:S01]  /*86c0*/  ULOP3.LUT UR4, UR4, 0x10000, URZ, 0xfc, !UPT ;  /* 0x0001000004047892 */ /* 0x000fe2000f8efc3f */
[----:B------:R-:W-:Y:S01]  /*86d0*/  IMAD.MOV.U32 R5, RZ, RZ, 0x40000040 ;  /* 0x40000040ff057424 */ /* 0x000fe200078e00ff */
[----:B------:R-:W-:Y:S01]  /*86e0*/  UMOV UR49, 0x40000040 ;  /* 0x4000004000317882 */ /* 0x000fe20000000000 */
[----:B------:R-:W-:Y:S01]  /*86f0*/  UMOV UR45, 0x40000040 ;  /* 0x40000040002d7882 */ /* 0x000fe20000000000 */
[----:B------:R-:W-:Y:S01]  /*8700*/  IMAD R4, R200, 0xc00, R218 ;  /* 0x00000c00c8047824 */ /* 0x000fe200078e02da */
[----:B------:R-:W-:Y:S01]  /*8710*/  UIADD3 UR5, UR4, 0x2, URZ ;  /* 0x0000000204057890 */ /* 0x000fe2000fffe03f */
[----:B------:R-:W-:Y:S01]  /*8720*/  R2UR UR39, R5 ;  /* 0x00000000052772ca */ /* 0x000fe200000e0000 */
[----:B------:R-:W-:Y:S01]  /*8730*/  UMOV UR8, UR4 ;  /* 0x0000000400087c82 */ /* 0x000fe20008000000 */
[C---:B------:R-:W-:Y:S01]  /*8740*/  VIADD R6, R4.reuse, 0x2 ;  /* 0x0000000204067836 */ /* 0x040fe20000000000 */
[----:B------:R-:W-:Y:S01]  /*8750*/  R2UR UR10, R4 ;  /* 0x00000000040a72ca */ /* 0x000fe200000e0000 */
[----:B------:R-:W-:Y:S01]  /*8760*/  IMAD.U32 R8, RZ, RZ, UR8 ;  /* 0x00000008ff087e24 */ /* 0x000fe2000f8e00ff */
[----:B------:R-:W-:Y:S01]  /*8770*/  UIADD3 UR52, UR4, 0x806, URZ ;  /* 0x0000080604347890 */ /* 0x000fe2000fffe03f */
[----:B------:R-:W-:Y:S01]  /*8780*/  SHF.R.S32.HI R13, RZ, 0x1f, R235 ;  /* 0x0000001fff0d7819 */ /* 0x000fe200000114eb */
[----:B------:R-:W-:Y:S01]  /*8790*/  UIADD3 UR48, UR4, 0xc00, URZ ;  /* 0x00000c0004307890 */ /* 0x000fe2000fffe03f */
[----:B------:R-:W0:Y:S01]  /*87a0*/  S2R R72, SR_TID.X ;  /* 0x0000000000487919 */ /* 0x000e220000002100 */
[----:B------:R-:W-:Y:S01]  /*87b0*/  UIADD3 UR44, UR4, 0xc02, URZ ;  /* 0x00000c02042c7890 */ /* 0x000fe2000fffe03f */
[----:B------:R-:W-:Y:S01]  /*87c0*/  LEA.HI R13, R13, R235, RZ, 0x2 ;  /* 0x000000eb0d0d7211 */ /* 0x000fe200078f10ff */
[----:B------:R-:W-:Y:S01]  /*87d0*/  UIADD3 UR40, UR4, 0xc04, URZ ;  /* 0x00000c0404287890 */ /* 0x000fe2000fffe03f */
[----:B------:R2:W-:Y:S01]  /*87e0*/  STL.64 [R1+0x50], R8 ;  /* 0x0000500801007387 */ /* 0x0005e20000100a00 */
[----:B------:R-:W-:Y:S01]  /*87f0*/  UMOV UR41, 0x40000040 ;  /* 0x4000004000297882 */ /* 0x000fe20000000000 */
[----:B------:R-:W-:Y:S01]  /*8800*/  UIADD3 UR36, UR4, 0xc06, URZ ;  /* 0x00000c0604247890 */ /* 0x000fe2000fffe03f */
[----:B------:R-:W-:Y:S01]  /*8810*/  LOP3.LUT R13, R13, 0x7ffffffc, RZ, 0xc0, !PT ;  /* 0x7ffffffc0d0d7812 */ /* 0x000fe200078ec0ff */
[----:B------:R-:W-:Y:S01]  /*8820*/  HGMMA.64x96x16.F32 R24, gdesc[UR8], R24, gsb0 ;  /* 0x01600000081879f0 */ /* 0x000fe20008000818 */
[----:B------:R-:W-:Y:S01]  /*8830*/  R2UR UR10, R6 ;  /* 0x00000000060a72ca */ /* 0x000fe200000e0000 */
[----:B------:R-:W-:Y:S01]  /*8840*/  UMOV UR8, UR5 ;  /* 0x0000000500087c82 */ /* 0x000fe20008000000 */
[----:B------:R-:W-:Y:S01]  /*8850*/  R2UR UR11, R7 ;  /* 0x00000000070b72ca */ /* 0x000fe200000e0000 */
[----:B------:R-:W-:Y:S01]  /*8860*/  UMOV UR9, 0x40000040 ;  /* 0x4000004000097882 */ /* 0x000fe20000000000 */
[----:B------:R-:W-:Y:S01]  /*8870*/  VIADD R6, R4, 0x4 ;  /* 0x0000000404067836 */ /* 0x000fe20000000000 */
[----:B------:R-:W-:Y:S01]  /*8880*/  UIADD3 UR5, UR4, 0x4, URZ ;  /* 0x0000000404057890 */ /* 0x000fe2000fffe03f */
[----:B------:R-:W-:Y:S01]  /*8890*/  IMAD.MOV.U32 R7, RZ, RZ, 0x40000040 ;  /* 0x40000040ff077424 */ /* 0x000fe200078e00ff */
[----:B--2---:R-:W-:Y:S01]  /*88a0*/  MOV R8, UR8 ;  /* 0x0000000800087c02 */ /* 0x004fe20008000f00 */
[----:B------:R-:W-:Y:S01]  /*88b0*/  IMAD.U32 R9, RZ, RZ, UR9 ;  /* 0x00000009ff097e24 */ /* 0x000fe2000f8e00ff */
[----:B------:R-:W-:Y:S01]  /*88c0*/  UMOV UR37, 0x40000040 ;  /* 0x4000004000257882 */ /* 0x000fe20000000000 */
[----:B------:R-:W-:Y:S01]  /*88d0*/  IMAD.IADD R13, R235, 0x1, -R13 ;  /* 0x00000001eb0d7824 */ /* 0x000fe200078e0a0d */
[----:B------:R-:W-:-:S02]  /*88e0*/  LOP3.LUT R216, R216, 0x3000000, RZ, 0xfc, !PT ;  /* 0x03000000d8d87812 */ /* 0x000fc400078efcff */
        /* <DEDUP_REMOVED lines=8> */
[----:B------:R-:W-:Y:S01]  /*8970*/  VIADD R6, R4, 0x6 ;  /* 0x0000000604067836 */ /* 0x000fe20000000000 */
[----:B------:R-:W-:Y:S01]  /*8980*/  UIADD3 UR5, UR4, 0x6, URZ ;  /* 0x0000000604057890 */ /* 0x000fe2000fffe03f */
[----:B------:R-:W-:Y:S02]  /*8990*/  IMAD.MOV.U32 R7, RZ, RZ, 0x40000040 ;  /* 0x40000040ff077424 */ /* 0x000fe400078e00ff */
[----:B--2---:R-:W-:Y:S02]  /*89a0*/  IMAD.U32 R8, RZ, RZ, UR8 ;  /* 0x00000008ff087e24 */ /* 0x004fe4000f8e00ff */
        /* <DEDUP_REMOVED lines=23> */
[----:B------:R-:W-:Y:S01]  /*8b20*/  MOV R7, 0x40000040 ;  /* 0x4000004000077802 */ /* 0x000fe20000000f00 */
[----:B------:R-:W-:Y:S01]  /*8b30*/  UIADD3 UR5, UR4, 0x402, URZ ;  /* 0x0000040204057890 */ /* 0x000fe2000fffe03f */
        /* <DEDUP_REMOVED lines=49> */
[----:B------:R-:W-:Y:S01]  /*8e50*/  IMAD.MOV.U32 R7, RZ, RZ, 0x40000040 ;  /* 0x40000040ff077424 */ /* 0x000fe200078e00ff */
[----:B------:R-:W-:Y:S01]  /*8e60*/  IADD3 R6, R4, 0x602, RZ ;  /* 0x0000060204067810 */ /* 0x000fe20007ffe0ff */
        /* <DEDUP_REMOVED lines=14> */
[----:B--2---:R-:W-:Y:S01]  /*8f50*/  IMAD.U32 R8, RZ, RZ, UR8 ;  /* 0x00000008ff087e24 */ /* 0x004fe2000f8e00ff */
[----:B------:R-:W-:Y:S01]  /*8f60*/  ULDC UR4, c[0x0][0xad0] ;  /* 0x0002b40000047ab9 */ /* 0x000fe20000000800 */
        /* <DEDUP_REMOVED lines=9> */
[----:B------:R-:W-:Y:S02]  /*9000*/  VIADD R6, R4, 0x606 ;  /* 0x0000060604067836 */ /* 0x000fe40000000000 */
[----:B------:R-:W-:Y:S02]  /*9010*/  IMAD.MOV.U32 R7, RZ, RZ, 0x40000040 ;  /* 0x40000040ff077424 */ /* 0x000fe400078e00ff */
[----:B--2---:R-:W-:Y:S01]  /*9020*/  IMAD.U32 R8, RZ, RZ, UR8 ;  /* 0x00000008ff087e24 */ /* 0x004fe2000f8e00ff */
[----:B------:R-:W-:Y:S01]  /*9030*/  R2UR UR54, R6 ;  /* 0x00000000063672ca */ /* 0x000fe200000e0000 */
[----:B------:R-:W-:Y:S01]  /*9040*/  VIADD R6, R4, 0x900 ;  /* 0x0000090004067836 */ /* 0x000fe20000000000 */
[----:B------:R-:W-:Y:S01]  /*9050*/  R2UR UR55, R7 ;  /* 0x00000000073772ca */ /* 0x000fe200000e0000 */
[----:B------:R-:W-:-:S02]  /*9060*/  IMAD.MOV.U32 R7, RZ, RZ, 0x40000040 ;  /* 0x40000040ff077424 */ /* 0x000fc400078e00ff */
[----:B------:R-:W-:Y:S01]  /*9070*/  IMAD.U32 R9, RZ, RZ, UR9 ;  /* 0x00000009ff097e24 */ /* 0x000fe2000f8e00ff */
[----:B------:R-:W-:Y:S01]  /*9080*/  R2UR UR50, R6 ;  /* 0x00000000063272ca */ /* 0x000fe200000e0000 */
[----:B------:R-:W-:Y:S01]  /*9090*/  VIADD R6, R4, 0x902 ;  /* 0x0000090204067836 */ /* 0x000fe20000000000 */
[----:B------:R-:W-:Y:S01]  /*90a0*/  R2UR UR51, R7 ;  /* 0x00000000073372ca */ /* 0x000fe200000e0000 */
[----:B------:R-:W-:Y:S01]  /*90b0*/  IMAD.MOV.U32 R7, RZ, RZ, 0x40000040 ;  /* 0x40000040ff077424 */ /* 0x000fe200078e00ff */
[----:B------:R2:W-:Y:S02]  /*90c0*/  STL.64 [R1], R8 ;  /* 0x0000000801007387 */ /* 0x0005e40000100a00 */
[----:B------:R-:W-:Y:S01]  /*90d0*/  R2UR UR46, R6 ;  /* 0x00000000062e72ca */ /* 0x000fe200000e0000 */
[C---:B------:R-:W-:Y:S01]  /*90e0*/  VIADD R6, R4.reuse, 0x904 ;  /* 0x0000090404067836 */ /* 0x040fe20000000000 */
[----:B------:R-:W-:Y:S01]  /*90f0*/  R2UR UR47, R7 ;  /* 0x00000000072f72ca */ /* 0x000fe200000e0000 */
[----:B------:R-:W-:Y:S01]  /*9100*/  VIADD R4, R4, 0x906 ;  /* 0x0000090604047836 */ /* 0x000fe20000000000 */
[----:B------:R-:W-:-:S02]  /*9110*/  MOV R7, 0x40000040 ;  /* 0x4000004000077802 */ /* 0x000fc40000000f00 */
[----:B------:R-:W-:Y:S01]  /*9120*/  R2UR UR42, R6 ;  /* 0x00000000062a72ca */ /* 0x000fe200000e0000 */
[----:B------:R-:W-:Y:S01]  /*9130*/  IMAD R6, R196, -0x60, R195 ;  /* 0xffffffa0c4067824 */ /* 0x000fe200078e02c3 */
[----:B------:R-:W-:Y:S02]  /*9140*/  R2UR UR43, R7 ;  /* 0x00000000072b72ca */ /* 0x000fe400000e0000 */
[----:B------:R-:W-:Y:S01]  /*9150*/  R2UR UR38, R4 ;  /* 0x00000000042672ca */ /* 0x000fe200000e0000 */
[----:B------:R-:W-:-:S04]  /*9160*/  VIADD R6, R6, 0x60 ;  /* 0x0000006006067836 */ /* 0x000fc80000000000 */
[----:B------:R-:W-:-:S05]  /*9170*/  IMAD R6, R13, -0x2, R6 ;  /* 0xfffffffe0d067824 */ /* 0x000fca00078e0206 */
[C---:B------:R-:W-:Y:S02]  /*9180*/  ISETP.GT.AND P4, PT, R6.reuse, RZ, PT ;  /* 0x000000ff0600720c */ /* 0x040fe40003f84270 */
[C---:B------:R-:W-:Y:S02]  /*9190*/  ISETP.GT.AND P5, PT, R6.reuse, 0x1, PT ;  /* 0x000000010600780c */ /* 0x040fe40003fa4270 */
[C---:B------:R-:W-:Y:S02]  /*91a0*/  ISETP.GT.AND P2, PT, R6.reuse, 0x8, PT ;  /* 0x000000080600780c */ /* 0x040fe40003f44270 */
[----:B------:R-:W-:Y:S01]  /*91b0*/  ISETP.GT.AND P3, PT, R6, 0x9, PT ;  /* 0x000000090600780c */ /* 0x000fe20003f64270 */
        /* <DEDUP_REMOVED lines=17> */
[----:B------:R-:W-:Y:S01]  /*92d0*/  HGMMA.64x96x16.F32 R24, gdesc[UR36], R24, gsb0 ;  /* 0x01600000241879f0 */ /* 0x000fe20008000818 */
[----:B------:R-:W-:Y:S02]  /*92e0*/  ULDC UR38, c[0x0][0xad0] ;  /* 0x0002b40000267ab9 */ /* 0x000fe40000000800 */
[----:B------:R-:W-:Y:S02]  /*92f0*/  WARPGROUP.DEPBAR.LE gsb0, 0x0 ;  /* 0x00008000000079c5 */ /* 0x000fe40000010000 */
        /* <DEDUP_REMOVED lines=37> */
[----:B-----5:R-:W-:Y:S01]  /*9550*/  FSEL R24, R28, -INF , P2 ;  /* 0xff8000001c187808 */ /* 0x020fe20001000000 */
[----:B------:R-:W-:Y:S01]  /*9560*/  FMUL.FTZ R56, R56, UR4 ;  /* 0x0000000438387c20 */ /* 0x000fe20008410000 */
[----:B------:R-:W-:Y:S01]  /*9570*/  FMUL.FTZ R51, R51, UR4 ;  /* 0x0000000433337c20 */ /* 0x000fe20008410000 */
[----:B------:R-:W-:Y:S01]  /*9580*/  FMUL.FTZ R57, R57, UR4 ;  /* 0x0000000439397c20 */ /* 0x000fe20008410000 */
[----:B------:R-:W-:Y:S01]  /*9590*/  FMNMX.FTZ R7, R24, R7, !PT ;  /* 0x0000000718077209 */ /* 0x000fe20007810000 */
[----:B------:R-:W-:Y:S01]  /*95a0*/  FMUL.FTZ R54, R54, UR4 ;  /* 0x0000000436367c20 */ /* 0x000fe20008410000 */
[----:B------:R-:W-:Y:S01]  /*95b0*/  FMUL.FTZ R55, R55, UR4 ;  /* 0x0000000437377c20 */ /* 0x000fe20008410000 */
[----:B------:R-:W5:Y:S01]  /*95c0*/  MUFU.TANH R27, R27 ;  /* 0x0000001b001b7308 */ /* 0x000f620000002400 */
[----:B---3--:R-:W-:Y:S01]  /*95d0*/  FSEL R5, R5, -INF , P4 ;  /* 0xff80000005057808 */ /* 0x008fe20002000000 */
[----:B------:R-:W-:Y:S01]  /*95e0*/  FMUL.FTZ R60, R60, UR4 ;  /* 0x000000043c3c7c20 */ /* 0x000fe20008410000 */
[----:B------:R-:W-:Y:S01]  /*95f0*/  ISETP.GT.AND P4, PT, R6, 0x10, PT ;  /* 0x000000100600780c */ /* 0x000fe20003f84270 */
        /* <DEDUP_REMOVED lines=15> */
[----:B------:R-:W-:Y:S01]  /*96f0*/  ISETP.GT.AND P5, PT, R6, 0x11, PT ;  /* 0x000000110600780c */ /* 0x000fe20003fa4270 */
[----:B------:R-:W-:Y:S01]  /*9700*/  FMUL.FTZ R67, R67, UR4 ;  /* 0x0000000443437c20 */ /* 0x000fe20008410000 */
[----:B------:R-:W-:Y:S01]  /*9710*/  FMUL.FTZ R70, R70, UR4 ;  /* 0x0000000446467c20 */ /* 0x000fe20008410000 */
[----:B------:R-:W-:Y:S01]  /*9720*/  FMUL.FTZ R71, R71, UR4 ;  /* 0x0000000447477c20 */ /* 0x000fe20008410000 */
[----:B------:R-:W-:Y:S01]  /*9730*/  ULDC UR4, c[0x0][0xa80] ;  /* 0x0002a00000047ab9 */ /* 0x000fe20000000800 */
[----:B------:R-:W5:Y:S01]  /*9740*/  MUFU.TANH R33, R33 ;  /* 0x0000002100217308 */ /* 0x000f620000002400 */
[----:B---3--:R-:W-:-:S04]  /*9750*/  FSEL R165, R32, -INF , P4 ;  /* 0xff80000020a57808 */ /* 0x008fc80002000000 */
[----:B------:R-:W-:Y:S02]  /*9760*/  FMNMX.FTZ R7, R165, R14, !PT ;  /* 0x0000000ea5077209 */ /* 0x000fe40007810000 */
[----:B------:R-:W-:Y:S01]  /*9770*/  FMNMX.FTZ R14, R5, R25, !PT ;  /* 0x00000019050e7209 */ /* 0x000fe20007810000 */
[----:B------:R-:W3:Y:S01]  /*9780*/  MUFU.TANH R31, R31 ;  /* 0x0000001f001f7308 */ /* 0x000ee20000002400 */
[----:B----4-:R-:W-:Y:S02]  /*9790*/  FSEL R29, R30, -INF , P2 ;  /* 0xff8000001e1d7808 */ /* 0x010fe40001000000 */
[----:B------:R-:W-:Y:S02]  /*97a0*/  ISETP.GT.AND P2, PT, R6, 0x18, PT ;  /* 0x000000180600780c */ /* 0x000fe40003f44270 */
[----:B------:R-:W-:-:S03]  /*97b0*/  FMNMX.FTZ R14, R29, R14, !PT ;  /* 0x0000000e1d0e7209 */ /* 0x000fc60007810000 */
[----:B------:R-:W4:Y:S01]  /*97c0*/  MUFU.TANH R36, R36 ;  /* 0x0000002400247308 */ /* 0x000f220000002400 */
[----:B-----5:R-:W-:-:S04]  /*97d0*/  FSEL R162, R33, -INF , P5 ;  /* 0xff80000021a27808 */ /* 0x020fc80002800000 */
[----:B------:R-:W-:-:S03]  /*97e0*/  FMNMX.FTZ R28, R162, R7, !PT ;  /* 0x00000007a21c7209 */ /* 0x000fc60007810000 */
[----:B------:R-:W5:Y:S01]  /*97f0*/  MUFU.TANH R34, R34 ;  /* 0x0000002200227308 */ /* 0x000f620000002400 */
[----:B---3--:R-:W-:Y:S02]  /*9800*/  FSEL R27, R31, -INF , P3 ;  /* 0xff8000001f1b7808 */ /* 0x008fe40001800000 */
[----:B------:R-:W-:Y:S02]  /*9810*/  ISETP.GT.AND P3, PT, R6, 0x19, PT ;  /* 0x000000190600780c */ /* 0x000fe40003f64270 */
[----:B------:R-:W-:-:S03]  /*9820*/  FMNMX.FTZ R14, R27, R14, !PT ;  /* 0x0000000e1b0e7209 */ /* 0x000fc60007810000 */
[----:B------:R-:W3:Y:S01]  /*9830*/  MUFU.TANH R37, R37 ;  /* 0x0000002500257308 */ /* 0x000ee20000002400 */
[----:B----4-:R-:W-:-:S04]  /*9840*/  FSEL R157, R36, -INF , P2 ;  /* 0xff800000249d7808 */ /* 0x010fc80001000000 */
[----:B------:R-:W-:-:S03]  /*9850*/  FMNMX.FTZ R7, R157, R28, !PT ;  /* 0x0000001c9d077209 */ /* 0x000fc60007810000 */
[----:B------:R-:W4:Y:S01]  /*9860*/  MUFU.TANH R35, R35 ;  /* 0x0000002300237308 */ /* 0x000f220000002400 */
[----:B-----5:R-:W-:Y:S02]  /*9870*/  FSEL R161, R34, -INF , P4 ;  /* 0xff80000022a17808 */ /* 0x020fe40002000000 */
[----:B------:R-:W-:Y:S02]  /*9880*/  ISETP.GT.AND P4, PT, R6, 0x20, PT ;  /* 0x000000200600780c */ /* 0x000fe40003f84270 */
[----:B------:R-:W-:-:S03]  /*9890*/  FMNMX.FTZ R14, R161, R14, !PT ;  /* 0x0000000ea10e7209 */ /* 0x000fc60007810000 */
[----:B------:R-:W5:Y:S01]  /*98a0*/  MUFU.TANH R40, R40 ;  /* 0x0000002800287308 */ /* 0x000f620000002400 */
[----:B---3--:R-:W-:-:S04]  /*98b0*/  FSEL R164, R37, -INF , P3 ;  /* 0xff80000025a47808 */ /* 0x008fc80001800000 */
[----:B------:R-:W-:-:S03]  /*98c0*/  FMNMX.FTZ R7, R164, R7, !PT ;  /* 0x00000007a4077209 */ /* 0x000fc60007810000 */
        /* <DEDUP_REMOVED lines=14> */
[----:B------:R0:W4:Y:S01]  /*99b0*/  MUFU.TANH R21, R42 ;  /* 0x0000002a00157308 */ /* 0x0001220000002400 */
[----:B-----5:R-:W-:Y:S02]  /*99c0*/  FSEL R177, R39, -INF , P3 ;  /* 0xff80000027b17808 */ /* 0x020fe40001800000 */
[----:B------:R-:W-:Y:S02]  /*99d0*/  ISETP.GT.AND P3, PT, R6, 0x29, PT ;  /* 0x000000290600780c */ /* 0x000fe40003f64270 */
[----:B------:R-:W-:-:S03]  /*99e0*/  FMNMX.FTZ R14, R177, R14, !PT ;  /* 0x0000000eb10e7209 */ /* 0x000fc60007810000 */
[----:B------:R-:W5:Y:S01]  /*99f0*/  MUFU.TANH R45, R45 ;  /* 0x0000002d002d7308 */ /* 0x000f620000002400 */
[----:B---3--:R-:W-:Y:S02]  /*9a00*/  FSEL R156, R44, -INF , P2 ;  /* 0xff8000002c9c7808 */ /* 0x008fe40001000000 */
[----:B0-----:R-:W-:Y:S02]  /*9a10*/  SHF.R.U32.HI R42, RZ, 0x7, R72 ;  /* 0x00000007ff2a7819 */ /* 0x001fe40000011648 */
[----:B------:R-:W-:Y:S02]  /*9a20*/  FMNMX.FTZ R7, R156, R7, !PT ;  /* 0x000000079c077209 */ /* 0x000fe40007810000 */
[----:B------:R-:W-:Y:S01]  /*9a30*/  IADD3 R168, -R42, 0xb, RZ ;  /* 0x0000000b2aa87810 */ /* 0x000fe20007ffe1ff */
[----:B------:R-:W0:Y:S01]  /*9a40*/  MUFU.TANH R43, R43 ;  /* 0x0000002b002b7308 */ /* 0x000e220000002400 */
[----:B----4-:R-:W-:Y:S02]  /*9a50*/  FSEL R21, R21, -INF , P4 ;  /* 0xff80000015157808 */ /* 0x010fe40002000000 */
[----:B------:R-:W-:-:S02]  /*9a60*/  ISETP.GT.AND P4, PT, R6, 0x30, PT ;  /* 0x000000300600780c */ /* 0x000fc40003f84270 */
[----:B------:R-:W-:-:S03]  /*9a70*/  FMNMX.FTZ R14, R21, R14, !PT ;  /* 0x0000000e150e7209 */ /* 0x000fc60007810000 */
[----:B------:R-:W3:Y:S01]  /*9a80*/  MUFU.TANH R48, R48 ;  /* 0x0000003000307308 */ /* 0x000ee20000002400 */
[----:B-----5:R-:W-:-:S04]  /*9a90*/  FSEL R170, R45, -INF , P3 ;  /* 0xff8000002daa7808 */ /* 0x020fc80001800000 */
[----:B------:R-:W-:-:S03]  /*9aa0*/  FMNMX.FTZ R28, R170, R7, !PT ;  /* 0x00000007aa1c7209 */ /* 0x000fc60007810000 */
[----:B------:R-:W4:Y:S01]  /*9ab0*/  MUFU.TANH R46, R46 ;  /* 0x0000002e002e7308 */ /* 0x000f220000002400 */
[----:B0-----:R-:W-:Y:S02]  /*9ac0*/  FSEL R169, R43, -INF , P5 ;  /* 0xff8000002ba97808 */ /* 0x001fe40002800000 */
[----:B------:R-:W-:Y:S02]  /*9ad0*/  ISETP.GT.AND P5, PT, R6, 0x31, PT ;  /* 0x000000310600780c */ /* 0x000fe40003fa4270 */
[----:B------:R-:W-:-:S03]  /*9ae0*/  FMNMX.FTZ R7, R169, R14, !PT ;  /* 0x0000000ea9077209 */ /* 0x000fc60007810000 */
[----:B--2---:R-:W0:Y:S01]  /*9af0*/  MUFU.TANH R9, R49 ;  /* 0x0000003100097308 */ /* 0x004e220000002400 */
[----:B---3--:R-:W-:-:S04]  /*9b00*/  FSEL R3, R48, -INF , P4 ;  /* 0xff80000030037808 */ /* 0x008fc80002000000 */
[----:B------:R-:W-:-:S03]  /*9b10*/  FMNMX.FTZ R28, R3, R28, !PT ;  /* 0x0000001c031c7209 */ /* 0x000fc60007810000 */
[----:B------:R-:W2:Y:S01]  /*9b20*/  MUFU.TANH R47, R47 ;  /* 0x0000002f002f7308 */ /* 0x000ea20000002400 */
[----:B----4-:R-:W-:Y:S02]  /*9b30*/  FSEL R166, R46, -INF , P2 ;  /* 0xff8000002ea67808 */ /* 0x010fe40001000000 */
[----:B------:R-:W-:Y:S02]  /*9b40*/  ISETP.GT.AND P2, PT, R6, 0x38, PT ;  /* 0x000000380600780c */ /* 0x000fe40003f44270 */
[----:B------:R-:W-:-:S03]  /*9b50*/  FMNMX.FTZ R14, R166, R7, !PT ;  /* 0x00000007a60e7209 */ /* 0x000fc60007810000 */
[----:B------:R-:W3:Y:S01]  /*9b60*/  MUFU.TANH R11, R52 ;  /* 0x00000034000b7308 */ /* 0x000ee20000002400 */
[----:B0-----:R-:W-:-:S04]  /*9b70*/  FSEL R9, R9, -INF , P5 ;  /* 0xff80000009097808 */ /* 0x001fc80002800000 */
[----:B------:R-:W-:-:S03]  /*9b80*/  FMNMX.FTZ R28, R9, R28, !PT ;  /* 0x0000001c091c7209 */ /* 0x000fc60007810000 */
[----:B------:R-:W0:Y:S01]  /*9b90*/  MUFU.TANH R50, R50 ;  /* 0x0000003200327308 */ /* 0x000e220000002400 */
[----:B--2---:R-:W-:Y:S02]  /*9ba0*/  FSEL R171, R47, -INF , P3 ;  /* 0xff8000002fab7808 */ /* 0x004fe40001800000 */
[----:B------:R-:W-:Y:S02]  /*9bb0*/  ISETP.GT.AND P3, PT, R6, 0x39, PT ;  /* 0x000000390600780c */ /* 0x000fe40003f64270 */
[----:B------:R-:W-:-:S03]  /*9bc0*/  FMNMX.FTZ R7, R171, R14, !PT ;  /* 0x0000000eab077209 */ /* 0x000fc60007810000 */
[----:B------:R-:W2:Y:S01]  /*9bd0*/  MUFU.TANH R12, R53 ;  /* 0x00000035000c7308 */ /* 0x000ea20000002400 */
[----:B---3--:R-:W-:-:S04]  /*9be0*/  FSEL R11, R11, -INF , P2 ;  /* 0xff8000000b0b7808 */ /* 0x008fc80001000000 */
[----:B------:R-:W-:-:S03]  /*9bf0*/  FMNMX.FTZ R15, R11, R28, !PT ;  /* 0x0000001c0b0f7209 */ /* 0x000fc60007810000 */
[----:B------:R-:W3:Y:S01]  /*9c00*/  MUFU.TANH R8, R51 ;  /* 0x0000003300087308 */ /* 0x000ee20000002400 */
[----:B0-----:R-:W-:Y:S02]  /*9c10*/  FSEL R176, R50, -INF , P4 ;  /* 0xff80000032b07808 */ /* 0x001fe40002000000 */
[----:B------:R-:W-:Y:S02]  /*9c20*/  ISETP.GT.AND P4, PT, R6, 0x40, PT ;  /* 0x000000400600780c */ /* 0x000fe40003f84270 */
[----:B------:R-:W-:-:S03]  /*9c30*/  FMNMX.FTZ R7, R176, R7, !PT ;  /* 0x00000007b0077209 */ /* 0x000fc60007810000 */
[----:B------:R-:W0:Y:S01]  /*9c40*/  MUFU.TANH R56, R56 ;  /* 0x0000003800387308 */ /* 0x000e220000002400 */
[----:B--2---:R-:W-:-:S04]  /*9c50*/  FSEL R12, R12, -INF , P3 ;  /* 0xff8000000c0c7808 */ /* 0x004fc80001800000 */
[----:B------:R-:W-:-:S03]  /*9c60*/  FMNMX.FTZ R15, R12, R15, !PT ;  /* 0x0000000f0c0f7209 */ /* 0x000fc60007810000 */
[----:B------:R-:W2:Y:S01]  /*9c70*/  MUFU.TANH R10, R54 ;  /* 0x00000036000a7308 */ /* 0x000ea20000002400 */
[----:B---3--:R-:W-:Y:S02]  /*9c80*/  FSEL R8, R8, -INF , P5 ;  /* 0xff80000008087808 */ /* 0x008fe40002800000 */
[----:B------:R-:W-:Y:S02]  /*9c90*/  ISETP.GT.AND P5, PT, R6, 0x41, PT ;  /* 0x000000410600780c */ /* 0x000fe40003fa4270 */
[----:B------:R-:W-:-:S03]  /*9ca0*/  FMNMX.FTZ R7, R8, R7, !PT ;  /* 0x0000000708077209 */ /* 0x000fc60007810000 */
[----:B------:R-:W3:Y:S01]  /*9cb0*/  MUFU.TANH R57, R57 ;  /* 0x0000003900397308 */ /* 0x000ee20000002400 */
[----:B0-----:R-:W-:-:S04]  /*9cc0*/  FSEL R186, R56, -INF , P4 ;  /* 0xff80000038ba7808 */ /* 0x001fc80002000000 */
[----:B------:R-:W-:-:S03]  /*9cd0*/  FMNMX.FTZ R28, R186, R15, !PT ;  /* 0x0000000fba1c7209 */ /* 0x000fc60007810000 */
[----:B------:R-:W0:Y:S01]  /*9ce0*/  MUFU.TANH R13, R55 ;  /* 0x00000037000d7308 */ /* 0x000e220000002400 */
[----:B--2---:R-:W-:Y:S02]  /*9cf0*/  FSEL R10, R10, -INF , P2 ;  /* 0xff8000000a0a7808 */ /* 0x004fe40001000000 */
[----:B------:R-:W-:-:S05]  /*9d00*/  ISETP.GT.AND P2, PT, R6, 0x48, PT ;  /* 0x000000480600780c */ /* 0x000fca0003f44270 */
[----:B------:R-:W2:Y:S01]  /*9d10*/  MUFU.TANH R60, R60 ;  /* 0x0000003c003c7308 */ /* 0x000ea20000002400 */
[----:B---3--:R-:W-:-:S04]  /*9d20*/  FSEL R185, R57, -INF , P5 ;  /* 0xff80000039b97808 */ /* 0x008fc80002800000 */
[----:B------:R-:W-:-:S03]  /*9d30*/  FMNMX.FTZ R15, R185, R28, !PT ;  /* 0x0000001cb90f7209 */ /* 0x000fc60007810000 */
[----:B------:R-:W3:Y:S01]  /*9d40*/  MUFU.TANH R58, R58 ;  /* 0x0000003a003a7308 */ /* 0x000ee20000002400 */
[----:B0-----:R-:W-:Y:S02]  /*9d50*/  FSEL R13, R13, -INF , P3 ;  /* 0xff8000000d0d7808 */ /* 0x001fe40001800000 */
[----:B------:R-:W-:-:S05]  /*9d60*/  ISETP.GT.AND P3, PT, R6, 0x49, PT ;  /* 0x000000490600780c */ /* 0x000fca0003f64270 */
[----:B------:R-:W0:Y:S01]  /*9d70*/  MUFU.TANH R59, R59 ;  /* 0x0000003b003b7308 */ /* 0x000e220000002400 */
[----:B--2---:R-:W-:-:S04]  /*9d80*/  FSEL R184, R60, -INF , P2 ;  /* 0xff8000003cb87808 */ /* 0x004fc80001000000 */
[----:B------:R-:W-:-:S03]  /*9d90*/  FMNMX.FTZ R28, R184, R15, !PT ;  /* 0x0000000fb81c7209 */ /* 0x000fc60007810000 */
[----:B------:R-:W2:Y:S01]  /*9da0*/  MUFU.TANH R61, R61 ;  /* 0x0000003d003d7308 */ /* 0x000ea20000002400 */
[----:B---3--:R-:W-:Y:S02]  /*9db0*/  FSEL R192, R58, -INF , P4 ;  /* 0xff8000003ac07808 */ /* 0x008fe40002000000 */
[----:B------:R-:W-:-:S05]  /*9dc0*/  ISETP.GT.AND P4, PT, R6, 0x50, PT ;  /* 0x000000500600780c */ /* 0x000fca0003f84270 */
        /* <DEDUP_REMOVED lines=11> */
[----:B------:R-:W-:Y:S02]  /*9e80*/  ISETP.GT.AND P3, PT, R6, 0x59, PT ;  /* 0x000000590600780c */ /* 0x000fe40003f64270 */
[----:B------:R-:W-:-:S03]  /*9e90*/  FMNMX.FTZ R6, R10, R7, !PT ;  /* 0x000000070a067209 */ /* 0x000fc60007810000 */
[----:B------:R-:W0:Y:S01]  /*9ea0*/  MUFU.TANH R68, R68 ;  /* 0x0000004400447308 */ /* 0x000e220000002400 */
[----:B--2---:R-:W-:Y:S02]  /*9eb0*/  FSEL R190, R64, -INF , P4 ;  /* 0xff80000040be7808 */ /* 0x004fe40002000000 */
[----:B------:R-:W-:Y:S02]  /*9ec0*/  FMNMX.FTZ R7, R13, R6, !PT ;  /* 0x000000060d077209 */ /* 0x000fe40007810000 */
[----:B------:R-:W-:Y:S02]  /*9ed0*/  FMNMX.FTZ R28, R190, R15, !PT ;  /* 0x0000000fbe1c7209 */ /* 0x000fe40007810000 */
[----:B------:R-:W-:Y:S01]  /*9ee0*/  FMNMX.FTZ R6, R192, R7, !PT ;  /* 0x00000007c0067209 */ /* 0x000fe20007810000 */
[----:B------:R-:W2:Y:S01]  /*9ef0*/  MUFU.TANH R66, R66 ;  /* 0x0000004200427308 */ /* 0x000ea20000002400 */
[----:B---3--:R-:W-:Y:S02]  /*9f00*/  FSEL R187, R65, -INF , P5 ;  /* 0xff80000041bb7808 */ /* 0x008fe40002800000 */
[----:B------:R-:W-:-:S02]  /*9f10*/  FMNMX.FTZ R6, R189, R6, !PT ;  /* 0x00000006bd067209 */ /* 0x000fc40007810000 */
[----:B------:R-:W-:-:S03]  /*9f20*/  FMNMX.FTZ R7, R187, R28, !PT ;  /* 0x0000001cbb077209 */ /* 0x000fc60007810000 */
[----:B------:R-:W3:Y:S01]  /*9f30*/  MUFU.TANH R14, R69 ;  /* 0x00000045000e7308 */ /* 0x000ee20000002400 */
[----:B0-----:R-:W-:-:S04]  /*9f40*/  FSEL R182, R68, -INF , P2 ;  /* 0xff80000044b67808 */ /* 0x001fc80001000000 */
[----:B------:R-:W-:Y:S02]  /*9f50*/  FMNMX.FTZ R15, R182, R7, !PT ;  /* 0x00000007b60f7209 */ /* 0x000fe40007810000 */
[----:B------:R-:W-:Y:S01]  /*9f60*/  FMNMX.FTZ R7, R191, R6, !PT ;  /* 0x00000006bf077209 */ /* 0x000fe20007810000 */
[----:B------:R-:W0:Y:S01]  /*9f70*/  MUFU.TANH R67, R67 ;  /* 0x0000004300437308 */ /* 0x000e220000002400 */
[----:B--2---:R-:W-:Y:S02]  /*9f80*/  FSEL R181, R66, -INF , P4 ;  /* 0xff80000042b57808 */ /* 0x004fe40002000000 */
[----:B------:R-:W-:-:S04]  /*9f90*/  FMNMX.FTZ R6, R188, R7, !PT ;  /* 0x00000007bc067209 */ /* 0x000fc80007810000 */
[----:B------:R-:W-:Y:S01]  /*9fa0*/  FMNMX.FTZ R7, R181, R6, !PT ;  /* 0x00000006b5077209 */ /* 0x000fe20007810000 */
[----:B------:R-:W2:Y:S01]  /*9fb0*/  MUFU.TANH R70, R70 ;  /* 0x0000004600467308 */ /* 0x000ea20000002400 */
[----:B---3--:R-:W-:-:S04]  /*9fc0*/  FSEL R14, R14, -INF , P3 ;  /* 0xff8000000e0e7808 */ /* 0x008fc80001800000 */
[----:B------:R-:W-:-:S03]  /*9fd0*/  FMNMX.FTZ R15, R14, R15, !PT ;  /* 0x0000000f0e0f7209 */ /* 0x000fc60007810000 */
[----:B------:R-:W3:Y:S01]  /*9fe0*/  MUFU.TANH R71, R71 ;  /* 0x0000004700477308 */ /* 0x000ee20000002400 */
[----:B0-----:R-:W-:Y:S01]  /*9ff0*/  FSEL R180, R67, -INF , P5 ;  /* 0xff80000043b47808 */ /* 0x001fe20002800000 */
[----:B------:R-:W0:Y:S03]  /*a000*/  SHFL.BFLY PT, R30, R15, 0x2, 0x1f ;  /* 0x0c401f000f1e7f89 */ /* 0x000e2600000e0000 */
[----:B------:R-:W-:Y:S02]  /*a010*/  FMNMX.FTZ R6, R180, R7, !PT ;  /* 0x00000007b4067209 */ /* 0x000fe40007810000 */
[----:B--2---:R-:W-:-:S04]  /*a020*/  FSEL R179, R70, -INF , P2 ;  /* 0xff80000046b37808 */ /* 0x004fc80001000000 */
[----:B------:R-:W-:Y:S01]  /*a030*/  FMNMX.FTZ R7, R179, R6, !PT ;  /* 0x00000006b3077209 */ /* 0x000fe20007810000 */
[----:B------:R-:W-:Y:S01]  /*a040*/  IMAD.U32 R6, RZ, RZ, UR4 ;  /* 0x00000004ff067e24 */ /* 0x000fe2000f8e00ff */
[----:B---3--:R-:W-:-:S04]  /*a050*/  FSEL R178, R71, -INF , P3 ;  /* 0xff80000047b27808 */ /* 0x008fc80001800000 */
[----:B------:R-:W-:-:S05]  /*a060*/  FMNMX.FTZ R28, R178, R7, !PT ;  /* 0x00000007b21c7209 */ /* 0x000fca0007810000 */
[----:B------:R-:W2:Y:S01]  /*a070*/  SHFL.BFLY PT, R31, R28, 0x2, 0x1f ;  /* 0x0c401f001c1f7f89 */ /* 0x000ea200000e0000 */
[----:B0-----:R-:W-:-:S05]  /*a080*/  FMNMX.FTZ R30, R15, R30, !PT ;  /* 0x0000001e0f1e7209 */ /* 0x001fca0007810000 */
[----:B------:R-:W0:Y:S01]  /*a090*/  SHFL.BFLY PT, R7, R30, 0x1, 0x1f ;  /* 0x0c201f001e077f89 */ /* 0x000e2200000e0000 */
[----:B--2---:R-:W-:-:S05]  /*a0a0*/  FMNMX.FTZ R31, R28, R31, !PT ;  /* 0x0000001f1c1f7209 */ /* 0x004fca0007810000 */
[----:B------:R-:W2:Y:S01]  /*a0b0*/  SHFL.BFLY PT, R32, R31, 0x1, 0x1f ;  /* 0x0c201f001f207f89 */ /* 0x000ea200000e0000 */
[----:B0-----:R-:W-:Y:S01]  /*a0c0*/  FMNMX.FTZ R7, R30, R7, !PT ;  /* 0x000000071e077209 */ /* 0x001fe20007810000 */
[----:B------:R0:W-:Y:S06]  /*a0d0*/  BAR.ARV R168, 0x100 ;  /* 0x000400a80000751d */ /* 0x0001ec0000002000 */
[C---:B------:R-:W-:Y:S01]  /*a0e0*/  FMUL.FTZ R15, R7.reuse, R6 ;  /* 0x00000006070f7220 */ /* 0x040fe20000410000 */
[----:B------:R-:W-:-:S04]  /*a0f0*/  FSETP.NEU.FTZ.AND P2, PT, R7, -INF , PT ;  /* 0xff8000000700780b */ /* 0x000fc80003f5d000 */
[----:B------:R-:W-:-:S05]  /*a100*/  FSEL R15, R15, RZ, P2 ;  /* 0x000000ff0f0f7208 */ /* 0x000fca0001000000 */
[-CC-:B------:R-:W-:Y:S01]  /*a110*/  FFMA.FTZ R28, R20, R6.reuse, -R15.reuse ;  /* 0x00000006141c7223 */ /* 0x180fe2000001080f */
[-CC-:B------:R-:W-:Y:S01]  /*a120*/  FFMA.FTZ R24, R24, R6.reuse, -R15.reuse ;  /* 0x0000000618187223 */ /* 0x180fe2000001080f */
[-CC-:B------:R-:W-:Y:S01]  /*a130*/  FFMA.FTZ R172, R26, R6.reuse, -R15.reuse ;  /* 0x000000061aac7223 */ /* 0x180fe2000001080f */
[--C-:B------:R-:W-:Y:S01]  /*a140*/  FFMA.FTZ R4, R4, R6, -R15.reuse ;  /* 0x0000000604047223 */ /* 0x100fe2000001080f */
[----:B--2---:R-:W-:Y:S01]  /*a150*/  FMNMX.FTZ R167, R31, R32, !PT ;  /* 0x000000201fa77209 */ /* 0x004fe20007810000 */
[----:B------:R2:W-:Y:S01]  /*a160*/  MUFU.EX2 R33, R24 ;  /* 0x0000001800217308 */ /* 0x0005e20000000800 */
[-CC-:B------:R-:W-:Y:S01]  /*a170*/  FFMA.FTZ R160, R160, R6.reuse, -R15.reuse ;  /* 0x00000006a0a07223 */ /* 0x180fe2000001080f */
[-CC-:B------:R-:W-:Y:S01]  /*a180*/  FFMA.FTZ R3, R3, R6.reuse, -R15.reuse ;  /* 0x0000000603037223 */ /* 0x180fe2000001080f */
[C---:B------:R-:W-:Y:S01]  /*a190*/  FSETP.NEU.FTZ.AND P2, PT, R167.reuse, -INF , PT ;  /* 0xff800000a700780b */ /* 0x040fe20003f5d000 */
[-C--:B------:R-:W-:Y:S01]  /*a1a0*/  FMUL.FTZ R20, R167, R6.reuse ;  /* 0x00000006a7147220 */ /* 0x080fe20000410000 */
[-CC-:B------:R-:W-:Y:S01]  /*a1b0*/  FFMA.FTZ R11, R11, R6.reuse, -R15.reuse ;  /* 0x000000060b0b7223 */ /* 0x180fe2000001080f */
[-CC-:B------:R-:W-:Y:S01]  /*a1c0*/  FFMA.FTZ R12, R12, R6.reuse, -R15.reuse ;  /* 0x000000060c0c7223 */ /* 0x180fe2000001080f */
[----:B------:R-:W-:Y:S01]  /*a1d0*/  FFMA.FTZ R190, R190, R6, -R15 ;  /* 0x00000006bebe7223 */ /* 0x000fe2000001080f */
[----:B------:R3:W-:Y:S01]  /*a1e0*/  MUFU.EX2 R152, R4 ;  /* 0x0000000400987308 */ /* 0x0007e20000000800 */
[----:B------:R-:W-:Y:S01]  /*a1f0*/  FSEL R20, R20, RZ, P2 ;  /* 0x000000ff14147208 */ /* 0x000fe20001000000 */
[----:B--2---:R-:W-:-:S02]  /*a200*/  @!P1 VIADD R24, R0, 0x32440 ;  /* 0x0003244000189836 */ /* 0x004fc40000000000 */
[-CC-:B------:R-:W-:Y:S01]  /*a210*/  FFMA.FTZ R187, R187, R6.reuse, -R15.reuse ;  /* 0x00000006bbbb7223 */ /* 0x180fe2000001080f */
[-CC-:B------:R-:W-:Y:S01]  /*a220*/  FFMA.FTZ R182, R182, R6.reuse, -R15.reuse ;  /* 0x00000006b6b67223 */ /* 0x180fe2000001080f */
[-C--:B------:R-:W-:Y:S01]  /*a230*/  FFMA.FTZ R14, R14, R6.reuse, -R15 ;  /* 0x000000060e0e7223 */ /* 0x080fe2000001080f */
[-CC-:B------:R-:W-:Y:S01]  /*a240*/  FFMA.FTZ R26, R5, R6.reuse, -R20.reuse ;  /* 0x00000006051a7223 */ /* 0x180fe20000010814 */
[----:B------:R-:W-:Y:S02]  /*a250*/  IMAD.MOV.U32 R5, RZ, RZ, 0x40000040 ;  /* 0x40000040ff057424 */ /* 0x000fe400078e00ff */
[-CC-:B------:R-:W-:Y:S01]  /*a260*/  FFMA.FTZ R173, R29, R6.reuse, -R20.reuse ;  /* 0x000000061dad7223 */ /* 0x180fe20000010814 */
[-CC-:B------:R-:W-:Y:S01]  /*a270*/  FFMA.FTZ R174, R27, R6.reuse, -R20.reuse ;  /* 0x000000061bae7223 */ /* 0x180fe20000010814 */
[----:B------:R-:W-:Y:S01]  /*a280*/  FFMA.FTZ R30, R25, R6, -R20 ;  /* 0x00000006191e7223 */ /* 0x000fe20000010814 */
[----:B------:R-:W2:Y:S01]  /*a290*/  MUFU.EX2 R31, R28 ;  /* 0x0000001c001f7308 */ /* 0x000ea20000000800 */
[----:B------:R-:W-:Y:S01]  /*a2a0*/  R2UR UR7, R5 ;  /* 0x00000000050772ca */ /* 0x000fe200000e0000 */
[----:B---3--:R-:W-:Y:S01]  /*a2b0*/  IMAD R4, R200, 0xc00, R216 ;  /* 0x00000c00c8047824 */ /* 0x008fe200078e02d8 */
[----:B------:R-:W-:Y:S01]  /*a2c0*/  @!P1 PRMT R5, RZ, 0x654, R24 ;  /* 0x00000654ff059816 */ /* 0x000fe20000000018 */
[----:B------:R-:W-:-:S02]  /*a2d0*/  IMAD.MOV.U32 R25, RZ, RZ, 0x40000040 ;  /* 0x40000040ff197424 */ /* 0x000fc400078e00ff */
[-CC-:B------:R-:W-:Y:S01]  /*a2e0*/  FFMA.FTZ R163, R163, R6.reuse, -R20.reuse ;  /* 0x00000006a3a37223 */ /* 0x180fe20000010814 */
[C---:B------:R-:W-:Y:S01]  /*a2f0*/  VIADD R24, R4.reuse, 0x80 ;  /* 0x0000008004187836 */ /* 0x040fe20000000000 */
[----:B------:R3:W-:Y:S01]  /*a300*/  @!P1 SYNCS.ARRIVE.TRANS64.RED.A1T0 RZ, [R5+URZ], RZ ;  /* 0x000000ff05ff99a7 */ /* 0x0007e2000810043f */
[----:B------:R1:W-:Y:S01]  /*a310*/  BAR.SYNC.DEFER_BLOCKING R175, 0x100 ;  /* 0x000400af0000751d */ /* 0x0003e20000010000 */
[----:B------:R-:W-:Y:S01]  /*a320*/  R2UR UR6, R4 ;  /* 0x00000000040672ca */ /* 0x000fe200000e0000 */
[-CC-:B------:R-:W-:Y:S01]  /*a330*/  FFMA.FTZ R169, R169, R6.reuse, -R20.reuse ;  /* 0x00000006a9a97223 */ /* 0x180fe20000010814 */
[----:B------:R-:W-:Y:S01]  /*a340*/  R2UR UR10, R24 ;  /* 0x00000000180a72ca */ /* 0x000fe200000e0000 */
[-CC-:B------:R-:W-:Y:S01]  /*a350*/  FFMA.FTZ R166, R166, R6.reuse, -R20.reuse ;  /* 0x00000006a6a67223 */ /* 0x180fe20000010814 */
[----:B------:R-:W-:Y:S01]  /*a360*/  R2UR UR11, R25 ;  /* 0x00000000190b72ca */ /* 0x000fe200000e0000 */
[----:B------:R-:W-:Y:S01]  /*a370*/  MUFU.EX2 R26, R26 ;  /* 0x0000001a001a7308 */ /* 0x000fe20000000800 */
[-C--:B---3--:R-:W-:Y:S01]  /*a380*/  FFMA.FTZ R5, R177, R6.reuse, -R20 ;  /* 0x00000006b1057223 */ /* 0x088fe20000010814 */
[----:B-1----:R-:W-:Y:S01]  /*a390*/  FFMA.FTZ R175, R165, R6, -R15 ;  /* 0x00000006a5af7223 */ /* 0x002fe2000001080f */
[----:B--2---:R-:W-:Y:S01]  /*a3a0*/  FADD.FTZ R24, R152, R31 ;  /* 0x0000001f98187221 */ /* 0x004fe20000010000 */
[----:B------:R-:W-:Y:S01]  /*a3b0*/  F2FP.F16.F32.PACK_AB R152, R31, R152 ;  /* 0x000000981f98723e */ /* 0x000fe200000000ff */
[-CC-:B------:R-:W-:Y:S01]  /*a3c0*/  FFMA.FTZ R165, R162, R6.reuse, -R15.reuse ;  /* 0x00000006a2a57223 */ /* 0x180fe2000001080f */
[-CC-:B------:R-:W-:Y:S01]  /*a3d0*/  FFMA.FTZ R162, R157, R6.reuse, -R15.reuse ;  /* 0x000000069da27223 */ /* 0x180fe2000001080f */
[----:B------:R-:W-:Y:S01]  /*a3e0*/  FADD.FTZ R193, R33, R24 ;  /* 0x0000001821c17221 */ /* 0x000fe20000010000 */
[----:B------:R-:W1:Y:S01]  /*a3f0*/  MUFU.EX2 R153, R30 ;  /* 0x0000001e00997308 */ /* 0x000e620000000800 */
        /* <DEDUP_REMOVED lines=8> */
[-CC-:B------:R-:W-:Y:S01]  /*a480*/  FFMA.FTZ R21, R171, R6.reuse, -R20.reuse ;  /* 0x00000006ab157223 */ /* 0x180fe20000010814 */
[-C--:B------:R-:W-:Y:S01]  /*a490*/  FFMA.FTZ R171, R9, R6.reuse, -R15 ;  /* 0x0000000609ab7223 */ /* 0x080fe2000001080f */
[-CC-:B------:R-:W-:Y:S01]  /*a4a0*/  FFMA.FTZ R176, R176, R6.reuse, -R20.reuse ;  /* 0x00000006b0b07223 */ /* 0x180fe20000010814 */
[-CC-:B------:R-:W-:Y:S01]  /*a4b0*/  FFMA.FTZ R177, R8, R6.reuse, -R20.reuse ;  /* 0x0000000608b17223 */ /* 0x180fe20000010814 */
[-CC-:B------:R-:W-:Y:S01]  /*a4c0*/  FFMA.FTZ R10, R10, R6.reuse, -R20.reuse ;  /* 0x000000060a0a7223 */ /* 0x180fe20000010814 */
[----:B------:R-:W-:Y:S01]  /*a4d0*/  FFMA.FTZ R13, R13, R6, -R20 ;  /* 0x000000060d0d7223 */ /* 0x000fe20000010814 */
[----:B------:R-:W-:Y:S01]  /*a4e0*/  VIADD R8, R4, 0x180 ;  /* 0x0000018004087836 */ /* 0x000fe20000000000 */
[----:B------:R-:W3:Y:S01]  /*a4f0*/  MUFU.EX2 R173, R173 ;  /* 0x000000ad00ad7308 */ /* 0x000ee20000000800 */
[----:B-1----:R-:W-:Y:S01]  /*a500*/  FADD.FTZ R194, R26, R153 ;  /* 0x000000991ac27221 */ /* 0x002fe20000010000 */
[----:B------:R-:W-:Y:S01]  /*a510*/  F2FP.F16.F32.PACK_AB R153, R153, R26 ;  /* 0x0000001a9999723e */ /* 0x000fe200000000ff */
[----:B------:R-:W-:-:S02]  /*a520*/  IMAD.MOV.U32 R9, RZ, RZ, 0x40000040 ;  /* 0x40000040ff097424 */ /* 0x000fc400078e00ff */
[-CC-:B------:R-:W-:Y:S01]  /*a530*/  FFMA.FTZ R181, R181, R6.reuse, -R20.reuse ;  /* 0x00000006b5b57223 */ /* 0x180fe20000010814 */
[-CC-:B------:R-:W-:Y:S01]  /*a540*/  FFMA.FTZ R180, R180, R6.reuse, -R20.reuse ;  /* 0x00000006b4b47223 */ /* 0x180fe20000010814 */
[-C--:B------:R-:W-:Y:S01]  /*a550*/  FFMA.FTZ R179, R179, R6.reuse, -R20 ;  /* 0x00000006b3b37223 */ /* 0x080fe20000010814 */
[----:B------:R-:W-:Y:S01]  /*a560*/  ISETP.GE.AND P2, PT, R195, 0x61, PT ;  /* 0x00000061c300780c */ /* 0x000fe20003f46270 */
[----:B------:R-:W1:Y:S01]  /*a570*/  MUFU.EX2 R174, R174 ;  /* 0x000000ae00ae7308 */ /* 0x000e620000000800 */
[C---:B--2---:R-:W-:Y:S01]  /*a580*/  F2FP.F16.F32.PACK_AB R154, R172.reuse, R33 ;  /* 0x00000021ac9a723e */ /* 0x044fe200000000ff */
[----:B------:R-:W-:Y:S01]  /*a590*/  FADD.FTZ R193, R172, R193 ;  /* 0x000000c1acc17221 */ /* 0x000fe20000010000 */
[----:B------:R-:W-:Y:S01]  /*a5a0*/  FFMA.FTZ R172, R184, R6, -R15 ;  /* 0x00000006b8ac7223 */ /* 0x000fe2000001080f */
[----:B------:R-:W-:-:S04]  /*a5b0*/  @!P1 VIADD R0, R0, 0x32460 ;  /* 0x0003246000009836 */ /* 0x000fc80000000000 */
[----:B------:R-:W2:Y:S01]  /*a5c0*/  MUFU.EX2 R175, R175 ;  /* 0x000000af00af7308 */ /* 0x000ea20000000800 */
[----:B---3--:R-:W-:Y:S01]  /*a5d0*/  FADD.FTZ R194, R173, R194 ;  /* 0x000000c2adc27221 */ /* 0x008fe20000010000 */
[----:B------:R-:W-:-:S06]  /*a5e0*/  @!P1 PRMT R0, RZ, 0x654, R0 ;  /* 0x00000654ff009816 */ /* 0x000fcc0000000000 */
[----:B------:R-:W3:Y:S01]  /*a5f0*/  MUFU.EX2 R165, R165 ;  /* 0x000000a500a57308 */ /* 0x000ee20000000800 */
[C---:B-1----:R-:W-:Y:S01]  /*a600*/  F2FP.F16.F32.PACK_AB R155, R174.reuse, R173 ;  /* 0x000000adae9b723e */ /* 0x042fe200000000ff */
[----:B------:R-:W-:Y:S01]  /*a610*/  FADD.FTZ R194, R174, R194 ;  /* 0x000000c2aec27221 */ /* 0x000fe20000010000 */
[-C--:B------:R-:W-:Y:S01]  /*a620*/  FFMA.FTZ R173, R183, R6.reuse, -R15 ;  /* 0x00000006b7ad7223 */ /* 0x080fe2000001080f */
[-CC-:B------:R-:W-:Y:S01]  /*a630*/  FFMA.FTZ R174, R192, R6.reuse, -R20.reuse ;  /* 0x00000006c0ae7223 */ /* 0x180fe20000010814 */
[----:B------:R-:W-:Y:S01]  /*a640*/  WARPGROUP.ARRIVE ;  /* 0x00000000000079c5 */ /* 0x000fe20000000000 */
[----:B------:R-:W-:Y:S02]  /*a650*/  FFMA.FTZ R183, R191, R6, -R20 ;  /* 0x00000006bfb77223 */ /* 0x000fe40000010814 */
[----:B------:R-:W1:Y:S01]  /*a660*/  MUFU.EX2 R162, R162 ;  /* 0x000000a200a27308 */ /* 0x000e620000000800 */
[----:B--2---:R-:W-:Y:S02]  /*a670*/  FADD.FTZ R193, R175, R193 ;  /* 0x000000c1afc17221 */ /* 0x004fe40000010000 */
[----:B------:R-:W-:Y:S05]  /*a680*/  HGMMA.64x256x16.F32 R24, R152, gdesc[UR4].tnspB, RZ, !UPT, gsb0 ;  /* 0x43e0000498187df0 */ /* 0x000fea000c0008ff */
[----:B------:R-:W2:Y:S01]  /*a690*/  MUFU.EX2 R157, R157 ;  /* 0x0000009d009d7308 */ /* 0x000ea20000000800 */
[----:B---3--:R-:W-:-:S07]  /*a6a0*/  FADD.FTZ R193, R165, R193 ;  /* 0x000000c1a5c17221 */ /* 0x008fce0000010000 */
[----:B------:R-:W3:Y:S01]  /*a6b0*/  MUFU.EX2 R164, R164 ;  /* 0x000000a400a47308 */ /* 0x000ee20000000800 */
[----:B-1----:R-:W-:-:S07]  /*a6c0*/  FADD.FTZ R193, R162, R193 ;  /* 0x000000c1a2c17221 */ /* 0x002fce0000010000 */
[----:B------:R-:W1:Y:S01]  /*a6d0*/  MUFU.EX2 R163, R163 ;  /* 0x000000a300a37308 */ /* 0x000e620000000800 */
[----:B--2---:R-:W-:-:S07]  /*a6e0*/  FADD.FTZ R193, R157, R193 ;  /* 0x000000c19dc17221 */ /* 0x004fce0000010000 */
        /* <DEDUP_REMOVED lines=10> */
[----:B------:R-:W-:Y:S01]  /*a790*/  MUFU.EX2 R156, R156 ;  /* 0x0000009c009c7308 */ /* 0x000fe20000000800 */
[----:B--2---:R-:W-:-:S07]  /*a7a0*/  FADD.FTZ R193, R160, R193 ;  /* 0x000000c1a0c17221 */ /* 0x004fce0000010000 */
[----:B------:R-:W1:Y:S01]  /*a7b0*/  MUFU.EX2 R170, R170 ;  /* 0x000000aa00aa7308 */ /* 0x000e620000000800 */
[----:B---3--:R-:W-:-:S07]  /*a7c0*/  FADD.FTZ R193, R158, R193 ;  /* 0x000000c19ec17221 */ /* 0x008fce0000010000 */
[----:B------:R-:W2:Y:S08]  /*a7d0*/  MUFU.EX2 R169, R169 ;  /* 0x000000a900a97308 */ /* 0x000eb00000000800 */
[----:B------:R-:W-:Y:S01]  /*a7e0*/  MUFU.EX2 R166, R166 ;  /* 0x000000a600a67308 */ /* 0x000fe20000000800 */
[----:B-1----:R-:W-:-:S07]  /*a7f0*/  FADD.FTZ R194, R170, R194 ;  /* 0x000000c2aac27221 */ /* 0x002fce0000010000 */
[----:B------:R-:W1:Y:S01]  /*a800*/  MUFU.EX2 R21, R21 ;  /* 0x0000001500157308 */ /* 0x000e620000000800 */
[----:B--2---:R-:W-:-:S07]  /*a810*/  FADD.FTZ R194, R169, R194 ;  /* 0x000000c2a9c27221 */ /* 0x004fce0000010000 */
[----:B------:R-:W2:Y:S08]  /*a820*/  MUFU.EX2 R3, R3 ;  /* 0x0000000300037308 */ /* 0x000eb00000000800 */
[----:B------:R-:W-:Y:S08]  /*a830*/  MUFU.EX2 R171, R171 ;  /* 0x000000ab00ab7308 */ /* 0x000ff00000000800 */
[----:B------:R-:W-:Y:S08]  /*a840*/  MUFU.EX2 R11, R11 ;  /* 0x0000000b000b7308 */ /* 0x000ff00000000800 */
[----:B------:R-:W-:Y:S08]  /*a850*/  MUFU.EX2 R12, R12 ;  /* 0x0000000c000c7308 */ /* 0x000ff00000000800 */
[----:B------:R-:W3:Y:S08]  /*a860*/  MUFU.EX2 R176, R176 ;  /* 0x000000b000b07308 */ /* 0x000ef00000000800 */
[----:B------:R-:W4:Y:S08]  /*a870*/  MUFU.EX2 R177, R177 ;  /* 0x000000b100b17308 */ /* 0x000f300000000800 */
[----:B------:R-:W5:Y:S08]  /*a880*/  MUFU.EX2 R10, R10 ;  /* 0x0000000a000a7308 */ /* 0x000f700000000800 */
[----:B------:R-:W0:Y:S08]  /*a890*/  MUFU.EX2 R13, R13 ;  /* 0x0000000d000d7308 */ /* 0x000e300000000800 */
[----:B------:R-:W-:Y:S08]  /*a8a0*/  MUFU.EX2 R172, R172 ;  /* 0x000000ac00ac7308 */ /* 0x000ff00000000800 */
        /* <DEDUP_REMOVED lines=9> */
[----:B------:R-:W-:Y:S01]  /*a940*/  MUFU.EX2 R179, R179 ;  /* 0x000000b300b37308 */ /* 0x000fe20000000800 */
[----:B------:R-:W-:-:S02]  /*a950*/  WARPGROUP.DEPBAR.LE gsb0, 0x0 ;  /* 0x00008000000079c5 */ /* 0x000fc40000010000 */
[----:B------:R-:W-:Y:S01]  /*a960*/  F2FP.F16.F32.PACK_AB R152, R165, R175 ;  /* 0x000000afa598723e */ /* 0x000fe200000000ff */
[--C-:B------:R-:W-:Y:S01]  /*a970*/  FFMA.FTZ R175, R189, R6, -R20.reuse ;  /* 0x00000006bdaf7223 */ /* 0x100fe20000010814 */
[----:B------:R-:W-:Y:S01]  /*a980*/  F2FP.F16.F32.PACK_AB R153, R163, R164 ;  /* 0x000000a4a399723e */ /* 0x000fe200000000ff */
[--C-:B------:R-:W-:Y:S01]  /*a990*/  FFMA.FTZ R164, R188, R6, -R20.reuse ;  /* 0x00000006bca47223 */ /* 0x100fe20000010814 */
[----:B------:R-:W-:Y:S01]  /*a9a0*/  F2FP.F16.F32.PACK_AB R154, R157, R162 ;  /* 0x000000a29d9a723e */ /* 0x000fe200000000ff */
[----:B------:R-:W-:Y:S01]  /*a9b0*/  FFMA.FTZ R20, R178, R6, -R20 ;  /* 0x00000006b2147223 */ /* 0x000fe20000010814 */
[----:B------:R-:W-:Y:S01]  /*a9c0*/  F2FP.F16.F32.PACK_AB R155, R5, R161 ;  /* 0x000000a1059b723e */ /* 0x000fe200000000ff */
[----:B------:R-:W-:Y:S01]  /*a9d0*/  MUFU.EX2 R175, R175 ;  /* 0x000000af00af7308 */ /* 0x000fe20000000800 */
[----:B------:R-:W-:Y:S02]  /*a9e0*/  IMAD.MOV.U32 R5, RZ, RZ, 0x40000040 ;  /* 0x40000040ff057424 */ /* 0x000fe400078e00ff */
[----:B------:R-:W-:-:S05]  /*a9f0*/  WARPGROUP.ARRIVE ;  /* 0x00000000000079c5 */ /* 0x000fca0000000000 */
[----:B------:R-:W-:Y:S01]  /*aa00*/  MUFU.EX2 R164, R164 ;  /* 0x000000a400a47308 */ /* 0x000fe20000000800 */
[----:B------:R-:W-:Y:S07]  /*aa10*/  HGMMA.64x256x16.F32 R24, R152, gdesc[UR8].tnspB, R24, gsb0 ;  /* 0x43e0000898187df0 */ /* 0x000fee0008000818 */
[----:B------:R-:W-:Y:S01]  /*aa20*/  MUFU.EX2 R20, R20 ;  /* 0x0000001400147308 */ /* 0x000fe20000000800 */
[----:B------:R-:W-:Y:S02]  /*aa30*/  WARPGROUP.DEPBAR.LE gsb0, 0x0 ;  /* 0x00008000000079c5 */ /* 0x000fe40000010000 */
[----:B------:R-:W-:Y:S01]  /*aa40*/  VIADD R152, R4, 0x100 ;  /* 0x0000010004987836 */ /* 0x000fe20000000000 */
[----:B------:R-:W-:Y:S01]  /*aa50*/  F2FP.F16.F32.PACK_AB R154, R156, R158 ;  /* 0x0000009e9c9a723e */ /* 0x000fe200000000ff */
[----:B------:R-:W-:Y:S01]  /*aa60*/  IMAD.MOV.U32 R153, RZ, RZ, 0x40000040 ;  /* 0x40000040ff997424 */ /* 0x000fe200078e00ff */
[----:B-1----:R-:W-:Y:S01]  /*aa70*/  F2FP.F16.F32.PACK_AB R155, R21, R166 ;  /* 0x000000a6159b723e */ /* 0x002fe200000000ff */
[----:B------:R-:W-:Y:S01]  /*aa80*/  FADD.FTZ R166, R166, R194 ;  /* 0x000000c2a6a67221 */ /* 0x000fe20000010000 */
[----:B------:R-:W-:Y:S01]  /*aa90*/  R2UR UR6, R152 ;  /* 0x00000000980672ca */ /* 0x000fe200000e0000 */
[----:B------:R-:W-:Y:S01]  /*aaa0*/  FADD.FTZ R156, R156, R193 ;  /* 0x000000c19c9c7221 */ /* 0x000fe20000010000 */
[----:B------:R-:W-:Y:S01]  /*aab0*/  R2UR UR7, R153 ;  /* 0x00000000990772ca */ /* 0x000fe200000e0000 */
[----:B------:R-:W-:Y:S01]  /*aac0*/  FADD.FTZ R166, R21, R166 ;  /* 0x000000a615a67221 */ /* 0x000fe20000010000 */
[----:B------:R-:W-:Y:S01]  /*aad0*/  F2FP.F16.F32.PACK_AB R152, R160, R159 ;  /* 0x0000009fa098723e */ /* 0x000fe200000000ff */
[----:B--2---:R-:W-:Y:S01]  /*aae0*/  FADD.FTZ R156, R3, R156 ;  /* 0x0000009c039c7221 */ /* 0x004fe20000010000 */
[----:B------:R-:W-:Y:S01]  /*aaf0*/  F2FP.F16.F32.PACK_AB R153, R169, R170 ;  /* 0x000000aaa999723e */ /* 0x000fe200000000ff */
[----:B---3--:R-:W-:-:S02]  /*ab00*/  FADD.FTZ R166, R176, R166 ;  /* 0x000000a6b0a67221 */ /* 0x008fc40000010000 */
[----:B------:R-:W-:Y:S01]  /*ab10*/  FADD.FTZ R156, R171, R156 ;  /* 0x0000009cab9c7221 */ /* 0x000fe20000010000 */
[----:B------:R-:W-:Y:S01]  /*ab20*/  WARPGROUP.ARRIVE ;  /* 0x00000000000079c5 */ /* 0x000fe20000000000 */
[----:B----4-:R-:W-:Y:S02]  /*ab30*/  FADD.FTZ R166, R177, R166 ;  /* 0x000000a6b1a67221 */ /* 0x010fe40000010000 */
[----:B------:R-:W-:Y:S02]  /*ab40*/  FADD.FTZ R156, R11, R156 ;  /* 0x0000009c0b9c7221 */ /* 0x000fe40000010000 */
[----:B-----5:R-:W-:Y:S01]  /*ab50*/  FADD.FTZ R166, R10, R166 ;  /* 0x000000a60aa67221 */ /* 0x020fe20000010000 */
[----:B------:R-:W-:Y:S01]  /*ab60*/  HGMMA.64x256x16.F32 R24, R152, gdesc[UR4].tnspB, R24, gsb0 ;  /* 0x43e0000498187df0 */ /* 0x000fe20008000818 */
[----:B------:R-:W-:Y:S01]  /*ab70*/  R2UR UR6, R8 ;  /* 0x00000000080672ca */ /* 0x000fe200000e0000 */
[C---:B------:R-:W-:Y:S01]  /*ab80*/  VIADD R8, R4.reuse, 0x200 ;  /* 0x0000020004087836 */ /* 0x040fe20000000000 */
[----:B------:R-:W-:Y:S01]  /*ab90*/  R2UR UR7, R9 ;  /* 0x00000000090772ca */ /* 0x000fe200000e0000 */
[----:B------:R-:W-:Y:S01]  /*aba0*/  VIADD R4, R4, 0x280 ;  /* 0x0000028004047836 */ /* 0x000fe20000000000 */
[----:B------:R-:W-:Y:S01]  /*abb0*/  MOV R9, 0x40000040 ;  /* 0x4000004000097802 */ /* 0x000fe20000000f00 */
[----:B------:R-:W-:-:S02]  /*abc0*/  WARPGROUP.DEPBAR.LE gsb0, 0x0 ;  /* 0x00008000000079c5 */ /* 0x000fc40000010000 */
[----:B------:R-:W-:Y:S01]  /*abd0*/  F2FP.F16.F32.PACK_AB R152, R171, R3 ;  /* 0x00000003ab98723e */ /* 0x000fe200000000ff */
[C---:B------:R-:W-:Y:S01]  /*abe0*/  FADD.FTZ R3, R12.reuse, R156 ;  /* 0x0000009c0c037221 */ /* 0x040fe20000010000 */
[----:B------:R-:W-:Y:S02]  /*abf0*/  F2FP.F16.F32.PACK_AB R153, R177, R176 ;  /* 0x000000b0b199723e */ /* 0x000fe400000000ff */
[----:B------:R-:W-:Y:S02]  /*ac00*/  F2FP.F16.F32.PACK_AB R154, R12, R11 ;  /* 0x0000000b0c9a723e */ /* 0x000fe400000000ff */
[C---:B0-----:R-:W-:Y:S01]  /*ac10*/  F2FP.F16.F32.PACK_AB R155, R13.reuse, R10 ;  /* 0x0000000a0d9b723e */ /* 0x041fe200000000ff */
[----:B------:R-:W-:-:S03]  /*ac20*/  FADD.FTZ R13, R13, R166 ;  /* 0x000000a60d0d7221 */ /* 0x000fc60000010000 */
[----:B------:R-:W-:-:S10]  /*ac30*/  WARPGROUP.ARRIVE ;  /* 0x00000000000079c5 */ /* 0x000fd40000000000 */
[----:B------:R-:W-:Y:S01]  /*ac40*/  HGMMA.64x256x16.F32 R24, R152, gdesc[UR4].tnspB, R24, gsb0 ;  /* 0x43e0000498187df0 */ /* 0x000fe20008000818 */
[----:B------:R-:W-:Y:S01]  /*ac50*/  R2UR UR6, R8 ;  /* 0x00000000080672ca */ /* 0x000fe200000e0000 */
[-CC-:B------:R-:W-:Y:S01]  /*ac60*/  FFMA.FTZ R8, R186, R6.reuse, -R15.reuse ;  /* 0x00000006ba087223 */ /* 0x180fe2000001080f */
[----:B------:R-:W-:Y:S01]  /*ac70*/  R2UR UR7, R9 ;  /* 0x00000000090772ca */ /* 0x000fe200000e0000 */
[----:B------:R-:W-:-:S04]  /*ac80*/  FFMA.FTZ R9, R185, R6, -R15 ;  /* 0x00000006b9097223 */ /* 0x000fc8000001080f */
[----:B------:R-:W-:Y:S08]  /*ac90*/  MUFU.EX2 R8, R8 ;  /* 0x0000000800087308 */ /* 0x000ff00000000800 */
[----:B------:R-:W0:Y:S01]  /*aca0*/  MUFU.EX2 R9, R9 ;  /* 0x0000000900097308 */ /* 0x000e220000000800 */
[----:B------:R-:W-:Y:S02]  /*acb0*/  WARPGROUP.DEPBAR.LE gsb0, 0x0 ;  /* 0x00008000000079c5 */ /* 0x000fe40000010000 */
[----:B0-----:R-:W-:Y:S01]  /*acc0*/  F2FP.F16.F32.PACK_AB R152, R9, R8 ;  /* 0x000000080998723e */ /* 0x001fe200000000ff */
        /* <DEDUP_REMOVED lines=11> */
[----:B------:R-:W-:Y:S01]  /*ad80*/  FADD.FTZ R164, R164, R183 ;  /* 0x000000b7a4a47221 */ /* 0x000fe20000010000 */
[----:B------:R-:W-:Y:S01]  /*ad90*/  HGMMA.64x256x16.F32 R24, R152, gdesc[UR4].tnspB, R24, gsb0 ;  /* 0x43e0000498187df0 */ /* 0x000fe20008000818 */
[----:B------:R-:W-:Y:S02]  /*ada0*/  R2UR UR6, R4 ;  /* 0x00000000040672ca */ /* 0x000fe400000e0000 */
[----:B------:R-:W-:Y:S01]  /*adb0*/  R2UR UR7, R5 ;  /* 0x00000000050772ca */ /* 0x000fe200000e0000 */
        /* <DEDUP_REMOVED lines=13> */
[----:B------:R-:W-:-:S07]  /*ae90*/  FADD.FTZ R10, R20, R179 ;  /* 0x000000b3140a7221 */ /* 0x000fce0000010000 */
[----:B------:R-:W-:Y:S03]  /*aea0*/  HGMMA.64x256x16.F32 R24, R152, gdesc[UR4].tnspB, R24, gsb0 ;  /* 0x43e0000498187df0 */ /* 0x000fe60008000818 */
[----:B------:R-:W-:Y:S02]  /*aeb0*/  WARPGROUP.DEPBAR.LE gsb0, 0x0 ;  /* 0x00008000000079c5 */ /* 0x000fe40000010000 */
[----:B------:R0:W-:Y:S01]  /*aec0*/  @!P1 SYNCS.ARRIVE.TRANS64.RED.A1T0 RZ, [R0+URZ], RZ ;  /* 0x000000ff00ff99a7 */ /* 0x0001e2000810043f */
[----:B------:R-:W-:Y:S05]  /*aed0*/  @!P2 BRA `(.L_x_1406) ;  /* 0x0000002c0098a947 */ /* 0x000fea0003800000 */
[----:B0-----:R-:W-:Y:S02]  /*aee0*/  VIADD R0, R196, 0xfffffffe ;  /* 0xfffffffec4007836 */ /* 0x001fe40000000000 */
[----:B------:R-:W-:Y:S02]  /*aef0*/  IMAD.MOV.U32 R4, RZ, RZ, R167 ;  /* 0x000000ffff047224 */ /* 0x000fe400078e00a7 */
[----:B------:R-:W-:-:S07]  /*af00*/  IMAD.MOV.U32 R5, RZ, RZ, R7 ;  /* 0x000000ffff057224 */ /* 0x000fce00078e0007 */
.L_x_1416:
[----:B------:R-:W-:Y:S01]  /*af10*/  VIADD R200, R200, 0x1 ;  /* 0x00000001c8c87836 */ /* 0x000fe20000000000 */
[----:B------:R-:W-:Y:S05]  /*af20*/  YIELD ;  /* 0x0000000000007946 */ /* 0x000fea0003800000 */
[----:B------:R-:W-:Y:S02]  /*af30*/  ISETP.NE.AND P3, PT, R200, 0x2, PT ;  /* 0x00000002c800780c */ /* 0x000fe40003f65270 */
[C---:B------:R-:W-:Y:S01]  /*af40*/  ISETP.GT.AND P2, PT, R0.reuse, RZ, PT ;  /* 0x000000ff0000720c */ /* 0x040fe20003f44270 */
[----:B------:R-:W-:Y:S01]  /*af50*/  VIADD R0, R0, 0xffffffff ;  /* 0xffffffff00007836 */ /* 0x000fe20000000000 */
[----:B-1----:R-:W-:-:S02]  /*af60*/  SEL R3, RZ, 0x1, P3 ;  /* 0x00000001ff037807 */ /* 0x002fc40001800000 */
[----:B------:R-:W-:Y:S02]  /*af70*/  SEL R200, R200, RZ, P3 ;  /* 0x000000ffc8c87207 */ /* 0x000fe40001800000 */
[----:B------:R-:W-:Y:S01]  /*af80*/  LOP3.LUT R204, R204, R3, RZ, 0x3c, !PT ;  /* 0x00000003cccc7212 */ /* 0x000fe200078e3cff */
[----:B------:R-:W-:Y:S06]  /*af90*/  @!P0 BRA `(.L_x_1407) ;  /* 0x0000000000048947 */ /* 0x000fec0003800000 */
[----:B------:R-:W-:Y:S01]  /*afa0*/  BPT.TRAP 0x1 ;  /* 0x000000040000795c */ /* 0x000fe20000300000 */
.L_x_1407:
[----:B------:R-:W-:Y:S01]  /*afb0*/  IMAD R3, R200, 0x8, R18 ;  /* 0x00000008c8037824 */ /* 0x000fe200078e0212 */
[----:B------:R-:W-:-:S04]  /*afc0*/  SHF.L.U32 R6, R204, 0x1f, RZ ;  /* 0x0000001fcc067819 */ /* 0x000fc800000006ff */
[----:B------:R0:W1:Y:S01]  /*afd0*/  SYNCS.PHASECHK.TRANS64.TRYWAIT P3, [R3+URZ+0x32430], R6 ;  /* 0x03243006030075a7 */ /* 0x000062000806017f */
[----:B------:R-:W-:Y:S05]  /*afe0*/  @!P0 BRA `(.L_x_1408) ;  /* 0x0000000000048947 */ /* 0x000fea0003800000 */
[----:B------:R-:W-:Y:S01]  /*aff0*/  BPT.TRAP 0x1 ;  /* 0x000000040000795c */ /* 0x000fe20000300000 */
.L_x_1408:
[----:B------:R-:W-:Y:S02]  /*b000*/  IMAD R14, R200, 0x300, R217 ;  /* 0x00000300c80e7824 */ /* 0x000fe400078e02d9 */
[----:B------:R-:W-:Y:S01]  /*b010*/  IMAD.MOV.U32 R15, RZ, RZ, 0x40000040 ;  /* 0x40000040ff0f7424 */ /* 0x000fe200078e00ff */
[----:B-1----:R-:W-:Y:S06]  /*b020*/  @P3 BRA `(.L_x_1409) ;  /* 0x0000000000083947 */ /* 0x002fec0003800000 */
[----:B------:R-:W1:Y:S02]  /*b030*/  SYNCS.PHASECHK.TRANS64.TRYWAIT P3, [R3+URZ+0x32430], R6 ;  /* 0x03243006030075a7 */ /* 0x000e64000806017f */
[----:B-1----:R-:W-:Y:S05]  /*b040*/  @!P3 BRA `(.L_x_1410) ;  /* 0x000000ec00e8b947 */ /* 0x002fea0003800000 */
.L_x_1409:
[----:B------:R-:W2:Y:S04]  /*b050*/  LDL.64 R152, [R1+0x70] ;  /* 0x0000700001987983 */ /* 0x000ea80000100a00 */
[----:B------:R-:W3:Y:S04]  /*b060*/  LDL.64 R208, [R1+0x68] ;  /* 0x0000680001d07983 */ /* 0x000ee80000100a00 */
[----:B------:R-:W4:Y:S01]  /*b070*/  LDL.64 R206, [R1+0x60] ;  /* 0x0000600001ce7983 */ /* 0x000f220000100a00 */
[----:B------:R-:W-:Y:S05]  /*b080*/  WARPSYNC.ALL ;  /* 0x0000000000007948 */ /* 0x000fea0003800000 */
[----:B------:R-:W5:Y:S01]  /*b090*/  LDL.64 R20, [R1+0x58] ;  /* 0x0000580001147983 */ /* 0x000f620000100a00 */
[C---:B------:R-:W-:Y:S01]  /*b0a0*/  R2UR UR18, R14.reuse ;  /* 0x000000000e1272ca */ /* 0x040fe200000e0000 */
[C---:B------:R-:W-:Y:S01]  /*b0b0*/  VIADD R12, R14.reuse, 0x2 ;  /* 0x000000020e0c7836 */ /* 0x040fe20000000000 */
[----:B------:R-:W-:Y:S01]  /*b0c0*/  R2UR UR19, R15 ;  /* 0x000000000f1372ca */ /* 0x000fe200000e0000 */
[----:B------:R-:W-:Y:S01]  /*b0d0*/  IMAD.MOV.U32 R13, RZ, RZ, 0x40000040 ;  /* 0x40000040ff0d7424 */ /* 0x000fe200078e00ff */
[----:B------:R-:W-:Y:S01]  /*b0e0*/  MOV R9, 0x40000040 ;  /* 0x4000004000097802 */ /* 0x000fe20000000f00 */
[----:B------:R-:W-:Y:S01]  /*b0f0*/  VIADD R8, R14, 0x4 ;  /* 0x000000040e087836 */ /* 0x000fe20000000000 */
[----:B------:R-:W-:Y:S01]  /*b100*/  R2UR UR14, R12 ;  /* 0x000000000c0e72ca */ /* 0x000fe200000e0000 */
[----:B------:R-:W-:Y:S01]  /*b110*/  VIADD R14, R14, 0x6 ;  /* 0x000000060e0e7836 */ /* 0x000fe20000000000 */
[----:B------:R-:W-:Y:S01]  /*b120*/  R2UR UR15, R13 ;  /* 0x000000000d0f72ca */ /* 0x000fe200000e0000 */
[----:B------:R-:W-:Y:S01]  /*b130*/  IMAD.MOV.U32 R15, RZ, RZ, 0x40000040 ;  /* 0x40000040ff0f7424 */ /* 0x000fe200078e00ff */
[----:B------:R-:W-:-:S02]  /*b140*/  R2UR UR10, R8 ;  /* 0x00000000080a72ca */ /* 0x000fc400000e0000 */
[----:B------:R-:W-:Y:S02]  /*b150*/  R2UR UR11, R9 ;  /* 0x00000000090b72ca */ /* 0x000fe400000e0000 */
[----:B------:R-:W-:Y:S02]  /*b160*/  R2UR UR6, R14 ;  /* 0x000000000e0672ca */ /* 0x000fe400000e0000 */
[----:B------:R-:W-:Y:S02]  /*b170*/  R2UR UR7, R15 ;  /* 0x000000000f0772ca */ /* 0x000fe400000e0000 */
[----:B--2---:R-:W-:Y:S02]  /*b180*/  R2UR UR16, R152 ;  /* 0x00000000981072ca */ /* 0x004fe400000e0000 */
[----:B------:R-:W-:Y:S02]  /*b190*/  R2UR UR17, R153 ;  /* 0x00000000991172ca */ /* 0x000fe400000e0000 */
[----:B------:R-:W-:Y:S01]  /*b1a0*/  WARPGROUP.ARRIVE ;  /* 0x00000000000079c5 */ /* 0x000fe20000000000 */
[----:B---3--:R-:W-:-:S02]  /*b1b0*/  R2UR UR12, R208 ;  /* 0x00000000d00c72ca */ /* 0x008fc400000e0000 */
[----:B------:R-:W-:Y:S02]  /*b1c0*/  R2UR UR13, R209 ;  /* 0x00000000d10d72ca */ /* 0x000fe400000e0000 */
[----:B----4-:R-:W-:Y:S02]  /*b1d0*/  R2UR UR8, R206 ;  /* 0x00000000ce0872ca */ /* 0x010fe400000e0000 */
[----:B------:R-:W-:Y:S02]  /*b1e0*/  R2UR UR9, R207 ;  /* 0x00000000cf0972ca */ /* 0x000fe400000e0000 */
[----:B-----5:R-:W-:Y:S02]  /*b1f0*/  R2UR UR4, R20 ;  /* 0x00000000140472ca */ /* 0x020fe400000e0000 */
[----:B------:R-:W-:Y:S01]  /*b200*/  HGMMA.64x96x16.F32 R152, gdesc[UR16], RZ, !UPT, gsb0 ;  /* 0x01600000109879f0 */ /* 0x000fe2000c0008ff */
[----:B------:R-:W-:Y:S02]  /*b210*/  R2UR UR5, R21 ;  /* 0x00000000150572ca */ /* 0x000fe400000e0000 */
        /* <DEDUP_REMOVED lines=12> */
.L_x_1411:
[----:B------:R2:W3:Y:S01]  /*b2e0*/  SYNCS.PHASECHK.TRANS64.TRYWAIT P3, [R3+URZ+0x32450], R6 ;  /* 0x03245006030075a7 */ /* 0x0004e2000806017f */
[----:B------:R-:W-:Y:S05]  /*b2f0*/  @!P0 BRA `(.L_x_1412) ;  /* 0x0000000000048947 */ /* 0x000fea0003800000 */
[----:B------:R-:W-:Y:S01]  /*b300*/  BPT.TRAP 0x1 ;  /* 0x000000040000795c */ /* 0x000fe20000300000 */
.L_x_1412:
[----:B------:R-:W-:Y:S04]  /*b310*/  BSSY B0, `(.L_x_1413) ;  /* 0x0000004000007945 */ /* 0x000fe80003800000 */
[----:B---3--:R-:W-:Y:S05]  /*b320*/  @P3 BRA `(.L_x_1414) ;  /* 0x0000000000083947 */ /* 0x008fea0003800000 */
[----:B------:R-:W3:Y:S02]  /*b330*/  SYNCS.PHASECHK.TRANS64.TRYWAIT P3, [R3+URZ+0x32450], R6 ;  /* 0x03245006030075a7 */ /* 0x000ee4000806017f */
[----:B---3--:R-:W-:Y:S05]  /*b340*/  @!P3 BRA `(.L_x_1415) ;  /* 0x000000ec003cb947 */ /* 0x008fea0003800000 */
.L_x_1414:
[----:B------:R-:W-:Y:S05]  /*b350*/  BSYNC B0 ;  /* 0x0000000000007941 */ /* 0x000fea0003800000 */
.L_x_1413:
[----:B------:R-:W-:Y:S05]  /*b360*/  WARPSYNC.ALL ;  /* 0x0000000000007948 */ /* 0x000fea0003800000 */
[----:B------:R-:W4:Y:S04]  /*b370*/  LDL.64 R206, [R1+0x50] ;  /* 0x0000500001ce7983 */ /* 0x000f280000100a00 */
[----:B------:R-:W5:Y:S04]  /*b380*/  LDL.64 R12, [R1+0x48] ;  /* 0x00004800010c7983 */ /* 0x000f680000100a00 */
[----:B------:R-:W5:Y:S01]  /*b390*/  LDL.64 R20, [R1+0x40] ;  /* 0x0000400001147983 */ /* 0x000f620000100a00 */
[----:B0123--:R-:W-:-:S02]  /*b3a0*/  IMAD R6, R200, 0xc00, R218 ;  /* 0x00000c00c8067824 */ /* 0x00ffc400078e02da */
[----:B------:R-:W-:Y:S01]  /*b3b0*/  IMAD.MOV.U32 R7, RZ, RZ, 0x40000040 ;  /* 0x40000040ff077424 */ /* 0x000fe200078e00ff */
[----:B------:R-:W2:Y:S01]  /*b3c0*/  LDL.64 R14, [R1+0x38] ;  /* 0x00003800010e7983 */ /* 0x000ea20000100a00 */
[----:B------:R-:W-:Y:S01]  /*b3d0*/  WARPGROUP.ARRIVE ;  /* 0x00000000000079c5 */ /* 0x000fe20000000000 */
[C---:B------:R-:W-:Y:S01]  /*b3e0*/  R2UR UR6, R6.reuse ;  /* 0x00000000060672ca */ /* 0x040fe200000e0000 */
[----:B------:R-:W-:Y:S01]  /*b3f0*/  VIADD R8, R6, 0x2 ;  /* 0x0000000206087836 */ /* 0x000fe20000000000 */
[----:B------:R-:W-:Y:S01]  /*b400*/  R2UR UR7, R7 ;  /* 0x00000000070772ca */ /* 0x000fe200000e0000 */
[----:B------:R-:W-:Y:S01]  /*b410*/  IMAD.MOV.U32 R9, RZ, RZ, 0x40000040 ;  /* 0x40000040ff097424 */ /* 0x000fe200078e00ff */
[----:B------:R-:W3:Y:S04]  /*b420*/  LDL.64 R210, [R1+0x28] ;  /* 0x0000280001d27983 */ /* 0x000ee80000100a00 */
[----:B------:R-:W3:Y:S01]  /*b430*/  LDL.64 R208, [R1+0x20] ;  /* 0x0000200001d07983 */ /* 0x000ee20000100a00 */
[----:B----4-:R-:W-:-:S02]  /*b440*/  R2UR UR4, R206 ;  /* 0x00000000ce0472ca */ /* 0x010fc400000e0000 */
[----:B------:R-:W-:Y:S02]  /*b450*/  R2UR UR5, R207 ;  /* 0x00000000cf0572ca */ /* 0x000fe400000e0000 */
[----:B------:R-:W4:Y:S11]  /*b460*/  LDL.64 R206, [R1+0x18] ;  /* 0x0000180001ce7983 */ /* 0x000f360000100a00 */
[----:B------:R-:W-:Y:S01]  /*b470*/  HGMMA.64x96x16.F32 R152, gdesc[UR4], R152, gsb0 ;  /* 0x01600000049879f0 */ /* 0x000fe20008000898 */
[----:B-----5:R-:W-:-:S02]  /*b480*/  R2UR UR4, R12 ;  /* 0x000000000c0472ca */ /* 0x020fc400000e0000 */
[----:B------:R-:W-:Y:S02]  /*b490*/  R2UR UR5, R13 ;  /* 0x000000000d0572ca */ /* 0x000fe400000e0000 */
[----:B------:R-:W5:Y:S01]  /*b4a0*/  LDL.64 R12, [R1+0x30] ;  /* 0x00003000010c7983 */ /* 0x000f620000100a00 */
[----:B------:R-:W-:Y:S02]  /*b4b0*/  R2UR UR6, R8 ;  /* 0x00000000080672ca */ /* 0x000fe400000e0000 */
[----:B------:R-:W-:Y:S01]  /*b4c0*/  R2UR UR7, R9 ;  /* 0x00000000090772ca */ /* 0x000fe200000e0000 */
[----:B------:R-:W-:Y:S02]  /*b4d0*/  VIADD R8, R6, 0x4 ;  /* 0x0000000406087836 */ /* 0x000fe40000000000 */
[----:B------:R-:W-:Y:S01]  /*b4e0*/  IMAD.MOV.U32 R9, RZ, RZ, 0x40000040 ;  /* 0x40000040ff097424 */ /* 0x000fe200078e00ff */
[----:B------:R-:W-:Y:S02]  /*b4f0*/  WARPGROUP.DEPBAR.LE gsb0, 0x0 ;  /* 0x00008000000079c5 */ /* 0x000fe40000010000 */
[----:B------:R-:W-:-:S07]  /*b500*/  WARPGROUP.ARRIVE ;  /* 0x00000000000079c5 */ /* 0x000fce0000000000 */
[----:B------:R-:W-:Y:S01]  /*b510*/  HGMMA.64x96x16.F32 R152, gdesc[UR4], R152, gsb0 ;  /* 0x01600000049879f0 */ /* 0x000fe20008000898 */
[----:B------:R-:W-:Y:S02]  /*b520*/  R2UR UR6, R8 ;  /* 0x00000000080672ca */ /* 0x000fe400000e0000 */
[----:B------:R-:W-:Y:S02]  /*b530*/  R2UR UR7, R9 ;  /* 0x00000000090772ca */ /* 0x000fe400000e0000 */
[----:B------:R-:W-:Y:S02]  /*b540*/  R2UR UR4, R20 ;  /* 0x00000000140472ca */ /* 0x000fe400000e0000 */
[----:B------:R-:W-:Y:S01]  /*b550*/  R2UR UR5, R21 ;  /* 0x00000000150572ca */ /* 0x000fe200000e0000 */
[----:B------:R-:W-:Y:S01]  /*b560*/  VIADD R8, R6, 0x6 ;  /* 0x0000000606087836 */ /* 0x000fe20000000000 */
[----:B------:R-:W4:Y:S01]  /*b570*/  LDL.64 R20, [R1+0x10] ;  /* 0x0000100001147983 */ /* 0x000f220000100a00 */
[----:B------:R-:W-:Y:S01]  /*b580*/  IMAD.MOV.U32 R9, RZ, RZ, 0x40000040 ;  /* 0x40000040ff097424 */ /* 0x000fe200078e00ff */
[----:B------:R-:W-:-:S02]  /*b590*/  WARPGROUP.DEPBAR.LE gsb0, 0x0 ;  /* 0x00008000000079c5 */ /* 0x000fc40000010000 */
[----:B------:R-:W-:-:S07]  /*b5a0*/  WARPGROUP.ARRIVE ;  /* 0x00000000000079c5 */ /* 0x000fce0000000000 */
[----:B------:R-:W-:Y:S01]  /*b5b0*/  HGMMA.64x96x16.F32 R152, gdesc[UR4], R152, gsb0 ;  /* 0x01600000049879f0 */ /* 0x000fe20008000898 */
[----:B------:R-:W-:Y:S02]  /*b5c0*/  R2UR UR6, R8 ;  /* 0x00000000080672ca */ /* 0x000fe400000e0000 */
[----:B------:R-:W-:Y:S02]  /*b5d0*/  R2UR UR7, R9 ;  /* 0x00000000090772ca */ /* 0x000fe400000e0000 */
[----:B--2---:R-:W-:Y:S02]  /*b5e0*/  R2UR UR4, R14 ;  /* 0x000000000e0472ca */ /* 0x004fe400000e0000 */
[----:B------:R-:W-:Y:S01]  /*b5f0*/  R2UR UR5, R15 ;  /* 0x000000000f0572ca */ /* 0x000fe200000e0000 */
[----:B------:R-:W-:Y:S01]  /*b600*/  VIADD R8, R6, 0x300 ;  /* 0x0000030006087836 */ /* 0x000fe20000000000 */
[----:B------:R-:W2:Y:S01]  /*b610*/  LDL.64 R14, [R1+0x8] ;  /* 0x00000800010e7983 */ /* 0x000ea20000100a00 */
[----:B------:R-:W-:Y:S01]  /*b620*/  IMAD.MOV.U32 R9, RZ, RZ, 0x40000040 ;  /* 0x40000040ff097424 */ /* 0x000fe200078e00ff */
[----:B------:R-:W-:-:S02]  /*b630*/  WARPGROUP.DEPBAR.LE gsb0, 0x0 ;  /* 0x00008000000079c5 */ /* 0x000fc40000010000 */
[----:B------:R-:W-:-:S07]  /*b640*/  WARPGROUP.ARRIVE ;  /* 0x00000000000079c5 */ /* 0x000fce0000000000 */
[----:B------:R-:W-:Y:S01]  /*b650*/  HGMMA.64x96x16.F32 R152, gdesc[UR4], R152, gsb0 ;  /* 0x01600000049879f0 */ /* 0x000fe20008000898 */
[----:B------:R-:W-:Y:S02]  /*b660*/  R2UR UR6, R8 ;  /* 0x00000000080672ca */ /* 0x000fe400000e0000 */
[----:B------:R-:W-:Y:S02]  /*b670*/  R2UR UR7, R9 ;  /* 0x00000000090772ca */ /* 0x000fe400000e0000 */
[----:B-----5:R-:W-:Y:S02]  /*b680*/  R2UR UR4, R12 ;  /* 0x000000000c0472ca */ /* 0x020fe400000e0000 */
[----:B------:R-:W-:Y:S01]  /*b690*/  R2UR UR5, R13 ;  /* 0x000000000d0572ca */ /* 0x000fe200000e0000 */
[----:B------:R-:W-:Y:S01]  /*b6a0*/  VIADD R8, R6, 0x302 ;  /* 0x0000030206087836 */ /* 0x000fe20000000000 */
[----:B------:R-:W5:Y:S01]  /*b6b0*/  LDL.64 R12, [R1] ;  /* 0x00000000010c7983 */ /* 0x000f620000100a00 */
[----:B------:R-:W-:Y:S01]  /*b6c0*/  IMAD.MOV.U32 R9, RZ, RZ, 0x40000040 ;  /* 0x40000040ff097424 */ /* 0x000fe200078e00ff */
[----:B------:R-:W-:-:S02]  /*b6d0*/  WARPGROUP.DEPBAR.LE gsb0, 0x0 ;  /* 0x00008000000079c5 */ /* 0x000fc40000010000 */
[----:B------:R-:W-:-:S07]  /*b6e0*/  WARPGROUP.ARRIVE ;  /* 0x00000000000079c5 */ /* 0x000fce0000000000 */
[----:B------:R-:W-:Y:S01]  /*b6f0*/  HGMMA.64x96x16.F32 R152, gdesc[UR4], R152, gsb0 ;  /* 0x01600000049879f0 */ /* 0x000fe20008000898 */
[----:B------:R-:W-:Y:S02]  /*b700*/  R2UR UR6, R8 ;  /* 0x00000000080672ca */ /* 0x000fe400000e0000 */
[----:B------:R-:W-:Y:S02]  /*b710*/  R2UR UR7, R9 ;  /* 0x00000000090772ca */ /* 0x000fe400000e0000 */
[----:B---3--:R-:W-:Y:S02]  /*b720*/  R2UR UR4, R210 ;  /* 0x00000000d20472ca */ /* 0x008fe400000e0000 */
[----:B------:R-:W-:Y:S01]  /*b730*/  R2UR UR5, R211 ;  /* 0x00000000d30572ca */ /* 0x000fe200000e0000 */
[----:B------:R-:W-:Y:S02]  /*b740*/  VIADD R8, R6, 0x304 ;  /* 0x0000030406087836 */ /* 0x000fe40000000000 */
[----:B------:R-:W-:Y:S01]  /*b750*/  IMAD.MOV.U32 R9, RZ, RZ, 0x40000040 ;  /* 0x40000040ff097424 */ /* 0x000fe200078e00ff */
[----:B------:R-:W-:-:S02]  /*b760*/  WARPGROUP.DEPBAR.LE gsb0, 0x0 ;  /* 0x00008000000079c5 */ /* 0x000fc40000010000 */
[----:B------:R-:W-:-:S07]  /*b770*/  WARPGROUP.ARRIVE ;  /* 0x00000000000079c5 */ /* 0x000fce0000000000 */
[----:B------:R-:W-:Y:S01]  /*b780*/  HGMMA.64x96x16.F32 R152, gdesc[UR4], R152, gsb0 ;  /* 0x01600000049879f0 */ /* 0x000fe20008000898 */
[----:B------:R-:W-:Y:S02]  /*b790*/  R2UR UR6, R8 ;  /* 0x00000000080672ca */ /* 0x000fe400000e0000 */
[----:B------:R-:W-:Y:S02]  /*b7a0*/  R2UR UR7, R9 ;  /* 0x00000000090772ca */ /* 0x000fe400000e0000 */
[----:B------:R-:W-:Y:S02]  /*b7b0*/  R2UR UR4, R208 ;  /* 0x00000000d00472ca */ /* 0x000fe400000e0000 */
[----:B------:R-:W-:Y:S01]  /*b7c0*/  R2UR UR5, R209 ;  /* 0x00000000d10572ca */ /* 0x000fe200000e0000 */
[----:B------:R-:W-:Y:S01]  /*b7d0*/  IMAD.MOV.U32 R9, RZ, RZ, 0x40000040 ;  /* 0x40000040ff097424 */ /* 0x000fe200078e00ff */
[----:B------:R-:W-:Y:S01]  /*b7e0*/  IADD3 R8, R6, 0x306, RZ ;  /* 0x0000030606087810 */ /* 0x000fe20007ffe0ff */
[----:B------:R-:W-:-:S02]  /*b7f0*/  WARPGROUP.DEPBAR.LE gsb0, 0x0 ;  /* 0x00008000000079c5 */ /* 0x000fc40000010000 */
[----:B------:R-:W-:-:S08]  /*b800*/  WARPGROUP.ARRIVE ;  /* 0x00000000000079c5 */ /* 0x000fd00000000000 */
[----:B------:R-:W-:Y:S01]  /*b810*/  HGMMA.64x96x16.F32 R152, gdesc[UR4], R152, gsb0 ;  /* 0x01600000049879f0 */ /* 0x000fe20008000898 */
[----:B------:R-:W-:Y:S02]  /*b820*/  R2UR UR6, R8 ;  /* 0x00000000080672ca */ /* 0x000fe400000e0000 */
[----:B------:R-:W-:Y:S02]  /*b830*/  R2UR UR7, R9 ;  /* 0x00000000090772ca */ /* 0x000fe400000e0000 */
[----:B----4-:R-:W-:Y:S02]  /*b840*/  R2UR UR4, R206 ;  /* 0x00000000ce0472ca */ /* 0x010fe400000e0000 */
        /* <DEDUP_REMOVED lines=28> */
[----:B------:R-:W-:Y:S02]  /*ba10*/  VIADD R8, R6, 0x606 ;  /* 0x0000060606087836 */ /* 0x000fe40000000000 */
[----:B------:R-:W-:Y:S01]  /*ba20*/  IMAD.MOV.U32 R9, RZ, RZ, 0x40000040 ;  /* 0x40000040ff097424 */ /* 0x000fe200078e00ff */
[----:B------:R-:W-:-:S02]  /*ba30*/  WARPGROUP.DEPBAR.LE gsb0, 0x0 ;  /* 0x00008000000079c5 */ /* 0x000fc40000010000 */
[----:B------:R-:W-:-:S07]  /*ba40*/  WARPGROUP.ARRIVE ;  /* 0x00000000000079c5 */ /* 0x000fce0000000000 */
[----:B------:R-:W-:Y:S01]  /*ba50*/  HGMMA.64x96x16.F32 R152, gdesc[UR4], R152, gsb0 ;  /* 0x01600000049879f0 */ /* 0x000fe20008000898 */
[----:B------:R-:W-:Y:S02]  /*ba60*/  R2UR UR6, R8 ;  /* 0x00000000080672ca */ /* 0x000fe400000e0000 */
[----:B------:R-:W-:Y:S01]  /*ba70*/  R2UR UR7, R9 ;  /* 0x00000000090772ca */ /* 0x000fe200000e0000 */
[----:B------:R-:W-:Y:S01]  /*ba80*/  UMOV UR4, UR52 ;  /* 0x0000003400047c82 */ /* 0x000fe20008000000 */
[----:B------:R-:W-:Y:S01]  /*ba90*/  UMOV UR5, UR53 ;  /* 0x0000003500057c82 */ /* 0x000fe20008000000 */
[----:B------:R-:W-:Y:S02]  /*baa0*/  VIADD R8, R6, 0x900 ;  /* 0x0000090006087836 */ /* 0x000fe40000000000 */
[----:B------:R-:W-:Y:S01]  /*bab0*/  IMAD.MOV.U32 R9, RZ, RZ, 0x40000040 ;  /* 0x40000040ff097424 */ /* 0x000fe200078e00ff */
[----:B------:R-:W-:Y:S02]  /*bac0*/  WARPGROUP.DEPBAR.LE gsb0, 0x0 ;  /* 0x00008000000079c5 */ /* 0x000fe40000010000 */
[----:B------:R-:W-:-:S06]  /*bad0*/  WARPGROUP.ARRIVE ;  /* 0x00000000000079c5 */ /* 0x000fcc0000000000 */
        /* <DEDUP_REMOVED lines=14> */
[----:B------:R-:W-:Y:S01]  /*bbc0*/  VIADD R8, R6, 0x904 ;  /* 0x0000090406087836 */ /* 0x000fe20000000000 */
[----:B------:R-:W-:Y:S01]  /*bbd0*/  MOV R9, 0x40000040 ;  /* 0x4000004000097802 */ /* 0x000fe20000000f00 */
        /* <DEDUP_REMOVED lines=16> */
[----:B------:R-:W-:Y:S02]  /*bce0*/  WARPGROUP.DEPBAR.LE gsb0, 0x0 ;  /* 0x00008000000079c5 */ /* 0x000fe40000010000 */
[----:B------:R-:W-:-:S08]  /*bcf0*/  WARPGROUP.ARRIVE ;  /* 0x00000000000079c5 */ /* 0x000fd00000000000 */
[----:B------:R-:W-:Y:S03]  /*bd00*/  HGMMA.64x96x16.F32 R152, gdesc[UR4], R152, gsb0 ;  /* 0x01600000049879f0 */ /* 0x000fe60008000898 */
[----:B------:R-:W-:Y:S02]  /*bd10*/  WARPGROUP.DEPBAR.LE gsb0, 0x0 ;  /* 0x00008000000079c5 */ /* 0x000fe40000010000 */
[----:B------:R-:W-:Y:S01]  /*bd20*/  FMUL.FTZ R209, R152, UR38 ;  /* 0x0000002698d17c20 */ /* 0x000fe20008410000 */
[----:B------:R-:W-:Y:S01]  /*bd30*/  FMUL.FTZ R208, R153, UR38 ;  /* 0x0000002699d07c20 */ /* 0x000fe20008410000 */
[----:B------:R-:W-:-:S04]  /*bd40*/  FMUL.FTZ R207, R156, UR38 ;  /* 0x000000269ccf7c20 */ /* 0x000fc80008410000 */
[----:B------:R-:W0:Y:S01]  /*bd50*/  MUFU.TANH R209, R209 ;  /* 0x000000d100d17308 */ /* 0x000e220000002400 */
[----:B------:R-:W-:Y:S01]  /*bd60*/  FMUL.FTZ R206, R157, UR38 ;  /* 0x000000269dce7c20 */ /* 0x000fe20008410000 */
[----:B------:R-:W-:-:S06]  /*bd70*/  FMUL.FTZ R8, R160, UR38 ;  /* 0x00000026a0087c20 */ /* 0x000fcc0008410000 */
[----:B------:R-:W1:Y:S01]  /*bd80*/  MUFU.TANH R208, R208 ;  /* 0x000000d000d07308 */ /* 0x000e620000002400 */
[----:B------:R-:W-:-:S07]  /*bd90*/  FMUL.FTZ R9, R161, UR38 ;  /* 0x00000026a1097c20 */ /* 0x000fce0008410000 */
[----:B------:R-:W2:Y:S01]  /*bda0*/  MUFU.TANH R207, R207 ;  /* 0x000000cf00cf7308 */ /* 0x000ea20000002400 */
[----:B0-----:R-:W-:Y:S01]  /*bdb0*/  FMNMX.FTZ R6, R209, R5, !PT ;  /* 0x00000005d1067209 */ /* 0x001fe20007810000 */
[----:B------:R-:W-:-:S06]  /*bdc0*/  FMUL.FTZ R12, R164, UR38 ;  /* 0x00000026a40c7c20 */ /* 0x000fcc0008410000 */
[----:B------:R-:W0:Y:S01]  /*bdd0*/  MUFU.TANH R206, R206 ;  /* 0x000000ce00ce7308 */ /* 0x000e220000002400 */
[----:B-1----:R-:W-:Y:S01]  /*bde0*/  FMNMX.FTZ R6, R208, R6, !PT ;  /* 0x00000006d0067209 */ /* 0x002fe20007810000 */
[----:B------:R-:W-:-:S06]  /*bdf0*/  FMUL.FTZ R13, R165, UR38 ;  /* 0x00000026a50d7c20 */ /* 0x000fcc0008410000 */
[----:B------:R-:W1:Y:S01]  /*be00*/  MUFU.TANH R8, R8 ;  /* 0x0000000800087308 */ /* 0x000e620000002400 */
[----:B--2---:R-:W-:Y:S01]  /*be10*/  FMNMX.FTZ R6, R207, R6, !PT ;  /* 0x00000006cf067209 */ /* 0x004fe20007810000 */
[----:B------:R-:W-:-:S06]  /*be20*/  FMUL.FTZ R14, R168, UR38 ;  /* 0x00000026a80e7c20 */ /* 0x000fcc0008410000 */
        /* <DEDUP_REMOVED lines=50> */
[----:B--2---:R-:W-:-:S07]  /*c150*/  FMNMX.FTZ R6, R168, R6, !PT ;  /* 0x00000006a8067209 */ /* 0x004fce0007810000 */
[----:B------:R-:W2:Y:S01]  /*c160*/  MUFU.TANH R165, R165 ;  /* 0x000000a500a57308 */ /* 0x000ea20000002400 */
[----:B0-----:R-:W-:-:S04]  /*c170*/  FMNMX.FTZ R6, R161, R6, !PT ;  /* 0x00000006a1067209 */ /* 0x001fc80007810000 */
[----:B-1----:R-:W-:-:S04]  /*c180*/  FMNMX.FTZ R6, R164, R6, !PT ;  /* 0x00000006a4067209 */ /* 0x002fc80007810000 */
[----:B--2---:R-:W-:-:S05]  /*c190*/  FMNMX.FTZ R7, R165, R6, !PT ;  /* 0x00000006a5077209 */ /* 0x004fca0007810000 */
[----:B------:R-:W0:Y:S02]  /*c1a0*/  SHFL.BFLY PT, R6, R7, 0x2, 0x1f ;  /* 0x0c401f0007067f89 */ /* 0x000e2400000e0000 */
[----:B0-----:R-:W-:-:S05]  /*c1b0*/  FMNMX.FTZ R7, R7, R6, !PT ;  /* 0x0000000607077209 */ /* 0x001fca0007810000 */
[----:B------:R-:W0:Y:S01]  /*c1c0*/  SHFL.BFLY PT, R6, R7, 0x1, 0x1f ;  /* 0x0c201f0007067f89 */ /* 0x000e2200000e0000 */
[----:B------:R-:W-:Y:S01]  /*c1d0*/  FMUL.FTZ R212, R155, UR38 ;  /* 0x000000269bd47c20 */ /* 0x000fe20008410000 */
[----:B0-----:R-:W-:Y:S02]  /*c1e0*/  FMNMX.FTZ R7, R7, R6, !PT ;  /* 0x0000000607077209 */ /* 0x001fe40007810000 */
[----:B------:R-:W0:Y:S01]  /*c1f0*/  LDC R6, c[0x0][0xa80] ;  /* 0x0002a000ff067b82 */ /* 0x000e220000000800 */
[----:B------:R-:W-:Y:S02]  /*c200*/  FMUL.FTZ R196, R167, UR38 ;  /* 0x00000026a7c47c20 */ /* 0x000fe40008410000 */
[C---:B------:R-:W-:Y:S01]  /*c210*/  FADD.FTZ R155, -R7.reuse, R5 ;  /* 0x00000005079b7221 */ /* 0x040fe20000010100 */
[----:B------:R-:W-:Y:S01]  /*c220*/  FMUL.FTZ R188, R166, UR38 ;  /* 0x00000026a6bc7c20 */ /* 0x000fe20008410000 */
[----:B------:R-:W-:Y:S01]  /*c230*/  FMUL.FTZ R213, R154, UR38 ;  /* 0x000000269ad57c20 */ /* 0x000fe20008410000 */
[-C--:B0-----:R-:W-:Y:S01]  /*c240*/  FMUL.FTZ R167, R7, R6.reuse ;  /* 0x0000000607a77220 */ /* 0x081fe20000410000 */
[----:B------:R-:W-:-:S03]  /*c250*/  FMUL.FTZ R155, R155, R6 ;  /* 0x000000069b9b7220 */ /* 0x000fc60000410000 */
[-CC-:B------:R-:W-:Y:S01]  /*c260*/  FFMA.FTZ R209, R209, R6.reuse, -R167.reuse ;  /* 0x00000006d1d17223 */ /* 0x180fe200000108a7 */
[-CC-:B------:R-:W-:Y:S01]  /*c270*/  FFMA.FTZ R208, R208, R6.reuse, -R167.reuse ;  /* 0x00000006d0d07223 */ /* 0x180fe200000108a7 */
[-CC-:B------:R-:W-:Y:S01]  /*c280*/  FFMA.FTZ R166, R13, R6.reuse, -R167.reuse ;  /* 0x000000060da67223 */ /* 0x180fe200000108a7 */
[-CC-:B------:R-:W-:Y:S01]  /*c290*/  FFMA.FTZ R13, R152, R6.reuse, -R167.reuse ;  /* 0x00000006980d7223 */ /* 0x180fe200000108a7 */
[----:B------:R-:W-:Y:S01]  /*c2a0*/  MUFU.EX2 R155, R155 ;  /* 0x0000009b009b7308 */ /* 0x000fe20000000800 */
[-CC-:B------:R-:W-:Y:S01]  /*c2b0*/  FFMA.FTZ R207, R207, R6.reuse, -R167.reuse ;  /* 0x00000006cfcf7223 */ /* 0x180fe200000108a7 */
[----:B------:R-:W-:-:S06]  /*c2c0*/  FFMA.FTZ R206, R206, R6, -R167 ;  /* 0x00000006cece7223 */ /* 0x000fcc00000108a7 */
[----:B------:R-:W0:Y:S08]  /*c2d0*/  MUFU.EX2 R152, R209 ;  /* 0x000000d100987308 */ /* 0x000e300000000800 */
[----:B------:R-:W1:Y:S01]  /*c2e0*/  MUFU.EX2 R208, R208 ;  /* 0x000000d000d07308 */ /* 0x000e620000000800 */
[----:B------:R-:W-:-:S07]  /*c2f0*/  FMUL.FTZ R211, R158, UR38 ;  /* 0x000000269ed37c20 */ /* 0x000fce0008410000 */
[----:B------:R-:W2:Y:S01]  /*c300*/  MUFU.EX2 R154, R207 ;  /* 0x000000cf009a7308 */ /* 0x000ea20000000800 */
[----:B0-----:R-:W-:-:S07]  /*c310*/  FFMA.FTZ R11, R155, R11, R152 ;  /* 0x0000000b9b0b7223 */ /* 0x001fce0000010098 */
[----:B------:R-:W0:Y:S01]  /*c320*/  MUFU.EX2 R206, R206 ;  /* 0x000000ce00ce7308 */ /* 0x000e220000000800 */
[----:B------:R-:W-:-:S07]  /*c330*/  FMUL.FTZ R210, R159, UR38 ;  /* 0x000000269fd27c20 */ /* 0x000fce0008410000 */
[----:B------:R-:W3:Y:S01]  /*c340*/  MUFU.TANH R213, R213 ;  /* 0x000000d500d57308 */ /* 0x000ee20000002400 */
[----:B-1----:R-:W-:Y:S01]  /*c350*/  FADD.FTZ R11, R208, R11 ;  /* 0x0000000bd00b7221 */ /* 0x002fe20000010000 */
[----:B------:R-:W-:-:S06]  /*c360*/  FMUL.FTZ R197, R162, UR38 ;  /* 0x00000026a2c57c20 */ /* 0x000fcc0008410000 */
[----:B------:R-:W1:Y:S01]  /*c370*/  MUFU.TANH R212, R212 ;  /* 0x000000d400d47308 */ /* 0x000e620000002400 */
[----:B--2---:R-:W-:Y:S01]  /*c380*/  FADD.FTZ R11, R154, R11 ;  /* 0x0000000b9a0b7221 */ /* 0x004fe20000010000 */
[----:B------:R-:W-:-:S06]  /*c390*/  FMUL.FTZ R189, R163, UR38 ;  /* 0x00000026a3bd7c20 */ /* 0x000fcc0008410000 */
[----:B------:R-:W2:Y:S01]  /*c3a0*/  MUFU.TANH R211, R211 ;  /* 0x000000d300d37308 */ /* 0x000ea20000002400 */
[----:B------:R-:W-:Y:S01]  /*c3b0*/  FMUL.FTZ R181, R179, UR38 ;  /* 0x00000026b3b57c20 */ /* 0x000fe20008410000 */
[----:B0-----:R-:W-:Y:S01]  /*c3c0*/  FADD.FTZ R179, R206, R11 ;  /* 0x0000000bceb37221 */ /* 0x001fe20000010000 */
[----:B---3--:R-:W-:-:S05]  /*c3d0*/  FMNMX.FTZ R11, R213, R4, !PT ;  /* 0x00000004d50b7209 */ /* 0x008fca0007810000 */
        /* <DEDUP_REMOVED lines=12> */
[-CC-:B------:R-:W-:Y:S01]  /*c4a0*/  FFMA.FTZ R162, R9, R6.reuse, -R167.reuse ;  /* 0x0000000609a27223 */ /* 0x180fe200000108a7 */
[----:B------:R-:W-:Y:S01]  /*c4b0*/  FFMA.FTZ R9, R173, R6, -R167 ;  /* 0x00000006ad097223 */ /* 0x000fe200000108a7 */
[----:B--2---:R-:W-:-:S05]  /*c4c0*/  FMNMX.FTZ R11, R189, R11, !PT ;  /* 0x0000000bbd0b7209 */ /* 0x004fca0007810000 */
[----:B------:R-:W2:Y:S01]  /*c4d0*/  MUFU.TANH R184, R184 ;  /* 0x000000b800b87308 */ /* 0x000ea20000002400 */
[----:B------:R-:W-:Y:S01]  /*c4e0*/  FMUL.FTZ R173, R175, UR38 ;  /* 0x00000026afad7c20 */ /* 0x000fe20008410000 */
[----:B0-----:R-:W-:-:S06]  /*c4f0*/  FMNMX.FTZ R11, R188, R11, !PT ;  /* 0x0000000bbc0b7209 */ /* 0x001fcc0007810000 */
[----:B------:R-:W0:Y:S01]  /*c500*/  MUFU.TANH R185, R185 ;  /* 0x000000b900b97308 */ /* 0x000e220000002400 */
[----:B------:R-:W-:Y:S01]  /*c510*/  FMUL.FTZ R180, R178, UR38 ;  /* 0x00000026b2b47c20 */ /* 0x000fe20008410000 */
[----:B-1----:R-:W-:-:S06]  /*c520*/  FMNMX.FTZ R11, R196, R11, !PT ;  /* 0x0000000bc40b7209 */ /* 0x002fcc0007810000 */
        /* <DEDUP_REMOVED lines=22> */
[-CC-:B------:R-:W-:Y:S01]  /*c690*/  FFMA.FTZ R163, R12, R6.reuse, -R167.reuse ;  /* 0x000000060ca37223 */ /* 0x180fe200000108a7 */
[----:B------:R-:W-:Y:S01]  /*c6a0*/  FFMA.FTZ R12, R169, R6, -R167 ;  /* 0x00000006a90c7223 */ /* 0x000fe200000108a7 */
[----:B0-----:R-:W-:-:S05]  /*c6b0*/  FMNMX.FTZ R11, R178, R11, !PT ;  /* 0x0000000bb20b7209 */ /* 0x001fca0007810000 */
[----:B------:R-:W0:Y:S01]  /*c6c0*/  MUFU.TANH R176, R176 ;  /* 0x000000b000b07308 */ /* 0x000e220000002400 */
[----:B------:R-:W-:Y:S01]  /*c6d0*/  FMUL.FTZ R169, R195, UR38 ;  /* 0x00000026c3a97c20 */ /* 0x000fe20008410000 */
[----:B-1----:R-:W-:-:S06]  /*c6e0*/  FMNMX.FTZ R11, R174, R11, !PT ;  /* 0x0000000bae0b7209 */ /* 0x002fcc0007810000 */
[----:B------:R-:W1:Y:S01]  /*c6f0*/  MUFU.TANH R177, R177 ;  /* 0x000000b100b17308 */ /* 0x000e620000002400 */
[----:B------:R-:W-:Y:S01]  /*c700*/  FMUL.FTZ R170, R198, UR38 ;  /* 0x00000026c6aa7c20 */ /* 0x000fe20008410000 */
[-CC-:B------:R-:W-:Y:S01]  /*c710*/  FFMA.FTZ R158, R8, R6.reuse, -R167.reuse ;  /* 0x00000006089e7223 */ /* 0x180fe200000108a7 */
[----:B------:R-:W-:-:S05]  /*c720*/  FFMA.FTZ R8, R172, R6, -R167 ;  /* 0x00000006ac087223 */ /* 0x000fca00000108a7 */
[----:B------:R-:W3:Y:S01]  /*c730*/  MUFU.TANH R171, R171 ;  /* 0x000000ab00ab7308 */ /* 0x000ee20000002400 */
[----:B--2---:R-:W-:Y:S01]  /*c740*/  FMNMX.FTZ R11, R175, R11, !PT ;  /* 0x0000000baf0b7209 */ /* 0x004fe20007810000 */
[----:B------:R-:W-:-:S06]  /*c750*/  FMUL.FTZ R172, R199, UR38 ;  /* 0x00000026c7ac7c20 */ /* 0x000fcc0008410000 */
[----:B------:R-:W2:Y:S01]  /*c760*/  MUFU.TANH R169, R169 ;  /* 0x000000a900a97308 */ /* 0x000ea20000002400 */
[----:B0-----:R-:W-:-:S07]  /*c770*/  FMNMX.FTZ R11, R176, R11, !PT ;  /* 0x0000000bb00b7209 */ /* 0x001fce0007810000 */
[----:B------:R-:W0:Y:S01]  /*c780*/  MUFU.TANH R170, R170 ;  /* 0x000000aa00aa7308 */ /* 0x000e220000002400 */
[----:B-1----:R-:W-:-:S07]  /*c790*/  FMNMX.FTZ R11, R177, R11, !PT ;  /* 0x0000000bb10b7209 */ /* 0x002fce0007810000 */
[----:B------:R-:W1:Y:S01]  /*c7a0*/  MUFU.TANH R172, R172 ;  /* 0x000000ac00ac7308 */ /* 0x000e620000002400 */
[----:B---3--:R-:W-:-:S04]  /*c7b0*/  FMNMX.FTZ R11, R171, R11, !PT ;  /* 0x0000000bab0b7209 */ /* 0x008fc80007810000 */
[----:B--2---:R-:W-:-:S04]  /*c7c0*/  FMNMX.FTZ R11, R169, R11, !PT ;  /* 0x0000000ba90b7209 */ /* 0x004fc80007810000 */
[----:B0-----:R-:W-:Y:S01]  /*c7d0*/  FMNMX.FTZ R11, R170, R11, !PT ;  /* 0x0000000baa0b7209 */ /* 0x001fe20007810000 */
[-CC-:B------:R-:W-:Y:S01]  /*c7e0*/  FFMA.FTZ R159, R15, R6.reuse, -R167.reuse ;  /* 0x000000060f9f7223 */ /* 0x180fe200000108a7 */
[----:B------:R-:W-:Y:S02]  /*c7f0*/  FFMA.FTZ R15, R153, R6, -R167 ;  /* 0x00000006990f7223 */ /* 0x000fe400000108a7 */
[----:B-1----:R-:W-:-:S05]  /*c800*/  FMNMX.FTZ R11, R172, R11, !PT ;  /* 0x0000000bac0b7209 */ /* 0x002fca0007810000 */
[----:B------:R-:W0:Y:S01]  /*c810*/  SHFL.BFLY PT, R153, R11, 0x2, 0x1f ;  /* 0x0c401f000b997f89 */ /* 0x000e2200000e0000 */
        /* <DEDUP_REMOVED lines=10> */
[----:B0-----:R-:W-:-:S05]  /*c8c0*/  FMNMX.FTZ R153, R11, R153, !PT ;  /* 0x000000990b997209 */ /* 0x001fca0007810000 */
[----:B------:R-:W0:Y:S01]  /*c8d0*/  SHFL.BFLY PT, R167, R153, 0x1, 0x1f ;  /* 0x0c201f0099a77f89 */ /* 0x000e2200000e0000 */
[----:B------:R-:W1:Y:S01]  /*c8e0*/  S2R R209, SR_TID.X ;  /* 0x0000000000d17919 */ /* 0x000e620000002100 */
[----:B0-----:R-:W-:-:S05]  /*c8f0*/  FMNMX.FTZ R167, R153, R167, !PT ;  /* 0x000000a799a77209 */ /* 0x001fca0007810000 */
[C---:B------:R-:W-:Y:S01]  /*c900*/  FADD.FTZ R191, -R167.reuse, R4 ;  /* 0x00000004a7bf7221 */ /* 0x040fe20000010100 */
[----:B------:R-:W-:-:S03]  /*c910*/  FMUL.FTZ R192, R167, R6 ;  /* 0x00000006a7c07220 */ /* 0x000fc60000410000 */
[-C--:B------:R-:W-:Y:S01]  /*c920*/  FMUL.FTZ R191, R191, R6.reuse ;  /* 0x00000006bfbf7220 */ /* 0x080fe20000410000 */
[-CC-:B------:R-:W-:Y:S01]  /*c930*/  FFMA.FTZ R11, R213, R6.reuse, -R192.reuse ;  /* 0x00000006d50b7223 */ /* 0x180fe200000108c0 */
[----:B------:R-:W-:-:S04]  /*c940*/  FFMA.FTZ R153, R212, R6, -R192 ;  /* 0x00000006d4997223 */ /* 0x000fc800000108c0 */
[----:B------:R-:W-:Y:S08]  /*c950*/  MUFU.EX2 R191, R191 ;  /* 0x000000bf00bf7308 */ /* 0x000ff00000000800 */
[----:B------:R-:W0:Y:S08]  /*c960*/  MUFU.EX2 R11, R11 ;  /* 0x0000000b000b7308 */ /* 0x000e300000000800 */
[----:B------:R-:W2:Y:S01]  /*c970*/  MUFU.EX2 R153, R153 ;  /* 0x0000009900997308 */ /* 0x000ea20000000800 */
[--C-:B------:R-:W-:Y:S01]  /*c980*/  FFMA.FTZ R183, R173, R6, -R192.reuse ;  /* 0x00000006adb77223 */ /* 0x100fe200000108c0 */
[----:B0-----:R-:W-:Y:S01]  /*c990*/  FFMA.FTZ R173, R191, R10, R11 ;  /* 0x0000000abfad7223 */ /* 0x001fe2000001000b */
[----:B------:R-:W-:Y:S01]  /*c9a0*/  FFMA.FTZ R168, R211, R6, -R192 ;  /* 0x00000006d3a87223 */ /* 0x000fe200000108c0 */
[-C--:B------:R-:W-:Y:S01]  /*c9b0*/  FMUL.FTZ R24, R24, R155.reuse ;  /* 0x0000009b18187220 */ /* 0x080fe20000410000 */
[----:B------:R-:W-:Y:S01]  /*c9c0*/  FMUL.FTZ R25, R25, R155 ;  /* 0x0000009b19197220 */ /* 0x000fe20000410000 */
[C---:B--2---:R-:W-:Y:S01]  /*c9d0*/  FADD.FTZ R173, R153.reuse, R173 ;  /* 0x000000ad99ad7221 */ /* 0x044fe20000010000 */
[----:B------:R-:W-:Y:S01]  /*c9e0*/  F2FP.F16.F32.PACK_AB R153, R153, R11 ;  /* 0x0000000b9999723e */ /* 0x000fe200000000ff */
[----:B------:R-:W-:-:S02]  /*c9f0*/  IMAD.MOV.U32 R11, RZ, RZ, 0x40000040 ;  /* 0x40000040ff0b7424 */ /* 0x000fc400078e00ff */
        /* <DEDUP_REMOVED lines=62> */
[----:B-1----:R-:W-:Y:S01]  /*cde0*/  SHF.R.U32.HI R209, RZ, 0x7, R209 ;  /* 0x00000007ffd17819 */ /* 0x002fe200000116d1 */
[----:B------:R-:W-:Y:S01]  /*cdf0*/  @!P1 VIADD R155, R3, 0x32440 ;  /* 0x00032440039b9836 */ /* 0x000fe20000000000 */
[----:B------:R-:W-:-:S02]  /*ce00*/  R2UR UR7, R11 ;  /* 0x000000000b0772ca */ /* 0x000fc400000e0000 */
[----:B------:R0:W-:Y:S02]  /*ce10*/  MUFU.EX2 R11, R168 ;  /* 0x000000a8000b7308 */ /* 0x0001e40000000800 */
[----:B------:R-:W-:Y:S02]  /*ce20*/  @!P1 PRMT R155, RZ, 0x654, R155 ;  /* 0x00000654ff9b9816 */ /* 0x000fe4000000009b */
[----:B0-----:R-:W-:Y:S01]  /*ce30*/  IADD3 R168, -R209, 0xb, RZ ;  /* 0x0000000bd1a87810 */ /* 0x001fe20007ffe1ff */
[----:B------:R-:W-:-:S04]  /*ce40*/  FFMA.FTZ R4, R210, R6, -R192 ;  /* 0x00000006d2047223 */ /* 0x000fc800000108c0 */
[----:B------:R1:W-:Y:S06]  /*ce50*/  BAR.ARV R168, 0x100 ;  /* 0x000400a80000751d */ /* 0x0003ec0000002000 */
[----:B------:R0:W-:Y:S02]  /*ce60*/  @!P1 SYNCS.ARRIVE.TRANS64.RED.A1T0 RZ, [R155+URZ], RZ ;  /* 0x000000ff9bff99a7 */ /* 0x0001e4000810043f */
[----:B0-----:R-:W-:Y:S01]  /*ce70*/  VIADD R155, R209, 0x8 ;  /* 0x00000008d19b7836 */ /* 0x001fe20000000000 */
[----:B------:R-:W0:Y:S04]  /*ce80*/  MUFU.EX2 R4, R4 ;  /* 0x0000000400047308 */ /* 0x000e280000000800 */
[----:B------:R0:W-:Y:S01]  /*ce90*/  BAR.SYNC.DEFER_BLOCKING R155, 0x100 ;  /* 0x0004009b0000751d */ /* 0x0001e20000010000 */
[----:B------:R-:W-:-:S02]  /*cea0*/  IMAD R10, R200, 0xc00, R216 ;  /* 0x00000c00c80a7824 */ /* 0x000fc400078e02d8 */
[-C--:B------:R-:W-:Y:S01]  /*ceb0*/  FMUL.FTZ R26, R26, R191.reuse ;  /* 0x000000bf1a1a7220 */ /* 0x080fe20000410000 */
[-C--:B------:R-:W-:Y:S01]  /*cec0*/  FMUL.FTZ R27, R27, R191.reuse ;  /* 0x000000bf1b1b7220 */ /* 0x080fe20000410000 */
[-C--:B------:R-:W-:Y:S01]  /*ced0*/  FMUL.FTZ R30, R30, R191.reuse ;  /* 0x000000bf1e1e7220 */ /* 0x080fe20000410000 */
[-C--:B------:R-:W-:Y:S01]  /*cee0*/  FMUL.FTZ R31, R31, R191.reuse ;  /* 0x000000bf1f1f7220 */ /* 0x080fe20000410000 */
[----:B------:R-:W-:Y:S01]  /*cef0*/  R2UR UR6, R10 ;  /* 0x000000000a0672ca */ /* 0x000fe200000e0000 */
        /* <DEDUP_REMOVED lines=60> */
[----:B------:R-:W-:-:S02]  /*d2c0*/  F2FP.F16.F32.PACK_AB R152, R208, R152 ;  /* 0x00000098d098723e */ /* 0x000fc400000000ff */
[----:B------:R-:W-:Y:S02]  /*d2d0*/  F2FP.F16.F32.PACK_AB R154, R206, R154 ;  /* 0x0000009ace9a723e */ /* 0x000fe400000000ff */
[----:B0-----:R-:W-:-:S04]  /*d2e0*/  F2FP.F16.F32.PACK_AB R155, R4, R11 ;  /* 0x0000000b049b723e */ /* 0x001fc800000000ff */
[----:B------:R-:W-:-:S06]  /*d2f0*/  WARPGROUP.ARRIVE ;  /* 0x00000000000079c5 */ /* 0x000fcc0000000000 */
[----:B------:R-:W-:Y:S01]  /*d300*/  HGMMA.64x256x16.F32 R24, R152, gdesc[UR4].tnspB, R24, gsb0 ;  /* 0x43e0000498187df0 */ /* 0x000fe20008000818 */
[----:B------:R-:W-:Y:S01]  /*d310*/  MUFU.EX2 R191, R162 ;  /* 0x000000a200bf7308 */ /* 0x000fe20000000800 */
        /* <DEDUP_REMOVED lines=19> */
[----:B------:R-:W-:Y:S08]  /*d450*/  MUFU.EX2 R162, R189 ;  /* 0x000000bd00a27308 */ /* 0x000ff00000000800 */
[----:B------:R-:W-:Y:S08]  /*d460*/  MUFU.EX2 R192, R166 ;  /* 0x000000a600c07308 */ /* 0x000ff00000000800 */
[----:B------:R-:W-:Y:S08]  /*d470*/  MUFU.EX2 R166, R187 ;  /* 0x000000bb00a67308 */ /* 0x000ff00000000800 */
[----:B------:R-:W-:Y:S08]  /*d480*/  MUFU.EX2 R14, R14 ;  /* 0x0000000e000e7308 */ /* 0x000ff00000000800 */
[----:B------:R-:W-:Y:S08]  /*d490*/  MUFU.EX2 R184, R184 ;  /* 0x000000b800b87308 */ /* 0x000ff00000000800 */
[----:B------:R-:W-:Y:S01]  /*d4a0*/  MUFU.EX2 R185, R185 ;  /* 0x000000b900b97308 */ /* 0x000fe20000000800 */
[----:B------:R-:W-:-:S07]  /*d4b0*/  WARPGROUP.DEPBAR.LE gsb0, 0x0 ;  /* 0x00008000000079c5 */ /* 0x000fce0000010000 */
[----:B------:R-:W0:Y:S08]  /*d4c0*/  MUFU.EX2 R154, R158 ;  /* 0x0000009e009a7308 */ /* 0x000e300000000800 */
[----:B------:R-:W2:Y:S08]  /*d4d0*/  MUFU.EX2 R155, R163 ;  /* 0x000000a3009b7308 */ /* 0x000eb00000000800 */
[----:B------:R-:W3:Y:S08]  /*d4e0*/  MUFU.EX2 R158, R190 ;  /* 0x000000be009e7308 */ /* 0x000ef00000000800 */
[----:B------:R-:W4:Y:S01]  /*d4f0*/  MUFU.EX2 R163, R188 ;  /* 0x000000bc00a37308 */ /* 0x000f220000000800 */
[----:B0-----:R-:W-:Y:S01]  /*d500*/  FADD.FTZ R179, R154, R179 ;  /* 0x000000b39ab37221 */ /* 0x001fe20000010000 */
[----:B------:R-:W-:-:S02]  /*d510*/  VIADD R152, R10, 0x80 ;  /* 0x000000800a987836 */ /* 0x000fc40000000000 */
[----:B------:R-:W-:Y:S02]  /*d520*/  IMAD.MOV.U32 R153, RZ, RZ, 0x40000040 ;  /* 0x40000040ff997424 */ /* 0x000fe400078e00ff */
[----:B------:R-:W-:Y:S01]  /*d530*/  FADD.FTZ R179, R191, R179 ;  /* 0x000000b3bfb37221 */ /* 0x000fe20000010000 */
[----:B------:R-:W-:Y:S02]  /*d540*/  R2UR UR6, R152 ;  /* 0x00000000980672ca */ /* 0x000fe400000e0000 */
[----:B------:R-:W-:Y:S01]  /*d550*/  R2UR UR7, R153 ;  /* 0x00000000990772ca */ /* 0x000fe200000e0000 */
[----:B--2---:R-:W-:Y:S01]  /*d560*/  FADD.FTZ R179, R155, R179 ;  /* 0x000000b39bb37221 */ /* 0x004fe20000010000 */
[----:B------:R-:W-:Y:S02]  /*d570*/  F2FP.F16.F32.PACK_AB R152, R191, R154 ;  /* 0x0000009abf98723e */ /* 0x000fe400000000ff */
[----:B------:R-:W-:Y:S02]  /*d580*/  F2FP.F16.F32.PACK_AB R154, R192, R155 ;  /* 0x0000009bc09a723e */ /* 0x000fe400000000ff */
[----:B---3--:R-:W-:-:S02]  /*d590*/  F2FP.F16.F32.PACK_AB R153, R162, R158 ;  /* 0x0000009ea299723e */ /* 0x008fc400000000ff */
[----:B----4-:R-:W-:-:S04]  /*d5a0*/  F2FP.F16.F32.PACK_AB R155, R166, R163 ;  /* 0x000000a3a69b723e */ /* 0x010fc800000000ff */
[----:B------:R-:W-:-:S06]  /*d5b0*/  WARPGROUP.ARRIVE ;  /* 0x00000000000079c5 */ /* 0x000fcc0000000000 */
[----:B------:R-:W-:Y:S01]  /*d5c0*/  HGMMA.64x256x16.F32 R24, R152, gdesc[UR4].tnspB, R24, gsb0 ;  /* 0x43e0000498187df0 */ /* 0x000fe20008000818 */
[----:B------:R-:W-:Y:S01]  /*d5d0*/  FADD.FTZ R179, R192, R179 ;  /* 0x000000b3c0b37221 */ /* 0x000fe20000010000 */
[----:B------:R-:W-:Y:S03]  /*d5e0*/  MUFU.EX2 R186, R186 ;  /* 0x000000ba00ba7308 */ /* 0x000fe60000000800 */
[----:B------:R-:W-:-:S05]  /*d5f0*/  FADD.FTZ R179, R14, R179 ;  /* 0x000000b30eb37221 */ /* 0x000fca0000010000 */
[----:B------:R-:W-:Y:S08]  /*d600*/  MUFU.EX2 R183, R183 ;  /* 0x000000b700b77308 */ /* 0x000ff00000000800 */
        /* <DEDUP_REMOVED lines=8> */
[----:B------:R2:W3:Y:S08]  /*d690*/  MUFU.EX2 R154, R20 ;  /* 0x00000014009a7308 */ /* 0x0004f00000000800 */
[----:B------:R4:W5:Y:S01]  /*d6a0*/  MUFU.EX2 R153, R21 ;  /* 0x0000001500997308 */ /* 0x0009620000000800 */
[----:B--2---:R-:W-:-:S05]  /*d6b0*/  VIADD R20, R10, 0x100 ;  /* 0x000001000a147836 */ /* 0x004fca0000000000 */
[----:B------:R-:W-:Y:S01]  /*d6c0*/  R2UR UR6, R20 ;  /* 0x00000000140672ca */ /* 0x000fe200000e0000 */
[----:B0-----:R-:W-:Y:S01]  /*d6d0*/  FADD.FTZ R20, R152, R179 ;  /* 0x000000b398147221 */ /* 0x001fe20000010000 */
[----:B----4-:R-:W-:-:S03]  /*d6e0*/  IMAD.MOV.U32 R21, RZ, RZ, 0x40000040 ;  /* 0x40000040ff157424 */ /* 0x010fc600078e00ff */
[----:B---3--:R-:W-:Y:S02]  /*d6f0*/  FADD.FTZ R20, R154, R20 ;  /* 0x000000149a147221 */ /* 0x008fe40000010000 */
[----:B------:R-:W-:Y:S02]  /*d700*/  R2UR UR7, R21 ;  /* 0x00000000150772ca */ /* 0x000fe400000e0000 */
[----:B------:R-:W-:Y:S01]  /*d710*/  F2FP.F16.F32.PACK_AB R152, R152, R14 ;  /* 0x0000000e9898723e */ /* 0x000fe200000000ff */
[C---:B-----5:R-:W-:Y:S01]  /*d720*/  FADD.FTZ R20, R153.reuse, R20 ;  /* 0x0000001499147221 */ /* 0x060fe20000010000 */
[----:B------:R-:W-:Y:S02]  /*d730*/  F2FP.F16.F32.PACK_AB R154, R153, R154 ;  /* 0x0000009a999a723e */ /* 0x000fe400000000ff */
[----:B------:R-:W-:Y:S02]  /*d740*/  F2FP.F16.F32.PACK_AB R153, R185, R184 ;  /* 0x000000b8b999723e */ /* 0x000fe400000000ff */
[----:B------:R-:W-:-:S04]  /*d750*/  F2FP.F16.F32.PACK_AB R155, R183, R186 ;  /* 0x000000bab79b723e */ /* 0x000fc800000000ff */
[----:B------:R-:W-:-:S06]  /*d760*/  WARPGROUP.ARRIVE ;  /* 0x00000000000079c5 */ /* 0x000fcc0000000000 */
[----:B------:R-:W-:Y:S01]  /*d770*/  HGMMA.64x256x16.F32 R24, R152, gdesc[UR4].tnspB, R24, gsb0 ;  /* 0x43e0000498187df0 */ /* 0x000fe20008000818 */
[----:B------:R-:W-:Y:S02]  /*d780*/  VIADD R14, R10, 0x180 ;  /* 0x000001800a0e7836 */ /* 0x000fe40000000000 */
[----:B------:R-:W-:-:S03]  /*d790*/  FADD.FTZ R20, R13, R20 ;  /* 0x000000140d147221 */ /* 0x000fc60000010000 */
[----:B------:R-:W-:Y:S01]  /*d7a0*/  R2UR UR6, R14 ;  /* 0x000000000e0672ca */ /* 0x000fe200000e0000 */
[----:B------:R-:W-:Y:S08]  /*d7b0*/  MUFU.EX2 R12, R12 ;  /* 0x0000000c000c7308 */ /* 0x000ff00000000800 */
[----:B------:R-:W-:Y:S08]  /*d7c0*/  MUFU.EX2 R174, R174 ;  /* 0x000000ae00ae7308 */ /* 0x000ff00000000800 */
[----:B------:R-:W-:Y:S08]  /*d7d0*/  MUFU.EX2 R175, R175 ;  /* 0x000000af00af7308 */ /* 0x000ff00000000800 */
[----:B------:R-:W-:Y:S08]  /*d7e0*/  MUFU.EX2 R176, R176 ;  /* 0x000000b000b07308 */ /* 0x000ff00000000800 */
[----:B------:R-:W-:Y:S01]  /*d7f0*/  MUFU.EX2 R177, R177 ;  /* 0x000000b100b17308 */ /* 0x000fe20000000800 */
[----:B------:R-:W-:-:S07]  /*d800*/  WARPGROUP.DEPBAR.LE gsb0, 0x0 ;  /* 0x00008000000079c5 */ /* 0x000fce0000010000 */
[----:B------:R0:W2:Y:S08]  /*d810*/  MUFU.EX2 R152, R15 ;  /* 0x0000000f00987308 */ /* 0x0000b00000000800 */
[----:B------:R-:W3:Y:S01]  /*d820*/  MUFU.EX2 R154, R156 ;  /* 0x0000009c009a7308 */ /* 0x000ee20000000800 */
[----:B0-----:R-:W-:Y:S01]  /*d830*/  IMAD.MOV.U32 R15, RZ, RZ, 0x40000040 ;  /* 0x40000040ff0f7424 */ /* 0x001fe200078e00ff */
[----:B------:R-:W-:-:S04]  /*d840*/  F2FP.F16.F32.PACK_AB R153, R181, R180 ;  /* 0x000000b4b599723e */ /* 0x000fc800000000ff */
[----:B------:R-:W-:Y:S01]  /*d850*/  R2UR UR7, R15 ;  /* 0x000000000f0772ca */ /* 0x000fe200000e0000 */
[C---:B--2---:R-:W-:Y:S01]  /*d860*/  FADD.FTZ R14, R152.reuse, R20 ;  /* 0x00000014980e7221 */ /* 0x044fe20000010000 */
[----:B------:R-:W-:Y:S02]  /*d870*/  F2FP.F16.F32.PACK_AB R152, R152, R13 ;  /* 0x0000000d9898723e */ /* 0x000fe400000000ff */
[----:B------:R-:W-:Y:S01]  /*d880*/  F2FP.F16.F32.PACK_AB R155, R178, R182 ;  /* 0x000000b6b29b723e */ /* 0x000fe200000000ff */
[----:B---3--:R-:W-:Y:S01]  /*d890*/  FADD.FTZ R14, R154, R14 ;  /* 0x0000000e9a0e7221 */ /* 0x008fe20000010000 */
[----:B------:R-:W-:-:S04]  /*d8a0*/  F2FP.F16.F32.PACK_AB R154, R157, R154 ;  /* 0x0000009a9d9a723e */ /* 0x000fc800000000ff */
[----:B------:R-:W-:-:S06]  /*d8b0*/  WARPGROUP.ARRIVE ;  /* 0x00000000000079c5 */ /* 0x000fcc0000000000 */
[----:B------:R-:W-:Y:S01]  /*d8c0*/  HGMMA.64x256x16.F32 R24, R152, gdesc[UR4].tnspB, R24, gsb0 ;  /* 0x43e0000498187df0 */ /* 0x000fe20008000818 */
[----:B------:R-:W-:Y:S02]  /*d8d0*/  FADD.FTZ R13, R157, R14 ;  /* 0x0000000e9d0d7221 */ /* 0x000fe40000010000 */
[----:B------:R0:W-:Y:S02]  /*d8e0*/  MUFU.EX2 R14, R9 ;  /* 0x00000009000e7308 */ /* 0x0001e40000000800 */
[----:B0-----:R-:W-:-:S05]  /*d8f0*/  IMAD.MOV.U32 R9, RZ, RZ, 0x40000040 ;  /* 0x40000040ff097424 */ /* 0x001fca00078e00ff */
[----:B------:R-:W-:Y:S01]  /*d900*/  R2UR UR7, R9 ;  /* 0x00000000090772ca */ /* 0x000fe200000e0000 */
        /* <DEDUP_REMOVED lines=8> */
[----:B------:R2:W3:Y:S01]  /*d990*/  MUFU.EX2 R154, R8 ;  /* 0x00000008009a7308 */ /* 0x0004e20000000800 */
[----:B0-----:R-:W-:Y:S01]  /*d9a0*/  FADD.FTZ R13, R152, R13 ;  /* 0x0000000d980d7221 */ /* 0x001fe20000010000 */
[----:B--2---:R-:W-:-:S03]  /*d9b0*/  VIADD R8, R10, 0x200 ;  /* 0x000002000a087836 */ /* 0x004fc60000000000 */
[----:B------:R-:W-:Y:S02]  /*d9c0*/  FADD.FTZ R9, R14, R13 ;  /* 0x0000000d0e097221 */ /* 0x000fe40000010000 */
[----:B------:R-:W-:Y:S02]  /*d9d0*/  R2UR UR6, R8 ;  /* 0x00000000080672ca */ /* 0x000fe400000e0000 */
[----:B---3--:R-:W-:Y:S01]  /*d9e0*/  FADD.FTZ R9, R154, R9 ;  /* 0x000000099a097221 */ /* 0x008fe20000010000 */
[----:B------:R-:W-:Y:S02]  /*d9f0*/  F2FP.F16.F32.PACK_AB R152, R14, R152 ;  /* 0x000000980e98723e */ /* 0x000fe400000000ff */
[----:B------:R-:W-:Y:S02]  /*da00*/  F2FP.F16.F32.PACK_AB R154, R12, R154 ;  /* 0x0000009a0c9a723e */ /* 0x000fe400000000ff */
[----:B------:R-:W-:Y:S02]  /*da10*/  F2FP.F16.F32.PACK_AB R153, R175, R174 ;  /* 0x000000aeaf99723e */ /* 0x000fe400000000ff */
[----:B------:R-:W-:-:S04]  /*da20*/  F2FP.F16.F32.PACK_AB R155, R177, R176 ;  /* 0x000000b0b19b723e */ /* 0x000fc800000000ff */
[----:B------:R-:W-:-:S06]  /*da30*/  WARPGROUP.ARRIVE ;  /* 0x00000000000079c5 */ /* 0x000fcc0000000000 */
[----:B------:R-:W-:Y:S01]  /*da40*/  HGMMA.64x256x16.F32 R24, R152, gdesc[UR4].tnspB, R24, gsb0 ;  /* 0x43e0000498187df0 */ /* 0x000fe20008000818 */
[----:B------:R-:W-:Y:S01]  /*da50*/  FADD.FTZ R9, R12, R9 ;  /* 0x000000090c097221 */ /* 0x000fe20000010000 */
[----:B------:R-:W-:-:S03]  /*da60*/  IADD3 R8, R10, 0x280, RZ ;  /* 0x000002800a087810 */ /* 0x000fc60007ffe0ff */
[----:B------:R-:W-:Y:S01]  /*da70*/  FADD.FTZ R10, R5, R9 ;  /* 0x00000009050a7221 */ /* 0x000fe20000010000 */
[----:B------:R-:W-:Y:S01]  /*da80*/  IMAD.MOV.U32 R9, RZ, RZ, 0x40000040 ;  /* 0x40000040ff097424 */ /* 0x000fe200078e00ff */
[----:B------:R-:W-:-:S04]  /*da90*/  R2UR UR6, R8 ;  /* 0x00000000080672ca */ /* 0x000fc800000e0000 */
[----:B------:R-:W-:Y:S01]  /*daa0*/  R2UR UR7, R9 ;  /* 0x00000000090772ca */ /* 0x000fe200000e0000 */
[----:B------:R-:W-:-:S04]  /*dab0*/  FADD.FTZ R173, R11, R173 ;  /* 0x000000ad0bad7221 */ /* 0x000fc80000010000 */
        /* <DEDUP_REMOVED lines=16> */
[----:B------:R-:W-:Y:S01]  /*dbc0*/  FADD.FTZ R176, R177, R176 ;  /* 0x000000b0b1b07221 */ /* 0x000fe20000010000 */
[----:B------:R-:W-:Y:S01]  /*dbd0*/  @!P1 VIADD R3, R3, 0x32460 ;  /* 0x0003246003039836 */ /* 0x000fe20000000000 */
[----:B------:R-:W-:Y:S02]  /*dbe0*/  WARPGROUP.DEPBAR.LE gsb0, 0x0 ;  /* 0x00008000000079c5 */ /* 0x000fe40000010000 */
[----:B------:R-:W0:Y:S08]  /*dbf0*/  MUFU.EX2 R152, R161 ;  /* 0x000000a100987308 */ /* 0x000e300000000800 */
[----:B------:R-:W2:Y:S01]  /*dc00*/  MUFU.EX2 R154, R164 ;  /* 0x000000a4009a7308 */ /* 0x000ea20000000800 */
[----:B------:R-:W-:-:S02]  /*dc10*/  F2FP.F16.F32.PACK_AB R153, R169, R171 ;  /* 0x000000aba999723e */ /* 0x000fc400000000ff */
[----:B------:R-:W-:Y:S01]  /*dc20*/  F2FP.F16.F32.PACK_AB R155, R172, R170 ;  /* 0x000000aaac9b723e */ /* 0x000fe200000000ff */
[C---:B0-----:R-:W-:Y:S01]  /*dc30*/  FADD.FTZ R8, R152.reuse, R10 ;  /* 0x0000000a98087221 */ /* 0x041fe20000010000 */
[----:B------:R-:W-:-:S03]  /*dc40*/  F2FP.F16.F32.PACK_AB R152, R152, R5 ;  /* 0x000000059898723e */ /* 0x000fc600000000ff */
[----:B--2---:R-:W-:Y:S01]  /*dc50*/  FADD.FTZ R8, R154, R8 ;  /* 0x000000089a087221 */ /* 0x004fe20000010000 */
[----:B------:R-:W-:-:S04]  /*dc60*/  F2FP.F16.F32.PACK_AB R154, R165, R154 ;  /* 0x0000009aa59a723e */ /* 0x000fc800000000ff */
[----:B------:R-:W-:-:S06]  /*dc70*/  WARPGROUP.ARRIVE ;  /* 0x00000000000079c5 */ /* 0x000fcc0000000000 */
[----:B------:R-:W-:Y:S01]  /*dc80*/  HGMMA.64x256x16.F32 R24, R152, gdesc[UR4].tnspB, R24, gsb0 ;  /* 0x43e0000498187df0 */ /* 0x000fe20008000818 */
[----:B------:R-:W-:Y:S01]  /*dc90*/  FADD.FTZ R176, R171, R176 ;  /* 0x000000b0abb07221 */ /* 0x000fe20000010000 */
[----:B------:R-:W-:-:S03]  /*dca0*/  @!P1 PRMT R3, RZ, 0x654, R3 ;  /* 0x00000654ff039816 */ /* 0x000fc60000000003 */
[----:B------:R-:W-:-:S04]  /*dcb0*/  FADD.FTZ R169, R169, R176 ;  /* 0x000000b0a9a97221 */ /* 0x000fc80000010000 */
[----:B------:R-:W-:Y:S01]  /*dcc0*/  FADD.FTZ R169, R170, R169 ;  /* 0x000000a9aaa97221 */ /* 0x000fe20000010000 */
[----:B------:R-:W-:Y:S01]  /*dcd0*/  FADD.FTZ R11, R165, R8 ;  /* 0x00000008a50b7221 */ /* 0x000fe20000010000 */
[----:B------:R-:W-:Y:S02]  /*dce0*/  IMAD.MOV.U32 R4, RZ, RZ, R167 ;  /* 0x000000ffff047224 */ /* 0x000fe400078e00a7 */
[----:B------:R-:W-:Y:S01]  /*dcf0*/  FADD.FTZ R10, R172, R169 ;  /* 0x000000a9ac0a7221 */ /* 0x000fe20000010000 */
[----:B------:R-:W-:Y:S01]  /*dd00*/  IMAD.MOV.U32 R5, RZ, RZ, R7 ;  /* 0x000000ffff057224 */ /* 0x000fe200078e0007 */
[----:B------:R-:W-:Y:S02]  /*dd10*/  WARPGROUP.DEPBAR.LE gsb0, 0x0 ;  /* 0x00008000000079c5 */ /* 0x000fe40000010000 */
[----:B------:R1:W-:Y:S01]  /*dd20*/  @!P1 SYNCS.ARRIVE.TRANS64.RED.A1T0 RZ, [R3+URZ], RZ ;  /* 0x000000ff03ff99a7 */ /* 0x0003e2000810043f */
[----:B------:R-:W-:Y:S05]  /*dd30*/  @P2 BRA `(.L_x_1416) ;  /* 0xffffffd000742947 */ /* 0x000fea000383ffff */
.L_x_1406:
[----:B------:R-:W-:Y:S05]  /*dd40*/  WARPSYNC.ALL ;  /* 0x0000000000007948 */ /* 0x000fea0003800000 */
[----:B0-----:R-:W0:Y:S01]  /*dd50*/  SHFL.BFLY PT, R0, R11, 0x2, 0x1f ;  /* 0x0c401f000b007f89 */ /* 0x001e2200000e0000 */
[----:B------:R-:W-:Y:S01]  /*dd60*/  IMAD.MOV.U32 R4, RZ, RZ, RZ ;  /* 0x000000ffff047224 */ /* 0x000fe200078e00ff */
[----:B------:R2:W-:Y:S06]  /*dd70*/  BAR.ARV R168, 0x100 ;  /* 0x000400a80000751d */ /* 0x0005ec0000002000 */
[----:B------:R-:W-:-:S02]  /*dd80*/  VIADD R200, R200, 0x1 ;  /* 0x00000001c8c87836 */ /* 0x000fc40000000000 */
[----:B------:R-:W-:Y:S06]  /*dd90*/  BAR.ARV 0x8, 0x180 ;  /* 0x0206000000007b1d */ /* 0x000fec0000002000 */
[----:B------:R-:W-:Y:S01]  /*dda0*/  ISETP.NE.AND P0, PT, R200, 0x2, PT ;  /* 0x00000002c800780c */ /* 0x000fe20003f05270 */
[----:B------:R-:W-:Y:S01]  /*ddb0*/  VIADD R229, R229, 0x1 ;  /* 0x00000001e5e57836 */ /* 0x000fe20000000000 */
[----:B-1----:R-:W1:Y:S01]  /*ddc0*/  SHFL.BFLY PT, R3, R10, 0x2, 0x1f ;  /* 0x0c401f000a037f89 */ /* 0x002e6200000e0000 */
[----:B------:R-:W-:Y:S02]  /*ddd0*/  PLOP3.LUT P1, PT, PT, PT, PT, 0x8, 0x0 ;  /* 0x000000000000781c */ /* 0x000fe40003f2e170 */
[----:B------:R-:W-:Y:S01]  /*dde0*/  SEL R13, RZ, 0x1, P0 ;  /* 0x00000001ff0d7807 */ /* 0x000fe20000000000 */
[----:B0-----:R-:W-:Y:S01]  /*ddf0*/  FADD.FTZ R0, R0, R11 ;  /* 0x0000000b00007221 */ /* 0x001fe20000010000 */
[----:B------:R-:W-:-:S02]  /*de00*/  SEL R200, R200, RZ, P0 ;  /* 0x000000ffc8c87207 */ /* 0x000fc40000000000 */
[----:B------:R-:W-:Y:S02]  /*de10*/  LOP3.LUT R204, R204, R13, RZ, 0x3c, !PT ;  /* 0x0000000dcccc7212 */ /* 0x000fe400078e3cff */
[----:B------:R-:W0:Y:S01]  /*de20*/  SHFL.BFLY PT, R9, R0, 0x1, 0x1f ;  /* 0x0c201f0000097f89 */ /* 0x000e2200000e0000 */
[----:B-1----:R-:W-:Y:S01]  /*de30*/  FADD.FTZ R5, R3, R10 ;  /* 0x0000000a03057221 */ /* 0x002fe20000010000 */
[----:B------:R-:W-:-:S04]  /*de40*/  IMAD.MOV.U32 R3, RZ, RZ, RZ ;  /* 0x000000ffff037224 */ /* 0x000fc800078e00ff */
[----:B------:R-:W1:Y:S01]  /*de50*/  SHFL.BFLY PT, R8, R5, 0x1, 0x1f ;  /* 0x0c201f0005087f89 */ /* 0x000e6200000e0000 */
[----:B0-----:R-:W-:-:S05]  /*de60*/  FADD.FTZ R9, R0, R9 ;  /* 0x0000000900097221 */ /* 0x001fca0000010000 */
[----:B------:R-:W-:-:S13]  /*de70*/  FSETP.NE.FTZ.AND P2, PT, R9, RZ, PT ;  /* 0x000000ff0900720b */ /* 0x000fda0003f55000 */
[----:B------:R-:W0:Y:S01]  /*de80*/  @P2 MUFU.RCP R4, R9 ;  /* 0x0000000900042308 */ /* 0x000e220000001000 */
[----:B-1----:R-:W-:Y:S01]  /*de90*/  FADD.FTZ R11, R5, R8 ;  /* 0x00000008050b7221 */ /* 0x002fe20000010000 */
[----:B------:R-:W-:-:S04]  /*dea0*/  IMAD.MOV.U32 R5, RZ, RZ, -0x800000 ;  /* 0xff800000ff057424 */ /* 0x000fc800078e00ff */
[----:B------:R-:W-:Y:S02]  /*deb0*/  FSETP.NE.FTZ.AND P3, PT, R11, RZ, PT ;  /* 0x000000ff0b00720b */ /* 0x000fe40003f75000 */
[----:B------:R-:W1:Y:S01]  /*dec0*/  @P2 MUFU.LG2 R20, R9 ;  /* 0x0000000900142308 */ /* 0x000e620000000c00 */
[-C--:B0-----:R-:W-:Y:S01]  /*ded0*/  FMUL.FTZ R10, R28, R4.reuse ;  /* 0x000000041c0a7220 */ /* 0x081fe20000410000 */
[----:B------:R-:W-:Y:S01]  /*dee0*/  FMUL.FTZ R0, R33, R4 ;  /* 0x0000000421007220 */ /* 0x000fe20000410000 */
[----:B------:R-:W-:-:S08]  /*def0*/  @P2 FMUL.FTZ R28, R6, 0.69314718246459960938 ;  /* 0x3f317218061c2820 */ /* 0x000fd00000410000 */
[----:B------:R-:W0:Y:S01]  /*df00*/  @P3 MUFU.LG2 R18, R11 ;  /* 0x0000000b00123308 */ /* 0x000e220000000c00 */
[----:B------:R-:W-:Y:S01]  /*df10*/  @P3 FMUL.FTZ R21, R6, 0.69314718246459960938 ;  /* 0x3f31721806153820 */ /* 0x000fe20000410000 */
[-C--:B------:R-:W-:Y:S01]  /*df20*/  FMUL.FTZ R8, R24, R4.reuse ;  /* 0x0000000418087220 */ /* 0x080fe20000410000 */
[-C--:B------:R-:W-:Y:S01]  /*df30*/  FMUL.FTZ R161, R48, R4.reuse ;  /* 0x0000000430a17220 */ /* 0x080fe20000410000 */
[-C--:B------:R-:W-:Y:S01]  /*df40*/  FMUL.FTZ R165, R64, R4.reuse ;  /* 0x0000000440a57220 */ /* 0x080fe20000410000 */
[----:B-1----:R-:W-:Y:S01]  /*df50*/  @P2 FMUL.FTZ R33, R20, 0.69314718246459960938 ;  /* 0x3f31721814212820 */ /* 0x002fe20000410000 */
        /* <DEDUP_REMOVED lines=22> */
[-C--:B--2---:R-:W-:Y:S01]  /*e0c0*/  FMUL.FTZ R168, R72, R4.reuse ;  /* 0x0000000448a87220 */ /* 0x084fe20000410000 */
        /* <DEDUP_REMOVED lines=38> */
[-C--:B-1----:R-:W-:Y:S01]  /*e330*/  FMUL.FTZ R13, R43, R3.reuse ;  /* 0x000000032b0d7220 */ /* 0x082fe20000410000 */
        /* <DEDUP_REMOVED lines=66> */
.L_x_1363:
        /* <DEDUP_REMOVED lines=10> */
[----:B------:R-:W2:Y:S01]  /*e800*/  LDL R26, [R1+0x8c] ;  /* 0x00008c00011a7983 */ /* 0x000ea20000100800 */
[----:B------:R-:W3:Y:S01]  /*e810*/  S2R R7, SR_SWINHI ;  /* 0x0000000000077919 */ /* 0x000ee20000002f00 */
[----:B------:R-:W-:Y:S05]  /*e820*/  WARPSYNC.ALL ;  /* 0x0000000000007948 */ /* 0x000fea0003800000 */
[----:B------:R-:W-:Y:S01]  /*e830*/  F2FP.F16.F32.PACK_AB R8, R25, R8 ;  /* 0x000000081908723e */ /* 0x000fe200000000ff */
[----:B------:R-:W-:Y:S01]  /*e840*/  ULDC.64 UR4, c[0x0][0xd00] ;  /* 0x0003400000047ab9 */ /* 0x000fe20000000a00 */
[----:B------:R-:W4:Y:S01]  /*e850*/  LDL R182, [R1+0x88] ;  /* 0x0000880001b67983 */ /* 0x000f220000100800 */
[----:B------:R-:W-:-:S02]  /*e860*/  MOV R20, R18 ;  /* 0x0000001200147202 */ /* 0x000fc40000000f00 */
[----:B---3--:R-:W-:Y:S02]  /*e870*/  MOV R21, R7 ;  /* 0x0000000700157202 */ /* 0x008fe40000000f00 */
        /* <DEDUP_REMOVED lines=18> */
[----:B------:R-:W-:Y:S01]  /*e9a0*/  F2FP.F16.F32.PACK_AB R147, R3, R150 ;  /* 0x000000960393723e */ /* 0x000fe200000000ff */
[----:B------:R-:W-:Y:S01]  /*e9b0*/  IMAD.MOV.U32 R80, RZ, RZ, RZ ;  /* 0x000000ffff507224 */ /* 0x000fe200078e00ff */
[----:B------:R-:W-:Y:S01]  /*e9c0*/  BAR.SYNC.DEFER_BLOCKING 0x1, 0x100 ;  /* 0x0044000000007b1d */ /* 0x000fe20000010000 */
[----:B--2---:R-:W-:-:S03]  /*e9d0*/  IMAD.WIDE R124, R26, 0x2, R20 ;  /* 0x000000021a7c7825 */ /* 0x004fc600078e0214 */
[C---:B------:R-:W-:Y:S02]  /*e9e0*/  IADD3 R26, P2, R124.reuse, 0x40, RZ ;  /* 0x000000407c1a7810 */ /* 0x040fe40007f5e0ff */
[----:B-----5:R-:W-:Y:S02]  /*e9f0*/  IADD3 R28, P3, R124, 0x60, RZ ;  /* 0x000000607c1c7810 */ /* 0x020fe40007f7e0ff */
[----:B------:R-:W-:Y:S02]  /*ea00*/  LOP3.LUT R96, R26, 0x380, RZ, 0xc0, !PT ;  /* 0x000003801a607812 */ /* 0x000fe400078ec0ff */
[----:B------:R-:W-:Y:S02]  /*ea10*/  LOP3.LUT R100, R28, 0x380, RZ, 0xc0, !PT ;  /* 0x000003801c647812 */ /* 0x000fe400078ec0ff */
[----:B------:R-:W-:Y:S02]  /*ea20*/  SHF.R.U64 R96, R96, 0x3, RZ ;  /* 0x0000000360607819 */ /* 0x000fe400000012ff */
[----:B------:R-:W-:-:S02]  /*ea30*/  IADD3 R84, P0, R124, 0x4040, RZ ;  /* 0x000040407c547810 */ /* 0x000fc40007f1e0ff */
[----:B------:R-:W-:Y:S02]  /*ea40*/  SHF.R.U64 R100, R100, 0x3, RZ ;  /* 0x0000000364647819 */ /* 0x000fe400000012ff */
[C---:B------:R-:W-:Y:S02]  /*ea50*/  IADD3 R30, P4, R124.reuse, 0x4000, RZ ;  /* 0x000040007c1e7810 */ /* 0x040fe40007f9e0ff */
[----:B-1----:R-:W-:Y:S02]  /*ea60*/  IADD3 R32, P5, R124, 0x4020, RZ ;  /* 0x000040207c207810 */ /* 0x002fe40007fbe0ff */
[----:B------:R-:W-:Y:S02]  /*ea70*/  LOP3.LUT R96, R96, R26, RZ, 0x3c, !PT ;  /* 0x0000001a60607212 */ /* 0x000fe400078e3cff */
[----:B------:R-:W-:Y:S02]  /*ea80*/  IADD3 R7, P1, R124, 0x20, RZ ;  /* 0x000000207c077810 */ /* 0x000fe40007f3e0ff */
[----:B------:R-:W-:-:S02]  /*ea90*/  LOP3.LUT R100, R100, R28, RZ, 0x3c, !PT ;  /* 0x0000001c64647212 */ /* 0x000fc400078e3cff */
[----:B------:R-:W-:Y:S02]  /*eaa0*/  LOP3.LUT R26, R84, 0x380, RZ, 0xc0, !PT ;  /* 0x00000380541a7812 */ /* 0x000fe400078ec0ff */
[----:B------:R-:W-:Y:S02]  /*eab0*/  LOP3.LUT R104, R30, 0x380, RZ, 0xc0, !PT ;  /* 0x000003801e687812 */ /* 0x000fe400078ec0ff */
[----:B------:R-:W-:Y:S01]  /*eac0*/  LOP3.LUT R28, R32, 0x380, RZ, 0xc0, !PT ;  /* 0x00000380201c7812 */ /* 0x000fe200078ec0ff */
[--C-:B------:R-:W-:Y:S01]  /*ead0*/  IMAD.X R107, RZ, RZ, R125.reuse, P5 ;  /* 0x000000ffff6b7224 */ /* 0x100fe200028e067d */
[----:B------:R-:W-:Y:S01]  /*eae0*/  LOP3.LUT R92, R7, 0x380, RZ, 0xc0, !PT ;  /* 0x00000380075c7812 */ /* 0x000fe200078ec0ff */
[--C-:B------:R-:W-:Y:S01]  /*eaf0*/  IMAD.X R93, RZ, RZ, R125.reuse, P1 ;  /* 0x000000ffff5d7224 */ /* 0x100fe200008e067d */
[----:B------:R-:W-:Y:S01]  /*eb00*/  SHF.R.U64 R26, R26, 0x3, RZ ;  /* 0x000000031a1a7819 */ /* 0x000fe200000012ff */
[----:B------:R-:W-:Y:S01]  /*eb10*/  IMAD.X R97, RZ, RZ, R125, P2 ;  /* 0x000000ffff617224 */ /* 0x000fe200010e067d */
[----:B------:R-:W-:-:S02]  /*eb20*/  LOP3.LUT R89, R124, 0x380, RZ, 0xc0, !PT ;  /* 0x000003807c597812 */ /* 0x000fc400078ec0ff */
[----:B------:R-:W-:Y:S02]  /*eb30*/  IADD3.X R101, RZ, R125, RZ, P3, !PT ;  /* 0x0000007dff657210 */ /* 0x000fe40001ffe4ff */
[----:B------:R-:W-:Y:S02]  /*eb40*/  IADD3 R118, P5, R124, 0x8060, RZ ;  /* 0x000080607c767810 */ /* 0x000fe40007fbe0ff */
[----:B------:R-:W-:Y:S02]  /*eb50*/  SHF.R.U64 R104, R104, 0x3, RZ ;  /* 0x0000000368687819 */ /* 0x000fe400000012ff */
[----:B------:R-:W-:Y:S02]  /*eb60*/  SHF.R.U64 R28, R28, 0x3, RZ ;  /* 0x000000031c1c7819 */ /* 0x000fe400000012ff */
[C---:B------:R-:W-:Y:S02]  /*eb70*/  IADD3 R88, P1, R124.reuse, 0x4060, RZ ;  /* 0x000040607c587810 */ /* 0x040fe40007f3e0ff */
[----:B------:R-:W-:-:S02]  /*eb80*/  IADD3 R112, P2, R124, 0x8000, RZ ;  /* 0x000080007c707810 */ /* 0x000fc40007f5e0ff */
[----:B------:R-:W-:Y:S02]  /*eb90*/  IADD3 R114, P3, R124, 0x8020, RZ ;  /* 0x000080207c727810 */ /* 0x000fe40007f7e0ff */
[----:B------:R-:W-:Y:S02]  /*eba0*/  SHF.R.U64 R92, R92, 0x3, RZ ;  /* 0x000000035c5c7819 */ /* 0x000fe400000012ff */
[----:B------:R-:W-:Y:S02]  /*ebb0*/  LOP3.LUT R108, R26, R84, RZ, 0x3c, !PT ;  /* 0x000000541a6c7212 */ /* 0x000fe400078e3cff */
[----:B------:R-:W-:Y:S02]  /*ebc0*/  SHF.R.U64 R89, R89, 0x3, RZ ;  /* 0x0000000359597819 */ /* 0x000fe400000012ff */
[----:B------:R-:W-:Y:S02]  /*ebd0*/  LOP3.LUT R104, R104, R30, RZ, 0x3c, !PT ;  /* 0x0000001e68687212 */ /* 0x000fe400078e3cff */
[----:B------:R-:W-:-:S02]  /*ebe0*/  LOP3.LUT R106, R28, R32, RZ, 0x3c, !PT ;  /* 0x000000201c6a7212 */ /* 0x000fc400078e3cff */
[----:B------:R-:W-:Y:S01]  /*ebf0*/  LOP3.LUT R26, R118, 0x380, RZ, 0xc0, !PT ;  /* 0x00000380761a7812 */ /* 0x000fe200078ec0ff */
[--C-:B------:R-:W-:Y:S01]  /*ec00*/  IMAD.X R105, RZ, RZ, R125.reuse, P4 ;  /* 0x000000ffff697224 */ /* 0x100fe200020e067d */
[----:B------:R-:W-:Y:S01]  /*ec10*/  LOP3.LUT R28, R112, 0x380, RZ, 0xc0, !PT ;  /* 0x00000380701c7812 */ /* 0x000fe200078ec0ff */
[--C-:B------:R-:W-:Y:S01]  /*ec20*/  IMAD.X R109, RZ, RZ, R125.reuse, P0 ;  /* 0x000000ffff6d7224 */ /* 0x100fe200000e067d */
[----:B------:R-:W-:Y:S01]  /*ec30*/  LOP3.LUT R30, R114, 0x380, RZ, 0xc0, !PT ;  /* 0x00000380721e7812 */ /* 0x000fe200078ec0ff */
[--C-:B------:R-:W-:Y:S01]  /*ec40*/  IMAD.X R111, RZ, RZ, R125.reuse, P1 ;  /* 0x000000ffff6f7224 */ /* 0x100fe200008e067d */
[C---:B------:R-:W-:Y:S01]  /*ec50*/  IADD3 R116, P4, R124.reuse, 0x8040, RZ ;  /* 0x000080407c747810 */ /* 0x040fe20007f9e0ff */
[--C-:B------:R-:W-:Y:S01]  /*ec60*/  IMAD.X R113, RZ, RZ, R125.reuse, P2 ;  /* 0x000000ffff717224 */ /* 0x100fe200010e067d */
[C---:B------:R-:W-:Y:S01]  /*ec70*/  IADD3 R120, P0, R124.reuse, 0xc000, RZ ;  /* 0x0000c0007c787810 */ /* 0x040fe20007f1e0ff */
[----:B------:R-:W-:Y:S01]  /*ec80*/  IMAD.X R115, RZ, RZ, R125, P3 ;  /* 0x000000ffff737224 */ /* 0x000fe200018e067d */
[----:B------:R-:W-:-:S02]  /*ec90*/  IADD3 R122, P1, R124, 0xc020, RZ ;  /* 0x0000c0207c7a7810 */ /* 0x000fc40007f3e0ff */
[C---:B------:R-:W-:Y:S02]  /*eca0*/  IADD3 R151, P2, R124.reuse, 0xc040, RZ ;  /* 0x0000c0407c977810 */ /* 0x040fe40007f5e0ff */
[----:B------:R-:W-:Y:S02]  /*ecb0*/  IADD3 R167, P3, R124, 0xc060, RZ ;  /* 0x0000c0607ca77810 */ /* 0x000fe40007f7e0ff */
[----:B------:R-:W-:Y:S02]  /*ecc0*/  LOP3.LUT R92, R92, R7, RZ, 0x3c, !PT ;  /* 0x000000075c5c7212 */ /* 0x000fe400078e3cff */
[----:B------:R-:W-:Y:S02]  /*ecd0*/  LOP3.LUT R124, R89, R124, RZ, 0x3c, !PT ;  /* 0x0000007c597c7212 */ /* 0x000fe400078e3cff */
[----:B------:R-:W-:Y:S02]  /*ece0*/  LOP3.LUT R7, R88, 0x380, RZ, 0xc0, !PT ;  /* 0x0000038058077812 */ /* 0x000fe400078ec0ff */
[----:B------:R-:W-:-:S02]  /*ecf0*/  SHF.R.U64 R26, R26, 0x3, RZ ;  /* 0x000000031a1a7819 */ /* 0x000fc400000012ff */
[----:B------:R-:W-:Y:S02]  /*ed00*/  SHF.R.U64 R28, R28, 0x3, RZ ;  /* 0x000000031c1c7819 */ /* 0x000fe400000012ff */
[----:B------:R-:W-:Y:S02]  /*ed10*/  SHF.R.U64 R30, R30, 0x3, RZ ;  /* 0x000000031e1e7819 */ /* 0x000fe400000012ff */
[----:B------:R-:W-:Y:S02]  /*ed20*/  SHF.R.U64 R7, R7, 0x3, RZ ;  /* 0x0000000307077819 */ /* 0x000fe400000012ff */
[----:B------:R-:W-:Y:S02]  /*ed30*/  LOP3.LUT R118, R26, R118, RZ, 0x3c, !PT ;  /* 0x000000761a767212 */ /* 0x000fe400078e3cff */
[----:B------:R-:W-:Y:S02]  /*ed40*/  MOV R124, R124 ;  /* 0x0000007c007c7202 */ /* 0x000fe40000000f00 */
[----:B------:R-:W-:-:S02]  /*ed50*/  LOP3.LUT R112, R28, R112, RZ, 0x3c, !PT ;  /* 0x000000701c707212 */ /* 0x000fc400078e3cff */
[----:B------:R-:W-:Y:S02]  /*ed60*/  LOP3.LUT R114, R30, R114, RZ, 0x3c, !PT ;  /* 0x000000721e727212 */ /* 0x000fe400078e3cff */
[----:B------:R-:W-:Y:S02]  /*ed70*/  LOP3.LUT R26, R167, 0x380, RZ, 0xc0, !PT ;  /* 0x00000380a71a7812 */ /* 0x000fe400078ec0ff */
[----:B------:R-:W-:Y:S02]  /*ed80*/  LOP3.LUT R28, R120, 0x380, RZ, 0xc0, !PT ;  /* 0x00000380781c7812 */ /* 0x000fe400078ec0ff */
[----:B------:R-:W-:Y:S01]  /*ed90*/  LOP3.LUT R30, R122, 0x380, RZ, 0xc0, !PT ;  /* 0x000003807a1e7812 */ /* 0x000fe200078ec0ff */
[----:B------:R1:W-:Y:S01]  /*eda0*/  STSM.16.M88.4 [R124], R8 ;  /* 0x000000087c007844 */ /* 0x0003e20000000200 */
[----:B------:R-:W-:Y:S02]  /*edb0*/  LOP3.LUT R110, R7, R88, RZ, 0x3c, !PT ;  /* 0x00000058076e7212 */ /* 0x000fe400078e3cff */
[----:B------:R-:W-:-:S02]  /*edc0*/  LOP3.LUT R7, R116, 0x380, RZ, 0xc0, !PT ;  /* 0x0000038074077812 */ /* 0x000fc400078ec0ff */
[----:B------:R-:W-:Y:S02]  /*edd0*/  SHF.R.U64 R26, R26, 0x3, RZ ;  /* 0x000000031a1a7819 */ /* 0x000fe400000012ff */
[----:B------:R-:W-:Y:S02]  /*ede0*/  SHF.R.U64 R28, R28, 0x3, RZ ;  /* 0x000000031c1c7819 */ /* 0x000fe400000012ff */
[----:B------:R-:W-:Y:S02]  /*edf0*/  SHF.R.U64 R30, R30, 0x3, RZ ;  /* 0x000000031e1e7819 */ /* 0x000fe400000012ff */
[----:B------:R-:W-:Y:S02]  /*ee00*/  MOV R92, R92 ;  /* 0x0000005c005c7202 */ /* 0x000fe40000000f00 */
[----:B------:R-:W-:Y:S02]  /*ee10*/  MOV R96, R96 ;  /* 0x0000006000607202 */ /* 0x000fe40000000f00 */
[----:B-1----:R-:W-:-:S02]  /*ee20*/  F2FP.F16.F32.PACK_AB R8, R0, R14 ;  /* 0x0000000e0008723e */ /* 0x002fc400000000ff */
[----:B------:R-:W-:Y:S02]  /*ee30*/  F2FP.F16.F32.PACK_AB R9, R12, R6 ;  /* 0x000000060c09723e */ /* 0x000fe400000000ff */
[----:B------:R-:W-:Y:S02]  /*ee40*/  MOV R100, R100 ;  /* 0x0000006400647202 */ /* 0x000fe40000000f00 */
[----:B------:R-:W-:Y:S01]  /*ee50*/  MOV R104, R104 ;  /* 0x0000006800687202 */ /* 0x000fe20000000f00 */
[--C-:B------:R-:W-:Y:S01]  /*ee60*/  IMAD.X R117, RZ, RZ, R125.reuse, P4 ;  /* 0x000000ffff757224 */ /* 0x100fe200020e067d */
[----:B------:R-:W-:Y:S02]  /*ee70*/  F2FP.F16.F32.PACK_AB R10, R37, R36 ;  /* 0x00000024250a723e */ /* 0x000fe400000000ff */
[----:B------:R-:W-:Y:S02]  /*ee80*/  MOV R106, R106 ;  /* 0x0000006a006a7202 */ /* 0x000fe40000000f00 */
[----:B------:R-:W-:Y:S01]  /*ee90*/  MOV R108, R108 ;  /* 0x0000006c006c7202 */ /* 0x000fe20000000f00 */
[--C-:B------:R-:W-:Y:S01]  /*eea0*/  IMAD.X R119, RZ, RZ, R125.reuse, P5 ;  /* 0x000000ffff777224 */ /* 0x100fe200028e067d */
[----:B------:R-:W-:Y:S01]  /*eeb0*/  F2FP.F16.F32.PACK_AB R11, R39, R38 ;  /* 0x00000026270b723e */ /* 0x000fe200000000ff */
[--C-:B------:R-:W-:Y:S01]  /*eec0*/  IMAD.X R121, RZ, RZ, R125.reuse, P0 ;  /* 0x000000ffff797224 */ /* 0x100fe200000e067d */
[----:B------:R-:W-:Y:S01]  /*eed0*/  F2FP.F16.F32.PACK_AB R12, R41, R24 ;  /* 0x00000018290c723e */ /* 0x000fe200000000ff */
[----:B------:R-:W-:Y:S01]  /*eee0*/  IMAD.X R123, RZ, RZ, R125, P1 ;  /* 0x000000ffff7b7224 */ /* 0x000fe200008e067d */
[----:B------:R-:W-:-:S02]  /*eef0*/  F2FP.F16.F32.PACK_AB R14, R45, R160 ;  /* 0x000000a02d0e723e */ /* 0x000fc400000000ff */
[----:B------:R-:W-:Y:S02]  /*ef00*/  SHF.R.U64 R7, R7, 0x3, RZ ;  /* 0x0000000307077819 */ /* 0x000fe400000012ff */
[----:B------:R-:W-:Y:S01]  /*ef10*/  LOP3.LUT R88, R26, R167, RZ, 0x3c, !PT ;  /* 0x000000a71a587212 */ /* 0x000fe200078e3cff */
[----:B------:R1:W-:Y:S01]  /*ef20*/  STSM.16.M88.4 [R92], R8 ;  /* 0x000000085c007844 */ /* 0x0003e20000000200 */
[----:B------:R-:W-:Y:S01]  /*ef30*/  LOP3.LUT R120, R28, R120, RZ, 0x3c, !PT ;  /* 0x000000781c787212 */ /* 0x000fe200078e3cff */
[--C-:B------:R-:W-:Y:S01]  /*ef40*/  IMAD.X R85, RZ, RZ, R125.reuse, P2 ;  /* 0x000000ffff557224 */ /* 0x100fe200010e067d */
[----:B------:R-:W-:Y:S01]  /*ef50*/  LOP3.LUT R122, R30, R122, RZ, 0x3c, !PT ;  /* 0x0000007a1e7a7212 */ /* 0x000fe200078e3cff */
[----:B------:R-:W-:Y:S01]  /*ef60*/  IMAD.X R89, RZ, RZ, R125, P3 ;  /* 0x000000ffff597224 */ /* 0x000fe200018e067d */
[----:B------:R-:W-:Y:S01]  /*ef70*/  F2FP.F16.F32.PACK_AB R24, R49, R161 ;  /* 0x000000a13118723e */ /* 0x000fe200000000ff */
[----:B------:R-:W2:Y:S01]  /*ef80*/  LDC R0, c[0x0][0xce8] ;  /* 0x00033a00ff007b82 */ /* 0x000ea20000000800 */
[----:B------:R-:W-:-:S02]  /*ef90*/  F2FP.F16.F32.PACK_AB R26, R53, R162 ;  /* 0x000000a2351a723e */ /* 0x000fc400000000ff */
[----:B------:R-:W-:Y:S02]  /*efa0*/  F2FP.F16.F32.PACK_AB R28, R57, R163 ;  /* 0x000000a3391c723e */ /* 0x000fe400000000ff */
[----:B------:R-:W-:Y:S01]  /*efb0*/  F2FP.F16.F32.PACK_AB R30, R61, R164 ;  /* 0x000000a43d1e723e */ /* 0x000fe200000000ff */
[----:B------:R3:W-:Y:S01]  /*efc0*/  STSM.16.M88.4 [R96], R12 ;  /* 0x0000000c60007844 */ /* 0x0007e20000000200 */
[----:B------:R-:W-:Y:S02]  /*efd0*/  LOP3.LUT R116, R7, R116, RZ, 0x3c, !PT ;  /* 0x0000007407747212 */ /* 0x000fe400078e3cff */
[----:B-1----:R-:W-:Y:S02]  /*efe0*/  F2FP.F16.F32.PACK_AB R8, R65, R165 ;  /* 0x000000a54108723e */ /* 0x002fe400000000ff */
[----:B------:R-:W-:Y:S02]  /*eff0*/  F2FP.F16.F32.PACK_AB R9, R67, R66 ;  /* 0x000000424309723e */ /* 0x000fe400000000ff */
[----:B------:R-:W-:-:S02]  /*f000*/  F2FP.F16.F32.PACK_AB R10, R69, R166 ;  /* 0x000000a6450a723e */ /* 0x000fc400000000ff */
[----:B------:R-:W-:Y:S01]  /*f010*/  F2FP.F16.F32.PACK_AB R11, R71, R70 ;  /* 0x00000046470b723e */ /* 0x000fe200000000ff */
[----:B------:R-:W-:Y:S01]  /*f020*/  STSM.16.M88.4 [R100], R24 ;  /* 0x0000001864007844 */ /* 0x000fe20000000200 */
[----:B------:R-:W-:Y:S02]  /*f030*/  LOP3.LUT R7, R151, 0x380, RZ, 0xc0, !PT ;  /* 0x0000038097077812 */ /* 0x000fe400078ec0ff */
[----:B------:R-:W-:Y:S02]  /*f040*/  MOV R110, R110 ;  /* 0x0000006e006e7202 */ /* 0x000fe40000000f00 */
[----:B---3--:R-:W-:Y:S02]  /*f050*/  F2FP.F16.F32.PACK_AB R12, R73, R168 ;  /* 0x000000a8490c723e */ /* 0x008fe400000000ff */
[----:B------:R-:W-:Y:S02]  /*f060*/  F2FP.F16.F32.PACK_AB R13, R75, R74 ;  /* 0x0000004a4b0d723e */ /* 0x000fe400000000ff */
[----:B------:R-:W-:-:S02]  /*f070*/  F2FP.F16.F32.PACK_AB R14, R77, R169 ;  /* 0x000000a94d0e723e */ /* 0x000fc400000000ff */
[----:B------:R-:W-:Y:S01]  /*f080*/  F2FP.F16.F32.PACK_AB R15, R79, R78 ;  /* 0x0000004e4f0f723e */ /* 0x000fe200000000ff */
[----:B------:R-:W-:Y:S01]  /*f090*/  STSM.16.M88.4 [R104], R28 ;  /* 0x0000001c68007844 */ /* 0x000fe20000000200 */
        /* <DEDUP_REMOVED lines=8> */
[----:B------:R-:W-:Y:S02]  /*f120*/  MOV R114, R114 ;  /* 0x0000007200727202 */ /* 0x000fe40000000f00 */
[----:B------:R-:W-:Y:S02]  /*f130*/  F2FP.F16.F32.PACK_AB R64, R152, R174 ;  /* 0x000000ae9840723e */ /* 0x000fe400000000ff */
[----:B------:R-:W-:Y:S02]  /*f140*/  F2FP.F16.F32.PACK_AB R65, R99, R98 ;  /* 0x000000626341723e */ /* 0x000fe400000000ff */
[----:B------:R-:W-:-:S02]  /*f150*/  F2FP.F16.F32.PACK_AB R66, R153, R175 ;  /* 0x000000af9942723e */ /* 0x000fc400000000ff */
[----:B------:R-:W-:Y:S01]  /*f160*/  F2FP.F16.F32.PACK_AB R67, R103, R102 ;  /* 0x000000666743723e */ /* 0x000fe200000000ff */
[----:B------:R3:W-:Y:S01]  /*f170*/  STSM.16.M88.4 [R108], R12 ;  /* 0x0000000c6c007844 */ /* 0x0007e20000000200 */
[----:B------:R-:W-:Y:S02]  /*f180*/  SHF.R.U64 R7, R7, 0x3, RZ ;  /* 0x0000000307077819 */ /* 0x000fe400000012ff */
[----:B------:R-:W-:Y:S02]  /*f190*/  MOV R116, R116 ;  /* 0x0000007400747202 */ /* 0x000fe40000000f00 */
[----:B-1----:R-:W-:Y:S02]  /*f1a0*/  F2FP.F16.F32.PACK_AB R8, R154, R176 ;  /* 0x000000b09a08723e */ /* 0x002fe400000000ff */
[----:B------:R-:W-:Y:S02]  /*f1b0*/  F2FP.F16.F32.PACK_AB R9, R43, R40 ;  /* 0x000000282b09723e */ /* 0x000fe400000000ff */
[----:B------:R-:W-:-:S02]  /*f1c0*/  F2FP.F16.F32.PACK_AB R10, R155, R177 ;  /* 0x000000b19b0a723e */ /* 0x000fc400000000ff */
[----:B------:R-:W-:Y:S01]  /*f1d0*/  F2FP.F16.F32.PACK_AB R11, R47, R44 ;  /* 0x0000002c2f0b723e */ /* 0x000fe200000000ff */
[----:B------:R-:W-:Y:S01]  /*f1e0*/  STSM.16.M88.4 [R110], R36 ;  /* 0x000000246e007844 */ /* 0x000fe20000000200 */
[----:B------:R-:W-:-:S03]  /*f1f0*/  LOP3.LUT R84, R7, R151, RZ, 0x3c, !PT ;  /* 0x0000009707547212 */ /* 0x000fc600078e3cff */
[----:B------:R-:W-:Y:S01]  /*f200*/  STSM.16.M88.4 [R112], R48 ;  /* 0x0000003070007844 */ /* 0x000fe20000000200 */
[----:B------:R-:W-:Y:S02]  /*f210*/  MOV R118, R118 ;  /* 0x0000007600767202 */ /* 0x000fe40000000f00 */
[----:B---3--:R-:W-:Y:S01]  /*f220*/  F2FP.F16.F32.PACK_AB R12, R156, R178 ;  /* 0x000000b29c0c723e */ /* 0x008fe200000000ff */
[----:B------:R-:W-:Y:S01]  /*f230*/  STSM.16.M88.4 [R114], R64 ;  /* 0x0000004072007844 */ /* 0x000fe20000000200 */
[----:B------:R-:W-:Y:S02]  /*f240*/  F2FP.F16.F32.PACK_AB R13, R56, R52 ;  /* 0x00000034380d723e */ /* 0x000fe400000000ff */
[----:B------:R-:W-:Y:S01]  /*f250*/  F2FP.F16.F32.PACK_AB R14, R157, R179 ;  /* 0x000000b39d0e723e */ /* 0x000fe200000000ff */
[----:B------:R1:W-:Y:S01]  /*f260*/  STSM.16.M88.4 [R116], R8 ;  /* 0x0000000874007844 */ /* 0x0003e20000000200 */
[----:B------:R-:W-:Y:S02]  /*f270*/  F2FP.F16.F32.PACK_AB R15, R68, R60 ;  /* 0x0000003c440f723e */ /* 0x000fe400000000ff */
[----:B------:R-:W-:-:S02]  /*f280*/  MOV R120, R120 ;  /* 0x0000007800787202 */ /* 0x000fc40000000f00 */
[----:B------:R-:W-:Y:S02]  /*f290*/  F2FP.F16.F32.PACK_AB R24, R158, R180 ;  /* 0x000000b49e18723e */ /* 0x000fe400000000ff */
[----:B------:R-:W-:Y:S02]  /*f2a0*/  F2FP.F16.F32.PACK_AB R25, R76, R72 ;  /* 0x000000484c19723e */ /* 0x000fe400000000ff */
[----:B------:R-:W-:Y:S02]  /*f2b0*/  F2FP.F16.F32.PACK_AB R26, R159, R181 ;  /* 0x000000b59f1a723e */ /* 0x000fe400000000ff */
[----:B------:R-:W-:Y:S02]  /*f2c0*/  F2FP.F16.F32.PACK_AB R27, R127, R126 ;  /* 0x0000007e7f1b723e */ /* 0x000fe400000000ff */
[----:B------:R-:W-:Y:S02]  /*f2d0*/  ISETP.NE.U32.AND P0, PT, RZ, UR4, PT ;  /* 0x00000004ff007c0c */ /* 0x000fe4000bf05070 */
[----:B------:R-:W-:-:S02]  /*f2e0*/  MOV R122, R122 ;  /* 0x0000007a007a7202 */ /* 0x000fc40000000f00 */
[----:B-1----:R-:W-:Y:S02]  /*f2f0*/  IADD3 R8, P1, R225, UR4, RZ ;  /* 0x00000004e1087c10 */ /* 0x002fe4000ff3e0ff */
[----:B------:R-:W-:Y:S02]  /*f300*/  F2FP.F16.F32.PACK_AB R28, R129, R128 ;  /* 0x00000080811c723e */ /* 0x000fe400000000ff */
[----:B------:R-:W-:Y:S02]  /*f310*/  F2FP.F16.F32.PACK_AB R29, R131, R130 ;  /* 0x00000082831d723e */ /* 0x000fe400000000ff */
[----:B------:R-:W-:Y:S02]  /*f320*/  F2FP.F16.F32.PACK_AB R30, R133, R132 ;  /* 0x00000084851e723e */ /* 0x000fe400000000ff */
[----:B------:R-:W-:Y:S02]  /*f330*/  F2FP.F16.F32.PACK_AB R31, R135, R134 ;  /* 0x00000086871f723e */ /* 0x000fe400000000ff */
[----:B------:R-:W-:Y:S01]  /*f340*/  MOV R84, R84 ;  /* 0x0000005400547202 */ /* 0x000fe20000000f00 */
[----:B------:R1:W-:Y:S01]  /*f350*/  STSM.16.M88.4 [R118], R12 ;  /* 0x0000000c76007844 */ /* 0x0003e20000000200 */
[----:B------:R-:W-:-:S02]  /*f360*/  MOV R88, R88 ;  /* 0x0000005800587202 */ /* 0x000fc40000000f00 */
[----:B------:R-:W-:Y:S01]  /*f370*/  ISETP.NE.AND.EX P0, PT, RZ, UR5, PT, P0 ;  /* 0x00000005ff007c0c */ /* 0x000fe2000bf05300 */
[----:B------:R4:W-:Y:S01]  /*f380*/  STSM.16.M88.4 [R120], R24 ;  /* 0x0000001878007844 */ /* 0x0009e20000000200 */
[----:B------:R-:W-:Y:S01]  /*f390*/  IADD3.X R9, R226, UR5, RZ, P1, !PT ;  /* 0x00000005e2097c10 */ /* 0x000fe20008ffe4ff */
[----:B------:R-:W-:Y:S02]  /*f3a0*/  ULDC.64 UR4, c[0x0][0xd08] ;  /* 0x0003420000047ab9 */ /* 0x000fe40000000a00 */
[----:B------:R3:W-:Y:S01]  /*f3b0*/  STSM.16.M88.4 [R122], R28 ;  /* 0x0000001c7a007844 */ /* 0x0007e20000000200 */
[----:B------:R-:W-:-:S03]  /*f3c0*/  ISETP.NE.U32.AND P2, PT, RZ, UR4, PT ;  /* 0x00000004ff007c0c */ /* 0x000fc6000bf45070 */
[----:B------:R3:W-:Y:S01]  /*f3d0*/  STSM.16.M88.4 [R84], R136 ;  /* 0x0000008854007844 */ /* 0x0007e20000000200 */
[----:B------:R-:W-:-:S03]  /*f3e0*/  ISETP.NE.AND.EX P2, PT, RZ, UR5, PT, P2 ;  /* 0x00000005ff007c0c */ /* 0x000fc6000bf45320 */
[----:B------:R3:W-:Y:S01]  /*f3f0*/  STSM.16.M88.4 [R88], R144 ;  /* 0x0000009058007844 */ /* 0x0007e20000000200 */
[----:B------:R-:W-:Y:S09]  /*f400*/  BAR.SYNC.DEFER_BLOCKING 0x1, 0x100 ;  /* 0x0044000000007b1d */ /* 0x000ff20000010000 */
[----:B------:R-:W-:Y:S01]  /*f410*/  @P2 IADD3 R6, P3, R225, UR4, RZ ;  /* 0x00000004e1062c10 */ /* 0x000fe2000ff7e0ff */
[----:B------:R-:W-:-:S02]  /*f420*/  ULDC UR4, c[0x0][0xb88] ;  /* 0x0002e20000047ab9 */ /* 0x000fc40000000800 */
[----:B------:R-:W-:Y:S02]  /*f430*/  MOV R11, UR4 ;  /* 0x00000004000b7c02 */ /* 0x000fe40008000f00 */
[----:B------:R-:W-:Y:S01]  /*f440*/  @P2 IADD3.X R7, R226, UR5, RZ, P3, !PT ;  /* 0x00000005e2072c10 */ /* 0x000fe20009ffe4ff */
[----:B------:R3:W5:Y:S04]  /*f450*/  @P0 LDG.E R80, desc[UR60][R8.64] ;  /* 0x0000003c08500981 */ /* 0x000768000c1e1900 */
[----:B------:R3:W5:Y:S01]  /*f460*/  @P2 LDG.E R11, desc[UR60][R6.64] ;  /* 0x0000003c060b2981 */ /* 0x000762000c1e1900 */
[----:B--2---:R-:W-:-:S13]  /*f470*/  ISETP.NE.AND P1, PT, R0, 0x1, PT ;  /* 0x000000010000780c */ /* 0x004fda0003f25270 */
[----:B------:R-:W2:Y:S08]  /*f480*/  @P1 LDC R10, c[0x0][0xcec] ;  /* 0x00033b00ff0a1b82 */ /* 0x000eb00000000800 */
[----:B-1----:R-:W1:Y:S01]  /*f490*/  @P1 LDC R15, c[0x0][0xcf0] ;  /* 0x00033c00ff0f1b82 */ /* 0x002e620000000800 */
[----:B----4-:R-:W-:Y:S01]  /*f4a0*/  IMAD R27, R230, 0x80, R182 ;  /* 0x00000080e61b7824 */ /* 0x010fe200078e02b6 */
[----:B---3--:R-:W-:Y:S06]  /*f4b0*/  @P2 BRA `(.L_x_1419) ;  /* 0x0000000000102947 */ /* 0x008fec0003800000 */
[----:B------:R-:W-:Y:S05]  /*f4c0*/  @!P0 BRA `(.L_x_1419) ;  /* 0x00000000000c8947 */ /* 0x000fea0003800000 */
[----:B------:R-:W3:Y:S04]  /*f4d0*/  LDG.E R6, desc[UR60][R8.64] ;  /* 0x0000003c08067981 */ /* 0x000ee8000c1e1900 */
[----:B-----5:R-:W3:Y:S02]  /*f4e0*/  LDG.E R11, desc[UR60][R8.64+0x4] ;  /* 0x0000043c080b7981 */ /* 0x020ee4000c1e1900 */
[----:B---3--:R-:W-:-:S07]  /*f4f0*/  IMAD.IADD R11, R11, 0x1, -R6 ;  /* 0x000000010b0b7824 */ /* 0x008fce00078e0a06 */
.L_x_1419:
[----:B------:R-:W3:Y:S01]  /*f500*/  LDL R14, [R1+0x84] ;  /* 0x00008400010e7983 */ /* 0x000ee20000100800 */
[----:B------:R-:W-:Y:S01]  /*f510*/  SHF.R.S32.HI R3, RZ, 0x1f, R224 ;  /* 0x0000001fff037819 */ /* 0x000fe200000114e0 */
[----:B--2---:R-:W-:Y:S01]  /*f520*/  @P1 IMAD.HI.U32 R6, R27, R10, RZ ;  /* 0x0000000a1b061227 */ /* 0x004fe200078e00ff */
[----:B------:R-:W-:Y:S01]  /*f530*/  ULDC.64 UR4, c[0x0][0xc90] ;  /* 0x0003240000047ab9 */ /* 0x000fe20000000a00 */
[----:B-----5:R-:W-:Y:S01]  /*f540*/  SHF.R.S32.HI R81, RZ, 0x1f, R80 ;  /* 0x0000001fff517819 */ /* 0x020fe20000011450 */
[----:B------:R-:W2:Y:S01]  /*f550*/  @P1 LDC R83, c[0x0][0xcec] ;  /* 0x00033b00ff531b82 */ /* 0x000ea20000000800 */
[----:B------:R-:W-:Y:S01]  /*f560*/  IMAD R13, R3, UR4, RZ ;  /* 0x00000004030d7c24 */ /* 0x000fe2000f8e02ff */
[----:B------:R-:W-:Y:S01]  /*f570*/  SEL R234, R234, RZ, !P0 ;  /* 0x000000ffeaea7207 */ /* 0x000fe20004000000 */
[----:B------:R-:W-:Y:S01]  /*f580*/  IMAD.MOV.U32 R9, RZ, RZ, R27 ;  /* 0x000000ffff097224 */ /* 0x000fe200078e001b */
[----:B-1----:R-:W-:Y:S01]  /*f590*/  @P1 SHF.R.U32.HI R9, RZ, R15, R6 ;  /* 0x0000000fff091219 */ /* 0x002fe20000011606 */
[----:B------:R-:W-:Y:S01]  /*f5a0*/  IMAD.WIDE.U32 R6, R224, UR4, R80 ;  /* 0x00000004e0067c25 */ /* 0x000fe2000f8e0050 */
[----:B------:R-:W-:-:S02]  /*f5b0*/  SEL R227, R227, RZ, !P0 ;  /* 0x000000ffe3e37207 */ /* 0x000fc40004000000 */
[----:B------:R-:W1:Y:S01]  /*f5c0*/  @P1 LDC R85, c[0x0][0xcf0] ;  /* 0x00033c00ff551b82 */ /* 0x000e620000000800 */
[----:B------:R-:W-:Y:S01]  /*f5d0*/  IMAD R13, R224, UR5, R13 ;  /* 0x00000005e00d7c24 */ /* 0x000fe2000f8e020d */
[----:B------:R-:W-:Y:S01]  /*f5e0*/  ULDC.64 UR4, c[0x0][0xc98] ;  /* 0x0003260000047ab9 */ /* 0x000fe20000000a00 */
[----:B------:R-:W-:Y:S02]  /*f5f0*/  IMAD.MOV R25, RZ, RZ, -R9 ;  /* 0x000000ffff197224 */ /* 0x000fe400078e0a09 */
[----:B------:R-:W-:Y:S02]  /*f600*/  IMAD.IADD R7, R7, 0x1, R13 ;  /* 0x0000000107077824 */ /* 0x000fe400078e020d */
[----:B------:R-:W-:Y:S02]  /*f610*/  IMAD R15, R233, 0x40, R205 ;  /* 0x00000040e90f7824 */ /* 0x000fe400078e02cd */
[----:B------:R-:W-:Y:S02]  /*f620*/  IMAD R13, R0, R25, R27 ;  /* 0x00000019000d7224 */ /* 0x000fe400078e021b */
[----:B------:R-:W-:-:S02]  /*f630*/  IMAD R8, R234, UR4, RZ ;  /* 0x00000004ea087c24 */ /* 0x000fc4000f8e02ff */
[----:B------:R-:W-:-:S04]  /*f640*/  IMAD.WIDE.U32 R6, R227, UR4, R6 ;  /* 0x00000004e3067c25 */ /* 0x000fc8000f8e0006 */
[----:B------:R-:W-:Y:S01]  /*f650*/  IMAD.WIDE R20, R15, 0x2, R20 ;  /* 0x000000020f147825 */ /* 0x000fe200078e0214 */
[----:B------:R-:W-:Y:S02]  /*f660*/  SHF.R.S32.HI R15, RZ, 0x1f, R9 ;  /* 0x0000001fff0f7819 */ /* 0x000fe40000011409 */
[----:B------:R-:W-:Y:S01]  /*f670*/  IADD3 R6, P0, R9, R6, RZ ;  /* 0x0000000609067210 */ /* 0x000fe20007f1e0ff */
[----:B------:R-:W-:Y:S01]  /*f680*/  IMAD R10, R227, UR5, R8 ;  /* 0x00000005e30a7c24 */ /* 0x000fe2000f8e0208 */
[----:B------:R-:W-:Y:S01]  /*f690*/  SHF.R.S32.HI R8, RZ, 0x1f, R13 ;  /* 0x0000001fff087819 */ /* 0x000fe2000001140d */
[----:B------:R-:W-:Y:S01]  /*f6a0*/  ULDC.64 UR4, c[0x0][0xc88] ;  /* 0x0003220000047ab9 */ /* 0x000fe20000000a00 */
[----:B------:R-:W-:Y:S01]  /*f6b0*/  IADD3 R9, P2, R20, 0x1000, RZ ;  /* 0x0000100014097810 */ /* 0x000fe20007f5e0ff */
[----:B------:R-:W-:Y:S01]  /*f6c0*/  IMAD R32, R11, R0, RZ ;  /* 0x000000000b207224 */ /* 0x000fe200078e02ff */
[----:B------:R-:W-:Y:S01]  /*f6d0*/  IADD3.X R7, R15, R7, R10, P0, !PT ;  /* 0x000000070f077210 */ /* 0x000fe200007fe40a */
[----:B------:R-:W-:Y:S01]  /*f6e0*/  IMAD R12, R8, UR4, RZ ;  /* 0x00000004080c7c24 */ /* 0x000fe2000f8e02ff */
[----:B------:R-:W-:-:S02]  /*f6f0*/  LOP3.LUT R8, R9, 0x380, RZ, 0xc0, !PT ;  /* 0x0000038009087812 */ /* 0x000fc400078ec0ff */
[----:B------:R-:W-:Y:S01]  /*f700*/  IADD3 R25, P5, R20, 0x3000, RZ ;  /* 0x0000300014197810 */ /* 0x000fe20007fbe0ff */
[C---:B------:R-:W-:Y:S01]  /*f710*/  IMAD R15, R13.reuse, UR5, R12 ;  /* 0x000000050d0f7c24 */ /* 0x040fe2000f8e020c */
[----:B------:R-:W-:Y:S01]  /*f720*/  SHF.R.U64 R8, R8, 0x3, RZ ;  /* 0x0000000308087819 */ /* 0x000fe200000012ff */
[----:B------:R-:W-:Y:S01]  /*f730*/  IMAD.WIDE.U32 R6, R13, UR4, R6 ;  /* 0x000000040d067c25 */ /* 0x000fe2000f8e0006 */
[----:B------:R-:W-:Y:S01]  /*f740*/  ULDC.64 UR4, c[0x0][0xc50] ;  /* 0x0003140000047ab9 */ /* 0x000fe20000000a00 */
[----:B------:R-:W-:Y:S02]  /*f750*/  IADD3 R13, P3, R20, 0x2000, RZ ;  /* 0x00002000140d7810 */ /* 0x000fe40007f7e0ff */
[----:B------:R-:W-:Y:S01]  /*f760*/  IMAD.IADD R7, R7, 0x1, R15 ;  /* 0x0000000107077824 */ /* 0x000fe200078e020f */
[----:B------:R-:W-:Y:S02]  /*f770*/  LEA R10, P0, R6, UR4, 0x2 ;  /* 0x00000004060a7c11 */ /* 0x000fe4000f8010ff */
[----:B------:R-:W-:-:S02]  /*f780*/  LOP3.LUT R12, R13, 0x380, RZ, 0xc0, !PT ;  /* 0x000003800d0c7812 */ /* 0x000fc400078ec0ff */
[----:B------:R-:W-:Y:S01]  /*f790*/  LEA.HI.X R6, R6, UR5, R7, 0x2, P0 ;  /* 0x0000000506067c11 */ /* 0x000fe200080f1407 */
[----:B------:R-:W-:Y:S01]  /*f7a0*/  SHFL.IDX PT, R54, R10, RZ, 0x1c1f ;  /* 0x001c1fff0a367589 */ /* 0x000fe200000e0000 */
[----:B------:R-:W-:Y:S01]  /*f7b0*/  IADD3 R29, P0, R20, 0x4000, RZ ;  /* 0x00004000141d7810 */ /* 0x000fe20007f1e0ff */
[----:B------:R-:W-:Y:S01]  /*f7c0*/  ULDC.64 UR4, c[0x0][0xba0] ;  /* 0x0002e80000047ab9 */ /* 0x000fe20000000a00 */
[----:B------:R-:W-:Y:S01]  /*f7d0*/  LOP3.LUT R8, R8, R9, RZ, 0x3c, !PT ;  /* 0x0000000908087212 */ /* 0x000fe200078e3cff */
[----:B------:R-:W-:Y:S01]  /*f7e0*/  IMAD.X R9, RZ, RZ, R21, P2 ;  /* 0x000000ffff097224 */ /* 0x000fe200010e0615 */
[----:B------:R-:W-:Y:S01]  /*f7f0*/  LOP3.LUT R28, R29, 0x380, RZ, 0xc0, !PT ;  /* 0x000003801d1c7812 */ /* 0x000fe200078ec0ff */
[----:B------:R-:W4:Y:S01]  /*f800*/  SHFL.IDX PT, R55, R6, RZ, 0x1c1f ;  /* 0x001c1fff06377589 */ /* 0x000f2200000e0000 */
[----:B------:R-:W-:Y:S02]  /*f810*/  SHF.R.U64 R12, R12, 0x3, RZ ;  /* 0x000000030c0c7819 */ /* 0x000fe400000012ff */
[----:B------:R-:W-:Y:S01]  /*f820*/  IADD3 R41, P2, R20, 0x6000, RZ ;  /* 0x0000600014297810 */ /* 0x000fe20007f5e0ff */
[----:B------:R-:W-:Y:S01]  /*f830*/  SHFL.IDX PT, R58, R10, 0x1, 0x1c1f ;  /* 0x003c1f000a3a7f89 */ /* 0x000fe200000e0000 */
[----:B------:R-:W-:-:S02]  /*f840*/  SHF.R.U64 R28, R28, 0x3, RZ ;  /* 0x000000031c1c7819 */ /* 0x000fc400000012ff */
[----:B------:R-:W-:Y:S01]  /*f850*/  LOP3.LUT R12, R12, R13, RZ, 0x3c, !PT ;  /* 0x0000000d0c0c7212 */ /* 0x000fe200078e3cff */
[--C-:B------:R-:W-:Y:S01]  /*f860*/  IMAD.X R13, RZ, RZ, R21.reuse, P3 ;  /* 0x000000ffff0d7224 */ /* 0x100fe200018e0615 */
[----:B------:R-:W-:Y:S01]  /*f870*/  LOP3.LUT R40, R41, 0x380, RZ, 0xc0, !PT ;  /* 0x0000038029287812 */ /* 0x000fe200078ec0ff */
[----:B------:R0:W2:Y:S01]  /*f880*/  SHFL.IDX PT, R59, R6, 0x1, 0x1c1f ;  /* 0x003c1f00063b7f89 */ /* 0x0000a200000e0000 */
[C---:B------:R-:W-:Y:S02]  /*f890*/  IADD3 R45, P3, R20.reuse, 0x7000, RZ ;  /* 0x00007000142d7810 */ /* 0x040fe40007f7e0ff */
[----:B------:R-:W-:Y:S02]  /*f8a0*/  IADD3 R37, P4, R20, 0x5000, RZ ;  /* 0x0000500014257810 */ /* 0x000fe40007f9e0ff */
[----:B------:R-:W-:Y:S01]  /*f8b0*/  LOP3.LUT R28, R28, R29, RZ, 0x3c, !PT ;  /* 0x0000001d1c1c7212 */ /* 0x000fe200078e3cff */
[----:B------:R-:W-:Y:S01]  /*f8c0*/  IMAD.X R29, RZ, RZ, R21, P0 ;  /* 0x000000ffff1d7224 */ /* 0x000fe200000e0615 */
[----:B------:R-:W-:-:S02]  /*f8d0*/  SHF.R.U64 R40, R40, 0x3, RZ ;  /* 0x0000000328287819 */ /* 0x000fc400000012ff */
[----:B------:R-:W-:Y:S02]  /*f8e0*/  IADD3 R53, P0, R20, 0x9000, RZ ;  /* 0x0000900014357810 */ /* 0x000fe40007f1e0ff */
[----:B------:R-:W-:Y:S02]  /*f8f0*/  LOP3.LUT R44, R45, 0x380, RZ, 0xc0, !PT ;  /* 0x000003802d2c7812 */ /* 0x000fe400078ec0ff */
[----:B------:R-:W-:Y:S02]  /*f900*/  LOP3.LUT R24, R25, 0x380, RZ, 0xc0, !PT ;  /* 0x0000038019187812 */ /* 0x000fe400078ec0ff */
[----:B------:R-:W-:Y:S02]  /*f910*/  LOP3.LUT R36, R37, 0x380, RZ, 0xc0, !PT ;  /* 0x0000038025247812 */ /* 0x000fe400078ec0ff */
[----:B------:R-:W-:Y:S01]  /*f920*/  LOP3.LUT R40, R40, R41, RZ, 0x3c, !PT ;  /* 0x0000002928287212 */ /* 0x000fe200078e3cff */
[----:B------:R-:W-:Y:S01]  /*f930*/  IMAD.X R41, RZ, RZ, R21, P2 ;  /* 0x000000ffff297224 */ /* 0x000fe200010e0615 */
[----:B------:R-:W-:-:S02]  /*f940*/  LOP3.LUT R52, R53, 0x380, RZ, 0xc0, !PT ;  /* 0x0000038035347812 */ /* 0x000fc400078ec0ff */
[----:B------:R-:W-:Y:S02]  /*f950*/  SHF.R.U64 R44, R44, 0x3, RZ ;  /* 0x000000032c2c7819 */ /* 0x000fe400000012ff */
[----:B------:R-:W-:Y:S02]  /*f960*/  IADD3 R61, P2, R20, 0xb000, RZ ;  /* 0x0000b000143d7810 */ /* 0x000fe40007f5e0ff */
[----:B------:R-:W-:Y:S02]  /*f970*/  SHF.R.U64 R24, R24, 0x3, RZ ;  /* 0x0000000318187819 */ /* 0x000fe400000012ff */
[----:B------:R-:W-:Y:S02]  /*f980*/  SHF.R.U64 R36, R36, 0x3, RZ ;  /* 0x0000000324247819 */ /* 0x000fe400000012ff */
[----:B------:R-:W-:Y:S02]  /*f990*/  SHF.R.U64 R52, R52, 0x3, RZ ;  /* 0x0000000334347819 */ /* 0x000fe400000012ff */
[----:B------:R-:W-:-:S02]  /*f9a0*/  LOP3.LUT R44, R44, R45, RZ, 0x3c, !PT ;  /* 0x0000002d2c2c7212 */ /* 0x000fc400078e3cff */
[----:B------:R-:W-:Y:S02]  /*f9b0*/  LOP3.LUT R60, R61, 0x380, RZ, 0xc0, !PT ;  /* 0x000003803d3c7812 */ /* 0x000fe400078ec0ff */
[----:B------:R-:W-:Y:S01]  /*f9c0*/  LOP3.LUT R24, R24, R25, RZ, 0x3c, !PT ;  /* 0x0000001918187212 */ /* 0x000fe200078e3cff */
[--C-:B------:R-:W-:Y:S01]  /*f9d0*/  IMAD.X R25, RZ, RZ, R21.reuse, P5 ;  /* 0x000000ffff197224 */ /* 0x100fe200028e0615 */
[----:B------:R-:W-:Y:S01]  /*f9e0*/  LOP3.LUT R36, R36, R37, RZ, 0x3c, !PT ;  /* 0x0000002524247212 */ /* 0x000fe200078e3cff */
[----:B------:R-:W-:Y:S01]  /*f9f0*/  IMAD.X R37, RZ, RZ, R21, P4 ;  /* 0x000000ffff257224 */ /* 0x000fe200020e0615 */
[----:B------:R-:W-:Y:S02]  /*fa00*/  IADD3.X R45, RZ, R21, RZ, P3, !PT ;  /* 0x00000015ff2d7210 */ /* 0x000fe40001ffe4ff */
[C---:B------:R-:W-:Y:S02]  /*fa10*/  IADD3 R65, P3, R20.reuse, 0xc000, RZ ;  /* 0x0000c00014417810 */ /* 0x040fe40007f7e0ff */
[----:B------:R-:W-:-:S02]  /*fa20*/  IADD3 R49, P5, R20, 0x8000, RZ ;  /* 0x0000800014317810 */ /* 0x000fc40007fbe0ff */
[----:B------:R-:W-:Y:S02]  /*fa30*/  IADD3 R57, P4, R20, 0xa000, RZ ;  /* 0x0000a00014397810 */ /* 0x000fe40007f9e0ff */
[----:B------:R-:W-:Y:S01]  /*fa40*/  LOP3.LUT R52, R52, R53, RZ, 0x3c, !PT ;  /* 0x0000003534347212 */ /* 0x000fe200078e3cff */
[----:B------:R-:W-:Y:S01]  /*fa50*/  IMAD.X R53, RZ, RZ, R21, P0 ;  /* 0x000000ffff357224 */ /* 0x000fe200000e0615 */
[----:B------:R-:W-:Y:S02]  /*fa60*/  SHF.R.U64 R60, R60, 0x3, RZ ;  /* 0x000000033c3c7819 */ /* 0x000fe400000012ff */
[----:B------:R-:W-:Y:S02]  /*fa70*/  LOP3.LUT R64, R65, 0x380, RZ, 0xc0, !PT ;  /* 0x0000038041407812 */ /* 0x000fe400078ec0ff */
[----:B------:R-:W-:Y:S02]  /*fa80*/  LOP3.LUT P0, RZ, R235, 0x3, RZ, 0xc0, !PT ;  /* 0x00000003ebff7812 */ /* 0x000fe4000780c0ff */
[----:B------:R-:W-:-:S02]  /*fa90*/  LOP3.LUT R48, R49, 0x380, RZ, 0xc0, !PT ;  /* 0x0000038031307812 */ /* 0x000fc400078ec0ff */
[----:B------:R-:W-:Y:S02]  /*faa0*/  LOP3.LUT R56, R57, 0x380, RZ, 0xc0, !PT ;  /* 0x0000038039387812 */ /* 0x000fe400078ec0ff */
[----:B------:R-:W-:Y:S01]  /*fab0*/  LOP3.LUT R60, R60, R61, RZ, 0x3c, !PT ;  /* 0x0000003d3c3c7212 */ /* 0x000fe200078e3cff */
[--C-:B------:R-:W-:Y:S01]  /*fac0*/  IMAD.X R61, RZ, RZ, R21.reuse, P2 ;  /* 0x000000ffff3d7224 */ /* 0x100fe200010e0615 */
[----:B------:R-:W-:Y:S02]  /*fad0*/  SHF.R.U64 R64, R64, 0x3, RZ ;  /* 0x0000000340407819 */ /* 0x000fe400000012ff */
        /* <DEDUP_REMOVED lines=8> */
[----:B------:R-:W-:-:S02]  /*fb60*/  IADD3 R11, P3, R20, 0xf000, RZ ;  /* 0x0000f000140b7810 */ /* 0x000fc40007f7e0ff */
[C---:B------:R-:W-:Y:S02]  /*fb70*/  IADD3 R69, P5, R20.reuse, 0xd000, RZ ;  /* 0x0000d00014457810 */ /* 0x040fe40007fbe0ff */
[C---:B------:R-:W-:Y:S01]  /*fb80*/  IADD3 R73, P4, R20.reuse, 0xe000, RZ ;  /* 0x0000e00014497810 */ /* 0x040fe20007f9e0ff */
[----:B------:R-:W-:Y:S01]  /*fb90*/  IMAD.X R77, RZ, RZ, R21, P3 ;  /* 0x000000ffff4d7224 */ /* 0x000fe200018e0615 */
[----:B------:R-:W-:Y:S02]  /*fba0*/  LOP3.LUT R15, R20, 0x380, RZ, 0xc0, !PT ;  /* 0x00000380140f7812 */ /* 0x000fe400078ec0ff */
[----:B0-----:R-:W-:Y:S02]  /*fbb0*/  LOP3.LUT R6, R11, 0x380, RZ, 0xc0, !PT ;  /* 0x000003800b067812 */ /* 0x001fe400078ec0ff */
[----:B------:R-:W-:Y:S02]  /*fbc0*/  LOP3.LUT R68, R69, 0x380, RZ, 0xc0, !PT ;  /* 0x0000038045447812 */ /* 0x000fe400078ec0ff */
[----:B------:R-:W-:-:S02]  /*fbd0*/  LOP3.LUT R72, R73, 0x380, RZ, 0xc0, !PT ;  /* 0x0000038049487812 */ /* 0x000fc400078ec0ff */
[----:B------:R-:W-:Y:S02]  /*fbe0*/  SHF.R.U64 R15, R15, 0x3, RZ ;  /* 0x000000030f0f7819 */ /* 0x000fe400000012ff */
[----:B------:R-:W-:Y:S02]  /*fbf0*/  SHF.R.U64 R6, R6, 0x3, RZ ;  /* 0x0000000306067819 */ /* 0x000fe400000012ff */
[----:B------:R-:W-:Y:S02]  /*fc00*/  SHF.R.U64 R68, R68, 0x3, RZ ;  /* 0x0000000344447819 */ /* 0x000fe400000012ff */
[----:B------:R-:W-:Y:S02]  /*fc10*/  SHF.R.U64 R72, R72, 0x3, RZ ;  /* 0x0000000348487819 */ /* 0x000fe400000012ff */
[----:B------:R-:W-:Y:S02]  /*fc20*/  LOP3.LUT R20, R15, R20, RZ, 0x3c, !PT ;  /* 0x000000140f147212 */ /* 0x000fe400078e3cff */
[----:B------:R-:W-:Y:S01]  /*fc30*/  LOP3.LUT R68, R68, R69, RZ, 0x3c, !PT ;  /* 0x0000004544447212 */ /* 0x000fe200078e3cff */
[--C-:B------:R-:W-:Y:S01]  /*fc40*/  IMAD.X R69, RZ, RZ, R21.reuse, P5 ;  /* 0x000000ffff457224 */ /* 0x100fe200028e0615 */
[----:B------:R-:W-:Y:S01]  /*fc50*/  LOP3.LUT R72, R72, R73, RZ, 0x3c, !PT ;  /* 0x0000004948487212 */ /* 0x000fe200078e3cff */
[----:B------:R-:W-:Y:S01]  /*fc60*/  IMAD.X R73, RZ, RZ, R21, P4 ;  /* 0x000000ffff497224 */ /* 0x000fe200020e0615 */
[----:B------:R-:W-:Y:S01]  /*fc70*/  LOP3.LUT R76, R6, R11, RZ, 0x3c, !PT ;  /* 0x0000000b064c7212 */ /* 0x000fe200078e3cff */
[----:B------:R-:W-:Y:S01]  /*fc80*/  BSSY B1, `(.L_x_1420) ;  /* 0x0000065000017945 */ /* 0x000fe20003800000 */
[----:B------:R-:W-:-:S02]  /*fc90*/  SHF.R.S32.HI R88, RZ, 0x1f, R222 ;  /* 0x0000001fff587819 */ /* 0x000fc400000114de */
[----:B------:R-:W-:Y:S02]  /*fca0*/  SHF.R.S32.HI R89, RZ, 0x1f, R220 ;  /* 0x0000001fff597819 */ /* 0x000fe400000114dc */
[----:B------:R-:W-:Y:S02]  /*fcb0*/  SHF.R.S32.HI R90, RZ, 0x1f, R221 ;  /* 0x0000001fff5a7819 */ /* 0x000fe400000114dd */
[----:B------:R-:W-:Y:S01]  /*fcc0*/  SHF.R.S32.HI R91, RZ, 0x1f, R205 ;  /* 0x0000001fff5b7819 */ /* 0x000fe200000114cd */
[----:B---3--:R-:W-:-:S05]  /*fcd0*/  IMAD R7, R230, 0x80, R14 ;  /* 0x00000080e6077824 */ /* 0x008fca00078e020e */
[C---:B------:R-:W-:Y:S01]  /*fce0*/  ISETP.GE.OR P2, PT, R7.reuse, R32, P0 ;  /* 0x000000200700720c */ /* 0x040fe20000746670 */
[----:B------:R-:W-:-:S05]  /*fcf0*/  VIADD R7, R7, 0x8 ;  /* 0x0000000807077836 */ /* 0x000fca0000000000 */
[----:B------:R-:W-:-:S07]  /*fd00*/  ISETP.GE.OR P0, PT, R7, R32, P0 ;  /* 0x000000200700720c */ /* 0x000fce0000706670 */
[----:B----4-:R-:W-:Y:S06]  /*fd10*/  @!P2 ST.E desc[UR60][R54.64], R5 ;  /* 0x000000053600a985 */ /* 0x010fec000c10193c */
[----:B--2---:R0:W-:Y:S04]  /*fd20*/  @!P0 ST.E desc[UR60][R58.64], R4 ;  /* 0x000000043a008985 */ /* 0x0041e8000c10193c */
[----:B------:R-:W5:Y:S04]  /*fd30*/  LD.E.128 R8, desc[UR60][R8.64] ;  /* 0x0000003c08087980 */ /* 0x000f68000c101d00 */
[----:B------:R-:W5:Y:S04]  /*fd40*/  LD.E.128 R12, desc[UR60][R12.64] ;  /* 0x0000003c0c0c7980 */ /* 0x000f68000c101d00 */
[----:B0-----:R0:W5:Y:S04]  /*fd50*/  LD.E.128 R4, desc[UR60][R20.64] ;  /* 0x0000003c14047980 */ /* 0x001168000c101d00 */
[----:B------:R-:W5:Y:S04]  /*fd60*/  LD.E.128 R24, desc[UR60][R24.64] ;  /* 0x0000003c18187980 */ /* 0x000f68000c101d00 */
[----:B------:R-:W5:Y:S01]  /*fd70*/  LD.E.128 R28, desc[UR60][R28.64] ;  /* 0x0000003c1c1c7980 */ /* 0x000f62000c101d00 */
[----:B0-----:R-:W-:-:S03]  /*fd80*/  IMAD R21, R81, UR4, RZ ;  /* 0x0000000451157c24 */ /* 0x001fc6000f8e02ff */
[----:B------:R-:W5:Y:S01]  /*fd90*/  LD.E.128 R36, desc[UR60][R36.64] ;  /* 0x0000003c24247980 */ /* 0x000f62000c101d00 */
[C---:B------:R-:W-:Y:S02]  /*fda0*/  IMAD R81, R80.reuse, UR5, R21 ;  /* 0x0000000550517c24 */ /* 0x040fe4000f8e0215 */
[----:B------:R-:W-:Y:S01]  /*fdb0*/  IMAD.WIDE.U32 R20, R80, UR4, RZ ;  /* 0x0000000450147c25 */ /* 0x000fe2000f8e00ff */
[----:B------:R-:W-:Y:S01]  /*fdc0*/  ULDC.64 UR4, c[0x0][0xbe8] ;  /* 0x0002fa0000047ab9 */ /* 0x000fe20000000a00 */
[----:B------:R-:W5:Y:S02]  /*fdd0*/  LD.E.128 R40, desc[UR60][R40.64] ;  /* 0x0000003c28287980 */ /* 0x000f64000c101d00 */
[----:B------:R-:W-:Y:S02]  /*fde0*/  IMAD.IADD R21, R21, 0x1, R81 ;  /* 0x0000000115157824 */ /* 0x000fe400078e0251 */
[----:B------:R-:W-:Y:S01]  /*fdf0*/  IMAD R81, R3, UR4, RZ ;  /* 0x0000000403517c24 */ /* 0x000fe2000f8e02ff */
[----:B------:R-:W5:Y:S01]  /*fe00*/  LD.E.128 R44, desc[UR60][R44.64] ;  /* 0x0000003c2c2c7980 */ /* 0x000f62000c101d00 */
[----:B------:R-:W-:-:S02]  /*fe10*/  IMAD R3, R223, 0x20, R233 ;  /* 0x00000020df037824 */ /* 0x000fc400078e02e9 */
[C---:B------:R-:W-:Y:S01]  /*fe20*/  IMAD R81, R224.reuse, UR5, R81 ;  /* 0x00000005e0517c24 */ /* 0x040fe2000f8e0251 */
[----:B------:R-:W5:Y:S01]  /*fe30*/  LD.E.128 R48, desc[UR60][R48.64] ;  /* 0x0000003c30307980 */ /* 0x000f62000c101d00 */
[----:B------:R-:W-:Y:S01]  /*fe40*/  IMAD.WIDE.U32 R20, R224, UR4, R20 ;  /* 0x00000004e0147c25 */ /* 0x000fe2000f8e0014 */
[----:B------:R-:W-:Y:S02]  /*fe50*/  ULDC.64 UR4, c[0x0][0xbf0] ;  /* 0x0002fc0000047ab9 */ /* 0x000fe40000000a00 */
[----:B------:R-:W5:Y:S01]  /*fe60*/  LD.E.128 R52, desc[UR60][R52.64] ;  /* 0x0000003c34347980 */ /* 0x000f62000c101d00 */
[----:B------:R-:W-:Y:S01]  /*fe70*/  IMAD R82, R230, 0x80, R3 ;  /* 0x00000080e6527824 */ /* 0x000fe200078e0203 */
[----:B------:R-:W-:Y:S01]  /*fe80*/  IADD3 R21, R21, R81, RZ ;  /* 0x0000005115157210 */ /* 0x000fe20007ffe0ff */
[----:B------:R-:W-:Y:S01]  /*fe90*/  IMAD R234, R234, UR4, RZ ;  /* 0x00000004eaea7c24 */ /* 0x000fe2000f8e02ff */
[----:B------:R-:W5:Y:S01]  /*fea0*/  LD.E.128 R56, desc[UR60][R56.64] ;  /* 0x0000003c38387980 */ /* 0x000f62000c101d00 */
[----:B------:R-:W-:-:S03]  /*feb0*/  @P1 IMAD.HI.U32 R80, R82, R83, RZ ;  /* 0x0000005352501227 */ /* 0x000fc600078e00ff */
[----:B------:R-:W5:Y:S01]  /*fec0*/  LD.E.128 R60, desc[UR60][R60.64] ;  /* 0x0000003c3c3c7980 */ /* 0x000f62000c101d00 */
[----:B------:R-:W-:Y:S01]  /*fed0*/  IMAD.MOV.U32 R3, RZ, RZ, R82 ;  /* 0x000000ffff037224 */ /* 0x000fe200078e0052 */
[----:B-1----:R-:W-:Y:S01]  /*fee0*/  @P1 SHF.R.U32.HI R3, RZ, R85, R80 ;  /* 0x00000055ff031219 */ /* 0x002fe20000011650 */
[C---:B------:R-:W-:Y:S01]  /*fef0*/  IMAD R81, R227.reuse, UR5, R234 ;  /* 0x00000005e3517c24 */ /* 0x040fe2000f8e02ea */
[----:B------:R-:W5:Y:S01]  /*ff00*/  LD.E.128 R64, desc[UR60][R64.64] ;  /* 0x0000003c40407980 */ /* 0x000f62000c101d00 */
[----:B------:R-:W-:Y:S01]  /*ff10*/  IMAD.WIDE.U32 R20, R227, UR4, R20 ;  /* 0x00000004e3147c25 */ /* 0x000fe2000f8e0014 */
[----:B------:R-:W-:Y:S01]  /*ff20*/  SHF.R.S32.HI R80, RZ, 0x1f, R3 ;  /* 0x0000001fff507819 */ /* 0x000fe20000011403 */
[----:B------:R-:W-:Y:S01]  /*ff30*/  ULDC.64 UR4, c[0x0][0xbe0] ;  /* 0x0002f80000047ab9 */ /* 0x000fe20000000a00 */
[----:B------:R-:W5:Y:S01]  /*ff40*/  LD.E.128 R68, desc[UR60][R68.64] ;  /* 0x0000003c44447980 */ /* 0x000f62000c101d00 */
[----:B------:R-:W-:Y:S02]  /*ff50*/  IMAD.IADD R21, R21, 0x1, R81 ;  /* 0x0000000115157824 */ /* 0x000fe400078e0251 */
[----:B------:R-:W-:Y:S01]  /*ff60*/  IMAD.MOV R81, RZ, RZ, -R3 ;  /* 0x000000ffff517224 */ /* 0x000fe200078e0a03 */
[----:B------:R-:W5:Y:S01]  /*ff70*/  LD.E.128 R72, desc[UR60][R72.64] ;  /* 0x0000003c48487980 */ /* 0x000f62000c101d00 */
[----:B------:R-:W-:-:S02]  /*ff80*/  IMAD R80, R80, UR4, RZ ;  /* 0x0000000450507c24 */ /* 0x000fc4000f8e02ff */
[----:B------:R-:W-:Y:S01]  /*ff90*/  IMAD R81, R0, R81, R82 ;  /* 0x0000005100517224 */ /* 0x000fe200078e0252 */
[----:B------:R-:W5:Y:S01]  /*ffa0*/  LD.E.128 R76, desc[UR60][R76.64] ;  /* 0x0000003c4c4c7980 */ /* 0x000f62000c101d00 */
[C---:B------:R-:W-:Y:S01]  /*ffb0*/  IMAD R83, R3.reuse, UR5, R80 ;  /* 0x0000000503537c24 */ /* 0x040fe2000f8e0250 */
[----:B------:R-:W-:Y:S01]  /*ffc0*/  @!PT LDS RZ, [RZ] ;  /* 0x00000000fffff984 */ /* 0x000fe20000000800 */
[----:B------:R-:W-:Y:S01]  /*ffd0*/  @!PT LDS RZ, [RZ] ;  /* 0x00000000fffff984 */ /* 0x000fe20000000800 */
[----:B------:R-:W-:Y:S01]  /*ffe0*/  @!PT LDS RZ, [RZ] ;  /* 0x00000000fffff984 */ /* 0x000fe20000000800 */
[----:B------:R-:W-:Y:S01]  /*fff0*/  @!PT LDS RZ, [RZ] ;  /* 0x00000000fffff984 */ /* 0x000fe20000000800 */
[----:B------:R0:W-:Y:S06]  /*10000*/  MEMBAR.ALL.CTA ;  /* 0x0000000000007992 */ /* 0x0001ec0000008000 */
[----:B0-----:R-:W0:Y:S01]  /*10010*/  FENCE.VIEW.ASYNC.S ;  /* 0x00000000000073c6 */ /* 0x001e220000000000 */
[----:B------:R-:W-:Y:S01]  /*10020*/  SHF.R.S32.HI R0, RZ, 0x1f, R81 ;  /* 0x0000001fff007819 */ /* 0x000fe20000011451 */
[----:B------:R-:W-:Y:S01]  /*10030*/  IMAD.WIDE.U32 R20, R3, UR4, R20 ;  /* 0x0000000403147c25 */ /* 0x000fe2000f8e0014 */
[----:B------:R-:W-:-:S03]  /*10040*/  ULDC.64 UR4, c[0x0][0xbd8] ;  /* 0x0002f60000047ab9 */ /* 0x000fc60000000a00 */
[----:B------:R-:W-:Y:S02]  /*10050*/  IMAD R85, R230, 0x80, R233 ;  /* 0x00000080e6557824 */ /* 0x000fe400078e02e9 */
[----:B------:R-:W-:Y:S02]  /*10060*/  IMAD.IADD R21, R21, 0x1, R83 ;  /* 0x0000000115157824 */ /* 0x000fe400078e0253 */
[----:B------:R-:W-:Y:S02]  /*10070*/  IMAD R0, R0, UR4, RZ ;  /* 0x0000000400007c24 */ /* 0x000fe4000f8e02ff */
[----:B------:R-:W-:Y:S02]  /*10080*/  VIADD R3, R85, 0x20 ;  /* 0x0000002055037836 */ /* 0x000fe40000000000 */
[C---:B------:R-:W-:Y:S02]  /*10090*/  IMAD R83, R81.reuse, UR5, R0 ;  /* 0x0000000551537c24 */ /* 0x040fe4000f8e0200 */
[----:B------:R-:W-:Y:S01]  /*100a0*/  IMAD.WIDE.U32 R20, R81, UR4, R20 ;  /* 0x0000000451147c25 */ /* 0x000fe2000f8e0014 */
[-C--:B------:R-:W-:Y:S01]  /*100b0*/  ISETP.GE.AND P0, PT, R3, R32.reuse, PT ;  /* 0x000000200300720c */ /* 0x080fe20003f06270 */
[----:B------:R-:W-:Y:S01]  /*100c0*/  ULDC.64 UR4, c[0x0][0xb80] ;  /* 0x0002e00000047ab9 */ /* 0x000fe20000000a00 */
[----:B------:R-:W-:Y:S01]  /*100d0*/  ISETP.GE.AND P2, PT, R85, R32, PT ;  /* 0x000000205500720c */ /* 0x000fe20003f46270 */
[----:B------:R-:W-:-:S02]  /*100e0*/  VIADD R0, R18, 0x32420 ;  /* 0x0003242012007836 */ /* 0x000fc40000000000 */
[----:B------:R-:W-:Y:S01]  /*100f0*/  VIADD R3, R85, 0x40 ;  /* 0x0000004055037836 */ /* 0x000fe20000000000 */
[C---:B------:R-:W-:Y:S01]  /*10100*/  LEA R86, P3, R20.reuse, UR4, 0x1 ;  /* 0x0000000414567c11 */ /* 0x040fe2000f8608ff */
[----:B------:R-:W-:Y:S01]  /*10110*/  IMAD.IADD R21, R21, 0x1, R83 ;  /* 0x0000000115157824 */ /* 0x000fe200078e0253 */
[----:B------:R-:W-:Y:S02]  /*10120*/  P2R R87, PR, RZ, 0x1 ;  /* 0x00000001ff577803 */ /* 0x000fe40000000000 */
[-C--:B------:R-:W-:Y:S02]  /*10130*/  ISETP.GE.AND P0, PT, R3, R32.reuse, PT ;  /* 0x000000200300720c */ /* 0x080fe40003f06270 */
[----:B------:R-:W-:Y:S02]  /*10140*/  PRMT R0, RZ, 0x654, R0 ;  /* 0x00000654ff007816 */ /* 0x000fe40000000000 */
[----:B------:R-:W-:Y:S01]  /*10150*/  LEA.HI.X R3, R20, UR5, R21, 0x1, P3 ;  /* 0x0000000514037c11 */ /* 0x000fe200098f0c15 */
[----:B------:R-:W-:Y:S01]  /*10160*/  VIADD R81, R85, 0x60 ;  /* 0x0000006055517836 */ /* 0x000fe20000000000 */
[----:B0-----:R0:W-:Y:S01]  /*10170*/  SYNCS.ARRIVE.TRANS64.RED.A1T0 RZ, [R0+URZ], RZ ;  /* 0x000000ff00ff79a7 */ /* 0x0011e2000810043f */
[----:B------:R1:W2:Y:S03]  /*10180*/  SHFL.IDX PT, R84, R86, RZ, 0x181f ;  /* 0x00181fff56547589 */ /* 0x0002a600000e0000 */
[----:B------:R-:W-:Y:S01]  /*10190*/  ISETP.GE.AND P1, PT, R81, R32, PT ;  /* 0x000000205100720c */ /* 0x000fe20003f26270 */
[----:B0-----:R1:W0:Y:S01]  /*101a0*/  SHFL.IDX PT, R0, R3, RZ, 0x181f ;  /* 0x00181fff03007589 */ /* 0x00122200000e0000 */
[----:B------:R-:W-:Y:S11]  /*101b0*/  @P2 BRA `(.L_x_1421) ;  /* 0x0000000000442947 */ /* 0x000ff60003800000 */
[----:B------:R-:W-:Y:S02]  /*101c0*/  ULDC UR4, c[0x0][0xbc8] ;  /* 0x0002f20000047ab9 */ /* 0x000fe40000000800 */
[----:B------:R-:W-:Y:S02]  /*101d0*/  ISETP.GE.AND P2, PT, R205, UR4, PT ;  /* 0x00000004cd007c0c */ /* 0x000fe4000bf46270 */
[----:B------:R-:W-:-:S11]  /*101e0*/  ISETP.GE.AND P3, PT, R221, UR4, PT ;  /* 0x00000004dd007c0c */ /* 0x000fd6000bf66270 */
[----:B--2---:R-:W-:-:S04]  /*101f0*/  @!P2 LEA R20, P4, R205, R84, 0x1 ;  /* 0x00000054cd14a211 */ /* 0x004fc800078808ff */
[----:B0-----:R-:W-:Y:S02]  /*10200*/  @!P2 LEA.HI.X R21, R205, R0, R91, 0x1, P4 ;  /* 0x00000000cd15a211 */ /* 0x001fe400020f0c5b */
[----:B------:R-:W-:-:S03]  /*10210*/  @!P3 LEA R80, P4, R221, R84, 0x1 ;  /* 0x00000054dd50b211 */ /* 0x000fc600078808ff */
[----:B-----5:R3:W-:Y:S01]  /*10220*/  @!P2 ST.E.128 desc[UR60][R20.64], R4 ;  /* 0x000000041400a985 */ /* 0x0207e2000c101d3c */
[----:B------:R-:W-:Y:S02]  /*10230*/  @!P3 LEA.HI.X R81, R221, R0, R90, 0x1, P4 ;  /* 0x00000000dd51b211 */ /* 0x000fe400020f0c5a */
[----:B------:R-:W-:-:S03]  /*10240*/  ISETP.GE.AND P4, PT, R220, UR4, PT ;  /* 0x00000004dc007c0c */ /* 0x000fc6000bf86270 */
[----:B------:R3:W-:Y:S10]  /*10250*/  @!P3 ST.E.128 desc[UR60][R80.64], R28 ;  /* 0x0000001c5000b985 */ /* 0x0007f4000c101d3c */
[----:B------:R-:W-:-:S04]  /*10260*/  @!P4 LEA R82, P5, R220, R84, 0x1 ;  /* 0x00000054dc52c211 */ /* 0x000fc800078a08ff */
[----:B------:R-:W-:Y:S02]  /*10270*/  @!P4 LEA.HI.X R83, R220, R0, R89, 0x1, P5 ;  /* 0x00000000dc53c211 */ /* 0x000fe400028f0c59 */
[----:B------:R-:W-:-:S03]  /*10280*/  ISETP.GE.AND P5, PT, R222, UR4, PT ;  /* 0x00000004de007c0c */ /* 0x000fc6000bfa6270 */
[----:B------:R3:W-:Y:S10]  /*10290*/  @!P4 ST.E.128 desc[UR60][R82.64], R48 ;  /* 0x000000305200c985 */ /* 0x0007f4000c101d3c */
[----:B------:R-:W-:-:S04]  /*102a0*/  @!P5 LEA R84, P6, R222, R84, 0x1 ;  /* 0x00000054de54d211 */ /* 0x000fc800078c08ff */
[----:B------:R-:W-:-:S05]  /*102b0*/  @!P5 LEA.HI.X R85, R222, R0, R88, 0x1, P6 ;  /* 0x00000000de55d211 */ /* 0x000fca00030f0c58 */
[----:B------:R3:W-:Y:S04]  /*102c0*/  @!P5 ST.E.128 desc[UR60][R84.64], R64 ;  /* 0x000000405400d985 */ /* 0x0007e8000c101d3c */
.L_x_1421:
[----:B------:R-:W-:Y:S05]  /*102d0*/  BSYNC B1 ;  /* 0x0000000000017941 */ /* 0x000fea0003800000 */
.L_x_1420:
[----:B------:R-:W-:Y:S01]  /*102e0*/  ISETP.NE.AND P2, PT, R87, RZ, PT ;  /* 0x000000ff5700720c */ /* 0x000fe20003f45270 */
[----:B0-----:R0:W4:Y:S01]  /*102f0*/  SHFL.IDX PT, R0, R3, 0x1, 0x181f ;  /* 0x00381f0003007f89 */ /* 0x00112200000e0000 */
[----:B------:R-:W-:Y:S03]  /*10300*/  BSSY B1, `(.L_x_1422) ;  /* 0x0000014000017945 */ /* 0x000fe60003800000 */
[----:B---3-5:R0:W3:Y:S08]  /*10310*/  SHFL.IDX PT, R28, R86, 0x1, 0x181f ;  /* 0x00381f00561c7f89 */ /* 0x0280f000000e0000 */
[----:B0-----:R-:W-:Y:S05]  /*10320*/  @P2 BRA `(.L_x_1423) ;  /* 0x0000000000442947 */ /* 0x001fea0003800000 */
[----:B------:R-:W-:Y:S02]  /*10330*/  ULDC UR4, c[0x0][0xbc8] ;  /* 0x0002f20000047ab9 */ /* 0x000fe40000000800 */
[----:B------:R-:W-:Y:S02]  /*10340*/  ISETP.GE.AND P2, PT, R205, UR4, PT ;  /* 0x00000004cd007c0c */ /* 0x000fe4000bf46270 */
[----:B------:R-:W-:Y:S02]  /*10350*/  ISETP.GE.AND P3, PT, R221, UR4, PT ;  /* 0x00000004dd007c0c */ /* 0x000fe4000bf66270 */
[----:B------:R-:W-:-:S09]  /*10360*/  ISETP.GE.AND P4, PT, R220, UR4, PT ;  /* 0x00000004dc007c0c */ /* 0x000fd2000bf86270 */
[----:B---3--:R-:W-:-:S04]  /*10370*/  @!P2 LEA R4, P5, R205, R28, 0x1 ;  /* 0x0000001ccd04a211 */ /* 0x008fc800078a08ff */
[----:B----4-:R-:W-:Y:S02]  /*10380*/  @!P2 LEA.HI.X R5, R205, R0, R91, 0x1, P5 ;  /* 0x00000000cd05a211 */ /* 0x010fe400028f0c5b */
[----:B------:R-:W-:-:S03]  /*10390*/  ISETP.GE.AND P5, PT, R222, UR4, PT ;  /* 0x00000004de007c0c */ /* 0x000fc6000bfa6270 */
[----:B------:R0:W-:Y:S01]  /*103a0*/  @!P2 ST.E.128 desc[UR60][R4.64], R8 ;  /* 0x000000080400a985 */ /* 0x0001e2000c101d3c */
        /* <DEDUP_REMOVED lines=9> */
.L_x_1423:
[----:B------:R-:W-:Y:S05]  /*10440*/  BSYNC B1 ;  /* 0x0000000000017941 */ /* 0x000fea0003800000 */
.L_x_1422:
        /* <DEDUP_REMOVED lines=9> */
[----:B0-----:R-:W-:-:S04]  /*104e0*/  @!P4 LEA R4, P5, R205, R10, 0x1 ;  /* 0x0000000acd04c211 */ /* 0x001fc800078a08ff */
[----:B-1----:R-:W-:Y:S02]  /*104f0*/  @!P4 LEA.HI.X R5, R205, R0, R91, 0x1, P5 ;  /* 0x00000000cd05c211 */ /* 0x002fe400028f0c5b */
        /* <DEDUP_REMOVED lines=10> */
.L_x_1425:
[----:B------:R-:W-:Y:S05]  /*105a0*/  BSYNC B1 ;  /* 0x0000000000017941 */ /* 0x000fea0003800000 */
.L_x_1424:
[----:B-1--4-:R-:W4:Y:S04]  /*105b0*/  SHFL.IDX PT, R3, R3, 0x3, 0x181f ;  /* 0x00781f0003037f89 */ /* 0x012f2800000e0000 */
[----:B------:R-:W1:Y:S01]  /*105c0*/  SHFL.IDX PT, R86, R86, 0x3, 0x181f ;  /* 0x00781f0056567f89 */ /* 0x000e6200000e0000 */
[----:B------:R-:W-:Y:S05]  /*105d0*/  @P1 BRA `(.L_x_1426) ;  /* 0x0000000c00e41947 */ /* 0x000fea0003800000 */
[----:B------:R-:W-:Y:S02]  /*105e0*/  ULDC UR4, c[0x0][0xbc8] ;  /* 0x0002f20000047ab9 */ /* 0x000fe40000000800 */
[----:B------:R-:W-:Y:S02]  /*105f0*/  ISETP.GE.AND P3, PT, R205, UR4, PT ;  /* 0x00000004cd007c0c */ /* 0x000fe4000bf66270 */
[----:B------:R-:W-:Y:S02]  /*10600*/  ISETP.GE.AND P4, PT, R221, UR4, PT ;  /* 0x00000004dd007c0c */ /* 0x000fe4000bf86270 */
[----:B------:R-:W-:-:S09]  /*10610*/  ISETP.GE.AND P5, PT, R220, UR4, PT ;  /* 0x00000004dc007c0c */ /* 0x000fd2000bfa6270 */
[-C--:B01----:R-:W-:Y:S02]  /*10620*/  @!P3 LEA R4, P0, R205, R86.reuse, 0x1 ;  /* 0x00000056cd04b211 */ /* 0x083fe400078008ff */
[-C--:B------:R-:W-:Y:S02]  /*10630*/  @!P4 LEA R6, P1, R221, R86.reuse, 0x1 ;  /* 0x00000056dd06c211 */ /* 0x080fe400078208ff */
[C---:B------:R-:W-:Y:S02]  /*10640*/  @!P5 LEA R8, P2, R220.reuse, R86, 0x1 ;  /* 0x00000056dc08d211 */ /* 0x040fe400078408ff */
        /* <DEDUP_REMOVED lines=12> */
.L_x_1418:
        /* <DEDUP_REMOVED lines=19> */
[----:B----4-:R-:W-:-:S05]  /*10840*/  VIADD R3, R3, 0xffffff80 ;  /* 0xffffff8003037836 */ /* 0x010fca0000000000 */
[----:B------:R-:W-:Y:S01]  /*10850*/  ISETP.GE.AND P3, PT, R3, 0x80, PT ;  /* 0x000000800300780c */ /* 0x000fe20003f66270 */
[----:B---3--:R-:W-:-:S12]  /*10860*/  @P1 BRA `(.L_x_1427) ;  /* 0x0000000000101947 */ /* 0x008fd80003800000 */
[----:B------:R-:W-:Y:S05]  /*10870*/  @!P0 BRA `(.L_x_1427) ;  /* 0x00000000000c8947 */ /* 0x000fea0003800000 */
[----:B------:R-:W3:Y:S04]  /*10880*/  LDG.E R3, desc[UR60][R4.64] ;  /* 0x0000003c04037981 */ /* 0x000ee8000c1e1900 */
[----:B-----5:R-:W3:Y:S02]  /*10890*/  LDG.E R8, desc[UR60][R4.64+0x4] ;  /* 0x0000043c04087981 */ /* 0x020ee4000c1e1900 */
[----:B---3--:R-:W-:-:S07]  /*108a0*/  IADD3 R8, -R3, R8, RZ ;  /* 0x0000000803087210 */ /* 0x008fce0007ffe1ff */
.L_x_1427:
        /* <DEDUP_REMOVED lines=41> */
[----:B------:R-:W-:Y:S01]  /*10b40*/  LEA R6, P0, R4, UR4, 0x2 ;  /* 0x0000000404067c11 */ /* 0x000fe2000f8010ff */
[----:B------:R-:W-:-:S05]  /*10b50*/  IMAD.IADD R3, R5, 0x1, R3 ;  /* 0x0000000105037824 */ /* 0x000fca00078e0203 */
[----:B------:R-:W-:Y:S01]  /*10b60*/  LEA.HI.X R7, R4, UR5, R3, 0x2, P0 ;  /* 0x0000000504077c11 */ /* 0x000fe200080f1403 */
[----:B------:R-:W-:-:S05]  /*10b70*/  IMAD.MOV.U32 R3, RZ, RZ, -0x800000 ;  /* 0xff800000ff037424 */ /* 0x000fca00078e00ff */
[----:B------:R3:W-:Y:S02]  /*10b80*/  STG.E desc[UR60][R6.64], R3 ;  /* 0x0000000306007986 */ /* 0x0007e4000c10193c */
.L_x_1429:
[----:B------:R-:W-:Y:S05]  /*10b90*/  BSYNC B1 ;  /* 0x0000000000017941 */ /* 0x000fea0003800000 */
.L_x_1428:
[----:B------:R-:W4:Y:S01]  /*10ba0*/  @P2 LDC R9, c[0x0][0xcf0] ;  /* 0x00033c00ff092b82 */ /* 0x000f220000000800 */
[----:B------:R-:W-:Y:S01]  /*10bb0*/  ULDC.64 UR4, c[0x0][0xba0] ;  /* 0x0002e80000047ab9 */ /* 0x000fe20000000a00 */
[----:B---3--:R-:W-:Y:S02]  /*10bc0*/  IMAD R7, R223, 0x20, R233 ;  /* 0x00000020df077824 */ /* 0x008fe400078e02e9 */
[----:B------:R-:W-:Y:S02]  /*10bd0*/  IMAD R3, R11, UR4, RZ ;  /* 0x000000040b037c24 */ /* 0x000fe4000f8e02ff */
[----:B------:R-:W-:-:S04]  /*10be0*/  IMAD.WIDE.U32 R4, R0, UR4, RZ ;  /* 0x0000000400047c25 */ /* 0x000fc8000f8e00ff */
[----:B------:R-:W-:Y:S01]  /*10bf0*/  IMAD R3, R0, UR5, R3 ;  /* 0x0000000500037c24 */ /* 0x000fe2000f8e0203 */
[----:B------:R-:W-:-:S03]  /*10c00*/  ULDC.64 UR4, c[0x0][0xbe8] ;  /* 0x0002fa0000047ab9 */ /* 0x000fc60000000a00 */
[----:B------:R-:W-:Y:S02]  /*10c10*/  IMAD.IADD R5, R5, 0x1, R3 ;  /* 0x0000000105057824 */ /* 0x000fe400078e0203 */
[----:B------:R-:W-:Y:S02]  /*10c20*/  IMAD R3, R10, UR4, RZ ;  /* 0x000000040a037c24 */ /* 0x000fe4000f8e02ff */
[----:B------:R-:W-:Y:S02]  /*10c30*/  IMAD R10, R230, 0x80, R7 ;  /* 0x00000080e60a7824 */ /* 0x000fe400078e0207 */
[----:B------:R-:W-:Y:S02]  /*10c40*/  IMAD R7, R224, UR5, R3 ;  /* 0x00000005e0077c24 */ /* 0x000fe4000f8e0203 */
[----:B--2---:R-:W-:-:S04]  /*10c50*/  @P2 IMAD.HI.U32 R0, R10, R15, RZ ;  /* 0x0000000f0a002227 */ /* 0x004fc800078e00ff */
[----:B------:R-:W-:Y:S01]  /*10c60*/  IMAD.WIDE.U32 R4, R224, UR4, R4 ;  /* 0x00000004e0047c25 */ /* 0x000fe2000f8e0004 */
[----:B------:R-:W-:-:S03]  /*10c70*/  ULDC.64 UR4, c[0x0][0xbf0] ;  /* 0x0002fc0000047ab9 */ /* 0x000fc60000000a00 */
[----:B------:R-:W-:Y:S01]  /*10c80*/  IMAD.MOV.U32 R3, RZ, RZ, R10 ;  /* 0x000000ffff037224 */ /* 0x000fe200078e000a */
[----:B----4-:R-:W-:Y:S01]  /*10c90*/  @P2 SHF.R.U32.HI R3, RZ, R9, R0 ;  /* 0x00000009ff032219 */ /* 0x010fe20000011600 */
[----:B------:R-:W-:Y:S01]  /*10ca0*/  IMAD R6, R234, UR4, RZ ;  /* 0x00000004ea067c24 */ /* 0x000fe2000f8e02ff */
[----:B------:R-:W-:Y:S02]  /*10cb0*/  IADD3 R5, R5, R7, RZ ;  /* 0x0000000705057210 */ /* 0x000fe40007ffe0ff */
        /* <DEDUP_REMOVED lines=12> */
[----:B------:R-:W-:Y:S02]  /*10d80*/  IMAD R0, R0, UR4, RZ ;  /* 0x0000000400007c24 */ /* 0x000fe4000f8e02ff */
[----:B------:R-:W-:Y:S02]  /*10d90*/  IMAD.IADD R5, R5, 0x1, R9 ;  /* 0x0000000105057824 */ /* 0x000fe400078e0209 */
        /* <DEDUP_REMOVED lines=10> */
.L_x_1631:
        /* <DEDUP_REMOVED lines=13> */
[-C--:B----4-:R-:W-:Y:S02]  /*10f10*/  @!P3 LEA R10, P5, R205, R14.reuse, 0x1 ;  /* 0x0000000ecd0ab211 */ /* 0x090fe400078a08ff */
[----:B------:R-:W-:Y:S02]  /*10f20*/  @!P2 LEA R12, P4, R221, R14, 0x1 ;  /* 0x0000000edd0ca211 */ /* 0x000fe400078808ff */
        /* <DEDUP_REMOVED lines=11> */
.L_x_1432:
[----:B------:R-:W-:Y:S05]  /*10fe0*/  BSYNC B1 ;  /* 0x0000000000017941 */ /* 0x000fea0003800000 */
.L_x_1431:
[----:B------:R-:W-:-:S03]  /*10ff0*/  UMOV UR4, 0xffffffff ;  /* 0xffffffff00047882 */ /* 0x000fc60000000000 */
[----:B------:R-:W-:Y:S05]  /*11000*/  BRA.DIV UR4, `(.L_x_1433) ;  /* 0x0000009204547947 */ /* 0x000fea000b800000 */
[----:B---3--:R3:W0:Y:S04]  /*11010*/  SHFL.IDX PT, R0, R4, 0x1, 0x181f ;  /* 0x00381f0004007f89 */ /* 0x00862800000e0000 */
[----:B----4-:R3:W4:Y:S02]  /*11020*/  SHFL.IDX PT, R14, R3, 0x1, 0x181f ;  /* 0x00381f00030e7f89 */ /* 0x01072400000e0000 */
.L_x_1635:
        /* <DEDUP_REMOVED lines=25> */
.L_x_1435:
[----:B------:R-:W-:Y:S05]  /*111c0*/  BSYNC B1 ;  /* 0x0000000000017941 */ /* 0x000fea0003800000 */
.L_x_1434:
[----:B------:R-:W-:-:S03]  /*111d0*/  UMOV UR4, 0xffffffff ;  /* 0xffffffff00047882 */ /* 0x000fc60000000000 */
[----:B------:R-:W-:Y:S05]  /*111e0*/  BRA.DIV UR4, `(.L_x_1436) ;  /* 0x0000009204247947 */ /* 0x000fea000b800000 */
[----:B0-----:R0:W0:Y:S04]  /*111f0*/  SHFL.IDX PT, R0, R4, 0x2, 0x181f ;  /* 0x00581f0004007f89 */ /* 0x00102800000e0000 */
[----:B----4-:R4:W0:Y:S02]  /*11200*/  SHFL.IDX PT, R14, R3, 0x2, 0x181f ;  /* 0x00581f00030e7f89 */ /* 0x01082400000e0000 */
.L_x_1639:
        /* <DEDUP_REMOVED lines=12> */
[-C--:B0-----:R-:W-:Y:S02]  /*112d0*/  @!P3 LEA R10, P5, R205, R14.reuse, 0x1 ;  /* 0x0000000ecd0ab211 */ /* 0x081fe400078a08ff */
[----:B------:R-:W-:Y:S02]  /*112e0*/  @!P2 LEA R12, P4, R221, R14, 0x1 ;  /* 0x0000000edd0ca211 */ /* 0x000fe400078808ff */
        /* <DEDUP_REMOVED lines=11> */
.L_x_1438:
[----:B------:R-:W-:Y:S05]  /*113a0*/  BSYNC B1 ;  /* 0x0000000000017941 */ /* 0x000fea0003800000 */
.L_x_1437:
[----:B------:R-:W-:-:S03]  /*113b0*/  UMOV UR4, 0xffffffff ;  /* 0xffffffff00047882 */ /* 0x000fc60000000000 */
[----:B------:R-:W-:Y:S05]  /*113c0*/  BRA.DIV UR4, `(.L_x_1439) ;  /* 0x0000008e04f47947 */ /* 0x000fea000b800000 */
[----:B0-----:R0:W0:Y:S04]  /*113d0*/  SHFL.IDX PT, R0, R4, 0x3, 0x181f ;  /* 0x00781f0004007f89 */ /* 0x00102800000e0000 */
[----:B------:R0:W0:Y:S02]  /*113e0*/  SHFL.IDX PT, R14, R3, 0x3, 0x181f ;  /* 0x00781f00030e7f89 */ /* 0x00002400000e0000 */
.L_x_1643:
        /* <DEDUP_REMOVED lines=12> */
[-C--:B------:R-:W-:Y:S02]  /*114b0*/  @!P3 LEA R4, P5, R205, R14.reuse, 0x1 ;  /* 0x0000000ecd04b211 */ /* 0x080fe400078a08ff */
        /* <DEDUP_REMOVED lines=11> */
.L_x_1426:
[----:B------:R-:W-:Y:S05]  /*11570*/  BSYNC B0 ;  /* 0x0000000000007941 */ /* 0x000fea0003800000 */
.L_x_1417:
[----:B------:R-:W-:Y:S02]  /*11580*/  ULDC UR4, c[0x0][0xd3c] ;  /* 0x00034f0000047ab9 */ /* 0x000fe40000000800 */
[----:B-1----:R-:W-:-:S13]  /*11590*/  ISETP.GE.AND P0, PT, R35, UR4, PT ;  /* 0x0000000423007c0c */ /* 0x002fda000bf06270 */
[----:B------:R-:W-:Y:S05]  /*115a0*/  @!P0 BRA `(.L_x_1440) ;  /* 0xfffffef800bc8947 */ /* 0x000fea000383ffff */
[----:B------:R-:W-:Y:S05]  /*115b0*/  BRA `(.L_x_1305) ;  /* 0x0000008000b47947 */ /* 0x000fea0003800000 */
.L_x_1303:
        /* <DEDUP_REMOVED lines=18> */
.L_x_1441:
        /* <DEDUP_REMOVED lines=42> */
.L_x_1447:
        /* <DEDUP_REMOVED lines=12> */
.L_x_1446:
[----:B------:R-:W-:Y:S05]  /*11a40*/  BSYNC B0 ;  /* 0x0000000000007941 */ /* 0x000fea0003800000 */
.L_x_1445:
        /* <DEDUP_REMOVED lines=20> */
[----:B------:R-:W-:Y:S01]  /*11b90*/  IMAD.MOV.U32 R2, RZ, RZ, R9 ;  /* 0x000000ffff027224 */ /* 0x000fe200078e0009 */
[----:B------:R-:W-:-:S07]  /*11ba0*/  MOV R7, R3 ;  /* 0x0000000300077202 */ /* 0x000fce0000000f00 */
.L_x_1443:
        /* <DEDUP_REMOVED lines=16> */
.L_x_1448:
        /* <DEDUP_REMOVED lines=25> */
.L_x_1444:
[----:B------:R-:W-:Y:S01]  /*11e40*/  MOV R17, RZ ;  /* 0x000000ff00117202 */ /* 0x000fe20000000f00 */
[----:B------:R-:W-:Y:S02]  /*11e50*/  IMAD.U32 R16, RZ, RZ, UR6 ;  /* 0x00000006ff107e24 */ /* 0x000fe4000f8e00ff */
[----:B------:R-:W-:-:S07]  /*11e60*/  IMAD.MOV.U32 R18, RZ, RZ, RZ ;  /* 0x000000ffff127224 */ /* 0x000fce00078e00ff */
.L_x_1449:
[----:B------:R-:W-:-:S13]  /*11e70*/  ISETP.NE.AND P0, PT, R5, RZ, PT ;  /* 0x000000ff0500720c */ /* 0x000fda0003f05270 */
[----:B------:R-:W0:Y:S01]  /*11e80*/  @!P0 S2R R3, SR_CgaCtaId ;  /* 0x0000000000038919 */ /* 0x000e220000008800 */
[----:B------:R-:W-:-:S04]  /*11e90*/  @!P0 MOV R0, 0x400 ;  /* 0x0000040000008802 */ /* 0x000fc80000000f00 */
[----:B0-----:R-:W-:-:S05]  /*11ea0*/  @!P0 LEA R0, R3, R0, 0x18 ;  /* 0x0000000003008211 */ /* 0x001fca00078ec0ff */
[----:B------:R2:W-:Y:S01]  /*11eb0*/  @!P0 STS.128 [R0+0x324d0], R16 ;  /* 0x0324d01000008388 */ /* 0x0005e20000000c00 */
[----:B------:R-:W-:Y:S06]  /*11ec0*/  BAR.ARV 0x5, 0x180 ;  /* 0x0146000000007b1d */ /* 0x000fec0000002000 */
.L_x_1442:
        /* <DEDUP_REMOVED lines=16> */
[C---:B0-----:R-:W-:Y:S02]  /*11fd0*/  LOP3.LUT R2, R0.reuse, 0x1f8, RZ, 0xc0, !PT ;  /* 0x000001f800027812 */ /* 0x041fe400078ec0ff */
        /* <DEDUP_REMOVED lines=12> */
[----:B------:R-:W-:Y:S01]  /*120a0*/  STL [R1+0x68], RZ ;  /* 0x000068ff01007387 */ /* 0x000fe20000100800 */
[----:B0-----:R-:W-:-:S03]  /*120b0*/  IMAD.MOV.U32 R4, RZ, RZ, 0x1 ;  /* 0x00000001ff047424 */ /* 0x001fc600078e00ff */
[----:B------:R0:W-:Y:S01]  /*120c0*/  STL [R1+0x20], R2 ;  /* 0x0000200201007387 */ /* 0x0001e20000100800 */
[----:B-1----:R-:W-:-:S03]  /*120d0*/  LOP3.LUT R3, R0, 0x40, RZ, 0xfc, !PT ;  /* 0x0000004000037812 */ /* 0x002fc600078efcff */
[----:B------:R1:W-:Y:S04]  /*120e0*/  STL [R1+0xc], RZ ;  /* 0x00000cff01007387 */ /* 0x0003e80000100800 */
[----:B------:R1:W-:Y:S01]  /*120f0*/  STL [R1+0x8], RZ ;  /* 0x000008ff01007387 */ /* 0x0003e20000100800 */
[----:B0-----:R-:W-:-:S03]  /*12100*/  LOP3.LUT R2, R0, 0x80, RZ, 0xfc, !PT ;  /* 0x0000008000027812 */ /* 0x001fc600078efcff */
[----:B------:R1:W-:Y:S01]  /*12110*/  STL [R1+0x1c], R4 ;  /* 0x00001c0401007387 */ /* 0x0003e20000100800 */
[----:B------:R-:W-:-:S07]  /*12120*/  LOP3.LUT R0, R0, 0xc0, RZ, 0xfc, !PT ;  /* 0x000000c000007812 */ /* 0x000fce00078efcff */
.L_x_1596:
[----:B01----:R-:W0:Y:S02]  /*12130*/  LDC.64 R2, c[0x0][0xd88] ;  /* 0x00036200ff027b82 */ /* 0x003e240000000a00 */
[----:B0-----:R-:W-:-:S05]  /*12140*/  IMAD.WIDE R2, R19, 0x4, R2 ;  /* 0x0000000413027825 */ /* 0x001fca00078e0202 */
[----:B------:R-:W1:Y:S01]  /*12150*/  LDG.E R15, desc[UR60][R2.64] ;  /* 0x0000003c020f7981 */ /* 0x000e62000c1e1900 */
[----:B------:R-:W-:Y:S05]  /*12160*/  YIELD ;  /* 0x0000000000007946 */ /* 0x000fea0003800000 */
[----:B------:R-:W-:Y:S01]  /*12170*/  ULDC.64 UR4, c[0x0][0xb20] ;  /* 0x0002c80000047ab9 */ /* 0x000fe20000000a00 */
[----:B--2---:R-:W-:Y:S01]  /*12180*/  IMAD.MOV.U32 R0, RZ, RZ, RZ ;  /* 0x000000ffff007224 */ /* 0x004fe200078e00ff */
[----:B------:R-:W-:Y:S02]  /*12190*/  ISETP.NE.U32.AND P0, PT, RZ, UR4, PT ;  /* 0x00000004ff007c0c */ /* 0x000fe4000bf05070 */
[----:B-----5:R-:W-:Y:S01]  /*121a0*/  CS2R R8, SRZ ;  /* 0x0000000000087805 */ /* 0x020fe2000001ff00 */
[----:B------:R-:W-:Y:S01]  /*121b0*/  ULDC.64 UR10, c[0x0][0xb10] ;  /* 0x0002c400000a7ab9 */ /* 0x000fe20000000a00 */
[----:B------:R-:W-:Y:S01]  /*121c0*/  ULDC.64 UR8, c[0x0][0xb08] ;  /* 0x0002c20000087ab9 */ /* 0x000fe20000000a00 */
[----:B------:R-:W-:Y:S01]  /*121d0*/  ISETP.NE.AND.EX P0, PT, RZ, UR5, PT, P0 ;  /* 0x00000005ff007c0c */ /* 0x000fe2000bf05300 */
[----:B------:R-:W-:Y:S01]  /*121e0*/  ULDC.64 UR6, c[0x0][0xb00] ;  /* 0x0002c00000067ab9 */ /* 0x000fe20000000a00 */
[----:B-1----:R-:W-:Y:S01]  /*121f0*/  SHF.R.S32.HI R4, RZ, 0x1f, R15 ;  /* 0x0000001fff047819 */ /* 0x002fe2000001140f */
        /* <DEDUP_REMOVED lines=8> */
[----:B------:R1:W5:Y:S01]  /*12280*/  @P0 LDG.E R0, desc[UR60][R2.64] ;  /* 0x0000003c02000981 */ /* 0x000362000c1e1900 */
[----:B------:R-:W-:Y:S01]  /*12290*/  ISETP.NE.AND.EX P2, PT, RZ, UR5, PT, P2 ;  /* 0x00000005ff007c0c */ /* 0x000fe2000bf45320 */
[----:B------:R-:W-:Y:S01]  /*122a0*/  IMAD.MOV.U32 R12, RZ, RZ, RZ ;  /* 0x000000ffff0c7224 */ /* 0x000fe200078e00ff */
[----:B------:R-:W-:Y:S01]  /*122b0*/  ISETP.NE.U32.AND P3, PT, RZ, UR10, PT ;  /* 0x0000000aff007c0c */ /* 0x000fe2000bf65070 */
[----:B------:R-:W-:Y:S01]  /*122c0*/  STL [R1], R14 ;  /* 0x0000000e01007387 */ /* 0x000fe20000100800 */
[----:B------:R-:W-:Y:S02]  /*122d0*/  ISETP.NE.U32.AND P0, PT, RZ, UR6, PT ;  /* 0x00000006ff007c0c */ /* 0x000fe4000bf05070 */
[----:B------:R-:W-:Y:S01]  /*122e0*/  ISETP.NE.AND.EX P3, PT, RZ, UR11, PT, P3 ;  /* 0x0000000bff007c0c */ /* 0x000fe2000bf65330 */
[----:B------:R-:W-:Y:S01]  /*122f0*/  STL [R1+0x24], R13 ;  /* 0x0000240d01007387 */ /* 0x000fe20000100800 */
[----:B------:R-:W-:Y:S02]  /*12300*/  ISETP.NE.U32.AND P1, PT, RZ, UR8, PT ;  /* 0x00000008ff007c0c */ /* 0x000fe4000bf25070 */
[----:B-1----:R-:W-:-:S02]  /*12310*/  IADD3 R2, P4, R14, UR4, RZ ;  /* 0x000000040e027c10 */ /* 0x002fc4000ff9e0ff */
[----:B------:R-:W-:Y:S02]  /*12320*/  ISETP.NE.AND.EX P0, PT, RZ, UR7, PT, P0 ;  /* 0x00000007ff007c0c */ /* 0x000fe4000bf05300 */
[C---:B------:R-:W-:Y:S02]  /*12330*/  IADD3.X R3, R13.reuse, UR5, RZ, P4, !PT ;  /* 0x000000050d037c10 */ /* 0x040fe4000a7fe4ff */
[C---:B0-----:R-:W-:Y:S02]  /*12340*/  IADD3 R4, P4, R14.reuse, UR8, RZ ;  /* 0x000000080e047c10 */ /* 0x041fe4000ff9e0ff */
[----:B------:R-:W-:Y:S01]  /*12350*/  ISETP.NE.AND.EX P1, PT, RZ, UR9, PT, P1 ;  /* 0x00000009ff007c0c */ /* 0x000fe2000bf25310 */
[----:B------:R-:W2:Y:S01]  /*12360*/  @P2 LDG.E R8, desc[UR60][R2.64] ;  /* 0x0000003c02082981 */ /* 0x000ea2000c1e1900 */
[----:B------:R-:W-:Y:S01]  /*12370*/  IADD3.X R5, R13, UR9, RZ, P4, !PT ;  /* 0x000000090d057c10 */ /* 0x000fe2000a7fe4ff */
[----:B------:R-:W-:Y:S01]  /*12380*/  ULDC UR4, c[0x0][0x288] ;  /* 0x0000a20000047ab9 */ /* 0x000fe20000000800 */
[----:B------:R-:W-:-:S02]  /*12390*/  @P3 IADD3 R10, P4, R14, UR10, RZ ;  /* 0x0000000a0e0a3c10 */ /* 0x000fc4000ff9e0ff */
[----:B------:R-:W-:Y:S02]  /*123a0*/  IADD3 R6, P5, R14, UR6, RZ ;  /* 0x000000060e067c10 */ /* 0x000fe4000ffbe0ff */
[C---:B------:R-:W-:Y:S02]  /*123b0*/  @P3 IADD3.X R11, R13.reuse, UR11, RZ, P4, !PT ;  /* 0x0000000b0d0b3c10 */ /* 0x040fe4000a7fe4ff */
[----:B------:R-:W-:-:S03]  /*123c0*/  IADD3.X R7, R13, UR7, RZ, P5, !PT ;  /* 0x000000070d077c10 */ /* 0x000fc6000affe4ff */
[----:B------:R-:W5:Y:S04]  /*123d0*/  @P1 LDG.E R9, desc[UR60][R4.64] ;  /* 0x0000003c04091981 */ /* 0x000f68000c1e1900 */
[----:B------:R-:W5:Y:S04]  /*123e0*/  @P0 LDG.E R12, desc[UR60][R6.64] ;  /* 0x0000003c060c0981 */ /* 0x000f68000c1e1900 */
[----:B--2---:R0:W-:Y:S02]  /*123f0*/  STL [R1+0x34], R8 ;  /* 0x0000340801007387 */ /* 0x0041e40000100800 */
[----:B0-----:R-:W-:Y:S01]  /*12400*/  MOV R8, UR4 ;  /* 0x0000000400087c02 */ /* 0x001fe20008000f00 */
        /* <DEDUP_REMOVED lines=11> */
[----:B0-----:R-:W-:Y:S01]  /*124c0*/  IMAD.U32 R8, RZ, RZ, UR4 ;  /* 0x00000004ff087e24 */ /* 0x001fe2000f8e00ff */
[----:B----4-:R-:W-:Y:S06]  /*124d0*/  @P3 BRA `(.L_x_1451) ;  /* 0x0000000000143947 */ /* 0x010fec0003800000 */
[----:B------:R-:W-:Y:S05]  /*124e0*/  @!P2 BRA `(.L_x_1451) ;  /* 0x000000000010a947 */ /* 0x000fea0003800000 */
[----:B------:R-:W2:Y:S04]  /*124f0*/  LDG.E R11, desc[UR60][R2.64] ;  /* 0x0000003c020b7981 */ /* 0x000ea8000c1e1900 */
[----:B------:R-:W2:Y:S02]  /*12500*/  LDG.E R2, desc[UR60][R2.64+0x4] ;  /* 0x0000043c02027981 */ /* 0x000ea4000c1e1900 */
[----:B--2---:R-:W-:-:S05]  /*12510*/  IMAD.IADD R2, R2, 0x1, -R11 ;  /* 0x0000000102027824 */ /* 0x004fca00078e0a0b */
[----:B------:R0:W-:Y:S02]  /*12520*/  STL [R1+0x44], R2 ;  /* 0x0000440201007387 */ /* 0x0001e40000100800 */
.L_x_1451:
        /* <DEDUP_REMOVED lines=12> */
.L_x_1452:
[----:B------:R-:W-:Y:S05]  /*125f0*/  @!P0 BRA `(.L_x_1453) ;  /* 0x00000000000c8947 */ /* 0x000fea0003800000 */
[----:B------:R-:W2:Y:S04]  /*12600*/  LDG.E R8, desc[UR60][R6.64] ;  /* 0x0000003c06087981 */ /* 0x000ea8000c1e1900 */
[----:B------:R-:W2:Y:S02]  /*12610*/  LDG.E R6, desc[UR60][R6.64+0x4] ;  /* 0x0000043c06067981 */ /* 0x000ea4000c1e1900 */
[----:B--2---:R-:W-:-:S07]  /*12620*/  IMAD.IADD R8, R6, 0x1, -R8 ;  /* 0x0000000106087824 */ /* 0x004fce00078e0a08 */
.L_x_1453:
[----:B0-----:R-:W2:Y:S01]  /*12630*/  @P1 LDG.E R2, desc[UR60][R4.64] ;  /* 0x0000003c04021981 */ /* 0x001ea2000c1e1900 */
[----:B-----5:R-:W-:-:S03]  /*12640*/  IMAD.IADD R0, R8, 0x1, -R0 ;  /* 0x0000000108007824 */ /* 0x020fc600078e0a00 */
[----:B------:R-:W2:Y:S01]  /*12650*/  @P1 LDG.E R4, desc[UR60][R4.64+0x4] ;  /* 0x0000043c04041981 */ /* 0x000ea2000c1e1900 */
[----:B------:R-:W-:Y:S01]  /*12660*/  BSSY B0, `(.L_x_1454) ;  /* 0x0000150000007945 */ /* 0x000fe20003800000 */
[----:B--2---:R-:W-:-:S04]  /*12670*/  @P1 IMAD.IADD R10, R4, 0x1, -R2 ;  /* 0x00000001040a1824 */ /* 0x004fc800078e0a02 */
[----:B------:R-:W-:-:S04]  /*12680*/  IMAD.IADD R3, R0, 0x1, R10 ;  /* 0x0000000100037824 */ /* 0x000fc800078e020a */
[----:B------:R-:W-:-:S04]  /*12690*/  VIADD R2, R3, 0x5f ;  /* 0x0000005f03027836 */ /* 0x000fc80000000000 */
[----:B------:R-:W-:Y:S01]  /*126a0*/  IMAD.HI R2, R2, 0x2aaaaaab, RZ ;  /* 0x2aaaaaab02027827 */ /* 0x000fe200078e02ff */
[----:B------:R0:W-:Y:S04]  /*126b0*/  STL [R1+0x7c], R3 ;  /* 0x00007c0301007387 */ /* 0x0001e80000100800 */
[----:B0-----:R-:W-:-:S04]  /*126c0*/  SHF.R.U32.HI R3, RZ, 0x1f, R2 ;  /* 0x0000001fff037819 */ /* 0x001fc80000011602 */
[----:B------:R-:W-:-:S05]  /*126d0*/  LEA.HI.SX32 R4, R2, R3, 0x1c ;  /* 0x0000000302047211 */ /* 0x000fca00078fe2ff */
[--C-:B------:R-:W-:Y:S02]  /*126e0*/  IMAD R2, R4, 0x60, -R0.reuse ;  /* 0x0000006004027824 */ /* 0x100fe400078e0a00 */
[----:B------:R-:W-:-:S03]  /*126f0*/  IMAD.MOV R0, RZ, RZ, -R0 ;  /* 0x000000ffff007224 */ /* 0x000fc600078e0a00 */
[----:B------:R-:W-:Y:S02]  /*12700*/  VIMNMX R10, R2, R10, PT ;  /* 0x0000000a020a7248 */ /* 0x000fe40003fe0100 */
[----:B------:R-:W-:-:S04]  /*12710*/  VIMNMX R0, RZ, R0, !PT ;  /* 0x00000000ff007248 */ /* 0x000fc80007fe0100 */
[----:B------:R-:W-:Y:S01]  /*12720*/  ISETP.GT.AND P0, PT, R10, R0, PT ;  /* 0x000000000a00720c */ /* 0x000fe20003f04270 */
[----:B------:R-:W-:-:S05]  /*12730*/  IMAD.WIDE.U32 R2, R0, -0x55555555, RZ ;  /* 0xaaaaaaab00027825 */ /* 0x000fca00078e00ff */
[----:B------:R-:W-:-:S07]  /*12740*/  SHF.R.U32.HI R2, RZ, 0x6, R3 ;  /* 0x00000006ff027819 */ /* 0x000fce0000011603 */
[----:B------:R-:W-:-:S04]  /*12750*/  @P0 VIADD R10, R10, 0x5f ;  /* 0x0000005f0a0a0836 */ /* 0x000fc80000000000 */
[----:B------:R-:W-:Y:S01]  /*12760*/  @P0 IMAD.HI R0, R10, 0x2aaaaaab, RZ ;  /* 0x2aaaaaab0a000827 */ /* 0x000fe200078e02ff */
[----:B------:R0:W-:Y:S04]  /*12770*/  STL [R1+0x38], R4 ;  /* 0x0000380401007387 */ /* 0x0001e80000100800 */
[----:B------:R-:W-:Y:S01]  /*12780*/  @P0 SHF.R.U32.HI R3, RZ, 0x1f, R0 ;  /* 0x0000001fff030819 */ /* 0x000fe20000011600 */
[----:B------:R-:W-:-:S03]  /*12790*/  IMAD.MOV.U32 R7, RZ, RZ, R2 ;  /* 0x000000ffff077224 */ /* 0x000fc600078e0002 */
[----:B------:R-:W-:-:S04]  /*127a0*/  @P0 LEA.HI.SX32 R7, R0, R3, 0x1c ;  /* 0x0000000300070211 */ /* 0x000fc800078fe2ff */
[----:B------:R-:W-:Y:S02]  /*127b0*/  ISETP.GT.AND P2, PT, R7, R2, PT ;  /* 0x000000020700720c */ /* 0x000fe40003f44270 */
[----:B------:R-:W-:-:S11]  /*127c0*/  PLOP3.LUT P0, PT, PT, PT, PT, 0x80, 0x0 ;  /* 0x000000000000781c */ /* 0x000fd60003f0f070 */
[----:B0-----:R-:W-:Y:S05]  /*127d0*/  @!P2 BRA `(.L_x_1455) ;  /* 0x0000001000e0a947 */ /* 0x001fea0003800000 */
[----:B------:R-:W-:Y:S01]  /*127e0*/  UMOV UR4, 0xffffffff ;  /* 0xffffffff00047882 */ /* 0x000fe20000000000 */
[----:B------:R-:W-:Y:S02]  /*127f0*/  SEL R0, R11, RZ, !P1 ;  /* 0x000000ff0b007207 */ /* 0x000fe40004800000 */
[----:B------:R-:W-:Y:S05]  /*12800*/  BRA.DIV UR4, `(.L_x_1456) ;  /* 0x0000007e042c7947 */ /* 0x000fea000b800000 */
[----:B------:R-:W0:Y:S02]  /*12810*/  S2R R3, SR_TID.X ;  /* 0x0000000000037919 */ /* 0x000e240000002100 */
[----:B0-----:R-:W-:-:S04]  /*12820*/  SHF.R.U32.HI R3, RZ, 0x5, R3 ;  /* 0x00000005ff037819 */ /* 0x001fc80000011603 */
[----:B------:R-:W-:-:S05]  /*12830*/  LOP3.LUT R3, R3, 0x3, RZ, 0xc0, !PT ;  /* 0x0000000303037812 */ /* 0x000fca00078ec0ff */
[----:B------:R0:W1:Y:S02]  /*12840*/  SHFL.IDX PT, R14, R3, RZ, 0x1f ;  /* 0x00001fff030e7589 */ /* 0x00006400000e0000 */
.L_x_1646:
[----:B-1----:R-:W-:Y:S02]  /*12850*/  ISETP.NE.AND P0, PT, R14, RZ, PT ;  /* 0x000000ff0e00720c */ /* 0x002fe40003f05270 */
[----:B------:R-:W-:-:S11]  /*12860*/  PLOP3.LUT P6, PT, PT, PT, PT, 0x8, 0x0 ;  /* 0x000000000000781c */ /* 0x000fd60003fce170 */
[----:B------:R-:W-:Y:S05]  /*12870*/  @P0 BRA `(.L_x_1457) ;  /* 0x00000000000c0947 */ /* 0x000fea0003800000 */
[----:B------:R-:W-:-:S03]  /*12880*/  UMOV UR4, 0xffffffff ;  /* 0xffffffff00047882 */ /* 0x000fc60000000000 */
[----:B------:R-:W-:Y:S05]  /*12890*/  BRA.DIV UR4, `(.L_x_1458) ;  /* 0x0000007e043c7947 */ /* 0x000fea000b800000 */
[----:B------:R-:W-:-:S13]  /*128a0*/  ELECT P6, URZ, PT ;  /* 0x00000000003f782f */ /* 0x000fda00038c0000 */
.L_x_1457:
[----:B0-----:R-:W2:Y:S04]  /*128b0*/  LDL R3, [R1+0x68] ;  /* 0x0000680001037983 */ /* 0x001ea80000100800 */
[----:B------:R-:W3:Y:S01]  /*128c0*/  LDL R5, [R1+0x4] ;  /* 0x0000040001057983 */ /* 0x000ee20000100800 */
[----:B------:R-:W-:Y:S01]  /*128d0*/  BSSY B1, `(.L_x_1459) ;  /* 0x0000008000017945 */ /* 0x000fe20003800000 */
[----:B--2---:R-:W-:-:S04]  /*128e0*/  IADD3 R3, R3, 0x1, RZ ;  /* 0x0000000103037810 */ /* 0x004fc80007ffe0ff */
[----:B------:R-:W-:-:S04]  /*128f0*/  LEA.HI R4, R3, R3, RZ, 0x1 ;  /* 0x0000000303047211 */ /* 0x000fc800078f08ff */
[----:B------:R-:W-:-:S05]  /*12900*/  LOP3.LUT R4, R4, 0xfffffffe, RZ, 0xc0, !PT ;  /* 0xfffffffe04047812 */ /* 0x000fca00078ec0ff */
[----:B------:R-:W-:-:S05]  /*12910*/  IMAD.IADD R3, R3, 0x1, -R4 ;  /* 0x0000000103037824 */ /* 0x000fca00078e0a04 */
[----:B------:R-:W-:-:S04]  /*12920*/  SHF.L.U32 R3, R3, 0x1f, RZ ;  /* 0x0000001f03037819 */ /* 0x000fc800000006ff */
[----:B---3--:R-:W0:Y:S02]  /*12930*/  SYNCS.PHASECHK.TRANS64.TRYWAIT P0, [R5+URZ+0x32420], R3 ;  /* 0x03242003050075a7 */ /* 0x008e24000800017f */
[----:B0-----:R-:W-:Y:S05]  /*12940*/  @!P0 BRA `(.L_x_1460) ;  /* 0x0000007c00308947 */ /* 0x001fea0003800000 */
.L_x_1649:
[----:B------:R-:W-:Y:S05]  /*12950*/  BSYNC B1 ;  /* 0x0000000000017941 */ /* 0x000fea0003800000 */
.L_x_1459:
        /* <DEDUP_REMOVED lines=14> */
.L_x_1650:
[----:B------:R-:W-:Y:S05]  /*12a40*/  BSYNC B2 ;  /* 0x0000000000027941 */ /* 0x000fea0003800000 */
.L_x_1463:
        /* <DEDUP_REMOVED lines=9> */
.L_x_1466:
[----:B------:R-:W-:Y:S05]  /*12ae0*/  BSYNC B2 ;  /* 0x0000000000027941 */ /* 0x000fea0003800000 */
.L_x_1465:
        /* <DEDUP_REMOVED lines=8> */
[----:B------:R-:W-:Y:S01]  /*12b70*/  VIADD R4, R4, 0xffffffa0 ;  /* 0xffffffa004047836 */ /* 0x000fe20000000000 */
[----:B------:R-:W-:Y:S01]  /*12b80*/  UIADD3.X UR5, URZ, UR39, URZ, UP0, !UPT ;  /* 0x000000273f057290 */ /* 0x000fe200087fe43f */
[----:B------:R-:W-:Y:S01]  /*12b90*/  UMOV UR7, 0x12f00000 ;  /* 0x12f0000000077882 */ /* 0x000fe20000000000 */
[----:B--2---:R-:W-:-:S02]  /*12ba0*/  IMAD R5, R5, 0x3000, R6 ;  /* 0x0000300005057824 */ /* 0x004fc400078e0206 */
[----:B------:R-:W-:Y:S02]  /*12bb0*/  VIADD R6, R3, 0x32490 ;  /* 0x0003249003067836 */ /* 0x000fe40000000000 */
[----:B------:R-:W-:-:S07]  /*12bc0*/  VIADD R5, R5, 0x1c400 ;  /* 0x0001c40005057836 */ /* 0x000fce0000000000 */
.L_x_1467:
        /* <DEDUP_REMOVED lines=13> */
.L_x_1651:
[----:B------:R-:W-:Y:S05]  /*12ca0*/  BSYNC B2 ;  /* 0x0000000000027941 */ /* 0x000fea0003800000 */
.L_x_1468:
        /* <DEDUP_REMOVED lines=11> */
.L_x_1471:
[----:B------:R-:W-:Y:S05]  /*12d60*/  BSYNC B2 ;  /* 0x0000000000027941 */ /* 0x000fea0003800000 */
.L_x_1470:
        /* <DEDUP_REMOVED lines=11> */
.L_x_1472:
        /* <DEDUP_REMOVED lines=15> */
.L_x_1473:
        /* <DEDUP_REMOVED lines=15> */
.L_x_1474:
        /* <DEDUP_REMOVED lines=15> */
.L_x_1475:
        /* <DEDUP_REMOVED lines=10> */
.L_x_1462:
[----:B------:R-:W-:Y:S05]  /*13190*/  BSYNC B1 ;  /* 0x0000000000017941 */ /* 0x000fea0003800000 */
.L_x_1461:
        /* <DEDUP_REMOVED lines=13> */
.L_x_1491:
        /* <DEDUP_REMOVED lines=14> */
.L_x_1652:
[----:B------:R-:W-:Y:S05]  /*13350*/  BSYNC B2 ;  /* 0x0000000000027941 */ /* 0x000fea0003800000 */
.L_x_1478:
        /* <DEDUP_REMOVED lines=9> */
.L_x_1481:
[----:B------:R-:W-:Y:S05]  /*133f0*/  BSYNC B2 ;  /* 0x0000000000027941 */ /* 0x000fea0003800000 */
.L_x_1480:
        /* <DEDUP_REMOVED lines=13> */
.L_x_1482:
        /* <DEDUP_REMOVED lines=13> */
.L_x_1653:
[----:B------:R-:W-:Y:S05]  /*135a0*/  BSYNC B2 ;  /* 0x0000000000027941 */ /* 0x000fea0003800000 */
.L_x_1483:
        /* <DEDUP_REMOVED lines=11> */
.L_x_1486:
[----:B------:R-:W-:Y:S05]  /*13660*/  BSYNC B2 ;  /* 0x0000000000027941 */ /* 0x000fea0003800000 */
.L_x_1485:
        /* <DEDUP_REMOVED lines=9> */
[----:B--2---:R-:W-:-:S05]  /*13700*/  IMAD R5, R5, 0xc000, R6 ;  /* 0x0000c00005057824 */ /* 0x004fca00078e0206 */
[----:B------:R-:W-:-:S07]  /*13710*/  IADD3 R6, R5, 0x400, RZ ;  /* 0x0000040005067810 */ /* 0x000fce0007ffe0ff */
.L_x_1487:
        /* <DEDUP_REMOVED lines=15> */
.L_x_1488:
        /* <DEDUP_REMOVED lines=15> */
.L_x_1489:
        /* <DEDUP_REMOVED lines=15> */
.L_x_1490:
        /* <DEDUP_REMOVED lines=10> */
.L_x_1477:
[----:B------:R-:W-:Y:S05]  /*13a90*/  BSYNC B1 ;  /* 0x0000000000017941 */ /* 0x000fea0003800000 */
.L_x_1476:
[----:B------:R-:W2:Y:S04]  /*13aa0*/  LDL.LU R8, [R1+0xc] ;  /* 0x00000c0001087983 */ /* 0x000ea80000300800 */
[----:B0-----:R-:W3:Y:S01]  /*13ab0*/  LDL.LU R6, [R1+0x20] ;  /* 0x0000200001067983 */ /* 0x001ee20000300800 */
[C---:B------:R-:W-:Y:S01]  /*13ac0*/  ISETP.GT.AND P2, PT, R3.reuse, R2, PT ;  /* 0x000000020300720c */ /* 0x040fe20003f44270 */
[----:B------:R-:W-:Y:S02]  /*13ad0*/  VIADD R3, R3, 0xffffffff ;  /* 0xffffffff03037836 */ /* 0x000fe40000000000 */
        /* <DEDUP_REMOVED lines=8> */
.L_x_1455:
[----:B------:R-:W-:Y:S05]  /*13b60*/  BSYNC B0 ;  /* 0x0000000000007941 */ /* 0x000fea0003800000 */
.L_x_1454:
        /* <DEDUP_REMOVED lines=11> */
[----:B------:R-:W-:Y:S01]  /*13c20*/  VOTEU.ANY UR4, UPT, PT ;  /* 0x0000000000047886 */ /* 0x000fe200038e0100 */
[----:B------:R-:W1:Y:S01]  /*13c30*/  LDC.64 R4, c[0x0][0xd60] ;  /* 0x00035800ff047b82 */ /* 0x000e620000000a00 */
[----:B------:R-:W0:Y:S02]  /*13c40*/  FLO.U32 R0, UR4 ;  /* 0x0000000400007d00 */ /* 0x000e2400080e0000 */
[----:B0-----:R-:W-:-:S06]  /*13c50*/  ISETP.EQ.U32.AND P0, PT, R0, R2, PT ;  /* 0x000000020000720c */ /* 0x001fcc0003f02070 */
[----:B------:R-:W1:Y:S07]  /*13c60*/  POPC R2, UR4 ;  /* 0x0000000400027d09 */ /* 0x000e6e0008000000 */
[----:B-1----:R-:W2:Y:S04]  /*13c70*/  @P0 ATOMG.E.ADD.STRONG.GPU PT, R2, desc[UR60][R4.64], R2 ;  /* 0x00000002040209a8 */ /* 0x002ea800081ee1fc */
[----:B--2---:R0:W1:Y:S02]  /*13c80*/  SHFL.IDX PT, R2, R2, R0, 0x1f ;  /* 0x00001f0002027589 */ /* 0x00406400000e0000 */
[----:B0-----:R-:W0:Y:S02]  /*13c90*/  S2R R0, SR_LTMASK ;  /* 0x0000000000007919 */ /* 0x001e240000003900 */
[----:B0-----:R-:W-:-:S06]  /*13ca0*/  LOP3.LUT R0, R0, UR4, RZ, 0xc0, !PT ;  /* 0x0000000400007c12 */ /* 0x001fcc000f8ec0ff */
[----:B------:R-:W1:Y:S02]  /*13cb0*/  POPC R0, R0 ;  /* 0x0000000000007309 */ /* 0x000e640000000000 */
[----:B-1----:R-:W-:Y:S01]  /*13cc0*/  IADD3 R16, R2, UR36, R0 ;  /* 0x0000002402107c10 */ /* 0x002fe2000fffe000 */
[----:B------:R-:W-:Y:S06]  /*13cd0*/  BRA `(.L_x_1494) ;  /* 0x0000004c00747947 */ /* 0x000fec0003800000 */
.L_x_1493:
        /* <DEDUP_REMOVED lines=21> */
.L_x_1496:
[----:B------:R-:W-:Y:S05]  /*13e30*/  BSYNC B6 ;  /* 0x0000000000067941 */ /* 0x000fea0003800000 */
.L_x_1495:
        /* <DEDUP_REMOVED lines=21> */
.L_x_1499:
[----:B------:R-:W-:Y:S01]  /*13f90*/  MOV R2, 0x0 ;  /* 0x0000000000027802 */ /* 0x000fe20000000f00 */
[----:B------:R-:W-:Y:S01]  /*13fa0*/  ULDC.64 UR4, c[0x4][0x98] ;  /* 0x0100260000047ab9 */ /* 0x000fe20000000a00 */
[----:B------:R-:W-:Y:S01]  /*13fb0*/  ULDC.64 UR6, c[0x4][0xa0] ;  /* 0x0100280000067ab9 */ /* 0x000fe20000000a00 */
[----:B------:R-:W-:Y:S01]  /*13fc0*/  ULDC.64 UR8, c[0x4][0x18] ;  /* 0x0100060000087ab9 */ /* 0x000fe20000000a00 */
[----:B------:R-:W-:Y:S01]  /*13fd0*/  IMAD.U32 R4, RZ, RZ, UR4 ;  /* 0x00000004ff047e24 */ /* 0x000fe2000f8e00ff */
[----:B------:R-:W-:Y:S01]  /*13fe0*/  MOV R6, UR6 ;  /* 0x0000000600067c02 */ /* 0x000fe20008000f00 */
[----:B------:R-:W0:Y:S01]  /*13ff0*/  LDC.64 R2, c[0x4][R2] ;  /* 0x0100000002027b82 */ /* 0x000e220000000a00 */
[----:B------:R-:W-:Y:S02]  /*14000*/  IMAD.U32 R5, RZ, RZ, UR5 ;  /* 0x00000005ff057e24 */ /* 0x000fe4000f8e00ff */
[----:B------:R-:W-:Y:S02]  /*14010*/  IMAD.U32 R7, RZ, RZ, UR7 ;  /* 0x00000007ff077e24 */ /* 0x000fe4000f8e00ff */
[----:B------:R-:W-:-:S02]  /*14020*/  IMAD.U32 R10, RZ, RZ, UR8 ;  /* 0x00000008ff0a7e24 */ /* 0x000fc4000f8e00ff */
[----:B------:R-:W-:Y:S02]  /*14030*/  IMAD.U32 R11, RZ, RZ, UR9 ;  /* 0x00000009ff0b7e24 */ /* 0x000fe4000f8e00ff */
[----:B------:R-:W-:Y:S02]  /*14040*/  IMAD.MOV.U32 R8, RZ, RZ, 0x70 ;  /* 0x00000070ff087424 */ /* 0x000fe400078e00ff */
[----:B------:R-:W-:Y:S02]  /*14050*/  IMAD.MOV.U32 R12, RZ, RZ, 0x1 ;  /* 0x00000001ff0c7424 */ /* 0x000fe400078e00ff */
[----:B------:R-:W-:-:S07]  /*14060*/  IMAD.MOV.U32 R13, RZ, RZ, RZ ;  /* 0x000000ffff0d7224 */ /* 0x000fce00078e00ff */
[----:B------:R-:W-:-:S07]  /*14070*/  LEPC R20, `(.L_x_1498) ;  /* 0x000000001014794e */ /* 0x000fce0000000000 */
[----:B0-----:R-:W-:Y:S05]  /*14080*/  CALL.ABS.NOINC R2 ;  /* 0x0000000002007343 */ /* 0x001fea0003c00000 */
.L_x_1498:
[----:B------:R-:W-:Y:S05]  /*14090*/  BSYNC B6 ;  /* 0x0000000000067941 */ /* 0x000fea0003800000 */
.L_x_1497:
        /* <DEDUP_REMOVED lines=26> */
.L_x_1656:
        /* <DEDUP_REMOVED lines=11> */
.L_x_1659:
        /* <DEDUP_REMOVED lines=25> */
.L_x_1503:
[----:B------:R-:W2:Y:S04]  /*14480*/  LDL R7, [R1+0x4] ;  /* 0x0000040001077983 */ /* 0x000ea80000100800 */
[----:B01----:R-:W2:Y:S04]  /*14490*/  LDL R0, [R1+0x8] ;  /* 0x0000080001007983 */ /* 0x003ea80000100800 */
[----:B------:R-:W3:Y:S01]  /*144a0*/  LDL R2, [R1+0x1c] ;  /* 0x00001c0001027983 */ /* 0x000ee20000100800 */
[----:B--2---:R-:W-:Y:S01]  /*144b0*/  IMAD R0, R0, 0x8, R7 ;  /* 0x0000000800007824 */ /* 0x004fe200078e0207 */
[----:B---3--:R-:W-:-:S04]  /*144c0*/  SHF.L.U32 R2, R2, 0x1f, RZ ;  /* 0x0000001f02027819 */ /* 0x008fc800000006ff */
[----:B------:R-:W0:Y:S02]  /*144d0*/  SYNCS.PHASECHK.TRANS64.TRYWAIT P0, [R0+URZ+0x32440], R2 ;  /* 0x03244002000075a7 */ /* 0x000e24000800017f */
[----:B0-----:R-:W-:Y:S05]  /*144e0*/  @!P0 BRA `(.L_x_1504) ;  /* 0x0000006400048947 */ /* 0x001fea0003800000 */
.L_x_1660:
[----:B------:R-:W1:Y:S02]  /*144f0*/  S2R R3, SR_TID.X ;  /* 0x0000000000037919 */ /* 0x000e640000002100 */
[----:B-1----:R-:W-:-:S04]  /*14500*/  LOP3.LUT R3, R3, 0x7f, RZ, 0xc0, !PT ;  /* 0x0000007f03037812 */ /* 0x002fc800078ec0ff */
[----:B------:R-:W-:-:S13]  /*14510*/  ISETP.NE.AND P0, PT, R3, RZ, PT ;  /* 0x000000ff0300720c */ /* 0x000fda0003f05270 */
        /* <DEDUP_REMOVED lines=8> */
.L_x_1505:
        /* <DEDUP_REMOVED lines=27> */
.L_x_1501:
[----:B0-----:R-:W2:Y:S04]  /*14750*/  LDL R0, [R1+0x4] ;  /* 0x0000040001007983 */ /* 0x001ea80000100800 */
[----:B------:R-:W3:Y:S04]  /*14760*/  LDL.LU R4, [R1+0x2c] ;  /* 0x00002c0001047983 */ /* 0x000ee80000300800 */
[----:B------:R-:W4:Y:S04]  /*14770*/  LDL.LU R3, [R1+0x4c] ;  /* 0x00004c0001037983 */ /* 0x000f280000300800 */
[----:B-1----:R-:W5:Y:S01]  /*14780*/  LDL R2, [R1+0x34] ;  /* 0x0000340001027983 */ /* 0x002f620000100800 */
[----:B------:R-:W-:Y:S05]  /*14790*/  WARPSYNC.ALL ;  /* 0x0000000000007948 */ /* 0x000fea0003800000 */
[----:B------:R-:W-:Y:S01]  /*147a0*/  ULDC.64 UR4, c[0x0][0xaf8] ;  /* 0x0002be0000047ab9 */ /* 0x000fe20000000a00 */
[----:B------:R-:W-:Y:S01]  /*147b0*/  BSSY B6, `(.L_x_1506) ;  /* 0x000001f000067945 */ /* 0x000fe20003800000 */
[----:B------:R-:W-:Y:S01]  /*147c0*/  BAR.SYNC.DEFER_BLOCKING 0x8, 0x180 ;  /* 0x0206000000007b1d */ /* 0x000fe20000010000 */
[----:B------:R-:W-:-:S04]  /*147d0*/  ISETP.NE.U32.AND P0, PT, RZ, UR4, PT ;  /* 0x00000004ff007c0c */ /* 0x000fc8000bf05070 */
[----:B------:R-:W-:Y:S02]  /*147e0*/  ISETP.NE.AND.EX P0, PT, RZ, UR5, PT, P0 ;  /* 0x00000005ff007c0c */ /* 0x000fe4000bf05300 */
[----:B--2---:R-:W-:-:S04]  /*147f0*/  IADD3 R0, R0, 0x18400, RZ ;  /* 0x0001840000007810 */ /* 0x004fc80007ffe0ff */
[----:B------:R-:W-:Y:S02]  /*14800*/  LOP3.LUT P1, RZ, R0, 0x3ff, RZ, 0xc0, !PT ;  /* 0x000003ff00ff7812 */ /* 0x000fe4000782c0ff */
[----:B---3--:R-:W-:Y:S02]  /*14810*/  SEL R0, R4, RZ, !P0 ;  /* 0x000000ff04007207 */ /* 0x008fe40004000000 */
[----:B----4-:R-:W-:-:S03]  /*14820*/  SEL R3, R3, RZ, !P0 ;  /* 0x000000ff03037207 */ /* 0x010fc60004000000 */
[----:B------:R0:W-:Y:S01]  /*14830*/  STL [R1+0x40], R0 ;  /* 0x0000400001007387 */ /* 0x0001e20000100800 */
[----:B-----5:R-:W-:-:S03]  /*14840*/  SHF.R.S32.HI R2, RZ, 0x1f, R2 ;  /* 0x0000001fff027819 */ /* 0x020fc60000011402 */
[----:B------:R1:W-:Y:S01]  /*14850*/  STL [R1+0x64], R3 ;  /* 0x0000640301007387 */ /* 0x0003e20000100800 */
[----:B0-----:R-:W-:-:S05]  /*14860*/  SHF.R.S32.HI R0, RZ, 0x1f, R18 ;  /* 0x0000001fff007819 */ /* 0x001fca0000011412 */
[----:B------:R1:W-:Y:S04]  /*14870*/  STL [R1+0x5c], R0 ;  /* 0x00005c0001007387 */ /* 0x0003e80000100800 */
[----:B------:R1:W-:Y:S01]  /*14880*/  STL [R1+0x50], R2 ;  /* 0x0000500201007387 */ /* 0x0003e20000100800 */
[----:B------:R-:W-:Y:S05]  /*14890*/  @!P1 BRA `(.L_x_1507) ;  /* 0x0000000000409947 */ /* 0x000fea0003800000 */
[----:B-1----:R-:W-:Y:S01]  /*148a0*/  MOV R2, 0x0 ;  /* 0x0000000000027802 */ /* 0x002fe20000000f00 */
        /* <DEDUP_REMOVED lines=15> */
.L_x_1507:
[----:B------:R-:W-:Y:S05]  /*149a0*/  BSYNC B6 ;  /* 0x0000000000067941 */ /* 0x000fea0003800000 */
.L_x_1506:
[----:B------:R-:W2:Y:S01]  /*149b0*/  LDL R4, [R1+0x50] ;  /* 0x0000500001047983 */ /* 0x000ea20000100800 */
[----:B------:R-:W0:Y:S03]  /*149c0*/  LDC R7, c[0x0][0x448] ;  /* 0x00011200ff077b82 */ /* 0x000e260000000800 */
[----:B------:R-:W3:Y:S04]  /*149d0*/  LDL R10, [R1+0x34] ;  /* 0x00003400010a7983 */ /* 0x000ee80000100800 */
[----:B------:R-:W4:Y:S01]  /*149e0*/  LDL R9, [R1+0x5c] ;  /* 0x00005c0001097983 */ /* 0x000f220000100800 */
[----:B-1----:R-:W1:Y:S01]  /*149f0*/  S2R R2, SR_TID.X ;  /* 0x0000000000027919 */ /* 0x002e620000002100 */
[----:B------:R-:W1:Y:S02]  /*14a00*/  S2R R0, SR_TID.X ;  /* 0x0000000000007919 */ /* 0x000e640000002100 */
[----:B------:R-:W4:Y:S04]  /*14a10*/  LDL R8, [R1+0x64] ;  /* 0x0000640001087983 */ /* 0x000f280000100800 */
[----:B------:R-:W4:Y:S01]  /*14a20*/  LDL R6, [R1+0x40] ;  /* 0x0000400001067983 */ /* 0x000f220000100800 */
[----:B0-----:R-:W-:Y:S01]  /*14a30*/  ISETP.NE.AND P0, PT, R7, 0x1, PT ;  /* 0x000000010700780c */ /* 0x001fe20003f05270 */
[----:B------:R-:W-:Y:S01]  /*14a40*/  IMAD.SHL.U32 R17, R17, 0x80, RZ ;  /* 0x0000008011117824 */ /* 0x000fe200078e00ff */
[----:B------:R-:W-:Y:S01]  /*14a50*/  ULDC.64 UR4, c[0x0][0x298] ;  /* 0x0000a60000047ab9 */ /* 0x000fe20000000a00 */
[----:B------:R-:W-:-:S10]  /*14a60*/  ULDC.64 UR6, c[0x0][0x280] ;  /* 0x0000a00000067ab9 */ /* 0x000fd40000000a00 */
[----:B------:R-:W0:Y:S01]  /*14a70*/  @P0 LDC R3, c[0x0][0x450] ;  /* 0x00011400ff030b82 */ /* 0x000e220000000800 */
[----:B-1----:R-:W-:-:S04]  /*14a80*/  LOP3.LUT R2, R2, 0x7f, RZ, 0xc0, !PT ;  /* 0x0000007f02027812 */ /* 0x002fc800078ec0ff */
[----:B------:R-:W-:Y:S01]  /*14a90*/  SHF.R.U32.HI R2, RZ, 0x3, R2 ;  /* 0x00000003ff027819 */ /* 0x000fe20000011602 */
[----:B------:R-:W-:-:S05]  /*14aa0*/  IMAD.SHL.U32 R0, R0, 0x10, RZ ;  /* 0x0000001000007824 */ /* 0x000fca00078e00ff */
[----:B------:R-:W-:Y:S02]  /*14ab0*/  LOP3.LUT R0, R2, 0x70, R0, 0xf8, !PT ;  /* 0x0000007002007812 */ /* 0x000fe400078ef800 */
[----:B------:R-:W1:Y:S02]  /*14ac0*/  @P0 LDC R2, c[0x0][0x44c] ;  /* 0x00011300ff020b82 */ /* 0x000e640000000800 */
[----:B------:R-:W-:-:S05]  /*14ad0*/  LOP3.LUT R5, R0, R17, RZ, 0xfc, !PT ;  /* 0x0000001100057212 */ /* 0x000fca00078efcff */
[----:B------:R-:W-:Y:S01]  /*14ae0*/  IMAD.MOV.U32 R0, RZ, RZ, R5 ;  /* 0x000000ffff007224 */ /* 0x000fe200078e0005 */
[----:B------:R4:W-:Y:S01]  /*14af0*/  STL [R1+0x2c], R5 ;  /* 0x00002c0501007387 */ /* 0x0009e20000100800 */
[----:B-1----:R-:W-:-:S05]  /*14b00*/  @P0 IMAD.HI.U32 R2, R5, R2, RZ ;  /* 0x0000000205020227 */ /* 0x002fca00078e00ff */
[----:B0-----:R-:W-:Y:S01]  /*14b10*/  @P0 SHF.R.U32.HI R0, RZ, R3, R2 ;  /* 0x00000003ff000219 */ /* 0x001fe20000011602 */
[----:B--2---:R-:W-:-:S04]  /*14b20*/  IMAD R2, R4, UR4, RZ ;  /* 0x0000000404027c24 */ /* 0x004fc8000f8e02ff */
[C---:B---3--:R-:W-:Y:S02]  /*14b30*/  IMAD R4, R10.reuse, UR5, R2 ;  /* 0x000000050a047c24 */ /* 0x048fe4000f8e0202 */
[----:B------:R-:W-:Y:S01]  /*14b40*/  IMAD.WIDE.U32 R2, R10, UR4, RZ ;  /* 0x000000040a027c25 */ /* 0x000fe2000f8e00ff */
[----:B------:R-:W-:-:S03]  /*14b50*/  ULDC.64 UR4, c[0x0][0x2d8] ;  /* 0x0000b60000047ab9 */ /* 0x000fc60000000a00 */
[----:B------:R-:W-:Y:S02]  /*14b60*/  IMAD.IADD R3, R3, 0x1, R4 ;  /* 0x0000000103037824 */ /* 0x000fe400078e0204 */
[----:B----4-:R-:W-:Y:S02]  /*14b70*/  IMAD R4, R9, UR4, RZ ;  /* 0x0000000409047c24 */ /* 0x010fe4000f8e02ff */
[----:B------:R0:W5:Y:S01]  /*14b80*/  LDL R9, [R1+0x14] ;  /* 0x0000140001097983 */ /* 0x0001620000100800 */
[----:B------:R-:W-:-:S04]  /*14b90*/  IMAD.WIDE.U32 R2, R18, UR4, R2 ;  /* 0x0000000412027c25 */ /* 0x000fc8000f8e0002 */
[----:B------:R-:W-:Y:S01]  /*14ba0*/  IMAD R4, R18, UR5, R4 ;  /* 0x0000000512047c24 */ /* 0x000fe2000f8e0204 */
[----:B------:R-:W-:-:S04]  /*14bb0*/  ULDC.64 UR4, c[0x0][0x2e0] ;  /* 0x0000b80000047ab9 */ /* 0x000fc80000000a00 */
[----:B------:R-:W-:Y:S01]  /*14bc0*/  IADD3 R3, R3, R4, RZ ;  /* 0x0000000403037210 */ /* 0x000fe20007ffe0ff */
[----:B------:R-:W-:Y:S02]  /*14bd0*/  IMAD R4, R8, UR4, RZ ;  /* 0x0000000408047c24 */ /* 0x000fe4000f8e02ff */
[----:B------:R-:W1:Y:S02]  /*14be0*/  S2R R8, SR_TID.X ;  /* 0x0000000000087919 */ /* 0x000e640000002100 */
[C---:B------:R-:W-:Y:S02]  /*14bf0*/  IMAD R4, R6.reuse, UR5, R4 ;  /* 0x0000000506047c24 */ /* 0x040fe4000f8e0204 */
[----:B------:R-:W-:Y:S01]  /*14c00*/  IMAD.WIDE.U32 R2, R6, UR4, R2 ;  /* 0x0000000406027c25 */ /* 0x000fe2000f8e0002 */
        /* <DEDUP_REMOVED lines=8> */
[----:B------:R-:W-:-:S05]  /*14c90*/  IMAD R0, R7, R0, R5 ;  /* 0x0000000007007224 */ /* 0x000fca00078e0205 */
[----:B------:R-:W-:Y:S01]  /*14ca0*/  SHF.R.S32.HI R6, RZ, 0x1f, R0 ;  /* 0x0000001fff067819 */ /* 0x000fe20000011400 */
[----:B------:R-:W-:Y:S02]  /*14cb0*/  IMAD.IADD R3, R3, 0x1, R4 ;  /* 0x0000000103037824 */ /* 0x000fe400078e0204 */
[----:B-1----:R-:W-:Y:S02]  /*14cc0*/  IMAD.SHL.U32 R10, R8, 0x8, RZ ;  /* 0x00000008080a7824 */ /* 0x002fe400078e00ff */
[----:B------:R-:W-:Y:S02]  /*14cd0*/  IMAD R6, R6, UR4, RZ ;  /* 0x0000000406067c24 */ /* 0x000fe4000f8e02ff */
[----:B------:R-:W-:Y:S01]  /*14ce0*/  IMAD.WIDE.U32 R4, R0, UR4, R2 ;  /* 0x0000000400047c25 */ /* 0x000fe2000f8e0002 */
[----:B------:R-:W-:Y:S01]  /*14cf0*/  LOP3.LUT R10, R10, 0x38, RZ, 0xc0, !PT ;  /* 0x000000380a0a7812 */ /* 0x000fe200078ec0ff */
[----:B------:R-:W-:Y:S02]  /*14d00*/  ULDC UR4, c[0x0][0x2b8] ;  /* 0x0000ae0000047ab9 */ /* 0x000fe40000000800 */
[----:B------:R-:W-:Y:S01]  /*14d10*/  IMAD R0, R0, UR5, R6 ;  /* 0x0000000500007c24 */ /* 0x000fe2000f8e0206 */
[----:B------:R-:W-:-:S03]  /*14d20*/  LEA R3, P1, R4, UR6, 0x1 ;  /* 0x0000000604037c11 */ /* 0x000fc6000f8208ff */
[----:B------:R-:W-:Y:S01]  /*14d30*/  IMAD.IADD R0, R5, 0x1, R0 ;  /* 0x0000000105007824 */ /* 0x000fe200078e0200 */
[----:B------:R-:W-:Y:S01]  /*14d40*/  ISETP.GE.AND P0, PT, R10, UR4, PT ;  /* 0x000000040a007c0c */ /* 0x000fe2000bf06270 */
[----:B------:R-:W-:Y:S01]  /*14d50*/  UMOV UR4, 0xffffffff ;  /* 0xffffffff00047882 */ /* 0x000fe20000000000 */
[----:B------:R-:W-:Y:S02]  /*14d60*/  LOP3.LUT R8, R8, 0x7f, RZ, 0xc0, !PT ;  /* 0x0000007f08087812 */ /* 0x000fe400078ec0ff */
[----:B------:R-:W-:Y:S02]  /*14d70*/  LEA.HI.X R2, R4, UR7, R0, 0x1, P1 ;  /* 0x0000000704027c11 */ /* 0x000fe400088f0c00 */
[----:B------:R-:W-:Y:S01]  /*14d80*/  SHF.R.U32.HI R8, RZ, 0x3, R8 ;  /* 0x00000003ff087819 */ /* 0x000fe20000011608 */
[----:B0-----:R-:W-:Y:S06]  /*14d90*/  BRA.DIV UR4, `(.L_x_1508) ;  /* 0x0000005a04ec7947 */ /* 0x001fec000b800000 */
[----:B------:R-:W2:Y:S01]  /*14da0*/  LDL R6, [R1+0x44] ;  /* 0x0000440001067983 */ /* 0x000ea20000100800 */
[----:B------:R-:W-:-:S03]  /*14db0*/  IMAD.IADD R17, R8, 0x1, R17 ;  /* 0x0000000108117824 */ /* 0x000fc600078e0211 */
[----:B------:R-:W0:Y:S01]  /*14dc0*/  SHFL.IDX PT, R5, R3, RZ, 0x181f ;  /* 0x00181fff03057589 */ /* 0x000e2200000e0000 */
[----:B------:R-:W-:-:S03]  /*14dd0*/  VIADD R8, R17, 0x10 ;  /* 0x0000001011087836 */ /* 0x000fc60000000000 */
[----:B------:R-:W1:Y:S04]  /*14de0*/  SHFL.IDX PT, R4, R2, RZ, 0x181f ;  /* 0x00181fff02047589 */ /* 0x000e6800000e0000 */
[----:B------:R3:W-:Y:S01]  /*14df0*/  STL [R1+0x4c], R8 ;  /* 0x00004c0801007387 */ /* 0x0007e20000100800 */
[----:B--2---:R-:W-:-:S03]  /*14e00*/  IMAD R0, R6, R7, RZ ;  /* 0x0000000706007224 */ /* 0x004fc600078e02ff */
[----:B------:R-:W2:Y:S02]  /*14e10*/  SHFL.IDX PT, R6, R3, 0x1, 0x181f ;  /* 0x00381f0003067f89 */ /* 0x000ea400000e0000 */
[CC--:B------:R-:W-:Y:S02]  /*14e20*/  ISETP.GE.AND P1, PT, R17.reuse, R0.reuse, PT ;  /* 0x000000001100720c */ /* 0x0c0fe40003f26270 */
[----:B------:R-:W4:Y:S01]  /*14e30*/  SHFL.IDX PT, R7, R2, 0x1, 0x181f ;  /* 0x00381f0002077f89 */ /* 0x000f2200000e0000 */
[----:B------:R-:W-:Y:S01]  /*14e40*/  ISETP.GE.AND P2, PT, R8, R0, PT ;  /* 0x000000000800720c */ /* 0x000fe20003f46270 */
[----:B---3--:R-:W-:-:S05]  /*14e50*/  VIADD R8, R17, 0x20 ;  /* 0x0000002011087836 */ /* 0x008fca0000000000 */
[----:B------:R-:W-:Y:S04]  /*14e60*/  STL [R1+0x58], R8 ;  /* 0x0000580801007387 */ /* 0x000fe80000100800 */
[----:B0-----:R-:W-:-:S05]  /*14e70*/  @!P1 LEA R5, P3, R10, R5, 0x1 ;  /* 0x000000050a059211 */ /* 0x001fca00078608ff */
[----:B-1----:R-:W-:-:S05]  /*14e80*/  @!P1 IMAD.X R4, RZ, RZ, R4, P3 ;  /* 0x000000ffff049224 */ /* 0x002fca00018e0604 */
[----:B------:R-:W-:-:S04]  /*14e90*/  @!P1 LOP3.LUT R5, R5, R4, RZ, 0x3c, !PT ;  /* 0x0000000405059212 */ /* 0x000fc800078e3cff */
[----:B------:R-:W-:-:S04]  /*14ea0*/  @!P1 LOP3.LUT R4, R5, R4, RZ, 0x3c, !PT ;  /* 0x0000000405049212 */ /* 0x000fc800078e3cff */
[----:B------:R-:W-:-:S05]  /*14eb0*/  @!P1 LOP3.LUT R5, R5, R4, RZ, 0x3c, !PT ;  /* 0x0000000405059212 */ /* 0x000fca00078e3cff */
[----:B-----5:R2:W-:Y:S02]  /*14ec0*/  @!P1 LDGSTS.E.BYPASS.LTC128B.128 [R9+0x18400], desc[UR60][R4.64], !P0 ;  /* 0x1840000004099fae */ /* 0x0205e4000c101d7c */
[----:B--2---:R-:W-:Y:S02]  /*14ed0*/  @!P2 LEA R5, P1, R10, R6, 0x1 ;  /* 0x000000060a05a211 */ /* 0x004fe400078208ff */
[----:B------:R-:W-:Y:S03]  /*14ee0*/  SHFL.IDX PT, R6, R2, 0x2, 0x181f ;  /* 0x00581f0002067f89 */ /* 0x000fe600000e0000 */
[----:B----4-:R-:W-:Y:S01]  /*14ef0*/  @!P2 IMAD.X R4, RZ, RZ, R7, P1 ;  /* 0x000000ffff04a224 */ /* 0x010fe200008e0607 */
        /* <DEDUP_REMOVED lines=15> */
[----:B------:R-:W-:Y:S02]  /*14ff0*/  ISETP.GE.AND P1, PT, R7, R0, PT ;  /* 0x000000000700720c */ /* 0x000fe40003f26270 */
[----:B------:R-:W-:-:S05]  /*15000*/  IADD3 R7, R17, 0x40, RZ ;  /* 0x0000004011077810 */ /* 0x000fca0007ffe0ff */
[----:B------:R-:W-:Y:S04]  /*15010*/  STL [R1+0x6c], R7 ;  /* 0x00006c0701007387 */ /* 0x000fe80000100800 */
        /* <DEDUP_REMOVED lines=40> */
.L_x_1677:
        /* <DEDUP_REMOVED lines=12> */
.L_x_1509:
        /* <DEDUP_REMOVED lines=33> */
[----:B-----5:R-:W-:Y:S02]  /*15570*/  IMAD.MOV.U32 R8, RZ, RZ, 0x70 ;  /* 0x00000070ff087424 */ /* 0x020fe400078e00ff */
[----:B------:R-:W-:Y:S02]  /*15580*/  IMAD.MOV.U32 R12, RZ, RZ, 0x1 ;  /* 0x00000001ff0c7424 */ /* 0x000fe400078e00ff */
[----:B------:R-:W-:-:S07]  /*15590*/  IMAD.MOV.U32 R13, RZ, RZ, RZ ;  /* 0x000000ffff0d7224 */ /* 0x000fce00078e00ff */
[----:B------:R-:W-:-:S07]  /*155a0*/  LEPC R20, `(.L_x_1511) ;  /* 0x000000001014794e */ /* 0x000fce0000000000 */
[----:B0-----:R-:W-:Y:S05]  /*155b0*/  CALL.ABS.NOINC R2 ;  /* 0x0000000002007343 */ /* 0x001fea0003c00000 */
.L_x_1511:
[----:B------:R-:W-:Y:S05]  /*155c0*/  BSYNC B6 ;  /* 0x0000000000067941 */ /* 0x000fea0003800000 */
.L_x_1510:
[----:B------:R-:W2:Y:S01]  /*155d0*/  LDL.LU R6, [R1+0x34] ;  /* 0x0000340001067983 */ /* 0x000ea20000300800 */
[----:B------:R-:W1:Y:S01]  /*155e0*/  LDC R7, c[0x0][0x448] ;  /* 0x00011200ff077b82 */ /* 0x000e620000000800 */
[----:B------:R-:W-:Y:S01]  /*155f0*/  ULDC.64 UR4, c[0x0][0x3d8] ;  /* 0x0000f60000047ab9 */ /* 0x000fe20000000a00 */
[----:B------:R-:W-:Y:S01]  /*15600*/  ULDC.64 UR6, c[0x0][0x390] ;  /* 0x0000e40000067ab9 */ /* 0x000fe20000000a00 */
[----:B0-----:R-:W2:Y:S04]  /*15610*/  LDL.LU.64 R2, [R1+0x50] ;  /* 0x0000500001027983 */ /* 0x001ea80000300a00 */
[----:B------:R-:W3:Y:S04]  /*15620*/  LDL.LU R0, [R1+0x5c] ;  /* 0x00005c0001007983 */ /* 0x000ee80000300800 */
[----:B------:R-:W4:Y:S04]  /*15630*/  LDL.LU R5, [R1+0x64] ;  /* 0x0000640001057983 */ /* 0x000f280000300800 */
[----:B------:R-:W4:Y:S04]  /*15640*/  LDL.LU R4, [R1+0x40] ;  /* 0x0000400001047983 */ /* 0x000f280000300800 */
[----:B-----5:R-:W4:Y:S01]  /*15650*/  LDL.LU R8, [R1+0x2c] ;  /* 0x00002c0001087983 */ /* 0x020f220000300800 */
[----:B-1----:R-:W-:Y:S01]  /*15660*/  ISETP.NE.AND P0, PT, R7, 0x1, PT ;  /* 0x000000010700780c */ /* 0x002fe20003f05270 */
[----:B------:R-:W0:Y:S01]  /*15670*/  S2R R9, SR_TID.X ;  /* 0x0000000000097919 */ /* 0x000e220000002100 */
[----:B--2---:R-:W-:-:S02]  /*15680*/  IMAD.MOV.U32 R3, RZ, RZ, R6 ;  /* 0x000000ffff037224 */ /* 0x004fc400078e0006 */
[----:B---3--:R-:W-:Y:S02]  /*15690*/  IMAD R0, R0, UR4, RZ ;  /* 0x0000000400007c24 */ /* 0x008fe4000f8e02ff */
[----:B------:R-:W-:-:S04]  /*156a0*/  IMAD.WIDE.U32 R2, R18, UR4, R2 ;  /* 0x0000000412027c25 */ /* 0x000fc8000f8e0002 */
[----:B------:R-:W-:Y:S01]  /*156b0*/  IMAD R0, R18, UR5, R0 ;  /* 0x0000000512007c24 */ /* 0x000fe2000f8e0200 */
[----:B------:R-:W-:-:S03]  /*156c0*/  ULDC.64 UR4, c[0x0][0x3e0] ;  /* 0x0000f80000047ab9 */ /* 0x000fc60000000a00 */
[----:B------:R-:W-:Y:S02]  /*156d0*/  IMAD.IADD R3, R3, 0x1, R0 ;  /* 0x0000000103037824 */ /* 0x000fe400078e0200 */
[----:B----4-:R-:W-:Y:S02]  /*156e0*/  IMAD R0, R5, UR4, RZ ;  /* 0x0000000405007c24 */ /* 0x010fe4000f8e02ff */
[C---:B------:R-:W-:Y:S01]  /*156f0*/  IMAD.WIDE.U32 R2, R4.reuse, UR4, R2 ;  /* 0x0000000404027c25 */ /* 0x040fe2000f8e0002 */
[----:B------:R-:W1:Y:S03]  /*15700*/  @P0 LDC R5, c[0x0][0x450] ;  /* 0x00011400ff050b82 */ /* 0x000e660000000800 */
[----:B------:R-:W-:Y:S01]  /*15710*/  IMAD R0, R4, UR5, R0 ;  /* 0x0000000504007c24 */ /* 0x000fe2000f8e0200 */
[----:B------:R-:W-:-:S04]  /*15720*/  ULDC.64 UR4, c[0x0][0x3d0] ;  /* 0x0000f40000047ab9 */ /* 0x000fc80000000a00 */
[----:B------:R-:W2:Y:S01]  /*15730*/  @P0 LDC R4, c[0x0][0x44c] ;  /* 0x00011300ff040b82 */ /* 0x000ea20000000800 */
[----:B------:R-:W-:Y:S02]  /*15740*/  IMAD.IADD R3, R3, 0x1, R0 ;  /* 0x0000000103037824 */ /* 0x000fe400078e0200 */
[----:B------:R-:W-:Y:S02]  /*15750*/  IMAD.MOV.U32 R0, RZ, RZ, R8 ;  /* 0x000000ffff007224 */ /* 0x000fe400078e0008 */
[----:B--2---:R-:W-:-:S05]  /*15760*/  @P0 IMAD.HI.U32 R4, R8, R4, RZ ;  /* 0x0000000408040227 */ /* 0x004fca00078e00ff */
[----:B-1----:R-:W-:-:S04]  /*15770*/  @P0 SHF.R.U32.HI R0, RZ, R5, R4 ;  /* 0x00000005ff000219 */ /* 0x002fc80000011604 */
[--C-:B------:R-:W-:Y:S01]  /*15780*/  SHF.R.S32.HI R4, RZ, 0x1f, R0.reuse ;  /* 0x0000001fff047819 */ /* 0x100fe20000011400 */
[----:B------:R-:W-:-:S04]  /*15790*/  IMAD.MOV R6, RZ, RZ, -R0 ;  /* 0x000000ffff067224 */ /* 0x000fc800078e0a00 */
[----:B------:R-:W-:Y:S02]  /*157a0*/  IMAD R4, R4, UR4, RZ ;  /* 0x0000000404047c24 */ /* 0x000fe4000f8e02ff */
[----:B------:R-:W-:-:S04]  /*157b0*/  IMAD.WIDE.U32 R2, R0, UR4, R2 ;  /* 0x0000000400027c25 */ /* 0x000fc8000f8e0002 */
[----:B------:R-:W-:Y:S02]  /*157c0*/  IMAD R6, R7, R6, R8 ;  /* 0x0000000607067224 */ /* 0x000fe400078e0208 */
[----:B------:R-:W-:Y:S01]  /*157d0*/  IMAD R0, R0, UR5, R4 ;  /* 0x0000000500007c24 */ /* 0x000fe2000f8e0204 */
[----:B------:R-:W-:Y:S01]  /*157e0*/  ULDC.64 UR4, c[0x0][0x3c8] ;  /* 0x0000f20000047ab9 */ /* 0x000fe20000000a00 */
[----:B0-----:R-:W-:Y:S02]  /*157f0*/  IMAD.SHL.U32 R8, R9, 0x8, RZ ;  /* 0x0000000809087824 */ /* 0x001fe400078e00ff */
        /* <DEDUP_REMOVED lines=8> */
[C---:B------:R-:W-:Y:S01]  /*15880*/  LOP3.LUT R11, R9.reuse, 0x40, RZ, 0xfc, !PT ;  /* 0x00000040090b7812 */ /* 0x040fe200078efcff */
        /* <DEDUP_REMOVED lines=16> */
[----:B------:R-:W4:Y:S04]  /*15990*/  LDL.LU R10, [R1+0x60] ;  /* 0x00006000010a7983 */ /* 0x000f280000300800 */
[----:B------:R-:W4:Y:S04]  /*159a0*/  LDL.LU R12, [R1+0x6c] ;  /* 0x00006c00010c7983 */ /* 0x000f280000300800 */
[----:B------:R-:W-:Y:S01]  /*159b0*/  SHFL.IDX PT, R6, R0, 0x1, 0x181f ;  /* 0x00381f0000067f89 */ /* 0x000fe200000e0000 */
[----:B--2---:R-:W-:-:S03]  /*159c0*/  IMAD R3, R5, R7, RZ ;  /* 0x0000000705037224 */ /* 0x004fc600078e02ff */
[----:B------:R-:W0:Y:S02]  /*159d0*/  SHFL.IDX PT, R5, R2, RZ, 0x181f ;  /* 0x00181fff02057589 */ /* 0x000e2400000e0000 */
[-C--:B---3--:R-:W-:Y:S02]  /*159e0*/  ISETP.GE.AND P4, PT, R4, R3.reuse, PT ;  /* 0x000000030400720c */ /* 0x088fe40003f86270 */
[----:B------:R-:W1:Y:S01]  /*159f0*/  SHFL.IDX PT, R4, R0, RZ, 0x181f ;  /* 0x00181fff00047589 */ /* 0x000e6200000e0000 */
[----:B------:R-:W-:-:S13]  /*15a00*/  ISETP.GE.AND P5, PT, R17, R3, PT ;  /* 0x000000031100720c */ /* 0x000fda0003fa6270 */
[----:B0-----:R-:W-:-:S04]  /*15a10*/  @!P5 LEA R5, P6, R8, R5, 0x1 ;  /* 0x000000050805d211 */ /* 0x001fc800078c08ff */
[----:B-1----:R-:W-:-:S04]  /*15a20*/  @!P5 IADD3.X R4, RZ, R4, RZ, P6, !PT ;  /* 0x00000004ff04d210 */ /* 0x002fc800037fe4ff */
        /* <DEDUP_REMOVED lines=10> */
[----:B------:R-:W-:-:S04]  /*15ad0*/  @!P4 LOP3.LUT R5, R5, R4, RZ, 0x3c, !PT ;  /* 0x000000040505c212 */ /* 0x000fc800078e3cff */
[----:B------:R-:W-:-:S04]  /*15ae0*/  @!P4 LOP3.LUT R4, R5, R4, RZ, 0x3c, !PT ;  /* 0x000000040504c212 */ /* 0x000fc800078e3cff */
[----:B------:R-:W-:-:S05]  /*15af0*/  @!P4 LOP3.LUT R5, R5, R4, RZ, 0x3c, !PT ;  /* 0x000000040505c212 */ /* 0x000fca00078e3cff */
[----:B------:R-:W-:Y:S04]  /*15b00*/  @!P4 LDGSTS.E.BYPASS.LTC128B.128 [R9+0x22c00], desc[UR60][R4.64], !P3 ;  /* 0x22c000000409cfae */ /* 0x000fe8000d901d7c */
[----:B------:R-:W-:Y:S04]  /*15b10*/  @!P4 LDGSTS.E.BYPASS.LTC128B.128 [R9+0x26c00], desc[UR60][R4.64+0x80], !P2 ;  /* 0x26c000800409cfae */ /* 0x000fe8000d101d7c */
[----:B------:R-:W-:Y:S04]  /*15b20*/  @!P4 LDGSTS.E.BYPASS.LTC128B.128 [R9+0x2ac00], desc[UR60][R4.64+0x100], !P1 ;  /* 0x2ac001000409cfae */ /* 0x000fe8000c901d7c */
[----:B------:R0:W-:Y:S01]  /*15b30*/  @!P4 LDGSTS.E.BYPASS.LTC128B.128 [R9+0x2ec00], desc[UR60][R4.64+0x180], !P0 ;  /* 0x2ec001800409cfae */ /* 0x0001e2000c101d7c */
[----:B----4-:R-:W-:-:S03]  /*15b40*/  ISETP.GE.AND P4, PT, R11, R3, PT ;  /* 0x000000030b00720c */ /* 0x010fc60003f86270 */
[----:B------:R-:W2:Y:S04]  /*15b50*/  LDL.LU R11, [R1+0x70] ;  /* 0x00007000010b7983 */ /* 0x000ea80000300800 */
[----:B0-----:R-:W0:Y:S04]  /*15b60*/  SHFL.IDX PT, R5, R2, 0x2, 0x181f ;  /* 0x00581f0002057f89 */ /* 0x001e2800000e0000 */
[----:B------:R-:W1:Y:S02]  /*15b70*/  SHFL.IDX PT, R6, R0, 0x2, 0x181f ;  /* 0x00581f0000067f89 */ /* 0x000e6400000e0000 */
[----:B0-----:R-:W-:-:S05]  /*15b80*/  @!P4 LEA R5, P6, R8, R5, 0x1 ;  /* 0x000000050805c211 */ /* 0x001fca00078c08ff */
[----:B-1----:R-:W-:-:S05]  /*15b90*/  @!P4 IMAD.X R4, RZ, RZ, R6, P6 ;  /* 0x000000ffff04c224 */ /* 0x002fca00030e0606 */
[----:B------:R-:W-:-:S04]  /*15ba0*/  @!P4 LOP3.LUT R5, R5, R4, RZ, 0x3c, !PT ;  /* 0x000000040505c212 */ /* 0x000fc800078e3cff */
[----:B------:R-:W-:-:S04]  /*15bb0*/  @!P4 LOP3.LUT R4, R5, R4, RZ, 0x3c, !PT ;  /* 0x000000040504c212 */ /* 0x000fc800078e3cff */
[----:B------:R-:W-:-:S05]  /*15bc0*/  @!P4 LOP3.LUT R5, R5, R4, RZ, 0x3c, !PT ;  /* 0x000000040505c212 */ /* 0x000fca00078e3cff */
[----:B------:R-:W-:Y:S04]  /*15bd0*/  @!P4 LDGSTS.E.BYPASS.LTC128B.128 [R9+0x23400], desc[UR60][R4.64], !P3 ;  /* 0x234000000409cfae */ /* 0x000fe8000d901d7c */
[----:B------:R-:W-:Y:S04]  /*15be0*/  @!P4 LDGSTS.E.BYPASS.LTC128B.128 [R9+0x27400], desc[UR60][R4.64+0x80], !P2 ;  /* 0x274000800409cfae */ /* 0x000fe8000d101d7c */
[----:B------:R-:W-:Y:S04]  /*15bf0*/  @!P4 LDGSTS.E.BYPASS.LTC128B.128 [R9+0x2b400], desc[UR60][R4.64+0x100], !P1 ;  /* 0x2b4001000409cfae */ /* 0x000fe8000c901d7c */
[----:B------:R0:W-:Y:S01]  /*15c00*/  @!P4 LDGSTS.E.BYPASS.LTC128B.128 [R9+0x2f400], desc[UR60][R4.64+0x180], !P0 ;  /* 0x2f4001800409cfae */ /* 0x0001e2000c101d7c */
[----:B------:R-:W-:-:S03]  /*15c10*/  ISETP.GE.AND P4, PT, R10, R3, PT ;  /* 0x000000030a00720c */ /* 0x000fc60003f86270 */
[----:B------:R-:W3:Y:S04]  /*15c20*/  LDL.LU R10, [R1+0x74] ;  /* 0x00007400010a7983 */ /* 0x000ee80000300800 */
        /* <DEDUP_REMOVED lines=10> */
[----:B------:R0:W-:Y:S04]  /*15cd0*/  @!P4 LDGSTS.E.BYPASS.LTC128B.128 [R9+0x2fc00], desc[UR60][R4.64+0x180], !P0 ;  /* 0x2fc001800409cfae */ /* 0x0001e8000c101d7c */
[----:B------:R-:W-:Y:S04]  /*15ce0*/  SHFL.IDX PT, R6, R0, 0x4, 0x181f ;  /* 0x00981f0000067f89 */ /* 0x000fe800000e0000 */
[----:B0-----:R-:W0:Y:S01]  /*15cf0*/  SHFL.IDX PT, R5, R2, 0x4, 0x181f ;  /* 0x00981f0002057f89 */ /* 0x001e2200000e0000 */
[----:B------:R-:W-:-:S13]  /*15d00*/  ISETP.GE.AND P4, PT, R12, R3, PT ;  /* 0x000000030c00720c */ /* 0x000fda0003f86270 */
        /* <DEDUP_REMOVED lines=26> */
[----:B------:R-:W-:-:S04]  /*15eb0*/  @!P4 LOP3.LUT R5, R5, R4, RZ, 0x3c, !PT ;  /* 0x000000040505c212 */ /* 0x000fc800078e3cff */
[----:B------:R-:W-:-:S04]  /*15ec0*/  @!P4 LOP3.LUT R4, R5, R4, RZ, 0x3c, !PT ;  /* 0x000000040504c212 */ /* 0x000fc800078e3cff */
[----:B------:R-:W-:Y:S01]  /*15ed0*/  @!P4 LOP3.LUT R5, R5, R4, RZ, 0x3c, !PT ;  /* 0x000000040505c212 */ /* 0x000fe200078e3cff */
[----:B------:R1:W2:Y:S04]  /*15ee0*/  SHFL.IDX PT, R6, R0, 0x7, 0x181f ;  /* 0x00f81f0000067f89 */ /* 0x0002a800000e0000 */
[----:B------:R1:W-:Y:S04]  /*15ef0*/  @!P4 LDGSTS.E.BYPASS.LTC128B.128 [R9+0x25400], desc[UR60][R4.64], !P3 ;  /* 0x254000000409cfae */ /* 0x0003e8000d901d7c */
[----:B------:R1:W-:Y:S04]  /*15f00*/  @!P4 LDGSTS.E.BYPASS.LTC128B.128 [R9+0x29400], desc[UR60][R4.64+0x80], !P2 ;  /* 0x294000800409cfae */ /* 0x0003e8000d101d7c */
[----:B------:R1:W-:Y:S04]  /*15f10*/  @!P4 LDGSTS.E.BYPASS.LTC128B.128 [R9+0x2d400], desc[UR60][R4.64+0x100], !P1 ;  /* 0x2d4001000409cfae */ /* 0x0003e8000c901d7c */
[----:B------:R1:W-:Y:S04]  /*15f20*/  @!P4 LDGSTS.E.BYPASS.LTC128B.128 [R9+0x31400], desc[UR60][R4.64+0x180], !P0 ;  /* 0x314001800409cfae */ /* 0x0003e8000c101d7c */
[----:B------:R-:W3:Y:S02]  /*15f30*/  SHFL.IDX PT, R2, R2, 0x7, 0x181f ;  /* 0x00f81f0002027f89 */ /* 0x000ee400000e0000 */
.L_x_1695:
[----:B-1----:R-:W4:Y:S01]  /*15f40*/  LDL.LU R0, [R1+0x78] ;  /* 0x0000780001007983 */ /* 0x002f220000300800 */
[----:B------:R-:W-:Y:S01]  /*15f50*/  BSSY B0, `(.L_x_1513) ;  /* 0x000000d000007945 */ /* 0x000fe20003800000 */
[----:B----4-:R-:W-:-:S13]  /*15f60*/  ISETP.GE.AND P4, PT, R0, R3, PT ;  /* 0x000000030000720c */ /* 0x010fda0003f86270 */
[----:B------:R-:W-:Y:S05]  /*15f70*/  @P4 BRA `(.L_x_1514) ;  /* 0x0000000000284947 */ /* 0x000fea0003800000 */
[----:B------:R-:W4:Y:S01]  /*15f80*/  LDL R0, [R1+0x14] ;  /* 0x0000140001007983 */ /* 0x000f220000100800 */
[----:B---3--:R-:W-:-:S05]  /*15f90*/  LEA R2, P4, R8, R2, 0x1 ;  /* 0x0000000208027211 */ /* 0x008fca00078808ff */
[----:B--2---:R-:W-:-:S05]  /*15fa0*/  IMAD.X R3, RZ, RZ, R6, P4 ;  /* 0x000000ffff037224 */ /* 0x004fca00020e0606 */
[----:B------:R-:W-:Y:S01]  /*15fb0*/  @!PT LDS RZ, [RZ] ;  /* 0x00000000fffff984 */ /* 0x000fe20000000800 */
[----:B------:R-:W-:Y:S01]  /*15fc0*/  @!PT LDS RZ, [RZ] ;  /* 0x00000000fffff984 */ /* 0x000fe20000000800 */
[----:B------:R-:W-:Y:S01]  /*15fd0*/  @!PT LDS RZ, [RZ] ;  /* 0x00000000fffff984 */ /* 0x000fe20000000800 */
[----:B----4-:R1:W-:Y:S04]  /*15fe0*/  LDGSTS.E.BYPASS.LTC128B.128 [R0+0x25c00], desc[UR60][R2.64], !P3 ;  /* 0x25c0000002007fae */ /* 0x0103e8000d901d7c */
[----:B------:R1:W-:Y:S04]  /*15ff0*/  LDGSTS.E.BYPASS.LTC128B.128 [R0+0x29c00], desc[UR60][R2.64+0x80], !P2 ;  /* 0x29c0008002007fae */ /* 0x0003e8000d101d7c */
[----:B------:R1:W-:Y:S04]  /*16000*/  LDGSTS.E.BYPASS.LTC128B.128 [R0+0x2dc00], desc[UR60][R2.64+0x100], !P1 ;  /* 0x2dc0010002007fae */ /* 0x0003e8000c901d7c */
[----:B------:R1:W-:Y:S02]  /*16010*/  LDGSTS.E.BYPASS.LTC128B.128 [R0+0x31c00], desc[UR60][R2.64+0x180], !P0 ;  /* 0x31c0018002007fae */ /* 0x0003e4000c101d7c */
.L_x_1514:
[----:B------:R-:W-:Y:S05]  /*16020*/  BSYNC B0 ;  /* 0x0000000000007941 */ /* 0x000fea0003800000 */
.L_x_1513:
[----:B------:R4:W5:Y:S01]  /*16030*/  LDL R8, [R1+0x4] ;  /* 0x0000040001087983 */ /* 0x0009620000100800 */
[----:B------:R-:W-:Y:S01]  /*16040*/  PLOP3.LUT P0, PT, PT, PT, PT, 0x80, 0x0 ;  /* 0x000000000000781c */ /* 0x000fe20003f0f070 */
[----:B------:R-:W-:-:S12]  /*16050*/  NOP ;  /* 0x0000000000007918 */ /* 0x000fd80000000000 */
.L_x_1515:
[----:B-1-3--:R-:W3:Y:S01]  /*16060*/  LDL R2, [R1+0x4] ;  /* 0x0000040001027983 */ /* 0x00aee20000100800 */
[----:B------:R-:W-:Y:S02]  /*16070*/  PLOP3.LUT P1, PT, P1, P0, PT, 0xa2, 0x0 ;  /* 0x000000000000781c */ /* 0x000fe40000f21472 */
[----:B---3--:R-:W-:-:S08]  /*16080*/  @P0 R2UR P1, UR4, R2 ;  /* 0x00000000020402ca */ /* 0x008fd00000020000 */
[----:B------:R-:W-:-:S05]  /*16090*/  @P0 PLOP3.LUT P0, PT, P1, PT, PT, 0x80, 0x0 ;  /* 0x000000000000081c */ /* 0x000fca0000f0f070 */
[----:B------:R-:W-:Y:S01]  /*160a0*/  @!P1 SYNCS.ARRIVE.TRANS64.RED.A0T1 RZ, [UR4+0x32410], RZ ;  /* 0x032410ffffff99a7 */ /* 0x000fe20008200404 */
[----:B------:R-:W-:Y:S07]  /*160b0*/  @!P1 ARRIVES.LDGSTSBAR.64.TRANSCNT [UR4+0x32410] ;  /* 0x03241000ff0099b0 */ /* 0x000fee0008000a84 */
[----:B------:R-:W-:Y:S05]  /*160c0*/  @P0 BRA.U.ANY `(.L_x_1515) ;  /* 0xfffffffd00e40947 */ /* 0x000fea000393ffff */
[----:B------:R-:W3:Y:S02]  /*160d0*/  LDL.LU R3, [R1+0x68] ;  /* 0x0000680001037983 */ /* 0x000ee40000300800 */
[----:B---3--:R-:W-:-:S05]  /*160e0*/  VIADD R3, R3, 0x1 ;  /* 0x0000000103037836 */ /* 0x008fca0000000000 */
        /* <DEDUP_REMOVED lines=8> */
[----:B------:R-:W3:Y:S03]  /*16170*/  SYNCS.PHASECHK.TRANS64.TRYWAIT P0, [R2+URZ+0x32420], R0 ;  /* 0x03242000020075a7 */ /* 0x000ee6000800017f */
[----:B-1-3--:R-:W-:Y:S05]  /*16180*/  @!P0 BRA `(.L_x_1517) ;  /* 0x0000006000208947 */ /* 0x00afea0003800000 */
.L_x_1696:
[----:B------:R-:W-:Y:S05]  /*16190*/  BSYNC B0 ;  /* 0x0000000000007941 */ /* 0x000fea0003800000 */
.L_x_1516:
[----:B-1----:R-:W3:Y:S01]  /*161a0*/  LDL R2, [R1+0x18] ;  /* 0x0000180001027983 */ /* 0x002ee20000100800 */
[----:B------:R-:W-:Y:S01]  /*161b0*/  BSSY B0, `(.L_x_1518) ;  /* 0x0000063000007945 */ /* 0x000fe20003800000 */
[----:B---3--:R-:W-:-:S13]  /*161c0*/  LOP3.LUT P0, RZ, R2, 0x1, RZ, 0xc0, !PT ;  /* 0x0000000102ff7812 */ /* 0x008fda000780c0ff */
[----:B------:R-:W-:Y:S05]  /*161d0*/  @!P0 BRA `(.L_x_1519) ;  /* 0x0000000400808947 */ /* 0x000fea0003800000 */
[----:B------:R-:W3:Y:S04]  /*161e0*/  LDL R2, [R1+0x4] ;  /* 0x0000040001027983 */ /* 0x000ee80000100800 */
[----:B0-----:R-:W2:Y:S01]  /*161f0*/  LDL R4, [R1+0x1c] ;  /* 0x00001c0001047983 */ /* 0x001ea20000100800 */
[----:B------:R-:W0:Y:S01]  /*16200*/  S2R R3, SR_TID.X ;  /* 0x0000000000037919 */ /* 0x000e220000002100 */
[----:B---3--:R-:W-:Y:S02]  /*16210*/  IMAD.MOV.U32 R5, RZ, RZ, R2 ;  /* 0x000000ffff057224 */ /* 0x008fe400078e0002 */
[----:B------:R-:W3:Y:S01]  /*16220*/  LDL R2, [R1+0x8] ;  /* 0x0000080001027983 */ /* 0x000ee20000100800 */
[----:B--2---:R-:W-:Y:S01]  /*16230*/  SHF.L.U32 R0, R4, 0x1f, RZ ;  /* 0x0000001f04007819 */ /* 0x004fe200000006ff */
[----:B------:R-:W-:Y:S01]  /*16240*/  BSSY B1, `(.L_x_1520) ;  /* 0x0000006000017945 */ /* 0x000fe20003800000 */
[----:B0-----:R-:W-:-:S04]  /*16250*/  LOP3.LUT R3, R3, 0x7f, RZ, 0xc0, !PT ;  /* 0x0000007f03037812 */ /* 0x001fc800078ec0ff */
[----:B------:R-:W-:Y:S01]  /*16260*/  ISETP.NE.AND P1, PT, R3, RZ, PT ;  /* 0x000000ff0300720c */ /* 0x000fe20003f25270 */
[----:B---3--:R-:W-:-:S04]  /*16270*/  IMAD R2, R2, 0x8, R5 ;  /* 0x0000000802027824 */ /* 0x008fc800078e0205 */
[----:B------:R-:W0:Y:S02]  /*16280*/  SYNCS.PHASECHK.TRANS64.TRYWAIT P0, [R2+URZ+0x32460], R0 ;  /* 0x03246000020075a7 */ /* 0x000e24000800017f */
[----:B0-----:R-:W-:Y:S06]  /*16290*/  @!P0 BRA `(.L_x_1521) ;  /* 0x0000005c00f48947 */ /* 0x001fec0003800000 */
.L_x_1697:
[----:B------:R-:W-:Y:S05]  /*162a0*/  BSYNC B1 ;  /* 0x0000000000017941 */ /* 0x000fea0003800000 */
.L_x_1520:
        /* <DEDUP_REMOVED lines=9> */
.L_x_1523:
[----:B------:R-:W-:Y:S05]  /*16340*/  BSYNC B1 ;  /* 0x0000000000017941 */ /* 0x000fea0003800000 */
.L_x_1522:
        /* <DEDUP_REMOVED lines=12> */
[----:B---3--:R-:W-:-:S03]  /*16410*/  IMAD R0, R0, 0x60, R4 ;  /* 0x0000006000007824 */ /* 0x008fc600078e0204 */
[----:B------:R-:W-:-:S07]  /*16420*/  IADD3 R4, R3, 0x400, RZ ;  /* 0x0000040003047810 */ /* 0x000fce0007ffe0ff */
.L_x_1524:
        /* <DEDUP_REMOVED lines=16> */
.L_x_1525:
        /* <DEDUP_REMOVED lines=16> */
.L_x_1526:
        /* <DEDUP_REMOVED lines=16> */
.L_x_1527:
        /* <DEDUP_REMOVED lines=11> */
.L_x_1519:
[----:B------:R-:W-:Y:S05]  /*167e0*/  BSYNC B0 ;  /* 0x0000000000007941 */ /* 0x000fea0003800000 */
.L_x_1518:
[----:B0-----:R-:W3:Y:S01]  /*167f0*/  LDL.LU R4, [R1+0x7c] ;  /* 0x00007c0001047983 */ /* 0x001ee20000300800 */
[----:B------:R-:W-:Y:S01]  /*16800*/  BSSY B0, `(.L_x_1528) ;  /* 0x000020f000007945 */ /* 0x000fe20003800000 */
[----:B---3--:R-:W-:-:S13]  /*16810*/  ISETP.GE.AND P0, PT, R4, 0x61, PT ;  /* 0x000000610400780c */ /* 0x008fda0003f06270 */
        /* <DEDUP_REMOVED lines=48> */
.L_x_1534:
        /* <DEDUP_REMOVED lines=9> */
.L_x_1698:
[----:B------:R-:W-:Y:S05]  /*16bb0*/  BSYNC B3 ;  /* 0x0000000000037941 */ /* 0x000fea0003800000 */
.L_x_1535:
        /* <DEDUP_REMOVED lines=9> */
.L_x_1538:
[----:B------:R-:W-:Y:S05]  /*16c50*/  BSYNC B3 ;  /* 0x0000000000037941 */ /* 0x000fea0003800000 */
.L_x_1537:
[----:B0-----:R-:W2:Y:S04]  /*16c60*/  LDL R8, [R1+0x4] ;  /* 0x0000040001087983 */ /* 0x001ea80000100800 */
[----:B------:R-:W2:Y:S04]  /*16c70*/  LDL R3, [R1+0x8] ;  /* 0x0000080001037983 */ /* 0x000ea80000100800 */
[----:B------:R-:W3:Y:S01]  /*16c80*/  LDL R4, [R1+0x28] ;  /* 0x0000280001047983 */ /* 0x000ee20000100800 */
[----:B------:R-:W-:Y:S01]  /*16c90*/  MOV R7, RZ ;  /* 0x000000ff00077202 */ /* 0x000fe20000000f00 */
[----:B------:R-:W-:Y:S01]  /*16ca0*/  UIADD3 UR4, UP0, UR38, 0x370, URZ ;  /* 0x0000037026047890 */ /* 0x000fe2000ff1e03f */
[----:B------:R-:W-:Y:S01]  /*16cb0*/  PLOP3.LUT P0, PT, PT, PT, PT, 0x80, 0x0 ;  /* 0x000000000000781c */ /* 0x000fe20003f0f070 */
[----:B------:R-:W-:Y:S01]  /*16cc0*/  UMOV UR6, 0x0 ;  /* 0x0000000000067882 */ /* 0x000fe20000000000 */
[----:B------:R-:W-:Y:S01]  /*16cd0*/  R2UR UR10, R7 ;  /* 0x00000000070a72ca */ /* 0x000fe200000e0000 */
[----:B------:R-:W-:Y:S01]  /*16ce0*/  UIADD3.X UR5, URZ, UR39, URZ, UP0, !UPT ;  /* 0x000000273f057290 */ /* 0x000fe200087fe43f */
[----:B------:R-:W-:Y:S01]  /*16cf0*/  UMOV UR7, 0x14f00000 ;  /* 0x14f0000000077882 */ /* 0x000fe20000000000 */
[----:B--2---:R-:W-:-:S02]  /*16d00*/  IMAD R3, R3, 0x3000, R8 ;  /* 0x0000300003037824 */ /* 0x004fc400078e0208 */
[----:B---3--:R-:W-:Y:S02]  /*16d10*/  IMAD R0, R0, 0x60, R4 ;  /* 0x0000006000007824 */ /* 0x008fe400078e0204 */
[----:B------:R-:W-:Y:S02]  /*16d20*/  VIADD R3, R3, 0x1c400 ;  /* 0x0001c40003037836 */ /* 0x000fe40000000000 */
[----:B------:R-:W-:-:S07]  /*16d30*/  VIADD R4, R2, 0x32430 ;  /* 0x0003243002047836 */ /* 0x000fce0000000000 */
.L_x_1539:
        /* <DEDUP_REMOVED lines=14> */
.L_x_1699:
[----:B------:R-:W-:Y:S05]  /*16e20*/  BSYNC B3 ;  /* 0x0000000000037941 */ /* 0x000fea0003800000 */
.L_x_1540:
        /* <DEDUP_REMOVED lines=11> */
.L_x_1543:
[----:B------:R-:W-:Y:S05]  /*16ee0*/  BSYNC B3 ;  /* 0x0000000000037941 */ /* 0x000fea0003800000 */
.L_x_1542:
        /* <DEDUP_REMOVED lines=11> */
.L_x_1544:
        /* <DEDUP_REMOVED lines=16> */
.L_x_1545:
        /* <DEDUP_REMOVED lines=16> */
.L_x_1546:
        /* <DEDUP_REMOVED lines=16> */
.L_x_1547:
        /* <DEDUP_REMOVED lines=11> */
.L_x_1533:
[----:B------:R-:W-:Y:S05]  /*17350*/  BSYNC B1 ;  /* 0x0000000000017941 */ /* 0x000fea0003800000 */
.L_x_1532:
[----:B------:R-:W2:Y:S02]  /*17360*/  LDL.LU R4, [R1+0x38] ;  /* 0x0000380001047983 */ /* 0x000ea40000300800 */
[----:B--2---:R-:W-:-:S07]  /*17370*/  VIADD R0, R4, 0xfffffffd ;  /* 0xfffffffd04007836 */ /* 0x004fce0000000000 */
.L_x_1531:
[----:B------:R-:W-:Y:S05]  /*17380*/  BSYNC B2 ;  /* 0x0000000000027941 */ /* 0x000fea0003800000 */
.L_x_1530:
[----:B------:R-:W2:Y:S01]  /*17390*/  LDL.LU R2, [R1+0x3c] ;  /* 0x00003c0001027983 */ /* 0x000ea20000300800 */
[----:B------:R-:W-:-:S05]  /*173a0*/  IMAD.MOV R6, RZ, RZ, -R6 ;  /* 0x000000ffff067224 */ /* 0x000fca00078e0a06 */
[----:B--2---:R-:W-:-:S13]  /*173b0*/  ISETP.NE.AND P0, PT, R2, R6, PT ;  /* 0x000000060200720c */ /* 0x004fda0003f05270 */
[----:B------:R-:W-:Y:S05]  /*173c0*/  @!P0 BRA `(.L_x_1529) ;  /* 0x0000001400488947 */ /* 0x000fea0003800000 */
.L_x_1580:
        /* <DEDUP_REMOVED lines=13> */
[----:B-----5:R-:W-:Y:S02]  /*174a0*/  MOV R8, R0 ;  /* 0x0000000000087202 */ /* 0x020fe40000000f00 */
        /* <DEDUP_REMOVED lines=23> */
.L_x_1550:
        /* <DEDUP_REMOVED lines=9> */
.L_x_1700:
[----:B------:R-:W-:Y:S05]  /*176b0*/  BSYNC B2 ;  /* 0x0000000000027941 */ /* 0x000fea0003800000 */
.L_x_1551:
        /* <DEDUP_REMOVED lines=9> */
.L_x_1554:
[----:B------:R-:W-:Y:S05]  /*17750*/  BSYNC B2 ;  /* 0x0000000000027941 */ /* 0x000fea0003800000 */
.L_x_1553:
        /* <DEDUP_REMOVED lines=13> */
.L_x_1555:
        /* <DEDUP_REMOVED lines=14> */
.L_x_1701:
[----:B------:R-:W-:Y:S05]  /*17910*/  BSYNC B2 ;  /* 0x0000000000027941 */ /* 0x000fea0003800000 */
.L_x_1556:
        /* <DEDUP_REMOVED lines=11> */
.L_x_1559:
[----:B------:R-:W-:Y:S05]  /*179d0*/  BSYNC B2 ;  /* 0x0000000000027941 */ /* 0x000fea0003800000 */
.L_x_1558:
        /* <DEDUP_REMOVED lines=10> */
.L_x_1560:
        /* <DEDUP_REMOVED lines=16> */
.L_x_1561:
        /* <DEDUP_REMOVED lines=16> */
.L_x_1562:
        /* <DEDUP_REMOVED lines=16> */
.L_x_1563:
        /* <DEDUP_REMOVED lines=11> */
.L_x_1549:
[----:B------:R-:W-:Y:S05]  /*17e30*/  BSYNC B1 ;  /* 0x0000000000017941 */ /* 0x000fea0003800000 */
.L_x_1548:
        /* <DEDUP_REMOVED lines=36> */
.L_x_1566:
        /* <DEDUP_REMOVED lines=9> */
.L_x_1702:
[----:B------:R-:W-:Y:S05]  /*18110*/  BSYNC B2 ;  /* 0x0000000000027941 */ /* 0x000fea0003800000 */
.L_x_1567:
        /* <DEDUP_REMOVED lines=9> */
.L_x_1570:
[----:B------:R-:W-:Y:S05]  /*181b0*/  BSYNC B2 ;  /* 0x0000000000027941 */ /* 0x000fea0003800000 */
.L_x_1569:
        /* <DEDUP_REMOVED lines=14> */
.L_x_1571:
        /* <DEDUP_REMOVED lines=14> */
.L_x_1703:
[----:B------:R-:W-:Y:S05]  /*18380*/  BSYNC B2 ;  /* 0x0000000000027941 */ /* 0x000fea0003800000 */
.L_x_1572:
[----:B------:R-:W-:Y:S01]  /*18390*/  BSSY B2, `(.L_x_1574) ;  /* 0x000000b000027945 */ /* 0x000fe20003800000 */
[----:B------:R-:W-:Y:S01]  /*183a0*/  IMAD.MOV.U32 R8, RZ, RZ, 0x0 ;  /* 0x00000000ff087424 */ /* 0x000fe200078e00ff */
[----:B------:R-:W-:Y:S02]  /*183b0*/  MOV R9, 0x14f00000 ;  /* 0x14f0000000097802 */ /* 0x000fe40000000f00 */
        /* <DEDUP_REMOVED lines=8> */
.L_x_1575:
[----:B------:R-:W-:Y:S05]  /*18440*/  BSYNC B2 ;  /* 0x0000000000027941 */ /* 0x000fea0003800000 */
.L_x_1574:
        /* <DEDUP_REMOVED lines=11> */
.L_x_1576:
        /* <DEDUP_REMOVED lines=16> */
.L_x_1577:
        /* <DEDUP_REMOVED lines=16> */
.L_x_1578:
        /* <DEDUP_REMOVED lines=16> */
.L_x_1579:
        /* <DEDUP_REMOVED lines=11> */
.L_x_1565:
[----:B------:R-:W-:Y:S05]  /*188b0*/  BSYNC B1 ;  /* 0x0000000000017941 */ /* 0x000fea0003800000 */
.L_x_1564:
[C---:B------:R-:W-:Y:S01]  /*188c0*/  ISETP.GT.AND P0, PT, R0.reuse, 0x1, PT ;  /* 0x000000010000780c */ /* 0x040fe20003f04270 */
[----:B------:R-:W-:-:S12]  /*188d0*/  VIADD R0, R0, 0xfffffffe ;  /* 0xfffffffe00007836 */ /* 0x000fd80000000000 */
[----:B------:R-:W-:Y:S05]  /*188e0*/  @P0 BRA `(.L_x_1580) ;  /* 0xffffffe800b80947 */ /* 0x000fea000383ffff */
.L_x_1529:
[----:B------:R-:W-:Y:S05]  /*188f0*/  BSYNC B0 ;  /* 0x0000000000007941 */ /* 0x000fea0003800000 */
.L_x_1528:
[----:B------:R-:W3:Y:S04]  /*18900*/  LDL.LU R4, [R1+0x8] ;  /* 0x0000080001047983 */ /* 0x000ee80000300800 */
[----:B------:R-:W2:Y:S01]  /*18910*/  LDL.LU R3, [R1+0x1c] ;  /* 0x00001c0001037983 */ /* 0x000ea20000300800 */
[----:B------:R-:W1:Y:S01]  /*18920*/  S2R R2, SR_TID.X ;  /* 0x0000000000027919 */ /* 0x000e620000002100 */
[----:B------:R-:W-:Y:S01]  /*18930*/  BSSY B0, `(.L_x_1581) ;  /* 0x0000015000007945 */ /* 0x000fe20003800000 */
[----:B-1----:R-:W-:-:S04]  /*18940*/  LOP3.LUT R2, R2, 0x7f, RZ, 0xc0, !PT ;  /* 0x0000007f02027812 */ /* 0x002fc800078ec0ff */
[----:B------:R-:W-:Y:S01]  /*18950*/  ISETP.NE.AND P1, PT, R2, RZ, PT ;  /* 0x000000ff0200720c */ /* 0x000fe20003f25270 */
[----:B---3--:R-:W-:-:S05]  /*18960*/  VIADD R0, R4, 0x1 ;  /* 0x0000000104007836 */ /* 0x008fca0000000000 */
        /* <DEDUP_REMOVED lines=11> */
[----:B--2---:R-:W2:Y:S04]  /*18a20*/  @P1 ATOMG.E.ADD.STRONG.GPU PT, R3, desc[UR60][R4.64], R3 ;  /* 0x00000003040319a8 */ /* 0x004ea800081ee1fc */
[----:B--2---:R1:W2:Y:S02]  /*18a30*/  SHFL.IDX PT, R3, R3, R2, 0x1f ;  /* 0x00001f0203037589 */ /* 0x0042a400000e0000 */
[----:B-1----:R-:W1:Y:S02]  /*18a40*/  S2R R2, SR_LTMASK ;  /* 0x0000000000027919 */ /* 0x002e640000003900 */
[----:B-1----:R-:W-:-:S06]  /*18a50*/  LOP3.LUT R2, R2, UR4, RZ, 0xc0, !PT ;  /* 0x0000000402027c12 */ /* 0x002fcc000f8ec0ff */
[----:B------:R-:W2:Y:S02]  /*18a60*/  POPC R2, R2 ;  /* 0x0000000200027309 */ /* 0x000ea40000000000 */
[----:B--2---:R-:W-:-:S07]  /*18a70*/  IADD3 R16, R3, UR36, R2 ;  /* 0x0000002403107c10 */ /* 0x004fce000fffe002 */
.L_x_1582:
[----:B------:R-:W-:Y:S05]  /*18a80*/  BSYNC B0 ;  /* 0x0000000000007941 */ /* 0x000fea0003800000 */
.L_x_1581:
[----:B------:R-:W-:-:S05]  /*18a90*/  SEL R0, R0, RZ, P0 ;  /* 0x000000ff00007207 */ /* 0x000fca0000000000 */
[----:B------:R2:W-:Y:S02]  /*18aa0*/  STL [R1+0x8], R0 ;  /* 0x0000080001007387 */ /* 0x0005e40000100800 */
.L_x_1494:
[----:B------:R-:W-:Y:S05]  /*18ab0*/  BSYNC B7 ;  /* 0x0000000000077941 */ /* 0x000fea0003800000 */
.L_x_1492:
[----:B--2---:R-:W2:Y:S02]  /*18ac0*/  LDL R0, [R1+0x18] ;  /* 0x0000180001007983 */ /* 0x004ea40000100800 */
        /* <DEDUP_REMOVED lines=12> */
.L_x_1583:
[----:B------:R-:W0:Y:S01]  /*18b90*/  S2R R0, SR_TID.X ;  /* 0x0000000000007919 */ /* 0x000e220000002100 */
[----:B------:R-:W-:Y:S01]  /*18ba0*/  UMOV UR4, 0xffffffff ;  /* 0xffffffff00047882 */ /* 0x000fe20000000000 */
[----:B0-----:R-:W-:-:S04]  /*18bb0*/  LOP3.LUT R7, R0, 0x1f, RZ, 0xc0, !PT ;  /* 0x0000001f00077812 */ /* 0x001fc800078ec0ff */
        /* <DEDUP_REMOVED lines=33> */
.L_x_1713:
[----:B------:R-:W-:Y:S02]  /*18dd0*/  ULDC UR4, c[0x0][0xd38] ;  /* 0x00034e0000047ab9 */ /* 0x000fe40000000800 */
[----:B------:R-:W-:-:S04]  /*18de0*/  IMAD.U32 R16, RZ, RZ, UR4 ;  /* 0x00000004ff107e24 */ /* 0x000fc8000f8e00ff */
[----:B-1----:R-:W-:-:S04]  /*18df0*/  IMAD R6, R6, R16, RZ ;  /* 0x0000001006067224 */ /* 0x002fc800078e02ff */
[----:B------:R-:W-:-:S05]  /*18e00*/  IMAD.IADD R4, R4, 0x1, R6 ;  /* 0x0000000104047824 */ /* 0x000fca00078e0206 */
[----:B------:R-:W-:-:S13]  /*18e10*/  ISETP.GT.AND P6, PT, R4, R0, PT ;  /* 0x000000000400720c */ /* 0x000fda0003fc4270 */
[----:B------:R-:W-:Y:S05]  /*18e20*/  @P6 BRA `(.L_x_1586) ;  /* 0x00000000009c6947 */ /* 0x000fea0003800000 */
.L_x_1591:
        /* <DEDUP_REMOVED lines=14> */
.L_x_1589:
[----:B------:R-:W-:Y:S05]  /*18f10*/  BSYNC B0 ;  /* 0x0000000000007941 */ /* 0x000fea0003800000 */
.L_x_1588:
        /* <DEDUP_REMOVED lines=18> */
.L_x_1721:
[----:B------:R-:W-:Y:S02]  /*19040*/  ULDC UR4, c[0x0][0xd38] ;  /* 0x00034e0000047ab9 */ /* 0x000fe40000000800 */
[----:B------:R-:W-:-:S05]  /*19050*/  MOV R16, UR4 ;  /* 0x0000000400107c02 */ /* 0x000fca0008000f00 */
[----:B-1----:R-:W-:-:S04]  /*19060*/  IMAD R6, R6, R16, RZ ;  /* 0x0000001006067224 */ /* 0x002fc800078e02ff */
[----:B------:R-:W-:-:S05]  /*19070*/  IMAD.IADD R4, R6, 0x1, R4 ;  /* 0x0000000106047824 */ /* 0x000fca00078e0204 */
[----:B------:R-:W-:-:S13]  /*19080*/  ISETP.GT.AND P6, PT, R4, R0, PT ;  /* 0x000000000400720c */ /* 0x000fda0003fc4270 */
[----:B------:R-:W-:Y:S05]  /*19090*/  @!P6 BRA `(.L_x_1591) ;  /* 0xfffffffc0064e947 */ /* 0x000fea000383ffff */
.L_x_1586:
        /* <DEDUP_REMOVED lines=8> */
.L_x_1725:
[----:B------:R-:W-:Y:S01]  /*19120*/  ISETP.NE.AND P0, PT, R5, RZ, PT ;  /* 0x000000ff0500720c */ /* 0x000fe20003f05270 */
[----:B-1----:R-:W-:-:S12]  /*19130*/  IMAD.MOV.U32 R2, RZ, RZ, RZ ;  /* 0x000000ffff027224 */ /* 0x002fd800078e00ff */
[----:B------:R-:W-:Y:S05]  /*19140*/  @!P0 BRA `(.L_x_1593) ;  /* 0x0000000000108947 */ /* 0x000fea0003800000 */
[----:B------:R-:W-:Y:S01]  /*19150*/  UMOV UR4, 0xffffffff ;  /* 0xffffffff00047882 */ /* 0x000fe20000000000 */
[----:B------:R-:W-:Y:S02]  /*19160*/  VIADD R12, R4, 0xffffffff ;  /* 0xffffffff040c7836 */ /* 0x000fe40000000000 */
[----:B------:R-:W-:Y:S05]  /*19170*/  BRA.DIV UR4, `(.L_x_1594) ;  /* 0x0000003e04247947 */ /* 0x000fea000b800000 */
[----:B------:R1:W3:Y:S02]  /*19180*/  SHFL.IDX PT, R2, R3, R12, 0x1f ;  /* 0x00001f0c03027589 */ /* 0x0002e400000e0000 */
.L_x_1593:
        /* <DEDUP_REMOVED lines=31> */
.L_x_1587:
[----:B------:R-:W-:Y:S01]  /*19380*/  UMOV UR4, URZ ;  /* 0x0000003f00047c82 */ /* 0x000fe20008000000 */
[----:B------:R-:W-:Y:S01]  /*19390*/  UMOV UR5, URZ ;  /* 0x0000003f00057c82 */ /* 0x000fe20008000000 */
[----:B------:R-:W-:Y:S01]  /*193a0*/  ULDC UR6, c[0x0][0xd3c] ;  /* 0x00034f0000067ab9 */ /* 0x000fe20000000800 */
[----:B------:R-:W-:Y:S02]  /*193b0*/  IMAD.MOV.U32 R16, RZ, RZ, R0 ;  /* 0x000000ffff107224 */ /* 0x000fe400078e0000 */
[----:B------:R-:W-:Y:S02]  /*193c0*/  IMAD.U32 R17, RZ, RZ, UR4 ;  /* 0x00000004ff117e24 */ /* 0x000fe4000f8e00ff */
[----:B------:R-:W-:Y:S02]  /*193d0*/  IMAD.U32 R18, RZ, RZ, UR5 ;  /* 0x00000005ff127e24 */ /* 0x000fe4000f8e00ff */
[----:B------:R-:W-:-:S07]  /*193e0*/  IMAD.U32 R19, RZ, RZ, UR6 ;  /* 0x00000006ff137e24 */ /* 0x000fce000f8e00ff */
.L_x_1595:
        /* <DEDUP_REMOVED lines=12> */
.L_x_1584:
[----:B------:R-:W-:Y:S02]  /*194b0*/  ULDC UR4, c[0x0][0xd3c] ;  /* 0x00034f0000047ab9 */ /* 0x000fe40000000800 */
[----:B---3--:R-:W-:-:S13]  /*194c0*/  ISETP.GE.AND P0, PT, R19, UR4, PT ;  /* 0x0000000413007c0c */ /* 0x008fda000bf06270 */
[----:B------:R-:W-:Y:S05]  /*194d0*/  @!P0 BRA `(.L_x_1596) ;  /* 0xffffff8c00148947 */ /* 0x000fea000383ffff */
[----:B------:R-:W-:Y:S05]  /*194e0*/  BSYNC B8 ;  /* 0x0000000000087941 */ /* 0x000fea0003800000 */
.L_x_1450:
[----:B--2---:R-:W2:Y:S01]  /*194f0*/  LDL.LU R0, [R1+0x68] ;  /* 0x0000680001007983 */ /* 0x004ea20000300800 */
[----:B------:R-:W-:Y:S01]  /*19500*/  BSSY B0, `(.L_x_1597) ;  /* 0x000000b000007945 */ /* 0x000fe20003800000 */
[----:B------:R-:W3:Y:S01]  /*19510*/  S2R R5, SR_CgaCtaId ;  /* 0x0000000000057919 */ /* 0x000ee20000008800 */
[----:B--2---:R-:W-:-:S05]  /*19520*/  VIADD R0, R0, 0x1 ;  /* 0x0000000100007836 */ /* 0x004fca0000000000 */
[----:B0-----:R-:W-:-:S04]  /*19530*/  LEA.HI R2, R0, R0, RZ, 0x1 ;  /* 0x0000000000027211 */ /* 0x001fc800078f08ff */
[----:B-1----:R-:W-:-:S05]  /*19540*/  LOP3.LUT R3, R2, 0xfffffffe, RZ, 0xc0, !PT ;  /* 0xfffffffe02037812 */ /* 0x002fca00078ec0ff */
[----:B------:R-:W-:Y:S01]  /*19550*/  IMAD.IADD R3, R0, 0x1, -R3 ;  /* 0x0000000100037824 */ /* 0x000fe200078e0a03 */
[----:B------:R-:W-:-:S04]  /*19560*/  MOV R0, 0x400 ;  /* 0x0000040000007802 */ /* 0x000fc80000000f00 */
[----:B---3--:R-:W-:Y:S02]  /*19570*/  LEA R0, R5, R0, 0x18 ;  /* 0x0000000005007211 */ /* 0x008fe400078ec0ff */
[----:B------:R-:W-:-:S04]  /*19580*/  SHF.L.U32 R3, R3, 0x1f, RZ ;  /* 0x0000001f03037819 */ /* 0x000fc800000006ff */
[----:B------:R-:W0:Y:S02]  /*19590*/  SYNCS.PHASECHK.TRANS64.TRYWAIT P0, [R0+URZ+0x32420], R3 ;  /* 0x03242003000075a7 */ /* 0x000e24000800017f */
[----:B0-----:R-:W-:Y:S05]  /*195a0*/  @!P0 BRA `(.L_x_1598) ;  /* 0x0000003800408947 */ /* 0x001fea0003800000 */
.L_x_1728:
[----:B------:R-:W-:Y:S05]  /*195b0*/  BSYNC B0 ;  /* 0x0000000000007941 */ /* 0x000fea0003800000 */
.L_x_1597:
[----:B------:R-:W-:-:S03]  /*195c0*/  UMOV UR4, 0xffffffff ;  /* 0xffffffff00047882 */ /* 0x000fc60000000000 */
[----:B------:R-:W-:Y:S05]  /*195d0*/  BRA.DIV UR4, `(.L_x_1599) ;  /* 0x0000003a04487947 */ /* 0x000fea000b800000 */
[----:B------:R-:W1:Y:S02]  /*195e0*/  S2R R2, SR_TID.X ;  /* 0x0000000000027919 */ /* 0x000e640000002100 */
[----:B-1----:R-:W-:-:S04]  /*195f0*/  SHF.R.U32.HI R2, RZ, 0x5, R2 ;  /* 0x00000005ff027819 */ /* 0x002fc80000011602 */
[----:B------:R-:W-:-:S05]  /*19600*/  LOP3.LUT R2, R2, 0x3, RZ, 0xc0, !PT ;  /* 0x0000000302027812 */ /* 0x000fca00078ec0ff */
[----:B------:R1:W2:Y:S02]  /*19610*/  SHFL.IDX PT, R14, R2, RZ, 0x1f ;  /* 0x00001fff020e7589 */ /* 0x0002a400000e0000 */
.L_x_1731:
[----:B--2---:R-:W-:-:S13]  /*19620*/  ISETP.NE.AND P0, PT, R14, RZ, PT ;  /* 0x000000ff0e00720c */ /* 0x004fda0003f05270 */
[----:B------:R-:W-:Y:S05]  /*19630*/  @P0 BRA `(.L_x_1305) ;  /* 0x0000000000940947 */ /* 0x000fea0003800000 */
[----:B------:R-:W-:-:S03]  /*19640*/  UMOV UR4, 0xffffffff ;  /* 0xffffffff00047882 */ /* 0x000fc60000000000 */
[----:B------:R-:W-:Y:S05]  /*19650*/  BRA.DIV UR4, `(.L_x_1600) ;  /* 0x0000003a045c7947 */ /* 0x000fea000b800000 */
[----:B------:R-:W-:-:S13]  /*19660*/  ELECT P6, URZ, PT ;  /* 0x00000000003f782f */ /* 0x000fda00038c0000 */
.L_x_1734:
[----:B------:R-:W-:Y:S05]  /*19670*/  @!P6 BRA `(.L_x_1305) ;  /* 0x000000000084e947 */ /* 0x000fea0003800000 */
[----:B-1----:R-:W2:Y:S02]  /*19680*/  LDL.LU R2, [R1+0x90] ;  /* 0x0000900001027983 */ /* 0x002ea40000300800 */
[----:B--2---:R-:W-:-:S04]  /*19690*/  LOP3.LUT R2, R2, 0x2, RZ, 0xfc, !PT ;  /* 0x0000000202027812 */ /* 0x004fc800078efcff */
[----:B------:R-:W-:-:S13]  /*196a0*/  ISETP.NE.AND P2, PT, R2, 0x3, PT ;  /* 0x000000030200780c */ /* 0x000fda0003f45270 */
[----:B------:R-:W-:Y:S05]  /*196b0*/  @!P2 BRA `(.L_x_1601) ;  /* 0x000000000004a947 */ /* 0x000fea0003800000 */
[----:B------:R-:W-:Y:S01]  /*196c0*/  BPT.TRAP 0x1 ;  /* 0x000000040000795c */ /* 0x000fe20000300000 */
.L_x_1601:
        /* <DEDUP_REMOVED lines=14> */
.L_x_1735:
[----:B------:R-:W1:Y:S02]  /*197b0*/  SYNCS.PHASECHK.TRANS64.TRYWAIT P0, [R7+URZ], R2 ;  /* 0x00000002070075a7 */ /* 0x000e64000800017f */
[----:B-1----:R-:W-:Y:S05]  /*197c0*/  @!P0 BRA `(.L_x_1603) ;  /* 0x0000003800348947 */ /* 0x002fea0003800000 */
.L_x_1736:
[----:B------:R-:W-:Y:S05]  /*197d0*/  @!P2 BRA `(.L_x_1604) ;  /* 0x000000000004a947 */ /* 0x000fea0003800000 */
[----:B------:R-:W-:Y:S01]  /*197e0*/  BPT.TRAP 0x1 ;  /* 0x000000040000795c */ /* 0x000fe20000300000 */
.L_x_1604:
[----:B------:R-:W2:Y:S01]  /*197f0*/  LDL.LU R4, [R1+0x8] ;  /* 0x0000080001047983 */ /* 0x000ea20000300800 */
[----:B------:R-:W-:-:S05]  /*19800*/  VIADD R0, R0, 0x32460 ;  /* 0x0003246000007836 */ /* 0x000fca0000000000 */
[----:B--2---:R-:W-:-:S04]  /*19810*/  LEA R4, R4, R0, 0x3 ;  /* 0x0000000004047211 */ /* 0x004fc800078e18ff */
[----:B------:R-:W2:Y:S02]  /*19820*/  SYNCS.PHASECHK.TRANS64.TRYWAIT P0, [R4+URZ], R5 ;  /* 0x00000005040075a7 */ /* 0x000ea4000800017f */
[----:B--2---:R-:W-:Y:S05]  /*19830*/  @!P0 BRA `(.L_x_1605) ;  /* 0x00000038002c8947 */ /* 0x004fea0003800000 */
.L_x_1737:
[----:B------:R-:W-:-:S07]  /*19840*/  IMAD R3, R3, 0x8, R0 ;  /* 0x0000000803037824 */ /* 0x000fce00078e0200 */
.L_x_1606:
[----:B---3--:R3:W0:Y:S02]  /*19850*/  SYNCS.PHASECHK.TRANS64.TRYWAIT P0, [R3+URZ], R2 ;  /* 0x00000002030075a7 */ /* 0x008624000800017f */
[----:B0-----:R-:W-:Y:S05]  /*19860*/  @!P0 NANOSLEEP.SYNCS 0x989680 ;  /* 0x009896800000895d */ /* 0x001fea0003900000 */
[----:B------:R-:W0:Y:S02]  /*19870*/  @!P0 SYNCS.PHASECHK.TRANS64 P0, [R3+URZ], R2 ;  /* 0x00000002030085a7 */ /* 0x000e24000800007f */
[----:B0-----:R-:W-:Y:S05]  /*19880*/  @!P0 BRA `(.L_x_1606) ;  /* 0xfffffffc00f08947 */ /* 0x001fea000383ffff */
.L_x_1305:
[----:B------:R-:W-:Y:S05]  /*19890*/  BSYNC B9 ;  /* 0x0000000000097941 */ /* 0x000fea0003800000 */
.L_x_1302:
[----:B------:R-:W-:Y:S05]  /*198a0*/  EXIT ;  /* 0x000000000000794d */ /* 0x000fea0003800000 */
.L_x_1323:
[----:B0-----:R0:W1:Y:S02]  /*198b0*/  SYNCS.PHASECHK.TRANS64.TRYWAIT P6, [R94+URZ+0x32490], R108 ;  /* 0x0324906c5e0075a7 */ /* 0x00106400080c017f */
[----:B-1----:R-:W-:Y:S05]  /*198c0*/  @!P6 NANOSLEEP.SYNCS 0x989680 ;  /* 0x009896800000e95d */ /* 0x002fea0003900000 */
[----:B------:R-:W1:Y:S02]  /*198d0*/  @!P6 SYNCS.PHASECHK.TRANS64 P6, [R94+URZ+0x32490], R108 ;  /* 0x0324906c5e00e5a7 */ /* 0x000e6400080c007f */
[----:B-1----:R-:W-:Y:S05]  /*198e0*/  @!P6 BRA `(.L_x_1323) ;  /* 0xfffffffc00f0e947 */ /* 0x002fea000383ffff */
[----:B------:R-:W-:Y:S05]  /*198f0*/  BRA `(.L_x_1607) ;  /* 0xfffffe9000a07947 */ /* 0x000fea000383ffff */
.L_x_1341:
[----:B0-----:R0:W1:Y:S02]  /*19900*/  SYNCS.PHASECHK.TRANS64.TRYWAIT P5, [R94+URZ+0x32490], R108 ;  /* 0x0324906c5e0075a7 */ /* 0x00106400080a017f */
[----:B-1----:R-:W-:Y:S05]  /*19910*/  @!P5 NANOSLEEP.SYNCS 0x989680 ;  /* 0x009896800000d95d */ /* 0x002fea0003900000 */
[----:B------:R-:W1:Y:S02]  /*19920*/  @!P5 SYNCS.PHASECHK.TRANS64 P5, [R94+URZ+0x32490], R108 ;  /* 0x0324906c5e00d5a7 */ /* 0x000e6400080a007f */
[----:B-1----:R-:W-:Y:S05]  /*19930*/  @!P5 BRA `(.L_x_1341) ;  /* 0xfffffffc00f0d947 */ /* 0x002fea000383ffff */
[----:B------:R-:W-:Y:S05]  /*19940*/  BRA `(.L_x_1608) ;  /* 0xfffffea000e87947 */ /* 0x000fea000383ffff */
.L_x_1350:
[----:B0-----:R0:W1:Y:S02]  /*19950*/  SYNCS.PHASECHK.TRANS64.TRYWAIT P4, [R94+URZ+0x32490], R108 ;  /* 0x0324906c5e0075a7 */ /* 0x001064000808017f */
[----:B-1----:R-:W-:Y:S05]  /*19960*/  @!P4 NANOSLEEP.SYNCS 0x989680 ;  /* 0x009896800000c95d */ /* 0x002fea0003900000 */
[----:B------:R-:W1:Y:S02]  /*19970*/  @!P4 SYNCS.PHASECHK.TRANS64 P4, [R94+URZ+0x32490], R108 ;  /* 0x0324906c5e00c5a7 */ /* 0x000e64000808007f */
[----:B-1----:R-:W-:Y:S05]  /*19980*/  @!P4 BRA `(.L_x_1350) ;  /* 0xfffffffc00f0c947 */ /* 0x002fea000383ffff */
[----:B------:R-:W-:Y:S05]  /*19990*/  BRA `(.L_x_1609) ;  /* 0xfffffeb000d07947 */ /* 0x000fea000383ffff */
.L_x_1356:
[----:B-1----:R1:W2:Y:S02]  /*199a0*/  SYNCS.PHASECHK.TRANS64.TRYWAIT P3, [R94+URZ+0x324b0], R108 ;  /* 0x0324b06c5e0075a7 */ /* 0x0022a4000806017f */
[----:B--2---:R-:W-:Y:S05]  /*199b0*/  @!P3 NANOSLEEP.SYNCS 0x989680 ;  /* 0x009896800000b95d */ /* 0x004fea0003900000 */
[----:B------:R-:W2:Y:S02]  /*199c0*/  @!P3 SYNCS.PHASECHK.TRANS64 P3, [R94+URZ+0x324b0], R108 ;  /* 0x0324b06c5e00b5a7 */ /* 0x000ea4000806007f */
[----:B--2---:R-:W-:Y:S05]  /*199d0*/  @!P3 BRA `(.L_x_1356) ;  /* 0xfffffffc00f0b947 */ /* 0x004fea000383ffff */
[----:B------:R-:W-:Y:S05]  /*199e0*/  BRA `(.L_x_1610) ;  /* 0xfffffeb4005c7947 */ /* 0x000fea000383ffff */
.L_x_1364:
[----:B------:R-:W0:Y:S01]  /*199f0*/  S2R R7, SR_TID.X ;  /* 0x0000000000077919 */ /* 0x000e220000002100 */
[----:B------:R-:W-:Y:S01]  /*19a00*/  BSSY B0, `(.L_x_1611) ;  /* 0x000000c000007945 */ /* 0x000fe20003800000 */
[----:B------:R-:W-:Y:S02]  /*19a10*/  IMAD.MOV.U32 R12, RZ, RZ, RZ ;  /* 0x000000ffff0c7224 */ /* 0x000fe400078e00ff */
[----:B------:R-:W-:Y:S02]  /*19a20*/  IMAD.MOV.U32 R11, RZ, RZ, 0x1f ;  /* 0x0000001fff0b7424 */ /* 0x000fe400078e00ff */
[----:B------:R-:W-:Y:S02]  /*19a30*/  IMAD.MOV.U32 R15, RZ, RZ, -0x1 ;  /* 0xffffffffff0f7424 */ /* 0x000fe400078e00ff */
[----:B0-----:R-:W-:-:S05]  /*19a40*/  VIADD R20, R7, 0xffffff80 ;  /* 0xffffff8007147836 */ /* 0x001fca0000000000 */
[----:B------:R-:W-:-:S04]  /*19a50*/  SHF.R.S32.HI R7, RZ, 0x1f, R20 ;  /* 0x0000001fff077819 */ /* 0x000fc80000011414 */
[----:B------:R-:W-:-:S04]  /*19a60*/  LEA.HI R7, R7, R20, RZ, 0x7 ;  /* 0x0000001407077211 */ /* 0x000fc800078f38ff */
[----:B------:R-:W-:-:S05]  /*19a70*/  SHF.R.S32.HI R7, RZ, 0x7, R7 ;  /* 0x00000007ff077819 */ /* 0x000fca0000011407 */
[----:B------:R-:W-:-:S07]  /*19a80*/  IMAD.MOV.U32 R13, RZ, RZ, R7 ;  /* 0x000000ffff0d7224 */ /* 0x000fce00078e0007 */
[----:B-----5:R-:W-:Y:S05]  /*19a90*/  WARPSYNC.COLLECTIVE R15, `(.L_x_1612) ;  /* 0x000000000f087348 */ /* 0x020fea0003c00000 */
[----:B------:R0:W1:Y:S02]  /*19aa0*/  SHFL.IDX P6, R14, R13, R12, R11 ;  /* 0x0000000c0d0e7389 */ /* 0x00006400000c000b */
[----:B01---5:R-:W-:Y:S01]  /*19ab0*/  ENDCOLLECTIVE ;  /* 0x000000000000791b */ /* 0x023fe20003800000 */
.L_x_1612:
[----:B------:R-:W-:Y:S05]  /*19ac0*/  BSYNC B0 ;  /* 0x0000000000007941 */ /* 0x000fea0003800000 */
.L_x_1611:
[----:B------:R-:W-:Y:S05]  /*19ad0*/  BRA `(.L_x_1613) ;  /* 0xfffffec000147947 */ /* 0x000fea000383ffff */
.L_x_1376:
        /* <DEDUP_REMOVED lines=8> */
.L_x_1615:
[----:B------:R-:W-:Y:S05]  /*19b60*/  BSYNC B1 ;  /* 0x0000000000017941 */ /* 0x000fea0003800000 */
.L_x_1614:
[----:B------:R-:W-:Y:S01]  /*19b70*/  IMAD.MOV.U32 R13, RZ, RZ, R24 ;  /* 0x000000ffff0d7224 */ /* 0x000fe200078e0018 */
[----:B------:R-:W-:Y:S01]  /*19b80*/  MOV R11, 0x1c1f ;  /* 0x00001c1f000b7802 */ /* 0x000fe20000000f00 */
[----:B------:R-:W-:Y:S02]  /*19b90*/  IMAD.MOV.U32 R12, RZ, RZ, RZ ;  /* 0x000000ffff0c7224 */ /* 0x000fe400078e00ff */
[----:B------:R-:W-:Y:S02]  /*19ba0*/  IMAD.MOV.U32 R15, RZ, RZ, -0x1 ;  /* 0xffffffffff0f7424 */ /* 0x000fe400078e00ff */
[----:B------:R-:W-:-:S07]  /*19bb0*/  IMAD.MOV.U32 R3, RZ, RZ, R14 ;  /* 0x000000ffff037224 */ /* 0x000fce00078e000e */
[----:B------:R-:W-:Y:S05]  /*19bc0*/  WARPSYNC.COLLECTIVE R15, `(.L_x_1616) ;  /* 0x000000000f087348 */ /* 0x000fea0003c00000 */
[----:B------:R0:W1:Y:S02]  /*19bd0*/  SHFL.IDX P6, R14, R13, R12, R11 ;  /* 0x0000000c0d0e7389 */ /* 0x00006400000c000b */
[----:B01----:R-:W-:Y:S01]  /*19be0*/  ENDCOLLECTIVE ;  /* 0x000000000000791b */ /* 0x003fe20003800000 */
.L_x_1616:
[----:B------:R-:W-:Y:S02]  /*19bf0*/  IMAD.MOV.U32 R13, RZ, RZ, R27 ;  /* 0x000000ffff0d7224 */ /* 0x000fe400078e001b */
[----:B------:R-:W-:-:S07]  /*19c00*/  IMAD.MOV.U32 R0, RZ, RZ, R14 ;  /* 0x000000ffff007224 */ /* 0x000fce00078e000e */
[----:B------:R-:W-:Y:S05]  /*19c10*/  WARPSYNC.COLLECTIVE R15, `(.L_x_1617) ;  /* 0x000000000f087348 */ /* 0x000fea0003c00000 */
[----:B------:R0:W1:Y:S02]  /*19c20*/  SHFL.IDX P6, R14, R13, R12, R11 ;  /* 0x0000000c0d0e7389 */ /* 0x00006400000c000b */
[----:B01----:R-:W-:Y:S01]  /*19c30*/  ENDCOLLECTIVE ;  /* 0x000000000000791b */ /* 0x003fe20003800000 */
.L_x_1617:
[----:B------:R-:W-:Y:S02]  /*19c40*/  IMAD.MOV.U32 R13, RZ, RZ, R26 ;  /* 0x000000ffff0d7224 */ /* 0x000fe400078e001a */
[----:B------:R-:W-:-:S07]  /*19c50*/  IMAD.MOV.U32 R5, RZ, RZ, R14 ;  /* 0x000000ffff057224 */ /* 0x000fce00078e000e */
[----:B------:R-:W-:Y:S05]  /*19c60*/  WARPSYNC.COLLECTIVE R15, `(.L_x_1618) ;  /* 0x000000000f087348 */ /* 0x000fea0003c00000 */
[----:B------:R0:W1:Y:S02]  /*19c70*/  SHFL.IDX P6, R14, R13, R12, R11 ;  /* 0x0000000c0d0e7389 */ /* 0x00006400000c000b */
[----:B01----:R-:W-:Y:S01]  /*19c80*/  ENDCOLLECTIVE ;  /* 0x000000000000791b */ /* 0x003fe20003800000 */
.L_x_1618:
[----:B------:R-:W-:Y:S05]  /*19c90*/  BRA `(.L_x_1619) ;  /* 0xfffffec4000c7947 */ /* 0x000fea000383ffff */
.L_x_1380:
[----:B0-----:R0:W1:Y:S02]  /*19ca0*/  SYNCS.PHASECHK.TRANS64.TRYWAIT P0, [R18+URZ+0x32400], R5 ;  /* 0x03240005120075a7 */ /* 0x001064000800017f */
[----:B-1----:R-:W-:Y:S05]  /*19cb0*/  @!P0 NANOSLEEP.SYNCS 0x989680 ;  /* 0x009896800000895d */ /* 0x002fea0003900000 */
[----:B------:R-:W1:Y:S02]  /*19cc0*/  @!P0 SYNCS.PHASECHK.TRANS64 P0, [R18+URZ+0x32400], R5 ;  /* 0x03240005120085a7 */ /* 0x000e64000800007f */
[----:B-1----:R-:W-:Y:S05]  /*19cd0*/  @!P0 BRA `(.L_x_1380) ;  /* 0xfffffffc00f08947 */ /* 0x002fea000383ffff */
[----:B------:R-:W-:Y:S05]  /*19ce0*/  BRA `(.L_x_1620) ;  /* 0xfffffec800207947 */ /* 0x000fea000383ffff */
.L_x_1388:
        /* <DEDUP_REMOVED lines=8> */
.L_x_1622:
[----:B------:R-:W-:Y:S05]  /*19d70*/  BSYNC B1 ;  /* 0x0000000000017941 */ /* 0x000fea0003800000 */
.L_x_1621:
[----:B------:R-:W-:Y:S01]  /*19d80*/  IMAD.MOV.U32 R13, RZ, RZ, R24 ;  /* 0x000000ffff0d7224 */ /* 0x000fe200078e0018 */
[----:B------:R-:W-:Y:S01]  /*19d90*/  MOV R15, 0xffffffff ;  /* 0xffffffff000f7802 */ /* 0x000fe20000000f00 */
[----:B------:R-:W-:Y:S02]  /*19da0*/  IMAD.MOV.U32 R12, RZ, RZ, RZ ;  /* 0x000000ffff0c7224 */ /* 0x000fe400078e00ff */
[----:B------:R-:W-:Y:S02]  /*19db0*/  IMAD.MOV.U32 R11, RZ, RZ, 0x1c1f ;  /* 0x00001c1fff0b7424 */ /* 0x000fe400078e00ff */
[----:B------:R-:W-:-:S07]  /*19dc0*/  IMAD.MOV.U32 R0, RZ, RZ, R14 ;  /* 0x000000ffff007224 */ /* 0x000fce00078e000e */
[----:B------:R-:W-:Y:S05]  /*19dd0*/  WARPSYNC.COLLECTIVE R15, `(.L_x_1623) ;  /* 0x000000000f087348 */ /* 0x000fea0003c00000 */
[----:B------:R0:W1:Y:S02]  /*19de0*/  SHFL.IDX P6, R14, R13, R12, R11 ;  /* 0x0000000c0d0e7389 */ /* 0x00006400000c000b */
[----:B01----:R-:W-:Y:S01]  /*19df0*/  ENDCOLLECTIVE ;  /* 0x000000000000791b */ /* 0x003fe20003800000 */
.L_x_1623:
[----:B------:R-:W-:Y:S02]  /*19e00*/  IMAD.MOV.U32 R13, RZ, RZ, R27 ;  /* 0x000000ffff0d7224 */ /* 0x000fe400078e001b */
[----:B------:R-:W-:-:S07]  /*19e10*/  IMAD.MOV.U32 R3, RZ, RZ, R14 ;  /* 0x000000ffff037224 */ /* 0x000fce00078e000e */
[----:B------:R-:W-:Y:S05]  /*19e20*/  WARPSYNC.COLLECTIVE R15, `(.L_x_1624) ;  /* 0x000000000f087348 */ /* 0x000fea0003c00000 */
[----:B------:R0:W1:Y:S02]  /*19e30*/  SHFL.IDX P6, R14, R13, R12, R11 ;  /* 0x0000000c0d0e7389 */ /* 0x00006400000c000b */
[----:B01----:R-:W-:Y:S01]  /*19e40*/  ENDCOLLECTIVE ;  /* 0x000000000000791b */ /* 0x003fe20003800000 */
.L_x_1624:
[----:B------:R-:W-:Y:S02]  /*19e50*/  IMAD.MOV.U32 R13, RZ, RZ, R26 ;  /* 0x000000ffff0d7224 */ /* 0x000fe400078e001a */
[----:B------:R-:W-:-:S07]  /*19e60*/  IMAD.MOV.U32 R20, RZ, RZ, R14 ;  /* 0x000000ffff147224 */ /* 0x000fce00078e000e */
[----:B------:R-:W-:Y:S05]  /*19e70*/  WARPSYNC.COLLECTIVE R15, `(.L_x_1625) ;  /* 0x000000000f087348 */ /* 0x000fea0003c00000 */
[----:B------:R0:W1:Y:S02]  /*19e80*/  SHFL.IDX P6, R14, R13, R12, R11 ;  /* 0x0000000c0d0e7389 */ /* 0x00006400000c000b */
[----:B01----:R-:W-:Y:S01]  /*19e90*/  ENDCOLLECTIVE ;  /* 0x000000000000791b */ /* 0x003fe20003800000 */
.L_x_1625:
[----:B------:R-:W-:Y:S05]  /*19ea0*/  BRA `(.L_x_1626) ;  /* 0xfffffed000807947 */ /* 0x000fea000383ffff */
.L_x_1392:
[----:B0-----:R0:W1:Y:S02]  /*19eb0*/  SYNCS.PHASECHK.TRANS64.TRYWAIT P1, [R18+URZ+0x32400], R21 ;  /* 0x03240015120075a7 */ /* 0x001064000802017f */
[----:B-1----:R-:W-:Y:S05]  /*19ec0*/  @!P1 NANOSLEEP.SYNCS 0x989680 ;  /* 0x009896800000995d */ /* 0x002fea0003900000 */
[----:B------:R-:W1:Y:S02]  /*19ed0*/  @!P1 SYNCS.PHASECHK.TRANS64 P1, [R18+URZ+0x32400], R21 ;  /* 0x03240015120095a7 */ /* 0x000e64000802007f */
[----:B-1----:R-:W-:Y:S05]  /*19ee0*/  @!P1 BRA `(.L_x_1392) ;  /* 0xfffffffc00f09947 */ /* 0x002fea000383ffff */
[----:B------:R-:W-:Y:S05]  /*19ef0*/  BRA `(.L_x_1627) ;  /* 0xfffffed4005c7947 */ /* 0x000fea000383ffff */
.L_x_1398:
[----:B--2---:R2:W3:Y:S02]  /*19f00*/  SYNCS.PHASECHK.TRANS64.TRYWAIT P1, [R0+URZ+0x32430], R7 ;  /* 0x03243007000075a7 */ /* 0x0044e4000802017f */
[----:B---3--:R-:W-:Y:S05]  /*19f10*/  @!P1 NANOSLEEP.SYNCS 0x989680 ;  /* 0x009896800000995d */ /* 0x008fea0003900000 */
[----:B------:R-:W3:Y:S02]  /*19f20*/  @!P1 SYNCS.PHASECHK.TRANS64 P1, [R0+URZ+0x32430], R7 ;  /* 0x03243007000095a7 */ /* 0x000ee4000802007f */
[----:B---3--:R-:W-:Y:S05]  /*19f30*/  @!P1 BRA `(.L_x_1398) ;  /* 0xfffffffc00f09947 */ /* 0x008fea000383ffff */
[----:B------:R-:W-:Y:S05]  /*19f40*/  BRA `(.L_x_1397) ;  /* 0xfffffee0006c7947 */ /* 0x000fea000383ffff */
.L_x_1400:
[----:B---3--:R3:W4:Y:S02]  /*19f50*/  SYNCS.PHASECHK.TRANS64.TRYWAIT P1, [R18+URZ+0x32410], R3 ;  /* 0x03241003120075a7 */ /* 0x008724000802017f */
[----:B----4-:R-:W-:Y:S05]  /*19f60*/  @!P1 NANOSLEEP.SYNCS 0x989680 ;  /* 0x009896800000995d */ /* 0x010fea0003900000 */
[----:B------:R-:W4:Y:S02]  /*19f70*/  @!P1 SYNCS.PHASECHK.TRANS64 P1, [R18+URZ+0x32410], R3 ;  /* 0x03241003120095a7 */ /* 0x000f24000802007f */
[----:B----4-:R-:W-:Y:S05]  /*19f80*/  @!P1 BRA `(.L_x_1400) ;  /* 0xfffffffc00f09947 */ /* 0x010fea000383ffff */
[----:B------:R-:W-:Y:S05]  /*19f90*/  BRA `(.L_x_1628) ;  /* 0xfffffee400547947 */ /* 0x000fea000383ffff */
.L_x_1405:
[----:B0-----:R0:W3:Y:S02]  /*19fa0*/  SYNCS.PHASECHK.TRANS64.TRYWAIT P2, [R0+URZ+0x32450], R7 ;  /* 0x03245007000075a7 */ /* 0x0010e4000804017f */
[----:B---3--:R-:W-:Y:S05]  /*19fb0*/  @!P2 NANOSLEEP.SYNCS 0x989680 ;  /* 0x009896800000a95d */ /* 0x008fea0003900000 */
[----:B------:R-:W3:Y:S02]  /*19fc0*/  @!P2 SYNCS.PHASECHK.TRANS64 P2, [R0+URZ+0x32450], R7 ;  /* 0x032450070000a5a7 */ /* 0x000ee4000804007f */
[----:B---3--:R-:W-:Y:S05]  /*19fd0*/  @!P2 BRA `(.L_x_1405) ;  /* 0xfffffffc00f0a947 */ /* 0x008fea000383ffff */
[----:B------:R-:W-:Y:S05]  /*19fe0*/  BRA `(.L_x_1404) ;  /* 0xfffffee400747947 */ /* 0x000fea000383ffff */
.L_x_1410:
[----:B-1----:R1:W2:Y:S02]  /*19ff0*/  SYNCS.PHASECHK.TRANS64.TRYWAIT P3, [R3+URZ+0x32430], R6 ;  /* 0x03243006030075a7 */ /* 0x0022a4000806017f */
[----:B--2---:R-:W-:Y:S05]  /*1a000*/  @!P3 NANOSLEEP.SYNCS 0x989680 ;  /* 0x009896800000b95d */ /* 0x004fea0003900000 */
[----:B------:R-:W2:Y:S02]  /*1a010*/  @!P3 SYNCS.PHASECHK.TRANS64 P3, [R3+URZ+0x32430], R6 ;  /* 0x032430060300b5a7 */ /* 0x000ea4000806007f */
[----:B--2---:R-:W-:Y:S05]  /*1a020*/  @!P3 BRA `(.L_x_1410) ;  /* 0xfffffffc00f0b947 */ /* 0x004fea000383ffff */
[----:B------:R-:W-:Y:S05]  /*1a030*/  BRA `(.L_x_1409) ;  /* 0xffffff1000047947 */ /* 0x000fea000383ffff */
.L_x_1415:
[----:B---3--:R3:W4:Y:S02]  /*1a040*/  SYNCS.PHASECHK.TRANS64.TRYWAIT P3, [R3+URZ+0x32450], R6 ;  /* 0x03245006030075a7 */ /* 0x008724000806017f */
[----:B----4-:R-:W-:Y:S05]  /*1a050*/  @!P3 NANOSLEEP.SYNCS 0x989680 ;  /* 0x009896800000b95d */ /* 0x010fea0003900000 */
[----:B------:R-:W4:Y:S02]  /*1a060*/  @!P3 SYNCS.PHASECHK.TRANS64 P3, [R3+URZ+0x32450], R6 ;  /* 0x032450060300b5a7 */ /* 0x000f24000806007f */
[----:B----4-:R-:W-:Y:S05]  /*1a070*/  @!P3 BRA `(.L_x_1415) ;  /* 0xfffffffc00f0b947 */ /* 0x010fea000383ffff */
[----:B------:R-:W-:Y:S05]  /*1a080*/  BRA `(.L_x_1414) ;  /* 0xffffff1000b07947 */ /* 0x000fea000383ffff */
.L_x_1430:
[----:B------:R-:W-:Y:S02]  /*1a090*/  IMAD.MOV.U32 R13, RZ, RZ, R4 ;  /* 0x000000ffff0d7224 */ /* 0x000fe400078e0004 */
[----:B------:R-:W-:Y:S02]  /*1a0a0*/  IMAD.MOV.U32 R12, RZ, RZ, RZ ;  /* 0x000000ffff0c7224 */ /* 0x000fe400078e00ff */
[----:B------:R-:W-:Y:S02]  /*1a0b0*/  IMAD.MOV.U32 R11, RZ, RZ, 0x181f ;  /* 0x0000181fff0b7424 */ /* 0x000fe400078e00ff */
[----:B------:R-:W-:-:S07]  /*1a0c0*/  IMAD.MOV.U32 R15, RZ, RZ, -0x1 ;  /* 0xffffffffff0f7424 */ /* 0x000fce00078e00ff */
[----:B01----:R-:W-:Y:S05]  /*1a0d0*/  WARPSYNC.COLLECTIVE R15, `(.L_x_1629) ;  /* 0x000000000f087348 */ /* 0x003fea0003c00000 */
[----:B------:R2:W3:Y:S02]  /*1a0e0*/  SHFL.IDX P6, R14, R13, R12, R11 ;  /* 0x0000000c0d0e7389 */ /* 0x0004e400000c000b */
[----:B0123--:R-:W-:Y:S01]  /*1a0f0*/  ENDCOLLECTIVE ;  /* 0x000000000000791b */ /* 0x00ffe20003800000 */
.L_x_1629:
[----:B------:R-:W-:Y:S02]  /*1a100*/  IMAD.MOV.U32 R13, RZ, RZ, R3 ;  /* 0x000000ffff0d7224 */ /* 0x000fe400078e0003 */
[----:B------:R-:W-:-:S07]  /*1a110*/  IMAD.MOV.U32 R0, RZ, RZ, R14 ;  /* 0x000000ffff007224 */ /* 0x000fce00078e000e */
[----:B------:R-:W-:Y:S05]  /*1a120*/  WARPSYNC.COLLECTIVE R15, `(.L_x_1630) ;  /* 0x000000000f087348 */ /* 0x000fea0003c00000 */
[----:B------:R0:W1:Y:S02]  /*1a130*/  SHFL.IDX P6, R14, R13, R12, R11 ;  /* 0x0000000c0d0e7389 */ /* 0x00006400000c000b */
[----:B01----:R-:W-:Y:S01]  /*1a140*/  ENDCOLLECTIVE ;  /* 0x000000000000791b */ /* 0x003fe20003800000 */
.L_x_1630:
[----:B------:R-:W-:Y:S05]  /*1a150*/  BRA `(.L_x_1631) ;  /* 0xffffff6c00387947 */ /* 0x000fea000383ffff */
.L_x_1433:
[----:B------:R-:W-:Y:S01]  /*1a160*/  BSSY B1, `(.L_x_1632) ;  /* 0x0000008000017945 */ /* 0x000fe20003800000 */
[----:B---3--:R-:W-:Y:S01]  /*1a170*/  IMAD.MOV.U32 R13, RZ, RZ, R4 ;  /* 0x000000ffff0d7224 */ /* 0x008fe200078e0004 */
[----:B------:R-:W-:Y:S01]  /*1a180*/  MOV R15, 0xffffffff ;  /* 0xffffffff000f7802 */ /* 0x000fe20000000f00 */
[----:B------:R-:W-:Y:S02]  /*1a190*/  IMAD.MOV.U32 R12, RZ, RZ, 0x1 ;  /* 0x00000001ff0c7424 */ /* 0x000fe400078e00ff */
[----:B------:R-:W-:-:S07]  /*1a1a0*/  IMAD.MOV.U32 R11, RZ, RZ, 0x181f ;  /* 0x0000181fff0b7424 */ /* 0x000fce00078e00ff */
[----:B012-4-:R-:W-:Y:S05]  /*1a1b0*/  WARPSYNC.COLLECTIVE R15, `(.L_x_1633) ;  /* 0x000000000f087348 */ /* 0x017fea0003c00000 */
[----:B----4-:R3:W4:Y:S02]  /*1a1c0*/  SHFL.IDX P6, R14, R13, R12, R11 ;  /* 0x0000000c0d0e7389 */ /* 0x01072400000c000b */
[----:B01234-:R-:W-:Y:S01]  /*1a1d0*/  ENDCOLLECTIVE ;  /* 0x000000000000791b */ /* 0x01ffe20003800000 */
.L_x_1633:
[----:B------:R-:W-:Y:S05]  /*1a1e0*/  BSYNC B1 ;  /* 0x0000000000017941 */ /* 0x000fea0003800000 */
.L_x_1632:
        /* <DEDUP_REMOVED lines=8> */
.L_x_1634:
[----:B------:R-:W-:Y:S05]  /*1a270*/  BRA `(.L_x_1635) ;  /* 0xffffff6c006c7947 */ /* 0x000fea000383ffff */
.L_x_1436:
[----:B------:R-:W-:Y:S01]  /*1a280*/  BSSY B1, `(.L_x_1636) ;  /* 0x0000008000017945 */ /* 0x000fe20003800000 */
[----:B0-----:R-:W-:Y:S02]  /*1a290*/  IMAD.MOV.U32 R13, RZ, RZ, R4 ;  /* 0x000000ffff0d7224 */ /* 0x001fe400078e0004 */
[----:B------:R-:W-:Y:S02]  /*1a2a0*/  IMAD.MOV.U32 R12, RZ, RZ, 0x2 ;  /* 0x00000002ff0c7424 */ /* 0x000fe400078e00ff */
[----:B------:R-:W-:Y:S02]  /*1a2b0*/  IMAD.MOV.U32 R11, RZ, RZ, 0x181f ;  /* 0x0000181fff0b7424 */ /* 0x000fe400078e00ff */
[----:B------:R-:W-:-:S07]  /*1a2c0*/  IMAD.MOV.U32 R15, RZ, RZ, -0x1 ;  /* 0xffffffffff0f7424 */ /* 0x000fce00078e00ff */
[----:B-1234-:R-:W-:Y:S05]  /*1a2d0*/  WARPSYNC.COLLECTIVE R15, `(.L_x_1637) ;  /* 0x000000000f087348 */ /* 0x01efea0003c00000 */
[----:B----4-:R0:W4:Y:S02]  /*1a2e0*/  SHFL.IDX P6, R14, R13, R12, R11 ;  /* 0x0000000c0d0e7389 */ /* 0x01012400000c000b */
[----:B01234-:R-:W-:Y:S01]  /*1a2f0*/  ENDCOLLECTIVE ;  /* 0x000000000000791b */ /* 0x01ffe20003800000 */
.L_x_1637:
[----:B------:R-:W-:Y:S05]  /*1a300*/  BSYNC B1 ;  /* 0x0000000000017941 */ /* 0x000fea0003800000 */
.L_x_1636:
        /* <DEDUP_REMOVED lines=8> */
.L_x_1638:
[----:B------:R-:W-:Y:S05]  /*1a390*/  BRA `(.L_x_1639) ;  /* 0xffffff6c009c7947 */ /* 0x000fea000383ffff */
.L_x_1439:
[----:B------:R-:W-:Y:S01]  /*1a3a0*/  BSSY B1, `(.L_x_1640) ;  /* 0x0000008000017945 */ /* 0x000fe20003800000 */
[----:B0-----:R-:W-:Y:S02]  /*1a3b0*/  IMAD.MOV.U32 R13, RZ, RZ, R4 ;  /* 0x000000ffff0d7224 */ /* 0x001fe400078e0004 */
[----:B------:R-:W-:Y:S02]  /*1a3c0*/  IMAD.MOV.U32 R12, RZ, RZ, 0x3 ;  /* 0x00000003ff0c7424 */ /* 0x000fe400078e00ff */
[----:B------:R-:W-:Y:S02]  /*1a3d0*/  IMAD.MOV.U32 R11, RZ, RZ, 0x181f ;  /* 0x0000181fff0b7424 */ /* 0x000fe400078e00ff */
[----:B------:R-:W-:-:S07]  /*1a3e0*/  IMAD.MOV.U32 R15, RZ, RZ, -0x1 ;  /* 0xffffffffff0f7424 */ /* 0x000fce00078e00ff */
[----:B-1234-:R-:W-:Y:S05]  /*1a3f0*/  WARPSYNC.COLLECTIVE R15, `(.L_x_1641) ;  /* 0x000000000f087348 */ /* 0x01efea0003c00000 */
[----:B------:R0:W0:Y:S02]  /*1a400*/  SHFL.IDX P6, R14, R13, R12, R11 ;  /* 0x0000000c0d0e7389 */ /* 0x00002400000c000b */
[----:B01234-:R-:W-:Y:S01]  /*1a410*/  ENDCOLLECTIVE ;  /* 0x000000000000791b */ /* 0x01ffe20003800000 */
.L_x_1641:
[----:B------:R-:W-:Y:S05]  /*1a420*/  BSYNC B1 ;  /* 0x0000000000017941 */ /* 0x000fea0003800000 */
.L_x_1640:
        /* <DEDUP_REMOVED lines=8> */
.L_x_1642:
[----:B------:R-:W-:Y:S05]  /*1a4b0*/  BRA `(.L_x_1643) ;  /* 0xffffff6c00cc7947 */ /* 0x000fea000383ffff */
.L_x_1456:
        /* <DEDUP_REMOVED lines=11> */
.L_x_1645:
[----:B------:R-:W-:Y:S05]  /*1a570*/  BSYNC B1 ;  /* 0x0000000000017941 */ /* 0x000fea0003800000 */
.L_x_1644:
[----:B------:R-:W-:Y:S05]  /*1a580*/  BRA `(.L_x_1646) ;  /* 0xffffff8000b07947 */ /* 0x000fea000383ffff */
.L_x_1458:
[----:B------:R-:W-:Y:S01]  /*1a590*/  BSSY B1, `(.L_x_1647) ;  /* 0x0000006000017945 */ /* 0x000fe20003800000 */
[----:B------:R-:W-:-:S07]  /*1a5a0*/  MOV R15, 0xffffffff ;  /* 0xffffffff000f7802 */ /* 0x000fce0000000f00 */
[----:B0-----:R-:W-:Y:S05]  /*1a5b0*/  WARPSYNC.COLLECTIVE R15, `(.L_x_1648) ;  /* 0x000000000f0c7348 */ /* 0x001fea0003c00000 */
[----:B------:R-:W-:Y:S02]  /*1a5c0*/  ELECT P6, UR62, PT ;  /* 0x00000000003e782f */ /* 0x000fe400038c0000 */
[----:B------:R-:W-:Y:S01]  /*1a5d0*/  MOV R14, UR62 ;  /* 0x0000003e000e7c02 */ /* 0x000fe20008000f00 */
[----:B0-----:R-:W-:Y:S10]  /*1a5e0*/  ENDCOLLECTIVE ;  /* 0x000000000000791b */ /* 0x001ff40003800000 */
.L_x_1648:
[----:B------:R-:W-:Y:S05]  /*1a5f0*/  BSYNC B1 ;  /* 0x0000000000017941 */ /* 0x000fea0003800000 */
.L_x_1647:
[----:B------:R-:W-:Y:S05]  /*1a600*/  BRA `(.L_x_1457) ;  /* 0xffffff8000a87947 */ /* 0x000fea000383ffff */
.L_x_1460:
[----:B0-----:R-:W2:Y:S02]  /*1a610*/  LDL R4, [R1+0x4] ;  /* 0x0000040001047983 */ /* 0x001ea40000100800 */
[----:B--2---:R0:W1:Y:S02]  /*1a620*/  SYNCS.PHASECHK.TRANS64.TRYWAIT P0, [R4+URZ+0x32420], R3 ;  /* 0x03242003040075a7 */ /* 0x004064000800017f */
[----:B-1----:R-:W-:Y:S05]  /*1a630*/  @!P0 NANOSLEEP.SYNCS 0x989680 ;  /* 0x009896800000895d */ /* 0x002fea0003900000 */
[----:B------:R-:W1:Y:S02]  /*1a640*/  @!P0 SYNCS.PHASECHK.TRANS64 P0, [R4+URZ+0x32420], R3 ;  /* 0x03242003040085a7 */ /* 0x000e64000800007f */
[----:B-1----:R-:W-:Y:S05]  /*1a650*/  @!P0 BRA `(.L_x_1460) ;  /* 0xfffffffc00ec8947 */ /* 0x002fea000383ffff */
[----:B------:R-:W-:Y:S05]  /*1a660*/  BRA `(.L_x_1649) ;  /* 0xffffff8000b87947 */ /* 0x000fea000383ffff */
.L_x_1464:
[----:B0-----:R0:W1:Y:S02]  /*1a670*/  SYNCS.PHASECHK.TRANS64.TRYWAIT P0, [R3+URZ+0x324a0], R8 ;  /* 0x0324a008030075a7 */ /* 0x001064000800017f */
[----:B-1----:R-:W-:Y:S05]  /*1a680*/  @!P0 NANOSLEEP.SYNCS 0x989680 ;  /* 0x009896800000895d */ /* 0x002fea0003900000 */
[----:B------:R-:W1:Y:S02]  /*1a690*/  @!P0 SYNCS.PHASECHK.TRANS64 P0, [R3+URZ+0x324a0], R8 ;  /* 0x0324a008030085a7 */ /* 0x000e64000800007f */
[----:B-1----:R-:W-:Y:S05]  /*1a6a0*/  @!P0 BRA `(.L_x_1464) ;  /* 0xfffffffc00f08947 */ /* 0x002fea000383ffff */
[----:B------:R-:W-:Y:S05]  /*1a6b0*/  BRA `(.L_x_1650) ;  /* 0xffffff8000e07947 */ /* 0x000fea000383ffff */
.L_x_1469:
[----:B-1----:R1:W2:Y:S02]  /*1a6c0*/  SYNCS.PHASECHK.TRANS64.TRYWAIT P0, [R3+URZ+0x324c0], R8 ;  /* 0x0324c008030075a7 */ /* 0x0022a4000800017f */
[----:B--2---:R-:W-:Y:S05]  /*1a6d0*/  @!P0 NANOSLEEP.SYNCS 0x989680 ;  /* 0x009896800000895d */ /* 0x004fea0003900000 */
[----:B------:R-:W2:Y:S02]  /*1a6e0*/  @!P0 SYNCS.PHASECHK.TRANS64 P0, [R3+URZ+0x324c0], R8 ;  /* 0x0324c008030085a7 */ /* 0x000ea4000800007f */
[----:B--2---:R-:W-:Y:S05]  /*1a6f0*/  @!P0 BRA `(.L_x_1469) ;  /* 0xfffffffc00f08947 */ /* 0x004fea000383ffff */
[----:B------:R-:W-:Y:S05]  /*1a700*/  BRA `(.L_x_1651) ;  /* 0xffffff8400647947 */ /* 0x000fea000383ffff */
.L_x_1479:
[----:B0-----:R0:W1:Y:S02]  /*1a710*/  SYNCS.PHASECHK.TRANS64.TRYWAIT P1, [R4+URZ+0x324a0], R5 ;  /* 0x0324a005040075a7 */ /* 0x001064000802017f */
[----:B-1----:R-:W-:Y:S05]  /*1a720*/  @!P1 NANOSLEEP.SYNCS 0x989680 ;  /* 0x009896800000995d */ /* 0x002fea0003900000 */
[----:B------:R-:W1:Y:S02]  /*1a730*/  @!P1 SYNCS.PHASECHK.TRANS64 P1, [R4+URZ+0x324a0], R5 ;  /* 0x0324a005040095a7 */ /* 0x000e64000802007f */
[----:B-1----:R-:W-:Y:S05]  /*1a740*/  @!P1 BRA `(.L_x_1479) ;  /* 0xfffffffc00f09947 */ /* 0x002fea000383ffff */
[----:B------:R-:W-:Y:S05]  /*1a750*/  BRA `(.L_x_1652) ;  /* 0xffffff8800fc7947 */ /* 0x000fea000383ffff */
.L_x_1484:
[----:B-1----:R1:W2:Y:S02]  /*1a760*/  SYNCS.PHASECHK.TRANS64.TRYWAIT P1, [R4+URZ+0x324c0], R5 ;  /* 0x0324c005040075a7 */ /* 0x0022a4000802017f */
[----:B--2---:R-:W-:Y:S05]  /*1a770*/  @!P1 NANOSLEEP.SYNCS 0x989680 ;  /* 0x009896800000995d */ /* 0x004fea0003900000 */
[----:B------:R-:W2:Y:S02]  /*1a780*/  @!P1 SYNCS.PHASECHK.TRANS64 P1, [R4+URZ+0x324c0], R5 ;  /* 0x0324c005040095a7 */ /* 0x000ea4000802007f */
[----:B--2---:R-:W-:Y:S05]  /*1a790*/  @!P1 BRA `(.L_x_1484) ;  /* 0xfffffffc00f09947 */ /* 0x004fea000383ffff */
[----:B------:R-:W-:Y:S05]  /*1a7a0*/  BRA `(.L_x_1653) ;  /* 0xffffff8c007c7947 */ /* 0x000fea000383ffff */
.L_x_1500:
        /* <DEDUP_REMOVED lines=11> */
.L_x_1655:
[----:B------:R-:W-:Y:S05]  /*1a860*/  BSYNC B0 ;  /* 0x0000000000007941 */ /* 0x000fea0003800000 */
.L_x_1654:
[----:B------:R-:W-:Y:S05]  /*1a870*/  BRA `(.L_x_1656) ;  /* 0xffffff9800707947 */ /* 0x000fea000383ffff */
.L_x_1502:
[----:B------:R-:W-:Y:S01]  /*1a880*/  BSSY B0, `(.L_x_1657) ;  /* 0x0000006000007945 */ /* 0x000fe20003800000 */
[----:B------:R-:W-:-:S07]  /*1a890*/  IMAD.MOV.U32 R15, RZ, RZ, -0x1 ;  /* 0xffffffffff0f7424 */ /* 0x000fce00078e00ff */
[----:B0-----:R-:W-:Y:S05]  /*1a8a0*/  WARPSYNC.COLLECTIVE R15, `(.L_x_1658) ;  /* 0x000000000f0c7348 */ /* 0x001fea0003c00000 */
[----:B------:R-:W-:Y:S02]  /*1a8b0*/  ELECT P6, UR62, PT ;  /* 0x00000000003e782f */ /* 0x000fe400038c0000 */
[----:B------:R-:W-:Y:S01]  /*1a8c0*/  MOV R14, UR62 ;  /* 0x0000003e000e7c02 */ /* 0x000fe20008000f00 */
[----:B0-----:R-:W-:Y:S10]  /*1a8d0*/  ENDCOLLECTIVE ;  /* 0x000000000000791b */ /* 0x001ff40003800000 */
.L_x_1658:
[----:B------:R-:W-:Y:S05]  /*1a8e0*/  BSYNC B0 ;  /* 0x0000000000007941 */ /* 0x000fea0003800000 */
.L_x_1657:
[----:B------:R-:W-:Y:S05]  /*1a8f0*/  BRA `(.L_x_1659) ;  /* 0xffffff98007c7947 */ /* 0x000fea000383ffff */
.L_x_1504:
[----:B0-----:R0:W1:Y:S02]  /*1a900*/  SYNCS.PHASECHK.TRANS64.TRYWAIT P0, [R0+URZ+0x32440], R2 ;  /* 0x03244002000075a7 */ /* 0x001064000800017f */
[----:B-1----:R-:W-:Y:S05]  /*1a910*/  @!P0 NANOSLEEP.SYNCS 0x989680 ;  /* 0x009896800000895d */ /* 0x002fea0003900000 */
[----:B------:R-:W1:Y:S02]  /*1a920*/  @!P0 SYNCS.PHASECHK.TRANS64 P0, [R0+URZ+0x32440], R2 ;  /* 0x03244002000085a7 */ /* 0x000e64000800007f */
[----:B-1----:R-:W-:Y:S05]  /*1a930*/  @!P0 BRA `(.L_x_1504) ;  /* 0xfffffffc00f08947 */ /* 0x002fea000383ffff */
[----:B------:R-:W-:Y:S05]  /*1a940*/  BRA `(.L_x_1660) ;  /* 0xffffff9800e87947 */ /* 0x000fea000383ffff */
.L_x_1508:
[----:B------:R0:W5:Y:S01]  /*1a950*/  LDL R6, [R1+0x44] ;  /* 0x0000440001067983 */ /* 0x0001620000100800 */
[----:B------:R-:W-:Y:S02]  /*1a960*/  IMAD.MOV.U32 R13, RZ, RZ, R2 ;  /* 0x000000ffff0d7224 */ /* 0x000fe400078e0002 */
[----:B------:R-:W-:Y:S02]  /*1a970*/  IMAD.MOV.U32 R12, RZ, RZ, RZ ;  /* 0x000000ffff0c7224 */ /* 0x000fe400078e00ff */
[----:B------:R-:W-:Y:S02]  /*1a980*/  IMAD.MOV.U32 R11, RZ, RZ, 0x181f ;  /* 0x0000181fff0b7424 */ /* 0x000fe400078e00ff */
[----:B------:R-:W-:Y:S02]  /*1a990*/  IMAD.MOV.U32 R15, RZ, RZ, -0x1 ;  /* 0xffffffffff0f7424 */ /* 0x000fe400078e00ff */
[----:B0-----:R-:W-:-:S07]  /*1a9a0*/  IMAD.IADD R17, R8, 0x1, R17 ;  /* 0x0000000108117824 */ /* 0x001fce00078e0211 */
[----:B-----5:R-:W-:Y:S05]  /*1a9b0*/  WARPSYNC.COLLECTIVE R15, `(.L_x_1661) ;  /* 0x000000000f087348 */ /* 0x020fea0003c00000 */
[----:B------:R0:W1:Y:S02]  /*1a9c0*/  SHFL.IDX P6, R14, R13, R12, R11 ;  /* 0x0000000c0d0e7389 */ /* 0x00006400000c000b */
[----:B01---5:R-:W-:Y:S01]  /*1a9d0*/  ENDCOLLECTIVE ;  /* 0x000000000000791b */ /* 0x023fe20003800000 */
.L_x_1661:
[----:B------:R-:W-:-:S05]  /*1a9e0*/  VIADD R8, R17, 0x10 ;  /* 0x0000001011087836 */ /* 0x000fca0000000000 */
[----:B------:R0:W-:Y:S01]  /*1a9f0*/  STL [R1+0x4c], R8 ;  /* 0x00004c0801007387 */ /* 0x0001e20000100800 */
[----:B------:R-:W-:Y:S02]  /*1aa00*/  IMAD.MOV.U32 R13, RZ, RZ, R3 ;  /* 0x000000ffff0d7224 */ /* 0x000fe400078e0003 */
[----:B------:R-:W-:-:S07]  /*1aa10*/  IMAD.MOV.U32 R4, RZ, RZ, R14 ;  /* 0x000000ffff047224 */ /* 0x000fce00078e000e */
[----:B0-----:R-:W-:Y:S05]  /*1aa20*/  WARPSYNC.COLLECTIVE R15, `(.L_x_1662) ;  /* 0x000000000f087348 */ /* 0x001fea0003c00000 */
[----:B------:R1:W2:Y:S02]  /*1aa30*/  SHFL.IDX P6, R14, R13, R12, R11 ;  /* 0x0000000c0d0e7389 */ /* 0x0002a400000c000b */
[----:B012---:R-:W-:Y:S01]  /*1aa40*/  ENDCOLLECTIVE ;  /* 0x000000000000791b */ /* 0x007fe20003800000 */
.L_x_1662:
[----:B------:R-:W-:Y:S02]  /*1aa50*/  IMAD.MOV.U32 R13, RZ, RZ, R2 ;  /* 0x000000ffff0d7224 */ /* 0x000fe400078e0002 */
[----:B------:R-:W-:Y:S02]  /*1aa60*/  IMAD.MOV.U32 R12, RZ, RZ, 0x1 ;  /* 0x00000001ff0c7424 */ /* 0x000fe400078e00ff */
[----:B------:R-:W-:-:S07]  /*1aa70*/  IMAD.MOV.U32 R5, RZ, RZ, R14 ;  /* 0x000000ffff057224 */ /* 0x000fce00078e000e */
[----:B------:R-:W-:Y:S05]  /*1aa80*/  WARPSYNC.COLLECTIVE R15, `(.L_x_1663) ;  /* 0x000000000f087348 */ /* 0x000fea0003c00000 */
[----:B------:R0:W1:Y:S02]  /*1aa90*/  SHFL.IDX P6, R14, R13, R12, R11 ;  /* 0x0000000c0d0e7389 */ /* 0x00006400000c000b */
[----:B01----:R-:W-:Y:S01]  /*1aaa0*/  ENDCOLLECTIVE ;  /* 0x000000000000791b */ /* 0x003fe20003800000 */
.L_x_1663:
[----:B------:R-:W-:Y:S02]  /*1aab0*/  IMAD.MOV.U32 R13, RZ, RZ, R3 ;  /* 0x000000ffff0d7224 */ /* 0x000fe400078e0003 */
[----:B------:R-:W-:Y:S02]  /*1aac0*/  IMAD R0, R6, R7, RZ ;  /* 0x0000000706007224 */ /* 0x000fe400078e02ff */
[----:B------:R-:W-:-:S07]  /*1aad0*/  IMAD.MOV.U32 R7, RZ, RZ, R14 ;  /* 0x000000ffff077224 */ /* 0x000fce00078e000e */
[----:B------:R-:W-:Y:S05]  /*1aae0*/  WARPSYNC.COLLECTIVE R15, `(.L_x_1664) ;  /* 0x000000000f087348 */ /* 0x000fea0003c00000 */
[----:B------:R0:W1:Y:S02]  /*1aaf0*/  SHFL.IDX P6, R14, R13, R12, R11 ;  /* 0x0000000c0d0e7389 */ /* 0x00006400000c000b */
[----:B01----:R-:W-:Y:S01]  /*1ab00*/  ENDCOLLECTIVE ;  /* 0x000000000000791b */ /* 0x003fe20003800000 */
.L_x_1664:
[CC--:B------:R-:W-:Y:S02]  /*1ab10*/  ISETP.GE.AND P1, PT, R17.reuse, R0.reuse, PT ;  /* 0x000000001100720c */ /* 0x0c0fe40003f26270 */
[----:B------:R-:W-:Y:S01]  /*1ab20*/  ISETP.GE.AND P2, PT, R8, R0, PT ;  /* 0x000000000800720c */ /* 0x000fe20003f46270 */
[----:B------:R-:W-:-:S05]  /*1ab30*/  VIADD R8, R17, 0x20 ;  /* 0x0000002011087836 */ /* 0x000fca0000000000 */
[----:B------:R0:W-:Y:S01]  /*1ab40*/  STL [R1+0x58], R8 ;  /* 0x0000580801007387 */ /* 0x0001e20000100800 */
[----:B------:R-:W-:-:S04]  /*1ab50*/  IMAD.MOV.U32 R13, RZ, RZ, R2 ;  /* 0x000000ffff0d7224 */ /* 0x000fc800078e0002 */
[----:B------:R-:W-:Y:S01]  /*1ab60*/  @!P1 LEA R5, P3, R10, R5, 0x1 ;  /* 0x000000050a059211 */ /* 0x000fe200078608ff */
[----:B------:R-:W-:-:S03]  /*1ab70*/  IMAD.MOV.U32 R12, RZ, RZ, 0x2 ;  /* 0x00000002ff0c7424 */ /* 0x000fc600078e00ff */
[----:B------:R-:W-:-:S04]  /*1ab80*/  @!P1 IADD3.X R4, RZ, R4, RZ, P3, !PT ;  /* 0x00000004ff049210 */ /* 0x000fc80001ffe4ff */
[----:B------:R-:W-:Y:S01]  /*1ab90*/  @!P1 LOP3.LUT R5, R5, R4, RZ, 0x3c, !PT ;  /* 0x0000000405059212 */ /* 0x000fe200078e3cff */
[----:B0-----:R-:W-:-:S07]  /*1aba0*/  IMAD.MOV.U32 R6, RZ, RZ, R14 ;  /* 0x000000ffff067224 */ /* 0x001fce00078e000e */
[----:B------:R-:W-:Y:S05]  /*1abb0*/  WARPSYNC.COLLECTIVE R15, `(.L_x_1665) ;  /* 0x000000000f087348 */ /* 0x000fea0003c00000 */
[----:B------:R0:W1:Y:S02]  /*1abc0*/  SHFL.IDX P6, R14, R13, R12, R11 ;  /* 0x0000000c0d0e7389 */ /* 0x00006400000c000b */
[----:B01----:R-:W-:Y:S01]  /*1abd0*/  ENDCOLLECTIVE ;  /* 0x000000000000791b */ /* 0x003fe20003800000 */
.L_x_1665:
        /* <DEDUP_REMOVED lines=12> */
.L_x_1666:
[----:B------:R-:W-:Y:S01]  /*1aca0*/  @!P2 IMAD.X R4, RZ, RZ, R7, P1 ;  /* 0x000000ffff04a224 */ /* 0x000fe200008e0607 */
[----:B------:R-:W-:Y:S01]  /*1acb0*/  ISETP.GE.AND P1, PT, R8, R0, PT ;  /* 0x000000000800720c */ /* 0x000fe20003f26270 */
[----:B------:R-:W-:-:S03]  /*1acc0*/  VIADD R7, R17, 0x30 ;  /* 0x0000003011077836 */ /* 0x000fc60000000000 */
[-C--:B------:R-:W-:Y:S02]  /*1acd0*/  @!P2 LOP3.LUT R5, R5, R4.reuse, RZ, 0x3c, !PT ;  /* 0x000000040505a212 */ /* 0x080fe400078e3cff */
[----:B------:R0:W-:Y:S02]  /*1ace0*/  STL [R1+0x60], R7 ;  /* 0x0000600701007387 */ /* 0x0001e40000100800 */
[----:B------:R-:W-:-:S04]  /*1acf0*/  @!P2 LOP3.LUT R4, R5, R4, RZ, 0x3c, !PT ;  /* 0x000000040504a212 */ /* 0x000fc800078e3cff */
[----:B------:R-:W-:Y:S01]  /*1ad00*/  @!P2 LOP3.LUT R5, R5, R4, RZ, 0x3c, !PT ;  /* 0x000000040505a212 */ /* 0x000fe200078e3cff */
[----:B------:R-:W-:Y:S02]  /*1ad10*/  IMAD.MOV.U32 R13, RZ, RZ, R2 ;  /* 0x000000ffff0d7224 */ /* 0x000fe400078e0002 */
[----:B------:R-:W-:Y:S02]  /*1ad20*/  IMAD.MOV.U32 R12, RZ, RZ, 0x3 ;  /* 0x00000003ff0c7424 */ /* 0x000fe400078e00ff */
        /* <DEDUP_REMOVED lines=8> */
.L_x_1667:
[----:B------:R-:W-:-:S04]  /*1adb0*/  @!P1 LEA R5, P2, R10, R4, 0x1 ;  /* 0x000000040a059211 */ /* 0x000fc800078408ff */
[----:B------:R-:W-:-:S04]  /*1adc0*/  @!P1 IADD3.X R4, RZ, R6, RZ, P2, !PT ;  /* 0x00000006ff049210 */ /* 0x000fc800017fe4ff */
        /* <DEDUP_REMOVED lines=14> */
.L_x_1668:
[----:B------:R0:W-:Y:S01]  /*1aeb0*/  STL [R1+0x6c], R7 ;  /* 0x00006c0701007387 */ /* 0x0001e20000100800 */
[----:B------:R-:W-:Y:S02]  /*1aec0*/  IMAD.MOV.U32 R13, RZ, RZ, R2 ;  /* 0x000000ffff0d7224 */ /* 0x000fe400078e0002 */
[----:B------:R-:W-:Y:S02]  /*1aed0*/  IMAD.MOV.U32 R12, RZ, RZ, 0x4 ;  /* 0x00000004ff0c7424 */ /* 0x000fe400078e00ff */
[----:B------:R-:W-:-:S07]  /*1aee0*/  IMAD.MOV.U32 R4, RZ, RZ, R14 ;  /* 0x000000ffff047224 */ /* 0x000fce00078e000e */
[----:B0-----:R-:W-:Y:S05]  /*1aef0*/  WARPSYNC.COLLECTIVE R15, `(.L_x_1669) ;  /* 0x000000000f087348 */ /* 0x001fea0003c00000 */
[----:B------:R1:W2:Y:S02]  /*1af00*/  SHFL.IDX P6, R14, R13, R12, R11 ;  /* 0x0000000c0d0e7389 */ /* 0x0002a400000c000b */
[----:B012---:R-:W-:Y:S01]  /*1af10*/  ENDCOLLECTIVE ;  /* 0x000000000000791b */ /* 0x007fe20003800000 */
.L_x_1669:
        /* <DEDUP_REMOVED lines=10> */
.L_x_1670:
        /* <DEDUP_REMOVED lines=13> */
.L_x_1671:
        /* <DEDUP_REMOVED lines=16> */
.L_x_1672:
[----:B------:R0:W-:Y:S01]  /*1b190*/  STL [R1+0x74], R7 ;  /* 0x0000740701007387 */ /* 0x0001e20000100800 */
[----:B------:R-:W-:Y:S02]  /*1b1a0*/  IMAD.MOV.U32 R13, RZ, RZ, R2 ;  /* 0x000000ffff0d7224 */ /* 0x000fe400078e0002 */
[----:B------:R-:W-:Y:S02]  /*1b1b0*/  IMAD.MOV.U32 R12, RZ, RZ, 0x6 ;  /* 0x00000006ff0c7424 */ /* 0x000fe400078e00ff */
[----:B------:R-:W-:-:S07]  /*1b1c0*/  IMAD.MOV.U32 R4, RZ, RZ, R14 ;  /* 0x000000ffff047224 */ /* 0x000fce00078e000e */
[----:B0-----:R-:W-:Y:S05]  /*1b1d0*/  WARPSYNC.COLLECTIVE R15, `(.L_x_1673) ;  /* 0x000000000f087348 */ /* 0x001fea0003c00000 */
[----:B------:R1:W2:Y:S02]  /*1b1e0*/  SHFL.IDX P6, R14, R13, R12, R11 ;  /* 0x0000000c0d0e7389 */ /* 0x0002a400000c000b */
[----:B012---:R-:W-:Y:S01]  /*1b1f0*/  ENDCOLLECTIVE ;  /* 0x000000000000791b */ /* 0x007fe20003800000 */
.L_x_1673:
        /* <DEDUP_REMOVED lines=10> */
.L_x_1674:
        /* <DEDUP_REMOVED lines=11> */
.L_x_1675:
[----:B------:R-:W-:-:S04]  /*1b350*/  @!P1 LEA R5, P2, R10, R4, 0x1 ;  /* 0x000000040a059211 */ /* 0x000fc800078408ff */
[----:B------:R-:W-:-:S04]  /*1b360*/  @!P1 IADD3.X R4, RZ, R6, RZ, P2, !PT ;  /* 0x00000006ff049210 */ /* 0x000fc800017fe4ff */
        /* <DEDUP_REMOVED lines=12> */
.L_x_1676:
[----:B------:R-:W-:Y:S01]  /*1b430*/  IMAD.MOV.U32 R3, RZ, RZ, R14 ;  /* 0x000000ffff037224 */ /* 0x000fe200078e000e */
[----:B------:R-:W-:Y:S06]  /*1b440*/  BRA `(.L_x_1677) ;  /* 0xffffff9c00947947 */ /* 0x000fec000383ffff */
.L_x_1512:
        /* <DEDUP_REMOVED lines=9> */
[----:B--2---:R-:W-:-:S05]  /*1b4e0*/  IMAD R3, R3, R7, RZ ;  /* 0x0000000703037224 */ /* 0x004fca00078e02ff */
[-C--:B------:R-:W-:Y:S02]  /*1b4f0*/  ISETP.GE.AND P4, PT, R17, R3.reuse, PT ;  /* 0x000000031100720c */ /* 0x080fe40003f86270 */
[-C--:B---3--:R-:W-:Y:S01]  /*1b500*/  ISETP.GE.AND P5, PT, R15, R3.reuse, PT ;  /* 0x000000030f00720c */ /* 0x088fe20003fa6270 */
[----:B------:R-:W-:Y:S01]  /*1b510*/  IMAD.MOV.U32 R15, RZ, RZ, -0x1 ;  /* 0xffffffffff0f7424 */ /* 0x000fe200078e00ff */
[----:B----4-:R-:W-:Y:S02]  /*1b520*/  ISETP.GE.AND P6, PT, R14, R3, PT ;  /* 0x000000030e00720c */ /* 0x010fe40003fc6270 */
[----:B-----5:R-:W-:-:S07]  /*1b530*/  LOP3.LUT R9, R9, 0xffffffef, RZ, 0xc0, !PT ;  /* 0xffffffef09097812 */ /* 0x020fce00078ec0ff */
[----:B------:R-:W-:Y:S02]  /*1b540*/  @P4 LOP3.LUT R9, R9, 0x10, RZ, 0xfc, !PT ;  /* 0x0000001009094812 */ /* 0x000fe400078efcff */
[----:B------:R-:W-:Y:S01]  /*1b550*/  ISETP.GE.AND P4, PT, R13, R3, PT ;  /* 0x000000030d00720c */ /* 0x000fe20003f86270 */
[----:B------:R-:W-:Y:S01]  /*1b560*/  IMAD.MOV.U32 R13, RZ, RZ, R0 ;  /* 0x000000ffff0d7224 */ /* 0x000fe200078e0000 */
[----:B------:R-:W-:-:S04]  /*1b570*/  LOP3.LUT R9, R9, 0xfffffff7, RZ, 0xc0, !PT ;  /* 0xfffffff709097812 */ /* 0x000fc800078ec0ff */
        /* <DEDUP_REMOVED lines=16> */
.L_x_1679:
[----:B------:R-:W-:Y:S05]  /*1b680*/  BSYNC B0 ;  /* 0x0000000000007941 */ /* 0x000fea0003800000 */
.L_x_1678:
[----:B------:R0:W5:Y:S01]  /*1b690*/  LDL R7, [R1+0x14] ;  /* 0x0000140001077983 */ /* 0x0001620000100800 */
[----:B------:R-:W-:Y:S01]  /*1b6a0*/  IMAD.MOV.U32 R13, RZ, RZ, R2 ;  /* 0x000000ffff0d7224 */ /* 0x000fe200078e0002 */
[----:B------:R-:W-:Y:S01]  /*1b6b0*/  MOV R15, 0xffffffff ;  /* 0xffffffff000f7802 */ /* 0x000fe20000000f00 */
[----:B------:R-:W-:Y:S01]  /*1b6c0*/  IMAD.MOV.U32 R12, RZ, RZ, RZ ;  /* 0x000000ffff0c7224 */ /* 0x000fe200078e00ff */
[----:B------:R-:W-:Y:S01]  /*1b6d0*/  LOP3.LUT R9, R9, 0xfffffeff, RZ, 0xc0, !PT ;  /* 0xfffffeff09097812 */ /* 0x000fe200078ec0ff */
[----:B------:R-:W-:Y:S02]  /*1b6e0*/  IMAD.MOV.U32 R11, RZ, RZ, 0x181f ;  /* 0x0000181fff0b7424 */ /* 0x000fe400078e00ff */
[----:B------:R-:W-:Y:S01]  /*1b6f0*/  IMAD.MOV.U32 R4, RZ, RZ, R14 ;  /* 0x000000ffff047224 */ /* 0x000fe200078e000e */
[----:B0-----:R-:W-:-:S07]  /*1b700*/  @P5 LOP3.LUT R9, R9, 0x100, RZ, 0xfc, !PT ;  /* 0x0000010009095812 */ /* 0x001fce00078efcff */
[----:B-----5:R-:W-:Y:S05]  /*1b710*/  WARPSYNC.COLLECTIVE R15, `(.L_x_1680) ;  /* 0x000000000f087348 */ /* 0x020fea0003c00000 */
[----:B------:R0:W1:Y:S02]  /*1b720*/  SHFL.IDX P6, R14, R13, R12, R11 ;  /* 0x0000000c0d0e7389 */ /* 0x00006400000c000b */
[----:B01---5:R-:W-:Y:S01]  /*1b730*/  ENDCOLLECTIVE ;  /* 0x000000000000791b */ /* 0x023fe20003800000 */
.L_x_1680:
        /* <DEDUP_REMOVED lines=14> */
.L_x_1681:
[----:B------:R-:W-:-:S04]  /*1b820*/  @!P5 LOP3.LUT R4, R5, R4, RZ, 0x3c, !PT ;  /* 0x000000040504d212 */ /* 0x000fc800078e3cff */
[----:B------:R-:W-:Y:S01]  /*1b830*/  @!P5 LOP3.LUT R5, R5, R4, RZ, 0x3c, !PT ;  /* 0x000000040505d212 */ /* 0x000fe200078e3cff */
[----:B------:R-:W-:Y:S02]  /*1b840*/  IMAD.MOV.U32 R13, RZ, RZ, R2 ;  /* 0x000000ffff0d7224 */ /* 0x000fe400078e0002 */
[----:B------:R-:W-:-:S07]  /*1b850*/  IMAD.MOV.U32 R6, RZ, RZ, R14 ;  /* 0x000000ffff067224 */ /* 0x000fce00078e000e */
[----:B------:R-:W-:Y:S05]  /*1b860*/  WARPSYNC.COLLECTIVE R15, `(.L_x_1682) ;  /* 0x000000000f087348 */ /* 0x000fea0003c00000 */
[----:B------:R0:W1:Y:S02]  /*1b870*/  SHFL.IDX P6, R14, R13, R12, R11 ;  /* 0x0000000c0d0e7389 */ /* 0x00006400000c000b */
[----:B01----:R-:W-:Y:S01]  /*1b880*/  ENDCOLLECTIVE ;  /* 0x000000000000791b */ /* 0x003fe20003800000 */
.L_x_1682:
        /* <DEDUP_REMOVED lines=13> */
[----:B------:R-:W-:-:S07]  /*1b960*/  @!P4 LOP3.LUT R5, R5, R4, RZ, 0x3c, !PT ;  /* 0x000000040505c212 */ /* 0x000fce00078e3cff */
[----:B------:R-:W-:Y:S05]  /*1b970*/  WARPSYNC.COLLECTIVE R15, `(.L_x_1683) ;  /* 0x000000000f087348 */ /* 0x000fea0003c00000 */
[----:B------:R0:W1:Y:S02]  /*1b980*/  SHFL.IDX P6, R14, R13, R12, R11 ;  /* 0x0000000c0d0e7389 */ /* 0x00006400000c000b */
[----:B01----:R-:W-:Y:S01]  /*1b990*/  ENDCOLLECTIVE ;  /* 0x000000000000791b */ /* 0x003fe20003800000 */
.L_x_1683:
        /* <DEDUP_REMOVED lines=15> */
.L_x_1684:
[----:B------:R-:W-:Y:S02]  /*1ba90*/  IMAD.MOV.U32 R13, RZ, RZ, R0 ;  /* 0x000000ffff0d7224 */ /* 0x000fe400078e0000 */
[----:B------:R-:W-:Y:S02]  /*1baa0*/  IMAD.MOV.U32 R12, RZ, RZ, 0x3 ;  /* 0x00000003ff0c7424 */ /* 0x000fe400078e00ff */
[----:B------:R-:W-:-:S05]  /*1bab0*/  IMAD.MOV.U32 R5, RZ, RZ, R14 ;  /* 0x000000ffff057224 */ /* 0x000fca00078e000e */
[----:B------:R-:W-:-:S04]  /*1bac0*/  @!P5 LEA R5, P6, R8, R5, 0x1 ;  /* 0x000000050805d211 */ /* 0x000fc800078c08ff */
[----:B------:R-:W-:-:S04]  /*1bad0*/  @!P5 IADD3.X R4, RZ, R6, RZ, P6, !PT ;  /* 0x00000006ff04d210 */ /* 0x000fc800037fe4ff */
[----:B------:R-:W-:-:S07]  /*1bae0*/  @!P5 LOP3.LUT R5, R5, R4, RZ, 0x3c, !PT ;  /* 0x000000040505d212 */ /* 0x000fce00078e3cff */
[----:B------:R-:W-:Y:S05]  /*1baf0*/  WARPSYNC.COLLECTIVE R15, `(.L_x_1685) ;  /* 0x000000000f087348 */ /* 0x000fea0003c00000 */
[----:B------:R0:W1:Y:S02]  /*1bb00*/  SHFL.IDX P6, R14, R13, R12, R11 ;  /* 0x0000000c0d0e7389 */ /* 0x00006400000c000b */
[----:B01----:R-:W-:Y:S01]  /*1bb10*/  ENDCOLLECTIVE ;  /* 0x000000000000791b */ /* 0x003fe20003800000 */
.L_x_1685:
        /* <DEDUP_REMOVED lines=15> */
.L_x_1686:
[----:B------:R-:W-:Y:S02]  /*1bc10*/  IMAD.MOV.U32 R13, RZ, RZ, R0 ;  /* 0x000000ffff0d7224 */ /* 0x000fe400078e0000 */
[----:B------:R-:W-:Y:S02]  /*1bc20*/  IMAD.MOV.U32 R12, RZ, RZ, 0x4 ;  /* 0x00000004ff0c7424 */ /* 0x000fe400078e00ff */
[----:B------:R-:W-:-:S05]  /*1bc30*/  IMAD.MOV.U32 R5, RZ, RZ, R14 ;  /* 0x000000ffff057224 */ /* 0x000fca00078e000e */
[----:B------:R-:W-:-:S05]  /*1bc40*/  @!P4 LEA R5, P6, R8, R5, 0x1 ;  /* 0x000000050805c211 */ /* 0x000fca00078c08ff */
[----:B------:R-:W-:-:S05]  /*1bc50*/  @!P4 IMAD.X R4, RZ, RZ, R6, P6 ;  /* 0x000000ffff04c224 */ /* 0x000fca00030e0606 */
[----:B------:R-:W-:-:S07]  /*1bc60*/  @!P4 LOP3.LUT R5, R5, R4, RZ, 0x3c, !PT ;  /* 0x000000040505c212 */ /* 0x000fce00078e3cff */
[----:B------:R-:W-:Y:S05]  /*1bc70*/  WARPSYNC.COLLECTIVE R15, `(.L_x_1687) ;  /* 0x000000000f087348 */ /* 0x000fea0003c00000 */
[----:B------:R0:W1:Y:S02]  /*1bc80*/  SHFL.IDX P6, R14, R13, R12, R11 ;  /* 0x0000000c0d0e7389 */ /* 0x00006400000c000b */
[----:B01----:R-:W-:Y:S01]  /*1bc90*/  ENDCOLLECTIVE ;  /* 0x000000000000791b */ /* 0x003fe20003800000 */
.L_x_1687:
        /* <DEDUP_REMOVED lines=15> */
.L_x_1688:
[----:B------:R-:W-:Y:S01]  /*1bd90*/  IMAD.MOV.U32 R13, RZ, RZ, R0 ;  /* 0x000000ffff0d7224 */ /* 0x000fe200078e0000 */
[----:B------:R-:W-:Y:S01]  /*1bda0*/  MOV R12, 0x5 ;  /* 0x00000005000c7802 */ /* 0x000fe20000000f00 */
[----:B------:R-:W-:-:S05]  /*1bdb0*/  IMAD.MOV.U32 R5, RZ, RZ, R14 ;  /* 0x000000ffff057224 */ /* 0x000fca00078e000e */
[----:B------:R-:W-:-:S05]  /*1bdc0*/  @!P5 LEA R5, P6, R8, R5, 0x1 ;  /* 0x000000050805d211 */ /* 0x000fca00078c08ff */
[----:B------:R-:W-:-:S05]  /*1bdd0*/  @!P5 IMAD.X R4, RZ, RZ, R6, P6 ;  /* 0x000000ffff04d224 */ /* 0x000fca00030e0606 */
[----:B------:R-:W-:-:S07]  /*1bde0*/  @!P5 LOP3.LUT R5, R5, R4, RZ, 0x3c, !PT ;  /* 0x000000040505d212 */ /* 0x000fce00078e3cff */
[----:B------:R-:W-:Y:S05]  /*1bdf0*/  WARPSYNC.COLLECTIVE R15, `(.L_x_1689) ;  /* 0x000000000f087348 */ /* 0x000fea0003c00000 */
[----:B------:R0:W1:Y:S02]  /*1be00*/  SHFL.IDX P6, R14, R13, R12, R11 ;  /* 0x0000000c0d0e7389 */ /* 0x00006400000c000b */
[----:B01----:R-:W-:Y:S01]  /*1be10*/  ENDCOLLECTIVE ;  /* 0x000000000000791b */ /* 0x003fe20003800000 */
.L_x_1689:
        /* <DEDUP_REMOVED lines=10> */
[----:B------:R-:W-:-:S07]  /*1bec0*/  IMAD.MOV.U32 R6, RZ, RZ, R14 ;  /* 0x000000ffff067224 */ /* 0x000fce00078e000e */
[----:B0-----:R-:W-:Y:S05]  /*1bed0*/  WARPSYNC.COLLECTIVE R15, `(.L_x_1690) ;  /* 0x000000000f087348 */ /* 0x001fea0003c00000 */
[----:B------:R1:W2:Y:S02]  /*1bee0*/  SHFL.IDX P6, R14, R13, R12, R11 ;  /* 0x0000000c0d0e7389 */ /* 0x0002a400000c000b */
[----:B012---:R-:W-:Y:S01]  /*1bef0*/  ENDCOLLECTIVE ;  /* 0x000000000000791b */ /* 0x007fe20003800000 */
.L_x_1690:
[----:B------:R-:W-:Y:S02]  /*1bf00*/  IMAD.MOV.U32 R13, RZ, RZ, R0 ;  /* 0x000000ffff0d7224 */ /* 0x000fe400078e0000 */
[----:B------:R-:W-:Y:S01]  /*1bf10*/  IMAD.MOV.U32 R12, RZ, RZ, 0x6 ;  /* 0x00000006ff0c7424 */ /* 0x000fe200078e00ff */
[----:B------:R-:W-:Y:S01]  /*1bf20*/  LOP3.LUT P6, RZ, R9, 0x20, RZ, 0xc0, !PT ;  /* 0x0000002009ff7812 */ /* 0x000fe200078cc0ff */
[----:B------:R-:W-:-:S12]  /*1bf30*/  IMAD.MOV.U32 R5, RZ, RZ, R14 ;  /* 0x000000ffff057224 */ /* 0x000fd800078e000e */
[----:B------:R-:W-:-:S05]  /*1bf40*/  @!P6 LEA R5, P5, R8, R5, 0x1 ;  /* 0x000000050805e211 */ /* 0x000fca00078a08ff */
[----:B------:R-:W-:-:S05]  /*1bf50*/  @!P6 IMAD.X R4, RZ, RZ, R6, P5 ;  /* 0x000000ffff04e224 */ /* 0x000fca00028e0606 */
[----:B------:R-:W-:-:S04]  /*1bf60*/  @!P6 LOP3.LUT R5, R5, R4, RZ, 0x3c, !PT ;  /* 0x000000040505e212 */ /* 0x000fc800078e3cff */
[----:B------:R-:W-:-:S04]  /*1bf70*/  @!P6 LOP3.LUT R4, R5, R4, RZ, 0x3c, !PT ;  /* 0x000000040504e212 */ /* 0x000fc800078e3cff */
[----:B------:R-:W-:-:S05]  /*1bf80*/  @!P6 LOP3.LUT R5, R5, R4, RZ, 0x3c, !PT ;  /* 0x000000040505e212 */ /* 0x000fca00078e3cff */
        /* <DEDUP_REMOVED lines=10> */
.L_x_1691:
[----:B------:R-:W-:Y:S02]  /*1c030*/  IMAD.MOV.U32 R13, RZ, RZ, R2 ;  /* 0x000000ffff0d7224 */ /* 0x000fe400078e0002 */
[----:B------:R-:W-:-:S07]  /*1c040*/  IMAD.MOV.U32 R6, RZ, RZ, R14 ;  /* 0x000000ffff067224 */ /* 0x000fce00078e000e */
[----:B------:R-:W-:Y:S05]  /*1c050*/  WARPSYNC.COLLECTIVE R15, `(.L_x_1692) ;  /* 0x000000000f087348 */ /* 0x000fea0003c00000 */
[----:B------:R0:W1:Y:S02]  /*1c060*/  SHFL.IDX P6, R14, R13, R12, R11 ;  /* 0x0000000c0d0e7389 */ /* 0x00006400000c000b */
[----:B01----:R-:W-:Y:S01]  /*1c070*/  ENDCOLLECTIVE ;  /* 0x000000000000791b */ /* 0x003fe20003800000 */
.L_x_1692:
[----:B------:R-:W-:Y:S02]  /*1c080*/  IMAD.MOV.U32 R13, RZ, RZ, R0 ;  /* 0x000000ffff0d7224 */ /* 0x000fe400078e0000 */
[----:B------:R-:W-:Y:S02]  /*1c090*/  IMAD.MOV.U32 R12, RZ, RZ, 0x7 ;  /* 0x00000007ff0c7424 */ /* 0x000fe400078e00ff */
[----:B------:R-:W-:-:S07]  /*1c0a0*/  IMAD.MOV.U32 R5, RZ, RZ, R14 ;  /* 0x000000ffff057224 */ /* 0x000fce00078e000e */
[----:B------:R-:W-:Y:S05]  /*1c0b0*/  WARPSYNC.COLLECTIVE R15, `(.L_x_1693) ;  /* 0x000000000f087348 */ /* 0x000fea0003c00000 */
[----:B------:R0:W1:Y:S02]  /*1c0c0*/  SHFL.IDX P6, R14, R13, R12, R11 ;  /* 0x0000000c0d0e7389 */ /* 0x00006400000c000b */
[----:B01----:R-:W-:Y:S01]  /*1c0d0*/  ENDCOLLECTIVE ;  /* 0x000000000000791b */ /* 0x003fe20003800000 */
.L_x_1693:
[----:B------:R-:W-:-:S05]  /*1c0e0*/  @!P4 LEA R5, P5, R8, R5, 0x1 ;  /* 0x000000050805c211 */ /* 0x000fca00078a08ff */
[----:B------:R-:W-:-:S05]  /*1c0f0*/  @!P4 IMAD.X R4, RZ, RZ, R6, P5 ;  /* 0x000000ffff04c224 */ /* 0x000fca00028e0606 */
[----:B------:R-:W-:Y:S02]  /*1c100*/  @!P4 LOP3.LUT R5, R5, R4, RZ, 0x3c, !PT ;  /* 0x000000040505c212 */ /* 0x000fe400078e3cff */
[----:B------:R-:W-:Y:S02]  /*1c110*/  MOV R13, R2 ;  /* 0x00000002000d7202 */ /* 0x000fe40000000f00 */
[----:B------:R-:W-:-:S04]  /*1c120*/  @!P4 LOP3.LUT R4, R5, R4, RZ, 0x3c, !PT ;  /* 0x000000040504c212 */ /* 0x000fc800078e3cff */
[----:B------:R-:W-:Y:S01]  /*1c130*/  @!P4 LOP3.LUT R5, R5, R4, RZ, 0x3c, !PT ;  /* 0x000000040505c212 */ /* 0x000fe200078e3cff */
[----:B------:R-:W-:-:S07]  /*1c140*/  IMAD.MOV.U32 R6, RZ, RZ, R14 ;  /* 0x000000ffff067224 */ /* 0x000fce00078e000e */
[----:B------:R-:W-:Y:S05]  /*1c150*/  WARPSYNC.COLLECTIVE R15, `(.L_x_1694) ;  /* 0x000000000f087348 */ /* 0x000fea0003c00000 */
[----:B------:R0:W1:Y:S02]  /*1c160*/  SHFL.IDX P6, R14, R13, R12, R11 ;  /* 0x0000000c0d0e7389 */ /* 0x00006400000c000b */
[----:B01----:R-:W-:Y:S01]  /*1c170*/  ENDCOLLECTIVE ;  /* 0x000000000000791b */ /* 0x003fe20003800000 */
.L_x_1694:
[----:B------:R-:W-:Y:S01]  /*1c180*/  @!PT LDS RZ, [RZ] ;  /* 0x00000000fffff984 */ /* 0x000fe20000000800 */
[----:B------:R-:W-:Y:S01]  /*1c190*/  @!PT LDS RZ, [RZ] ;  /* 0x00000000fffff984 */ /* 0x000fe20000000800 */
[----:B------:R-:W-:Y:S01]  /*1c1a0*/  @!PT LDS RZ, [RZ] ;  /* 0x00000000fffff984 */ /* 0x000fe20000000800 */
[----:B------:R0:W-:Y:S04]  /*1c1b0*/  @!P4 LDGSTS.E.BYPASS.LTC128B.128 [R7+0x25400], desc[UR60][R4.64], !P3 ;  /* 0x254000000407cfae */ /* 0x0001e8000d901d7c */
[----:B------:R0:W-:Y:S04]  /*1c1c0*/  @!P4 LDGSTS.E.BYPASS.LTC128B.128 [R7+0x29400], desc[UR60][R4.64+0x80], !P2 ;  /* 0x294000800407cfae */ /* 0x0001e8000d101d7c */
[----:B------:R0:W-:Y:S04]  /*1c1d0*/  @!P4 LDGSTS.E.BYPASS.LTC128B.128 [R7+0x2d400], desc[UR60][R4.64+0x100], !P1 ;  /* 0x2d4001000407cfae */ /* 0x0001e8000c901d7c */
[----:B------:R0:W-:Y:S01]  /*1c1e0*/  @!P4 LDGSTS.E.BYPASS.LTC128B.128 [R7+0x31400], desc[UR60][R4.64+0x180], !P0 ;  /* 0x314001800407cfae */ /* 0x0001e2000c101d7c */
[----:B------:R-:W-:Y:S01]  /*1c1f0*/  IMAD.MOV.U32 R2, RZ, RZ, R14 ;  /* 0x000000ffff027224 */ /* 0x000fe200078e000e */
[----:B------:R-:W-:Y:S06]  /*1c200*/  BRA `(.L_x_1695) ;  /* 0xffffff9c004c7947 */ /* 0x000fec000383ffff */
.L_x_1517:
[----:B-1----:R-:W3:Y:S02]  /*1c210*/  LDL R2, [R1+0x4] ;  /* 0x0000040001027983 */ /* 0x002ee40000100800 */
[----:B---3--:R1:W3:Y:S02]  /*1c220*/  SYNCS.PHASECHK.TRANS64.TRYWAIT P0, [R2+URZ+0x32420], R0 ;  /* 0x03242000020075a7 */ /* 0x0082e4000800017f */
[----:B---3--:R-:W-:Y:S05]  /*1c230*/  @!P0 NANOSLEEP.SYNCS 0x989680 ;  /* 0x009896800000895d */ /* 0x008fea0003900000 */
[----:B------:R-:W3:Y:S02]  /*1c240*/  @!P0 SYNCS.PHASECHK.TRANS64 P0, [R2+URZ+0x32420], R0 ;  /* 0x03242000020085a7 */ /* 0x000ee4000800007f */
[----:B---3--:R-:W-:Y:S05]  /*1c250*/  @!P0 BRA `(.L_x_1517) ;  /* 0xfffffffc00ec8947 */ /* 0x008fea000383ffff */
[----:B------:R-:W-:Y:S05]  /*1c260*/  BRA `(.L_x_1696) ;  /* 0xffffff9c00c87947 */ /* 0x000fea000383ffff */
.L_x_1521:
[----:B0-----:R0:W1:Y:S02]  /*1c270*/  SYNCS.PHASECHK.TRANS64.TRYWAIT P0, [R2+URZ+0x32460], R0 ;  /* 0x03246000020075a7 */ /* 0x001064000800017f */
[----:B-1----:R-:W-:Y:S05]  /*1c280*/  @!P0 NANOSLEEP.SYNCS 0x989680 ;  /* 0x009896800000895d */ /* 0x002fea0003900000 */
[----:B------:R-:W1:Y:S02]  /*1c290*/  @!P0 SYNCS.PHASECHK.TRANS64 P0, [R2+URZ+0x32460], R0 ;  /* 0x03246000020085a7 */ /* 0x000e64000800007f */
[----:B-1----:R-:W-:Y:S05]  /*1c2a0*/  @!P0 BRA `(.L_x_1521) ;  /* 0xfffffffc00f08947 */ /* 0x002fea000383ffff */
[----:B------:R-:W-:Y:S05]  /*1c2b0*/  BRA `(.L_x_1697) ;  /* 0xffffff9c00f87947 */ /* 0x000fea000383ffff */
.L_x_1536:
[----:B-1----:R1:W2:Y:S02]  /*1c2c0*/  SYNCS.PHASECHK.TRANS64.TRYWAIT P0, [R2+URZ+0x32440], R5 ;  /* 0x03244005020075a7 */ /* 0x0022a4000800017f */
[----:B--2---:R-:W-:Y:S05]  /*1c2d0*/  @!P0 NANOSLEEP.SYNCS 0x989680 ;  /* 0x009896800000895d */ /* 0x004fea0003900000 */
[----:B------:R-:W2:Y:S02]  /*1c2e0*/  @!P0 SYNCS.PHASECHK.TRANS64 P0, [R2+URZ+0x32440], R5 ;  /* 0x03244005020085a7 */ /* 0x000ea4000800007f */
[----:B--2---:R-:W-:Y:S05]  /*1c2f0*/  @!P0 BRA `(.L_x_1536) ;  /* 0xfffffffc00f08947 */ /* 0x004fea000383ffff */
[----:B------:R-:W-:Y:S05]  /*1c300*/  BRA `(.L_x_1698) ;  /* 0xffffffa800287947 */ /* 0x000fea000383ffff */
.L_x_1541:
[----:B0-----:R0:W2:Y:S02]  /*1c310*/  SYNCS.PHASECHK.TRANS64.TRYWAIT P0, [R2+URZ+0x32460], R5 ;  /* 0x03246005020075a7 */ /* 0x0010a4000800017f */
[----:B--2---:R-:W-:Y:S05]  /*1c320*/  @!P0 NANOSLEEP.SYNCS 0x989680 ;  /* 0x009896800000895d */ /* 0x004fea0003900000 */
[----:B------:R-:W2:Y:S02]  /*1c330*/  @!P0 SYNCS.PHASECHK.TRANS64 P0, [R2+URZ+0x32460], R5 ;  /* 0x03246005020085a7 */ /* 0x000ea4000800007f */
[----:B--2---:R-:W-:Y:S05]  /*1c340*/  @!P0 BRA `(.L_x_1541) ;  /* 0xfffffffc00f08947 */ /* 0x004fea000383ffff */
[----:B------:R-:W-:Y:S05]  /*1c350*/  BRA `(.L_x_1699) ;  /* 0xffffffa800b07947 */ /* 0x000fea000383ffff */
.L_x_1552:
[----:B0-----:R0:W1:Y:S02]  /*1c360*/  SYNCS.PHASECHK.TRANS64.TRYWAIT P0, [R3+URZ+0x32440], R2 ;  /* 0x03244002030075a7 */ /* 0x001064000800017f */
[----:B-1----:R-:W-:Y:S05]  /*1c370*/  @!P0 NANOSLEEP.SYNCS 0x989680 ;  /* 0x009896800000895d */ /* 0x002fea0003900000 */
[----:B------:R-:W1:Y:S02]  /*1c380*/  @!P0 SYNCS.PHASECHK.TRANS64 P0, [R3+URZ+0x32440], R2 ;  /* 0x03244002030085a7 */ /* 0x000e64000800007f */
[----:B-1----:R-:W-:Y:S05]  /*1c390*/  @!P0 BRA `(.L_x_1552) ;  /* 0xfffffffc00f08947 */ /* 0x002fea000383ffff */
[----:B------:R-:W-:Y:S05]  /*1c3a0*/  BRA `(.L_x_1700) ;  /* 0xffffffb000c07947 */ /* 0x000fea000383ffff */
.L_x_1557:
[----:B-1----:R1:W2:Y:S02]  /*1c3b0*/  SYNCS.PHASECHK.TRANS64.TRYWAIT P0, [R3+URZ+0x32460], R2 ;  /* 0x03246002030075a7 */ /* 0x0022a4000800017f */
[----:B--2---:R-:W-:Y:S05]  /*1c3c0*/  @!P0 NANOSLEEP.SYNCS 0x989680 ;  /* 0x009896800000895d */ /* 0x004fea0003900000 */
[----:B------:R-:W2:Y:S02]  /*1c3d0*/  @!P0 SYNCS.PHASECHK.TRANS64 P0, [R3+URZ+0x32460], R2 ;  /* 0x03246002030085a7 */ /* 0x000ea4000800007f */
[----:B--2---:R-:W-:Y:S05]  /*1c3e0*/  @!P0 BRA `(.L_x_1557) ;  /* 0xfffffffc00f08947 */ /* 0x004fea000383ffff */
[----:B------:R-:W-:Y:S05]  /*1c3f0*/  BRA `(.L_x_1701) ;  /* 0xffffffb400447947 */ /* 0x000fea000383ffff */
.L_x_1568:
[----:B0-----:R0:W1:Y:S02]  /*1c400*/  SYNCS.PHASECHK.TRANS64.TRYWAIT P0, [R3+URZ+0x32440], R2 ;  /* 0x03244002030075a7 */ /* 0x001064000800017f */
[----:B-1----:R-:W-:Y:S05]  /*1c410*/  @!P0 NANOSLEEP.SYNCS 0x989680 ;  /* 0x009896800000895d */ /* 0x002fea0003900000 */
[----:B------:R-:W1:Y:S02]  /*1c420*/  @!P0 SYNCS.PHASECHK.TRANS64 P0, [R3+URZ+0x32440], R2 ;  /* 0x03244002030085a7 */ /* 0x000e64000800007f */
[----:B-1----:R-:W-:Y:S05]  /*1c430*/  @!P0 BRA `(.L_x_1568) ;  /* 0xfffffffc00f08947 */ /* 0x002fea000383ffff */
[----:B------:R-:W-:Y:S05]  /*1c440*/  BRA `(.L_x_1702) ;  /* 0xffffffbc00307947 */ /* 0x000fea000383ffff */
.L_x_1573:
[----:B-1----:R1:W2:Y:S02]  /*1c450*/  SYNCS.PHASECHK.TRANS64.TRYWAIT P0, [R3+URZ+0x32460], R2 ;  /* 0x03246002030075a7 */ /* 0x0022a4000800017f */
[----:B--2---:R-:W-:Y:S05]  /*1c460*/  @!P0 NANOSLEEP.SYNCS 0x989680 ;  /* 0x009896800000895d */ /* 0x004fea0003900000 */
[----:B------:R-:W2:Y:S02]  /*1c470*/  @!P0 SYNCS.PHASECHK.TRANS64 P0, [R3+URZ+0x32460], R2 ;  /* 0x03246002030085a7 */ /* 0x000ea4000800007f */
[----:B--2---:R-:W-:Y:S05]  /*1c480*/  @!P0 BRA `(.L_x_1573) ;  /* 0xfffffffc00f08947 */ /* 0x004fea000383ffff */
[----:B------:R-:W-:Y:S05]  /*1c490*/  BRA `(.L_x_1703) ;  /* 0xffffffbc00b87947 */ /* 0x000fea000383ffff */
.L_x_1585:
[----:B------:R-:W-:Y:S01]  /*1c4a0*/  BSSY B0, `(.L_x_1704) ;  /* 0x0000008000007945 */ /* 0x000fe20003800000 */
[----:B------:R-:W-:Y:S02]  /*1c4b0*/  IMAD.MOV.U32 R13, RZ, RZ, R16 ;  /* 0x000000ffff0d7224 */ /* 0x000fe400078e0010 */
[----:B------:R-:W-:Y:S02]  /*1c4c0*/  IMAD.MOV.U32 R12, RZ, RZ, RZ ;  /* 0x000000ffff0c7224 */ /* 0x000fe400078e00ff */
[----:B------:R-:W-:Y:S02]  /*1c4d0*/  IMAD.MOV.U32 R11, RZ, RZ, 0x1f ;  /* 0x0000001fff0b7424 */ /* 0x000fe400078e00ff */
[----:B------:R-:W-:-:S07]  /*1c4e0*/  IMAD.MOV.U32 R15, RZ, RZ, -0x1 ;  /* 0xffffffffff0f7424 */ /* 0x000fce00078e00ff */
[----:B-1--45:R-:W-:Y:S05]  /*1c4f0*/  WARPSYNC.COLLECTIVE R15, `(.L_x_1705) ;  /* 0x000000000f087348 */ /* 0x032fea0003c00000 */
[----:B------:R0:W2:Y:S02]  /*1c500*/  SHFL.IDX P6, R14, R13, R12, R11 ;  /* 0x0000000c0d0e7389 */ /* 0x0000a400000c000b */
[----:B012-45:R-:W-:Y:S01]  /*1c510*/  ENDCOLLECTIVE ;  /* 0x000000000000791b */ /* 0x037fe20003800000 */
.L_x_1705:
[----:B------:R-:W-:Y:S05]  /*1c520*/  BSYNC B0 ;  /* 0x0000000000007941 */ /* 0x000fea0003800000 */
.L_x_1704:
        /* <DEDUP_REMOVED lines=9> */
.L_x_1706:
        /* <DEDUP_REMOVED lines=11> */
[----:B0-----:R-:W-:Y:S01]  /*1c670*/  IMAD.MOV.U32 R2, RZ, RZ, RZ ;  /* 0x000000ffff027224 */ /* 0x001fe200078e00ff */
[----:B--2---:R-:W-:Y:S02]  /*1c680*/  @!P1 MOV R2, R3 ;  /* 0x0000000300029202 */ /* 0x004fe40000000f00 */
[----:B------:R-:W-:-:S03]  /*1c690*/  ISETP.NE.AND P1, PT, R7, RZ, PT ;  /* 0x000000ff0700720c */ /* 0x000fc60003f25270 */
[----:B------:R-:W-:-:S10]  /*1c6a0*/  IMAD.MOV.U32 R13, RZ, RZ, R2 ;  /* 0x000000ffff0d7224 */ /* 0x000fd400078e0002 */
[----:B------:R-:W-:Y:S05]  /*1c6b0*/  WARPSYNC.COLLECTIVE R15, `(.L_x_1707) ;  /* 0x000000000f087348 */ /* 0x000fea0003c00000 */
[----:B------:R0:W1:Y:S02]  /*1c6c0*/  SHFL.UP P6, R14, R13, R12, R11 ;  /* 0x0400000c0d0e7389 */ /* 0x00006400000c000b */
[----:B01----:R-:W-:Y:S01]  /*1c6d0*/  ENDCOLLECTIVE ;  /* 0x000000000000791b */ /* 0x003fe20003800000 */
.L_x_1707:
        /* <DEDUP_REMOVED lines=8> */
.L_x_1708:
        /* <DEDUP_REMOVED lines=8> */
.L_x_1709:
        /* <DEDUP_REMOVED lines=8> */
.L_x_1710:
        /* <DEDUP_REMOVED lines=8> */
.L_x_1711:
        /* <DEDUP_REMOVED lines=9> */
.L_x_1712:
[----:B------:R-:W-:Y:S01]  /*1c970*/  IMAD.MOV.U32 R6, RZ, RZ, R14 ;  /* 0x000000ffff067224 */ /* 0x000fe200078e000e */
[----:B------:R-:W-:Y:S06]  /*1c980*/  BRA `(.L_x_1713) ;  /* 0xffffffc400107947 */ /* 0x000fec000383ffff */
.L_x_1590:
[----:B------:R-:W-:Y:S01]  /*1c990*/  BSSY B0, `(.L_x_1714) ;  /* 0x0000008000007945 */ /* 0x000fe20003800000 */
[----:B-----5:R-:W-:Y:S01]  /*1c9a0*/  IMAD.MOV.U32 R13, RZ, RZ, R2 ;  /* 0x000000ffff0d7224 */ /* 0x020fe200078e0002 */
[----:B------:R-:W-:Y:S01]  /*1c9b0*/  MOV R15, 0xffffffff ;  /* 0xffffffff000f7802 */ /* 0x000fe20000000f00 */
[----:B------:R-:W-:Y:S02]  /*1c9c0*/  IMAD.MOV.U32 R12, RZ, RZ, 0x1 ;  /* 0x00000001ff0c7424 */ /* 0x000fe400078e00ff */
[----:B------:R-:W-:-:S07]  /*1c9d0*/  IMAD.MOV.U32 R11, RZ, RZ, RZ ;  /* 0x000000ffff0b7224 */ /* 0x000fce00078e00ff */
[----:B0---4-:R-:W-:Y:S05]  /*1c9e0*/  WARPSYNC.COLLECTIVE R15, `(.L_x_1715) ;  /* 0x000000000f087348 */ /* 0x011fea0003c00000 */
[----:B------:R1:W2:Y:S02]  /*1c9f0*/  SHFL.UP P6, R14, R13, R12, R11 ;  /* 0x0400000c0d0e7389 */ /* 0x0002a400000c000b */
[----:B012-4-:R-:W-:Y:S01]  /*1ca00*/  ENDCOLLECTIVE ;  /* 0x000000000000791b */ /* 0x017fe20003800000 */
.L_x_1715:
[----:B------:R-:W-:Y:S05]  /*1ca10*/  BSYNC B0 ;  /* 0x0000000000007941 */ /* 0x000fea0003800000 */
.L_x_1714:
        /* <DEDUP_REMOVED lines=10> */
.L_x_1716:
        /* <DEDUP_REMOVED lines=8> */
.L_x_1717:
        /* <DEDUP_REMOVED lines=8> */
.L_x_1718:
        /* <DEDUP_REMOVED lines=8> */
.L_x_1719:
        /* <DEDUP_REMOVED lines=9> */
.L_x_1720:
[----:B------:R-:W-:Y:S01]  /*1ccd0*/  IMAD.MOV.U32 R6, RZ, RZ, R14 ;  /* 0x000000ffff067224 */ /* 0x000fe200078e000e */
[----:B------:R-:W-:Y:S06]  /*1cce0*/  BRA `(.L_x_1721) ;  /* 0xffffffc000d47947 */ /* 0x000fec000383ffff */
.L_x_1592:
[----:B------:R-:W-:Y:S01]  /*1ccf0*/  BSSY B0, `(.L_x_1722) ;  /* 0x0000006000007945 */ /* 0x000fe20003800000 */
[----:B------:R-:W-:Y:S01]  /*1cd00*/  PLOP3.LUT P6, PT, P6, PT, PT, 0x8, 0x0 ;  /* 0x000000000000781c */ /* 0x000fe200037ce170 */
[----:B------:R-:W-:-:S12]  /*1cd10*/  IMAD.MOV.U32 R15, RZ, RZ, -0x1 ;  /* 0xffffffffff0f7424 */ /* 0x000fd800078e00ff */
[----:B0---45:R-:W-:Y:S05]  /*1cd20*/  WARPSYNC.COLLECTIVE R15, `(.L_x_1723) ;  /* 0x000000000f087348 */ /* 0x031fea0003c00000 */
[----:B------:R-:W-:Y:S01]  /*1cd30*/  VOTE.ANY R14, PT, P6 ;  /* 0x00000000000e7806 */ /* 0x000fe200030e0100 */
[----:B0---45:R-:W-:Y:S06]  /*1cd40*/  ENDCOLLECTIVE ;  /* 0x000000000000791b */ /* 0x031fec0003800000 */
.L_x_1723:
[----:B------:R-:W-:Y:S05]  /*1cd50*/  BSYNC B0 ;  /* 0x0000000000007941 */ /* 0x000fea0003800000 */
.L_x_1722:
[----:B------:R-:W-:Y:S02]  /*1cd60*/  IMAD.MOV.U32 R5, RZ, RZ, R14 ;  /* 0x000000ffff057224 */ /* 0x000fe400078e000e */
[----:B------:R-:W-:Y:S02]  /*1cd70*/  IMAD.MOV.U32 R13, RZ, RZ, R2 ;  /* 0x000000ffff0d7224 */ /* 0x000fe400078e0002 */
[----:B------:R-:W0:Y:S01]  /*1cd80*/  POPC R4, R5 ;  /* 0x0000000500047309 */ /* 0x000e220000000000 */
[----:B------:R-:W-:Y:S02]  /*1cd90*/  IMAD.MOV.U32 R11, RZ, RZ, 0x1f ;  /* 0x0000001fff0b7424 */ /* 0x000fe400078e00ff */
[----:B------:R-:W-:Y:S01]  /*1cda0*/  IMAD.MOV.U32 R15, RZ, RZ, -0x1 ;  /* 0xffffffffff0f7424 */ /* 0x000fe200078e00ff */
[----:B0-----:R-:W-:-:S07]  /*1cdb0*/  MOV R12, R4 ;  /* 0x00000004000c7202 */ /* 0x001fce0000000f00 */
[----:B------:R-:W-:Y:S05]  /*1cdc0*/  WARPSYNC.COLLECTIVE R15, `(.L_x_1724) ;  /* 0x000000000f087348 */ /* 0x000fea0003c00000 */
[----:B------:R0:W1:Y:S02]  /*1cdd0*/  SHFL.IDX P6, R14, R13, R12, R11 ;  /* 0x0000000c0d0e7389 */ /* 0x00006400000c000b */
[----:B01----:R-:W-:Y:S01]  /*1cde0*/  ENDCOLLECTIVE ;  /* 0x000000000000791b */ /* 0x003fe20003800000 */
.L_x_1724:
[----:B------:R-:W-:Y:S01]  /*1cdf0*/  IMAD.MOV.U32 R17, RZ, RZ, R14 ;  /* 0x000000ffff117224 */ /* 0x000fe200078e000e */
[----:B------:R-:W-:Y:S06]  /*1ce00*/  BRA `(.L_x_1725) ;  /* 0xffffffc000c47947 */ /* 0x000fec000383ffff */
.L_x_1594:
[----:B------:R-:W-:Y:S01]  /*1ce10*/  BSSY B0, `(.L_x_1726) ;  /* 0x0000007000007945 */ /* 0x000fe20003800000 */
[----:B------:R-:W-:Y:S02]  /*1ce20*/  IMAD.MOV.U32 R13, RZ, RZ, R3 ;  /* 0x000000ffff0d7224 */ /* 0x000fe400078e0003 */
[----:B------:R-:W-:Y:S02]  /*1ce30*/  IMAD.MOV.U32 R11, RZ, RZ, 0x1f ;  /* 0x0000001fff0b7424 */ /* 0x000fe400078e00ff */
[----:B------:R-:W-:-:S07]  /*1ce40*/  IMAD.MOV.U32 R15, RZ, RZ, -0x1 ;  /* 0xffffffffff0f7424 */ /* 0x000fce00078e00ff */
[----:B0-2-45:R-:W-:Y:S05]  /*1ce50*/  WARPSYNC.COLLECTIVE R15, `(.L_x_1727) ;  /* 0x000000000f087348 */ /* 0x035fea0003c00000 */
[----:B------:R1:W3:Y:S02]  /*1ce60*/  SHFL.IDX P6, R14, R13, R12, R11 ;  /* 0x0000000c0d0e7389 */ /* 0x0002e400000c000b */
[----:B012345:R-:W-:Y:S01]  /*1ce70*/  ENDCOLLECTIVE ;  /* 0x000000000000791b */ /* 0x03ffe20003800000 */
.L_x_1727:
[----:B------:R-:W-:Y:S05]  /*1ce80*/  BSYNC B0 ;  /* 0x0000000000007941 */ /* 0x000fea0003800000 */
.L_x_1726:
[----:B------:R-:W-:Y:S01]  /*1ce90*/  IMAD.MOV.U32 R2, RZ, RZ, R14 ;  /* 0x000000ffff027224 */ /* 0x000fe200078e000e */
[----:B------:R-:W-:Y:S06]  /*1cea0*/  BRA `(.L_x_1593) ;  /* 0xffffffc000b87947 */ /* 0x000fec000383ffff */
.L_x_1598:
[----:B0-----:R0:W1:Y:S02]  /*1ceb0*/  SYNCS.PHASECHK.TRANS64.TRYWAIT P0, [R0+URZ+0x32420], R3 ;  /* 0x03242003000075a7 */ /* 0x001064000800017f */
[----:B-1----:R-:W-:Y:S05]  /*1cec0*/  @!P0 NANOSLEEP.SYNCS 0x989680 ;  /* 0x009896800000895d */ /* 0x002fea0003900000 */
[----:B------:R-:W1:Y:S02]  /*1ced0*/  @!P0 SYNCS.PHASECHK.TRANS64 P0, [R0+URZ+0x32420], R3 ;  /* 0x03242003000085a7 */ /* 0x000e64000800007f */
[----:B-1----:R-:W-:Y:S05]  /*1cee0*/  @!P0 BRA `(.L_x_1598) ;  /* 0xfffffffc00f08947 */ /* 0x002fea000383ffff */
[----:B------:R-:W-:Y:S05]  /*1cef0*/  BRA `(.L_x_1728) ;  /* 0xffffffc400ac7947 */ /* 0x000fea000383ffff */
.L_x_1599:
        /* <DEDUP_REMOVED lines=8> */
[----:B0---45:R-:W-:Y:S05]  /*1cf80*/  WARPSYNC.COLLECTIVE R15, `(.L_x_1730) ;  /* 0x000000000f087348 */ /* 0x031fea0003c00000 */
[----:B------:R1:W2:Y:S02]  /*1cf90*/  SHFL.IDX P6, R14, R13, R12, R11 ;  /* 0x0000000c0d0e7389 */ /* 0x0002a400000c000b */
[----:B012-45:R-:W-:Y:S01]  /*1cfa0*/  ENDCOLLECTIVE ;  /* 0x000000000000791b */ /* 0x037fe20003800000 */
.L_x_1730:
[----:B------:R-:W-:Y:S05]  /*1cfb0*/  BSYNC B0 ;  /* 0x0000000000007941 */ /* 0x000fea0003800000 */
.L_x_1729:
[----:B------:R-:W-:Y:S05]  /*1cfc0*/  BRA `(.L_x_1731) ;  /* 0xffffffc400947947 */ /* 0x000fea000383ffff */
.L_x_1600:
[----:B------:R-:W-:Y:S01]  /*1cfd0*/  BSSY B0, `(.L_x_1732) ;  /* 0x0000006000007945 */ /* 0x000fe20003800000 */
[----:B------:R-:W-:-:S07]  /*1cfe0*/  IMAD.MOV.U32 R15, RZ, RZ, -0x1 ;  /* 0xffffffffff0f7424 */ /* 0x000fce00078e00ff */
[----:B01--45:R-:W-:Y:S05]  /*1cff0*/  WARPSYNC.COLLECTIVE R15, `(.L_x_1733) ;  /* 0x000000000f0c7348 */ /* 0x033fea0003c00000 */
[----:B------:R-:W-:Y:S02]  /*1d000*/  ELECT P6, UR62, PT ;  /* 0x00000000003e782f */ /* 0x000fe400038c0000 */
[----:B------:R-:W-:Y:S01]  /*1d010*/  MOV R14, UR62 ;  /* 0x0000003e000e7c02 */ /* 0x000fe20008000f00 */
[----:B01--45:R-:W-:Y:S10]  /*1d020*/  ENDCOLLECTIVE ;  /* 0x000000000000791b */ /* 0x033ff40003800000 */
.L_x_1733:
[----:B------:R-:W-:Y:S05]  /*1d030*/  BSYNC B0 ;  /* 0x0000000000007941 */ /* 0x000fea0003800000 */
.L_x_1732:
[----:B------:R-:W-:Y:S05]  /*1d040*/  BRA `(.L_x_1734) ;  /* 0xffffffc400887947 */ /* 0x000fea000383ffff */
.L_x_1602:
[----:B0-----:R0:W1:Y:S02]  /*1d050*/  SYNCS.PHASECHK.TRANS64.TRYWAIT P0, [R6+URZ], R5 ;  /* 0x00000005060075a7 */ /* 0x001064000800017f */
[----:B-1----:R-:W-:Y:S05]  /*1d060*/  @!P0 NANOSLEEP.SYNCS 0x989680 ;  /* 0x009896800000895d */ /* 0x002fea0003900000 */
[----:B------:R-:W1:Y:S02]  /*1d070*/  @!P0 SYNCS.PHASECHK.TRANS64 P0, [R6+URZ], R5 ;  /* 0x00000005060085a7 */ /* 0x000e64000800007f */
[----:B-1----:R-:W-:Y:S05]  /*1d080*/  @!P0 BRA `(.L_x_1602) ;  /* 0xfffffffc00f08947 */ /* 0x002fea000383ffff */
[----:B------:R-:W-:Y:S05]  /*1d090*/  BRA `(.L_x_1735) ;  /* 0xffffffc400c47947 */ /* 0x000fea000383ffff */
.L_x_1603:
[----:B-1----:R1:W2:Y:S02]  /*1d0a0*/  SYNCS.PHASECHK.TRANS64.TRYWAIT P0, [R7+URZ], R2 ;  /* 0x00000002070075a7 */ /* 0x0022a4000800017f */
[----:B--2---:R-:W-:Y:S05]  /*1d0b0*/  @!P0 NANOSLEEP.SYNCS 0x989680 ;  /* 0x009896800000895d */ /* 0x004fea0003900000 */
[----:B------:R-:W2:Y:S02]  /*1d0c0*/  @!P0 SYNCS.PHASECHK.TRANS64 P0, [R7+URZ], R2 ;  /* 0x00000002070085a7 */ /* 0x000ea4000800007f */
[----:B--2---:R-:W-:Y:S05]  /*1d0d0*/  @!P0 BRA `(.L_x_1603) ;  /* 0xfffffffc00f08947 */ /* 0x004fea000383ffff */
[----:B------:R-:W-:Y:S05]  /*1d0e0*/  BRA `(.L_x_1736) ;  /* 0xffffffc400b87947 */ /* 0x000fea000383ffff */
.L_x_1605:
[----:B--2---:R2:W3:Y:S02]  /*1d0f0*/  SYNCS.PHASECHK.TRANS64.TRYWAIT P0, [R4+URZ], R5 ;  /* 0x00000005040075a7 */ /* 0x0044e4000800017f */
[----:B---3--:R-:W-:Y:S05]  /*1d100*/  @!P0 NANOSLEEP.SYNCS 0x989680 ;  /* 0x009896800000895d */ /* 0x008fea0003900000 */
[----:B------:R-:W3:Y:S02]  /*1d110*/  @!P0 SYNCS.PHASECHK.TRANS64 P0, [R4+URZ], R5 ;  /* 0x00000005040085a7 */ /* 0x000ee4000800007f */
[----:B---3--:R-:W-:Y:S05]  /*1d120*/  @!P0 BRA `(.L_x_1605) ;  /* 0xfffffffc00f08947 */ /* 0x008fea000383ffff */
[----:B------:R-:W-:Y:S05]  /*1d130*/  BRA `(.L_x_1737) ;  /* 0xffffffc400c07947 */ /* 0x000fea000383ffff */
.L_x_1738:
        /* <DEDUP_REMOVED lines=12> */
.L_x_6035:


//--------------------- .text._ZN7cutlass13device_kernelIN5flash11enable_sm90INS1_16FlashAttnFwdSm90INS1_25CollectiveMainloopFwdSm90ILi2EN4cute5tupleIJNS5_1CILi1EEES8_S8_EEENS6_IJNS7_ILi128EEENS7_ILi96EEENS7_ILi64EEEEEELi256ENS_6half_tEfNS_4arch4Sm90ELb0ELb1ELb1ELb0ELb0ELb0ELb0ELb1ELb0ELb1ELb0ELb0EEENS1_21CollectiveEpilogueFwdINS6_IJSA_NS7_ILi256EEESB_EEES9_SE_SG_Li256ELb0ELb1ELb0ELb0EEENS1_30DynamicPersistentTileSchedulerILi256ELi128ELb0ELb1ELb1EEEEEEEEEvNT_6ParamsE --------------------------
	.section	.text._ZN7cutlass13device_kernelIN5flash11enable_sm90INS1_16FlashAttnFwdSm90INS1_25CollectiveMainloopFwdSm90ILi2EN4cute5tupleIJNS5_1CILi1EEES8_S8_EEENS6_IJNS7_ILi128EEENS7_ILi96EEENS7_ILi64EEEEEELi256ENS_6half_tEfNS_4arch4Sm90ELb0ELb1ELb1ELb0ELb0ELb0ELb0ELb1ELb0ELb1ELb0ELb0EEENS1_21CollectiveEpilogueFwdINS6_IJSA_NS7_ILi256EEESB_EEES9_SE_SG_Li256ELb0ELb1ELb0ELb0EEENS1_30DynamicPersistentTileSchedulerILi256ELi128ELb0ELb1ELb1EEEEEEEEEvNT_6ParamsE,"ax",@progbits
	.align	128
.text._ZN7cutlass13device_kernelIN5flash11enable_sm90INS1_16FlashAttnFwdSm90INS1_25CollectiveMainloopFwdSm90ILi2EN4cute5tupleIJNS5_1CILi1EEES8_S8_EEENS6_IJNS7_ILi128EEENS7_ILi96EEENS7_ILi64EEEEEELi256ENS_6half_tEfNS_4arch4Sm90ELb0ELb1ELb1ELb0ELb0ELb0ELb0ELb1ELb0ELb1ELb0ELb0EEENS1_21CollectiveEpilogueFwdINS6_IJSA_NS7_ILi256EEESB_EEES9_SE_SG_Li256ELb0ELb1ELb0ELb0EEENS1_30DynamicPersistentTileSchedulerILi256ELi128ELb0ELb1ELb1EEEEEEEEEvNT_6ParamsE:
        .type           _ZN7cutlass13device_kernelIN5flash11enable_sm90INS1_16FlashAttnFwdSm90INS1_25CollectiveMainloopFwdSm90ILi2EN4cute5tupleIJNS5_1CILi1EEES8_S8_EEENS6_IJNS7_ILi128EEENS7_ILi96EEENS7_ILi64EEEEEELi256ENS_6half_tEfNS_4arch4Sm90ELb0ELb1ELb1ELb0ELb0ELb0ELb0ELb1ELb0ELb1ELb0ELb0EEENS1_21CollectiveEpilogueFwdINS6_IJSA_NS7_ILi256EEESB_EEES9_SE_SG_Li256ELb0ELb1ELb0ELb0EEENS1_30DynamicPersistentTileSchedulerILi256ELi128ELb0ELb1ELb1EEEEEEEEEvNT_6ParamsE,@function
        .size           _ZN7cutlass13device_kernelIN5flash11enable_sm90INS1_16FlashAttnFwdSm90INS1_25CollectiveMainloopFwdSm90ILi2EN4cute5tupleIJNS5_1CILi1EEES8_S8_EEENS6_IJNS7_ILi128EEENS7_ILi96EEENS7_ILi64EEEEEELi256ENS_6half_tEfNS_4arch4Sm90ELb0ELb1ELb1ELb0ELb0ELb0ELb0ELb1ELb0ELb1ELb0ELb0EEENS1_21CollectiveEpilogueFwdINS6_IJSA_NS7_ILi256EEESB_EEES9_SE_SG_Li256ELb0ELb1ELb0ELb0EEENS1_30DynamicPersistentTileSchedulerILi256ELi128ELb0ELb1ELb1EEEEEEEEEvNT_6ParamsE,(.L_x_6036 - _ZN7cutlass13device_kernelIN5flash11enable_sm90INS1_16FlashAttnFwdSm90INS1_25CollectiveMainloopFwdSm90ILi2EN4cute5tupleIJNS5_1CILi1EEES8_S8_EEENS6_IJNS7_ILi128EEENS7_ILi96EEENS7_ILi64EEEEEELi256ENS_6half_tEfNS_4arch4Sm90ELb0ELb1ELb1ELb0ELb0ELb0ELb0ELb1ELb0ELb1ELb0ELb0EEENS1_21CollectiveEpilogueFwdINS6_IJSA_NS7_ILi256EEESB_EEES9_SE_SG_Li256ELb0ELb1ELb0ELb0EEENS1_30DynamicPersistentTileSchedulerILi256ELi128ELb0ELb1ELb1EEEEEEEEEvNT_6ParamsE)
        .other          _ZN7cutlass13device_kernelIN5flash11enable_sm90INS1_16FlashAttnFwdSm90INS1_25CollectiveMainloopFwdSm90ILi2EN4cute5tupleIJNS5_1CILi1EEES8_S8_EEENS6_IJNS7_ILi128EEENS7_ILi96EEENS7_ILi64EEEEEELi256ENS_6half_tEfNS_4arch4Sm90ELb0ELb1ELb1ELb0ELb0ELb0ELb0ELb1ELb0ELb1ELb0ELb0EEENS1_21CollectiveEpilogueFwdINS6_IJSA_NS7_ILi256EEESB_EEES9_SE_SG_Li256ELb0ELb1ELb0ELb0EEENS1_30DynamicPersistentTileSchedulerILi256ELi128ELb0ELb1ELb1EEEEEEEEEvNT_6ParamsE,@"STO_CUDA_ENTRY STV_DEFAULT"
_ZN7cutlass13device_kernelIN5flash11enable_sm90INS1_16FlashAttnFwdSm90INS1_25CollectiveMainloopFwdSm90ILi2EN4cute5tupleIJNS5_1CILi1EEES8_S8_EEENS6_IJNS7_ILi128EEENS7_ILi96EEENS7_ILi64EEEEEELi256ENS_6half_tEfNS_4arch4Sm90ELb0ELb1ELb1ELb0ELb0ELb0ELb0ELb1ELb0ELb1ELb0ELb0EEENS1_21CollectiveEpilogueFwdINS6_IJSA_NS7_ILi256EEESB_EEES9_SE_SG_Li256ELb0ELb1ELb0ELb0EEENS1_30DynamicPersistentTileSchedulerILi256ELi128ELb0ELb1ELb1EEEEEEEEEvNT_6ParamsE:
        /* <DEDUP_REMOVED lines=18> */
.L_x_1740:
[----:B------:R-:W-:Y:S05]  /*0120*/  BSYNC B0 ;  /* 0x0000000000007941 */ /* 0x000fea0003800000 */
.L_x_1739:
        /* <DEDUP_REMOVED lines=41> */
.L_x_1741:
        /* <DEDUP_REMOVED lines=22> */
.L_x_1742:
        /* <DEDUP_REMOVED lines=18> */
.L_x_1743:
        /* <DEDUP_REMOVED lines=22> */
.L_x_1744:
        /* <DEDUP_REMOVED lines=22> */
.L_x_1745:
[----:B------:R-:W-:Y:S01]  /*0900*/  PLOP3.LUT P0, PT, PT, PT, UP0, 0x80, 0x0 ;  /* 0x000000000000781c */ /* 0x000fe20003f0f008 */
[----:B------:R-:W-:Y:S01]  /*0910*/  UMOV UR41, 0x1 ;  /* 0x0000000100297882 */ /* 0x000fe20000000000 */
[----:B------:R-:W-:Y:S01]  /*0920*/  NOP ;  /* 0x0000000000007918 */ /* 0x000fe20000000000 */
[----:B------:R-:W-:Y:S01]  /*0930*/  USEL UR41, UR41, 0x2, !UP0 ;  /* 0x0000000229297887 */ /* 0x000fe2000c000000 */
[----:B------:R-:W-:Y:S01]  /*0940*/  ULDC.64 UR46, c[0x0][0x208] ;  /* 0x00008200002e7ab9 */ /* 0x000fe20000000a00 */
[----:B012-4-:R-:W-:Y:S08]  /*0950*/  BAR.SYNC.DEFER_BLOCKING 0x0 ;  /* 0x0000000000007b1d */ /* 0x017ff00000010000 */
[----:B------:R-:W-:Y:S05]  /*0960*/  @!P0 BRA `(.L_x_1746) ;  /* 0x00000108004c8947 */ /* 0x000fea0003800000 */
.L_x_1747:
[----:B------:R-:W-:-:S08]  /*0970*/  NOP ;  /* 0x0000000000007918 */ /* 0x000fd00000000000 */
[----:B------:R-:W0:Y:S02]  /*0980*/  USETMAXREG.TRY_ALLOC.CTAPOOL UP0, 0xf0 ;  /* 0x000000f0000079c8 */ /* 0x000e240008000600 */
[----:B0-----:R-:W-:-:S13]  /*0990*/  PLOP3.LUT P0, PT, PT, PT, UP0, 0x80, 0x0 ;  /* 0x000000000000781c */ /* 0x001fda0003f0f008 */
[----:B------:R-:W-:Y:S05]  /*09a0*/  @!P0 BRA `(.L_x_1747) ;  /* 0xfffffffc00f08947 */ /* 0x000fea000383ffff */
[----:B------:R-:W0:Y:S01]  /*09b0*/  S2R R0, SR_TID.X ;  /* 0x0000000000007919 */ /* 0x000e220000002100 */
[----:B------:R-:W1:Y:S08]  /*09c0*/  S2UR UR4, SR_CTAID.X ;  /* 0x00000000000479c3 */ /* 0x000e700000002500 */
[----:B------:R-:W-:Y:S08]  /*09d0*/  BAR.ARV 0x4, 0x180 ;  /* 0x0106000000007b1d */ /* 0x000ff00000002000 */
[----:B------:R-:W-:Y:S06]  /*09e0*/  BAR.ARV 0x8, 0x180 ;  /* 0x0206000000007b1d */ /* 0x000fec0000002000 */
[----:B0-----:R-:W-:-:S04]  /*09f0*/  SHF.R.U32.HI R0, RZ, 0x7, R0 ;  /* 0x00000007ff007819 */ /* 0x001fc80000011600 */
[----:B------:R-:W-:Y:S02]  /*0a00*/  ISETP.NE.AND P0, PT, R0, 0x1, PT ;  /* 0x000000010000780c */ /* 0x000fe40003f05270 */
[----:B------:R-:W1:Y:S11]  /*0a10*/  LDC R0, c[0x0][0xc38] ;  /* 0x00030e00ff007b82 */ /* 0x000e760000000800 */
[----:B------:R-:W-:Y:S06]  /*0a20*/  @!P0 BAR.ARV 0x9, 0x100 ;  /* 0x0244000000008b1d */ /* 0x000fec0000002000 */
[----:B-1----:R-:W-:-:S13]  /*0a30*/  ISETP.LE.AND P0, PT, R0, UR4, PT ;  /* 0x0000000400007c0c */ /* 0x002fda000bf03270 */
[----:B------:R-:W-:Y:S05]  /*0a40*/  @P0 EXIT ;  /* 0x000000000000094d */ /* 0x000fea0003800000 */
[----:B------:R-:W0:Y:S01]  /*0a50*/  S2R R2, SR_TID.X ;  /* 0x0000000000027919 */ /* 0x000e220000002100 */
[----:B------:R-:W-:Y:S01]  /*0a60*/  ULOP3.LUT UR44, UR41, 0x1, URZ, 0xfc, !UPT ;  /* 0x00000001292c7892 */ /* 0x000fe2000f8efc3f */
        /* <DEDUP_REMOVED lines=14> */
[----:B------:R-:W-:Y:S02]  /*0b50*/  LEA.HI R6, R0, R213, RZ, 0x2 ;  /* 0x000000d500067211 */ /* 0x000fe400078f10ff */
[----:B------:R-:W-:Y:S02]  /*0b60*/  LEA.HI R9, R8, R205, RZ, 0x2 ;  /* 0x000000cd08097211 */ /* 0x000fe400078f10ff */
[----:B------:R-:W-:Y:S02]  /*0b70*/  SHF.R.S32.HI R5, RZ, 0x4, R2 ;  /* 0x00000004ff057819 */ /* 0x000fe40000011402 */
[----:B------:R-:W-:-:S02]  /*0b80*/  SHF.R.S32.HI R10, RZ, 0x2, R9 ;  /* 0x00000002ff0a7819 */ /* 0x000fc40000011409 */
[----:B------:R-:W-:Y:S02]  /*0b90*/  SHF.R.S32.HI R11, RZ, 0x1f, R9 ;  /* 0x0000001fff0b7819 */ /* 0x000fe40000011409 */
[----:B------:R-:W-:Y:S02]  /*0ba0*/  LOP3.LUT R4, R2, 0x3fffff0, RZ, 0xc0, !PT ;  /* 0x03fffff002047812 */ /* 0x000fe400078ec0ff */
[----:B------:R-:W-:Y:S02]  /*0bb0*/  LOP3.LUT R6, R6, 0xfffffffc, RZ, 0xc0, !PT ;  /* 0xfffffffc06067812 */ /* 0x000fe400078ec0ff */
[----:B------:R-:W-:Y:S01]  /*0bc0*/  LEA.HI R0, R0, R213, RZ, 0x3 ;  /* 0x000000d500007211 */ /* 0x000fe200078f18ff */
[----:B------:R-:W-:Y:S01]  /*0bd0*/  IMAD.IADD R4, R213, 0x1, -R4 ;  /* 0x00000001d5047824 */ /* 0x000fe200078e0a04 */
[----:B------:R-:W-:Y:S01]  /*0be0*/  LEA.HI R11, R11, R10, RZ, 0x3 ;  /* 0x0000000a0b0b7211 */ /* 0x000fe200078f18ff */
[----:B------:R-:W-:Y:S01]  /*0bf0*/  IMAD.IADD R6, R213, 0x1, -R6 ;  /* 0x00000001d5067824 */ /* 0x000fe200078e0a06 */
[----:B------:R-:W-:Y:S01]  /*0c00*/  LEA.HI R2, R2, R5, RZ, 0x1 ;  /* 0x0000000502027211 */ /* 0x000fe200078f08ff */
[----:B------:R-:W-:Y:S01]  /*0c10*/  IMAD R7, R4, 0x40, R7 ;  /* 0x0000004004077824 */ /* 0x000fe200078e0207 */
[----:B------:R-:W-:-:S02]  /*0c20*/  LOP3.LUT R202, R0, 0xfffffff8, RZ, 0xc0, !PT ;  /* 0xfffffff800ca7812 */ /* 0x000fc400078ec0ff */
[----:B------:R-:W-:Y:S02]  /*0c30*/  LOP3.LUT R11, R11, 0xfffffff8, RZ, 0xc0, !PT ;  /* 0xfffffff80b0b7812 */ /* 0x000fe400078ec0ff */
[----:B------:R-:W-:Y:S01]  /*0c40*/  LEA.HI R8, R8, R205, RZ, 0x5 ;  /* 0x000000cd08087211 */ /* 0x000fe200078f28ff */
[----:B------:R-:W-:Y:S01]  /*0c50*/  IMAD.IADD R202, R213, 0x1, -R202 ;  /* 0x00000001d5ca7824 */ /* 0x000fe200078e0aca */
[----:B------:R-:W-:Y:S01]  /*0c60*/  LEA.HI R3, R3, R206, RZ, 0x1 ;  /* 0x000000ce03037211 */ /* 0x000fe200078f08ff */
[----:B------:R-:W-:Y:S01]  /*0c70*/  IMAD.IADD R11, R10, 0x1, -R11 ;  /* 0x000000010a0b7824 */ /* 0x000fe200078e0a0b */
[----:B------:R-:W-:Y:S01]  /*0c80*/  LOP3.LUT R2, R2, 0x1ffffffe, RZ, 0xc0, !PT ;  /* 0x1ffffffe02027812 */ /* 0x000fe200078ec0ff */
[----:B------:R-:W-:Y:S01]  /*0c90*/  IMAD.SHL.U32 R19, R202, 0x8, RZ ;  /* 0x00000008ca137824 */ /* 0x000fe200078e00ff */
[----:B------:R-:W-:Y:S02]  /*0ca0*/  SHF.R.S32.HI R8, RZ, 0x5, R8 ;  /* 0x00000005ff087819 */ /* 0x000fe40000011408 */
[----:B------:R-:W-:Y:S01]  /*0cb0*/  LEA.HI R4, R6, R6, RZ, 0x1 ;  /* 0x0000000606047211 */ /* 0x000fe200078f08ff */
[----:B------:R-:W-:Y:S01]  /*0cc0*/  IMAD.IADD R2, R5, 0x1, -R2 ;  /* 0x0000000105027824 */ /* 0x000fe200078e0a02 */
        /* <DEDUP_REMOVED lines=15> */
[----:B------:R-:W-:-:S02]  /*0dc0*/  IMAD R208, R2, 0x8, R7 ;  /* 0x0000000802d07824 */ /* 0x000fc400078e0207 */
[----:B------:R-:W-:Y:S02]  /*0dd0*/  IMAD.IADD R18, R205, 0x1, -R18 ;  /* 0x00000001cd127824 */ /* 0x000fe400078e0a12 */
[----:B------:R-:W-:-:S07]  /*0de0*/  IMAD R22, R22, 0x8, R207 ;  /* 0x0000000816167824 */ /* 0x000fce00078e02cf */
.L_x_1844:
[----:B------:R-:W-:Y:S01]  /*0df0*/  ULDC UR5, c[0x0][0xc60] ;  /* 0x0003180000057ab9 */ /* 0x000fe20000000800 */
[----:B------:R-:W-:Y:S01]  /*0e00*/  UMOV UR8, UR4 ;  /* 0x0000000400087c82 */ /* 0x000fe20008000000 */
[----:B------:R-:W-:-:S11]  /*0e10*/  UISETP.NE.AND UP0, UPT, UR5, 0x1, UPT ;  /* 0x000000010500788c */ /* 0x000fd6000bf05270 */
[----:B------:R-:W-:Y:S01]  /*0e20*/  @UP0 ULDC UR6, c[0x0][0xc64] ;  /* 0x0003190000060ab9 */ /* 0x000fe20000000800 */
[----:B------:R-:W-:Y:S01]  /*0e30*/  @UP0 ULDC UR9, c[0x0][0xc68] ;  /* 0x00031a0000090ab9 */ /* 0x000fe20000000800 */
[----:B------:R-:W-:-:S04]  /*0e40*/  UIMAD.WIDE.U32 UR6, UR4, UR6, URZ ;  /* 0x00000006040672a5 */ /* 0x000fc8000f8e003f */
[----:B------:R-:W-:-:S03]  /*0e50*/  @UP0 USHF.R.U32.HI UR8, URZ, UR9, UR7 ;  /* 0x000000093f080299 */ /* 0x000fc60008011607 */
[----:B------:R-:W-:Y:S02]  /*0e60*/  ULDC UR6, c[0x0][0xc78] ;  /* 0x00031e0000067ab9 */ /* 0x000fe40000000800 */
[----:B------:R-:W-:Y:S02]  /*0e70*/  UISETP.GE.AND UP0, UPT, UR8, UR6, UPT ;  /* 0x000000060800728c */ /* 0x000fe4000bf06270 */
[----:B------:R-:W-:-:S04]  /*0e80*/  UIADD3 UR6, -UR8, URZ, URZ ;  /* 0x0000003f08067290 */ /* 0x000fc8000fffe13f */
[----:B------:R-:W-:Y:S01]  /*0e90*/  PLOP3.LUT P0, PT, PT, PT, UP0, 0x80, 0x0 ;  /* 0x000000000000781c */ /* 0x000fe20003f0f008 */
[----:B------:R-:W-:-:S12]  /*0ea0*/  UIMAD UR9, UR5, UR6, UR4 ;  /* 0x00000006050972a4 */ /* 0x000fd8000f8e0204 */
[----:B012345:R-:W-:Y:S05]  /*0eb0*/  @!P0 BRA `(.L_x_1748) ;  /* 0x0000000000208947 */ /* 0x03ffea0003800000 */
[----:B------:R-:W-:Y:S01]  /*0ec0*/  ULDC UR7, c[0x0][0xc6c] ;  /* 0x00031b0000077ab9 */ /* 0x000fe20000000800 */
[----:B------:R-:W-:Y:S01]  /*0ed0*/  UMOV UR6, UR9 ;  /* 0x0000000900067c82 */ /* 0x000fe20008000000 */
[----:B------:R-:W-:-:S11]  /*0ee0*/  UISETP.NE.AND UP0, UPT, UR7, 0x1, UPT ;  /* 0x000000010700788c */ /* 0x000fd6000bf05270 */
[----:B------:R-:W-:Y:S02]  /*0ef0*/  @UP0 ULDC.64 UR10, c[0x0][0xc70] ;  /* 0x00031c00000a0ab9 */ /* 0x000fe40000000a00 */
[----:B------:R-:W-:-:S04]  /*0f00*/  UIMAD.WIDE.U32 UR4, UR9, UR10, URZ ;  /* 0x0000000a090472a5 */ /* 0x000fc8000f8e003f */
[----:B------:R-:W-:-:S04]  /*0f10*/  @UP0 USHF.R.U32.HI UR6, URZ, UR11, UR5 ;  /* 0x0000000b3f060299 */ /* 0x000fc80008011605 */
[----:B------:R-:W-:Y:S01]  /*0f20*/  UIMAD UR4, UR6, UR7, URZ ;  /* 0x00000007060472a4 */ /* 0x000fe2000f8e023f */
[----:B------:R-:W-:Y:S11]  /*0f30*/  BRA `(.L_x_1749) ;  /* 0x00000000001c7947 */ /* 0x000ff60003800000 */
.L_x_1748:
[----:B------:R-:W-:Y:S01]  /*0f40*/  ULDC UR7, c[0x0][0xc54] ;  /* 0x0003150000077ab9 */ /* 0x000fe20000000800 */
[----:B------:R-:W-:Y:S01]  /*0f50*/  UMOV UR6, UR9 ;  /* 0x0000000900067c82 */ /* 0x000fe20008000000 */
[----:B------:R-:W-:-:S11]  /*0f60*/  UISETP.NE.AND UP0, UPT, UR7, 0x1, UPT ;  /* 0x000000010700788c */ /* 0x000fd6000bf05270 */
[----:B------:R-:W-:Y:S02]  /*0f70*/  @UP0 ULDC.64 UR10, c[0x0][0xc58] ;  /* 0x00031600000a0ab9 */ /* 0x000fe40000000a00 */
[----:B------:R-:W-:-:S04]  /*0f80*/  UIMAD.WIDE.U32 UR4, UR9, UR10, URZ ;  /* 0x0000000a090472a5 */ /* 0x000fc8000f8e003f */
[----:B------:R-:W-:-:S04]  /*0f90*/  @UP0 USHF.R.U32.HI UR6, URZ, UR11, UR5 ;  /* 0x0000000b3f060299 */ /* 0x000fc80008011605 */
[----:B------:R-:W-:-:S12]  /*0fa0*/  UIMAD UR4, UR6, UR7, URZ ;  /* 0x00000007060472a4 */ /* 0x000fd8000f8e023f */
.L_x_1749:
[----:B------:R-:W0:Y:S01]  /*0fb0*/  LDC R0, c[0x0][0x448] ;  /* 0x00011200ff007b82 */ /* 0x000e220000000800 */
[----:B------:R-:W-:Y:S01]  /*0fc0*/  ULOP3.LUT UR6, URZ, UR6, URZ, 0x33, !UPT ;  /* 0x000000063f067292 */ /* 0x000fe2000f8e333f */
[----:B------:R-:W-:Y:S01]  /*0fd0*/  ULDC UR40, c[0x0][0xc48] ;  /* 0x0003120000287ab9 */ /* 0x000fe20000000800 */
[----:B------:R-:W-:Y:S01]  /*0fe0*/  ULDC UR5, c[0x0][0xc3c] ;  /* 0x00030f0000057ab9 */ /* 0x000fe20000000800 */
[----:B------:R-:W-:Y:S02]  /*0ff0*/  UISETP.NE.AND UP0, UPT, UR40, 0x1, UPT ;  /* 0x000000012800788c */ /* 0x000fe4000bf05270 */
[----:B------:R-:W-:Y:S02]  /*1000*/  UIADD3 UR6, UR6, UR5, URZ ;  /* 0x0000000506067290 */ /* 0x000fe4000fffe03f */
[----:B------:R-:W1:Y:S01]  /*1010*/  LDC.64 R8, c[0x0][0x9e0] ;  /* 0x00027800ff087b82 */ /* 0x000e620000000a00 */
[----:B------:R-:W-:Y:S02]  /*1020*/  UIADD3 UR4, UR9, -UR4, URZ ;  /* 0x8000000409047290 */ /* 0x000fe4000fffe03f */
[----:B------:R-:W-:Y:S01]  /*1030*/  USHF.L.U32 UR43, UR6, 0x7, URZ ;  /* 0x00000007062b7899 */ /* 0x000fe2000800063f */
[----:B------:R-:W-:Y:S01]  /*1040*/  ULDC.64 UR10, c[0x0][0x418] ;  /* 0x00010600000a7ab9 */ /* 0x000fe20000000a00 */
[----:B------:R-:W-:Y:S01]  /*1050*/  ULDC UR7, c[0x0][0xc54] ;  /* 0x0003150000077ab9 */ /* 0x000fe20000000800 */
[----:B------:R-:W-:-:S02]  /*1060*/  ISETP.NE.U32.AND P0, PT, RZ, UR10, PT ;  /* 0x0000000aff007c0c */ /* 0x000fc4000bf05070 */
[----:B------:R-:W2:Y:S01]  /*1070*/  LDC R6, c[0x0][0x288] ;  /* 0x0000a200ff067b82 */ /* 0x000ea20000000800 */
[----:B------:R-:W-:Y:S02]  /*1080*/  UIADD3 UR6, UR43, 0x7f, URZ ;  /* 0x0000007f2b067890 */ /* 0x000fe4000fffe03f */
[----:B------:R-:W-:Y:S01]  /*1090*/  UIMAD UR8, UR8, UR7, UR4 ;  /* 0x00000007080872a4 */ /* 0x000fe2000f8e0204 */
[----:B------:R-:W-:Y:S02]  /*10a0*/  ISETP.NE.AND.EX P0, PT, RZ, UR11, PT, P0 ;  /* 0x0000000bff007c0c */ /* 0x000fe4000bf05300 */
[----:B------:R-:W-:Y:S01]  /*10b0*/  @UP0 ULDC UR4, c[0x0][0xc4c] ;  /* 0x0003130000040ab9 */ /* 0x000fe20000000800 */
[----:B------:R-:W-:Y:S01]  /*10c0*/  @UP0 ULDC UR7, c[0x0][0xc50] ;  /* 0x0003140000070ab9 */ /* 0x000fe20000000800 */
[----:B0-----:R-:W-:Y:S01]  /*10d0*/  ISETP.NE.AND P1, PT, R0, 0x1, PT ;  /* 0x000000010000780c */ /* 0x001fe20003f25270 */
[----:B------:R-:W0:Y:S01]  /*10e0*/  LDC R7, c[0x0][0x2f0] ;  /* 0x0000bc00ff077b82 */ /* 0x000e220000000800 */
[----:B------:R-:W-:Y:S01]  /*10f0*/  UIMAD.WIDE.U32 UR4, UR8, UR4, URZ ;  /* 0x00000004080472a5 */ /* 0x000fe2000f8e003f */
[----:B------:R-:W-:Y:S01]  /*1100*/  IMAD.U32 R2, RZ, RZ, UR6 ;  /* 0x00000006ff027e24 */ /* 0x000fe2000f8e00ff */
[----:B------:R-:W-:-:S02]  /*1110*/  UMOV UR42, UR8 ;  /* 0x00000008002a7c82 */ /* 0x000fc40008000000 */
[----:B------:R-:W-:Y:S01]  /*1120*/  @UP0 USHF.R.U32.HI UR42, URZ, UR7, UR5 ;  /* 0x000000073f2a0299 */ /* 0x000fe20008011605 */
[----:B-1----:R-:W-:Y:S02]  /*1130*/  ISETP.GE.AND P2, PT, R9, 0x1, PT ;  /* 0x000000010900780c */ /* 0x002fe40003f46270 */
[----:B------:R-:W1:Y:S01]  /*1140*/  LDC R0, c[0x0][0x424] ;  /* 0x00010900ff007b82 */ /* 0x000e620000000800 */
[----:B------:R-:W-:-:S04]  /*1150*/  UIADD3 UR4, -UR42, URZ, URZ ;  /* 0x0000003f2a047290 */ /* 0x000fc8000fffe13f */
[----:B------:R-:W-:Y:S01]  /*1160*/  UIMAD UR40, UR40, UR4, UR8 ;  /* 0x00000004282872a4 */ /* 0x000fe2000f8e0208 */
[----:B--2---:R-:W-:Y:S02]  /*1170*/  IADD3 R5, -R6, 0x1, RZ ;  /* 0x0000000106057810 */ /* 0x004fe40007ffe1ff */
[----:B------:R-:W2:Y:S08]  /*1180*/  @P1 LDC R3, c[0x0][0x44c] ;  /* 0x00011300ff031b82 */ /* 0x000eb00000000800 */
[----:B------:R-:W3:Y:S01]  /*1190*/  @P1 LDC R4, c[0x0][0x450] ;  /* 0x00011400ff041b82 */ /* 0x000ee20000000800 */
[----:B-1----:R-:W-:-:S05]  /*11a0*/  SEL R0, R0, 0x1, P0 ;  /* 0x0000000100007807 */ /* 0x002fca0000000000 */
[CC--:B0-----:R-:W-:Y:S02]  /*11b0*/  IMAD R5, R0.reuse, R7.reuse, R5 ;  /* 0x0000000700057224 */ /* 0x0c1fe400078e0205 */
[----:B------:R-:W-:Y:S02]  /*11c0*/  IMAD R16, R0, R7, RZ ;  /* 0x0000000700107224 */ /* 0x000fe400078e02ff */
[----:B--2---:R-:W-:-:S05]  /*11d0*/  @P1 IMAD.HI.U32 R3, R3, UR6, RZ ;  /* 0x0000000603031c27 */ /* 0x004fca000f8e00ff */
[----:B---3--:R-:W-:-:S05]  /*11e0*/  @P1 SHF.R.U32.HI R2, RZ, R4, R3 ;  /* 0x00000004ff021219 */ /* 0x008fca0000011603 */
[----:B------:R-:W-:-:S04]  /*11f0*/  IMAD.IADD R11, R5, 0x1, R2 ;  /* 0x00000001050b7824 */ /* 0x000fc800078e0202 */
[----:B------:R-:W-:Y:S01]  /*1200*/  IMAD.IADD R2, R11, 0x1, R8 ;  /* 0x000000010b027824 */ /* 0x000fe200078e0208 */
[----:B------:R-:W-:Y:S06]  /*1210*/  @!P2 BRA `(.L_x_1750) ;  /* 0x000000000040a947 */ /* 0x000fec0003800000 */
[C---:B------:R-:W-:Y:S01]  /*1220*/  ISETP.GT.AND P0, PT, R11.reuse, RZ, PT ;  /* 0x000000ff0b00720c */ /* 0x040fe20003f04270 */
[----:B------:R-:W-:-:S12]  /*1230*/  VIADD R3, R11, 0xffffffff ;  /* 0xffffffff0b037836 */ /* 0x000fd80000000000 */
[----:B------:R-:W-:Y:S05]  /*1240*/  @P0 BRA `(.L_x_1751) ;  /* 0x00000000001c0947 */ /* 0x000fea0003800000 */
[----:B------:R-:W-:Y:S01]  /*1250*/  ISETP.NE.AND P0, PT, R9, 0x1, PT ;  /* 0x000000010900780c */ /* 0x000fe20003f05270 */
[----:B------:R-:W-:-:S12]  /*1260*/  IMAD.MOV R3, RZ, RZ, -R11 ;  /* 0x000000ffff037224 */ /* 0x000fd800078e0a0b */
[----:B------:R-:W0:Y:S02]  /*1270*/  @P0 LDC.64 R4, c[0x0][0x9e8] ;  /* 0x00027a00ff040b82 */ /* 0x000e240000000a00 */
[----:B0-----:R-:W-:-:S05]  /*1280*/  @P0 IMAD.HI.U32 R4, R3, R4, RZ ;  /* 0x0000000403040227 */ /* 0x001fca00078e00ff */
[----:B------:R-:W-:-:S04]  /*1290*/  @P0 SHF.R.U32.HI R3, RZ, R5, R4 ;  /* 0x00000005ff030219 */ /* 0x000fc80000011604 */
[----:B------:R-:W-:Y:S01]  /*12a0*/  LOP3.LUT R3, RZ, R3, RZ, 0x33, !PT ;  /* 0x00000003ff037212 */ /* 0x000fe200078e33ff */
[----:B------:R-:W-:Y:S06]  /*12b0*/  BRA `(.L_x_1752) ;  /* 0x0000000000107947 */ /* 0x000fec0003800000 */
.L_x_1751:
[----:B------:R-:W-:-:S13]  /*12c0*/  ISETP.NE.AND P0, PT, R9, 0x1, PT ;  /* 0x000000010900780c */ /* 0x000fda0003f05270 */
[----:B------:R-:W0:Y:S02]  /*12d0*/  @P0 LDC.64 R4, c[0x0][0x9e8] ;  /* 0x00027a00ff040b82 */ /* 0x000e240000000a00 */
[----:B0-----:R-:W-:-:S05]  /*12e0*/  @P0 IMAD.HI.U32 R4, R3, R4, RZ ;  /* 0x0000000403040227 */ /* 0x001fca00078e00ff */
[----:B------:R-:W-:-:S07]  /*12f0*/  @P0 SHF.R.U32.HI R3, RZ, R5, R4 ;  /* 0x00000005ff030219 */ /* 0x000fce0000011604 */
.L_x_1752:
[----:B------:R-:W-:-:S05]  /*1300*/  IMAD R3, R3, R9, R9 ;  /* 0x0000000903037224 */ /* 0x000fca00078e0209 */
[----:B------:R-:W-:-:S07]  /*1310*/  VIMNMX R2, R2, R3, PT ;  /* 0x0000000302027248 */ /* 0x000fce0003fe0100 */
.L_x_1750:
[----:B------:R-:W0:Y:S01]  /*1320*/  @P1 LDC R4, c[0x0][0x44c] ;  /* 0x00011300ff041b82 */ /* 0x000e220000000800 */
[----:B------:R-:W-:Y:S01]  /*1330*/  IMAD.U32 R3, RZ, RZ, UR43 ;  /* 0x0000002bff037e24 */ /* 0x000fe2000f8e00ff */
[----:B------:R-:W-:Y:S01]  /*1340*/  ULDC UR4, c[0x0][0x9dc] ;  /* 0x0002770000047ab9 */ /* 0x000fe20000000800 */
[-C--:B------:R-:W-:Y:S02]  /*1350*/  IMAD R6, R0, R7.reuse, -R6 ;  /* 0x0000000700067224 */ /* 0x080fe400078e0a06 */
[----:B------:R-:W-:Y:S02]  /*1360*/  VIADD R2, R2, 0x5f ;  /* 0x0000005f02027836 */ /* 0x000fe40000000000 */
[----:B------:R-:W-:Y:S01]  /*1370*/  IMAD R0, R0, R7, 0x5f ;  /* 0x0000005f00007424 */ /* 0x000fe200078e0207 */
[----:B------:R-:W1:Y:S01]  /*1380*/  @P1 LDC R5, c[0x0][0x450] ;  /* 0x00011400ff051b82 */ /* 0x000e620000000800 */
[----:B------:R-:W-:-:S04]  /*1390*/  IMAD.HI R2, R2, 0x2aaaaaab, RZ ;  /* 0x2aaaaaab02027827 */ /* 0x000fc800078e02ff */
[----:B------:R-:W-:-:S04]  /*13a0*/  IMAD.HI R0, R0, 0x2aaaaaab, RZ ;  /* 0x2aaaaaab00007827 */ /* 0x000fc800078e02ff */
[----:B0-----:R-:W-:-:S05]  /*13b0*/  @P1 IMAD.HI.U32 R4, R4, UR43, RZ ;  /* 0x0000002b04041c27 */ /* 0x001fca000f8e00ff */
[----:B-1----:R-:W-:Y:S02]  /*13c0*/  @P1 SHF.R.U32.HI R3, RZ, R5, R4 ;  /* 0x00000005ff031219 */ /* 0x002fe40000011604 */
[----:B------:R-:W-:-:S03]  /*13d0*/  SHF.R.U32.HI R5, RZ, 0x1f, R2 ;  /* 0x0000001fff057819 */ /* 0x000fc60000011602 */
[----:B------:R-:W-:Y:S01]  /*13e0*/  IMAD.IADD R6, R6, 0x1, R3 ;  /* 0x0000000106067824 */ /* 0x000fe200078e0203 */
[----:B------:R-:W-:Y:S02]  /*13f0*/  SHF.R.U32.HI R3, RZ, 0x1f, R0 ;  /* 0x0000001fff037819 */ /* 0x000fe40000011600 */
[----:B------:R-:W-:Y:S01]  /*1400*/  LEA.HI.SX32 R152, R2, R5, 0x1c ;  /* 0x0000000502987211 */ /* 0x000fe200078fe2ff */
[----:B------:R-:W-:Y:S01]  /*1410*/  VIADD R4, R6, -UR4 ;  /* 0x8000000406047c36 */ /* 0x000fe20008000000 */
[----:B------:R-:W-:-:S04]  /*1420*/  LEA.HI.SX32 R3, R0, R3, 0x1c ;  /* 0x0000000300037211 */ /* 0x000fc800078fe2ff */
[----:B------:R-:W-:Y:S02]  /*1430*/  R2UR UR4, R4 ;  /* 0x00000000040472ca */ /* 0x000fe400000e0000 */
[----:B------:R-:W-:Y:S01]  /*1440*/  VIMNMX R152, R3, R152, PT ;  /* 0x0000009803987248 */ /* 0x000fe20003fe0100 */
[----:B------:R-:W-:-:S12]  /*1450*/  @!P2 BRA `(.L_x_1753) ;  /* 0x000000000044a947 */ /* 0x000fd80003800000 */
[----:B------:R-:W-:-:S13]  /*1460*/  ISETP.GT.AND P0, PT, R6, -0x1, PT ;  /* 0xffffffff0600780c */ /* 0x000fda0003f04270 */
[----:B------:R-:W-:Y:S05]  /*1470*/  @P0 BRA `(.L_x_1754) ;  /* 0x00000000001c0947 */ /* 0x000fea0003800000 */
[----:B------:R-:W-:Y:S02]  /*1480*/  ISETP.NE.AND P0, PT, R9, 0x1, PT ;  /* 0x000000010900780c */ /* 0x000fe40003f05270 */
[----:B------:R-:W-:-:S11]  /*1490*/  LOP3.LUT R3, RZ, R6, RZ, 0x33, !PT ;  /* 0x00000006ff037212 */ /* 0x000fd600078e33ff */
[----:B------:R-:W0:Y:S02]  /*14a0*/  @P0 LDC.64 R4, c[0x0][0x9e8] ;  /* 0x00027a00ff040b82 */ /* 0x000e240000000a00 */
[----:B0-----:R-:W-:-:S05]  /*14b0*/  @P0 IMAD.HI.U32 R0, R3, R4, RZ ;  /* 0x0000000403000227 */ /* 0x001fca00078e00ff */
[----:B------:R-:W-:-:S04]  /*14c0*/  @P0 SHF.R.U32.HI R3, RZ, R5, R0 ;  /* 0x00000005ff030219 */ /* 0x000fc80000011600 */
[----:B------:R-:W-:Y:S01]  /*14d0*/  LOP3.LUT R6, RZ, R3, RZ, 0x33, !PT ;  /* 0x00000003ff067212 */ /* 0x000fe200078e33ff */
[----:B------:R-:W-:Y:S06]  /*14e0*/  BRA `(.L_x_1755) ;  /* 0x0000000000107947 */ /* 0x000fec0003800000 */
.L_x_1754:
[----:B------:R-:W-:-:S13]  /*14f0*/  ISETP.NE.AND P0, PT, R9, 0x1, PT ;  /* 0x000000010900780c */ /* 0x000fda0003f05270 */
[----:B------:R-:W0:Y:S02]  /*1500*/  @P0 LDC.64 R2, c[0x0][0x9e8] ;  /* 0x00027a00ff020b82 */ /* 0x000e240000000a00 */
[----:B0-----:R-:W-:-:S05]  /*1510*/  @P0 IMAD.HI.U32 R0, R6, R2, RZ ;  /* 0x0000000206000227 */ /* 0x001fca00078e00ff */
[----:B------:R-:W-:-:S07]  /*1520*/  @P0 SHF.R.U32.HI R6, RZ, R3, R0 ;  /* 0x00000003ff060219 */ /* 0x000fce0000011600 */
.L_x_1755:
[----:B------:R-:W-:-:S05]  /*1530*/  IMAD R6, R6, R9, RZ ;  /* 0x0000000906067224 */ /* 0x000fca00078e02ff */
[----:B------:R-:W-:-:S13]  /*1540*/  R2UR UR5, R6 ;  /* 0x00000000060572ca */ /* 0x000fda00000e0000 */
[----:B------:R-:W-:-:S04]  /*1550*/  UISETP.LT.AND UP0, UPT, UR4, UR5, UPT ;  /* 0x000000050400728c */ /* 0x000fc8000bf01270 */
[----:B------:R-:W-:-:S12]  /*1560*/  USEL UR4, UR4, UR5, !UP0 ;  /* 0x0000000504047287 */ /* 0x000fd8000c000000 */
.L_x_1753:
[----:B------:R-:W-:Y:S01]  /*1570*/  UIMAD.WIDE UR4, UR4, 0x2aaaaaab, URZ ;  /* 0x2aaaaaab040478a5 */ /* 0x000fe2000f8e023f */
[----:B------:R-:W-:Y:S02]  /*1580*/  PLOP3.LUT P0, PT, PT, PT, PT, 0x80, 0x0 ;  /* 0x000000000000781c */ /* 0x000fe40003f0f070 */
[----:B------:R-:W-:Y:S01]  /*1590*/  CS2R R2, SRZ ;  /* 0x0000000000027805 */ /* 0x000fe2000001ff00 */
[----:B------:R-:W-:Y:S01]  /*15a0*/  IMAD.MOV.U32 R0, RZ, RZ, RZ ;  /* 0x000000ffff007224 */ /* 0x000fe200078e00ff */
[----:B------:R-:W-:Y:S01]  /*15b0*/  USHF.R.U32.HI UR4, URZ, 0x1f, UR5 ;  /* 0x0000001f3f047899 */ /* 0x000fe20008011605 */
[----:B------:R-:W-:Y:S02]  /*15c0*/  CS2R R176, SRZ ;  /* 0x0000000000b07805 */ /* 0x000fe4000001ff00 */
[----:B------:R-:W-:Y:S02]  /*15d0*/  CS2R R148, SRZ ;  /* 0x0000000000947805 */ /* 0x000fe4000001ff00 */
[----:B------:R-:W-:Y:S01]  /*15e0*/  CS2R R174, SRZ ;  /* 0x0000000000ae7805 */ /* 0x000fe2000001ff00 */
[----:B------:R-:W-:Y:S01]  /*15f0*/  ULEA.HI.SX32 UR4, UR5, UR4, 0x1c ;  /* 0x0000000405047291 */ /* 0x000fe2000f8fe23f */
[----:B------:R-:W-:-:S02]  /*1600*/  CS2R R144, SRZ ;  /* 0x0000000000907805 */ /* 0x000fc4000001ff00 */
[----:B------:R-:W-:Y:S02]  /*1610*/  CS2R R172, SRZ ;  /* 0x0000000000ac7805 */ /* 0x000fe4000001ff00 */
[----:B------:R-:W-:Y:S01]  /*1620*/  CS2R R140, SRZ ;  /* 0x00000000008c7805 */ /* 0x000fe2000001ff00 */
[----:B------:R-:W-:Y:S01]  /*1630*/  UISETP.LT.AND UP0, UPT, URZ, UR4, UPT ;  /* 0x000000043f00728c */ /* 0x000fe2000bf01270 */
[----:B------:R-:W-:Y:S02]  /*1640*/  CS2R R128, SRZ ;  /* 0x0000000000807805 */ /* 0x000fe4000001ff00 */
[----:B------:R-:W-:Y:S02]  /*1650*/  CS2R R120, SRZ ;  /* 0x0000000000787805 */ /* 0x000fe4000001ff00 */
[----:B------:R-:W-:Y:S01]  /*1660*/  CS2R R136, SRZ ;  /* 0x0000000000887805 */ /* 0x000fe2000001ff00 */
[----:B------:R-:W-:Y:S01]  /*1670*/  USEL UR39, URZ, UR4, !UP0 ;  /* 0x000000043f277287 */ /* 0x000fe2000c000000 */
[----:B------:R-:W-:-:S02]  /*1680*/  CS2R R116, SRZ ;  /* 0x0000000000747805 */ /* 0x000fc4000001ff00 */
[----:B------:R-:W-:Y:S02]  /*1690*/  CS2R R112, SRZ ;  /* 0x0000000000707805 */ /* 0x000fe4000001ff00 */
[----:B------:R-:W-:Y:S02]  /*16a0*/  CS2R R132, SRZ ;  /* 0x0000000000847805 */ /* 0x000fe4000001ff00 */
[----:B------:R-:W-:Y:S02]  /*16b0*/  CS2R R108, SRZ ;  /* 0x00000000006c7805 */ /* 0x000fe4000001ff00 */
[----:B------:R-:W-:Y:S02]  /*16c0*/  CS2R R104, SRZ ;  /* 0x0000000000687805 */ /* 0x000fe4000001ff00 */
[----:B------:R-:W-:Y:S02]  /*16d0*/  ISETP.GT.AND P1, PT, R152, UR39, PT ;  /* 0x0000002798007c0c */ /* 0x000fe4000bf24270 */
        /* <DEDUP_REMOVED lines=49> */
[----:B------:R-:W-:Y:S01]  /*19f0*/  CS2R R24, SRZ ;  /* 0x0000000000187805 */ /* 0x000fe2000001ff00 */
[----:B------:R-:W-:Y:S06]  /*1a00*/  @!P1 BRA `(.L_x_1756) ;  /* 0x000000cc00c89947 */ /* 0x000fec0003800000 */
        /* <DEDUP_REMOVED lines=31> */
.L_x_1757:
        /* <DEDUP_REMOVED lines=13> */
.L_x_1954:
[----:B0-----:R-:W-:Y:S01]  /*1cd0*/  IMAD.U32 R0, RZ, RZ, UR44 ;  /* 0x0000002cff007e24 */ /* 0x001fe2000f8e00ff */
[----:B------:R-:W-:Y:S05]  /*1ce0*/  WARPSYNC.ALL ;  /* 0x0000000000007948 */ /* 0x000fea0003800000 */
[----:B------:R0:W-:Y:S01]  /*1cf0*/  BAR.SYNC.DEFER_BLOCKING R8, 0x100 ;  /* 0x000400080000751d */ /* 0x0001e20000010000 */
[----:B------:R-:W-:-:S13]  /*1d00*/  ISETP.NE.AND P0, PT, R0, 0x3, PT ;  /* 0x000000030000780c */ /* 0x000fda0003f05270 */
[----:B0-----:R-:W-:Y:S05]  /*1d10*/  @!P0 BRA `(.L_x_1759) ;  /* 0x0000000000048947 */ /* 0x001fea0003800000 */
[----:B------:R-:W-:Y:S01]  /*1d20*/  BPT.TRAP 0x1 ;  /* 0x000000040000795c */ /* 0x000fe20000300000 */
.L_x_1759:
[----:B------:R-:W-:Y:S01]  /*1d30*/  R2UR UR23, R3 ;  /* 0x00000000031772ca */ /* 0x000fe200000e0000 */
[----:B------:R-:W-:-:S05]  /*1d40*/  IMAD.U32 R10, RZ, RZ, UR37 ;  /* 0x00000025ff0a7e24 */ /* 0x000fca000f8e00ff */
[----:B------:R-:W-:-:S07]  /*1d50*/  SHF.L.U32 R10, R10, 0x1f, RZ ;  /* 0x0000001f0a0a7819 */ /* 0x000fce00000006ff */
[----:B------:R-:W-:-:S09]  /*1d60*/  ULEA UR23, UR36, UR23, 0x3 ;  /* 0x0000001724177291 */ /* 0x000fd2000f8e183f */
[----:B------:R0:W1:Y:S01]  /*1d70*/  SYNCS.PHASECHK.TRANS64.TRYWAIT P1, [UR23+0x22830], R10 ;  /* 0x0228300aff0075a7 */ /* 0x0000620008020157 */
[----:B------:R-:W-:Y:S05]  /*1d80*/  @!P0 BRA `(.L_x_1760) ;  /* 0x0000000000048947 */ /* 0x000fea0003800000 */
[----:B------:R-:W-:Y:S01]  /*1d90*/  BPT.TRAP 0x1 ;  /* 0x000000040000795c */ /* 0x000fe20000300000 */
.L_x_1760:
[----:B-1----:R-:W-:Y:S05]  /*1da0*/  @P1 BRA `(.L_x_1761) ;  /* 0x0000000000081947 */ /* 0x002fea0003800000 */
[----:B------:R-:W1:Y:S02]  /*1db0*/  SYNCS.PHASECHK.TRANS64.TRYWAIT P1, [UR23+0x22830], R10 ;  /* 0x0228300aff0075a7 */ /* 0x000e640008020157 */
[----:B-1----:R-:W-:Y:S05]  /*1dc0*/  @!P1 BRA `(.L_x_1762) ;  /* 0x0000014000109947 */ /* 0x002fea0003800000 */
.L_x_1761:
[----:B------:R-:W-:Y:S01]  /*1dd0*/  R2UR UR4, R3 ;  /* 0x00000000030472ca */ /* 0x000fe200000e0000 */
[----:B------:R-:W-:Y:S01]  /*1de0*/  ULOP3.LUT UR16, UR45, 0x10000, URZ, 0xfc, !UPT ;  /* 0x000100002d107892 */ /* 0x000fe2000f8efc3f */
[----:B------:R-:W-:Y:S01]  /*1df0*/  WARPGROUP.ARRIVE ;  /* 0x00000000000079c5 */ /* 0x000fe20000000000 */
[----:B------:R-:W-:Y:S01]  /*1e00*/  UMOV UR17, 0x40000040 ;  /* 0x4000004000117882 */ /* 0x000fe20000000000 */
[----:B------:R-:W-:Y:S01]  /*1e10*/  UMOV UR19, 0x40000040 ;  /* 0x4000004000137882 */ /* 0x000fe20000000000 */
[----:B------:R-:W-:Y:S01]  /*1e20*/  UMOV UR5, 0x40000040 ;  /* 0x4000004000057882 */ /* 0x000fe20000000000 */
[----:B------:R-:W-:Y:S01]  /*1e30*/  UMOV UR7, 0x40000040 ;  /* 0x4000004000077882 */ /* 0x000fe20000000000 */
[----:B------:R-:W-:Y:S01]  /*1e40*/  UIADD3 UR8, UR16, 0x4, URZ ;  /* 0x0000000410087890 */ /* 0x000fe2000fffe03f */
[----:B------:R-:W2:Y:S01]  /*1e50*/  LDC R6, c[0x0][0x448] ;  /* 0x00011200ff067b82 */ /* 0x000ea20000000800 */
[----:B------:R-:W-:Y:S01]  /*1e60*/  UMOV UR9, 0x40000040 ;  /* 0x4000004000097882 */ /* 0x000fe20000000000 */
[----:B------:R-:W-:Y:S01]  /*1e70*/  UMOV UR11, 0x40000040 ;  /* 0x40000040000b7882 */ /* 0x000fe20000000000 */
[----:B------:R-:W-:Y:S01]  /*1e80*/  UIADD3 UR12, UR16, 0x6, URZ ;  /* 0x00000006100c7890 */ /* 0x000fe2000fffe03f */
[----:B------:R-:W3:Y:S01]  /*1e90*/  S2R R13, SR_TID.X ;  /* 0x00000000000d7919 */ /* 0x000ee20000002100 */
[----:B------:R-:W-:Y:S01]  /*1ea0*/  UIADD3 UR4, UR4, 0x1c400, URZ ;  /* 0x0001c40004047890 */ /* 0x000fe2000fffe03f */
[----:B------:R-:W-:Y:S01]  /*1eb0*/  VIADD R2, R22, UR43 ;  /* 0x0000002b16027c36 */ /* 0x000fe20008000000 */
[----:B------:R-:W-:Y:S01]  /*1ec0*/  UMOV UR13, 0x40000040 ;  /* 0x40000040000d7882 */ /* 0x000fe20000000000 */
[----:B------:R-:W-:Y:S01]  /*1ed0*/  UMOV UR15, 0x40000040 ;  /* 0x40000040000f7882 */ /* 0x000fe20000000000 */
[----:B------:R-:W-:Y:S01]  /*1ee0*/  USHF.R.U32.HI UR4, URZ, 0x4, UR4 ;  /* 0x000000043f047899 */ /* 0x000fe20008011604 */
[----:B------:R-:W4:Y:S01]  /*1ef0*/  LDC R9, c[0x0][0x288] ;  /* 0x0000a200ff097b82 */ /* 0x000f220000000800 */
[----:B------:R-:W-:Y:S01]  /*1f00*/  IMAD.MOV.U32 R20, RZ, RZ, R2 ;  /* 0x000000ffff147224 */ /* 0x000fe200078e0002 */
[----:B------:R-:W-:Y:S01]  /*1f10*/  LOP3.LUT R17, R17, 0xffefffff, RZ, 0xc0, !PT ;  /* 0xffefffff11117812 */ /* 0x000fe200078ec0ff */
[----:B------:R-:W-:Y:S01]  /*1f20*/  ULOP3.LUT UR4, UR4, 0x3fff, URZ, 0xc0, !UPT ;  /* 0x00003fff04047892 */ /* 0x000fe2000f8ec03f */
[----:B------:R-:W-:Y:S01]  /*1f30*/  IMAD.MOV.U32 R21, RZ, RZ, -0x60 ;  /* 0xffffffa0ff157424 */ /* 0x000fe200078e00ff */
[----:B------:R-:W-:-:S02]  /*1f40*/  ULDC UR22, c[0x0][0x9dc] ;  /* 0x0002770000167ab9 */ /* 0x000fc40000000800 */
[----:B------:R-:W-:Y:S02]  /*1f50*/  ULOP3.LUT UR20, UR4, 0x10000, URZ, 0xfc, !UPT ;  /* 0x0001000004147892 */ /* 0x000fe4000f8efc3f */
[----:B------:R-:W-:Y:S02]  /*1f60*/  UIADD3 UR4, UR16, 0x2, URZ ;  /* 0x0000000210047890 */ /* 0x000fe4000fffe03f */
[----:B------:R-:W-:Y:S02]  /*1f70*/  UIMAD UR18, UR36, 0x300, UR20 ;  /* 0x00000300241278a4 */ /* 0x000fe4000f8e0214 */
[----:B------:R-:W-:Y:S01]  /*1f80*/  ULOP3.LUT UR22, URZ, UR22, URZ, 0x33, !UPT ;  /* 0x000000163f167292 */ /* 0x000fe2000f8e333f */
[----:B--2---:R-:W-:Y:S01]  /*1f90*/  ISETP.NE.AND P2, PT, R6, 0x1, PT ;  /* 0x000000010600780c */ /* 0x004fe20003f45270 */
[----:B------:R-:W-:Y:S02]  /*1fa0*/  UIADD3 UR6, UR18, 0x2, URZ ;  /* 0x0000000212067890 */ /* 0x000fe4000fffe03f */
[----:B------:R-:W-:-:S02]  /*1fb0*/  UIADD3 UR10, UR18, 0x4, URZ ;  /* 0x00000004120a7890 */ /* 0x000fc4000fffe03f */
[----:B------:R-:W-:Y:S02]  /*1fc0*/  UIADD3 UR14, UR18, 0x6, URZ ;  /* 0x00000006120e7890 */ /* 0x000fe4000fffe03f */
[----:B------:R-:W-:Y:S01]  /*1fd0*/  HGMMA.64x96x16.F32 R24, gdesc[UR16], RZ, !UPT, gsb0 ;  /* 0x01600000101879f0 */ /* 0x000fe2000c0008ff */
[----:B---3--:R-:W-:-:S05]  /*1fe0*/  LOP3.LUT P1, RZ, R13, 0x7f, RZ, 0xc0, !PT ;  /* 0x0000007f0dff7812 */ /* 0x008fca000782c0ff */
[----:B------:R-:W2:Y:S01]  /*1ff0*/  @P2 LDC R7, c[0x0][0x44c] ;  /* 0x00011300ff072b82 */ /* 0x000ea20000000800 */
[----:B------:R-:W-:Y:S02]  /*2000*/  SHF.R.U32.HI R14, RZ, 0x7, R13 ;  /* 0x00000007ff0e7819 */ /* 0x000fe4000001160d */
[----:B------:R-:W-:-:S04]  /*2010*/  @P2 LOP3.LUT R17, R17, 0x100000, RZ, 0xfc, !PT ;  /* 0x0010000011112812 */ /* 0x000fc800078efcff */
[----:B------:R-:W-:Y:S01]  /*2020*/  LOP3.LUT R17, R17, 0xfff7ffff, RZ, 0xc0, !PT ;  /* 0xfff7ffff11117812 */ /* 0x000fe200078ec0ff */
[----:B------:R-:W3:Y:S03]  /*2030*/  @P2 LDC R12, c[0x0][0x450] ;  /* 0x00011400ff0c2b82 */ /* 0x000ee60000000800 */
[----:B------:R-:W-:Y:S01]  /*2040*/  @P1 LOP3.LUT R17, R17, 0x80000, RZ, 0xfc, !PT ;  /* 0x0008000011111812 */ /* 0x000fe200078efcff */
[----:B--2---:R-:W-:-:S04]  /*2050*/  @P2 IMAD.HI.U32 R7, R2, R7, RZ ;  /* 0x0000000702072227 */ /* 0x004fc800078e00ff */
[----:B------:R-:W-:Y:S01]  /*2060*/  IMAD.U32 R2, RZ, RZ, UR23 ;  /* 0x00000017ff027e24 */ /* 0x000fe2000f8e00ff */
[----:B---3--:R-:W-:-:S03]  /*2070*/  @P2 SHF.R.U32.HI R20, RZ, R12, R7 ;  /* 0x0000000cff142219 */ /* 0x008fc60000011607 */
[----:B------:R-:W-:Y:S01]  /*2080*/  @!P1 VIADD R2, R2, 0x22840 ;  /* 0x0002284002029836 */ /* 0x000fe20000000000 */
[----:B------:R-:W-:Y:S01]  /*2090*/  IADD3 R7, -R14, 0xb, RZ ;  /* 0x0000000b0e077810 */ /* 0x000fe20007ffe1ff */
[----:B------:R-:W-:-:S03]  /*20a0*/  IMAD R14, R152, -0x60, R16 ;  /* 0xffffffa0980e7824 */ /* 0x000fc600078e0210 */
[----:B------:R-:W-:Y:S01]  /*20b0*/  @!P1 PRMT R2, RZ, 0x654, R2 ;  /* 0x00000654ff029816 */ /* 0x000fe20000000002 */
[----:B------:R-:W-:Y:S01]  /*20c0*/  VIADD R15, R14, 0x61 ;  /* 0x000000610e0f7836 */ /* 0x000fe20000000000 */
[----:B------:R-:W-:Y:S02]  /*20d0*/  WARPGROUP.DEPBAR.LE gsb0, 0x0 ;  /* 0x00008000000079c5 */ /* 0x000fe40000010000 */
        /* <DEDUP_REMOVED lines=8> */
[----:B------:R-:W-:Y:S01]  /*2160*/  HGMMA.64x96x16.F32 R24, gdesc[UR12], R24, gsb0 ;  /* 0x016000000c1879f0 */ /* 0x000fe20008000818 */
[----:B------:R-:W-:Y:S02]  /*2170*/  ULDC.64 UR14, c[0x0][0x9e0] ;  /* 0x00027800000e7ab9 */ /* 0x000fe40000000a00 */
[----:B------:R-:W-:Y:S01]  /*2180*/  UISETP.GE.AND UP0, UPT, UR15, 0x1, UPT ;  /* 0x000000010f00788c */ /* 0x000fe2000bf06270 */
[----:B------:R-:W-:Y:S02]  /*2190*/  WARPGROUP.DEPBAR.LE gsb0, 0x0 ;  /* 0x00008000000079c5 */ /* 0x000fe40000010000 */
[----:B------:R-:W-:Y:S01]  /*21a0*/  FMUL.FTZ R12, R70, UR6 ;  /* 0x00000006460c7c20 */ /* 0x000fe20008410000 */
[----:B------:R-:W-:Y:S01]  /*21b0*/  FMUL.FTZ R24, R24, UR6 ;  /* 0x0000000618187c20 */ /* 0x000fe20008410000 */
[----:B------:R-:W2:Y:S01]  /*21c0*/  SHFL.IDX PT, R70, R20, RZ, 0x1c1f ;  /* 0x001c1fff14467589 */ /* 0x000ea200000e0000 */
[----:B------:R-:W-:Y:S01]  /*21d0*/  FMUL.FTZ R25, R25, UR6 ;  /* 0x0000000619197c20 */ /* 0x000fe20008410000 */
        /* <DEDUP_REMOVED lines=37> */
[----:B-1----:R-:W-:Y:S01]  /*2430*/  FMUL.FTZ R5, R67, UR6 ;  /* 0x0000000643057c20 */ /* 0x002fe20008410000 */
[----:B------:R-:W-:Y:S01]  /*2440*/  FMUL.FTZ R68, R68, UR6 ;  /* 0x0000000644447c20 */ /* 0x000fe20008410000 */
[----:B------:R-:W-:Y:S01]  /*2450*/  FMUL.FTZ R69, R69, UR6 ;  /* 0x0000000645457c20 */ /* 0x000fe20008410000 */
[----:B------:R-:W-:Y:S01]  /*2460*/  FMUL.FTZ R13, R71, UR6 ;  /* 0x00000006470d7c20 */ /* 0x000fe20008410000 */
[----:B------:R1:W-:Y:S06]  /*2470*/  BAR.ARV R7, 0x100 ;  /* 0x000400070000751d */ /* 0x0003ec0000002000 */
[----:B------:R3:W-:Y:S01]  /*2480*/  @!P1 SYNCS.ARRIVE.TRANS64.RED.A1T0 RZ, [R2+URZ], RZ ;  /* 0x000000ff02ff99a7 */ /* 0x0007e2000810043f */
[----:B------:R-:W-:Y:S01]  /*2490*/  PLOP3.LUT P1, PT, PT, PT, UP0, 0x40, 0x0 ;  /* 0x000000000000781c */ /* 0x000fe20003f2e808 */
[----:B------:R-:W0:Y:S01]  /*24a0*/  MUFU.TANH R24, R24 ;  /* 0x0000001800187308 */ /* 0x000e220000002400 */
[----:B------:R-:W-:Y:S01]  /*24b0*/  FMUL.FTZ R34, R34, UR6 ;  /* 0x0000000622227c20 */ /* 0x000fe20008410000 */
[----:B------:R-:W-:Y:S01]  /*24c0*/  FMUL.FTZ R35, R35, UR6 ;  /* 0x0000000623237c20 */ /* 0x000fe20008410000 */
[----:B------:R-:W-:Y:S01]  /*24d0*/  FMUL.FTZ R50, R50, UR6 ;  /* 0x0000000632327c20 */ /* 0x000fe20008410000 */
[----:B------:R-:W-:Y:S01]  /*24e0*/  FMUL.FTZ R51, R51, UR6 ;  /* 0x0000000633337c20 */ /* 0x000fe20008410000 */
[----:B------:R-:W-:-:S02]  /*24f0*/  IMAD R67, R152, R21, 0x60 ;  /* 0x0000006098437424 */ /* 0x000fc400078e0215 */
[----:B---3--:R-:W-:Y:S01]  /*2500*/  IMAD R2, R18, -0x2, R15 ;  /* 0xfffffffe12027824 */ /* 0x008fe200078e020f */
[----:B------:R-:W3:Y:S01]  /*2510*/  MUFU.TANH R25, R25 ;  /* 0x0000001900197308 */ /* 0x000ee20000002400 */
[----:B------:R-:W-:Y:S02]  /*2520*/  VIADD R15, R14, 0x60 ;  /* 0x000000600e0f7836 */ /* 0x000fe40000000000 */
[----:B----4-:R-:W-:Y:S02]  /*2530*/  IMAD.IADD R2, R2, 0x1, -R9 ;  /* 0x0000000102027824 */ /* 0x010fe400078e0a09 */
[C---:B------:R-:W-:Y:S02]  /*2540*/  IMAD R21, R18.reuse, -0x2, R15 ;  /* 0xfffffffe12157824 */ /* 0x040fe400078e020f */
[----:B------:R-:W-:Y:S01]  /*2550*/  IMAD R66, R18, -0x2, R67 ;  /* 0xfffffffe12427824 */ /* 0x000fe200078e0243 */
[----:B------:R-:W4:Y:S08]  /*2560*/  MUFU.TANH R4, R4 ;  /* 0x0000000400047308 */ /* 0x000f300000002400 */
[----:B------:R-:W0:Y:S08]  /*2570*/  MUFU.TANH R0, R0 ;  /* 0x0000000000007308 */ /* 0x000e300000002400 */
        /* <DEDUP_REMOVED lines=42> */
[----:B------:R5:W0:Y:S08]  /*2820*/  MUFU.TANH R34, R50 ;  /* 0x0000003200227308 */ /* 0x000a300000002400 */
[----:B------:R2:W0:Y:S01]  /*2830*/  MUFU.TANH R35, R51 ;  /* 0x0000003300237308 */ /* 0x0004220000002400 */
[----:B-----5:R-:W-:-:S02]  /*2840*/  VIADD R50, R2, UR14 ;  /* 0x0000000e02327c36 */ /* 0x020fc40008000000 */
[----:B--2---:R-:W-:-:S03]  /*2850*/  VIADD R51, R2, UR22 ;  /* 0x0000001602337c36 */ /* 0x004fc60008000000 */
[----:B------:R-:W-:Y:S01]  /*2860*/  VIADDMNMX R2, R70, R50, R21, PT ;  /* 0x0000003246027246 */ /* 0x000fe20003800115 */
[----:B------:R-:W-:Y:S01]  /*2870*/  IMAD.IADD R14, R51, 0x1, R70 ;  /* 0x00000001330e7824 */ /* 0x000fe200078e0246 */
[----:B-1-34-:R-:W-:Y:S06]  /*2880*/  @P1 BRA `(.L_x_1763) ;  /* 0x0000000000541947 */ /* 0x01afec0003800000 */
[----:B------:R-:W-:Y:S01]  /*2890*/  IADD3 R15, R16, -R9, R70 ;  /* 0x80000009100f7210 */ /* 0x000fe20007ffe046 */
[----:B------:R-:W-:Y:S03]  /*28a0*/  BSSY B0, `(.L_x_1764) ;  /* 0x0000010000007945 */ /* 0x000fe60003800000 */
[----:B------:R-:W-:-:S13]  /*28b0*/  ISETP.GT.AND P1, PT, R15, -0x1, PT ;  /* 0xffffffff0f00780c */ /* 0x000fda0003f24270 */
[----:B------:R-:W-:Y:S05]  /*28c0*/  @P1 BRA `(.L_x_1765) ;  /* 0x0000000000201947 */ /* 0x000fea0003800000 */
[----:B------:R-:W-:Y:S01]  /*28d0*/  UISETP.NE.AND UP1, UPT, UR15, 0x1, UPT ;  /* 0x000000010f00788c */ /* 0x000fe2000bf25270 */
[----:B------:R-:W-:-:S05]  /*28e0*/  LOP3.LUT R15, RZ, R15, RZ, 0x33, !PT ;  /* 0x0000000fff0f7212 */ /* 0x000fca00078e33ff */
[----:B------:R-:W-:-:S05]  /*28f0*/  PLOP3.LUT P1, PT, PT, PT, UP1, 0x80, 0x0 ;  /* 0x000000000000781c */ /* 0x000fca0003f2f018 */
[----:B------:R-:W-:-:S08]  /*2900*/  @UP1 ULDC.64 UR6, c[0x0][0x9e8] ;  /* 0x00027a0000061ab9 */ /* 0x000fd00000000a00 */
[----:B------:R-:W-:-:S05]  /*2910*/  @P1 IMAD.HI.U32 R70, R15, UR6, RZ ;  /* 0x000000060f461c27 */ /* 0x000fca000f8e00ff */
[----:B------:R-:W-:-:S04]  /*2920*/  @P1 SHF.R.U32.HI R15, RZ, UR7, R70 ;  /* 0x00000007ff0f1c19 */ /* 0x000fc80008011646 */
[----:B------:R-:W-:Y:S01]  /*2930*/  LOP3.LUT R15, RZ, R15, RZ, 0x33, !PT ;  /* 0x0000000fff0f7212 */ /* 0x000fe200078e33ff */
[----:B------:R-:W-:Y:S06]  /*2940*/  BRA `(.L_x_1766) ;  /* 0x0000000000147947 */ /* 0x000fec0003800000 */
.L_x_1765:
[----:B------:R-:W-:-:S06]  /*2950*/  UISETP.NE.AND UP1, UPT, UR15, 0x1, UPT ;  /* 0x000000010f00788c */ /* 0x000fcc000bf25270 */
[----:B------:R-:W-:-:S05]  /*2960*/  PLOP3.LUT P1, PT, PT, PT, UP1, 0x80, 0x0 ;  /* 0x000000000000781c */ /* 0x000fca0003f2f018 */
[----:B------:R-:W-:-:S08]  /*2970*/  @UP1 ULDC.64 UR6, c[0x0][0x9e8] ;  /* 0x00027a0000061ab9 */ /* 0x000fd00000000a00 */
[----:B------:R-:W-:-:S05]  /*2980*/  @P1 IMAD.HI.U32 R70, R15, UR6, RZ ;  /* 0x000000060f461c27 */ /* 0x000fca000f8e00ff */
[----:B------:R-:W-:-:S07]  /*2990*/  @P1 SHF.R.U32.HI R15, RZ, UR7, R70 ;  /* 0x00000007ff0f1c19 */ /* 0x000fce0008011646 */
.L_x_1766:
[----:B------:R-:W-:Y:S05]  /*29a0*/  BSYNC B0 ;  /* 0x0000000000007941 */ /* 0x000fea0003800000 */
.L_x_1764:
[----:B------:R-:W-:-:S05]  /*29b0*/  IMAD R15, R15, UR15, R66 ;  /* 0x0000000f0f0f7c24 */ /* 0x000fca000f8e0242 */
[----:B------:R-:W-:Y:S02]  /*29c0*/  VIMNMX R14, R14, R15, !PT ;  /* 0x0000000f0e0e7248 */ /* 0x000fe40007fe0100 */
[----:B------:R-:W-:-:S07]  /*29d0*/  VIADDMNMX R2, R15, UR15, R2, PT ;  /* 0x0000000f0f027c46 */ /* 0x000fce000b800102 */
.L_x_1763:
[C---:B------:R-:W-:Y:S02]  /*29e0*/  ISETP.GE.AND P6, PT, R67.reuse, 0x9, PT ;  /* 0x000000094300780c */ /* 0x040fe40003fc6270 */
[C---:B------:R-:W-:Y:S02]  /*29f0*/  ISETP.GE.AND P1, PT, R67.reuse, 0x2, PT ;  /* 0x000000024300780c */ /* 0x040fe40003f26270 */
[C---:B------:R-:W-:Y:S02]  /*2a00*/  ISETP.GT.AND P2, PT, R14.reuse, 0x8, !P6 ;  /* 0x000000080e00780c */ /* 0x040fe40007744270 */
[----:B------:R-:W-:Y:S02]  /*2a10*/  ISETP.GT.AND P3, PT, R14, 0x1, !P1 ;  /* 0x000000010e00780c */ /* 0x000fe40004f64270 */
[----:B------:R-:W-:Y:S02]  /*2a20*/  ISETP.LT.OR P2, PT, R2, 0x9, P2 ;  /* 0x000000090200780c */ /* 0x000fe40001741670 */
[----:B------:R-:W-:-:S02]  /*2a30*/  ISETP.GE.AND P4, PT, R67, 0xa, PT ;  /* 0x0000000a4300780c */ /* 0x000fc40003f86270 */
[----:B0-----:R-:W-:Y:S02]  /*2a40*/  FSEL R72, R28, -INF , !P2 ;  /* 0xff8000001c487808 */ /* 0x001fe40005000000 */
[----:B------:R-:W-:Y:S02]  /*2a50*/  ISETP.LT.OR P3, PT, R2, 0x2, P3 ;  /* 0x000000020200780c */ /* 0x000fe40001f61670 */
[----:B------:R-:W-:Y:S02]  /*2a60*/  ISETP.GT.AND P2, PT, R14, 0x9, !P4 ;  /* 0x000000090e00780c */ /* 0x000fe40006744270 */
[----:B------:R-:W-:Y:S02]  /*2a70*/  FSEL R70, R25, -INF , !P3 ;  /* 0xff80000019467808 */ /* 0x000fe40005800000 */
[----:B------:R-:W-:Y:S02]  /*2a80*/  ISETP.LT.OR P2, PT, R2, 0xa, P2 ;  /* 0x0000000a0200780c */ /* 0x000fe40001741670 */
[----:B------:R-:W-:-:S02]  /*2a90*/  ISETP.GE.AND P3, PT, R67, 0x11, PT ;  /* 0x000000114300780c */ /* 0x000fc40003f66270 */
[----:B------:R-:W-:Y:S02]  /*2aa0*/  FSEL R74, R29, -INF , !P2 ;  /* 0xff8000001d4a7808 */ /* 0x000fe40005000000 */
[----:B------:R-:W-:Y:S02]  /*2ab0*/  ISETP.GT.AND P2, PT, R14, 0x10, !P3 ;  /* 0x000000100e00780c */ /* 0x000fe40005f44270 */
[----:B------:R-:W-:Y:S02]  /*2ac0*/  P2R R28, PR, RZ, 0x8 ;  /* 0x00000008ff1c7803 */ /* 0x000fe40000000000 */
[----:B------:R-:W-:Y:S02]  /*2ad0*/  ISETP.LT.OR P2, PT, R2, 0x11, P2 ;  /* 0x000000110200780c */ /* 0x000fe40001741670 */
[----:B------:R-:W-:Y:S02]  /*2ae0*/  ISETP.GE.AND P3, PT, R67, 0x12, PT ;  /* 0x000000124300780c */ /* 0x000fe40003f66270 */
[----:B------:R-:W-:-:S02]  /*2af0*/  FSEL R76, R32, -INF , !P2 ;  /* 0xff800000204c7808 */ /* 0x000fc40005000000 */
[----:B------:R-:W-:Y:S02]  /*2b00*/  ISETP.GT.AND P2, PT, R14, 0x11, !P3 ;  /* 0x000000110e00780c */ /* 0x000fe40005f44270 */
[----:B------:R-:W-:Y:S02]  /*2b10*/  P2R R29, PR, RZ, 0x8 ;  /* 0x00000008ff1d7803 */ /* 0x000fe40000000000 */
[----:B------:R-:W-:Y:S02]  /*2b20*/  ISETP.LT.OR P2, PT, R2, 0x12, P2 ;  /* 0x000000120200780c */ /* 0x000fe40001741670 */
[----:B------:R-:W-:Y:S02]  /*2b30*/  ISETP.GE.AND P3, PT, R67, 0x19, PT ;  /* 0x000000194300780c */ /* 0x000fe40003f66270 */
[----:B------:R-:W-:Y:S02]  /*2b40*/  FSEL R78, R33, -INF , !P2 ;  /* 0xff800000214e7808 */ /* 0x000fe40005000000 */
[----:B------:R-:W-:-:S02]  /*2b50*/  ISETP.GT.AND P2, PT, R14, 0x18, !P3 ;  /* 0x000000180e00780c */ /* 0x000fc40005f44270 */
[----:B------:R-:W-:Y:S02]  /*2b60*/  P2R R32, PR, RZ, 0x8 ;  /* 0x00000008ff207803 */ /* 0x000fe40000000000 */
[----:B------:R-:W-:Y:S02]  /*2b70*/  ISETP.LT.OR P2, PT, R2, 0x19, P2 ;  /* 0x000000190200780c */ /* 0x000fe40001741670 */
[----:B------:R-:W-:Y:S02]  /*2b80*/  ISETP.GE.AND P3, PT, R67, 0x1a, PT ;  /* 0x0000001a4300780c */ /* 0x000fe40003f66270 */
[----:B------:R-:W-:Y:S02]  /*2b90*/  FSEL R80, R36, -INF , !P2 ;  /* 0xff80000024507808 */ /* 0x000fe40005000000 */
[----:B------:R-:W-:Y:S02]  /*2ba0*/  ISETP.GT.AND P2, PT, R14, 0x19, !P3 ;  /* 0x000000190e00780c */ /* 0x000fe40005f44270 */
[----:B------:R-:W-:-:S02]  /*2bb0*/  P2R R33, PR, RZ, 0x8 ;  /* 0x00000008ff217803 */ /* 0x000fc40000000000 */
[----:B------:R-:W-:Y:S02]  /*2bc0*/  ISETP.LT.OR P2, PT, R2, 0x1a, P2 ;  /* 0x0000001a0200780c */ /* 0x000fe40001741670 */
[----:B------:R-:W-:Y:S02]  /*2bd0*/  ISETP.GE.AND P3, PT, R67, 0x21, PT ;  /* 0x000000214300780c */ /* 0x000fe40003f66270 */
[----:B------:R-:W-:Y:S02]  /*2be0*/  FSEL R82, R37, -INF , !P2 ;  /* 0xff80000025527808 */ /* 0x000fe40005000000 */
[----:B------:R-:W-:Y:S02]  /*2bf0*/  ISETP.GT.AND P2, PT, R14, 0x20, !P3 ;  /* 0x000000200e00780c */ /* 0x000fe40005f44270 */
[----:B------:R-:W-:Y:S02]  /*2c00*/  P2R R36, PR, RZ, 0x8 ;  /* 0x00000008ff247803 */ /* 0x000fe40000000000 */
[----:B------:R-:W-:-:S02]  /*2c10*/  ISETP.LT.OR P2, PT, R2, 0x21, P2 ;  /* 0x000000210200780c */ /* 0x000fc40001741670 */
[C---:B------:R-:W-:Y:S02]  /*2c20*/  ISETP.GE.AND P3, PT, R67.reuse, 0x22, PT ;  /* 0x000000224300780c */ /* 0x040fe40003f66270 */
[----:B------:R-:W-:Y:S02]  /*2c30*/  FSEL R84, R40, -INF , !P2 ;  /* 0xff80000028547808 */ /* 0x000fe40005000000 */
[----:B------:R-:W-:Y:S02]  /*2c40*/  ISETP.GT.AND P2, PT, R14, 0x21, !P3 ;  /* 0x000000210e00780c */ /* 0x000fe40005f44270 */
[----:B------:R-:W-:Y:S02]  /*2c50*/  P2R R37, PR, RZ, 0x8 ;  /* 0x00000008ff257803 */ /* 0x000fe40000000000 */
        /* <DEDUP_REMOVED lines=56> */
[----:B------:R-:W-:Y:S02]  /*2fe0*/  P2R R25, PR, RZ, 0x10 ;  /* 0x00000010ff197803 */ /* 0x000fe40000000000 */
[----:B------:R-:W-:Y:S02]  /*2ff0*/  FSEL R64, R64, -INF , !P2 ;  /* 0xff80000040407808 */ /* 0x000fe40005000000 */
[C---:B------:R-:W-:Y:S02]  /*3000*/  ISETP.GE.AND P2, PT, R67.reuse, 0x52, PT ;  /* 0x000000524300780c */ /* 0x040fe40003f46270 */
[----:B------:R-:W-:Y:S02]  /*3010*/  ISETP.GE.AND P5, PT, R67, 0x1, PT ;  /* 0x000000014300780c */ /* 0x000fe40003fa6270 */
[----:B------:R-:W-:-:S04]  /*3020*/  ISETP.GT.AND P3, PT, R14, 0x51, !P2 ;  /* 0x000000510e00780c */ /* 0x000fc80005764270 */
[----:B------:R-:W-:-:S04]  /*3030*/  ISETP.LT.OR P3, PT, R2, 0x52, P3 ;  /* 0x000000520200780c */ /* 0x000fc80001f61670 */
[----:B------:R-:W-:Y:S02]  /*3040*/  FSEL R106, R65, -INF , !P3 ;  /* 0xff800000416a7808 */ /* 0x000fe40005800000 */
[----:B------:R-:W-:-:S04]  /*3050*/  ISETP.GE.AND P3, PT, R67, 0x59, PT ;  /* 0x000000594300780c */ /* 0x000fc80003f66270 */
[----:B------:R-:W-:-:S04]  /*3060*/  ISETP.GT.AND P4, PT, R14, 0x58, !P3 ;  /* 0x000000580e00780c */ /* 0x000fc80005f84270 */
[----:B------:R-:W-:-:S04]  /*3070*/  ISETP.LT.OR P4, PT, R2, 0x59, P4 ;  /* 0x000000590200780c */ /* 0x000fc80002781670 */
[----:B------:R-:W-:Y:S02]  /*3080*/  FSEL R68, R68, -INF , !P4 ;  /* 0xff80000044447808 */ /* 0x000fe40006000000 */
[----:B------:R-:W-:-:S04]  /*3090*/  ISETP.GT.AND P4, PT, R14, RZ, !P5 ;  /* 0x000000ff0e00720c */ /* 0x000fc80006f84270 */
[----:B------:R-:W-:-:S04]  /*30a0*/  ISETP.LT.OR P4, PT, R2, 0x1, P4 ;  /* 0x000000010200780c */ /* 0x000fc80002781670 */
[----:B------:R-:W-:Y:S02]  /*30b0*/  FSEL R44, R24, -INF , !P4 ;  /* 0xff800000182c7808 */ /* 0x000fe40006000000 */
[----:B------:R-:W-:-:S04]  /*30c0*/  ISETP.GE.AND P4, PT, R67, 0x5a, PT ;  /* 0x0000005a4300780c */ /* 0x000fc80003f86270 */
[----:B------:R-:W-:Y:S02]  /*30d0*/  P2R R65, PR, RZ, 0x10 ;  /* 0x00000010ff417803 */ /* 0x000fe40000000000 */
[----:B------:R-:W-:-:S04]  /*30e0*/  ISETP.GT.AND P4, PT, R14, 0x59, !P4 ;  /* 0x000000590e00780c */ /* 0x000fc80006784270 */
[----:B------:R-:W-:Y:S02]  /*30f0*/  ISETP.LT.OR P4, PT, R2, 0x5a, P4 ;  /* 0x0000005a0200780c */ /* 0x000fe40002781670 */
[----:B------:R-:W0:Y:S02]  /*3100*/  SHFL.IDX PT, R2, R20, 0x1, 0x1c1f ;  /* 0x003c1f0014027f89 */ /* 0x000e2400000e0000 */
[----:B------:R-:W-:Y:S02]  /*3110*/  FSEL R108, R69, -INF , !P4 ;  /* 0xff800000456c7808 */ /* 0x000fe40006000000 */
[----:B------:R-:W-:Y:S02]  /*3120*/  PLOP3.LUT P4, PT, PT, PT, UP0, 0x40, 0x0 ;  /* 0x000000000000781c */ /* 0x000fe40003f8e808 */
[----:B0-----:R-:W-:Y:S01]  /*3130*/  VIADDMNMX R14, R2, R50, R21, PT ;  /* 0x00000032020e7246 */ /* 0x001fe20003800115 */
[----:B------:R-:W-:-:S10]  /*3140*/  IMAD.IADD R15, R51, 0x1, R2 ;  /* 0x00000001330f7824 */ /* 0x000fd400078e0202 */
[----:B------:R-:W-:Y:S05]  /*3150*/  @P4 BRA `(.L_x_1767) ;  /* 0x00000000005c4947 */ /* 0x000fea0003800000 */
        /* <DEDUP_REMOVED lines=8> */
[----:B------:R-:W-:Y:S01]  /*31e0*/  @P4 IMAD.HI.U32 R20, R2, UR6, RZ ;  /* 0x0000000602144c27 */ /* 0x000fe2000f8e00ff */
[----:B------:R-:W-:-:S13]  /*31f0*/  PLOP3.LUT P4, PT, PT, PT, UP1, 0x80, 0x0 ;  /* 0x000000000000781c */ /* 0x000fda0003f8f018 */
[----:B------:R-:W-:-:S04]  /*3200*/  @P4 SHF.R.U32.HI R2, RZ, UR7, R20 ;  /* 0x00000007ff024c19 */ /* 0x000fc80008011614 */
[----:B------:R-:W-:Y:S01]  /*3210*/  LOP3.LUT R2, RZ, R2, RZ, 0x33, !PT ;  /* 0x00000002ff027212 */ /* 0x000fe200078e33ff */
[----:B------:R-:W-:Y:S06]  /*3220*/  BRA `(.L_x_1770) ;  /* 0x0000000000187947 */ /* 0x000fec0003800000 */
.L_x_1769:
[----:B------:R-:W-:-:S06]  /*3230*/  UISETP.NE.AND UP1, UPT, UR15, 0x1, UPT ;  /* 0x000000010f00788c */ /* 0x000fcc000bf25270 */
[----:B------:R-:W-:-:S05]  /*3240*/  PLOP3.LUT P4, PT, PT, PT, UP1, 0x80, 0x0 ;  /* 0x000000000000781c */ /* 0x000fca0003f8f018 */
[----:B------:R-:W-:-:S08]  /*3250*/  @UP1 ULDC.64 UR6, c[0x0][0x9e8] ;  /* 0x00027a0000061ab9 */ /* 0x000fd00000000a00 */
[----:B------:R-:W-:Y:S01]  /*3260*/  @P4 IMAD.HI.U32 R20, R2, UR6, RZ ;  /* 0x0000000602144c27 */ /* 0x000fe2000f8e00ff */
[----:B------:R-:W-:-:S13]  /*3270*/  PLOP3.LUT P4, PT, PT, PT, UP1, 0x80, 0x0 ;  /* 0x000000000000781c */ /* 0x000fda0003f8f018 */
[----:B------:R-:W-:-:S07]  /*3280*/  @P4 SHF.R.U32.HI R2, RZ, UR7, R20 ;  /* 0x00000007ff024c19 */ /* 0x000fce0008011614 */
.L_x_1770:
[----:B------:R-:W-:Y:S05]  /*3290*/  BSYNC B0 ;  /* 0x0000000000007941 */ /* 0x000fea0003800000 */
.L_x_1768:
[----:B------:R-:W-:-:S05]  /*32a0*/  IMAD R2, R2, UR15, R66 ;  /* 0x0000000f02027c24 */ /* 0x000fca000f8e0242 */
[----:B------:R-:W-:Y:S02]  /*32b0*/  VIMNMX R15, R15, R2, !PT ;  /* 0x000000020f0f7248 */ /* 0x000fe40007fe0100 */
[----:B------:R-:W-:-:S07]  /*32c0*/  VIADDMNMX R14, R2, UR15, R14, PT ;  /* 0x0000000f020e7c46 */ /* 0x000fce000b80010e */
.L_x_1767:
[C---:B------:R-:W-:Y:S01]  /*32d0*/  ISETP.GT.AND P1, PT, R15.reuse, 0x1, !P1 ;  /* 0x000000010f00780c */ /* 0x040fe20004f24270 */
[----:B------:R-:W-:Y:S01]  /*32e0*/  ULDC UR10, c[0x0][0x988] ;  /* 0x00026200000a7ab9 */ /* 0x000fe20000000800 */
[----:B------:R-:W-:Y:S02]  /*32f0*/  ISETP.GT.AND P5, PT, R15, RZ, !P5 ;  /* 0x000000ff0f00720c */ /* 0x000fe40006fa4270 */
[C---:B------:R-:W-:Y:S02]  /*3300*/  ISETP.LT.OR P1, PT, R14.reuse, 0x2, P1 ;  /* 0x000000020e00780c */ /* 0x040fe40000f21670 */
[----:B------:R-:W-:Y:S02]  /*3310*/  ISETP.LT.OR P5, PT, R14, 0x1, P5 ;  /* 0x000000010e00780c */ /* 0x000fe40002fa1670 */
[----:B------:R-:W-:Y:S02]  /*3320*/  FSEL R21, R0, -INF , !P1 ;  /* 0xff80000000157808 */ /* 0x000fe40004800000 */
[----:B------:R-:W-:-:S02]  /*3330*/  ISETP.NE.AND P1, PT, R25, RZ, PT ;  /* 0x000000ff1900720c */ /* 0x000fc40003f25270 */
[C---:B------:R-:W-:Y:S02]  /*3340*/  ISETP.GT.AND P6, PT, R15.reuse, 0x8, !P6 ;  /* 0x000000080f00780c */ /* 0x040fe400077c4270 */
[----:B------:R-:W-:Y:S02]  /*3350*/  ISETP.GT.AND P1, PT, R15, 0x9, !P1 ;  /* 0x000000090f00780c */ /* 0x000fe40004f24270 */
[----:B------:R-:W-:Y:S02]  /*3360*/  FSEL R20, R4, -INF , !P5 ;  /* 0xff80000004147808 */ /* 0x000fe40006800000 */
[----:B------:R-:W-:Y:S02]  /*3370*/  ISETP.LT.OR P1, PT, R14, 0xa, P1 ;  /* 0x0000000a0e00780c */ /* 0x000fe40000f21670 */
[----:B------:R-:W-:Y:S02]  /*3380*/  FMNMX.FTZ R4, R44, R70, !PT ;  /* 0x000000462c047209 */ /* 0x000fe40007810000 */
[----:B------:R-:W-:-:S02]  /*3390*/  FSEL R25, R31, -INF , !P1 ;  /* 0xff8000001f197808 */ /* 0x000fc40004800000 */
[----:B------:R-:W-:Y:S02]  /*33a0*/  ISETP.NE.AND P1, PT, R28, RZ, PT ;  /* 0x000000ff1c00720c */ /* 0x000fe40003f25270 */
[----:B------:R-:W-:Y:S02]  /*33b0*/  ISETP.LT.OR P6, PT, R14, 0x9, P6 ;  /* 0x000000090e00780c */ /* 0x000fe400037c1670 */
[----:B------:R-:W-:Y:S02]  /*33c0*/  ISETP.GT.AND P1, PT, R15, 0x10, !P1 ;  /* 0x000000100f00780c */ /* 0x000fe40004f24270 */
[----:B------:R-:W-:Y:S02]  /*33d0*/  FMNMX.FTZ R4, R72, R4, !PT ;  /* 0x0000000448047209 */ /* 0x000fe40007810000 */
[----:B------:R-:W-:Y:S02]  /*33e0*/  ISETP.LT.OR P1, PT, R14, 0x11, P1 ;  /* 0x000000110e00780c */ /* 0x000fe40000f21670 */
[----:B------:R-:W-:-:S02]  /*33f0*/  FSEL R24, R30, -INF , !P6 ;  /* 0xff8000001e187808 */ /* 0x000fc40007000000 */
[----:B------:R-:W-:Y:S02]  /*3400*/  FSEL R26, R26, -INF , !P1 ;  /* 0xff8000001a1a7808 */ /* 0x000fe40004800000 */
[----:B------:R-:W-:Y:S02]  /*3410*/  ISETP.NE.AND P1, PT, R29, RZ, PT ;  /* 0x000000ff1d00720c */ /* 0x000fe40003f25270 */
[----:B------:R-:W-:Y:S02]  /*3420*/  ISETP.NE.AND P6, PT, R32, RZ, PT ;  /* 0x000000ff2000720c */ /* 0x000fe40003fc5270 */
[----:B------:R-:W-:Y:S02]  /*3430*/  ISETP.GT.AND P1, PT, R15, 0x11, !P1 ;  /* 0x000000110f00780c */ /* 0x000fe40004f24270 */
[----:B------:R-:W-:Y:S02]  /*3440*/  FMNMX.FTZ R4, R74, R4, !PT ;  /* 0x000000044a047209 */ /* 0x000fe40007810000 */
[----:B------:R-:W-:-:S02]  /*3450*/  ISETP.LT.OR P1, PT, R14, 0x12, P1 ;  /* 0x000000120e00780c */ /* 0x000fc40000f21670 */
[----:B------:R-:W-:Y:S02]  /*3460*/  FMNMX.FTZ R4, R76, R4, !PT ;  /* 0x000000044c047209 */ /* 0x000fe40007810000 */
[----:B------:R-:W-:Y:S02]  /*3470*/  FSEL R27, R27, -INF , !P1 ;  /* 0xff8000001b1b7808 */ /* 0x000fe40004800000 */
[----:B------:R-:W-:Y:S02]  /*3480*/  ISETP.GT.AND P1, PT, R15, 0x18, !P6 ;  /* 0x000000180f00780c */ /* 0x000fe40007724270 */
[----:B------:R-:W-:Y:S02]  /*3490*/  ISETP.NE.AND P4, PT, R33, RZ, PT ;  /* 0x000000ff2100720c */ /* 0x000fe40003f85270 */
[----:B------:R-:W-:Y:S02]  /*34a0*/  ISETP.LT.OR P1, PT, R14, 0x19, P1 ;  /* 0x000000190e00780c */ /* 0x000fe40000f21670 */
[----:B------:R-:W-:-:S02]  /*34b0*/  FMNMX.FTZ R4, R78, R4, !PT ;  /* 0x000000044e047209 */ /* 0x000fc40007810000 */
[----:B------:R-:W-:Y:S02]  /*34c0*/  FSEL R28, R38, -INF , !P1 ;  /* 0xff800000261c7808 */ /* 0x000fe40004800000 */
[----:B------:R-:W-:Y:S02]  /*34d0*/  ISETP.GT.AND P1, PT, R15, 0x19, !P4 ;  /* 0x000000190f00780c */ /* 0x000fe40006724270 */
[----:B------:R-:W-:Y:S02]  /*34e0*/  FMNMX.FTZ R4, R80, R4, !PT ;  /* 0x0000000450047209 */ /* 0x000fe40007810000 */
[----:B------:R-:W-:Y:S02]  /*34f0*/  ISETP.LT.OR P1, PT, R14, 0x1a, P1 ;  /* 0x0000001a0e00780c */ /* 0x000fe40000f21670 */
[----:B------:R-:W-:Y:S02]  /*3500*/  FMNMX.FTZ R4, R82, R4, !PT ;  /* 0x0000000452047209 */ /* 0x000fe40007810000 */
[----:B------:R-:W-:-:S02]  /*3510*/  FSEL R29, R39, -INF , !P1 ;  /* 0xff800000271d7808 */ /* 0x000fc40004800000 */
[----:B------:R-:W-:Y:S02]  /*3520*/  FMNMX.FTZ R4, R84, R4, !PT ;  /* 0x0000000454047209 */ /* 0x000fe40007810000 */
[----:B------:R-:W-:Y:S02]  /*3530*/  ISETP.NE.AND P1, PT, R36, RZ, PT ;  /* 0x000000ff2400720c */ /* 0x000fe40003f25270 */
[----:B------:R-:W-:Y:S02]  /*3540*/  FMNMX.FTZ R4, R86, R4, !PT ;  /* 0x0000000456047209 */ /* 0x000fe40007810000 */
[----:B------:R-:W-:Y:S02]  /*3550*/  ISETP.GT.AND P1, PT, R15, 0x20, !P1 ;  /* 0x000000200f00780c */ /* 0x000fe40004f24270 */
[----:B------:R-:W-:Y:S02]  /*3560*/  FMNMX.FTZ R4, R88, R4, !PT ;  /* 0x0000000458047209 */ /* 0x000fe40007810000 */
[----:B------:R-:W-:-:S02]  /*3570*/  ISETP.LT.OR P1, PT, R14, 0x21, P1 ;  /* 0x000000210e00780c */ /* 0x000fc40000f21670 */
[----:B------:R-:W-:Y:S02]  /*3580*/  FMNMX.FTZ R4, R90, R4, !PT ;  /* 0x000000045a047209 */ /* 0x000fe40007810000 */
[----:B------:R-:W-:Y:S02]  /*3590*/  FSEL R30, R42, -INF , !P1 ;  /* 0xff8000002a1e7808 */ /* 0x000fe40004800000 */
[----:B------:R-:W-:Y:S02]  /*35a0*/  ISETP.NE.AND P1, PT, R37, RZ, PT ;  /* 0x000000ff2500720c */ /* 0x000fe40003f25270 */
[----:B------:R-:W-:Y:S02]  /*35b0*/  FMNMX.FTZ R4, R92, R4, !PT ;  /* 0x000000045c047209 */ /* 0x000fe40007810000 */
[----:B------:R-:W-:Y:S02]  /*35c0*/  ISETP.GT.AND P1, PT, R15, 0x21, !P1 ;  /* 0x000000210f00780c */ /* 0x000fe40004f24270 */
[----:B------:R-:W-:-:S02]  /*35d0*/  FMNMX.FTZ R4, R94, R4, !PT ;  /* 0x000000045e047209 */ /* 0x000fc40007810000 */
[----:B------:R-:W-:Y:S02]  /*35e0*/  ISETP.LT.OR P1, PT, R14, 0x22, P1 ;  /* 0x000000220e00780c */ /* 0x000fe40000f21670 */
[----:B------:R-:W-:Y:S02]  /*35f0*/  FMNMX.FTZ R4, R96, R4, !PT ;  /* 0x0000000460047209 */ /* 0x000fe40007810000 */
[----:B------:R-:W-:Y:S02]  /*3600*/  FSEL R31, R43, -INF , !P1 ;  /* 0xff8000002b1f7808 */ /* 0x000fe40004800000 */
[----:B------:R-:W-:Y:S02]  /*3610*/  ISETP.NE.AND P1, PT, R40, RZ, PT ;  /* 0x000000ff2800720c */ /* 0x000fe40003f25270 */
[----:B------:R-:W-:Y:S02]  /*3620*/  FMNMX.FTZ R4, R98, R4, !PT ;  /* 0x0000000462047209 */ /* 0x000fe40007810000 */
[----:B------:R-:W-:-:S02]  /*3630*/  ISETP.GT.AND P1, PT, R15, 0x28, !P1 ;  /* 0x000000280f00780c */ /* 0x000fc40004f24270 */
[----:B------:R-:W-:Y:S02]  /*3640*/  FMNMX.FTZ R4, R100, R4, !PT ;  /* 0x0000000464047209 */ /* 0x000fe40007810000 */
[----:B------:R-:W-:Y:S02]  /*3650*/  ISETP.LT.OR P1, PT, R14, 0x29, P1 ;  /* 0x000000290e00780c */ /* 0x000fe40000f21670 */
[----:B------:R-:W-:Y:S02]  /*3660*/  FMNMX.FTZ R4, R102, R4, !PT ;  /* 0x0000000466047209 */ /* 0x000fe40007810000 */
[----:B------:R-:W-:Y:S02]  /*3670*/  FSEL R32, R46, -INF , !P1 ;  /* 0xff8000002e207808 */ /* 0x000fe40004800000 */
[----:B------:R-:W-:Y:S02]  /*3680*/  ISETP.NE.AND P1, PT, R41, RZ, PT ;  /* 0x000000ff2900720c */ /* 0x000fe40003f25270 */
[----:B------:R-:W-:-:S02]  /*3690*/  FMNMX.FTZ R4, R60, R4, !PT ;  /* 0x000000043c047209 */ /* 0x000fc40007810000 */
[----:B------:R-:W-:Y:S02]  /*36a0*/  ISETP.GT.AND P1, PT, R15, 0x29, !P1 ;  /* 0x000000290f00780c */ /* 0x000fe40004f24270 */
[----:B------:R-:W-:Y:S02]  /*36b0*/  FMNMX.FTZ R4, R104, R4, !PT ;  /* 0x0000000468047209 */ /* 0x000fe40007810000 */
[----:B------:R-:W-:Y:S02]  /*36c0*/  ISETP.LT.OR P1, PT, R14, 0x2a, P1 ;  /* 0x0000002a0e00780c */ /* 0x000fe40000f21670 */
[----:B------:R-:W-:Y:S02]  /*36d0*/  FMNMX.FTZ R4, R64, R4, !PT ;  /* 0x0000000440047209 */ /* 0x000fe40007810000 */
[----:B------:R-:W-:Y:S02]  /*36e0*/  FSEL R33, R47, -INF , !P1 ;  /* 0xff8000002f217808 */ /* 0x000fe40004800000 */
[----:B------:R-:W-:-:S02]  /*36f0*/  FMNMX.FTZ R4, R106, R4, !PT ;  /* 0x000000046a047209 */ /* 0x000fc40007810000 */
[----:B------:R-:W-:Y:S02]  /*3700*/  ISETP.NE.AND P1, PT, R45, RZ, PT ;  /* 0x000000ff2d00720c */ /* 0x000fe40003f25270 */
[----:B------:R-:W-:Y:S02]  /*3710*/  FMNMX.FTZ R4, R68, R4, !PT ;  /* 0x0000000444047209 */ /* 0x000fe40007810000 */
[----:B------:R-:W-:Y:S02]  /*3720*/  ISETP.GT.AND P1, PT, R15, 0x30, !P1 ;  /* 0x000000300f00780c */ /* 0x000fe40004f24270 */
[----:B------:R-:W-:Y:S02]  /*3730*/  FMNMX.FTZ R40, R108, R4, !PT ;  /* 0x000000046c287209 */ /* 0x000fe40007810000 */
[----:B------:R-:W-:Y:S02]  /*3740*/  ISETP.LT.OR P1, PT, R14, 0x31, P1 ;  /* 0x000000310e00780c */ /* 0x000fe40000f21670 */
[----:B------:R-:W-:Y:S01]  /*3750*/  FMNMX.FTZ R41, R20, R21, !PT ;  /* 0x0000001514297209 */ /* 0x000fe20007810000 */
[----:B------:R-:W0:Y:S01]  /*3760*/  SHFL.BFLY PT, R39, R40, 0x2, 0x1f ;  /* 0x0c401f0028277f89 */ /* 0x000e2200000e0000 */
[----:B------:R-:W-:-:S02]  /*3770*/  FSEL R34, R34, -INF , !P1 ;  /* 0xff80000022227808 */ /* 0x000fc40004800000 */
[----:B------:R-:W-:Y:S02]  /*3780*/  ISETP.NE.AND P1, PT, R48, RZ, PT ;  /* 0x000000ff3000720c */ /* 0x000fe40003f25270 */
[----:B------:R-:W-:Y:S02]  /*3790*/  ISETP.NE.AND P6, PT, R56, RZ, PT ;  /* 0x000000ff3800720c */ /* 0x000fe40003fc5270 */
[----:B------:R-:W-:Y:S02]  /*37a0*/  ISETP.GT.AND P1, PT, R15, 0x31, !P1 ;  /* 0x000000310f00780c */ /* 0x000fe40004f24270 */
[----:B------:R-:W-:Y:S02]  /*37b0*/  ISETP.NE.AND P4, PT, R57, RZ, PT ;  /* 0x000000ff3900720c */ /* 0x000fe40003f85270 */
[----:B------:R-:W-:Y:S02]  /*37c0*/  ISETP.LT.OR P1, PT, R14, 0x32, P1 ;  /* 0x000000320e00780c */ /* 0x000fe40000f21670 */
[----:B------:R-:W-:-:S02]  /*37d0*/  ISETP.GT.AND P2, PT, R15, 0x51, !P2 ;  /* 0x000000510f00780c */ /* 0x000fc40005744270 */
[----:B------:R-:W-:Y:S02]  /*37e0*/  FSEL R35, R35, -INF , !P1 ;  /* 0xff80000023237808 */ /* 0x000fe40004800000 */
[----:B------:R-:W-:Y:S02]  /*37f0*/  ISETP.NE.AND P1, PT, R49, RZ, PT ;  /* 0x000000ff3100720c */ /* 0x000fe40003f25270 */
[C---:B------:R-:W-:Y:S02]  /*3800*/  ISETP.GT.AND P3, PT, R15.reuse, 0x58, !P3 ;  /* 0x000000580f00780c */ /* 0x040fe40005f64270 */
[----:B------:R-:W-:Y:S02]  /*3810*/  ISETP.GT.AND P1, PT, R15, 0x38, !P1 ;  /* 0x000000380f00780c */ /* 0x000fe40004f24270 */
[C---:B------:R-:W-:Y:S02]  /*3820*/  ISETP.LT.OR P2, PT, R14.reuse, 0x52, P2 ;  /* 0x000000520e00780c */ /* 0x040fe40001741670 */
[----:B------:R-:W-:-:S02]  /*3830*/  ISETP.LT.OR P1, PT, R14, 0x39, P1 ;  /* 0x000000390e00780c */ /* 0x000fc40000f21670 */
[----:B0-----:R-:W-:Y:S02]  /*3840*/  FMNMX.FTZ R42, R40, R39, !PT ;  /* 0x00000027282a7209 */ /* 0x001fe40007810000 */
[----:B------:R-:W-:Y:S02]  /*3850*/  FMNMX.FTZ R40, R24, R41, !PT ;  /* 0x0000002918287209 */ /* 0x000fe40007810000 */
[----:B------:R-:W-:Y:S01]  /*3860*/  FSEL R36, R54, -INF , !P1 ;  /* 0xff80000036247808 */ /* 0x000fe20004800000 */
[----:B------:R-:W0:Y:S01]  /*3870*/  SHFL.BFLY PT, R39, R42, 0x1, 0x1f ;  /* 0x0c201f002a277f89 */ /* 0x000e2200000e0000 */
        /* <DEDUP_REMOVED lines=14> */
[----:B------:R-:W-:-:S02]  /*3960*/  ISETP.GT.AND P1, PT, R15, 0x41, !P6 ;  /* 0x000000410f00780c */ /* 0x000fc40007724270 */
[----:B------:R-:W-:Y:S02]  /*3970*/  FMNMX.FTZ R41, R31, R40, !PT ;  /* 0x000000281f297209 */ /* 0x000fe40007810000 */
[----:B------:R-:W-:Y:S02]  /*3980*/  ISETP.LT.OR P1, PT, R14, 0x42, P1 ;  /* 0x000000420e00780c */ /* 0x000fe40000f21670 */
[----:B------:R-:W-:Y:S02]  /*3990*/  FMNMX.FTZ R40, R32, R41, !PT ;  /* 0x0000002920287209 */ /* 0x000fe40007810000 */
[----:B------:R-:W-:Y:S02]  /*39a0*/  FSEL R2, R59, -INF , !P1 ;  /* 0xff8000003b027808 */ /* 0x000fe40004800000 */
[----:B------:R-:W-:Y:S02]  /*39b0*/  FMNMX.FTZ R41, R33, R40, !PT ;  /* 0x0000002821297209 */ /* 0x000fe40007810000 */
[----:B------:R-:W-:-:S02]  /*39c0*/  ISETP.GT.AND P1, PT, R15, 0x48, !P4 ;  /* 0x000000480f00780c */ /* 0x000fc40006724270 */
[----:B0-----:R-:W-:Y:S02]  /*39d0*/  FMNMX.FTZ R4, R42, R39, !PT ;  /* 0x000000272a047209 */ /* 0x001fe40007810000 */
[----:B------:R-:W-:Y:S02]  /*39e0*/  FMNMX.FTZ R40, R34, R41, !PT ;  /* 0x0000002922287209 */ /* 0x000fe40007810000 */
[----:B------:R-:W-:Y:S01]  /*39f0*/  ISETP.LT.OR P1, PT, R14, 0x49, P1 ;  /* 0x000000490e00780c */ /* 0x000fe20000f21670 */
[----:B------:R-:W-:Y:S01]  /*3a00*/  FMUL.FTZ R39, R4, UR10 ;  /* 0x0000000a04277c20 */ /* 0x000fe20008410000 */
[----:B------:R-:W-:Y:S02]  /*3a10*/  FMNMX.FTZ R41, R35, R40, !PT ;  /* 0x0000002823297209 */ /* 0x000fe40007810000 */
[----:B------:R-:W-:Y:S02]  /*3a20*/  FSEL R0, R62, -INF , !P1 ;  /* 0xff8000003e007808 */ /* 0x000fe40004800000 */
[----:B------:R-:W-:-:S02]  /*3a30*/  FSETP.NEU.FTZ.AND P1, PT, R4, -INF , PT ;  /* 0xff8000000400780b */ /* 0x000fc40003f3d000 */
[----:B------:R-:W-:Y:S02]  /*3a40*/  ISETP.NE.AND P4, PT, R71, RZ, PT ;  /* 0x000000ff4700720c */ /* 0x000fe40003f85270 */
[----:B------:R-:W-:Y:S02]  /*3a50*/  FMNMX.FTZ R40, R36, R41, !PT ;  /* 0x0000002924287209 */ /* 0x000fe40007810000 */
[----:B------:R-:W-:Y:S02]  /*3a60*/  FSEL R43, R39, RZ, P1 ;  /* 0x000000ff272b7208 */ /* 0x000fe40000800000 */
[----:B------:R-:W-:Y:S02]  /*3a70*/  ISETP.GT.AND P1, PT, R15, 0x49, !P4 ;  /* 0x000000490f00780c */ /* 0x000fe40006724270 */
[----:B------:R-:W-:Y:S01]  /*3a80*/  FMNMX.FTZ R41, R37, R40, !PT ;  /* 0x0000002825297209 */ /* 0x000fe20007810000 */
[--C-:B------:R-:W-:Y:S01]  /*3a90*/  FFMA.FTZ R44, R44, UR10, -R43.reuse ;  /* 0x0000000a2c2c7c23 */ /* 0x100fe2000801082b */
[----:B------:R-:W-:Y:S01]  /*3aa0*/  ISETP.LT.OR P1, PT, R14, 0x4a, P1 ;  /* 0x0000004a0e00780c */ /* 0x000fe20000f21670 */
[--C-:B------:R-:W-:Y:S01]  /*3ab0*/  FFMA.FTZ R42, R70, UR10, -R43.reuse ;  /* 0x0000000a462a7c23 */ /* 0x100fe2000801082b */
[----:B------:R-:W-:Y:S01]  /*3ac0*/  ISETP.NE.AND P6, PT, R61, RZ, PT ;  /* 0x000000ff3d00720c */ /* 0x000fe20003fc5270 */
[--C-:B------:R-:W-:Y:S01]  /*3ad0*/  FFMA.FTZ R46, R72, UR10, -R43.reuse ;  /* 0x0000000a482e7c23 */ /* 0x100fe2000801082b */
[----:B------:R-:W-:Y:S01]  /*3ae0*/  FMNMX.FTZ R41, R38, R41, !PT ;  /* 0x0000002926297209 */ /* 0x000fe20007810000 */
[----:B------:R-:W-:Y:S01]  /*3af0*/  MUFU.EX2 R44, R44 ;  /* 0x0000002c002c7308 */ /* 0x000fe20000000800 */
[----:B------:R-:W-:Y:S01]  /*3b00*/  FSEL R39, R63, -INF , !P1 ;  /* 0xff8000003f277808 */ /* 0x000fe20004800000 */
[--C-:B------:R-:W-:Y:S01]  /*3b10*/  FFMA.FTZ R47, R74, UR10, -R43.reuse ;  /* 0x0000000a4a2f7c23 */ /* 0x100fe2000801082b */
[----:B------:R-:W-:Y:S01]  /*3b20*/  ISETP.GT.AND P1, PT, R15, 0x50, !P6 ;  /* 0x000000500f00780c */ /* 0x000fe20007724270 */
[--C-:B------:R-:W-:Y:S01]  /*3b30*/  FFMA.FTZ R48, R76, UR10, -R43.reuse ;  /* 0x0000000a4c307c23 */ /* 0x100fe2000801082b */
[----:B------:R-:W-:Y:S01]  /*3b40*/  FMNMX.FTZ R41, R2, R41, !PT ;  /* 0x0000002902297209 */ /* 0x000fe20007810000 */
[--C-:B------:R-:W-:Y:S01]  /*3b50*/  FFMA.FTZ R52, R90, UR10, -R43.reuse ;  /* 0x0000000a5a347c23 */ /* 0x100fe2000801082b */
[----:B------:R-:W-:Y:S01]  /*3b60*/  ISETP.LT.OR P1, PT, R14, 0x51, P1 ;  /* 0x000000510e00780c */ /* 0x000fe20000f21670 */
[----:B------:R0:W1:Y:S01]  /*3b70*/  MUFU.EX2 R45, R42 ;  /* 0x0000002a002d7308 */ /* 0x0000620000000800 */
[----:B------:R-:W-:Y:S01]  /*3b80*/  FMNMX.FTZ R40, R0, R41, !PT ;  /* 0x0000002900287209 */ /* 0x000fe20007810000 */
[--C-:B------:R-:W-:Y:S01]  /*3b90*/  FFMA.FTZ R50, R80, UR10, -R43.reuse ;  /* 0x0000000a50327c23 */ /* 0x100fe2000801082b */
[----:B------:R-:W-:Y:S01]  /*3ba0*/  ISETP.NE.AND P4, PT, R65, RZ, PT ;  /* 0x000000ff4100720c */ /* 0x000fe20003f85270 */
[--C-:B------:R-:W-:Y:S01]  /*3bb0*/  FFMA.FTZ R51, R82, UR10, -R43.reuse ;  /* 0x0000000a52337c23 */ /* 0x100fe2000801082b */
[----:B------:R-:W-:Y:S01]  /*3bc0*/  FSEL R11, R11, -INF , !P1 ;  /* 0xff8000000b0b7808 */ /* 0x000fe20004800000 */
[--C-:B------:R-:W-:Y:S01]  /*3bd0*/  FFMA.FTZ R41, R86, UR10, -R43.reuse ;  /* 0x0000000a56297c23 */ /* 0x100fe2000801082b */
[----:B------:R-:W-:Y:S01]  /*3be0*/  FMNMX.FTZ R40, R39, R40, !PT ;  /* 0x0000002827287209 */ /* 0x000fe20007810000 */
[----:B------:R-:W-:Y:S01]  /*3bf0*/  MUFU.EX2 R46, R46 ;  /* 0x0000002e002e7308 */ /* 0x000fe20000000800 */
[----:B------:R-:W-:Y:S01]  /*3c00*/  ISETP.GT.AND P4, PT, R15, 0x59, !P4 ;  /* 0x000000590f00780c */ /* 0x000fe20006784270 */
[--C-:B0-----:R-:W-:Y:S01]  /*3c10*/  FFMA.FTZ R42, R78, UR10, -R43.reuse ;  /* 0x0000000a4e2a7c23 */ /* 0x101fe2000801082b */
[----:B------:R-:W-:Y:S01]  /*3c20*/  ISETP.LT.OR P3, PT, R14, 0x59, P3 ;  /* 0x000000590e00780c */ /* 0x000fe20001f61670 */
[--C-:B------:R-:W-:Y:S01]  /*3c30*/  FFMA.FTZ R62, R64, UR10, -R43.reuse ;  /* 0x0000000a403e7c23 */ /* 0x100fe2000801082b */
[----:B------:R-:W-:Y:S01]  /*3c40*/  FSEL R15, R5, -INF , !P2 ;  /* 0xff800000050f7808 */ /* 0x000fe20005000000 */
[----:B------:R-:W-:Y:S01]  /*3c50*/  FFMA.FTZ R54, R92, UR10, -R43 ;  /* 0x0000000a5c367c23 */ /* 0x000fe2000801082b */
[----:B------:R-:W-:Y:S01]  /*3c60*/  FMNMX.FTZ R40, R11, R40, !PT ;  /* 0x000000280b287209 */ /* 0x000fe20007810000 */
[----:B------:R-:W0:Y:S01]  /*3c70*/  MUFU.EX2 R47, R47 ;  /* 0x0000002f002f7308 */ /* 0x000e220000000800 */
[----:B------:R-:W-:Y:S01]  /*3c80*/  ISETP.LT.OR P4, PT, R14, 0x5a, P4 ;  /* 0x0000005a0e00780c */ /* 0x000fe20002781670 */
[----:B-1----:R-:W-:Y:S01]  /*3c90*/  FADD.FTZ R65, R44, R45 ;  /* 0x0000002d2c417221 */ /* 0x002fe20000010000 */
[----:B------:R-:W-:Y:S01]  /*3ca0*/  FSEL R12, R12, -INF , !P3 ;  /* 0xff8000000c0c7808 */ /* 0x000fe20005800000 */
[--C-:B------:R-:W-:Y:S01]  /*3cb0*/  FFMA.FTZ R55, R94, UR10, -R43.reuse ;  /* 0x0000000a5e377c23 */ /* 0x100fe2000801082b */
[----:B------:R-:W-:Y:S01]  /*3cc0*/  FMNMX.FTZ R5, R15, R40, !PT ;  /* 0x000000280f057209 */ /* 0x000fe20007810000 */
[--C-:B------:R-:W-:Y:S01]  /*3cd0*/  FFMA.FTZ R40, R88, UR10, -R43.reuse ;  /* 0x0000000a58287c23 */ /* 0x100fe2000801082b */
[----:B------:R-:W-:Y:S01]  /*3ce0*/  FSEL R13, R13, -INF , !P4 ;  /* 0xff8000000d0d7808 */ /* 0x000fe20006000000 */
[----:B------:R-:W-:Y:S01]  /*3cf0*/  MUFU.EX2 R48, R48 ;  /* 0x0000003000307308 */ /* 0x000fe20000000800 */
[----:B------:R-:W-:Y:S01]  /*3d00*/  FMNMX.FTZ R14, R12, R5, !PT ;  /* 0x000000050c0e7209 */ /* 0x000fe20007810000 */
[--C-:B------:R-:W-:Y:S01]  /*3d10*/  FFMA.FTZ R56, R96, UR10, -R43.reuse ;  /* 0x0000000a60387c23 */ /* 0x100fe2000801082b */
[--C-:B------:R-:W-:Y:S01]  /*3d20*/  FFMA.FTZ R57, R98, UR10, -R43.reuse ;  /* 0x0000000a62397c23 */ /* 0x100fe2000801082b */
[--C-:B------:R-:W-:Y:S01]  /*3d30*/  FFMA.FTZ R58, R100, UR10, -R43.reuse ;  /* 0x0000000a643a7c23 */ /* 0x100fe2000801082b */
[----:B------:R-:W-:Y:S01]  /*3d40*/  FMNMX.FTZ R14, R13, R14, !PT ;  /* 0x0000000e0d0e7209 */ /* 0x000fe20007810000 */
[--C-:B------:R-:W-:Y:S01]  /*3d50*/  FFMA.FTZ R63, R106, UR10, -R43.reuse ;  /* 0x0000000a6a3f7c23 */ /* 0x100fe2000801082b */
[----:B------:R-:W-:Y:S01]  /*3d60*/  F2FP.F16.F32.PACK_AB R156, R45, R44 ;  /* 0x0000002c2d9c723e */ /* 0x000fe200000000ff */
[----:B------:R-:W-:Y:S01]  /*3d70*/  MUFU.EX2 R166, R40 ;  /* 0x0000002800a67308 */ /* 0x000fe20000000800 */
[----:B0-----:R-:W-:Y:S01]  /*3d80*/  F2FP.F16.F32.PACK_AB R158, R47, R46 ;  /* 0x0000002e2f9e723e */ /* 0x001fe200000000ff */
[----:B------:R-:W0:Y:S06]  /*3d90*/  SHFL.BFLY PT, R5, R14, 0x2, 0x1f ;  /* 0x0c401f000e057f89 */ /* 0x000e2c00000e0000 */
[----:B------:R1:W-:Y:S08]  /*3da0*/  MUFU.EX2 R53, R52 ;  /* 0x0000003400357308 */ /* 0x0003f00000000800 */
[----:B------:R2:W3:Y:S01]  /*3db0*/  MUFU.EX2 R49, R42 ;  /* 0x0000002a00317308 */ /* 0x0004e20000000800 */
[--C-:B-1----:R-:W-:Y:S01]  /*3dc0*/  FFMA.FTZ R52, R60, UR10, -R43.reuse ;  /* 0x0000000a3c347c23 */ /* 0x102fe2000801082b */
[----:B------:R-:W-:-:S06]  /*3dd0*/  FFMA.FTZ R60, R104, UR10, -R43 ;  /* 0x0000000a683c7c23 */ /* 0x000fcc000801082b */
[----:B------:R1:W-:Y:S01]  /*3de0*/  MUFU.EX2 R61, R60 ;  /* 0x0000003c003d7308 */ /* 0x0003e20000000800 */
[--C-:B--2---:R-:W-:Y:S01]  /*3df0*/  FFMA.FTZ R42, R84, UR10, -R43.reuse ;  /* 0x0000000a542a7c23 */ /* 0x104fe2000801082b */
[----:B0-----:R-:W-:Y:S01]  /*3e00*/  FMNMX.FTZ R40, R14, R5, !PT ;  /* 0x000000050e287209 */ /* 0x001fe20007810000 */
[----:B------:R-:W-:-:S04]  /*3e10*/  FFMA.FTZ R14, R102, UR10, -R43 ;  /* 0x0000000a660e7c23 */ /* 0x000fc8000801082b */
[----:B------:R-:W0:Y:S01]  /*3e20*/  SHFL.BFLY PT, R5, R40, 0x1, 0x1f ;  /* 0x0c201f0028057f89 */ /* 0x000e2200000e0000 */
[----:B------:R-:W-:Y:S01]  /*3e30*/  MUFU.EX2 R59, R14 ;  /* 0x0000000e003b7308 */ /* 0x000fe20000000800 */
[----:B-1----:R-:W-:Y:S01]  /*3e40*/  FADD.FTZ R60, R46, R65 ;  /* 0x000000412e3c7221 */ /* 0x002fe20000010000 */
[----:B---3--:R-:W-:-:S03]  /*3e50*/  F2FP.F16.F32.PACK_AB R160, R49, R48 ;  /* 0x0000003031a0723e */ /* 0x008fc600000000ff */
[----:B------:R-:W-:-:S03]  /*3e60*/  FADD.FTZ R65, R47, R60 ;  /* 0x0000003c2f417221 */ /* 0x000fc60000010000 */
[----:B------:R-:W1:Y:S01]  /*3e70*/  MUFU.EX2 R50, R50 ;  /* 0x0000003200327308 */ /* 0x000e620000000800 */
[----:B------:R-:W-:-:S04]  /*3e80*/  FADD.FTZ R60, R48, R65 ;  /* 0x00000041303c7221 */ /* 0x000fc80000010000 */
[----:B------:R-:W-:-:S03]  /*3e90*/  FADD.FTZ R67, R49, R60 ;  /* 0x0000003c31437221 */ /* 0x000fc60000010000 */
[----:B------:R-:W2:Y:S01]  /*3ea0*/  MUFU.EX2 R51, R51 ;  /* 0x0000003300337308 */ /* 0x000ea20000000800 */
[----:B0-----:R-:W-:-:S07]  /*3eb0*/  FMNMX.FTZ R5, R40, R5, !PT ;  /* 0x0000000528057209 */ /* 0x001fce0007810000 */
[----:B------:R-:W0:Y:S01]  /*3ec0*/  MUFU.EX2 R42, R42 ;  /* 0x0000002a002a7308 */ /* 0x000e220000000800 */
[----:B-1----:R-:W-:Y:S01]  /*3ed0*/  FADD.FTZ R64, R50, R67 ;  /* 0x0000004332407221 */ /* 0x002fe20000010000 */
[--C-:B------:R-:W-:Y:S01]  /*3ee0*/  FFMA.FTZ R40, R68, UR10, -R43.reuse ;  /* 0x0000000a44287c23 */ /* 0x100fe2000801082b */
[C---:B------:R-:W-:Y:S01]  /*3ef0*/  FSETP.NEU.FTZ.AND P1, PT, R5.reuse, -INF , PT ;  /* 0xff8000000500780b */ /* 0x040fe20003f3d000 */
[----:B------:R-:W-:Y:S01]  /*3f00*/  FMUL.FTZ R14, R5, UR10 ;  /* 0x0000000a050e7c20 */ /* 0x000fe20008410000 */
[----:B------:R-:W-:-:S03]  /*3f10*/  FFMA.FTZ R43, R108, UR10, -R43 ;  /* 0x0000000a6c2b7c23 */ /* 0x000fc6000801082b */
[----:B------:R-:W1:Y:S01]  /*3f20*/  MUFU.EX2 R41, R41 ;  /* 0x0000002900297308 */ /* 0x000e620000000800 */
[----:B------:R-:W-:Y:S01]  /*3f30*/  FSEL R14, R14, RZ, P1 ;  /* 0x000000ff0e0e7208 */ /* 0x000fe20000800000 */
[C---:B--2---:R-:W-:Y:S01]  /*3f40*/  FADD.FTZ R67, R51.reuse, R64 ;  /* 0x0000004033437221 */ /* 0x044fe20000010000 */
[----:B------:R-:W-:-:S03]  /*3f50*/  F2FP.F16.F32.PACK_AB R162, R51, R50 ;  /* 0x0000003233a2723e */ /* 0x000fc600000000ff */
[--C-:B------:R-:W-:Y:S01]  /*3f60*/  FFMA.FTZ R20, R20, UR10, -R14.reuse ;  /* 0x0000000a14147c23 */ /* 0x100fe2000801080e */
        /* <DEDUP_REMOVED lines=12> */
[----:B0-----:R-:W-:Y:S01]  /*4030*/  FADD.FTZ R64, R42, R67 ;  /* 0x000000432a407221 */ /* 0x001fe20000010000 */
[----:B------:R-:W0:Y:S01]  /*4040*/  MUFU.EX2 R21, R21 ;  /* 0x0000001500157308 */ /* 0x000e220000000800 */
[--C-:B------:R-:W-:Y:S01]  /*4050*/  FFMA.FTZ R34, R34, UR10, -R14.reuse ;  /* 0x0000000a22227c23 */ /* 0x100fe2000801080e */
[----:B------:R-:W-:Y:S01]  /*4060*/  FFMA.FTZ R35, R35, UR10, -R14 ;  /* 0x0000000a23237c23 */ /* 0x000fe2000801080e */
[----:B-1----:R-:W-:Y:S01]  /*4070*/  FADD.FTZ R67, R41, R64 ;  /* 0x0000004029437221 */ /* 0x002fe20000010000 */
[--C-:B------:R-:W-:Y:S01]  /*4080*/  FFMA.FTZ R36, R36, UR10, -R14.reuse ;  /* 0x0000000a24247c23 */ /* 0x100fe2000801080e */
[--C-:B------:R-:W-:Y:S01]  /*4090*/  FFMA.FTZ R2, R2, UR10, -R14.reuse ;  /* 0x0000000a02027c23 */ /* 0x100fe2000801080e */
[--C-:B------:R-:W-:Y:S01]  /*40a0*/  FFMA.FTZ R37, R37, UR10, -R14.reuse ;  /* 0x0000000a25257c23 */ /* 0x100fe2000801080e */
[----:B------:R-:W-:Y:S01]  /*40b0*/  FADD.FTZ R64, R166, R67 ;  /* 0x00000043a6407221 */ /* 0x000fe20000010000 */
[----:B------:R-:W1:Y:S01]  /*40c0*/  MUFU.EX2 R24, R24 ;  /* 0x0000001800187308 */ /* 0x000e620000000800 */
[--C-:B------:R-:W-:Y:S01]  /*40d0*/  FFMA.FTZ R38, R38, UR10, -R14.reuse ;  /* 0x0000000a26267c23 */ /* 0x100fe2000801080e */
[----:B------:R-:W-:Y:S01]  /*40e0*/  FFMA.FTZ R0, R0, UR10, -R14 ;  /* 0x0000000a00007c23 */ /* 0x000fe2000801080e */
[----:B------:R-:W-:Y:S01]  /*40f0*/  FADD.FTZ R67, R53, R64 ;  /* 0x0000004035437221 */ /* 0x000fe20000010000 */
[--C-:B------:R-:W-:Y:S01]  /*4100*/  FFMA.FTZ R39, R39, UR10, -R14.reuse ;  /* 0x0000000a27277c23 */ /* 0x100fe2000801080e */
[--C-:B------:R-:W-:Y:S01]  /*4110*/  FFMA.FTZ R11, R11, UR10, -R14.reuse ;  /* 0x0000000a0b0b7c23 */ /* 0x100fe2000801080e */
[----:B------:R-:W-:Y:S01]  /*4120*/  F2FP.F16.F32.PACK_AB R164, R41, R42 ;  /* 0x0000002a29a4723e */ /* 0x000fe200000000ff */
[--C-:B------:R-:W-:Y:S01]  /*4130*/  FFMA.FTZ R15, R15, UR10, -R14.reuse ;  /* 0x0000000a0f0f7c23 */ /* 0x100fe2000801080e */
[----:B------:R-:W2:Y:S01]  /*4140*/  MUFU.EX2 R25, R25 ;  /* 0x0000001900197308 */ /* 0x000ea20000000800 */
[----:B0-----:R-:W-:Y:S01]  /*4150*/  FADD.FTZ R65, R20, R21 ;  /* 0x0000001514417221 */ /* 0x001fe20000010000 */
[----:B------:R-:W-:Y:S01]  /*4160*/  FFMA.FTZ R13, R13, UR10, -R14 ;  /* 0x0000000a0d0d7c23 */ /* 0x000fe2000801080e */
[----:B------:R-:W-:-:S02]  /*4170*/  F2FP.F16.F32.PACK_AB R166, R53, R166 ;  /* 0x000000a635a6723e */ /* 0x000fc400000000ff */
[----:B------:R-:W-:-:S03]  /*4180*/  F2FP.F16.F32.PACK_AB R157, R21, R20 ;  /* 0x00000014159d723e */ /* 0x000fc600000000ff */
        /* <DEDUP_REMOVED lines=17> */
[----:B------:R-:W-:Y:S01]  /*42a0*/  MUFU.EX2 R32, R32 ;  /* 0x0000002000207308 */ /* 0x000fe20000000800 */
[C---:B--2---:R-:W-:Y:S01]  /*42b0*/  FADD.FTZ R65, R31.reuse, R60 ;  /* 0x0000003c1f417221 */ /* 0x044fe20000010000 */
[----:B------:R-:W-:Y:S01]  /*42c0*/  FFMA.FTZ R60, R12, UR10, -R14 ;  /* 0x0000000a0c3c7c23 */ /* 0x000fe2000801080e */
[----:B------:R-:W-:-:S05]  /*42d0*/  F2FP.F16.F32.PACK_AB R165, R31, R30 ;  /* 0x0000001e1fa5723e */ /* 0x000fca00000000ff */
[----:B------:R-:W1:Y:S01]  /*42e0*/  MUFU.EX2 R55, R55 ;  /* 0x0000003700377308 */ /* 0x000e620000000800 */
[----:B0-----:R-:W-:-:S07]  /*42f0*/  FADD.FTZ R64, R54, R67 ;  /* 0x0000004336407221 */ /* 0x001fce0000010000 */
[----:B------:R-:W0:Y:S08]  /*4300*/  MUFU.EX2 R33, R33 ;  /* 0x0000002100217308 */ /* 0x000e300000000800 */
[----:B------:R-:W2:Y:S01]  /*4310*/  MUFU.EX2 R56, R56 ;  /* 0x0000003800387308 */ /* 0x000ea20000000800 */
[C---:B-1----:R-:W-:Y:S01]  /*4320*/  FADD.FTZ R67, R55.reuse, R64 ;  /* 0x0000004037437221 */ /* 0x042fe20000010000 */
[----:B------:R-:W-:-:S06]  /*4330*/  F2FP.F16.F32.PACK_AB R168, R55, R54 ;  /* 0x0000003637a8723e */ /* 0x000fcc00000000ff */
[----:B------:R-:W-:Y:S01]  /*4340*/  MUFU.EX2 R34, R34 ;  /* 0x0000002200227308 */ /* 0x000fe20000000800 */
[----:B0-----:R-:W-:-:S07]  /*4350*/  F2FP.F16.F32.PACK_AB R167, R33, R32 ;  /* 0x0000002021a7723e */ /* 0x001fce00000000ff */
[----:B------:R-:W0:Y:S01]  /*4360*/  MUFU.EX2 R57, R57 ;  /* 0x0000003900397308 */ /* 0x000e220000000800 */
[----:B--2---:R-:W-:-:S07]  /*4370*/  FADD.FTZ R64, R56, R67 ;  /* 0x0000004338407221 */ /* 0x004fce0000010000 */
[----:B------:R-:W1:Y:S08]  /*4380*/  MUFU.EX2 R35, R35 ;  /* 0x0000002300237308 */ /* 0x000e700000000800 */
[----:B------:R-:W2:Y:S01]  /*4390*/  MUFU.EX2 R58, R58 ;  /* 0x0000003a003a7308 */ /* 0x000ea20000000800 */
[C---:B0-----:R-:W-:Y:S01]  /*43a0*/  FADD.FTZ R67, R57.reuse, R64 ;  /* 0x0000004039437221 */ /* 0x041fe20000010000 */
[----:B------:R-:W-:-:S06]  /*43b0*/  F2FP.F16.F32.PACK_AB R170, R57, R56 ;  /* 0x0000003839aa723e */ /* 0x000fcc00000000ff */
[----:B------:R-:W0:Y:S01]  /*43c0*/  MUFU.EX2 R36, R36 ;  /* 0x0000002400247308 */ /* 0x000e220000000800 */
[----:B-1----:R-:W-:-:S07]  /*43d0*/  F2FP.F16.F32.PACK_AB R169, R35, R34 ;  /* 0x0000002223a9723e */ /* 0x002fce00000000ff */
[----:B------:R1:W-:Y:S01]  /*43e0*/  MUFU.EX2 R173, R2 ;  /* 0x0000000200ad7308 */ /* 0x0003e20000000800 */
[----:B--2---:R-:W-:Y:S01]  /*43f0*/  FADD.FTZ R12, R58, R67 ;  /* 0x000000433a0c7221 */ /* 0x004fe20000010000 */
[----:B------:R-:W-:-:S03]  /*4400*/  F2FP.F16.F32.PACK_AB R172, R59, R58 ;  /* 0x0000003a3bac723e */ /* 0x000fc600000000ff */
[----:B------:R-:W-:-:S03]  /*4410*/  FADD.FTZ R47, R59, R12 ;  /* 0x0000000c3b2f7221 */ /* 0x000fc60000010000 */
[----:B------:R-:W2:Y:S01]  /*4420*/  MUFU.EX2 R37, R37 ;  /* 0x0000002500257308 */ /* 0x000ea20000000800 */
[----:B-1----:R-:W-:-:S04]  /*4430*/  FADD.FTZ R2, R32, R65 ;  /* 0x0000004120027221 */ /* 0x002fc80000010000 */
[----:B------:R-:W-:-:S03]  /*4440*/  FADD.FTZ R65, R33, R2 ;  /* 0x0000000221417221 */ /* 0x000fc60000010000 */
[----:B------:R-:W1:Y:S01]  /*4450*/  MUFU.EX2 R52, R52 ;  /* 0x0000003400347308 */ /* 0x000e620000000800 */
[----:B------:R-:W-:-:S04]  /*4460*/  FADD.FTZ R2, R34, R65 ;  /* 0x0000004122027221 */ /* 0x000fc80000010000 */
[----:B------:R-:W-:-:S03]  /*4470*/  FADD.FTZ R45, R35, R2 ;  /* 0x00000002232d7221 */ /* 0x000fc60000010000 */
[----:B------:R-:W3:Y:S01]  /*4480*/  MUFU.EX2 R38, R38 ;  /* 0x0000002600267308 */ /* 0x000ee20000000800 */
[----:B0-----:R-:W-:Y:S01]  /*4490*/  FADD.FTZ R2, R36, R45 ;  /* 0x0000002d24027221 */ /* 0x001fe20000010000 */
[----:B--2---:R-:W-:-:S03]  /*44a0*/  F2FP.F16.F32.PACK_AB R171, R37, R36 ;  /* 0x0000002425ab723e */ /* 0x004fc600000000ff */
[----:B------:R-:W-:-:S03]  /*44b0*/  FADD.FTZ R41, R37, R2 ;  /* 0x0000000225297221 */ /* 0x000fc60000010000 */
[----:B------:R-:W0:Y:S01]  /*44c0*/  MUFU.EX2 R62, R62 ;  /* 0x0000003e003e7308 */ /* 0x000e220000000800 */
[----:B-1----:R-:W-:Y:S01]  /*44d0*/  FADD.FTZ R14, R52, R47 ;  /* 0x0000002f340e7221 */ /* 0x002fe20000010000 */
[----:B------:R-:W-:-:S03]  /*44e0*/  F2FP.F16.F32.PACK_AB R174, R61, R52 ;  /* 0x000000343dae723e */ /* 0x000fc600000000ff */
[----:B------:R-:W-:-:S03]  /*44f0*/  FADD.FTZ R45, R61, R14 ;  /* 0x0000000e3d2d7221 */ /* 0x000fc60000010000 */
[----:B------:R-:W1:Y:S01]  /*4500*/  MUFU.EX2 R0, R0 ;  /* 0x0000000000007308 */ /* 0x000e620000000800 */
[----:B---3--:R-:W-:-:S04]  /*4510*/  FADD.FTZ R2, R38, R41 ;  /* 0x0000002926027221 */ /* 0x008fc80000010000 */
[C---:B------:R-:W-:Y:S01]  /*4520*/  FADD.FTZ R41, R173.reuse, R2 ;  /* 0x00000002ad297221 */ /* 0x040fe20000010000 */
[----:B------:R-:W-:Y:S02]  /*4530*/  F2FP.F16.F32.PACK_AB R173, R173, R38 ;  /* 0x00000026adad723e */ /* 0x000fe400000000ff */
[----:B------:R-:W2:Y:S01]  /*4540*/  MUFU.EX2 R63, R63 ;  /* 0x0000003f003f7308 */ /* 0x000ea20000000800 */
[----:B0-----:R-:W-:-:S07]  /*4550*/  FADD.FTZ R14, R62, R45 ;  /* 0x0000002d3e0e7221 */ /* 0x001fce0000010000 */
[----:B------:R-:W0:Y:S01]  /*4560*/  MUFU.EX2 R39, R39 ;  /* 0x0000002700277308 */ /* 0x000e220000000800 */
[----:B-1----:R-:W-:-:S07]  /*4570*/  FADD.FTZ R2, R0, R41 ;  /* 0x0000002900027221 */ /* 0x002fce0000010000 */
[----:B------:R-:W1:Y:S01]  /*4580*/  MUFU.EX2 R11, R11 ;  /* 0x0000000b000b7308 */ /* 0x000e620000000800 */
[C---:B--2---:R-:W-:Y:S01]  /*4590*/  FADD.FTZ R45, R63.reuse, R14 ;  /* 0x0000000e3f2d7221 */ /* 0x044fe20000010000 */
[----:B------:R-:W-:-:S06]  /*45a0*/  F2FP.F16.F32.PACK_AB R176, R63, R62 ;  /* 0x0000003e3fb0723e */ /* 0x000fcc00000000ff */
[----:B------:R1:W2:Y:S01]  /*45b0*/  MUFU.EX2 R12, R15 ;  /* 0x0000000f000c7308 */ /* 0x0002a20000000800 */
        /* <DEDUP_REMOVED lines=10> */
[----:B-1----:R-:W-:Y:S01]  /*4660*/  FADD.FTZ R14, R60, R15 ;  /* 0x0000000f3c0e7221 */ /* 0x002fe20000010000 */
[C---:B--2---:R-:W-:Y:S01]  /*4670*/  FADD.FTZ R2, R43.reuse, R42 ;  /* 0x0000002a2b027221 */ /* 0x044fe20000010000 */
[----:B------:R-:W-:Y:S02]  /*4680*/  F2FP.F16.F32.PACK_AB R178, R43, R40 ;  /* 0x000000282bb2723e */ /* 0x000fe400000000ff */
[C---:B0-----:R-:W-:Y:S01]  /*4690*/  FADD.FTZ R0, R13.reuse, R14 ;  /* 0x0000000e0d007221 */ /* 0x041fe20000010000 */
[----:B------:R-:W-:Y:S01]  /*46a0*/  F2FP.F16.F32.PACK_AB R179, R13, R60 ;  /* 0x0000003c0db3723e */ /* 0x000fe200000000ff */
[----:B------:R-:W-:Y:S06]  /*46b0*/  @!P0 BRA `(.L_x_1771) ;  /* 0x0000000000048947 */ /* 0x000fec0003800000 */
[----:B------:R-:W-:Y:S01]  /*46c0*/  BPT.TRAP 0x1 ;  /* 0x000000040000795c */ /* 0x000fe20000300000 */
.L_x_1771:
[----:B------:R0:W1:Y:S01]  /*46d0*/  SYNCS.PHASECHK.TRANS64.TRYWAIT P1, [UR23+0x22850], R10 ;  /* 0x0228500aff0075a7 */ /* 0x0000620008020157 */
[----:B------:R-:W-:Y:S05]  /*46e0*/  @!P0 BRA `(.L_x_1772) ;  /* 0x0000000000048947 */ /* 0x000fea0003800000 */
[----:B------:R-:W-:Y:S01]  /*46f0*/  BPT.TRAP 0x1 ;  /* 0x000000040000795c */ /* 0x000fe20000300000 */
.L_x_1772:
[----:B-1----:R-:W-:Y:S05]  /*4700*/  @P1 BRA `(.L_x_1773) ;  /* 0x0000000000081947 */ /* 0x002fea0003800000 */
[----:B------:R-:W1:Y:S02]  /*4710*/  SYNCS.PHASECHK.TRANS64.TRYWAIT P1, [UR23+0x22850], R10 ;  /* 0x0228500aff0075a7 */ /* 0x000e640008020157 */
[----:B-1----:R-:W-:Y:S05]  /*4720*/  @!P1 BRA `(.L_x_1774) ;  /* 0x0000011400d09947 */ /* 0x002fea0003800000 */
.L_x_1773:
[----:B------:R-:W-:Y:S01]  /*4730*/  R2UR UR6, R3 ;  /* 0x00000000030672ca */ /* 0x000fe200000e0000 */
[----:B------:R2:W-:Y:S01]  /*4740*/  BAR.SYNC.DEFER_BLOCKING R8, 0x100 ;  /* 0x000400080000751d */ /* 0x0005e20000010000 */
[----:B------:R-:W-:-:S05]  /*4750*/  ISETP.NE.AND P2, PT, R6, 0x1, PT ;  /* 0x000000010600780c */ /* 0x000fca0003f45270 */
[----:B------:R-:W-:Y:S01]  /*4760*/  UMOV UR7, 0x40000040 ;  /* 0x4000004000077882 */ /* 0x000fe20000000000 */
[----:B-1----:R-:W1:Y:S01]  /*4770*/  S2R R11, SR_TID.X ;  /* 0x00000000000b7919 */ /* 0x002e620000002100 */
[----:B--2---:R-:W-:-:S04]  /*4780*/  IMAD.U32 R8, RZ, RZ, UR43 ;  /* 0x0000002bff087e24 */ /* 0x004fc8000f8e00ff */
[----:B------:R-:W-:Y:S02]  /*4790*/  UIADD3 UR6, UR6, 0x400, URZ ;  /* 0x0000040006067890 */ /* 0x000fe4000fffe03f */
[----:B------:R-:W2:Y:S02]  /*47a0*/  @P2 LDC R3, c[0x0][0x44c] ;  /* 0x00011300ff032b82 */ /* 0x000ea40000000800 */
[----:B------:R-:W-:-:S04]  /*47b0*/  USHF.R.U32.HI UR6, URZ, 0x4, UR6 ;  /* 0x000000043f067899 */ /* 0x000fc80008011606 */
[----:B------:R-:W-:Y:S02]  /*47c0*/  ULOP3.LUT UR6, UR6, 0x3fff, URZ, 0xc0, !UPT ;  /* 0x00003fff06067892 */ /* 0x000fe4000f8ec03f */
[----:B0-----:R-:W0:Y:S02]  /*47d0*/  @P2 LDC R10, c[0x0][0x450] ;  /* 0x00011400ff0a2b82 */ /* 0x001e240000000800 */
[----:B------:R-:W-:Y:S01]  /*47e0*/  ULOP3.LUT UR21, UR6, 0x3000000, URZ, 0xfc, !UPT ;  /* 0x0300000006157892 */ /* 0x000fe2000f8efc3f */
[----:B------:R-:W-:-:S03]  /*47f0*/  WARPGROUP.ARRIVE ;  /* 0x00000000000079c5 */ /* 0x000fc60000000000 */
[----:B------:R-:W-:-:S07]  /*4800*/  UIMAD UR11, UR36, 0xc00, UR21 ;  /* 0x00000c00240b78a4 */ /* 0x000fce000f8e0215 */
[----:B------:R-:W-:Y:S02]  /*4810*/  UMOV UR6, UR11 ;  /* 0x0000000b00067c82 */ /* 0x000fe40008000000 */
[----:B------:R-:W-:Y:S01]  /*4820*/  HGMMA.64x256x16.F32 R24, R156, gdesc[UR4].tnspB, RZ, !UPT, gsb0 ;  /* 0x43e000049c187df0 */ /* 0x000fe2000c0008ff */
[----:B------:R-:W-:Y:S01]  /*4830*/  UIADD3 UR6, UR11, 0x80, URZ ;  /* 0x000000800b067890 */ /* 0x000fe2000fffe03f */
[----:B--2---:R-:W-:Y:S01]  /*4840*/  @P2 IMAD.HI.U32 R3, R3, UR43, RZ ;  /* 0x0000002b03032c27 */ /* 0x004fe2000f8e00ff */
[----:B------:R-:W-:Y:S01]  /*4850*/  UMOV UR7, 0x40000040 ;  /* 0x4000004000077882 */ /* 0x000fe20000000000 */
[----:B-1----:R-:W-:Y:S02]  /*4860*/  LOP3.LUT P1, RZ, R11, 0x7f, RZ, 0xc0, !PT ;  /* 0x0000007f0bff7812 */ /* 0x002fe4000782c0ff */
[----:B------:R-:W-:Y:S01]  /*4870*/  IMAD.U32 R11, RZ, RZ, UR23 ;  /* 0x00000017ff0b7e24 */ /* 0x000fe2000f8e00ff */
[----:B0-----:R-:W-:-:S04]  /*4880*/  @P2 SHF.R.U32.HI R8, RZ, R10, R3 ;  /* 0x0000000aff082219 */ /* 0x001fc80000011603 */
[----:B------:R-:W-:-:S06]  /*4890*/  IADD3 R8, R8, -R9, R16 ;  /* 0x8000000908087210 */ /* 0x000fcc0007ffe010 */
[----:B------:R-:W-:-:S05]  /*48a0*/  @!P1 VIADD R3, R11, 0x22860 ;  /* 0x000228600b039836 */ /* 0x000fca0000000000 */
[----:B------:R-:W-:Y:S01]  /*48b0*/  @!P1 PRMT R3, RZ, 0x654, R3 ;  /* 0x00000654ff039816 */ /* 0x000fe20000000003 */
[----:B------:R-:W-:Y:S02]  /*48c0*/  WARPGROUP.DEPBAR.LE gsb0, 0x0 ;  /* 0x00008000000079c5 */ /* 0x000fe40000010000 */
        /* <DEDUP_REMOVED lines=26> */
[----:B------:R-:W-:-:S13]  /*4a70*/  R2UR UR6, R8 ;  /* 0x00000000080672ca */ /* 0x000fda00000e0000 */
[----:B------:R-:W-:Y:S01]  /*4a80*/  UIADD3 UR14, UR6, UR14, URZ ;  /* 0x0000000e060e7290 */ /* 0x000fe2000fffe03f */
[----:B------:R-:W-:Y:S02]  /*4a90*/  WARPGROUP.DEPBAR.LE gsb0, 0x0 ;  /* 0x00008000000079c5 */ /* 0x000fe40000010000 */
[----:B------:R0:W-:Y:S01]  /*4aa0*/  @!P1 SYNCS.ARRIVE.TRANS64.RED.A1T0 RZ, [R3+URZ], RZ ;  /* 0x000000ff03ff99a7 */ /* 0x0001e2000810043f */
[----:B------:R-:W-:Y:S01]  /*4ab0*/  PLOP3.LUT P1, PT, PT, PT, UP0, 0x40, 0x0 ;  /* 0x000000000000781c */ /* 0x000fe20003f2e808 */
[----:B0-----:R-:W-:-:S12]  /*4ac0*/  VIADD R3, R152, 0xfffffffe ;  /* 0xfffffffe98037836 */ /* 0x001fd80000000000 */
[----:B------:R-:W-:Y:S05]  /*4ad0*/  @P1 BRA `(.L_x_1775) ;  /* 0x0000000000481947 */ /* 0x000fea0003800000 */
[C---:B------:R-:W-:Y:S01]  /*4ae0*/  ISETP.GT.AND P1, PT, R8.reuse, RZ, PT ;  /* 0x000000ff0800720c */ /* 0x040fe20003f24270 */
[----:B------:R-:W-:-:S05]  /*4af0*/  VIADD R10, R8, 0xffffffff ;  /* 0xffffffff080a7836 */ /* 0x000fca0000000000 */
[----:B------:R-:W-:-:S07]  /*4b00*/  R2UR UR11, R10 ;  /* 0x000000000a0b72ca */ /* 0x000fce00000e0000 */
[----:B------:R-:W-:Y:S08]  /*4b10*/  @P1 BRA `(.L_x_1776) ;  /* 0x00000000001c1947 */ /* 0x000ff00003800000 */
[----:B------:R-:W-:Y:S02]  /*4b20*/  UISETP.NE.AND UP1, UPT, UR15, 0x1, UPT ;  /* 0x000000010f00788c */ /* 0x000fe4000bf25270 */
[----:B------:R-:W-:-:S09]  /*4b30*/  UIADD3 UR11, -UR6, URZ, URZ ;  /* 0x0000003f060b7290 */ /* 0x000fd2000fffe13f */
[----:B------:R-:W-:Y:S02]  /*4b40*/  @UP1 ULDC.64 UR18, c[0x0][0x9e8] ;  /* 0x00027a0000121ab9 */ /* 0x000fe40000000a00 */
[----:B------:R-:W-:-:S04]  /*4b50*/  UIMAD.WIDE.U32 UR6, UR11, UR18, URZ ;  /* 0x000000120b0672a5 */ /* 0x000fc8000f8e003f */
[----:B------:R-:W-:-:S04]  /*4b60*/  @UP1 USHF.R.U32.HI UR11, URZ, UR19, UR7 ;  /* 0x000000133f0b1299 */ /* 0x000fc80008011607 */
[----:B------:R-:W-:Y:S01]  /*4b70*/  ULOP3.LUT UR11, URZ, UR11, URZ, 0x33, !UPT ;  /* 0x0000000b3f0b7292 */ /* 0x000fe2000f8e333f */
[----:B------:R-:W-:Y:S11]  /*4b80*/  BRA `(.L_x_1777) ;  /* 0x0000000000107947 */ /* 0x000ff60003800000 */
.L_x_1776:
[----:B------:R-:W-:-:S11]  /*4b90*/  UISETP.NE.AND UP1, UPT, UR15, 0x1, UPT ;  /* 0x000000010f00788c */ /* 0x000fd6000bf25270 */
[----:B------:R-:W-:Y:S02]  /*4ba0*/  @UP1 ULDC.64 UR18, c[0x0][0x9e8] ;  /* 0x00027a0000121ab9 */ /* 0x000fe40000000a00 */
[----:B------:R-:W-:-:S04]  /*4bb0*/  UIMAD.WIDE.U32 UR6, UR11, UR18, URZ ;  /* 0x000000120b0672a5 */ /* 0x000fc8000f8e003f */
[----:B------:R-:W-:-:S12]  /*4bc0*/  @UP1 USHF.R.U32.HI UR11, URZ, UR19, UR7 ;  /* 0x000000133f0b1299 */ /* 0x000fd80008011607 */
.L_x_1777:
[----:B------:R-:W-:-:S04]  /*4bd0*/  UIMAD UR11, UR11, UR15, UR15 ;  /* 0x0000000f0b0b72a4 */ /* 0x000fc8000f8e020f */
[----:B------:R-:W-:-:S04]  /*4be0*/  UISETP.LT.AND UP1, UPT, UR14, UR11, UPT ;  /* 0x0000000b0e00728c */ /* 0x000fc8000bf21270 */
[----:B------:R-:W-:-:S12]  /*4bf0*/  USEL UR14, UR14, UR11, UP1 ;  /* 0x0000000b0e0e7287 */ /* 0x000fd80008800000 */
.L_x_1775:
[----:B------:R-:W-:Y:S01]  /*4c00*/  UIMAD.WIDE UR6, UR14, 0x2aaaaaab, URZ ;  /* 0x2aaaaaab0e0678a5 */ /* 0x000fe2000f8e023f */
[----:B------:R-:W-:Y:S01]  /*4c10*/  ULDC UR25, c[0x0][0x9e4] ;  /* 0x0002790000197ab9 */ /* 0x000fe20000000800 */
[----:B------:R-:W-:Y:S02]  /*4c20*/  ULDC UR26, c[0x0][0x9d8] ;  /* 0x00027600001a7ab9 */ /* 0x000fe40000000800 */
[----:B------:R-:W-:Y:S01]  /*4c30*/  USHF.R.U32.HI UR6, URZ, 0x1f, UR7 ;  /* 0x0000001f3f067899 */ /* 0x000fe20008011607 */
[----:B------:R-:W-:Y:S01]  /*4c40*/  ULDC UR24, c[0x0][0x988] ;  /* 0x0002620000187ab9 */ /* 0x000fe20000000800 */
[----:B------:R-:W-:Y:S02]  /*4c50*/  ULDC UR27, c[0x0][0x9e0] ;  /* 0x00027800001b7ab9 */ /* 0x000fe40000000800 */
[----:B------:R-:W-:-:S04]  /*4c60*/  ULEA.HI.SX32 UR6, UR7, UR6, 0x1c ;  /* 0x0000000607067291 */ /* 0x000fc8000f8fe23f */
[----:B------:R-:W-:-:S04]  /*4c70*/  UISETP.LT.AND UP1, UPT, UR39, UR6, UPT ;  /* 0x000000062700728c */ /* 0x000fc8000bf21270 */
[----:B------:R-:W-:-:S06]  /*4c80*/  USEL UR23, UR39, UR6, !UP1 ;  /* 0x0000000627177287 */ /* 0x000fcc000c800000 */
[----:B------:R-:W-:-:S13]  /*4c90*/  ISETP.GE.AND P1, PT, R3, UR23, PT ;  /* 0x0000001703007c0c */ /* 0x000fda000bf26270 */
[----:B------:R-:W-:Y:S05]  /*4ca0*/  @!P1 BRA `(.L_x_1778) ;  /* 0x00000034007c9947 */ /* 0x000fea0003800000 */
.L_x_1795:
[----:B------:R-:W-:-:S04]  /*4cb0*/  UIADD3 UR36, UR36, 0x1, URZ ;  /* 0x0000000124247890 */ /* 0x000fc8000fffe03f */
[----:B------:R-:W-:-:S04]  /*4cc0*/  UISETP.NE.AND UP1, UPT, UR36, 0x2, UPT ;  /* 0x000000022400788c */ /* 0x000fc8000bf25270 */
[----:B------:R-:W-:Y:S02]  /*4cd0*/  USEL UR6, URZ, 0x1, UP1 ;  /* 0x000000013f067887 */ /* 0x000fe40008800000 */
[----:B------:R-:W-:Y:S02]  /*4ce0*/  USEL UR36, UR36, URZ, UP1 ;  /* 0x0000003f24247287 */ /* 0x000fe40008800000 */
[----:B------:R-:W-:Y:S01]  /*4cf0*/  ULOP3.LUT UR37, UR37, UR6, URZ, 0x3c, !UPT ;  /* 0x0000000625257292 */ /* 0x000fe2000f8e3c3f */
[----:B0-----:R-:W-:Y:S11]  /*4d00*/  @!P0 BRA `(.L_x_1779) ;  /* 0x0000000000048947 */ /* 0x001ff60003800000 */
[----:B------:R-:W-:Y:S01]  /*4d10*/  BPT.TRAP 0x1 ;  /* 0x000000040000795c */ /* 0x000fe20000300000 */
.L_x_1779:
        /* <DEDUP_REMOVED lines=9> */
.L_x_1780:
[----:B-1----:R-:W-:Y:S05]  /*4db0*/  @P1 BRA `(.L_x_1781) ;  /* 0x0000000000081947 */ /* 0x002fea0003800000 */
[----:B------:R-:W1:Y:S02]  /*4dc0*/  SYNCS.PHASECHK.TRANS64.TRYWAIT P1, [UR28+0x22830], R8 ;  /* 0x02283008ff0075a7 */ /* 0x000e64000802015c */
[----:B-1----:R-:W-:Y:S05]  /*4dd0*/  @!P1 BRA `(.L_x_1782) ;  /* 0x00000110003c9947 */ /* 0x002fea0003800000 */
.L_x_1781:
[----:B------:R-:W-:Y:S01]  /*4de0*/  UIMAD UR18, UR36, 0x300, UR20 ;  /* 0x00000300241278a4 */ /* 0x000fe2000f8e0214 */
[----:B------:R-:W-:Y:S01]  /*4df0*/  WARPGROUP.ARRIVE ;  /* 0x00000000000079c5 */ /* 0x000fe20000000000 */
[----:B------:R-:W-:Y:S01]  /*4e00*/  UMOV UR19, 0x40000040 ;  /* 0x4000004000137882 */ /* 0x000fe20000000000 */
[----:B------:R-:W-:Y:S01]  /*4e10*/  UMOV UR7, 0x40000040 ;  /* 0x4000004000077882 */ /* 0x000fe20000000000 */
[----:B------:R-:W-:Y:S01]  /*4e20*/  UIADD3 UR6, UR18, 0x2, URZ ;  /* 0x0000000212067890 */ /* 0x000fe2000fffe03f */
[----:B------:R-:W-:Y:S01]  /*4e30*/  ISETP.NE.AND P1, PT, R6, 0x1, PT ;  /* 0x000000010600780c */ /* 0x000fe20003f25270 */
[----:B------:R-:W-:Y:S01]  /*4e40*/  UIADD3 UR10, UR18, 0x4, URZ ;  /* 0x00000004120a7890 */ /* 0x000fe2000fffe03f */
[----:B------:R-:W2:Y:S01]  /*4e50*/  S2R R9, SR_TID.X ;  /* 0x0000000000097919 */ /* 0x000ea20000002100 */
[----:B------:R-:W-:Y:S01]  /*4e60*/  UMOV UR11, 0x40000040 ;  /* 0x40000040000b7882 */ /* 0x000fe20000000000 */
[----:B------:R-:W-:Y:S01]  /*4e70*/  HGMMA.64x96x16.F32 R152, gdesc[UR16], RZ, !UPT, gsb0 ;  /* 0x01600000109879f0 */ /* 0x000fe2000c0008ff */
[----:B------:R-:W-:Y:S01]  /*4e80*/  UIADD3 UR14, UR18, 0x6, URZ ;  /* 0x00000006120e7890 */ /* 0x000fe2000fffe03f */
[----:B------:R-:W-:-:S07]  /*4e90*/  UMOV UR15, 0x40000040 ;  /* 0x40000040000f7882 */ /* 0x000fce0000000000 */
[----:B-1----:R-:W1:Y:S08]  /*4ea0*/  @P1 LDC R7, c[0x0][0x44c] ;  /* 0x00011300ff071b82 */ /* 0x002e700000000800 */
[----:B------:R-:W3:Y:S01]  /*4eb0*/  @P1 LDC R10, c[0x0][0x450] ;  /* 0x00011400ff0a1b82 */ /* 0x000ee20000000800 */
[----:B--2---:R-:W-:Y:S01]  /*4ec0*/  SHF.R.U32.HI R11, RZ, 0x7, R9 ;  /* 0x00000007ff0b7819 */ /* 0x004fe20000011609 */
        /* <DEDUP_REMOVED lines=20> */
[----:B------:R-:W-:-:S02]  /*5010*/  VIADD R194, R22, UR43 ;  /* 0x0000002b16c27c36 */ /* 0x000fc40008000000 */
[----:B------:R-:W-:Y:S01]  /*5020*/  FMUL.FTZ R15, R153, UR26 ;  /* 0x0000001a990f7c20 */ /* 0x000fe20008410000 */
[----:B------:R-:W-:Y:S01]  /*5030*/  FMUL.FTZ R153, R157, UR26 ;  /* 0x0000001a9d997c20 */ /* 0x000fe20008410000 */
[----:B------:R-:W-:Y:S01]  /*5040*/  FMUL.FTZ R157, R161, UR26 ;  /* 0x0000001aa19d7c20 */ /* 0x000fe20008410000 */
[----:B-1----:R-:W-:-:S04]  /*5050*/  @P1 IMAD.HI.U32 R7, R194, R7, RZ ;  /* 0x00000007c2071227 */ /* 0x002fc800078e00ff */
[----:B------:R-:W-:Y:S01]  /*5060*/  FMUL.FTZ R161, R165, UR26 ;  /* 0x0000001aa5a17c20 */ /* 0x000fe20008410000 */
[----:B------:R-:W-:Y:S01]  /*5070*/  FMUL.FTZ R165, R169, UR26 ;  /* 0x0000001aa9a57c20 */ /* 0x000fe20008410000 */
[----:B------:R-:W-:Y:S01]  /*5080*/  FMUL.FTZ R169, R173, UR26 ;  /* 0x0000001aada97c20 */ /* 0x000fe20008410000 */
[----:B------:R-:W-:Y:S01]  /*5090*/  FMUL.FTZ R173, R177, UR26 ;  /* 0x0000001ab1ad7c20 */ /* 0x000fe20008410000 */
[----:B---3--:R-:W-:Y:S01]  /*50a0*/  @P1 SHF.R.U32.HI R194, RZ, R10, R7 ;  /* 0x0000000affc21219 */ /* 0x008fe20000011607 */
[----:B------:R-:W-:Y:S01]  /*50b0*/  IMAD.U32 R177, RZ, RZ, UR28 ;  /* 0x0000001cffb17e24 */ /* 0x000fe2000f8e00ff */
[----:B------:R-:W-:Y:S01]  /*50c0*/  LOP3.LUT P1, RZ, R9, 0x7f, RZ, 0xc0, !PT ;  /* 0x0000007f09ff7812 */ /* 0x000fe2000782c0ff */
[----:B------:R-:W-:Y:S01]  /*50d0*/  FMUL.FTZ R13, R155, UR26 ;  /* 0x0000001a9b0d7c20 */ /* 0x000fe20008410000 */
[----:B------:R-:W1:Y:S01]  /*50e0*/  LDC R9, c[0x0][0x288] ;  /* 0x0000a200ff097b82 */ /* 0x000e620000000800 */
        /* <DEDUP_REMOVED lines=10> */
[----:B------:R-:W-:-:S02]  /*5190*/  @!P1 VIADD R10, R177, 0x22840 ;  /* 0x00022840b10a9836 */ /* 0x000fc40000000000 */
        /* <DEDUP_REMOVED lines=9> */
[----:B------:R-:W-:Y:S01]  /*5230*/  IMAD R189, R3, -0x60, RZ ;  /* 0xffffffa003bd7824 */ /* 0x000fe200078e02ff */
[----:B------:R-:W-:Y:S01]  /*5240*/  IADD3 R7, -R11, 0xb, RZ ;  /* 0x0000000b0b077810 */ /* 0x000fe20007ffe1ff */
[----:B------:R-:W-:Y:S01]  /*5250*/  FMUL.FTZ R175, R183, UR26 ;  /* 0x0000001ab7af7c20 */ /* 0x000fe20008410000 */
[----:B------:R-:W-:Y:S01]  /*5260*/  FMUL.FTZ R181, R184, UR26 ;  /* 0x0000001ab8b57c20 */ /* 0x000fe20008410000 */
[----:B------:R-:W-:Y:S01]  /*5270*/  FMUL.FTZ R185, R188, UR26 ;  /* 0x0000001abcb97c20 */ /* 0x000fe20008410000 */
[----:B------:R-:W-:Y:S01]  /*5280*/  FMUL.FTZ R183, R190, UR26 ;  /* 0x0000001abeb77c20 */ /* 0x000fe20008410000 */
[----:B------:R-:W-:Y:S01]  /*5290*/  FMUL.FTZ R184, R191, UR26 ;  /* 0x0000001abfb87c20 */ /* 0x000fe20008410000 */
[----:B------:R-:W-:Y:S01]  /*52a0*/  FMUL.FTZ R188, R195, UR26 ;  /* 0x0000001ac3bc7c20 */ /* 0x000fe20008410000 */
[----:B------:R-:W-:Y:S01]  /*52b0*/  @!P1 PRMT R10, RZ, 0x654, R10 ;  /* 0x00000654ff0a9816 */ /* 0x000fe2000000000a */
[----:B------:R-:W-:Y:S01]  /*52c0*/  FMUL.FTZ R190, R192, UR26 ;  /* 0x0000001ac0be7c20 */ /* 0x000fe20008410000 */
[----:B------:R-:W-:Y:S01]  /*52d0*/  FMUL.FTZ R191, R193, UR26 ;  /* 0x0000001ac1bf7c20 */ /* 0x000fe20008410000 */
[----:B------:R-:W-:Y:S01]  /*52e0*/  FMUL.FTZ R195, R196, UR26 ;  /* 0x0000001ac4c37c20 */ /* 0x000fe20008410000 */
[----:B------:R-:W-:Y:S01]  /*52f0*/  FMUL.FTZ R196, R197, UR26 ;  /* 0x0000001ac5c47c20 */ /* 0x000fe20008410000 */
[----:B------:R-:W-:-:S02]  /*5300*/  VIADD R11, R189, 0x1 ;  /* 0x00000001bd0b7836 */ /* 0x000fc40000000000 */
[----:B------:R-:W-:Y:S01]  /*5310*/  FMUL.FTZ R192, R198, UR26 ;  /* 0x0000001ac6c07c20 */ /* 0x000fe20008410000 */
[----:B------:R-:W-:Y:S01]  /*5320*/  FMUL.FTZ R193, R199, UR26 ;  /* 0x0000001ac7c17c20 */ /* 0x000fe20008410000 */
[----:B------:R3:W-:Y:S06]  /*5330*/  BAR.ARV R7, 0x100 ;  /* 0x000400070000751d */ /* 0x0007ec0000002000 */
[----:B------:R3:W-:Y:S01]  /*5340*/  @!P1 SYNCS.ARRIVE.TRANS64.RED.A1T0 RZ, [R10+URZ], RZ ;  /* 0x000000ff0aff99a7 */ /* 0x0007e2000810043f */
[----:B------:R-:W-:Y:S01]  /*5350*/  PLOP3.LUT P1, PT, PT, PT, UP0, 0x40, 0x0 ;  /* 0x000000000000781c */ /* 0x000fe20003f2e808 */
[----:B------:R-:W-:Y:S01]  /*5360*/  IMAD R11, R18, -0x2, R11 ;  /* 0xfffffffe120b7824 */ /* 0x000fe200078e020b */
[----:B------:R-:W4:Y:S04]  /*5370*/  MUFU.TANH R14, R14 ;  /* 0x0000000e000e7308 */ /* 0x000f280000002400 */
[----:B-1----:R-:W-:-:S04]  /*5380*/  IADD3 R11, R11, -R9, R16 ;  /* 0x800000090b0b7210 */ /* 0x002fc80007ffe010 */
[----:B------:R-:W1:Y:S01]  /*5390*/  MUFU.TANH R15, R15 ;  /* 0x0000000f000f7308 */ /* 0x000e620000002400 */
[C---:B------:R-:W-:Y:S02]  /*53a0*/  VIADD R204, R11.reuse, UR27 ;  /* 0x0000001b0bcc7c36 */ /* 0x040fe40008000000 */
[----:B------:R-:W-:Y:S02]  /*53b0*/  VIADD R199, R11, UR22 ;  /* 0x000000160bc77c36 */ /* 0x000fe40008000000 */
[C---:B--2---:R-:W-:Y:S02]  /*53c0*/  IMAD.IADD R198, R215.reuse, 0x1, R204 ;  /* 0x00000001d7c67824 */ /* 0x044fe400078e02cc */
[----:B------:R-:W-:Y:S01]  /*53d0*/  IMAD.IADD R197, R215, 0x1, R199 ;  /* 0x00000001d7c57824 */ /* 0x000fe200078e02c7 */
[----:B------:R-:W2:Y:S08]  /*53e0*/  MUFU.TANH R12, R12 ;  /* 0x0000000c000c7308 */ /* 0x000eb00000002400 */
        /* <DEDUP_REMOVED lines=44> */
[----:B------:R-:W0:Y:S01]  /*56b0*/  MUFU.TANH R193, R193 ;  /* 0x000000c100c17308 */ /* 0x000e220000002400 */
[----:B-1234-:R-:W-:Y:S05]  /*56c0*/  @P1 BRA `(.L_x_1783) ;  /* 0x0000000000581947 */ /* 0x01efea0003800000 */
[----:B------:R-:W-:Y:S01]  /*56d0*/  IADD3 R215, R16, -R9, R215 ;  /* 0x8000000910d77210 */ /* 0x000fe20007ffe0d7 */
[----:B------:R-:W-:Y:S03]  /*56e0*/  BSSY B0, `(.L_x_1784) ;  /* 0x0000010000007945 */ /* 0x000fe60003800000 */
[----:B------:R-:W-:-:S13]  /*56f0*/  ISETP.GT.AND P1, PT, R215, -0x1, PT ;  /* 0xffffffffd700780c */ /* 0x000fda0003f24270 */
[----:B------:R-:W-:Y:S05]  /*5700*/  @P1 BRA `(.L_x_1785) ;  /* 0x0000000000201947 */ /* 0x000fea0003800000 */
[----:B------:R-:W-:Y:S01]  /*5710*/  IMAD.U32 R217, RZ, RZ, UR25 ;  /* 0x00000019ffd97e24 */ /* 0x000fe2000f8e00ff */
[----:B------:R-:W-:-:S04]  /*5720*/  LOP3.LUT R215, RZ, R215, RZ, 0x33, !PT ;  /* 0x000000d7ffd77212 */ /* 0x000fc800078e33ff */
[----:B------:R-:W-:-:S13]  /*5730*/  ISETP.NE.AND P1, PT, R217, 0x1, PT ;  /* 0x00000001d900780c */ /* 0x000fda0003f25270 */
[----:B------:R-:W1:Y:S02]  /*5740*/  @P1 LDC.64 R10, c[0x0][0x9e8] ;  /* 0x00027a00ff0a1b82 */ /* 0x000e640000000a00 */
[----:B-1----:R-:W-:-:S05]  /*5750*/  @P1 IMAD.HI.U32 R10, R215, R10, RZ ;  /* 0x0000000ad70a1227 */ /* 0x002fca00078e00ff */
[----:B------:R-:W-:-:S04]  /*5760*/  @P1 SHF.R.U32.HI R215, RZ, R11, R10 ;  /* 0x0000000bffd71219 */ /* 0x000fc8000001160a */
[----:B------:R-:W-:Y:S01]  /*5770*/  LOP3.LUT R215, RZ, R215, RZ, 0x33, !PT ;  /* 0x000000d7ffd77212 */ /* 0x000fe200078e33ff */
[----:B------:R-:W-:Y:S06]  /*5780*/  BRA `(.L_x_1786) ;  /* 0x0000000000147947 */ /* 0x000fec0003800000 */
.L_x_1785:
[----:B------:R-:W-:-:S05]  /*5790*/  IMAD.U32 R217, RZ, RZ, UR25 ;  /* 0x00000019ffd97e24 */ /* 0x000fca000f8e00ff */
[----:B------:R-:W-:-:S13]  /*57a0*/  ISETP.NE.AND P1, PT, R217, 0x1, PT ;  /* 0x00000001d900780c */ /* 0x000fda0003f25270 */
[----:B------:R-:W1:Y:S02]  /*57b0*/  @P1 LDC.64 R10, c[0x0][0x9e8] ;  /* 0x00027a00ff0a1b82 */ /* 0x000e640000000a00 */
[----:B-1----:R-:W-:-:S05]  /*57c0*/  @P1 IMAD.HI.U32 R10, R215, R10, RZ ;  /* 0x0000000ad70a1227 */ /* 0x002fca00078e00ff */
[----:B------:R-:W-:-:S07]  /*57d0*/  @P1 SHF.R.U32.HI R215, RZ, R11, R10 ;  /* 0x0000000bffd71219 */ /* 0x000fce000001160a */
.L_x_1786:
[----:B------:R-:W-:Y:S05]  /*57e0*/  BSYNC B0 ;  /* 0x0000000000007941 */ /* 0x000fea0003800000 */
.L_x_1784:
[----:B------:R-:W-:-:S04]  /*57f0*/  IMAD R10, R18, -0x2, R189 ;  /* 0xfffffffe120a7824 */ /* 0x000fc800078e02bd */
[----:B------:R-:W-:-:S05]  /*5800*/  IMAD R10, R215, R217, R10 ;  /* 0x000000d9d70a7224 */ /* 0x000fca00078e020a */
[----:B------:R-:W-:Y:S02]  /*5810*/  VIADDMNMX R198, R10, R217, R198, PT ;  /* 0x000000d90ac67246 */ /* 0x000fe400038001c6 */
[----:B------:R-:W-:-:S07]  /*5820*/  VIMNMX R197, R197, R10, !PT ;  /* 0x0000000ac5c57248 */ /* 0x000fce0007fe0100 */
.L_x_1783:
[----:B------:R-:W-:Y:S01]  /*5830*/  ISETP.GE.AND P2, PT, R189, 0x1, PT ;  /* 0x00000001bd00780c */ /* 0x000fe20003f46270 */
[----:B------:R-:W1:Y:S01]  /*5840*/  SHFL.IDX PT, R194, R194, 0x1, 0x1c1f ;  /* 0x003c1f00c2c27f89 */ /* 0x000e6200000e0000 */
[----:B------:R-:W-:Y:S02]  /*5850*/  LOP3.LUT R17, R17, 0xfffbffff, RZ, 0xc0, !PT ;  /* 0xfffbffff11117812 */ /* 0x000fe400078ec0ff */
[----:B------:R-:W-:Y:S02]  /*5860*/  ISETP.GE.AND P1, PT, R189, 0x2, PT ;  /* 0x00000002bd00780c */ /* 0x000fe40003f26270 */
[----:B------:R-:W-:Y:S02]  /*5870*/  ISETP.GT.AND P3, PT, R197, RZ, !P2 ;  /* 0x000000ffc500720c */ /* 0x000fe40005764270 */
[----:B------:R-:W-:Y:S02]  /*5880*/  ISETP.GE.AND P4, PT, R189, 0x9, PT ;  /* 0x00000009bd00780c */ /* 0x000fe40003f86270 */
[----:B------:R-:W-:-:S03]  /*5890*/  ISETP.LT.OR P3, PT, R198, 0x1, P3 ;  /* 0x00000001c600780c */ /* 0x000fc60001f61670 */
[----:B------:R-:W-:Y:S02]  /*58a0*/  @P2 LOP3.LUT R17, R17, 0x40000, RZ, 0xfc, !PT ;  /* 0x0004000011112812 */ /* 0x000fe400078efcff */
[----:B------:R-:W-:Y:S02]  /*58b0*/  ISETP.GT.AND P2, PT, R197, 0x1, !P1 ;  /* 0x00000001c500780c */ /* 0x000fe40004f44270 */
[----:B------:R-:W-:Y:S02]  /*58c0*/  FSEL R215, R14, -INF , !P3 ;  /* 0xff8000000ed77808 */ /* 0x000fe40005800000 */
[----:B------:R-:W-:Y:S02]  /*58d0*/  ISETP.LT.OR P2, PT, R198, 0x2, P2 ;  /* 0x00000002c600780c */ /* 0x000fe40001741670 */
[----:B------:R-:W-:Y:S02]  /*58e0*/  ISETP.GE.AND P3, PT, R189, 0xa, PT ;  /* 0x0000000abd00780c */ /* 0x000fe40003f66270 */
[----:B------:R-:W-:-:S02]  /*58f0*/  LOP3.LUT R17, R17, 0xfffffffd, RZ, 0xc0, !PT ;  /* 0xfffffffd11117812 */ /* 0x000fc400078ec0ff */
[----:B------:R-:W-:Y:S01]  /*5900*/  FSEL R15, R15, -INF , !P2 ;  /* 0xff8000000f0f7808 */ /* 0x000fe20005000000 */
[--C-:B-1----:R-:W-:Y:S01]  /*5910*/  IMAD.IADD R204, R204, 0x1, R194.reuse ;  /* 0x00000001cccc7824 */ /* 0x102fe200078e02c2 */
[----:B------:R-:W-:Y:S01]  /*5920*/  ISETP.GT.AND P2, PT, R197, 0x8, !P4 ;  /* 0x00000008c500780c */ /* 0x000fe20006744270 */
[----:B------:R-:W-:Y:S01]  /*5930*/  IMAD.IADD R199, R199, 0x1, R194 ;  /* 0x00000001c7c77824 */ /* 0x000fe200078e02c2 */
[----:B------:R-:W-:Y:S02]  /*5940*/  @P4 LOP3.LUT R17, R17, 0x2, RZ, 0xfc, !PT ;  /* 0x0000000211114812 */ /* 0x000fe400078efcff */
[----:B------:R-:W-:Y:S02]  /*5950*/  ISETP.LT.OR P2, PT, R198, 0x9, P2 ;  /* 0x00000009c600780c */ /* 0x000fe40001741670 */
[----:B------:R-:W-:Y:S02]  /*5960*/  LOP3.LUT R17, R17, 0xfffffffb, RZ, 0xc0, !PT ;  /* 0xfffffffb11117812 */ /* 0x000fe400078ec0ff */
[----:B0-----:R-:W-:-:S02]  /*5970*/  FSEL R152, R152, -INF , !P2 ;  /* 0xff80000098987808 */ /* 0x001fc40005000000 */
[----:B------:R-:W-:Y:S02]  /*5980*/  @P3 LOP3.LUT R17, R17, 0x4, RZ, 0xfc, !PT ;  /* 0x0000000411113812 */ /* 0x000fe400078efcff */
[----:B------:R-:W-:Y:S02]  /*5990*/  ISETP.GT.AND P2, PT, R197, 0x9, !P3 ;  /* 0x00000009c500780c */ /* 0x000fe40005f44270 */
[----:B------:R-:W-:Y:S02]  /*59a0*/  ISETP.GE.AND P3, PT, R189, 0x11, PT ;  /* 0x00000011bd00780c */ /* 0x000fe40003f66270 */
[----:B------:R-:W-:Y:S02]  /*59b0*/  ISETP.LT.OR P2, PT, R198, 0xa, P2 ;  /* 0x0000000ac600780c */ /* 0x000fe40001741670 */
[----:B------:R-:W-:Y:S02]  /*59c0*/  LOP3.LUT R17, R17, 0xfffffff7, RZ, 0xc0, !PT ;  /* 0xfffffff711117812 */ /* 0x000fe400078ec0ff */
[----:B------:R-:W-:-:S02]  /*59d0*/  FSEL R153, R153, -INF , !P2 ;  /* 0xff80000099997808 */ /* 0x000fc40005000000 */
[----:B------:R-:W-:-:S04]  /*59e0*/  ISETP.GT.AND P2, PT, R197, 0x10, !P3 ;  /* 0x00000010c500780c */ /* 0x000fc80005f44270 */
[----:B------:R-:W-:Y:S02]  /*59f0*/  ISETP.LT.OR P2, PT, R198, 0x11, P2 ;  /* 0x00000011c600780c */ /* 0x000fe40001741670 */
[----:B------:R-:W-:Y:S02]  /*5a00*/  @P3 LOP3.LUT R17, R17, 0x8, RZ, 0xfc, !PT ;  /* 0x0000000811113812 */ /* 0x000fe400078efcff */
[----:B------:R-:W-:Y:S02]  /*5a10*/  ISETP.GE.AND P3, PT, R189, 0x12, PT ;  /* 0x00000012bd00780c */ /* 0x000fe40003f66270 */
[----:B------:R-:W-:Y:S02]  /*5a20*/  LOP3.LUT R17, R17, 0xffffffef, RZ, 0xc0, !PT ;  /* 0xffffffef11117812 */ /* 0x000fe400078ec0ff */
[----:B------:R-:W-:Y:S02]  /*5a30*/  FSEL R156, R156, -INF , !P2 ;  /* 0xff8000009c9c7808 */ /* 0x000fe40005000000 */
[----:B------:R-:W-:-:S04]  /*5a40*/  ISETP.GT.AND P2, PT, R197, 0x11, !P3 ;  /* 0x00000011c500780c */ /* 0x000fc80005f44270 */
[----:B------:R-:W-:-:S03]  /*5a50*/  ISETP.LT.OR P2, PT, R198, 0x12, P2 ;  /* 0x00000012c600780c */ /* 0x000fc60001741670 */
        /* <DEDUP_REMOVED lines=68> */
[----:B------:R-:W-:Y:S02]  /*5ea0*/  FSEL R181, R181, -INF , !P2 ;  /* 0xff800000b5b57808 */ /* 0x000fe40005000000 */
[----:B------:R-:W-:Y:S02]  /*5eb0*/  LOP3.LUT R17, R17, 0xffffffbf, RZ, 0xc0, !PT ;  /* 0xffffffbf11117812 */ /* 0x000fe400078ec0ff */
[----:B------:R-:W-:-:S04]  /*5ec0*/  ISETP.GT.AND P2, PT, R197, 0x41, !P3 ;  /* 0x00000041c500780c */ /* 0x000fc80005f44270 */
[----:B------:R-:W-:-:S03]  /*5ed0*/  ISETP.LT.OR P2, PT, R198, 0x42, P2 ;  /* 0x00000042c600780c */ /* 0x000fc60001741670 */
[----:B------:R-:W-:Y:S02]  /*5ee0*/  @P3 LOP3.LUT R17, R17, 0x40, RZ, 0xfc, !PT ;  /* 0x0000004011113812 */ /* 0x000fe400078efcff */
[----:B------:R-:W-:Y:S02]  /*5ef0*/  ISETP.GE.AND P3, PT, R189, 0x49, PT ;  /* 0x00000049bd00780c */ /* 0x000fe40003f66270 */
[----:B------:R-:W-:Y:S02]  /*5f00*/  FSEL R182, R182, -INF , !P2 ;  /* 0xff800000b6b67808 */ /* 0x000fe40005000000 */
[----:B------:R-:W-:Y:S02]  /*5f10*/  ISETP.GT.AND P2, PT, R197, 0x48, !P3 ;  /* 0x00000048c500780c */ /* 0x000fe40005f44270 */
[----:B------:R-:W-:Y:S02]  /*5f20*/  LOP3.LUT R17, R17, 0xffffffdf, RZ, 0xc0, !PT ;  /* 0xffffffdf11117812 */ /* 0x000fe400078ec0ff */
[----:B------:R-:W-:-:S04]  /*5f30*/  ISETP.LT.OR P2, PT, R198, 0x49, P2 ;  /* 0x00000049c600780c */ /* 0x000fc80001741670 */
[----:B------:R-:W-:Y:S02]  /*5f40*/  FSEL R185, R185, -INF , !P2 ;  /* 0xff800000b9b97808 */ /* 0x000fe40005000000 */
[----:B------:R-:W-:Y:S02]  /*5f50*/  ISETP.GE.AND P2, PT, R189, 0x4a, PT ;  /* 0x0000004abd00780c */ /* 0x000fe40003f46270 */
[----:B------:R-:W-:Y:S02]  /*5f60*/  @P3 LOP3.LUT R17, R17, 0x20, RZ, 0xfc, !PT ;  /* 0x0000002011113812 */ /* 0x000fe400078efcff */
[----:B------:R-:W-:Y:S02]  /*5f70*/  ISETP.GT.AND P3, PT, R197, 0x49, !P2 ;  /* 0x00000049c500780c */ /* 0x000fe40005764270 */
[----:B------:R-:W-:Y:S02]  /*5f80*/  LOP3.LUT R17, R17, 0xfffffffe, RZ, 0xc0, !PT ;  /* 0xfffffffe11117812 */ /* 0x000fe400078ec0ff */
[----:B------:R-:W-:-:S04]  /*5f90*/  ISETP.LT.OR P3, PT, R198, 0x4a, P3 ;  /* 0x0000004ac600780c */ /* 0x000fc80001f61670 */
[----:B------:R-:W-:Y:S02]  /*5fa0*/  FSEL R186, R186, -INF , !P3 ;  /* 0xff800000baba7808 */ /* 0x000fe40005800000 */
[----:B------:R-:W-:-:S04]  /*5fb0*/  ISETP.GE.AND P3, PT, R189, 0x51, PT ;  /* 0x00000051bd00780c */ /* 0x000fc80003f66270 */
[----:B------:R-:W-:-:S04]  /*5fc0*/  ISETP.GT.AND P4, PT, R197, 0x50, !P3 ;  /* 0x00000050c500780c */ /* 0x000fc80005f84270 */
        /* <DEDUP_REMOVED lines=10> */
[----:B------:R-:W-:-:S13]  /*6070*/  ISETP.GE.AND P6, PT, R189, 0x5a, PT ;  /* 0x0000005abd00780c */ /* 0x000fda0003fc6270 */
[----:B------:R-:W-:Y:S02]  /*6080*/  @P6 LOP3.LUT R17, R17, 0x1, RZ, 0xfc, !PT ;  /* 0x0000000111116812 */ /* 0x000fe400078efcff */
[----:B------:R-:W-:-:S04]  /*6090*/  ISETP.GT.AND P6, PT, R197, 0x59, !P6 ;  /* 0x00000059c500780c */ /* 0x000fc800077c4270 */
[----:B------:R-:W-:-:S04]  /*60a0*/  ISETP.LT.OR P6, PT, R198, 0x5a, P6 ;  /* 0x0000005ac600780c */ /* 0x000fc800037c1670 */
[----:B------:R-:W-:Y:S02]  /*60b0*/  FSEL R196, R196, -INF , !P6 ;  /* 0xff800000c4c47808 */ /* 0x000fe40007000000 */
[----:B------:R-:W-:-:S13]  /*60c0*/  PLOP3.LUT P6, PT, PT, PT, UP0, 0x40, 0x0 ;  /* 0x000000000000781c */ /* 0x000fda0003fce808 */
[----:B------:R-:W-:Y:S05]  /*60d0*/  @P6 BRA `(.L_x_1787) ;  /* 0x0000000000586947 */ /* 0x000fea0003800000 */
[----:B------:R-:W-:Y:S01]  /*60e0*/  IADD3 R197, R16, -R9, R194 ;  /* 0x8000000910c57210 */ /* 0x000fe20007ffe0c2 */
[----:B------:R-:W-:Y:S03]  /*60f0*/  BSSY B0, `(.L_x_1788) ;  /* 0x0000010000007945 */ /* 0x000fe60003800000 */
[----:B------:R-:W-:-:S13]  /*6100*/  ISETP.GT.AND P6, PT, R197, -0x1, PT ;  /* 0xffffffffc500780c */ /* 0x000fda0003fc4270 */
[----:B------:R-:W-:Y:S05]  /*6110*/  @P6 BRA `(.L_x_1789) ;  /* 0x0000000000206947 */ /* 0x000fea0003800000 */
[----:B------:R-:W-:Y:S01]  /*6120*/  IMAD.U32 R14, RZ, RZ, UR25 ;  /* 0x00000019ff0e7e24 */ /* 0x000fe2000f8e00ff */
[----:B------:R-:W-:-:S04]  /*6130*/  LOP3.LUT R197, RZ, R197, RZ, 0x33, !PT ;  /* 0x000000c5ffc57212 */ /* 0x000fc800078e33ff */
[----:B------:R-:W-:-:S13]  /*6140*/  ISETP.NE.AND P6, PT, R14, 0x1, PT ;  /* 0x000000010e00780c */ /* 0x000fda0003fc5270 */
[----:B------:R-:W0:Y:S02]  /*6150*/  @P6 LDC.64 R10, c[0x0][0x9e8] ;  /* 0x00027a00ff0a6b82 */ /* 0x000e240000000a00 */
[----:B0-----:R-:W-:-:S05]  /*6160*/  @P6 IMAD.HI.U32 R10, R197, R10, RZ ;  /* 0x0000000ac50a6227 */ /* 0x001fca00078e00ff */
[----:B------:R-:W-:-:S04]  /*6170*/  @P6 SHF.R.U32.HI R197, RZ, R11, R10 ;  /* 0x0000000bffc56219 */ /* 0x000fc8000001160a */
[----:B------:R-:W-:Y:S01]  /*6180*/  LOP3.LUT R197, RZ, R197, RZ, 0x33, !PT ;  /* 0x000000c5ffc57212 */ /* 0x000fe200078e33ff */
[----:B------:R-:W-:Y:S06]  /*6190*/  BRA `(.L_x_1790) ;  /* 0x0000000000147947 */ /* 0x000fec0003800000 */
.L_x_1789:
[----:B------:R-:W-:-:S05]  /*61a0*/  IMAD.U32 R14, RZ, RZ, UR25 ;  /* 0x00000019ff0e7e24 */ /* 0x000fca000f8e00ff */
[----:B------:R-:W-:-:S13]  /*61b0*/  ISETP.NE.AND P6, PT, R14, 0x1, PT ;  /* 0x000000010e00780c */ /* 0x000fda0003fc5270 */
[----:B------:R-:W0:Y:S02]  /*61c0*/  @P6 LDC.64 R10, c[0x0][0x9e8] ;  /* 0x00027a00ff0a6b82 */ /* 0x000e240000000a00 */
[----:B0-----:R-:W-:-:S05]  /*61d0*/  @P6 IMAD.HI.U32 R10, R197, R10, RZ ;  /* 0x0000000ac50a6227 */ /* 0x001fca00078e00ff */
[----:B------:R-:W-:-:S07]  /*61e0*/  @P6 SHF.R.U32.HI R197, RZ, R11, R10 ;  /* 0x0000000bffc56219 */ /* 0x000fce000001160a */
.L_x_1790:
[----:B------:R-:W-:Y:S05]  /*61f0*/  BSYNC B0 ;  /* 0x0000000000007941 */ /* 0x000fea0003800000 */
.L_x_1788:
[----:B------:R-:W-:-:S04]  /*6200*/  IMAD R189, R18, -0x2, R189 ;  /* 0xfffffffe12bd7824 */ /* 0x000fc800078e02bd */
[----:B------:R-:W-:-:S05]  /*6210*/  IMAD R197, R197, R14, R189 ;  /* 0x0000000ec5c57224 */ /* 0x000fca00078e02bd */
[----:B------:R-:W-:Y:S02]  /*6220*/  VIADDMNMX R204, R197, R14, R204, PT ;  /* 0x0000000ec5cc7246 */ /* 0x000fe400038001cc */
[----:B------:R-:W-:-:S07]  /*6230*/  VIMNMX R199, R199, R197, !PT ;  /* 0x000000c5c7c77248 */ /* 0x000fce0007fe0100 */
.L_x_1787:
[----:B------:R-:W-:Y:S01]  /*6240*/  ISETP.GT.AND P1, PT, R199, 0x1, !P1 ;  /* 0x00000001c700780c */ /* 0x000fe20004f24270 */
[----:B------:R-:W-:Y:S01]  /*6250*/  UMOV UR10, UR24 ;  /* 0x00000018000a7c82 */ /* 0x000fe20008000000 */
[----:B------:R-:W-:Y:S02]  /*6260*/  LOP3.LUT P6, RZ, R17, 0x10000, RZ, 0xc0, !PT ;  /* 0x0001000011ff7812 */ /* 0x000fe400078cc0ff */
[----:B------:R-:W-:Y:S02]  /*6270*/  ISETP.LT.OR P1, PT, R204, 0x2, P1 ;  /* 0x00000002cc00780c */ /* 0x000fe40000f21670 */
[----:B------:R-:W-:Y:S02]  /*6280*/  FMNMX.FTZ R10, R215, R4, !PT ;  /* 0x00000004d70a7209 */ /* 0x000fe40007810000 */
[----:B------:R-:W-:Y:S02]  /*6290*/  FSEL R13, R13, -INF , !P1 ;  /* 0xff8000000d0d7808 */ /* 0x000fe40004800000 */
[----:B------:R-:W-:-:S02]  /*62a0*/  LOP3.LUT P1, RZ, R17, 0x2, RZ, 0xc0, !PT ;  /* 0x0000000211ff7812 */ /* 0x000fc4000782c0ff */
[----:B------:R-:W-:Y:S02]  /*62b0*/  FMNMX.FTZ R11, R15, R10, !PT ;  /* 0x0000000a0f0b7209 */ /* 0x000fe40007810000 */
[----:B------:R-:W-:Y:S02]  /*62c0*/  ISETP.GT.AND P1, PT, R199, 0x8, !P1 ;  /* 0x00000008c700780c */ /* 0x000fe40004f24270 */
[----:B------:R-:W-:Y:S02]  /*62d0*/  FMNMX.FTZ R10, R152, R11, !PT ;  /* 0x0000000b980a7209 */ /* 0x000fe40007810000 */
[----:B------:R-:W-:Y:S02]  /*62e0*/  ISETP.LT.OR P1, PT, R204, 0x9, P1 ;  /* 0x00000009cc00780c */ /* 0x000fe40000f21670 */
[----:B------:R-:W-:Y:S02]  /*62f0*/  FMNMX.FTZ R11, R153, R10, !PT ;  /* 0x0000000a990b7209 */ /* 0x000fe40007810000 */
[----:B------:R-:W-:-:S02]  /*6300*/  FSEL R20, R20, -INF , !P1 ;  /* 0xff80000014147808 */ /* 0x000fc40004800000 */
[----:B------:R-:W-:Y:S02]  /*6310*/  LOP3.LUT P1, RZ, R17, 0x4, RZ, 0xc0, !PT ;  /* 0x0000000411ff7812 */ /* 0x000fe4000782c0ff */
[----:B------:R-:W-:Y:S02]  /*6320*/  FMNMX.FTZ R10, R156, R11, !PT ;  /* 0x0000000b9c0a7209 */ /* 0x000fe40007810000 */
[----:B------:R-:W-:Y:S02]  /*6330*/  ISETP.GT.AND P1, PT, R199, 0x9, !P1 ;  /* 0x00000009c700780c */ /* 0x000fe40004f24270 */
[----:B------:R-:W-:Y:S02]  /*6340*/  FMNMX.FTZ R11, R157, R10, !PT ;  /* 0x0000000a9d0b7209 */ /* 0x000fe40007810000 */
[----:B------:R-:W-:Y:S02]  /*6350*/  ISETP.LT.OR P1, PT, R204, 0xa, P1 ;  /* 0x0000000acc00780c */ /* 0x000fe40000f21670 */
[----:B------:R-:W-:-:S02]  /*6360*/  FMNMX.FTZ R10, R160, R11, !PT ;  /* 0x0000000ba00a7209 */ /* 0x000fc40007810000 */
[----:B------:R-:W-:Y:S02]  /*6370*/  FSEL R21, R21, -INF , !P1 ;  /* 0xff80000015157808 */ /* 0x000fe40004800000 */
[----:B------:R-:W-:Y:S02]  /*6380*/  LOP3.LUT P1, RZ, R17, 0x8, RZ, 0xc0, !PT ;  /* 0x0000000811ff7812 */ /* 0x000fe4000782c0ff */
[----:B------:R-:W-:Y:S02]  /*6390*/  FMNMX.FTZ R11, R161, R10, !PT ;  /* 0x0000000aa10b7209 */ /* 0x000fe40007810000 */
[----:B------:R-:W-:Y:S02]  /*63a0*/  ISETP.GT.AND P1, PT, R199, 0x10, !P1 ;  /* 0x00000010c700780c */ /* 0x000fe40004f24270 */
[----:B------:R-:W-:Y:S02]  /*63b0*/  FMNMX.FTZ R10, R164, R11, !PT ;  /* 0x0000000ba40a7209 */ /* 0x000fe40007810000 */
[----:B------:R-:W-:-:S02]  /*63c0*/  ISETP.LT.OR P1, PT, R204, 0x11, P1 ;  /* 0x00000011cc00780c */ /* 0x000fc40000f21670 */
[----:B------:R-:W-:Y:S02]  /*63d0*/  FMNMX.FTZ R11, R165, R10, !PT ;  /* 0x0000000aa50b7209 */ /* 0x000fe40007810000 */
[----:B------:R-:W-:Y:S02]  /*63e0*/  FSEL R154, R154, -INF , !P1 ;  /* 0xff8000009a9a7808 */ /* 0x000fe40004800000 */
[----:B------:R-:W-:Y:S02]  /*63f0*/  LOP3.LUT P1, RZ, R17, 0x10, RZ, 0xc0, !PT ;  /* 0x0000001011ff7812 */ /* 0x000fe4000782c0ff */
[----:B------:R-:W-:Y:S02]  /*6400*/  FMNMX.FTZ R10, R168, R11, !PT ;  /* 0x0000000ba80a7209 */ /* 0x000fe40007810000 */
[----:B------:R-:W-:Y:S02]  /*6410*/  ISETP.GT.AND P1, PT, R199, 0x11, !P1 ;  /* 0x00000011c700780c */ /* 0x000fe40004f24270 */
[----:B------:R-:W-:-:S02]  /*6420*/  FMNMX.FTZ R11, R169, R10, !PT ;  /* 0x0000000aa90b7209 */ /* 0x000fc40007810000 */
[----:B------:R-:W-:Y:S02]  /*6430*/  ISETP.LT.OR P1, PT, R204, 0x12, P1 ;  /* 0x00000012cc00780c */ /* 0x000fe40000f21670 */
[----:B------:R-:W-:Y:S02]  /*6440*/  FMNMX.FTZ R10, R172, R11, !PT ;  /* 0x0000000bac0a7209 */ /* 0x000fe40007810000 */
[----:B------:R-:W-:Y:S02]  /*6450*/  FSEL R155, R155, -INF , !P1 ;  /* 0xff8000009b9b7808 */ /* 0x000fe40004800000 */
[----:B------:R-:W-:Y:S02]  /*6460*/  LOP3.LUT P1, RZ, R17, 0x20000, RZ, 0xc0, !PT ;  /* 0x0002000011ff7812 */ /* 0x000fe4000782c0ff */
[----:B------:R-:W-:Y:S02]  /*6470*/  FMNMX.FTZ R11, R173, R10, !PT ;  /* 0x0000000aad0b7209 */ /* 0x000fe40007810000 */
[----:B------:R-:W-:-:S02]  /*6480*/  ISETP.GT.AND P1, PT, R199, 0x18, !P1 ;  /* 0x00000018c700780c */ /* 0x000fc40004f24270 */
[----:B------:R-:W-:Y:S02]  /*6490*/  FMNMX.FTZ R11, R176, R11, !PT ;  /* 0x0000000bb00b7209 */ /* 0x000fe40007810000 */
[----:B------:R-:W-:Y:S02]  /*64a0*/  ISETP.LT.OR P1, PT, R204, 0x19, P1 ;  /* 0x00000019cc00780c */ /* 0x000fe40000f21670 */
[----:B------:R-:W-:Y:S02]  /*64b0*/  FMNMX.FTZ R10, R178, R11, !PT ;  /* 0x0000000bb20a7209 */ /* 0x000fe40007810000 */
[----:B------:R-:W-:Y:S02]  /*64c0*/  FSEL R158, R158, -INF , !P1 ;  /* 0xff8000009e9e7808 */ /* 0x000fe40004800000 */
        /* <DEDUP_REMOVED lines=12> */
[----:B------:R-:W-:Y:S02]  /*6590*/  LOP3.LUT P1, RZ, R17, 0x4000, RZ, 0xc0, !PT ;  /* 0x0000400011ff7812 */ /* 0x000fe4000782c0ff */
[----:B------:R-:W-:-:S02]  /*65a0*/  FMNMX.FTZ R10, R191, R10, !PT ;  /* 0x0000000abf0a7209 */ /* 0x000fc40007810000 */
[----:B------:R-:W-:Y:S02]  /*65b0*/  ISETP.GT.AND P1, PT, R199, 0x21, !P1 ;  /* 0x00000021c700780c */ /* 0x000fe40004f24270 */
[----:B------:R-:W-:Y:S02]  /*65c0*/  FMNMX.FTZ R11, R195, R10, !PT ;  /* 0x0000000ac30b7209 */ /* 0x000fe40007810000 */
[----:B------:R-:W-:Y:S02]  /*65d0*/  ISETP.LT.OR P1, PT, R204, 0x22, P1 ;  /* 0x00000022cc00780c */ /* 0x000fe40000f21670 */
[----:B------:R-:W-:Y:S02]  /*65e0*/  FMNMX.FTZ R14, R196, R11, !PT ;  /* 0x0000000bc40e7209 */ /* 0x000fe40007810000 */
[----:B------:R-:W-:Y:S02]  /*65f0*/  FSEL R163, R163, -INF , !P1 ;  /* 0xff800000a3a37808 */ /* 0x000fe40004800000 */
[C---:B------:R-:W-:Y:S01]  /*6600*/  LOP3.LUT P1, RZ, R17.reuse, 0x2000, RZ, 0xc0, !PT ;  /* 0x0000200011ff7812 */ /* 0x040fe2000782c0ff */
[----:B------:R-:W0:Y:S01]  /*6610*/  SHFL.BFLY PT, R11, R14, 0x2, 0x1f ;  /* 0x0c401f000e0b7f89 */ /* 0x000e2200000e0000 */
[----:B------:R-:W-:-:S02]  /*6620*/  LOP3.LUT P6, RZ, R17, 0x20, RZ, 0xc0, !PT ;  /* 0x0000002011ff7812 */ /* 0x000fc400078cc0ff */
[C---:B------:R-:W-:Y:S02]  /*6630*/  ISETP.GT.AND P1, PT, R199.reuse, 0x28, !P1 ;  /* 0x00000028c700780c */ /* 0x040fe40004f24270 */
[----:B------:R-:W-:Y:S02]  /*6640*/  ISETP.GT.AND P2, PT, R199, 0x49, !P2 ;  /* 0x00000049c700780c */ /* 0x000fe40005744270 */
[C---:B------:R-:W-:Y:S02]  /*6650*/  ISETP.LT.OR P1, PT, R204.reuse, 0x29, P1 ;  /* 0x00000029cc00780c */ /* 0x040fe40000f21670 */
[----:B------:R-:W-:Y:S02]  /*6660*/  ISETP.LT.OR P2, PT, R204, 0x4a, P2 ;  /* 0x0000004acc00780c */ /* 0x000fe40001741670 */
[----:B------:R-:W-:Y:S02]  /*6670*/  FSEL R166, R166, -INF , !P1 ;  /* 0xff800000a6a67808 */ /* 0x000fe40004800000 */
[----:B------:R-:W-:-:S02]  /*6680*/  LOP3.LUT P1, RZ, R17, 0x1000, RZ, 0xc0, !PT ;  /* 0x0000100011ff7812 */ /* 0x000fc4000782c0ff */
[C---:B------:R-:W-:Y:S02]  /*6690*/  ISETP.GT.AND P3, PT, R199.reuse, 0x50, !P3 ;  /* 0x00000050c700780c */ /* 0x040fe40005f64270 */
[----:B------:R-:W-:Y:S02]  /*66a0*/  ISETP.GT.AND P1, PT, R199, 0x29, !P1 ;  /* 0x00000029c700780c */ /* 0x000fe40004f24270 */
[----:B------:R-:W-:Y:S02]  /*66b0*/  FSEL R184, R184, -INF , !P2 ;  /* 0xff800000b8b87808 */ /* 0x000fe40005000000 */
[C---:B------:R-:W-:Y:S02]  /*66c0*/  ISETP.LT.OR P1, PT, R204.reuse, 0x2a, P1 ;  /* 0x0000002acc00780c */ /* 0x040fe40000f21670 */
[----:B------:R-:W-:Y:S02]  /*66d0*/  ISETP.LT.OR P3, PT, R204, 0x51, P3 ;  /* 0x00000051cc00780c */ /* 0x000fe40001f61670 */
[----:B------:R-:W-:-:S02]  /*66e0*/  FSEL R167, R167, -INF , !P1 ;  /* 0xff800000a7a77808 */ /* 0x000fc40004800000 */
[----:B------:R-:W-:Y:S02]  /*66f0*/  LOP3.LUT P1, RZ, R17, 0x800, RZ, 0xc0, !PT ;  /* 0x0000080011ff7812 */ /* 0x000fe4000782c0ff */
[----:B0-----:R-:W-:Y:S02]  /*6700*/  FMNMX.FTZ R194, R14, R11, !PT ;  /* 0x0000000b0ec27209 */ /* 0x001fe40007810000 */
[C---:B------:R-:W-:Y:S02]  /*6710*/  ISETP.GT.AND P1, PT, R199.reuse, 0x30, !P1 ;  /* 0x00000030c700780c */ /* 0x040fe40004f24270 */
[----:B------:R-:W-:Y:S01]  /*6720*/  ISETP.GT.AND P4, PT, R199, 0x51, !P4 ;  /* 0x00000051c700780c */ /* 0x000fe20006784270 */
[----:B------:R-:W0:Y:S01]  /*6730*/  SHFL.BFLY PT, R11, R194, 0x1, 0x1f ;  /* 0x0c201f00c20b7f89 */ /* 0x000e2200000e0000 */
[----:B------:R-:W-:Y:S02]  /*6740*/  ISETP.LT.OR P1, PT, R204, 0x31, P1 ;  /* 0x00000031cc00780c */ /* 0x000fe40000f21670 */
[----:B------:R-:W-:-:S02]  /*6750*/  FSEL R187, R187, -INF , !P3 ;  /* 0xff800000bbbb7808 */ /* 0x000fc40005800000 */
[----:B------:R-:W-:Y:S02]  /*6760*/  FSEL R170, R170, -INF , !P1 ;  /* 0xff800000aaaa7808 */ /* 0x000fe40004800000 */
[----:B------:R-:W-:Y:S02]  /*6770*/  LOP3.LUT P1, RZ, R17, 0x400, RZ, 0xc0, !PT ;  /* 0x0000040011ff7812 */ /* 0x000fe4000782c0ff */
[C---:B------:R-:W-:Y:S02]  /*6780*/  ISETP.GT.AND P5, PT, R199.reuse, 0x58, !P5 ;  /* 0x00000058c700780c */ /* 0x040fe40006fa4270 */
[----:B------:R-:W-:Y:S02]  /*6790*/  ISETP.GT.AND P1, PT, R199, 0x31, !P1 ;  /* 0x00000031c700780c */ /* 0x000fe40004f24270 */
[C---:B------:R-:W-:Y:S02]  /*67a0*/  ISETP.LT.OR P4, PT, R204.reuse, 0x52, P4 ;  /* 0x00000052cc00780c */ /* 0x040fe40002781670 */
[----:B------:R-:W-:-:S02]  /*67b0*/  ISETP.LT.OR P1, PT, R204, 0x32, P1 ;  /* 0x00000032cc00780c */ /* 0x000fc40000f21670 */
[----:B------:R-:W-:Y:S02]  /*67c0*/  ISETP.LT.OR P5, PT, R204, 0x59, P5 ;  /* 0x00000059cc00780c */ /* 0x000fe40002fa1670 */
[----:B------:R-:W-:Y:S02]  /*67d0*/  FSEL R171, R171, -INF , !P1 ;  /* 0xff800000abab7808 */ /* 0x000fe40004800000 */
[----:B------:R-:W-:Y:S02]  /*67e0*/  LOP3.LUT P1, RZ, R17, 0x200, RZ, 0xc0, !PT ;  /* 0x0000020011ff7812 */ /* 0x000fe4000782c0ff */
[----:B------:R-:W-:Y:S02]  /*67f0*/  FSEL R188, R188, -INF , !P4 ;  /* 0xff800000bcbc7808 */ /* 0x000fe40006000000 */
[----:B------:R-:W-:Y:S02]  /*6800*/  ISETP.GT.AND P1, PT, R199, 0x38, !P1 ;  /* 0x00000038c700780c */ /* 0x000fe40004f24270 */
[----:B0-----:R-:W-:-:S02]  /*6810*/  FMNMX.FTZ R10, R194, R11, !PT ;  /* 0x0000000bc20a7209 */ /* 0x001fc40007810000 */
[----:B------:R-:W-:Y:S02]  /*6820*/  ISETP.LT.OR P1, PT, R204, 0x39, P1 ;  /* 0x00000039cc00780c */ /* 0x000fe40000f21670 */
[----:B------:R-:W-:Y:S01]  /*6830*/  FSEL R192, R192, -INF , !P5 ;  /* 0xff800000c0c07808 */ /* 0x000fe20006800000 */
[----:B------:R-:W-:Y:S01]  /*6840*/  FMUL.FTZ R11, R10, UR10 ;  /* 0x0000000a0a0b7c20 */ /* 0x000fe20008410000 */
[----:B------:R-:W-:Y:S02]  /*6850*/  FSEL R174, R174, -INF , !P1 ;  /* 0xff800000aeae7808 */ /* 0x000fe40004800000 */
[----:B------:R-:W-:-:S04]  /*6860*/  LOP3.LUT P1, RZ, R17, 0x100, RZ, 0xc0, !PT ;  /* 0x0000010011ff7812 */ /* 0x000fc8000782c0ff */
[----:B------:R-:W-:-:S04]  /*6870*/  ISETP.GT.AND P1, PT, R199, 0x39, !P1 ;  /* 0x00000039c700780c */ /* 0x000fc80004f24270 */
[----:B------:R-:W-:-:S04]  /*6880*/  ISETP.LT.OR P1, PT, R204, 0x3a, P1 ;  /* 0x0000003acc00780c */ /* 0x000fc80000f21670 */
        /* <DEDUP_REMOVED lines=9> */
[----:B------:R-:W-:Y:S02]  /*6920*/  ISETP.GT.AND P1, PT, R199, 0x48, !P6 ;  /* 0x00000048c700780c */ /* 0x000fe40007724270 */
[----:B------:R-:W-:Y:S02]  /*6930*/  LOP3.LUT P6, RZ, R17, 0x40000, RZ, 0xc0, !PT ;  /* 0x0004000011ff7812 */ /* 0x000fe400078cc0ff */
[----:B------:R-:W-:-:S04]  /*6940*/  ISETP.LT.OR P1, PT, R204, 0x49, P1 ;  /* 0x00000049cc00780c */ /* 0x000fc80000f21670 */
[----:B------:R-:W-:Y:S02]  /*6950*/  FSEL R183, R183, -INF , !P1 ;  /* 0xff800000b7b77808 */ /* 0x000fe40004800000 */
[----:B------:R-:W-:Y:S02]  /*6960*/  ISETP.GT.AND P1, PT, R199, RZ, !P6 ;  /* 0x000000ffc700720c */ /* 0x000fe40007724270 */
[----:B------:R-:W-:Y:S02]  /*6970*/  LOP3.LUT P6, RZ, R17, 0x1, RZ, 0xc0, !PT ;  /* 0x0000000111ff7812 */ /* 0x000fe400078cc0ff */
[----:B------:R-:W-:Y:S02]  /*6980*/  ISETP.LT.OR P1, PT, R204, 0x1, P1 ;  /* 0x00000001cc00780c */ /* 0x000fe40000f21670 */
[----:B------:R-:W-:Y:S02]  /*6990*/  ISETP.GT.AND P2, PT, R199, 0x59, !P6 ;  /* 0x00000059c700780c */ /* 0x000fe40007744270 */
[----:B------:R-:W-:-:S02]  /*69a0*/  FSEL R12, R12, -INF , !P1 ;  /* 0xff8000000c0c7808 */ /* 0x000fc40004800000 */
[----:B------:R-:W-:Y:S02]  /*69b0*/  FSETP.NEU.FTZ.AND P1, PT, R10, -INF , PT ;  /* 0xff8000000a00780b */ /* 0x000fe40003f3d000 */
[----:B------:R-:W-:Y:S02]  /*69c0*/  FMNMX.FTZ R14, R12, R5, !PT ;  /* 0x000000050c0e7209 */ /* 0x000fe40007810000 */
[----:B------:R-:W-:Y:S02]  /*69d0*/  FSEL R11, R11, RZ, P1 ;  /* 0x000000ff0b0b7208 */ /* 0x000fe40000800000 */
[----:B------:R-:W-:Y:S02]  /*69e0*/  ISETP.LT.OR P2, PT, R204, 0x5a, P2 ;  /* 0x0000005acc00780c */ /* 0x000fe40001741670 */
[----:B------:R-:W-:Y:S01]  /*69f0*/  FSEL R199, R10, RZ, P1 ;  /* 0x000000ff0ac77208 */ /* 0x000fe20000800000 */
[--C-:B------:R-:W-:Y:S01]  /*6a00*/  FFMA.FTZ R198, R15, UR10, -R11.reuse ;  /* 0x0000000a0fc67c23 */ /* 0x100fe2000801080b */
[----:B------:R-:W-:Y:S01]  /*6a10*/  FMNMX.FTZ R15, R13, R14, !PT ;  /* 0x0000000e0d0f7209 */ /* 0x000fe20007810000 */
[--C-:B------:R-:W-:Y:S01]  /*6a20*/  FFMA.FTZ R189, R215, UR10, -R11.reuse ;  /* 0x0000000ad7bd7c23 */ /* 0x100fe2000801080b */
[----:B------:R-:W-:Y:S01]  /*6a30*/  FSEL R193, R193, -INF , !P2 ;  /* 0xff800000c1c17808 */ /* 0x000fe20005000000 */
[----:B------:R0:W-:Y:S01]  /*6a40*/  MUFU.EX2 R14, R198 ;  /* 0x000000c6000e7308 */ /* 0x0001e20000000800 */
[----:B------:R-:W-:Y:S01]  /*6a50*/  FMNMX.FTZ R194, R20, R15, !PT ;  /* 0x0000000f14c27209 */ /* 0x000fe20007810000 */
[--C-:B------:R-:W-:Y:S01]  /*6a60*/  FFMA.FTZ R15, R152, UR10, -R11.reuse ;  /* 0x0000000a980f7c23 */ /* 0x100fe2000801080b */
[----:B------:R-:W-:Y:S01]  /*6a70*/  FADD.FTZ R199, -R199, R4 ;  /* 0x00000004c7c77221 */ /* 0x000fe20000010100 */
[--C-:B------:R-:W-:Y:S01]  /*6a80*/  FFMA.FTZ R156, R156, UR10, -R11.reuse ;  /* 0x0000000a9c9c7c23 */ /* 0x100fe2000801080b */
[----:B------:R-:W-:Y:S01]  /*6a90*/  FMNMX.FTZ R197, R21, R194, !PT ;  /* 0x000000c215c57209 */ /* 0x000fe20007810000 */
[--C-:B------:R-:W-:Y:S01]  /*6aa0*/  FFMA.FTZ R194, R153, UR10, -R11.reuse ;  /* 0x0000000a99c27c23 */ /* 0x100fe2000801080b */
[----:B------:R-:W-:Y:S01]  /*6ab0*/  FMUL.FTZ R4, R199, UR10 ;  /* 0x0000000ac7047c20 */ /* 0x000fe20008410000 */
[----:B------:R-:W-:Y:S01]  /*6ac0*/  MUFU.EX2 R189, R189 ;  /* 0x000000bd00bd7308 */ /* 0x000fe20000000800 */
[----:B------:R-:W-:Y:S01]  /*6ad0*/  FMNMX.FTZ R152, R154, R197, !PT ;  /* 0x000000c59a987209 */ /* 0x000fe20007810000 */
[--C-:B0-----:R-:W-:Y:S01]  /*6ae0*/  FFMA.FTZ R198, R168, UR10, -R11.reuse ;  /* 0x0000000aa8c67c23 */ /* 0x101fe2000801080b */
        /* <DEDUP_REMOVED lines=13> */
[----:B------:R-:W1:Y:S01]  /*6bc0*/  MUFU.EX2 R15, R15 ;  /* 0x0000000f000f7308 */ /* 0x000e620000000800 */
[----:B------:R-:W-:Y:S01]  /*6bd0*/  FMNMX.FTZ R152, R162, R153, !PT ;  /* 0x00000099a2987209 */ /* 0x000fe20007810000 */
[--C-:B------:R-:W-:Y:S01]  /*6be0*/  FFMA.FTZ R153, R157, UR10, -R11.reuse ;  /* 0x0000000a9d997c23 */ /* 0x100fe2000801080b */
[--C-:B------:R-:W-:Y:S01]  /*6bf0*/  FFMA.FTZ R190, R190, UR10, -R11.reuse ;  /* 0x0000000abebe7c23 */ /* 0x100fe2000801080b */
[--C-:B------:R-:W-:Y:S01]  /*6c00*/  FFMA.FTZ R191, R191, UR10, -R11.reuse ;  /* 0x0000000abfbf7c23 */ /* 0x100fe2000801080b */
[----:B------:R-:W-:Y:S01]  /*6c10*/  FMNMX.FTZ R157, R163, R152, !PT ;  /* 0x00000098a39d7209 */ /* 0x000fe20007810000 */
[--C-:B------:R-:W-:Y:S01]  /*6c20*/  FFMA.FTZ R195, R195, UR10, -R11.reuse ;  /* 0x0000000ac3c37c23 */ /* 0x100fe2000801080b */
[--C-:B------:R-:W-:Y:S01]  /*6c30*/  FFMA.FTZ R196, R196, UR10, -R11.reuse ;  /* 0x0000000ac4c47c23 */ /* 0x100fe2000801080b */
[----:B------:R-:W2:Y:S01]  /*6c40*/  MUFU.EX2 R194, R194 ;  /* 0x000000c200c27308 */ /* 0x000ea20000000800 */
[----:B------:R-:W-:Y:S01]  /*6c50*/  FMNMX.FTZ R152, R166, R157, !PT ;  /* 0x0000009da6987209 */ /* 0x000fe20007810000 */
[--C-:B------:R-:W-:Y:S01]  /*6c60*/  FFMA.FTZ R157, R160, UR10, -R11.reuse ;  /* 0x0000000aa09d7c23 */ /* 0x100fe2000801080b */
[--C-:B------:R-:W-:Y:S01]  /*6c70*/  FFMA.FTZ R160, R161, UR10, -R11.reuse ;  /* 0x0000000aa1a07c23 */ /* 0x100fe2000801080b */
[----:B0-----:R-:W-:Y:S01]  /*6c80*/  FMUL.FTZ R24, R24, R4 ;  /* 0x0000000418187220 */ /* 0x001fe20000410000 */
[----:B------:R-:W-:Y:S01]  /*6c90*/  FMNMX.FTZ R197, R167, R152, !PT ;  /* 0x00000098a7c57209 */ /* 0x000fe20007810000 */
[-C--:B------:R-:W-:Y:S01]  /*6ca0*/  FMUL.FTZ R25, R25, R4.reuse ;  /* 0x0000000419197220 */ /* 0x080fe20000410000 */
[-C--:B------:R-:W-:Y:S01]  /*6cb0*/  FMUL.FTZ R28, R28, R4.reuse ;  /* 0x000000041c1c7220 */ /* 0x080fe20000410000 */
[----:B------:R-:W0:Y:S01]  /*6cc0*/  MUFU.EX2 R156, R156 ;  /* 0x0000009c009c7308 */ /* 0x000e220000000800 */
[----:B------:R-:W-:Y:S01]  /*6cd0*/  FMNMX.FTZ R152, R170, R197, !PT ;  /* 0x000000c5aa987209 */ /* 0x000fe20007810000 */
[-C--:B------:R-:W-:Y:S01]  /*6ce0*/  FMUL.FTZ R29, R29, R4.reuse ;  /* 0x000000041d1d7220 */ /* 0x080fe20000410000 */
[-C--:B------:R-:W-:Y:S01]  /*6cf0*/  FMUL.FTZ R32, R32, R4.reuse ;  /* 0x0000000420207220 */ /* 0x080fe20000410000 */
[----:B------:R-:W-:Y:S01]  /*6d00*/  FMUL.FTZ R33, R33, R4 ;  /* 0x0000000421217220 */ /* 0x000fe20000410000 */
[----:B------:R-:W-:Y:S01]  /*6d10*/  FMNMX.FTZ R161, R171, R152, !PT ;  /* 0x00000098aba17209 */ /* 0x000fe20007810000 */
[-C--:B------:R-:W-:Y:S01]  /*6d20*/  FMUL.FTZ R36, R36, R4.reuse ;  /* 0x0000000424247220 */ /* 0x080fe20000410000 */
[-C--:B------:R-:W-:Y:S01]  /*6d30*/  FMUL.FTZ R37, R37, R4.reuse ;  /* 0x0000000425257220 */ /* 0x080fe20000410000 */
[----:B------:R-:W3:Y:S01]  /*6d40*/  MUFU.EX2 R153, R153 ;  /* 0x0000009900997308 */ /* 0x000ee20000000800 */
[----:B------:R-:W-:Y:S01]  /*6d50*/  FMNMX.FTZ R152, R174, R161, !PT ;  /* 0x000000a1ae987209 */ /* 0x000fe20007810000 */
[--C-:B------:R-:W-:Y:S01]  /*6d60*/  FFMA.FTZ R161, R164, UR10, -R11.reuse ;  /* 0x0000000aa4a17c23 */ /* 0x100fe2000801080b */
[----:B------:R-:W-:Y:S01]  /*6d70*/  FFMA.FTZ R164, R165, UR10, -R11 ;  /* 0x0000000aa5a47c23 */ /* 0x000fe2000801080b */
[----:B------:R-:W-:Y:S01]  /*6d80*/  FMUL.FTZ R40, R40, R4 ;  /* 0x0000000428287220 */ /* 0x000fe20000410000 */
[----:B------:R-:W-:Y:S01]  /*6d90*/  FMNMX.FTZ R152, R175, R152, !PT ;  /* 0x00000098af987209 */ /* 0x000fe20007810000 */
[-C--:B------:R-:W-:Y:S01]  /*6da0*/  FMUL.FTZ R41, R41, R4.reuse ;  /* 0x0000000429297220 */ /* 0x080fe20000410000 */
[----:B------:R-:W-:Y:S01]  /*6db0*/  FMUL.FTZ R44, R44, R4 ;  /* 0x000000042c2c7220 */ /* 0x000fe20000410000 */
[----:B------:R-:W4:Y:S01]  /*6dc0*/  MUFU.EX2 R157, R157 ;  /* 0x0000009d009d7308 */ /* 0x000f220000000800 */
[----:B------:R-:W-:Y:S01]  /*6dd0*/  FMNMX.FTZ R197, R179, R152, !PT ;  /* 0x00000098b3c57209 */ /* 0x000fe20007810000 */
[-C--:B------:R-:W-:Y:S01]  /*6de0*/  FMUL.FTZ R45, R45, R4.reuse ;  /* 0x000000042d2d7220 */ /* 0x080fe20000410000 */
[-C--:B------:R-:W-:Y:S01]  /*6df0*/  FMUL.FTZ R48, R48, R4.reuse ;  /* 0x0000000430307220 */ /* 0x080fe20000410000 */
[-C--:B------:R-:W-:Y:S01]  /*6e00*/  FMUL.FTZ R49, R49, R4.reuse ;  /* 0x0000000431317220 */ /* 0x080fe20000410000 */
[----:B------:R-:W-:Y:S01]  /*6e10*/  FMNMX.FTZ R152, R180, R197, !PT ;  /* 0x000000c5b4987209 */ /* 0x000fe20007810000 */
[-C--:B------:R-:W-:Y:S01]  /*6e20*/  FMUL.FTZ R52, R52, R4.reuse ;  /* 0x0000000434347220 */ /* 0x080fe20000410000 */
[----:B------:R-:W-:Y:S01]  /*6e30*/  FMUL.FTZ R53, R53, R4 ;  /* 0x0000000435357220 */ /* 0x000fe20000410000 */
[----:B------:R-:W5:Y:S01]  /*6e40*/  MUFU.EX2 R160, R160 ;  /* 0x000000a000a07308 */ /* 0x000f620000000800 */
        /* <DEDUP_REMOVED lines=14> */
[-C--:B------:R-:W-:Y:S01]  /*6f30*/  FMUL.FTZ R73, R73, R4.reuse ;  /* 0x0000000449497220 */ /* 0x080fe20000410000 */
[----:B------:R-:W5:Y:S01]  /*6f40*/  MUFU.EX2 R164, R164 ;  /* 0x000000a400a47308 */ /* 0x000f620000000800 */
[----:B------:R-:W-:Y:S01]  /*6f50*/  FMNMX.FTZ R152, R192, R197, !PT ;  /* 0x000000c5c0987209 */ /* 0x000fe20007810000 */
[-C--:B------:R-:W-:Y:S01]  /*6f60*/  FMUL.FTZ R76, R76, R4.reuse ;  /* 0x000000044c4c7220 */ /* 0x080fe20000410000 */
[-C--:B------:R-:W-:Y:S01]  /*6f70*/  FMUL.FTZ R77, R77, R4.reuse ;  /* 0x000000044d4d7220 */ /* 0x080fe20000410000 */
[----:B------:R-:W-:Y:S01]  /*6f80*/  FMUL.FTZ R80, R80, R4 ;  /* 0x0000000450507220 */ /* 0x000fe20000410000 */
[----:B------:R-:W-:Y:S01]  /*6f90*/  FMNMX.FTZ R152, R193, R152, !PT ;  /* 0x00000098c1987209 */ /* 0x000fe20007810000 */
[-C--:B------:R-:W-:Y:S01]  /*6fa0*/  FMUL.FTZ R81, R81, R4.reuse ;  /* 0x0000000451517220 */ /* 0x080fe20000410000 */
[-C--:B------:R-:W-:Y:S01]  /*6fb0*/  FMUL.FTZ R84, R84, R4.reuse ;  /* 0x0000000454547220 */ /* 0x080fe20000410000 */
[----:B------:R1:W5:Y:S01]  /*6fc0*/  MUFU.EX2 R165, R198 ;  /* 0x000000c600a57308 */ /* 0x0003620000000800 */
[-C--:B------:R-:W-:Y:S01]  /*6fd0*/  FMUL.FTZ R85, R85, R4.reuse ;  /* 0x0000000455557220 */ /* 0x080fe20000410000 */
[----:B------:R-:W2:Y:S01]  /*6fe0*/  SHFL.BFLY PT, R197, R152, 0x2, 0x1f ;  /* 0x0c401f0098c57f89 */ /* 0x000ea200000e0000 */
        /* <DEDUP_REMOVED lines=23> */
[----:B--2---:R-:W-:Y:S01]  /*7160*/  FMNMX.FTZ R197, R152, R197, !PT ;  /* 0x000000c598c57209 */ /* 0x004fe20007810000 */
[-C--:B------:R-:W-:Y:S01]  /*7170*/  FMUL.FTZ R128, R128, R4.reuse ;  /* 0x0000000480807220 */ /* 0x080fe20000410000 */
[-C--:B------:R-:W-:Y:S01]  /*7180*/  FMUL.FTZ R129, R129, R4.reuse ;  /* 0x0000000481817220 */ /* 0x080fe20000410000 */
[-C--:B------:R-:W-:Y:S01]  /*7190*/  FMUL.FTZ R132, R132, R4.reuse ;  /* 0x0000000484847220 */ /* 0x080fe20000410000 */
[-C--:B------:R-:W-:Y:S01]  /*71a0*/  FMUL.FTZ R133, R133, R4.reuse ;  /* 0x0000000485857220 */ /* 0x080fe20000410000 */
[----:B------:R-:W2:Y:S01]  /*71b0*/  SHFL.BFLY PT, R176, R197, 0x1, 0x1f ;  /* 0x0c201f00c5b07f89 */ /* 0x000ea200000e0000 */
        /* <DEDUP_REMOVED lines=9> */
[----:B------:R-:W-:-:S07]  /*7250*/  FMUL.FTZ R149, R149, R4 ;  /* 0x0000000495957220 */ /* 0x000fce0000410000 */
[----:B------:R-:W-:Y:S01]  /*7260*/  MUFU.EX2 R181, R181 ;  /* 0x000000b500b57308 */ /* 0x000fe20000000800 */
[----:B--2---:R-:W-:-:S07]  /*7270*/  FMNMX.FTZ R176, R197, R176, !PT ;  /* 0x000000b0c5b07209 */ /* 0x004fce0007810000 */
[----:B------:R-:W-:Y:S01]  /*7280*/  MUFU.EX2 R182, R182 ;  /* 0x000000b600b67308 */ /* 0x000fe20000000800 */
[C---:B------:R-:W-:Y:S01]  /*7290*/  FSETP.NEU.FTZ.AND P1, PT, R176.reuse, -INF , PT ;  /* 0xff800000b000780b */ /* 0x040fe20003f3d000 */
[----:B------:R-:W-:-:S06]  /*72a0*/  FMUL.FTZ R152, R176, UR10 ;  /* 0x0000000ab0987c20 */ /* 0x000fcc0008410000 */
[----:B------:R-:W-:Y:S01]  /*72b0*/  MUFU.EX2 R185, R185 ;  /* 0x000000b900b97308 */ /* 0x000fe20000000800 */
[----:B------:R-:W-:-:S05]  /*72c0*/  FSEL R152, R152, RZ, P1 ;  /* 0x000000ff98987208 */ /* 0x000fca0000800000 */
[--C-:B------:R-:W-:Y:S01]  /*72d0*/  FFMA.FTZ R11, R12, UR10, -R152.reuse ;  /* 0x0000000a0c0b7c23 */ /* 0x100fe20008010898 */
[--C-:B------:R-:W-:Y:S01]  /*72e0*/  FFMA.FTZ R12, R13, UR10, -R152.reuse ;  /* 0x0000000a0d0c7c23 */ /* 0x100fe20008010898 */
[----:B------:R-:W-:Y:S01]  /*72f0*/  FFMA.FTZ R13, R4, R2, R189 ;  /* 0x00000002040d7223 */ /* 0x000fe200000100bd */
[--C-:B-1----:R-:W-:Y:S01]  /*7300*/  FFMA.FTZ R198, R155, UR10, -R152.reuse ;  /* 0x0000000a9bc67c23 */ /* 0x102fe20008010898 */
[--C-:B------:R-:W-:Y:S01]  /*7310*/  FFMA.FTZ R204, R159, UR10, -R152.reuse ;  /* 0x0000000a9fcc7c23 */ /* 0x100fe20008010898 */
[----:B------:R-:W-:Y:S01]  /*7320*/  MUFU.EX2 R186, R186 ;  /* 0x000000ba00ba7308 */ /* 0x000fe20000000800 */
[----:B------:R-:W-:Y:S01]  /*7330*/  FADD.FTZ R2, R14, R13 ;  /* 0x0000000d0e027221 */ /* 0x000fe20000010000 */
[--C-:B------:R-:W-:Y:S01]  /*7340*/  FFMA.FTZ R13, R20, UR10, -R152.reuse ;  /* 0x0000000a140d7c23 */ /* 0x100fe20008010898 */
[--C-:B------:R-:W-:Y:S01]  /*7350*/  FFMA.FTZ R20, R21, UR10, -R152.reuse ;  /* 0x0000000a15147c23 */ /* 0x100fe20008010898 */
[----:B------:R-:W-:Y:S01]  /*7360*/  FFMA.FTZ R21, R154, UR10, -R152 ;  /* 0x0000000a9a157c23 */ /* 0x000fe20008010898 */
[----:B------:R-:W-:Y:S01]  /*7370*/  FADD.FTZ R197, R15, R2 ;  /* 0x000000020fc57221 */ /* 0x000fe20000010000 */
[--C-:B------:R-:W-:Y:S01]  /*7380*/  FFMA.FTZ R199, R166, UR10, -R152.reuse ;  /* 0x0000000aa6c77c23 */ /* 0x100fe20008010898 */
[--C-:B------:R-:W-:Y:S01]  /*7390*/  FFMA.FTZ R162, R162, UR10, -R152.reuse ;  /* 0x0000000aa2a27c23 */ /* 0x100fe20008010898 */
[----:B------:R-:W-:Y:S01]  /*73a0*/  MUFU.EX2 R190, R190 ;  /* 0x000000be00be7308 */ /* 0x000fe20000000800 */
[----:B------:R-:W-:Y:S01]  /*73b0*/  FADD.FTZ R197, R194, R197 ;  /* 0x000000c5c2c57221 */ /* 0x000fe20000010000 */
[--C-:B------:R-:W-:Y:S01]  /*73c0*/  FFMA.FTZ R167, R167, UR10, -R152.reuse ;  /* 0x0000000aa7a77c23 */ /* 0x100fe20008010898 */
[--C-:B------:R-:W-:Y:S01]  /*73d0*/  FFMA.FTZ R171, R171, UR10, -R152.reuse ;  /* 0x0000000aabab7c23 */ /* 0x100fe20008010898 */
[--C-:B------:R-:W-:Y:S01]  /*73e0*/  FFMA.FTZ R175, R175, UR10, -R152.reuse ;  /* 0x0000000aafaf7c23 */ /* 0x100fe20008010898 */
[----:B0-----:R-:W-:Y:S01]  /*73f0*/  FADD.FTZ R2, R156, R197 ;  /* 0x000000c59c027221 */ /* 0x001fe20000010000 */
[----:B---3--:R-:W-:Y:S01]  /*7400*/  F2FP.F16.F32.PACK_AB R156, R153, R156 ;  /* 0x0000009c999c723e */ /* 0x008fe200000000ff */
[----:B------:R-:W-:Y:S01]  /*7410*/  FFMA.FTZ R179, R179, UR10, -R152 ;  /* 0x0000000ab3b37c23 */ /* 0x000fe20008010898 */
[----:B------:R-:W-:Y:S01]  /*7420*/  MUFU.EX2 R191, R191 ;  /* 0x000000bf00bf7308 */ /* 0x000fe20000000800 */
[----:B------:R-:W-:Y:S01]  /*7430*/  FADD.FTZ R2, R153, R2 ;  /* 0x0000000299027221 */ /* 0x000fe20000010000 */
[--C-:B------:R-:W-:Y:S01]  /*7440*/  FFMA.FTZ R180, R180, UR10, -R152.reuse ;  /* 0x0000000ab4b47c23 */ /* 0x100fe20008010898 */
[--C-:B------:R-:W-:Y:S01]  /*7450*/  FFMA.FTZ R183, R183, UR10, -R152.reuse ;  /* 0x0000000ab7b77c23 */ /* 0x100fe20008010898 */
[----:B------:R-:W-:Y:S01]  /*7460*/  FFMA.FTZ R187, R187, UR10, -R152 ;  /* 0x0000000abbbb7c23 */ /* 0x000fe20008010898 */
[----:B----4-:R-:W-:Y:S01]  /*7470*/  FADD.FTZ R197, R157, R2 ;  /* 0x000000029dc57221 */ /* 0x010fe20000010000 */
[--C-:B------:R-:W-:Y:S01]  /*7480*/  FFMA.FTZ R188, R188, UR10, -R152.reuse ;  /* 0x0000000abcbc7c23 */ /* 0x100fe20008010898 */
[--C-:B------:R-:W-:Y:S01]  /*7490*/  FFMA.FTZ R192, R192, UR10, -R152.reuse ;  /* 0x0000000ac0c07c23 */ /* 0x100fe20008010898 */
[----:B------:R-:W-:Y:S01]  /*74a0*/  MUFU.EX2 R195, R195 ;  /* 0x000000c300c37308 */ /* 0x000fe20000000800 */
[----:B-----5:R-:W-:Y:S01]  /*74b0*/  FADD.FTZ R2, R160, R197 ;  /* 0x000000c5a0027221 */ /* 0x020fe20000010000 */
[--C-:B------:R-:W-:Y:S01]  /*74c0*/  FFMA.FTZ R197, R158, UR10, -R152.reuse ;  /* 0x0000000a9ec57c23 */ /* 0x100fe20008010898 */
[--C-:B------:R-:W-:Y:S01]  /*74d0*/  FFMA.FTZ R158, R163, UR10, -R152.reuse ;  /* 0x0000000aa39e7c23 */ /* 0x100fe20008010898 */
[----:B------:R-:W-:Y:S01]  /*74e0*/  FFMA.FTZ R193, R193, UR10, -R152 ;  /* 0x0000000ac1c17c23 */ /* 0x000fe20008010898 */
[----:B------:R-:W-:Y:S01]  /*74f0*/  FADD.FTZ R155, R161, R2 ;  /* 0x00000002a19b7221 */ /* 0x000fe20000010000 */
[----:B------:R-:W-:-:S02]  /*7500*/  FSEL R2, R176, RZ, P1 ;  /* 0x000000ffb0027208 */ /* 0x000fc40000800000 */
[----:B------:R-:W0:Y:S01]  /*7510*/  MUFU.EX2 R196, R196 ;  /* 0x000000c400c47308 */ /* 0x000e220000000800 */
[----:B------:R-:W-:Y:S02]  /*7520*/  FADD.FTZ R154, R164, R155 ;  /* 0x0000009ba49a7221 */ /* 0x000fe40000010000 */
[----:B------:R-:W-:Y:S02]  /*7530*/  FADD.FTZ R2, -R2, R5 ;  /* 0x0000000502027221 */ /* 0x000fe40000010100 */
[----:B------:R-:W-:-:S03]  /*7540*/  FADD.FTZ R155, R165, R154 ;  /* 0x0000009aa59b7221 */ /* 0x000fc60000010000 */
[----:B------:R-:W-:Y:S01]  /*7550*/  MUFU.EX2 R11, R11 ;  /* 0x0000000b000b7308 */ /* 0x000fe20000000800 */
[----:B------:R-:W-:Y:S01]  /*7560*/  FADD.FTZ R154, R168, R155 ;  /* 0x0000009ba89a7221 */ /* 0x000fe20000010000 */
[----:B------:R-:W-:-:S03]  /*7570*/  FFMA.FTZ R155, R174, UR10, -R152 ;  /* 0x0000000aae9b7c23 */ /* 0x000fc60008010898 */
[----:B------:R-:W-:-:S03]  /*7580*/  FADD.FTZ R5, R169, R154 ;  /* 0x0000009aa9057221 */ /* 0x000fc60000010000 */
[----:B------:R-:W-:Y:S01]  /*7590*/  MUFU.EX2 R12, R12 ;  /* 0x0000000c000c7308 */ /* 0x000fe20000000800 */
[----:B------:R-:W-:Y:S01]  /*75a0*/  FADD.FTZ R154, R172, R5 ;  /* 0x00000005ac9a7221 */ /* 0x000fe20000010000 */
[----:B------:R-:W-:Y:S01]  /*75b0*/  FFMA.FTZ R5, R170, UR10, -R152 ;  /* 0x0000000aaa057c23 */ /* 0x000fe20008010898 */
[----:B0-----:R-:W-:Y:S02]  /*75c0*/  F2FP.F16.F32.PACK_AB R174, R196, R195 ;  /* 0x000000c3c4ae723e */ /* 0x001fe400000000ff */
[----:B------:R-:W-:-:S03]  /*75d0*/  FADD.FTZ R159, R173, R154 ;  /* 0x0000009aad9f7221 */ /* 0x000fc60000010000 */
[----:B------:R-:W-:Y:S01]  /*75e0*/  MUFU.EX2 R13, R13 ;  /* 0x0000000d000d7308 */ /* 0x000fe20000000800 */
[----:B------:R-:W-:Y:S01]  /*75f0*/  FADD.FTZ R154, R178, R159 ;  /* 0x0000009fb29a7221 */ /* 0x000fe20000010000 */
[----:B------:R-:W-:Y:S01]  /*7600*/  FFMA.FTZ R159, R184, UR10, -R152 ;  /* 0x0000000ab89f7c23 */ /* 0x000fe20008010898 */
[----:B------:R-:W-:Y:S02]  /*7610*/  F2FP.F16.F32.PACK_AB R152, R14, R189 ;  /* 0x000000bd0e98723e */ /* 0x000fe400000000ff */
[----:B------:R-:W-:-:S03]  /*7620*/  FADD.FTZ R215, R181, R154 ;  /* 0x0000009ab5d77221 */ /* 0x000fc60000010000 */
[----:B------:R-:W-:Y:S01]  /*7630*/  MUFU.EX2 R20, R20 ;  /* 0x0000001400147308 */ /* 0x000fe20000000800 */
[----:B------:R-:W-:-:S04]  /*7640*/  FADD.FTZ R154, R182, R215 ;  /* 0x000000d7b69a7221 */ /* 0x000fc80000010000 */
[----:B------:R-:W-:Y:S01]  /*7650*/  FADD.FTZ R215, R185, R154 ;  /* 0x0000009ab9d77221 */ /* 0x000fe20000010000 */
[----:B------:R-:W-:Y:S02]  /*7660*/  F2FP.F16.F32.PACK_AB R154, R194, R15 ;  /* 0x0000000fc29a723e */ /* 0x000fe400000000ff */
[----:B------:R-:W-:Y:S01]  /*7670*/  MUFU.EX2 R21, R21 ;  /* 0x0000001500157308 */ /* 0x000fe20000000800 */
[----:B------:R-:W-:-:S04]  /*7680*/  FADD.FTZ R215, R186, R215 ;  /* 0x000000d7bad77221 */ /* 0x000fc80000010000 */
[----:B------:R-:W-:-:S03]  /*7690*/  FADD.FTZ R166, R190, R215 ;  /* 0x000000d7bea67221 */ /* 0x000fc60000010000 */
[----:B------:R-:W-:Y:S01]  /*76a0*/  MUFU.EX2 R198, R198 ;  /* 0x000000c600c67308 */ /* 0x000fe20000000800 */
[----:B------:R-:W-:Y:S01]  /*76b0*/  FADD.FTZ R170, R191, R166 ;  /* 0x000000a6bfaa7221 */ /* 0x000fe20000010000 */
[----:B------:R-:W-:Y:S01]  /*76c0*/  F2FP.F16.F32.PACK_AB R166, R178, R173 ;  /* 0x000000adb2a6723e */ /* 0x000fe200000000ff */
[----:B------:R-:W-:Y:S02]  /*76d0*/  FMUL.FTZ R178, R2, UR10 ;  /* 0x0000000a02b27c20 */ /* 0x000fe40008410000 */
[----:B------:R-:W-:Y:S01]  /*76e0*/  FADD.FTZ R153, R195, R170 ;  /* 0x000000aac3997221 */ /* 0x000fe20000010000 */
[----:B------:R-:W-:Y:S02]  /*76f0*/  F2FP.F16.F32.PACK_AB R170, R186, R185 ;  /* 0x000000b9baaa723e */ /* 0x000fe400000000ff */
[----:B------:R-:W-:Y:S01]  /*7700*/  MUFU.EX2 R197, R197 ;  /* 0x000000c500c57308 */ /* 0x000fe20000000800 */
[----:B------:R-:W-:-:S07]  /*7710*/  FADD.FTZ R2, R196, R153 ;  /* 0x00000099c4027221 */ /* 0x000fce0000010000 */
[----:B------:R-:W0:Y:S08]  /*7720*/  MUFU.EX2 R178, R178 ;  /* 0x000000b200b27308 */ /* 0x000e300000000800 */
[----:B------:R-:W-:Y:S08]  /*7730*/  MUFU.EX2 R204, R204 ;  /* 0x000000cc00cc7308 */ /* 0x000ff00000000800 */
[----:B------:R1:W-:Y:S01]  /*7740*/  MUFU.EX2 R163, R162 ;  /* 0x000000a200a37308 */ /* 0x0003e20000000800 */
[----:B0-----:R-:W-:Y:S01]  /*7750*/  FFMA.FTZ R153, R178, R0, R11 ;  /* 0x00000000b2997223 */ /* 0x001fe2000001000b */
[-C--:B------:R-:W-:Y:S01]  /*7760*/  FMUL.FTZ R26, R26, R178.reuse ;  /* 0x000000b21a1a7220 */ /* 0x080fe20000410000 */
[-C--:B------:R-:W-:Y:S01]  /*7770*/  FMUL.FTZ R27, R27, R178.reuse ;  /* 0x000000b21b1b7220 */ /* 0x080fe20000410000 */
[-C--:B------:R-:W-:Y:S01]  /*7780*/  FMUL.FTZ R30, R30, R178.reuse ;  /* 0x000000b21e1e7220 */ /* 0x080fe20000410000 */
[----:B------:R-:W-:Y:S01]  /*7790*/  FADD.FTZ R0, R12, R153 ;  /* 0x000000990c007221 */ /* 0x000fe20000010000 */
[-C--:B------:R-:W-:Y:S01]  /*77a0*/  FMUL.FTZ R31, R31, R178.reuse ;  /* 0x000000b21f1f7220 */ /* 0x080fe20000410000 */
[-C--:B------:R-:W-:Y:S01]  /*77b0*/  FMUL.FTZ R34, R34, R178.reuse ;  /* 0x000000b222227220 */ /* 0x080fe20000410000 */
[----:B------:R0:W2:Y:S01]  /*77c0*/  MUFU.EX2 R184, R158 ;  /* 0x0000009e00b87308 */ /* 0x0000a20000000800 */
[----:B------:R-:W-:Y:S01]  /*77d0*/  FADD.FTZ R153, R13, R0 ;  /* 0x000000000d997221 */ /* 0x000fe20000010000 */
[----:B-1----:R-:W-:Y:S01]  /*77e0*/  F2FP.F16.F32.PACK_AB R162, R168, R165 ;  /* 0x000000a5a8a2723e */ /* 0x002fe200000000ff */
[-C--:B------:R-:W-:Y:S01]  /*77f0*/  FMUL.FTZ R35, R35, R178.reuse ;  /* 0x000000b223237220 */ /* 0x080fe20000410000 */
[----:B------:R-:W-:Y:S01]  /*7800*/  F2FP.F16.F32.PACK_AB R168, R182, R181 ;  /* 0x000000b5b6a8723e */ /* 0x000fe200000000ff */
[----:B------:R-:W-:Y:S01]  /*7810*/  FADD.FTZ R186, R20, R153 ;  /* 0x0000009914ba7221 */ /* 0x000fe20000010000 */
[-C--:B------:R-:W-:Y:S01]  /*7820*/  FMUL.FTZ R38, R38, R178.reuse ;  /* 0x000000b226267220 */ /* 0x080fe20000410000 */
[-C--:B------:R-:W-:Y:S01]  /*7830*/  FMUL.FTZ R39, R39, R178.reuse ;  /* 0x000000b227277220 */ /* 0x080fe20000410000 */
[----:B------:R-:W1:Y:S01]  /*7840*/  MUFU.EX2 R14, R199 ;  /* 0x000000c7000e7308 */ /* 0x000e620000000800 */
[----:B------:R-:W-:Y:S01]  /*7850*/  FADD.FTZ R153, R21, R186 ;  /* 0x000000ba15997221 */ /* 0x000fe20000010000 */
[----:B0-----:R-:W-:Y:S01]  /*7860*/  F2FP.F16.F32.PACK_AB R158, R160, R157 ;  /* 0x0000009da09e723e */ /* 0x001fe200000000ff */
[-C--:B------:R-:W-:Y:S01]  /*7870*/  FMUL.FTZ R42, R42, R178.reuse ;  /* 0x000000b22a2a7220 */ /* 0x080fe20000410000 */
[----:B------:R-:W-:Y:S01]  /*7880*/  F2FP.F16.F32.PACK_AB R160, R164, R161 ;  /* 0x000000a1a4a0723e */ /* 0x000fe200000000ff */
[----:B------:R-:W-:Y:S01]  /*7890*/  FADD.FTZ R186, R198, R153 ;  /* 0x00000099c6ba7221 */ /* 0x000fe20000010000 */
[----:B------:R-:W-:Y:S01]  /*78a0*/  F2FP.F16.F32.PACK_AB R164, R172, R169 ;  /* 0x000000a9aca4723e */ /* 0x000fe200000000ff */
[----:B------:R-:W-:Y:S01]  /*78b0*/  FMUL.FTZ R43, R43, R178 ;  /* 0x000000b22b2b7220 */ /* 0x000fe20000410000 */
[----:B------:R-:W0:Y:S01]  /*78c0*/  MUFU.EX2 R15, R167 ;  /* 0x000000a7000f7308 */ /* 0x000e220000000800 */
[----:B------:R-:W-:Y:S01]  /*78d0*/  FADD.FTZ R153, R197, R186 ;  /* 0x000000bac5997221 */ /* 0x000fe20000010000 */
[----:B------:R-:W-:Y:S01]  /*78e0*/  F2FP.F16.F32.PACK_AB R172, R191, R190 ;  /* 0x000000bebfac723e */ /* 0x000fe200000000ff */
[-C--:B------:R-:W-:Y:S01]  /*78f0*/  FMUL.FTZ R46, R46, R178.reuse ;  /* 0x000000b22e2e7220 */ /* 0x080fe20000410000 */
[----:B--2---:R-:W-:Y:S01]  /*7900*/  F2FP.F16.F32.PACK_AB R161, R184, R163 ;  /* 0x000000a3b8a1723e */ /* 0x004fe200000000ff */
[----:B------:R-:W-:Y:S01]  /*7910*/  FADD.FTZ R186, R204, R153 ;  /* 0x00000099ccba7221 */ /* 0x000fe20000010000 */
[----:B------:R-:W-:Y:S01]  /*7920*/  F2FP.F16.F32.PACK_AB R157, R198, R21 ;  /* 0x00000015c69d723e */ /* 0x000fe200000000ff */
[-C--:B------:R-:W-:Y:S01]  /*7930*/  FMUL.FTZ R47, R47, R178.reuse ;  /* 0x000000b22f2f7220 */ /* 0x080fe20000410000 */
[----:B------:R-:W2:Y:S01]  /*7940*/  MUFU.EX2 R5, R5 ;  /* 0x0000000500057308 */ /* 0x000ea20000000800 */
[----:B------:R-:W-:Y:S01]  /*7950*/  FADD.FTZ R153, R163, R186 ;  /* 0x000000baa3997221 */ /* 0x000fe20000010000 */
[-C--:B------:R-:W-:Y:S01]  /*7960*/  FMUL.FTZ R50, R50, R178.reuse ;  /* 0x000000b232327220 */ /* 0x080fe20000410000 */
[-C--:B------:R-:W-:Y:S01]  /*7970*/  FMUL.FTZ R51, R51, R178.reuse ;  /* 0x000000b233337220 */ /* 0x080fe20000410000 */
[-C--:B------:R-:W-:Y:S01]  /*7980*/  FMUL.FTZ R54, R54, R178.reuse ;  /* 0x000000b236367220 */ /* 0x080fe20000410000 */
[----:B------:R-:W-:Y:S01]  /*7990*/  FADD.FTZ R153, R184, R153 ;  /* 0x00000099b8997221 */ /* 0x000fe20000010000 */
[-C--:B------:R-:W-:Y:S01]  /*79a0*/  FMUL.FTZ R55, R55, R178.reuse ;  /* 0x000000b237377220 */ /* 0x080fe20000410000 */
[----:B------:R-:W-:Y:S01]  /*79b0*/  FMUL.FTZ R58, R58, R178 ;  /* 0x000000b23a3a7220 */ /* 0x000fe20000410000 */
[----:B------:R-:W3:Y:S01]  /*79c0*/  MUFU.EX2 R182, R171 ;  /* 0x000000ab00b67308 */ /* 0x000ee20000000800 */
[----:B-1----:R-:W-:Y:S01]  /*79d0*/  FADD.FTZ R190, R14, R153 ;  /* 0x000000990ebe7221 */ /* 0x002fe20000010000 */
[----:B0-----:R-:W-:Y:S01]  /*79e0*/  F2FP.F16.F32.PACK_AB R163, R15, R14 ;  /* 0x0000000e0fa3723e */ /* 0x001fe200000000ff */
[-C--:B------:R-:W-:Y:S01]  /*79f0*/  FMUL.FTZ R59, R59, R178.reuse ;  /* 0x000000b23b3b7220 */ /* 0x080fe20000410000 */
[-C--:B------:R-:W-:Y:S01]  /*7a00*/  FMUL.FTZ R62, R62, R178.reuse ;  /* 0x000000b23e3e7220 */ /* 0x080fe20000410000 */
[----:B------:R-:W-:Y:S01]  /*7a10*/  FADD.FTZ R190, R15, R190 ;  /* 0x000000be0fbe7221 */ /* 0x000fe20000010000 */
[-C--:B------:R-:W-:Y:S01]  /*7a20*/  FMUL.FTZ R63, R63, R178.reuse ;  /* 0x000000b23f3f7220 */ /* 0x080fe20000410000 */
[-C--:B------:R-:W-:Y:S01]  /*7a30*/  FMUL.FTZ R66, R66, R178.reuse ;  /* 0x000000b242427220 */ /* 0x080fe20000410000 */
[----:B------:R0:W1:Y:S01]  /*7a40*/  MUFU.EX2 R167, R155 ;  /* 0x0000009b00a77308 */ /* 0x0000620000000800 */
        /* <DEDUP_REMOVED lines=8> */
[C---:B---3--:R-:W-:Y:S01]  /*7ad0*/  FADD.FTZ R190, R182.reuse, R153 ;  /* 0x00000099b6be7221 */ /* 0x048fe20000010000 */
[----:B------:R-:W-:Y:S01]  /*7ae0*/  F2FP.F16.F32.PACK_AB R165, R182, R5 ;  /* 0x00000005b6a5723e */ /* 0x000fe200000000ff */
[-C--:B------:R-:W-:Y:S01]  /*7af0*/  FMUL.FTZ R79, R79, R178.reuse ;  /* 0x000000b24f4f7220 */ /* 0x080fe20000410000 */
[----:B0-----:R-:W-:Y:S01]  /*7b00*/  F2FP.F16.F32.PACK_AB R155, R20, R13 ;  /* 0x0000000d149b723e */ /* 0x001fe200000000ff */
        /* <DEDUP_REMOVED lines=27> */
[----:B------:R0:W3:Y:S01]  /*7cc0*/  MUFU.EX2 R186, R159 ;  /* 0x0000009f00ba7308 */ /* 0x0000e20000000800 */
[C---:B-1----:R-:W-:Y:S01]  /*7cd0*/  FADD.FTZ R190, R180.reuse, R153 ;  /* 0x00000099b4be7221 */ /* 0x042fe20000010000 */
[----:B------:R-:W-:Y:S01]  /*7ce0*/  F2FP.F16.F32.PACK_AB R169, R180, R169 ;  /* 0x000000a9b4a9723e */ /* 0x000fe200000000ff */
[-C--:B------:R-:W-:Y:S01]  /*7cf0*/  FMUL.FTZ R122, R122, R178.reuse ;  /* 0x000000b27a7a7220 */ /* 0x080fe20000410000 */
[-C--:B------:R-:W-:Y:S01]  /*7d00*/  FMUL.FTZ R123, R123, R178.reuse ;  /* 0x000000b27b7b7220 */ /* 0x080fe20000410000 */
[-C--:B------:R-:W-:Y:S01]  /*7d10*/  FMUL.FTZ R126, R126, R178.reuse ;  /* 0x000000b27e7e7220 */ /* 0x080fe20000410000 */
[-C--:B------:R-:W-:Y:S01]  /*7d20*/  FMUL.FTZ R127, R127, R178.reuse ;  /* 0x000000b27f7f7220 */ /* 0x080fe20000410000 */
[-C--:B------:R-:W-:Y:S01]  /*7d30*/  FMUL.FTZ R130, R130, R178.reuse ;  /* 0x000000b282827220 */ /* 0x080fe20000410000 */
[----:B------:R-:W1:Y:S01]  /*7d40*/  MUFU.EX2 R173, R187 ;  /* 0x000000bb00ad7308 */ /* 0x000e620000000800 */
[----:B--2---:R-:W-:Y:S01]  /*7d50*/  FADD.FTZ R153, R171, R190 ;  /* 0x000000beab997221 */ /* 0x004fe20000010000 */
[----:B0-----:R-:W-:Y:S01]  /*7d60*/  F2FP.F16.F32.PACK_AB R159, R204, R197 ;  /* 0x000000c5cc9f723e */ /* 0x001fe200000000ff */
[-C--:B------:R-:W-:Y:S01]  /*7d70*/  FMUL.FTZ R131, R131, R178.reuse ;  /* 0x000000b283837220 */ /* 0x080fe20000410000 */
[-C--:B------:R-:W-:Y:S01]  /*7d80*/  FMUL.FTZ R134, R134, R178.reuse ;  /* 0x000000b286867220 */ /* 0x080fe20000410000 */
[-C--:B------:R-:W-:Y:S01]  /*7d90*/  FMUL.FTZ R135, R135, R178.reuse ;  /* 0x000000b287877220 */ /* 0x080fe20000410000 */
[-C--:B------:R-:W-:Y:S01]  /*7da0*/  FMUL.FTZ R138, R138, R178.reuse ;  /* 0x000000b28a8a7220 */ /* 0x080fe20000410000 */
[-C--:B------:R-:W-:Y:S01]  /*7db0*/  FMUL.FTZ R139, R139, R178.reuse ;  /* 0x000000b28b8b7220 */ /* 0x080fe20000410000 */
[----:B------:R-:W0:Y:S01]  /*7dc0*/  MUFU.EX2 R188, R188 ;  /* 0x000000bc00bc7308 */ /* 0x000e220000000800 */
[----:B---3--:R-:W-:Y:S01]  /*7dd0*/  FADD.FTZ R194, R186, R153 ;  /* 0x00000099bac27221 */ /* 0x008fe20000010000 */
[----:B------:R-:W-:Y:S01]  /*7de0*/  F2FP.F16.F32.PACK_AB R153, R12, R11 ;  /* 0x0000000b0c99723e */ /* 0x000fe200000000ff */
[-C--:B------:R-:W-:Y:S01]  /*7df0*/  FMUL.FTZ R142, R142, R178.reuse ;  /* 0x000000b28e8e7220 */ /* 0x080fe20000410000 */
[----:B------:R-:W-:Y:S01]  /*7e00*/  F2FP.F16.F32.PACK_AB R171, R186, R171 ;  /* 0x000000abbaab723e */ /* 0x000fe200000000ff */
[-C--:B------:R-:W-:Y:S01]  /*7e10*/  FMUL.FTZ R143, R143, R178.reuse ;  /* 0x000000b28f8f7220 */ /* 0x080fe20000410000 */
[-C--:B------:R-:W-:Y:S01]  /*7e20*/  FMUL.FTZ R146, R146, R178.reuse ;  /* 0x000000b292927220 */ /* 0x080fe20000410000 */
[-C--:B------:R-:W-:Y:S01]  /*7e30*/  FMUL.FTZ R147, R147, R178.reuse ;  /* 0x000000b293937220 */ /* 0x080fe20000410000 */
[----:B------:R-:W2:Y:S01]  /*7e40*/  MUFU.EX2 R175, R192 ;  /* 0x000000c000af7308 */ /* 0x000ea20000000800 */
[----:B-1----:R-:W-:Y:S01]  /*7e50*/  FADD.FTZ R11, R173, R194 ;  /* 0x000000c2ad0b7221 */ /* 0x002fe20000010000 */
[-C--:B------:R-:W-:Y:S01]  /*7e60*/  FMUL.FTZ R150, R150, R178.reuse ;  /* 0x000000b296967220 */ /* 0x080fe20000410000 */
[----:B------:R-:W-:-:S05]  /*7e70*/  FMUL.FTZ R151, R151, R178 ;  /* 0x000000b297977220 */ /* 0x000fca0000410000 */
[----:B------:R-:W1:Y:S01]  /*7e80*/  MUFU.EX2 R190, R193 ;  /* 0x000000c100be7308 */ /* 0x000e620000000800 */
[C---:B0-----:R-:W-:Y:S01]  /*7e90*/  FADD.FTZ R4, R188.reuse, R11 ;  /* 0x0000000bbc047221 */ /* 0x041fe20000010000 */
[----:B------:R-:W-:-:S03]  /*7ea0*/  F2FP.F16.F32.PACK_AB R173, R188, R173 ;  /* 0x000000adbcad723e */ /* 0x000fc600000000ff */
[----:B--2---:R-:W-:-:S04]  /*7eb0*/  FADD.FTZ R5, R175, R4 ;  /* 0x00000004af057221 */ /* 0x004fc80000010000 */
[C---:B-1----:R-:W-:Y:S01]  /*7ec0*/  FADD.FTZ R0, R190.reuse, R5 ;  /* 0x00000005be007221 */ /* 0x042fe20000010000 */
[----:B------:R-:W-:Y:S01]  /*7ed0*/  F2FP.F16.F32.PACK_AB R175, R190, R175 ;  /* 0x000000afbeaf723e */ /* 0x000fe200000000ff */
[----:B------:R-:W-:Y:S06]  /*7ee0*/  @!P0 BRA `(.L_x_1791) ;  /* 0x0000000000048947 */ /* 0x000fec0003800000 */
[----:B------:R-:W-:Y:S01]  /*7ef0*/  BPT.TRAP 0x1 ;  /* 0x000000040000795c */ /* 0x000fe20000300000 */
.L_x_1791:
[----:B------:R0:W1:Y:S01]  /*7f00*/  SYNCS.PHASECHK.TRANS64.TRYWAIT P1, [UR28+0x22850], R8 ;  /* 0x02285008ff0075a7 */ /* 0x000062000802015c */
[----:B------:R-:W-:Y:S05]  /*7f10*/  @!P0 BRA `(.L_x_1792) ;  /* 0x0000000000048947 */ /* 0x000fea0003800000 */
[----:B------:R-:W-:Y:S01]  /*7f20*/  BPT.TRAP 0x1 ;  /* 0x000000040000795c */ /* 0x000fe20000300000 */
.L_x_1792:
[----:B-1----:R-:W-:Y:S05]  /*7f30*/  @P1 BRA `(.L_x_1793) ;  /* 0x0000000000081947 */ /* 0x002fea0003800000 */
[----:B------:R-:W1:Y:S02]  /*7f40*/  SYNCS.PHASECHK.TRANS64.TRYWAIT P1, [UR28+0x22850], R8 ;  /* 0x02285008ff0075a7 */ /* 0x000e64000802015c */
[----:B-1----:R-:W-:Y:S05]  /*7f50*/  @!P1 BRA `(.L_x_1794) ;  /* 0x000000dc00f49947 */ /* 0x002fea0003800000 */
.L_x_1793:
[----:B------:R-:W2:Y:S01]  /*7f60*/  S2R R4, SR_TID.X ;  /* 0x0000000000047919 */ /* 0x000ea20000002100 */
[----:B------:R-:W-:Y:S01]  /*7f70*/  UIMAD UR11, UR36, 0xc00, UR21 ;  /* 0x00000c00240b78a4 */ /* 0x000fe2000f8e0215 */
[----:B------:R-:W-:Y:S01]  /*7f80*/  UMOV UR7, 0x40000040 ;  /* 0x4000004000077882 */ /* 0x000fe20000000000 */
[----:B------:R-:W3:Y:S05]  /*7f90*/  S2R R5, SR_TID.X ;  /* 0x0000000000057919 */ /* 0x000eea0000002100 */
[----:B------:R-:W-:Y:S01]  /*7fa0*/  UMOV UR6, UR11 ;  /* 0x0000000b00067c82 */ /* 0x000fe20008000000 */
[----:B--2---:R-:W-:Y:S02]  /*7fb0*/  SHF.R.U32.HI R4, RZ, 0x7, R4 ;  /* 0x00000007ff047819 */ /* 0x004fe40000011604 */
[----:B---3--:R-:W-:-:S03]  /*7fc0*/  LOP3.LUT P1, RZ, R5, 0x7f, RZ, 0xc0, !PT ;  /* 0x0000007f05ff7812 */ /* 0x008fc6000782c0ff */
[----:B------:R-:W-:Y:S02]  /*7fd0*/  VIADD R4, R4, 0x8 ;  /* 0x0000000804047836 */ /* 0x000fe40000000000 */
[----:B------:R-:W-:-:S03]  /*7fe0*/  IMAD.MOV.U32 R5, RZ, RZ, R176 ;  /* 0x000000ffff057224 */ /* 0x000fc600078e00b0 */
[----:B------:R2:W-:Y:S05]  /*7ff0*/  BAR.SYNC.DEFER_BLOCKING R4, 0x100 ;  /* 0x000400040000751d */ /* 0x0005ea0000010000 */
[----:B-1----:R-:W-:Y:S02]  /*8000*/  @!P1 VIADD R177, R177, 0x22860 ;  /* 0x00022860b1b19836 */ /* 0x002fe40000000000 */
[----:B--2---:R-:W-:-:S03]  /*8010*/  IMAD.MOV.U32 R4, RZ, RZ, R10 ;  /* 0x000000ffff047224 */ /* 0x004fc600078e000a */
[----:B------:R-:W-:Y:S01]  /*8020*/  @!P1 PRMT R177, RZ, 0x654, R177 ;  /* 0x00000654ffb19816 */ /* 0x000fe200000000b1 */
        /* <DEDUP_REMOVED lines=34> */
[C---:B------:R-:W-:Y:S01]  /*8250*/  ISETP.GT.AND P1, PT, R3.reuse, UR23, PT ;  /* 0x0000001703007c0c */ /* 0x040fe2000bf24270 */
[----:B------:R-:W-:-:S12]  /*8260*/  VIADD R3, R3, 0xffffffff ;  /* 0xffffffff03037836 */ /* 0x000fd80000000000 */
[----:B-1----:R-:W-:Y:S05]  /*8270*/  @P1 BRA `(.L_x_1795) ;  /* 0xffffffc8008c1947 */ /* 0x002fea000383ffff */
[----:B------:R-:W-:Y:S02]  /*8280*/  IMAD.MOV.U32 R5, RZ, RZ, R176 ;  /* 0x000000ffff057224 */ /* 0x000fe400078e00b0 */
[----:B------:R-:W-:-:S07]  /*8290*/  IMAD.MOV.U32 R4, RZ, RZ, R10 ;  /* 0x000000ffff047224 */ /* 0x000fce00078e000a */
.L_x_1778:
[----:B------:R-:W-:Y:S01]  /*82a0*/  ULDC UR6, c[0x0][0x448] ;  /* 0x0001120000067ab9 */ /* 0x000fe20000000800 */
[----:B------:R-:W-:Y:S01]  /*82b0*/  IADD3 R9, R16, 0x1, -R9 ;  /* 0x0000000110097810 */ /* 0x000fe20007ffe809 */
[----:B------:R-:W-:Y:S01]  /*82c0*/  UISETP.NE.AND UP0, UPT, UR6, 0x1, UPT ;  /* 0x000000010600788c */ /* 0x000fe2000bf05270 */
[----:B------:R-:W-:Y:S02]  /*82d0*/  ULDC UR15, c[0x0][0x9e4] ;  /* 0x00027900000f7ab9 */ /* 0x000fe40000000800 */
[----:B------:R-:W-:Y:S01]  /*82e0*/  R2UR UR14, R9 ;  /* 0x00000000090e72ca */ /* 0x000fe200000e0000 */
[----:B------:R-:W-:Y:S02]  /*82f0*/  UISETP.GE.AND UP1, UPT, UR15, 0x1, UPT ;  /* 0x000000010f00788c */ /* 0x000fe4000bf26270 */
[----:B------:R-:W-:-:S04]  /*8300*/  UIADD3 UR11, UR43, 0x7f, URZ ;  /* 0x0000007f2b0b7890 */ /* 0x000fc8000fffe03f */
[----:B------:R-:W-:Y:S01]  /*8310*/  PLOP3.LUT P1, PT, PT, PT, UP1, 0x40, 0x0 ;  /* 0x000000000000781c */ /* 0x000fe20003f2e818 */
[----:B------:R-:W-:Y:S01]  /*8320*/  @UP0 ULDC UR6, c[0x0][0x44c] ;  /* 0x0001130000060ab9 */ /* 0x000fe20000000800 */
[----:B------:R-:W-:Y:S01]  /*8330*/  @UP0 ULDC UR18, c[0x0][0x450] ;  /* 0x0001140000120ab9 */ /* 0x000fe20000000800 */
[----:B------:R-:W-:-:S04]  /*8340*/  UIMAD.WIDE.U32 UR6, UR11, UR6, URZ ;  /* 0x000000060b0672a5 */ /* 0x000fc8000f8e003f */
[----:B------:R-:W-:-:S04]  /*8350*/  @UP0 USHF.R.U32.HI UR11, URZ, UR18, UR7 ;  /* 0x000000123f0b0299 */ /* 0x000fc80008011607 */
[----:B------:R-:W-:-:S03]  /*8360*/  UIADD3 UR11, UR14, UR11, URZ ;  /* 0x0000000b0e0b7290 */ /* 0x000fc6000fffe03f */
[----:B------:R-:W-:Y:S02]  /*8370*/  ULDC UR14, c[0x0][0x9dc] ;  /* 0x00027700000e7ab9 */ /* 0x000fe40000000800 */
[----:B------:R-:W-:Y:S01]  /*8380*/  UIADD3 UR14, UR11, -UR14, URZ ;  /* 0x8000000e0b0e7290 */ /* 0x000fe2000fffe03f */
[----:B------:R-:W-:Y:S11]  /*8390*/  @P1 BRA `(.L_x_1796) ;  /* 0x0000000000441947 */ /* 0x000ff60003800000 */
[----:B------:R-:W-:-:S06]  /*83a0*/  UISETP.GT.AND UP2, UPT, UR11, -0x1, UPT ;  /* 0xffffffff0b00788c */ /* 0x000fcc000bf44270 */
[----:B------:R-:W-:-:S13]  /*83b0*/  PLOP3.LUT P1, PT, PT, PT, UP2, 0x80, 0x0 ;  /* 0x000000000000781c */ /* 0x000fda0003f2f028 */
[----:B------:R-:W-:Y:S05]  /*83c0*/  @P1 BRA `(.L_x_1797) ;  /* 0x00000000001c1947 */ /* 0x000fea0003800000 */
[----:B------:R-:W-:Y:S02]  /*83d0*/  UISETP.NE.AND UP2, UPT, UR15, 0x1, UPT ;  /* 0x000000010f00788c */ /* 0x000fe4000bf45270 */
[----:B------:R-:W-:-:S09]  /*83e0*/  ULOP3.LUT UR11, URZ, UR11, URZ, 0x33, !UPT ;  /* 0x0000000b3f0b7292 */ /* 0x000fd2000f8e333f */
[----:B------:R-:W-:Y:S02]  /*83f0*/  @UP2 ULDC.64 UR18, c[0x0][0x9e8] ;  /* 0x00027a0000122ab9 */ /* 0x000fe40000000a00 */
[----:B------:R-:W-:-:S04]  /*8400*/  UIMAD.WIDE.U32 UR6, UR11, UR18, URZ ;  /* 0x000000120b0672a5 */ /* 0x000fc8000f8e003f */
[----:B------:R-:W-:-:S04]  /*8410*/  @UP2 USHF.R.U32.HI UR11, URZ, UR19, UR7 ;  /* 0x000000133f0b2299 */ /* 0x000fc80008011607 */
[----:B------:R-:W-:Y:S01]  /*8420*/  ULOP3.LUT UR11, URZ, UR11, URZ, 0x33, !UPT ;  /* 0x0000000b3f0b7292 */ /* 0x000fe2000f8e333f */
[----:B------:R-:W-:Y:S11]  /*8430*/  BRA `(.L_x_1798) ;  /* 0x0000000000107947 */ /* 0x000ff60003800000 */
.L_x_1797:
[----:B------:R-:W-:-:S11]  /*8440*/  UISETP.NE.AND UP2, UPT, UR15, 0x1, UPT ;  /* 0x000000010f00788c */ /* 0x000fd6000bf45270 */
[----:B------:R-:W-:Y:S02]  /*8450*/  @UP2 ULDC.64 UR18, c[0x0][0x9e8] ;  /* 0x00027a0000122ab9 */ /* 0x000fe40000000a00 */
[----:B------:R-:W-:-:S04]  /*8460*/  UIMAD.WIDE.U32 UR6, UR11, UR18, URZ ;  /* 0x000000120b0672a5 */ /* 0x000fc8000f8e003f */
[----:B------:R-:W-:-:S12]  /*8470*/  @UP2 USHF.R.U32.HI UR11, URZ, UR19, UR7 ;  /* 0x000000133f0b2299 */ /* 0x000fd80008011607 */
.L_x_1798:
[----:B------:R-:W-:-:S04]  /*8480*/  UIMAD UR11, UR11, UR15, URZ ;  /* 0x0000000f0b0b72a4 */ /* 0x000fc8000f8e023f */
[----:B------:R-:W-:-:S04]  /*8490*/  UISETP.LT.AND UP2, UPT, UR14, UR11, UPT ;  /* 0x0000000b0e00728c */ /* 0x000fc8000bf41270 */
[----:B------:R-:W-:-:S12]  /*84a0*/  USEL UR14, UR14, UR11, !UP2 ;  /* 0x0000000b0e0e7287 */ /* 0x000fd8000d000000 */
.L_x_1796:
[----:B------:R-:W-:-:S04]  /*84b0*/  UIADD3 UR6, UR14, 0x5f, URZ ;  /* 0x0000005f0e067890 */ /* 0x000fc8000fffe03f */
[----:B------:R-:W-:-:S04]  /*84c0*/  UIMAD.WIDE UR6, UR6, 0x2aaaaaab, URZ ;  /* 0x2aaaaaab060678a5 */ /* 0x000fc8000f8e023f */
[----:B------:R-:W-:-:S04]  /*84d0*/  USHF.R.U32.HI UR6, URZ, 0x1f, UR7 ;  /* 0x0000001f3f067899 */ /* 0x000fc80008011607 */
[----:B------:R-:W-:-:S04]  /*84e0*/  ULEA.HI.SX32 UR6, UR7, UR6, 0x1c ;  /* 0x0000000607067291 */ /* 0x000fc8000f8fe23f */
[----:B------:R-:W-:-:S04]  /*84f0*/  UISETP.LT.AND UP2, UPT, UR39, UR6, UPT ;  /* 0x000000062700728c */ /* 0x000fc8000bf41270 */
[----:B------:R-:W-:-:S06]  /*8500*/  USEL UR23, UR39, UR6, !UP2 ;  /* 0x0000000627177287 */ /* 0x000fcc000d000000 */
[----:B------:R-:W-:-:S13]  /*8510*/  ISETP.GE.AND P1, PT, R3, UR23, PT ;  /* 0x0000001703007c0c */ /* 0x000fda000bf26270 */
[----:B------:R-:W-:Y:S05]  /*8520*/  @!P1 BRA `(.L_x_1799) ;  /* 0x0000002000e09947 */ /* 0x000fea0003800000 */
[----:B0-----:R-:W-:Y:S01]  /*8530*/  IMAD.MOV.U32 R8, RZ, RZ, R5 ;  /* 0x000000ffff087224 */ /* 0x001fe200078e0005 */
[----:B------:R-:W-:Y:S01]  /*8540*/  ULDC UR25, c[0x0][0x9d8] ;  /* 0x0002760000197ab9 */ /* 0x000fe20000000800 */
[----:B------:R-:W-:Y:S01]  /*8550*/  IMAD.MOV.U32 R9, RZ, RZ, R4 ;  /* 0x000000ffff097224 */ /* 0x000fe200078e0004 */
[----:B------:R-:W-:Y:S01]  /*8560*/  ULDC UR24, c[0x0][0x988] ;  /* 0x0002620000187ab9 */ /* 0x000fe20000000800 */
[----:B------:R-:W-:-:S07]  /*8570*/  IMAD.MOV.U32 R6, RZ, RZ, R3 ;  /* 0x000000ffff067224 */ /* 0x000fce00078e0003 */
.L_x_1808:
[----:B------:R-:W-:Y:S01]  /*8580*/  UIADD3 UR36, UR36, 0x1, URZ ;  /* 0x0000000124247890 */ /* 0x000fe2000fffe03f */
[C---:B------:R-:W-:Y:S01]  /*8590*/  ISETP.GT.AND P1, PT, R6.reuse, UR23, PT ;  /* 0x0000001706007c0c */ /* 0x040fe2000bf24270 */
[----:B------:R-:W-:Y:S02]  /*85a0*/  VIADD R6, R6, 0xffffffff ;  /* 0xffffffff06067836 */ /* 0x000fe40000000000 */
[----:B------:R-:W-:-:S04]  /*85b0*/  UISETP.NE.AND UP2, UPT, UR36, 0x2, UPT ;  /* 0x000000022400788c */ /* 0x000fc8000bf45270 */
[----:B------:R-:W-:Y:S02]  /*85c0*/  USEL UR6, URZ, 0x1, UP2 ;  /* 0x000000013f067887 */ /* 0x000fe40009000000 */
[----:B------:R-:W-:Y:S02]  /*85d0*/  USEL UR36, UR36, URZ, UP2 ;  /* 0x0000003f24247287 */ /* 0x000fe40009000000 */
[----:B------:R-:W-:Y:S01]  /*85e0*/  ULOP3.LUT UR37, UR37, UR6, URZ, 0x3c, !UPT ;  /* 0x0000000625257292 */ /* 0x000fe2000f8e3c3f */
[----:B-1----:R-:W-:Y:S11]  /*85f0*/  @!P0 BRA `(.L_x_1800) ;  /* 0x0000000000048947 */ /* 0x002ff60003800000 */
[----:B------:R-:W-:Y:S01]  /*8600*/  BPT.TRAP 0x1 ;  /* 0x000000040000795c */ /* 0x000fe20000300000 */
.L_x_1800:
        /* <DEDUP_REMOVED lines=9> */
.L_x_1801:
[----:B-1----:R-:W-:Y:S05]  /*86a0*/  @P2 BRA `(.L_x_1802) ;  /* 0x0000000000082947 */ /* 0x002fea0003800000 */
[----:B------:R-:W1:Y:S02]  /*86b0*/  SYNCS.PHASECHK.TRANS64.TRYWAIT P2, [UR26+0x22830], R3 ;  /* 0x02283003ff0075a7 */ /* 0x000e64000804015a */
[----:B-1----:R-:W-:Y:S05]  /*86c0*/  @!P2 BRA `(.L_x_1803) ;  /* 0x000000d8002ca947 */ /* 0x002fea0003800000 */
.L_x_1802:
        /* <DEDUP_REMOVED lines=11> */
[----:B--2---:R-:W-:Y:S02]  /*8780*/  LOP3.LUT P2, RZ, R214, 0x7f, RZ, 0xc0, !PT ;  /* 0x0000007fd6ff7812 */ /* 0x004fe4000784c0ff */
[----:B------:R-:W-:Y:S01]  /*8790*/  SHF.R.U32.HI R214, RZ, 0x7, R214 ;  /* 0x00000007ffd67819 */ /* 0x000fe200000116d6 */
[----:B------:R-:W-:Y:S02]  /*87a0*/  WARPGROUP.DEPBAR.LE gsb0, 0x0 ;  /* 0x00008000000079c5 */ /* 0x000fe40000010000 */
[----:B------:R-:W-:-:S06]  /*87b0*/  WARPGROUP.ARRIVE ;  /* 0x00000000000079c5 */ /* 0x000fcc0000000000 */
[----:B------:R-:W-:Y:S03]  /*87c0*/  HGMMA.64x96x16.F32 R152, gdesc[UR4], R152, gsb0 ;  /* 0x01600000049879f0 */ /* 0x000fe60008000898 */
        /* <DEDUP_REMOVED lines=84> */
[----:B-1----:R-:W-:Y:S01]  /*8d10*/  FMNMX.FTZ R4, R168, R177, !PT ;  /* 0x000000b1a8047209 */ /* 0x002fe20007810000 */
[----:B------:R-:W-:-:S06]  /*8d20*/  FMUL.FTZ R177, R197, UR25 ;  /* 0x00000019c5b17c20 */ /* 0x000fcc0008410000 */
        /* <DEDUP_REMOVED lines=14> */
[----:B------:R-:W-:Y:S01]  /*8e10*/  FMUL.FTZ R181, R183, UR25 ;  /* 0x00000019b7b57c20 */ /* 0x000fe20008410000 */
[----:B------:R-:W-:Y:S01]  /*8e20*/  FMUL.FTZ R183, R187, UR25 ;  /* 0x00000019bbb77c20 */ /* 0x000fe20008410000 */
[----:B------:R-:W-:-:S04]  /*8e30*/  FMUL.FTZ R187, R195, UR25 ;  /* 0x00000019c3bb7c20 */ /* 0x000fc80008410000 */
[----:B------:R-:W2:Y:S01]  /*8e40*/  MUFU.TANH R11, R11 ;  /* 0x0000000b000b7308 */ /* 0x000ea20000002400 */
[----:B---3--:R-:W-:-:S05]  /*8e50*/  FMNMX.FTZ R4, R177, R4, !PT ;  /* 0x00000004b1047209 */ /* 0x008fca0007810000 */
[----:B------:R-:W3:Y:S02]  /*8e60*/  SHFL.BFLY PT, R185, R4, 0x2, 0x1f ;  /* 0x0c401f0004b97f89 */ /* 0x000ee400000e0000 */
[----:B------:R-:W4:Y:S01]  /*8e70*/  MUFU.TANH R13, R13 ;  /* 0x0000000d000d7308 */ /* 0x000f220000002400 */
[----:B-1----:R-:W-:-:S07]  /*8e80*/  FMNMX.FTZ R190, R7, R8, !PT ;  /* 0x0000000807be7209 */ /* 0x002fce0007810000 */
[----:B------:R-:W1:Y:S01]  /*8e90*/  MUFU.TANH R15, R15 ;  /* 0x0000000f000f7308 */ /* 0x000e620000002400 */
[----:B--2---:R-:W-:-:S07]  /*8ea0*/  FMNMX.FTZ R190, R11, R190, !PT ;  /* 0x000000be0bbe7209 */ /* 0x004fce0007810000 */
[----:B------:R-:W2:Y:S01]  /*8eb0*/  MUFU.TANH R21, R21 ;  /* 0x0000001500157308 */ /* 0x000ea20000002400 */
[----:B----4-:R-:W-:Y:S02]  /*8ec0*/  FMNMX.FTZ R190, R13, R190, !PT ;  /* 0x000000be0dbe7209 */ /* 0x010fe40007810000 */
[----:B---3--:R-:W-:Y:S01]  /*8ed0*/  FMNMX.FTZ R192, R4, R185, !PT ;  /* 0x000000b904c07209 */ /* 0x008fe20007810000 */
[----:B------:R-:W-:-:S04]  /*8ee0*/  FMUL.FTZ R185, R191, UR25 ;  /* 0x00000019bfb97c20 */ /* 0x000fc80008410000 */
[----:B------:R-:W3:Y:S01]  /*8ef0*/  MUFU.TANH R153, R153 ;  /* 0x0000009900997308 */ /* 0x000ee20000002400 */
[----:B-1----:R-:W-:Y:S01]  /*8f00*/  FMNMX.FTZ R190, R15, R190, !PT ;  /* 0x000000be0fbe7209 */ /* 0x002fe20007810000 */
[----:B------:R-:W1:Y:S06]  /*8f10*/  SHFL.BFLY PT, R193, R192, 0x1, 0x1f ;  /* 0x0c201f00c0c17f89 */ /* 0x000e6c00000e0000 */
[----:B------:R-:W4:Y:S01]  /*8f20*/  MUFU.TANH R156, R156 ;  /* 0x0000009c009c7308 */ /* 0x000f220000002400 */
[----:B--2---:R-:W-:-:S07]  /*8f30*/  FMNMX.FTZ R190, R21, R190, !PT ;  /* 0x000000be15be7209 */ /* 0x004fce0007810000 */
[----:B------:R-:W2:Y:S08]  /*8f40*/  MUFU.TANH R157, R157 ;  /* 0x0000009d009d7308 */ /* 0x000eb00000002400 */
[----:B------:R-:W5:Y:S01]  /*8f50*/  MUFU.TANH R160, R160 ;  /* 0x000000a000a07308 */ /* 0x000f620000002400 */
[----:B-1----:R-:W-:-:S05]  /*8f60*/  FMNMX.FTZ R4, R192, R193, !PT ;  /* 0x000000c1c0047209 */ /* 0x002fca0007810000 */
[C---:B------:R-:W-:Y:S02]  /*8f70*/  FMUL.FTZ R199, R4.reuse, UR10 ;  /* 0x0000000a04c77c20 */ /* 0x040fe40008410000 */
[----:B------:R-:W1:Y:S01]  /*8f80*/  MUFU.TANH R161, R161 ;  /* 0x000000a100a17308 */ /* 0x000e620000002400 */
[----:B------:R-:W-:Y:S01]  /*8f90*/  FADD.FTZ R9, -R4, R9 ;  /* 0x0000000904097221 */ /* 0x000fe20000010100 */
[--C-:B------:R-:W-:Y:S01]  /*8fa0*/  FFMA.FTZ R191, R5, UR10, -R199.reuse ;  /* 0x0000000a05bf7c23 */ /* 0x100fe200080108c7 */
[----:B---3--:R-:W-:Y:S01]  /*8fb0*/  FMNMX.FTZ R5, R153, R190, !PT ;  /* 0x000000be99057209 */ /* 0x008fe20007810000 */
[--C-:B------:R-:W-:Y:S01]  /*8fc0*/  FFMA.FTZ R193, R14, UR10, -R199.reuse ;  /* 0x0000000a0ec17c23 */ /* 0x100fe200080108c7 */
[--C-:B------:R-:W-:Y:S01]  /*8fd0*/  FFMA.FTZ R195, R152, UR10, -R199.reuse ;  /* 0x0000000a98c37c23 */ /* 0x100fe200080108c7 */
[--C-:B------:R-:W-:Y:S02]  /*8fe0*/  FFMA.FTZ R154, R154, UR10, -R199.reuse ;  /* 0x0000000a9a9a7c23 */ /* 0x100fe400080108c7 */
[----:B------:R-:W3:Y:S01]  /*8ff0*/  MUFU.TANH R163, R163 ;  /* 0x000000a300a37308 */ /* 0x000ee20000002400 */
[----:B----4-:R-:W-:Y:S01]  /*9000*/  FMNMX.FTZ R190, R156, R5, !PT ;  /* 0x000000059cbe7209 */ /* 0x010fe20007810000 */
[----:B------:R-:W-:Y:S01]  /*9010*/  FMUL.FTZ R9, R9, UR10 ;  /* 0x0000000a09097c20 */ /* 0x000fe20008410000 */
[--C-:B------:R-:W-:Y:S01]  /*9020*/  FFMA.FTZ R10, R10, UR10, -R199.reuse ;  /* 0x0000000a0a0a7c23 */ /* 0x100fe200080108c7 */
[--C-:B------:R-:W-:Y:S01]  /*9030*/  FFMA.FTZ R197, R164, UR10, -R199.reuse ;  /* 0x0000000aa4c57c23 */ /* 0x100fe200080108c7 */
[----:B--2---:R-:W-:Y:S01]  /*9040*/  FMNMX.FTZ R5, R157, R190, !PT ;  /* 0x000000be9d057209 */ /* 0x004fe20007810000 */
[--C-:B------:R-:W-:Y:S01]  /*9050*/  FFMA.FTZ R190, R20, UR10, -R199.reuse ;  /* 0x0000000a14be7c23 */ /* 0x100fe200080108c7 */
[--C-:B------:R-:W-:Y:S01]  /*9060*/  FFMA.FTZ R164, R165, UR10, -R199.reuse ;  /* 0x0000000aa5a47c23 */ /* 0x100fe200080108c7 */
[----:B------:R-:W2:Y:S01]  /*9070*/  MUFU.TANH R175, R175 ;  /* 0x000000af00af7308 */ /* 0x000ea20000002400 */
[----:B-----5:R-:W-:Y:S01]  /*9080*/  FMNMX.FTZ R14, R160, R5, !PT ;  /* 0x00000005a00e7209 */ /* 0x020fe20007810000 */
[--C-:B------:R-:W-:Y:S01]  /*9090*/  FFMA.FTZ R165, R166, UR10, -R199.reuse ;  /* 0x0000000aa6a57c23 */ /* 0x100fe200080108c7 */
[--C-:B------:R-:W-:Y:S01]  /*90a0*/  FFMA.FTZ R12, R12, UR10, -R199.reuse ;  /* 0x0000000a0c0c7c23 */ /* 0x100fe200080108c7 */
[--C-:B------:R-:W-:Y:S01]  /*90b0*/  FFMA.FTZ R166, R167, UR10, -R199.reuse ;  /* 0x0000000aa7a67c23 */ /* 0x100fe200080108c7 */
[----:B-1----:R-:W-:Y:S01]  /*90c0*/  FMNMX.FTZ R20, R161, R14, !PT ;  /* 0x0000000ea1147209 */ /* 0x002fe20007810000 */
[--C-:B------:R-:W-:Y:S01]  /*90d0*/  FFMA.FTZ R167, R168, UR10, -R199.reuse ;  /* 0x0000000aa8a77c23 */ /* 0x100fe200080108c7 */
[--C-:B------:R-:W-:Y:S01]  /*90e0*/  FFMA.FTZ R168, R169, UR10, -R199.reuse ;  /* 0x0000000aa9a87c23 */ /* 0x100fe200080108c7 */
[----:B------:R-:W1:Y:S01]  /*90f0*/  MUFU.TANH R178, R178 ;  /* 0x000000b200b27308 */ /* 0x000e620000002400 */
        /* <DEDUP_REMOVED lines=8> */
[----:B--2---:R-:W-:Y:S01]  /*9180*/  FMNMX.FTZ R5, R175, R20, !PT ;  /* 0x00000014af057209 */ /* 0x004fe20007810000 */
[--C-:B------:R-:W-:Y:S01]  /*9190*/  FFMA.FTZ R159, R159, UR10, -R199.reuse ;  /* 0x0000000a9f9f7c23 */ /* 0x100fe200080108c7 */
[--C-:B------:R-:W-:Y:S01]  /*91a0*/  FFMA.FTZ R162, R162, UR10, -R199.reuse ;  /* 0x0000000aa2a27c23 */ /* 0x100fe200080108c7 */
[----:B------:R-:W-:-:S04]  /*91b0*/  FFMA.FTZ R174, R176, UR10, -R199 ;  /* 0x0000000ab0ae7c23 */ /* 0x000fc800080108c7 */
[----:B------:R-:W2:Y:S01]  /*91c0*/  MUFU.TANH R180, R180 ;  /* 0x000000b400b47308 */ /* 0x000ea20000002400 */
[----:B-1----:R-:W-:-:S07]  /*91d0*/  FMNMX.FTZ R20, R178, R5, !PT ;  /* 0x00000005b2147209 */ /* 0x002fce0007810000 */
[----:B------:R-:W1:Y:S01]  /*91e0*/  MUFU.TANH R181, R181 ;  /* 0x000000b500b57308 */ /* 0x000e620000002400 */
[----:B---3--:R-:W-:-:S07]  /*91f0*/  FMNMX.FTZ R5, R179, R20, !PT ;  /* 0x00000014b3057209 */ /* 0x008fce0007810000 */
[----:B------:R-:W3:Y:S01]  /*9200*/  MUFU.TANH R182, R182 ;  /* 0x000000b600b67308 */ /* 0x000ee20000002400 */
[----:B--2---:R-:W-:-:S07]  /*9210*/  FMNMX.FTZ R152, R180, R5, !PT ;  /* 0x00000005b4987209 */ /* 0x004fce0007810000 */
        /* <DEDUP_REMOVED lines=14> */
[----:B------:R-:W-:Y:S01]  /*9300*/  MUFU.EX2 R20, R154 ;  /* 0x0000009a00147308 */ /* 0x000fe20000000800 */
[----:B---3--:R-:W-:-:S07]  /*9310*/  FMNMX.FTZ R152, R188, R5, !PT ;  /* 0x00000005bc987209 */ /* 0x008fce0007810000 */
[----:B------:R-:W1:Y:S01]  /*9320*/  MUFU.EX2 R9, R9 ;  /* 0x0000000900097308 */ /* 0x000e620000000800 */
[----:B--2---:R-:W-:-:S05]  /*9330*/  FMNMX.FTZ R152, R189, R152, !PT ;  /* 0x00000098bd987209 */ /* 0x004fca0007810000 */
[----:B------:R-:W2:Y:S02]  /*9340*/  SHFL.BFLY PT, R5, R152, 0x2, 0x1f ;  /* 0x0c401f0098057f89 */ /* 0x000ea400000e0000 */
[----:B------:R-:W3:Y:S08]  /*9350*/  MUFU.EX2 R10, R10 ;  /* 0x0000000a000a7308 */ /* 0x000ef00000000800 */
[----:B------:R-:W4:Y:S01]  /*9360*/  MUFU.EX2 R191, R191 ;  /* 0x000000bf00bf7308 */ /* 0x000f220000000800 */
[-C--:B-1----:R-:W-:Y:S01]  /*9370*/  FMUL.FTZ R24, R24, R9.reuse ;  /* 0x0000000918187220 */ /* 0x082fe20000410000 */
[-C--:B------:R-:W-:Y:S01]  /*9380*/  FMUL.FTZ R25, R25, R9.reuse ;  /* 0x0000000919197220 */ /* 0x080fe20000410000 */
[-C--:B------:R-:W-:Y:S01]  /*9390*/  FMUL.FTZ R28, R28, R9.reuse ;  /* 0x000000091c1c7220 */ /* 0x080fe20000410000 */
[-C--:B------:R-:W-:Y:S01]  /*93a0*/  FMUL.FTZ R29, R29, R9.reuse ;  /* 0x000000091d1d7220 */ /* 0x080fe20000410000 */
[-C--:B------:R-:W-:Y:S01]  /*93b0*/  FMUL.FTZ R32, R32, R9.reuse ;  /* 0x0000000920207220 */ /* 0x080fe20000410000 */
[-C--:B------:R-:W-:Y:S01]  /*93c0*/  FMUL.FTZ R33, R33, R9.reuse ;  /* 0x0000000921217220 */ /* 0x080fe20000410000 */
[-C--:B------:R-:W-:Y:S01]  /*93d0*/  FMUL.FTZ R36, R36, R9.reuse ;  /* 0x0000000924247220 */ /* 0x080fe20000410000 */
[----:B------:R-:W1:Y:S01]  /*93e0*/  MUFU.EX2 R12, R12 ;  /* 0x0000000c000c7308 */ /* 0x000e620000000800 */
[----:B---3--:R-:W-:Y:S01]  /*93f0*/  FFMA.FTZ R2, R9, R2, R10 ;  /* 0x0000000209027223 */ /* 0x008fe2000001000a */
[-C--:B------:R-:W-:Y:S01]  /*9400*/  FMUL.FTZ R37, R37, R9.reuse ;  /* 0x0000000925257220 */ /* 0x080fe20000410000 */
[-C--:B------:R-:W-:Y:S01]  /*9410*/  FMUL.FTZ R40, R40, R9.reuse ;  /* 0x0000000928287220 */ /* 0x080fe20000410000 */
[-C--:B------:R-:W-:Y:S01]  /*9420*/  FMUL.FTZ R41, R41, R9.reuse ;  /* 0x0000000929297220 */ /* 0x080fe20000410000 */
[----:B------:R-:W-:Y:S01]  /*9430*/  FMUL.FTZ R44, R44, R9 ;  /* 0x000000092c2c7220 */ /* 0x000fe20000410000 */
[----:B--2---:R-:W-:Y:S01]  /*9440*/  FMNMX.FTZ R154, R152, R5, !PT ;  /* 0x00000005989a7209 */ /* 0x004fe20007810000 */
[-C--:B------:R-:W-:Y:S01]  /*9450*/  FMUL.FTZ R45, R45, R9.reuse ;  /* 0x000000092d2d7220 */ /* 0x080fe20000410000 */
[----:B------:R2:W-:Y:S01]  /*9460*/  MUFU.EX2 R14, R190 ;  /* 0x000000be000e7308 */ /* 0x0005e20000000800 */
[-C--:B------:R-:W-:Y:S01]  /*9470*/  FMUL.FTZ R48, R48, R9.reuse ;  /* 0x0000000930307220 */ /* 0x080fe20000410000 */
[-C--:B------:R-:W-:Y:S01]  /*9480*/  FMUL.FTZ R49, R49, R9.reuse ;  /* 0x0000000931317220 */ /* 0x080fe20000410000 */
[----:B------:R-:W3:Y:S01]  /*9490*/  SHFL.BFLY PT, R5, R154, 0x1, 0x1f ;  /* 0x0c201f009a057f89 */ /* 0x000ee200000e0000 */
[-C--:B------:R-:W-:Y:S01]  /*94a0*/  FMUL.FTZ R52, R52, R9.reuse ;  /* 0x0000000934347220 */ /* 0x080fe20000410000 */
[-C--:B------:R-:W-:Y:S01]  /*94b0*/  FMUL.FTZ R53, R53, R9.reuse ;  /* 0x0000000935357220 */ /* 0x080fe20000410000 */
[-C--:B------:R-:W-:Y:S01]  /*94c0*/  FMUL.FTZ R56, R56, R9.reuse ;  /* 0x0000000938387220 */ /* 0x080fe20000410000 */
[-C--:B------:R-:W-:Y:S01]  /*94d0*/  FMUL.FTZ R57, R57, R9.reuse ;  /* 0x0000000939397220 */ /* 0x080fe20000410000 */
[----:B------:R-:W5:Y:S01]  /*94e0*/  MUFU.EX2 R193, R193 ;  /* 0x000000c100c17308 */ /* 0x000f620000000800 */
[--C-:B--2---:R-:W-:Y:S01]  /*94f0*/  FFMA.FTZ R190, R158, UR10, -R199.reuse ;  /* 0x0000000a9ebe7c23 */ /* 0x104fe200080108c7 */
[----:B------:R-:W-:Y:S01]  /*9500*/  FFMA.FTZ R199, R177, UR10, -R199 ;  /* 0x0000000ab1c77c23 */ /* 0x000fe200080108c7 */
        /* <DEDUP_REMOVED lines=22> */
[----:B------:R-:W-:Y:S01]  /*9670*/  FADD.FTZ R8, -R5, R8 ;  /* 0x0000000805087221 */ /* 0x000fe20000010100 */
[----:B------:R-:W3:Y:S01]  /*9680*/  MUFU.EX2 R190, R190 ;  /* 0x000000be00be7308 */ /* 0x000ee20000000800 */
[----:B------:R-:W-:Y:S01]  /*9690*/  FMUL.FTZ R96, R96, R9 ;  /* 0x0000000960607220 */ /* 0x000fe20000410000 */
        /* <DEDUP_REMOVED lines=8> */
[----:B------:R-:W3:Y:S01]  /*9720*/  MUFU.EX2 R159, R159 ;  /* 0x0000009f009f7308 */ /* 0x000ee20000000800 */
[--C-:B------:R-:W-:Y:S01]  /*9730*/  FFMA.FTZ R11, R11, UR10, -R152.reuse ;  /* 0x0000000a0b0b7c23 */ /* 0x100fe20008010898 */
[--C-:B------:R-:W-:Y:S01]  /*9740*/  FFMA.FTZ R13, R13, UR10, -R152.reuse ;  /* 0x0000000a0d0d7c23 */ /* 0x100fe20008010898 */
[----:B------:R-:W-:Y:S01]  /*9750*/  @!P2 PRMT R153, RZ, 0x654, R153 ;  /* 0x00000654ff99a816 */ /* 0x000fe20000000099 */
[----:B------:R0:W-:Y:S06]  /*9760*/  BAR.ARV R7, 0x100 ;  /* 0x000400070000751d */ /* 0x0001ec0000002000 */
[----:B------:R4:W-:Y:S01]  /*9770*/  @!P2 SYNCS.ARRIVE.TRANS64.RED.A1T0 RZ, [R153+URZ], RZ ;  /* 0x000000ff99ffa9a7 */ /* 0x0009e2000810043f */
[----:B------:R-:W3:Y:S01]  /*9780*/  MUFU.EX2 R162, R162 ;  /* 0x000000a200a27308 */ /* 0x000ee20000000800 */
[--C-:B------:R-:W-:Y:S01]  /*9790*/  FFMA.FTZ R176, R15, UR10, -R152.reuse ;  /* 0x0000000a0fb07c23 */ /* 0x100fe20008010898 */
[----:B------:R-:W-:Y:S01]  /*97a0*/  FFMA.FTZ R15, R21, UR10, -R152 ;  /* 0x0000000a150f7c23 */ /* 0x000fe20008010898 */
        /* <DEDUP_REMOVED lines=8> */
[----:B-1----:R-:W-:Y:S01]  /*9830*/  FADD.FTZ R2, R12, R153 ;  /* 0x000000990c027221 */ /* 0x002fe20000010000 */
[-C--:B------:R-:W-:Y:S01]  /*9840*/  FMUL.FTZ R109, R109, R9.reuse ;  /* 0x000000096d6d7220 */ /* 0x080fe20000410000 */
[-C--:B------:R-:W-:Y:S01]  /*9850*/  FMUL.FTZ R112, R112, R9.reuse ;  /* 0x0000000970707220 */ /* 0x080fe20000410000 */
[-C--:B------:R-:W-:Y:S01]  /*9860*/  FMUL.FTZ R113, R113, R9.reuse ;  /* 0x0000000971717220 */ /* 0x080fe20000410000 */
[----:B-----5:R-:W-:Y:S01]  /*9870*/  FADD.FTZ R153, R193, R2 ;  /* 0x00000002c1997221 */ /* 0x020fe20000010000 */
[----:B------:R-:W1:Y:S01]  /*9880*/  MUFU.EX2 R164, R164 ;  /* 0x000000a400a47308 */ /* 0x000e620000000800 */
[-C--:B------:R-:W-:Y:S01]  /*9890*/  FMUL.FTZ R116, R116, R9.reuse ;  /* 0x0000000974747220 */ /* 0x080fe20000410000 */
[-C--:B------:R-:W-:Y:S01]  /*98a0*/  FMUL.FTZ R117, R117, R9.reuse ;  /* 0x0000000975757220 */ /* 0x080fe20000410000 */
[----:B------:R-:W-:Y:S01]  /*98b0*/  FADD.FTZ R2, R14, R153 ;  /* 0x000000990e027221 */ /* 0x000fe20000010000 */
[-C--:B------:R-:W-:Y:S01]  /*98c0*/  FMUL.FTZ R120, R120, R9.reuse ;  /* 0x0000000978787220 */ /* 0x080fe20000410000 */
[-C--:B------:R-:W-:Y:S01]  /*98d0*/  FMUL.FTZ R121, R121, R9.reuse ;  /* 0x0000000979797220 */ /* 0x080fe20000410000 */
[-C--:B------:R-:W-:Y:S01]  /*98e0*/  FMUL.FTZ R124, R124, R9.reuse ;  /* 0x000000097c7c7220 */ /* 0x080fe20000410000 */
[----:B--2---:R-:W-:Y:S01]  /*98f0*/  FADD.FTZ R153, R195, R2 ;  /* 0x00000002c3997221 */ /* 0x004fe20000010000 */
[----:B------:R-:W2:Y:S01]  /*9900*/  MUFU.EX2 R165, R165 ;  /* 0x000000a500a57308 */ /* 0x000ea20000000800 */
[-C--:B------:R-:W-:Y:S01]  /*9910*/  FMUL.FTZ R125, R125, R9.reuse ;  /* 0x000000097d7d7220 */ /* 0x080fe20000410000 */
[-C--:B------:R-:W-:Y:S01]  /*9920*/  FMUL.FTZ R128, R128, R9.reuse ;  /* 0x0000000980807220 */ /* 0x080fe20000410000 */
[----:B------:R-:W-:Y:S01]  /*9930*/  FADD.FTZ R2, R20, R153 ;  /* 0x0000009914027221 */ /* 0x000fe20000010000 */
[-C--:B------:R-:W-:Y:S01]  /*9940*/  FMUL.FTZ R129, R129, R9.reuse ;  /* 0x0000000981817220 */ /* 0x080fe20000410000 */
[-C--:B------:R-:W-:Y:S01]  /*9950*/  FMUL.FTZ R132, R132, R9.reuse ;  /* 0x0000000984847220 */ /* 0x080fe20000410000 */
[-C--:B------:R-:W-:Y:S01]  /*9960*/  FMUL.FTZ R133, R133, R9.reuse ;  /* 0x0000000985857220 */ /* 0x080fe20000410000 */
[----:B0-----:R-:W-:Y:S01]  /*9970*/  FADD.FTZ R153, R155, R2 ;  /* 0x000000029b997221 */ /* 0x001fe20000010000 */
[----:B------:R-:W0:Y:S01]  /*9980*/  MUFU.EX2 R166, R166 ;  /* 0x000000a600a67308 */ /* 0x000e220000000800 */
[-C--:B------:R-:W-:Y:S01]  /*9990*/  FMUL.FTZ R136, R136, R9.reuse ;  /* 0x0000000988887220 */ /* 0x080fe20000410000 */
[-C--:B------:R-:W-:Y:S01]  /*99a0*/  FMUL.FTZ R137, R137, R9.reuse ;  /* 0x0000000989897220 */ /* 0x080fe20000410000 */
[----:B---3--:R-:W-:Y:S01]  /*99b0*/  FADD.FTZ R2, R190, R153 ;  /* 0x00000099be027221 */ /* 0x008fe20000010000 */
[-C--:B------:R-:W-:Y:S01]  /*99c0*/  FMUL.FTZ R140, R140, R9.reuse ;  /* 0x000000098c8c7220 */ /* 0x080fe20000410000 */
[-C--:B------:R-:W-:Y:S01]  /*99d0*/  FMUL.FTZ R141, R141, R9.reuse ;  /* 0x000000098d8d7220 */ /* 0x080fe20000410000 */
[-C--:B------:R-:W-:Y:S01]  /*99e0*/  FMUL.FTZ R144, R144, R9.reuse ;  /* 0x0000000990907220 */ /* 0x080fe20000410000 */
[----:B------:R-:W-:Y:S01]  /*99f0*/  FADD.FTZ R153, R159, R2 ;  /* 0x000000029f997221 */ /* 0x000fe20000010000 */
[----:B------:R-:W3:Y:S01]  /*9a00*/  MUFU.EX2 R167, R167 ;  /* 0x000000a700a77308 */ /* 0x000ee20000000800 */
[-C--:B------:R-:W-:Y:S01]  /*9a10*/  FMUL.FTZ R145, R145, R9.reuse ;  /* 0x0000000991917220 */ /* 0x080fe20000410000 */
[-C--:B------:R-:W-:Y:S01]  /*9a20*/  FMUL.FTZ R148, R148, R9.reuse ;  /* 0x0000000994947220 */ /* 0x080fe20000410000 */
[----:B------:R-:W-:Y:S01]  /*9a30*/  FADD.FTZ R2, R162, R153 ;  /* 0x00000099a2027221 */ /* 0x000fe20000010000 */
[----:B------:R-:W-:Y:S01]  /*9a40*/  FMUL.FTZ R149, R149, R9 ;  /* 0x0000000995957220 */ /* 0x000fe20000410000 */
[--C-:B------:R-:W-:Y:S01]  /*9a50*/  FFMA.FTZ R21, R156, UR10, -R152.reuse ;  /* 0x0000000a9c157c23 */ /* 0x100fe20008010898 */
[----:B------:R-:W-:Y:S01]  /*9a60*/  FFMA.FTZ R194, R157, UR10, -R152 ;  /* 0x0000000a9dc27c23 */ /* 0x000fe20008010898 */
[----:B----4-:R-:W-:Y:S01]  /*9a70*/  FADD.FTZ R153, R197, R2 ;  /* 0x00000002c5997221 */ /* 0x010fe20000010000 */
[----:B------:R-:W4:Y:S01]  /*9a80*/  MUFU.EX2 R168, R168 ;  /* 0x000000a800a87308 */ /* 0x000f220000000800 */
[--C-:B------:R-:W-:Y:S01]  /*9a90*/  FFMA.FTZ R196, R160, UR10, -R152.reuse ;  /* 0x0000000aa0c47c23 */ /* 0x100fe20008010898 */
[--C-:B------:R-:W-:Y:S01]  /*9aa0*/  FFMA.FTZ R161, R161, UR10, -R152.reuse ;  /* 0x0000000aa1a17c23 */ /* 0x100fe20008010898 */
[----:B-1----:R-:W-:Y:S01]  /*9ab0*/  FADD.FTZ R2, R164, R153 ;  /* 0x00000099a4027221 */ /* 0x002fe20000010000 */
[--C-:B------:R-:W-:Y:S01]  /*9ac0*/  FFMA.FTZ R163, R163, UR10, -R152.reuse ;  /* 0x0000000aa3a37c23 */ /* 0x100fe20008010898 */
[--C-:B------:R-:W-:Y:S01]  /*9ad0*/  FFMA.FTZ R204, R179, UR10, -R152.reuse ;  /* 0x0000000ab3cc7c23 */ /* 0x100fe20008010898 */
[----:B------:R-:W-:Y:S01]  /*9ae0*/  FFMA.FTZ R179, R180, UR10, -R152 ;  /* 0x0000000ab4b37c23 */ /* 0x000fe20008010898 */
[----:B--2---:R-:W-:Y:S01]  /*9af0*/  FADD.FTZ R153, R165, R2 ;  /* 0x00000002a5997221 */ /* 0x004fe20000010000 */
[----:B------:R-:W1:Y:S01]  /*9b00*/  MUFU.EX2 R169, R169 ;  /* 0x000000a900a97308 */ /* 0x000e620000000800 */
[--C-:B------:R-:W-:Y:S01]  /*9b10*/  FFMA.FTZ R180, R181, UR10, -R152.reuse ;  /* 0x0000000ab5b47c23 */ /* 0x100fe20008010898 */
[--C-:B------:R-:W-:Y:S01]  /*9b20*/  FFMA.FTZ R181, R182, UR10, -R152.reuse ;  /* 0x0000000ab6b57c23 */ /* 0x100fe20008010898 */
[----:B0-----:R-:W-:Y:S01]  /*9b30*/  FADD.FTZ R2, R166, R153 ;  /* 0x00000099a6027221 */ /* 0x001fe20000010000 */
[--C-:B------:R-:W-:Y:S01]  /*9b40*/  FFMA.FTZ R182, R183, UR10, -R152.reuse ;  /* 0x0000000ab7b67c23 */ /* 0x100fe20008010898 */
[--C-:B------:R-:W-:Y:S01]  /*9b50*/  FFMA.FTZ R183, R184, UR10, -R152.reuse ;  /* 0x0000000ab8b77c23 */ /* 0x100fe20008010898 */
[----:B------:R-:W-:Y:S01]  /*9b60*/  FFMA.FTZ R184, R185, UR10, -R152 ;  /* 0x0000000ab9b87c23 */ /* 0x000fe20008010898 */
[----:B---3--:R-:W-:Y:S01]  /*9b70*/  FADD.FTZ R153, R167, R2 ;  /* 0x00000002a7997221 */ /* 0x008fe20000010000 */
[----:B------:R-:W0:Y:S01]  /*9b80*/  MUFU.EX2 R170, R170 ;  /* 0x000000aa00aa7308 */ /* 0x000e220000000800 */
[--C-:B------:R-:W-:Y:S01]  /*9b90*/  FFMA.FTZ R185, R186, UR10, -R152.reuse ;  /* 0x0000000abab97c23 */ /* 0x100fe20008010898 */
[--C-:B------:R-:W-:Y:S01]  /*9ba0*/  FFMA.FTZ R187, R187, UR10, -R152.reuse ;  /* 0x0000000abbbb7c23 */ /* 0x100fe20008010898 */
[----:B----4-:R-:W-:Y:S01]  /*9bb0*/  FADD.FTZ R2, R168, R153 ;  /* 0x00000099a8027221 */ /* 0x010fe20000010000 */
[--C-:B------:R-:W-:Y:S01]  /*9bc0*/  FFMA.FTZ R188, R188, UR10, -R152.reuse ;  /* 0x0000000abcbc7c23 */ /* 0x100fe20008010898 */
[----:B------:R-:W-:Y:S01]  /*9bd0*/  FFMA.FTZ R189, R189, UR10, -R152 ;  /* 0x0000000abdbd7c23 */ /* 0x000fe20008010898 */
[----:B------:R-:W-:-:S02]  /*9be0*/  F2FP.F16.F32.PACK_AB R152, R191, R10 ;  /* 0x0000000abf98723e */ /* 0x000fc400000000ff */
[----:B------:R-:W2:Y:S01]  /*9bf0*/  MUFU.EX2 R171, R171 ;  /* 0x000000ab00ab7308 */ /* 0x000ea20000000800 */
[----:B-1----:R-:W-:Y:S01]  /*9c00*/  FADD.FTZ R153, R169, R2 ;  /* 0x00000002a9997221 */ /* 0x002fe20000010000 */
[----:B------:R-:W-:Y:S02]  /*9c10*/  F2FP.F16.F32.PACK_AB R164, R165, R164 ;  /* 0x000000a4a5a4723e */ /* 0x000fe400000000ff */
[----:B------:R-:W-:Y:S02]  /*9c20*/  F2FP.F16.F32.PACK_AB R158, R155, R20 ;  /* 0x000000149b9e723e */ /* 0x000fe400000000ff */
[----:B------:R-:W-:Y:S02]  /*9c30*/  F2FP.F16.F32.PACK_AB R160, R159, R190 ;  /* 0x000000be9fa0723e */ /* 0x000fe400000000ff */
[----:B------:R-:W1:Y:S01]  /*9c40*/  MUFU.EX2 R172, R172 ;  /* 0x000000ac00ac7308 */ /* 0x000e620000000800 */
[----:B0-----:R-:W-:Y:S01]  /*9c50*/  FADD.FTZ R2, R170, R153 ;  /* 0x00000099aa027221 */ /* 0x001fe20000010000 */
[----:B------:R-:W-:-:S02]  /*9c60*/  F2FP.F16.F32.PACK_AB R166, R167, R166 ;  /* 0x000000a6a7a6723e */ /* 0x000fc400000000ff */
[----:B------:R-:W-:Y:S02]  /*9c70*/  F2FP.F16.F32.PACK_AB R168, R169, R168 ;  /* 0x000000a8a9a8723e */ /* 0x000fe400000000ff */
[----:B------:R-:W-:Y:S02]  /*9c80*/  F2FP.F16.F32.PACK_AB R154, R193, R12 ;  /* 0x0000000cc19a723e */ /* 0x000fe400000000ff */
[----:B------:R-:W0:Y:S01]  /*9c90*/  MUFU.EX2 R177, R177 ;  /* 0x000000b100b17308 */ /* 0x000e220000000800 */
[C---:B--2---:R-:W-:Y:S01]  /*9ca0*/  FADD.FTZ R9, R171.reuse, R2 ;  /* 0x00000002ab097221 */ /* 0x044fe20000010000 */
[----:B------:R-:W-:Y:S02]  /*9cb0*/  F2FP.F16.F32.PACK_AB R170, R171, R170 ;  /* 0x000000aaabaa723e */ /* 0x000fe400000000ff */
[----:B------:R-:W-:Y:S02]  /*9cc0*/  F2FP.F16.F32.PACK_AB R156, R195, R14 ;  /* 0x0000000ec39c723e */ /* 0x000fe400000000ff */
[----:B------:R-:W-:-:S02]  /*9cd0*/  F2FP.F16.F32.PACK_AB R162, R197, R162 ;  /* 0x000000a2c5a2723e */ /* 0x000fc400000000ff */
[----:B------:R-:W2:Y:S01]  /*9ce0*/  MUFU.EX2 R8, R8 ;  /* 0x0000000800087308 */ /* 0x000ea20000000800 */
[----:B-1----:R-:W-:-:S07]  /*9cf0*/  FADD.FTZ R2, R172, R9 ;  /* 0x00000009ac027221 */ /* 0x002fce0000010000 */
[----:B------:R-:W1:Y:S01]  /*9d00*/  MUFU.EX2 R173, R173 ;  /* 0x000000ad00ad7308 */ /* 0x000e620000000800 */
[-C--:B0-----:R-:W-:Y:S01]  /*9d10*/  FMUL.FTZ R26, R26, R177.reuse ;  /* 0x000000b11a1a7220 */ /* 0x081fe20000410000 */
[-C--:B------:R-:W-:Y:S01]  /*9d20*/  FMUL.FTZ R27, R27, R177.reuse ;  /* 0x000000b11b1b7220 */ /* 0x080fe20000410000 */
[-C--:B------:R-:W-:Y:S01]  /*9d30*/  FMUL.FTZ R30, R30, R177.reuse ;  /* 0x000000b11e1e7220 */ /* 0x080fe20000410000 */
[-C--:B------:R-:W-:Y:S01]  /*9d40*/  FMUL.FTZ R31, R31, R177.reuse ;  /* 0x000000b11f1f7220 */ /* 0x080fe20000410000 */
[-C--:B------:R-:W-:Y:S01]  /*9d50*/  FMUL.FTZ R34, R34, R177.reuse ;  /* 0x000000b122227220 */ /* 0x080fe20000410000 */
[-C--:B------:R-:W-:Y:S01]  /*9d60*/  FMUL.FTZ R35, R35, R177.reuse ;  /* 0x000000b123237220 */ /* 0x080fe20000410000 */
[-C--:B------:R-:W-:Y:S01]  /*9d70*/  FMUL.FTZ R38, R38, R177.reuse ;  /* 0x000000b126267220 */ /* 0x080fe20000410000 */
[----:B------:R-:W0:Y:S01]  /*9d80*/  MUFU.EX2 R11, R11 ;  /* 0x0000000b000b7308 */ /* 0x000e220000000800 */
[----:B--2---:R-:W-:Y:S01]  /*9d90*/  FFMA.FTZ R0, R177, R0, R8 ;  /* 0x00000000b1007223 */ /* 0x004fe20000010008 */
[-C--:B------:R-:W-:Y:S01]  /*9da0*/  FMUL.FTZ R39, R39, R177.reuse ;  /* 0x000000b127277220 */ /* 0x080fe20000410000 */
[-C--:B------:R-:W-:Y:S01]  /*9db0*/  FMUL.FTZ R42, R42, R177.reuse ;  /* 0x000000b12a2a7220 */ /* 0x080fe20000410000 */
[-C--:B------:R-:W-:Y:S01]  /*9dc0*/  FMUL.FTZ R43, R43, R177.reuse ;  /* 0x000000b12b2b7220 */ /* 0x080fe20000410000 */
[-C--:B------:R-:W-:Y:S01]  /*9dd0*/  FMUL.FTZ R46, R46, R177.reuse ;  /* 0x000000b12e2e7220 */ /* 0x080fe20000410000 */
[-C--:B------:R-:W-:Y:S01]  /*9de0*/  FMUL.FTZ R47, R47, R177.reuse ;  /* 0x000000b12f2f7220 */ /* 0x080fe20000410000 */
[-C--:B------:R-:W-:Y:S01]  /*9df0*/  FMUL.FTZ R50, R50, R177.reuse ;  /* 0x000000b132327220 */ /* 0x080fe20000410000 */
[----:B------:R-:W2:Y:S01]  /*9e00*/  MUFU.EX2 R174, R174 ;  /* 0x000000ae00ae7308 */ /* 0x000ea20000000800 */
        /* <DEDUP_REMOVED lines=68> */
[----:B------:R-:W-:Y:S01]  /*a250*/  FMUL.FTZ R151, R151, R177 ;  /* 0x000000b197977220 */ /* 0x000fe20000410000 */
[----:B------:R-:W-:-:S02]  /*a260*/  F2FP.F16.F32.PACK_AB R153, R11, R8 ;  /* 0x000000080b99723e */ /* 0x000fc400000000ff */
[----:B------:R-:W2:Y:S01]  /*a270*/  MUFU.EX2 R163, R163 ;  /* 0x000000a300a37308 */ /* 0x000ea20000000800 */
[----:B-1----:R-:W-:Y:S01]  /*a280*/  FADD.FTZ R0, R196, R9 ;  /* 0x00000009c4007221 */ /* 0x002fe20000010000 */
[----:B------:R-:W-:Y:S02]  /*a290*/  F2FP.F16.F32.PACK_AB R155, R176, R13 ;  /* 0x0000000db09b723e */ /* 0x000fe400000000ff */
[----:B------:R-:W-:Y:S02]  /*a2a0*/  F2FP.F16.F32.PACK_AB R157, R192, R15 ;  /* 0x0000000fc09d723e */ /* 0x000fe400000000ff */
[----:B------:R-:W-:Y:S02]  /*a2b0*/  F2FP.F16.F32.PACK_AB R159, R194, R21 ;  /* 0x00000015c29f723e */ /* 0x000fe400000000ff */
[----:B------:R-:W1:Y:S01]  /*a2c0*/  MUFU.EX2 R198, R198 ;  /* 0x000000c600c67308 */ /* 0x000e620000000800 */
[C---:B0-----:R-:W-:Y:S01]  /*a2d0*/  FADD.FTZ R0, R161.reuse, R0 ;  /* 0x00000000a1007221 */ /* 0x041fe20000010000 */
[----:B------:R-:W-:-:S06]  /*a2e0*/  F2FP.F16.F32.PACK_AB R161, R161, R196 ;  /* 0x000000c4a1a1723e */ /* 0x000fcc00000000ff */
        /* <DEDUP_REMOVED lines=31> */
[----:B--2---:R-:W-:Y:S01]  /*a4e0*/  FADD.FTZ R0, R188, R9 ;  /* 0x00000009bc007221 */ /* 0x004fe20000010000 */
[C---:B-1----:R-:W-:Y:S01]  /*a4f0*/  FADD.FTZ R2, R199.reuse, R2 ;  /* 0x00000002c7027221 */ /* 0x042fe20000010000 */
[----:B------:R-:W-:Y:S02]  /*a500*/  F2FP.F16.F32.PACK_AB R174, R199, R174 ;  /* 0x000000aec7ae723e */ /* 0x000fe400000000ff */
[C---:B0-----:R-:W-:Y:S01]  /*a510*/  FADD.FTZ R0, R189.reuse, R0 ;  /* 0x00000000bd007221 */ /* 0x041fe20000010000 */
[----:B------:R-:W-:Y:S01]  /*a520*/  F2FP.F16.F32.PACK_AB R175, R189, R188 ;  /* 0x000000bcbdaf723e */ /* 0x000fe200000000ff */
[----:B------:R-:W-:Y:S06]  /*a530*/  @!P0 BRA `(.L_x_1804) ;  /* 0x0000000000048947 */ /* 0x000fec0003800000 */
[----:B------:R-:W-:Y:S01]  /*a540*/  BPT.TRAP 0x1 ;  /* 0x000000040000795c */ /* 0x000fe20000300000 */
.L_x_1804:
[----:B------:R0:W1:Y:S01]  /*a550*/  SYNCS.PHASECHK.TRANS64.TRYWAIT P2, [UR26+0x22850], R3 ;  /* 0x02285003ff0075a7 */ /* 0x000062000804015a */
[----:B------:R-:W-:Y:S05]  /*a560*/  @!P0 BRA `(.L_x_1805) ;  /* 0x0000000000048947 */ /* 0x000fea0003800000 */
[----:B------:R-:W-:Y:S01]  /*a570*/  BPT.TRAP 0x1 ;  /* 0x000000040000795c */ /* 0x000fe20000300000 */
.L_x_1805:
[----:B-1----:R-:W-:Y:S05]  /*a580*/  @P2 BRA `(.L_x_1806) ;  /* 0x0000000000082947 */ /* 0x002fea0003800000 */
[----:B------:R-:W1:Y:S02]  /*a590*/  SYNCS.PHASECHK.TRANS64.TRYWAIT P2, [UR26+0x22850], R3 ;  /* 0x02285003ff0075a7 */ /* 0x000e64000804015a */
[----:B-1----:R-:W-:Y:S05]  /*a5a0*/  @!P2 BRA `(.L_x_1807) ;  /* 0x000000b8008ca947 */ /* 0x002fea0003800000 */
.L_x_1806:
[----:B------:R-:W2:Y:S01]  /*a5b0*/  S2R R8, SR_TID.X ;  /* 0x0000000000087919 */ /* 0x000ea20000002100 */
[----:B------:R-:W-:Y:S01]  /*a5c0*/  UIMAD UR11, UR36, 0xc00, UR21 ;  /* 0x00000c00240b78a4 */ /* 0x000fe2000f8e0215 */
[----:B------:R-:W-:Y:S01]  /*a5d0*/  IMAD.MOV.U32 R9, RZ, RZ, R4 ;  /* 0x000000ffff097224 */ /* 0x000fe200078e0004 */
[----:B------:R-:W-:-:S05]  /*a5e0*/  UMOV UR7, 0x40000040 ;  /* 0x4000004000077882 */ /* 0x000fca0000000000 */
[----:B------:R-:W-:Y:S01]  /*a5f0*/  UMOV UR6, UR11 ;  /* 0x0000000b00067c82 */ /* 0x000fe20008000000 */
[----:B--2---:R-:W-:-:S05]  /*a600*/  SHF.R.U32.HI R8, RZ, 0x7, R8 ;  /* 0x00000007ff087819 */ /* 0x004fca0000011608 */
[----:B01----:R-:W-:Y:S02]  /*a610*/  VIADD R3, R8, 0x8 ;  /* 0x0000000808037836 */ /* 0x003fe40000000000 */
[----:B------:R-:W0:Y:S03]  /*a620*/  S2R R8, SR_TID.X ;  /* 0x0000000000087919 */ /* 0x000e260000002100 */
[----:B------:R1:W-:Y:S06]  /*a630*/  BAR.SYNC.DEFER_BLOCKING R3, 0x100 ;  /* 0x000400030000751d */ /* 0x0003ec0000010000 */
[----:B------:R-:W-:Y:S01]  /*a640*/  WARPGROUP.ARRIVE ;  /* 0x00000000000079c5 */ /* 0x000fe20000000000 */
[----:B0-----:R-:W-:Y:S01]  /*a650*/  LOP3.LUT P2, RZ, R8, 0x7f, RZ, 0xc0, !PT ;  /* 0x0000007f08ff7812 */ /* 0x001fe2000784c0ff */
[----:B------:R-:W-:-:S04]  /*a660*/  IMAD.MOV.U32 R8, RZ, RZ, R5 ;  /* 0x000000ffff087224 */ /* 0x000fc800078e0005 */
[----:B------:R-:W-:Y:S01]  /*a670*/  HGMMA.64x256x16.F32 R24, R152, gdesc[UR4].tnspB, R24, gsb0 ;  /* 0x43e0000498187df0 */ /* 0x000fe20008000818 */
[----:B------:R-:W-:Y:S01]  /*a680*/  UIADD3 UR6, UR11, 0x80, URZ ;  /* 0x000000800b067890 */ /* 0x000fe2000fffe03f */
[----:B------:R-:W-:-:S06]  /*a690*/  UMOV UR7, 0x40000040 ;  /* 0x4000004000077882 */ /* 0x000fcc0000000000 */
[----:B------:R-:W-:-:S05]  /*a6a0*/  @!P2 VIADD R178, R178, 0x22860 ;  /* 0x00022860b2b2a836 */ /* 0x000fca0000000000 */
[----:B------:R-:W-:Y:S01]  /*a6b0*/  @!P2 PRMT R178, RZ, 0x654, R178 ;  /* 0x00000654ffb2a816 */ /* 0x000fe200000000b2 */
[----:B------:R-:W-:Y:S02]  /*a6c0*/  WARPGROUP.DEPBAR.LE gsb0, 0x0 ;  /* 0x00008000000079c5 */ /* 0x000fe40000010000 */
[----:B------:R-:W-:-:S12]  /*a6d0*/  WARPGROUP.ARRIVE ;  /* 0x00000000000079c5 */ /* 0x000fd80000000000 */
        /* <DEDUP_REMOVED lines=28> */
[----:B-1----:R-:W-:-:S07]  /*a8a0*/  IMAD.MOV.U32 R3, RZ, RZ, R6 ;  /* 0x000000ffff037224 */ /* 0x002fce00078e0006 */
.L_x_1799:
[----:B------:R-:W-:-:S13]  /*a8b0*/  ISETP.GE.AND P1, PT, R3, UR39, PT ;  /* 0x0000002703007c0c */ /* 0x000fda000bf26270 */
[----:B------:R-:W-:Y:S05]  /*a8c0*/  @!P1 BRA `(.L_x_1809) ;  /* 0x00000034008c9947 */ /* 0x000fea0003800000 */
[----:B------:R-:W-:Y:S01]  /*a8d0*/  IMAD.MOV.U32 R9, RZ, RZ, R5 ;  /* 0x000000ffff097224 */ /* 0x000fe200078e0005 */
[----:B------:R-:W-:Y:S01]  /*a8e0*/  ULDC UR24, c[0x0][0x9e4] ;  /* 0x0002790000187ab9 */ /* 0x000fe20000000800 */
[----:B0-----:R-:W-:Y:S01]  /*a8f0*/  IMAD.MOV.U32 R8, RZ, RZ, R4 ;  /* 0x000000ffff087224 */ /* 0x001fe200078e0004 */
[----:B------:R-:W-:Y:S01]  /*a900*/  ULDC UR25, c[0x0][0x288] ;  /* 0x0000a20000197ab9 */ /* 0x000fe20000000800 */
[----:B------:R-:W-:Y:S01]  /*a910*/  ULDC UR26, c[0x0][0x9d8] ;  /* 0x00027600001a7ab9 */ /* 0x000fe20000000800 */
[----:B------:R-:W-:Y:S01]  /*a920*/  ULDC UR23, c[0x0][0x988] ;  /* 0x0002620000177ab9 */ /* 0x000fe20000000800 */
[----:B------:R-:W-:-:S05]  /*a930*/  ULDC UR27, c[0x0][0x9e0] ;  /* 0x00027800001b7ab9 */ /* 0x000fca0000000800 */
.L_x_1826:
[----:B------:R-:W-:-:S04]  /*a940*/  UIADD3 UR36, UR36, 0x1, URZ ;  /* 0x0000000124247890 */ /* 0x000fc8000fffe03f */
[----:B------:R-:W-:-:S04]  /*a950*/  UISETP.NE.AND UP2, UPT, UR36, 0x2, UPT ;  /* 0x000000022400788c */ /* 0x000fc8000bf45270 */
[----:B------:R-:W-:Y:S02]  /*a960*/  USEL UR6, URZ, 0x1, UP2 ;  /* 0x000000013f067887 */ /* 0x000fe40009000000 */
[----:B------:R-:W-:Y:S02]  /*a970*/  USEL UR36, UR36, URZ, UP2 ;  /* 0x0000003f24247287 */ /* 0x000fe40009000000 */
[----:B------:R-:W-:Y:S01]  /*a980*/  ULOP3.LUT UR37, UR37, UR6, URZ, 0x3c, !UPT ;  /* 0x0000000625257292 */ /* 0x000fe2000f8e3c3f */
[----:B------:R-:W-:Y:S11]  /*a990*/  @!P0 BRA `(.L_x_1810) ;  /* 0x0000000000048947 */ /* 0x000ff60003800000 */
[----:B------:R-:W-:Y:S01]  /*a9a0*/  BPT.TRAP 0x1 ;  /* 0x000000040000795c */ /* 0x000fe20000300000 */
.L_x_1810:
        /* <DEDUP_REMOVED lines=9> */
.L_x_1811:
[----:B-1----:R-:W-:Y:S05]  /*aa40*/  @P1 BRA `(.L_x_1812) ;  /* 0x0000000000081947 */ /* 0x002fea0003800000 */
[----:B------:R-:W1:Y:S02]  /*aa50*/  SYNCS.PHASECHK.TRANS64.TRYWAIT P1, [UR28+0x22830], R6 ;  /* 0x02283006ff0075a7 */ /* 0x000e64000802015c */
[----:B-1----:R-:W-:Y:S05]  /*aa60*/  @!P1 BRA `(.L_x_1813) ;  /* 0x000000b400709947 */ /* 0x002fea0003800000 */
.L_x_1812:
[----:B------:R-:W-:Y:S01]  /*aa70*/  UIMAD UR18, UR36, 0x300, UR20 ;  /* 0x00000300241278a4 */ /* 0x000fe2000f8e0214 */
[----:B------:R-:W-:Y:S01]  /*aa80*/  WARPGROUP.ARRIVE ;  /* 0x00000000000079c5 */ /* 0x000fe20000000000 */
[----:B------:R-:W-:Y:S01]  /*aa90*/  UMOV UR19, 0x40000040 ;  /* 0x4000004000137882 */ /* 0x000fe20000000000 */
[----:B------:R-:W-:Y:S01]  /*aaa0*/  UMOV UR7, 0x40000040 ;  /* 0x4000004000077882 */ /* 0x000fe20000000000 */
[----:B------:R-:W-:-:S03]  /*aab0*/  UIADD3 UR6, UR18, 0x2, URZ ;  /* 0x0000000212067890 */ /* 0x000fc6000fffe03f */
[----:B-1----:R-:W1:Y:S01]  /*aac0*/  S2R R5, SR_TID.X ;  /* 0x0000000000057919 */ /* 0x002e620000002100 */
[----:B------:R-:W-:Y:S01]  /*aad0*/  UIADD3 UR10, UR18, 0x4, URZ ;  /* 0x00000004120a7890 */ /* 0x000fe2000fffe03f */
[----:B------:R-:W-:Y:S01]  /*aae0*/  PLOP3.LUT P1, PT, PT, PT, UP0, 0x80, 0x0 ;  /* 0x000000000000781c */ /* 0x000fe20003f2f008 */
[----:B------:R-:W-:Y:S01]  /*aaf0*/  UMOV UR11, 0x40000040 ;  /* 0x40000040000b7882 */ /* 0x000fe20000000000 */
[----:B------:R-:W-:Y:S01]  /*ab00*/  HGMMA.64x96x16.F32 R152, gdesc[UR16], RZ, !UPT, gsb0 ;  /* 0x01600000109879f0 */ /* 0x000fe2000c0008ff */
[----:B------:R-:W-:Y:S01]  /*ab10*/  UIADD3 UR14, UR18, 0x6, URZ ;  /* 0x00000006120e7890 */ /* 0x000fe2000fffe03f */
[----:B------:R-:W-:Y:S01]  /*ab20*/  PLOP3.LUT P2, PT, PT, PT, UP0, 0x80, 0x0 ;  /* 0x000000000000781c */ /* 0x000fe20003f4f008 */
[----:B------:R-:W-:Y:S01]  /*ab30*/  UMOV UR15, 0x40000040 ;  /* 0x40000040000f7882 */ /* 0x000fe20000000000 */
[----:B-1----:R-:W-:Y:S02]  /*ab40*/  LOP3.LUT P3, RZ, R5, 0x7f, RZ, 0xc0, !PT ;  /* 0x0000007f05ff7812 */ /* 0x002fe4000786c0ff */
[----:B------:R-:W-:-:S04]  /*ab50*/  SHF.R.U32.HI R5, RZ, 0x7, R5 ;  /* 0x00000007ff057819 */ /* 0x000fc80000011605 */
[----:B------:R-:W-:Y:S01]  /*ab60*/  IADD3 R7, -R5, 0xb, RZ ;  /* 0x0000000b05077810 */ /* 0x000fe20007ffe1ff */
[----:B------:R-:W-:Y:S02]  /*ab70*/  WARPGROUP.DEPBAR.LE gsb0, 0x0 ;  /* 0x00008000000079c5 */ /* 0x000fe40000010000 */
[----:B------:R-:W-:-:S06]  /*ab80*/  WARPGROUP.ARRIVE ;  /* 0x00000000000079c5 */ /* 0x000fcc0000000000 */
[----:B------:R-:W-:Y:S01]  /*ab90*/  HGMMA.64x96x16.F32 R152, gdesc[UR4], R152, gsb0 ;  /* 0x01600000049879f0 */ /* 0x000fe20008000898 */
[----:B------:R-:W-:Y:S02]  /*aba0*/  @UP0 ULDC UR6, c[0x0][0x44c] ;  /* 0x0001130000060ab9 */ /* 0x000fe40000000800 */
        /* <DEDUP_REMOVED lines=17> */
[----:B------:R-:W-:Y:S01]  /*acc0*/  @P1 IMAD.HI.U32 R4, R193, UR6, RZ ;  /* 0x00000006c1041c27 */ /* 0x000fe2000f8e00ff */
[----:B------:R-:W-:-:S03]  /*acd0*/  @UP0 ULDC UR6, c[0x0][0x450] ;  /* 0x0001140000060ab9 */ /* 0x000fc60000000800 */
[----:B------:R-:W-:Y:S01]  /*ace0*/  FMUL.FTZ R11, R155, UR26 ;  /* 0x0000001a9b0b7c20 */ /* 0x000fe20008410000 */
[----:B------:R-:W-:Y:S01]  /*acf0*/  FMUL.FTZ R170, R176, UR26 ;  /* 0x0000001ab0aa7c20 */ /* 0x000fe20008410000 */
[----:B------:R-:W-:Y:S01]  /*ad00*/  FMUL.FTZ R155, R161, UR26 ;  /* 0x0000001aa19b7c20 */ /* 0x000fe20008410000 */
[----:B------:R-:W-:Y:S01]  /*ad10*/  @P2 SHF.R.U32.HI R193, RZ, UR6, R4 ;  /* 0x00000006ffc12c19 */ /* 0x000fe20008011604 */
[----:B------:R-:W-:Y:S01]  /*ad20*/  FMUL.FTZ R176, R186, UR26 ;  /* 0x0000001abab07c20 */ /* 0x000fe20008410000 */
[----:B------:R-:W-:Y:S01]  /*ad30*/  FMUL.FTZ R161, R171, UR26 ;  /* 0x0000001aaba17c20 */ /* 0x000fe20008410000 */
[----:B------:R-:W-:Y:S01]  /*ad40*/  FMUL.FTZ R186, R195, UR26 ;  /* 0x0000001ac3ba7c20 */ /* 0x000fe20008410000 */
[----:B------:R-:W-:Y:S01]  /*ad50*/  FMUL.FTZ R12, R152, UR26 ;  /* 0x0000001a980c7c20 */ /* 0x000fe20008410000 */
[----:B------:R-:W-:Y:S01]  /*ad60*/  FMUL.FTZ R13, R153, UR26 ;  /* 0x0000001a990d7c20 */ /* 0x000fe20008410000 */
[----:B------:R-:W-:Y:S01]  /*ad70*/  FMUL.FTZ R21, R157, UR26 ;  /* 0x0000001a9d157c20 */ /* 0x000fe20008410000 */
[----:B------:R-:W-:Y:S01]  /*ad80*/  FMUL.FTZ R171, R177, UR26 ;  /* 0x0000001ab1ab7c20 */ /* 0x000fe20008410000 */
[----:B------:R-:W1:Y:S01]  /*ad90*/  SHFL.IDX PT, R195, R193, RZ, 0x1c1f ;  /* 0x001c1fffc1c37589 */ /* 0x000e6200000e0000 */
        /* <DEDUP_REMOVED lines=9> */
[----:B------:R-:W-:-:S02]  /*ae30*/  IMAD R187, R3, -0x60, RZ ;  /* 0xffffffa003bb7824 */ /* 0x000fc400078e02ff */
        /* <DEDUP_REMOVED lines=18> */
[----:B------:R-:W-:-:S02]  /*af60*/  VIADD R5, R187, 0x1 ;  /* 0x00000001bb057836 */ /* 0x000fc40000000000 */
[----:B------:R-:W-:Y:S01]  /*af70*/  FMUL.FTZ R189, R198, UR26 ;  /* 0x0000001ac6bd7c20 */ /* 0x000fe20008410000 */
[----:B------:R-:W-:Y:S01]  /*af80*/  FMUL.FTZ R191, R199, UR26 ;  /* 0x0000001ac7bf7c20 */ /* 0x000fe20008410000 */
[----:B------:R-:W-:Y:S01]  /*af90*/  IMAD.U32 R181, RZ, RZ, UR28 ;  /* 0x0000001cffb57e24 */ /* 0x000fe2000f8e00ff */
[----:B------:R-:W-:Y:S01]  /*afa0*/  PLOP3.LUT P1, PT, PT, PT, UP1, 0x40, 0x0 ;  /* 0x000000000000781c */ /* 0x000fe20003f2e818 */
[----:B------:R-:W-:Y:S01]  /*afb0*/  IMAD R5, R18, -0x2, R5 ;  /* 0xfffffffe12057824 */ /* 0x000fe200078e0205 */
[----:B------:R-:W2:Y:S01]  /*afc0*/  MUFU.TANH R12, R12 ;  /* 0x0000000c000c7308 */ /* 0x000ea20000002400 */
[----:B------:R-:W-:-:S03]  /*afd0*/  @!P3 VIADD R4, R181, 0x22840 ;  /* 0x00022840b504b836 */ /* 0x000fc60000000000 */
[----:B------:R-:W-:Y:S02]  /*afe0*/  IADD3 R5, R5, -UR25, R16 ;  /* 0x8000001905057c10 */ /* 0x000fe4000fffe010 */
[----:B------:R-:W-:Y:S01]  /*aff0*/  @!P3 PRMT R4, RZ, 0x654, R4 ;  /* 0x00000654ff04b816 */ /* 0x000fe20000000004 */
[----:B------:R3:W-:Y:S06]  /*b000*/  BAR.ARV R7, 0x100 ;  /* 0x000400070000751d */ /* 0x0007ec0000002000 */
[----:B------:R-:W4:Y:S01]  /*b010*/  MUFU.TANH R13, R13 ;  /* 0x0000000d000d7308 */ /* 0x000f220000002400 */
[C---:B------:R-:W-:Y:S01]  /*b020*/  VIADD R199, R5.reuse, UR27 ;  /* 0x0000001b05c77c36 */ /* 0x040fe20008000000 */
[----:B------:R3:W-:Y:S01]  /*b030*/  @!P3 SYNCS.ARRIVE.TRANS64.RED.A1T0 RZ, [R4+URZ], RZ ;  /* 0x000000ff04ffb9a7 */ /* 0x0007e2000810043f */
[----:B------:R-:W-:-:S02]  /*b040*/  VIADD R198, R5, UR22 ;  /* 0x0000001605c67c36 */ /* 0x000fc40008000000 */
[C---:B-1----:R-:W-:Y:S02]  /*b050*/  IMAD.IADD R197, R195.reuse, 0x1, R199 ;  /* 0x00000001c3c57824 */ /* 0x042fe400078e02c7 */
[----:B------:R-:W-:Y:S01]  /*b060*/  IMAD.IADD R196, R195, 0x1, R198 ;  /* 0x00000001c3c47824 */ /* 0x000fe200078e02c6 */
[----:B------:R-:W1:Y:S08]  /*b070*/  MUFU.TANH R10, R10 ;  /* 0x0000000a000a7308 */ /* 0x000e700000002400 */
        /* <DEDUP_REMOVED lines=46> */
[----:B------:R-:W-:Y:S01]  /*b360*/  IADD3 R195, R16, -UR25, R195 ;  /* 0x8000001910c37c10 */ /* 0x000fe2000fffe0c3 */
        /* <DEDUP_REMOVED lines=11> */
.L_x_1816:
[----:B------:R-:W-:-:S05]  /*b420*/  IMAD.U32 R204, RZ, RZ, UR24 ;  /* 0x00000018ffcc7e24 */ /* 0x000fca000f8e00ff */
[----:B------:R-:W-:-:S13]  /*b430*/  ISETP.NE.AND P1, PT, R204, 0x1, PT ;  /* 0x00000001cc00780c */ /* 0x000fda0003f25270 */
[----:B------:R-:W1:Y:S02]  /*b440*/  @P1 LDC.64 R4, c[0x0][0x9e8] ;  /* 0x00027a00ff041b82 */ /* 0x000e640000000a00 */
[----:B-1----:R-:W-:-:S05]  /*b450*/  @P1 IMAD.HI.U32 R4, R195, R4, RZ ;  /* 0x00000004c3041227 */ /* 0x002fca00078e00ff */
[----:B------:R-:W-:-:S07]  /*b460*/  @P1 SHF.R.U32.HI R195, RZ, R5, R4 ;  /* 0x00000005ffc31219 */ /* 0x000fce0000011604 */
.L_x_1817:
[----:B------:R-:W-:Y:S05]  /*b470*/  BSYNC B0 ;  /* 0x0000000000007941 */ /* 0x000fea0003800000 */
.L_x_1815:
[----:B------:R-:W-:-:S04]  /*b480*/  IMAD R4, R18, -0x2, R187 ;  /* 0xfffffffe12047824 */ /* 0x000fc800078e02bb */
[----:B------:R-:W-:-:S05]  /*b490*/  IMAD R4, R195, R204, R4 ;  /* 0x000000ccc3047224 */ /* 0x000fca00078e0204 */
[----:B------:R-:W-:Y:S02]  /*b4a0*/  VIADDMNMX R197, R4, R204, R197, PT ;  /* 0x000000cc04c57246 */ /* 0x000fe400038001c5 */
[----:B------:R-:W-:-:S07]  /*b4b0*/  VIMNMX R196, R196, R4, !PT ;  /* 0x00000004c4c47248 */ /* 0x000fce0007fe0100 */
.L_x_1814:
[C---:B------:R-:W-:Y:S01]  /*b4c0*/  ISETP.GE.AND P1, PT, R187.reuse, 0x1, PT ;  /* 0x00000001bb00780c */ /* 0x040fe20003f26270 */
[----:B------:R-:W1:Y:S01]  /*b4d0*/  SHFL.IDX PT, R193, R193, 0x1, 0x1c1f ;  /* 0x003c1f00c1c17f89 */ /* 0x000e6200000e0000 */
[----:B------:R-:W-:Y:S02]  /*b4e0*/  ISETP.GE.AND P4, PT, R187, 0x9, PT ;  /* 0x00000009bb00780c */ /* 0x000fe40003f86270 */
[----:B------:R-:W-:Y:S02]  /*b4f0*/  LOP3.LUT R17, R17, 0xfffbffff, RZ, 0xc0, !PT ;  /* 0xfffbffff11117812 */ /* 0x000fe400078ec0ff */
[----:B------:R-:W-:-:S04]  /*b500*/  ISETP.GT.AND P2, PT, R196, RZ, !P1 ;  /* 0x000000ffc400720c */ /* 0x000fc80004f44270 */
[----:B------:R-:W-:-:S03]  /*b510*/  ISETP.LT.OR P2, PT, R197, 0x1, P2 ;  /* 0x00000001c500780c */ /* 0x000fc60001741670 */
[----:B------:R-:W-:Y:S02]  /*b520*/  @P1 LOP3.LUT R17, R17, 0x40000, RZ, 0xfc, !PT ;  /* 0x0004000011111812 */ /* 0x000fe400078efcff */
[----:B------:R-:W-:Y:S02]  /*b530*/  ISETP.GE.AND P1, PT, R187, 0x2, PT ;  /* 0x00000002bb00780c */ /* 0x000fe40003f26270 */
[----:B------:R-:W-:Y:S02]  /*b540*/  LOP3.LUT R17, R17, 0xfffffffd, RZ, 0xc0, !PT ;  /* 0xfffffffd11117812 */ /* 0x000fe400078ec0ff */
[----:B------:R-:W-:Y:S02]  /*b550*/  FSEL R195, R12, -INF , !P2 ;  /* 0xff8000000cc37808 */ /* 0x000fe40005000000 */
[----:B------:R-:W-:Y:S02]  /*b560*/  ISETP.GT.AND P3, PT, R196, 0x1, !P1 ;  /* 0x00000001c400780c */ /* 0x000fe40004f64270 */
[----:B------:R-:W-:-:S02]  /*b570*/  @P4 LOP3.LUT R17, R17, 0x2, RZ, 0xfc, !PT ;  /* 0x0000000211114812 */ /* 0x000fc400078efcff */
[----:B------:R-:W-:Y:S01]  /*b580*/  ISETP.GT.AND P2, PT, R196, 0x8, !P4 ;  /* 0x00000008c400780c */ /* 0x000fe20006744270 */
[--C-:B-1----:R-:W-:Y:S01]  /*b590*/  IMAD.IADD R199, R199, 0x1, R193.reuse ;  /* 0x00000001c7c77824 */ /* 0x102fe200078e02c1 */
[----:B------:R-:W-:Y:S01]  /*b5a0*/  ISETP.GE.AND P4, PT, R187, 0xa, PT ;  /* 0x0000000abb00780c */ /* 0x000fe20003f86270 */
[----:B------:R-:W-:Y:S01]  /*b5b0*/  IMAD.IADD R198, R198, 0x1, R193 ;  /* 0x00000001c6c67824 */ /* 0x000fe200078e02c1 */
[C---:B------:R-:W-:Y:S02]  /*b5c0*/  ISETP.LT.OR P3, PT, R197.reuse, 0x2, P3 ;  /* 0x00000002c500780c */ /* 0x040fe40001f61670 */
[----:B------:R-:W-:Y:S02]  /*b5d0*/  ISETP.LT.OR P2, PT, R197, 0x9, P2 ;  /* 0x00000009c500780c */ /* 0x000fe40001741670 */
[----:B------:R-:W-:Y:S02]  /*b5e0*/  FSEL R13, R13, -INF , !P3 ;  /* 0xff8000000d0d7808 */ /* 0x000fe40005800000 */
[----:B------:R-:W-:-:S02]  /*b5f0*/  ISETP.GE.AND P3, PT, R187, 0x11, PT ;  /* 0x00000011bb00780c */ /* 0x000fc40003f66270 */
[----:B------:R-:W-:Y:S02]  /*b600*/  LOP3.LUT R17, R17, 0xfffffffb, RZ, 0xc0, !PT ;  /* 0xfffffffb11117812 */ /* 0x000fe400078ec0ff */
[----:B0-----:R-:W-:Y:S02]  /*b610*/  FSEL R20, R20, -INF , !P2 ;  /* 0xff80000014147808 */ /* 0x001fe40005000000 */
[----:B------:R-:W-:Y:S02]  /*b620*/  ISETP.GT.AND P2, PT, R196, 0x9, !P4 ;  /* 0x00000009c400780c */ /* 0x000fe40006744270 */
[----:B------:R-:W-:Y:S02]  /*b630*/  @P4 LOP3.LUT R17, R17, 0x4, RZ, 0xfc, !PT ;  /* 0x0000000411114812 */ /* 0x000fe400078efcff */
[----:B------:R-:W-:Y:S02]  /*b640*/  ISETP.LT.OR P2, PT, R197, 0xa, P2 ;  /* 0x0000000ac500780c */ /* 0x000fe40001741670 */
[----:B------:R-:W-:-:S02]  /*b650*/  LOP3.LUT R17, R17, 0xfffffff7, RZ, 0xc0, !PT ;  /* 0xfffffff711117812 */ /* 0x000fc400078ec0ff */
[----:B------:R-:W-:Y:S02]  /*b660*/  FSEL R21, R21, -INF , !P2 ;  /* 0xff80000015157808 */ /* 0x000fe40005000000 */
[----:B------:R-:W-:Y:S02]  /*b670*/  @P3 LOP3.LUT R17, R17, 0x8, RZ, 0xfc, !PT ;  /* 0x0000000811113812 */ /* 0x000fe400078efcff */
[----:B------:R-:W-:Y:S02]  /*b680*/  ISETP.GT.AND P2, PT, R196, 0x10, !P3 ;  /* 0x00000010c400780c */ /* 0x000fe40005f44270 */
[----:B------:R-:W-:Y:S02]  /*b690*/  ISETP.GE.AND P3, PT, R187, 0x12, PT ;  /* 0x00000012bb00780c */ /* 0x000fe40003f66270 */
[----:B------:R-:W-:Y:S02]  /*b6a0*/  ISETP.LT.OR P2, PT, R197, 0x11, P2 ;  /* 0x00000011c500780c */ /* 0x000fe40001741670 */
[----:B------:R-:W-:-:S02]  /*b6b0*/  LOP3.LUT R17, R17, 0xffffffef, RZ, 0xc0, !PT ;  /* 0xffffffef11117812 */ /* 0x000fc400078ec0ff */
[----:B------:R-:W-:Y:S02]  /*b6c0*/  FSEL R154, R154, -INF , !P2 ;  /* 0xff8000009a9a7808 */ /* 0x000fe40005000000 */
        /* <DEDUP_REMOVED lines=106> */
[----:B------:R-:W-:Y:S01]  /*bd70*/  IADD3 R193, R16, -UR25, R193 ;  /* 0x8000001910c17c10 */ /* 0x000fe2000fffe0c1 */
        /* <DEDUP_REMOVED lines=11> */
.L_x_1820:
[----:B------:R-:W-:-:S05]  /*be30*/  IMAD.U32 R12, RZ, RZ, UR24 ;  /* 0x00000018ff0c7e24 */ /* 0x000fca000f8e00ff */
[----:B------:R-:W-:-:S13]  /*be40*/  ISETP.NE.AND P6, PT, R12, 0x1, PT ;  /* 0x000000010c00780c */ /* 0x000fda0003fc5270 */
[----:B------:R-:W0:Y:S02]  /*be50*/  @P6 LDC.64 R4, c[0x0][0x9e8] ;  /* 0x00027a00ff046b82 */ /* 0x000e240000000a00 */
[----:B0-----:R-:W-:-:S05]  /*be60*/  @P6 IMAD.HI.U32 R4, R193, R4, RZ ;  /* 0x00000004c1046227 */ /* 0x001fca00078e00ff */
[----:B------:R-:W-:-:S07]  /*be70*/  @P6 SHF.R.U32.HI R193, RZ, R5, R4 ;  /* 0x00000005ffc16219 */ /* 0x000fce0000011604 */
.L_x_1821:
[----:B------:R-:W-:Y:S05]  /*be80*/  BSYNC B0 ;  /* 0x0000000000007941 */ /* 0x000fea0003800000 */
.L_x_1819:
[----:B------:R-:W-:-:S04]  /*be90*/  IMAD R187, R18, -0x2, R187 ;  /* 0xfffffffe12bb7824 */ /* 0x000fc800078e02bb */
[----:B------:R-:W-:-:S05]  /*bea0*/  IMAD R193, R193, R12, R187 ;  /* 0x0000000cc1c17224 */ /* 0x000fca00078e02bb */
[----:B------:R-:W-:Y:S02]  /*beb0*/  VIADDMNMX R199, R193, R12, R199, PT ;  /* 0x0000000cc1c77246 */ /* 0x000fe400038001c7 */
[----:B------:R-:W-:-:S07]  /*bec0*/  VIMNMX R198, R198, R193, !PT ;  /* 0x000000c1c6c67248 */ /* 0x000fce0007fe0100 */
.L_x_1818:
        /* <DEDUP_REMOVED lines=72> */
[----:B------:R-:W-:Y:S02]  /*c350*/  ISETP.LT.OR P1, PT, R199, 0x2a, P1 ;  /* 0x0000002ac700780c */ /* 0x000fe40000f21670 */
[----:B------:R-:W-:Y:S02]  /*c360*/  ISETP.GT.AND P4, PT, R198, 0x51, !P4 ;  /* 0x00000051c600780c */ /* 0x000fe40006784270 */
[----:B------:R-:W-:-:S02]  /*c370*/  FSEL R165, R165, -INF , !P1 ;  /* 0xff800000a5a57808 */ /* 0x000fc40004800000 */
[----:B------:R-:W-:Y:S02]  /*c380*/  LOP3.LUT P1, RZ, R17, 0x800, RZ, 0xc0, !PT ;  /* 0x0000080011ff7812 */ /* 0x000fe4000782c0ff */
[----:B0-----:R-:W-:Y:S02]  /*c390*/  FMNMX.FTZ R193, R5, R4, !PT ;  /* 0x0000000405c17209 */ /* 0x001fe40007810000 */
[C---:B------:R-:W-:Y:S02]  /*c3a0*/  ISETP.GT.AND P1, PT, R198.reuse, 0x30, !P1 ;  /* 0x00000030c600780c */ /* 0x040fe40004f24270 */
[C---:B------:R-:W-:Y:S01]  /*c3b0*/  ISETP.LT.OR P3, PT, R199.reuse, 0x51, P3 ;  /* 0x00000051c700780c */ /* 0x040fe20001f61670 */
[----:B------:R-:W0:Y:S01]  /*c3c0*/  SHFL.BFLY PT, R4, R193, 0x1, 0x1f ;  /* 0x0c201f00c1047f89 */ /* 0x000e2200000e0000 */
[----:B------:R-:W-:Y:S02]  /*c3d0*/  ISETP.LT.OR P1, PT, R199, 0x31, P1 ;  /* 0x00000031c700780c */ /* 0x000fe40000f21670 */
[----:B------:R-:W-:-:S02]  /*c3e0*/  ISETP.GT.AND P5, PT, R198, 0x58, !P5 ;  /* 0x00000058c600780c */ /* 0x000fc40006fa4270 */
[----:B------:R-:W-:Y:S02]  /*c3f0*/  FSEL R168, R168, -INF , !P1 ;  /* 0xff800000a8a87808 */ /* 0x000fe40004800000 */
[----:B------:R-:W-:Y:S02]  /*c400*/  LOP3.LUT P1, RZ, R17, 0x400, RZ, 0xc0, !PT ;  /* 0x0000040011ff7812 */ /* 0x000fe4000782c0ff */
[C---:B------:R-:W-:Y:S02]  /*c410*/  ISETP.LT.OR P4, PT, R199.reuse, 0x52, P4 ;  /* 0x00000052c700780c */ /* 0x040fe40002781670 */
[----:B------:R-:W-:Y:S02]  /*c420*/  ISETP.GT.AND P1, PT, R198, 0x31, !P1 ;  /* 0x00000031c600780c */ /* 0x000fe40004f24270 */
[----:B------:R-:W-:Y:S02]  /*c430*/  FSEL R184, R184, -INF , !P3 ;  /* 0xff800000b8b87808 */ /* 0x000fe40005800000 */
        /* <DEDUP_REMOVED lines=27> */
[C---:B------:R-:W-:Y:S02]  /*c5f0*/  ISETP.GT.AND P1, PT, R198.reuse, RZ, !P6 ;  /* 0x000000ffc600720c */ /* 0x040fe40007724270 */
[----:B------:R-:W-:Y:S02]  /*c600*/  LOP3.LUT P6, RZ, R17, 0x1, RZ, 0xc0, !PT ;  /* 0x0000000111ff7812 */ /* 0x000fe400078cc0ff */
[----:B------:R-:W-:Y:S02]  /*c610*/  ISETP.LT.OR P1, PT, R199, 0x1, P1 ;  /* 0x00000001c700780c */ /* 0x000fe40000f21670 */
[----:B------:R-:W-:Y:S02]  /*c620*/  ISETP.GT.AND P2, PT, R198, 0x59, !P6 ;  /* 0x00000059c600780c */ /* 0x000fe40007744270 */
[----:B------:R-:W-:-:S02]  /*c630*/  FSEL R10, R10, -INF , !P1 ;  /* 0xff8000000a0a7808 */ /* 0x000fc40004800000 */
[----:B------:R-:W-:Y:S02]  /*c640*/  FSETP.NEU.FTZ.AND P1, PT, R4, -INF , PT ;  /* 0xff8000000400780b */ /* 0x000fe40003f3d000 */
[----:B------:R-:W-:Y:S02]  /*c650*/  FMNMX.FTZ R196, R10, R9, !PT ;  /* 0x000000090ac47209 */ /* 0x000fe40007810000 */
[----:B------:R-:W-:Y:S02]  /*c660*/  FSEL R12, R12, RZ, P1 ;  /* 0x000000ff0c0c7208 */ /* 0x000fe40000800000 */
[----:B------:R-:W-:Y:S02]  /*c670*/  FMNMX.FTZ R5, R11, R196, !PT ;  /* 0x000000c40b057209 */ /* 0x000fe40007810000 */
[----:B------:R-:W-:Y:S01]  /*c680*/  ISETP.LT.OR P2, PT, R199, 0x5a, P2 ;  /* 0x0000005ac700780c */ /* 0x000fe20001741670 */
[--C-:B------:R-:W-:Y:S01]  /*c690*/  FFMA.FTZ R193, R13, UR10, -R12.reuse ;  /* 0x0000000a0dc17c23 */ /* 0x100fe2000801080c */
[----:B------:R-:W-:Y:S01]  /*c6a0*/  FMNMX.FTZ R204, R14, R5, !PT ;  /* 0x000000050ecc7209 */ /* 0x000fe20007810000 */
[--C-:B------:R-:W-:Y:S01]  /*c6b0*/  FFMA.FTZ R13, R20, UR10, -R12.reuse ;  /* 0x0000000a140d7c23 */ /* 0x100fe2000801080c */
[--C-:B------:R-:W-:Y:S01]  /*c6c0*/  FFMA.FTZ R187, R195, UR10, -R12.reuse ;  /* 0x0000000ac3bb7c23 */ /* 0x100fe2000801080c */
[--C-:B------:R-:W-:Y:S01]  /*c6d0*/  FFMA.FTZ R195, R21, UR10, -R12.reuse ;  /* 0x0000000a15c37c23 */ /* 0x100fe2000801080c */
[----:B------:R-:W-:Y:S01]  /*c6e0*/  FMNMX.FTZ R5, R15, R204, !PT ;  /* 0x000000cc0f057209 */ /* 0x000fe20007810000 */
[--C-:B------:R-:W-:Y:S01]  /*c6f0*/  FFMA.FTZ R21, R154, UR10, -R12.reuse ;  /* 0x0000000a9a157c23 */ /* 0x100fe2000801080c */
[----:B------:R0:W-:Y:S01]  /*c700*/  MUFU.EX2 R196, R193 ;  /* 0x000000c100c47308 */ /* 0x0001e20000000800 */
[----:B------:R-:W-:Y:S01]  /*c710*/  FSEL R191, R191, -INF , !P2 ;  /* 0xff800000bfbf7808 */ /* 0x000fe20005000000 */
[--C-:B------:R-:W-:Y:S01]  /*c720*/  FFMA.FTZ R214, R185, UR10, -R12.reuse ;  /* 0x0000000ab9d67c23 */ /* 0x100fe2000801080c */
[----:B------:R-:W-:Y:S01]  /*c730*/  FMNMX.FTZ R20, R152, R5, !PT ;  /* 0x0000000598147209 */ /* 0x000fe20007810000 */
[--C-:B------:R-:W-:Y:S01]  /*c740*/  FFMA.FTZ R163, R163, UR10, -R12.reuse ;  /* 0x0000000aa3a37c23 */ /* 0x100fe2000801080c */
[----:B------:R-:W-:Y:S01]  /*c750*/  FSEL R185, R4, RZ, P1 ;  /* 0x000000ff04b97208 */ /* 0x000fe20000800000 */
[--C-:B------:R-:W-:Y:S01]  /*c760*/  FFMA.FTZ R166, R166, UR10, -R12.reuse ;  /* 0x0000000aa6a67c23 */ /* 0x100fe2000801080c */
[----:B------:R-:W-:Y:S01]  /*c770*/  FMNMX.FTZ R5, R153, R20, !PT ;  /* 0x0000001499057209 */ /* 0x000fe20007810000 */
[----:B------:R-:W-:Y:S01]  /*c780*/  MUFU.EX2 R187, R187 ;  /* 0x000000bb00bb7308 */ /* 0x000fe20000000800 */
[--C-:B0-----:R-:W-:Y:S01]  /*c790*/  FFMA.FTZ R193, R155, UR10, -R12.reuse ;  /* 0x0000000a9bc17c23 */ /* 0x101fe2000801080c */
[----:B------:R-:W-:Y:S01]  /*c7a0*/  FFMA.FTZ R155, R158, UR10, -R12 ;  /* 0x0000000a9e9b7c23 */ /* 0x000fe2000801080c */
[----:B------:R-:W-:Y:S01]  /*c7b0*/  FMNMX.FTZ R204, R156, R5, !PT ;  /* 0x000000059ccc7209 */ /* 0x000fe20007810000 */
[----:B------:R-:W-:Y:S01]  /*c7c0*/  FADD.FTZ R8, -R185, R8 ;  /* 0x00000008b9087221 */ /* 0x000fe20000010100 */
[----:B------:R-:W-:-:S02]  /*c7d0*/  FFMA.FTZ R192, R192, UR10, -R12 ;  /* 0x0000000ac0c07c23 */ /* 0x000fc4000801080c */
[----:B------:R-:W-:Y:S01]  /*c7e0*/  FMNMX.FTZ R5, R157, R204, !PT ;  /* 0x000000cc9d057209 */ /* 0x000fe20007810000 */
[----:B------:R-:W-:Y:S01]  /*c7f0*/  FMUL.FTZ R8, R8, UR10 ;  /* 0x0000000a08087c20 */ /* 0x000fe20008410000 */
[----:B------:R-:W-:Y:S02]  /*c800*/  MUFU.EX2 R20, R195 ;  /* 0x000000c300147308 */ /* 0x000fe40000000800 */
[----:B------:R-:W-:-:S04]  /*c810*/  FMNMX.FTZ R154, R160, R5, !PT ;  /* 0x00000005a09a7209 */ /* 0x000fc80007810000 */
[----:B------:R-:W-:Y:S02]  /*c820*/  FMNMX.FTZ R5, R161, R154, !PT ;  /* 0x0000009aa1057209 */ /* 0x000fe40007810000 */
[----:B------:R-:W0:Y:S02]  /*c830*/  MUFU.EX2 R8, R8 ;  /* 0x0000000800087308 */ /* 0x000e240000000800 */
[----:B------:R-:W-:-:S04]  /*c840*/  FMNMX.FTZ R204, R164, R5, !PT ;  /* 0x00000005a4cc7209 */ /* 0x000fc80007810000 */
[----:B------:R-:W-:Y:S01]  /*c850*/  FMNMX.FTZ R5, R165, R204, !PT ;  /* 0x000000cca5057209 */ /* 0x000fe20007810000 */
[--C-:B------:R-:W-:Y:S01]  /*c860*/  FFMA.FTZ R204, R159, UR10, -R12.reuse ;  /* 0x0000000a9fcc7c23 */ /* 0x100fe2000801080c */
[----:B------:R-:W1:Y:S01]  /*c870*/  MUFU.EX2 R13, R13 ;  /* 0x0000000d000d7308 */ /* 0x000e620000000800 */
[----:B------:R-:W-:Y:S01]  /*c880*/  FFMA.FTZ R159, R162, UR10, -R12 ;  /* 0x0000000aa29f7c23 */ /* 0x000fe2000801080c */
[----:B------:R-:W-:-:S04]  /*c890*/  FMNMX.FTZ R158, R168, R5, !PT ;  /* 0x00000005a89e7209 */ /* 0x000fc80007810000 */
[----:B------:R-:W-:Y:S02]  /*c8a0*/  FMNMX.FTZ R5, R169, R158, !PT ;  /* 0x0000009ea9057209 */ /* 0x000fe40007810000 */
[----:B------:R-:W-:Y:S01]  /*c8b0*/  MUFU.EX2 R154, R193 ;  /* 0x000000c1009a7308 */ /* 0x000fe20000000800 */
[-C--:B0-----:R-:W-:Y:S01]  /*c8c0*/  FMUL.FTZ R24, R24, R8.reuse ;  /* 0x0000000818187220 */ /* 0x081fe20000410000 */
[----:B------:R-:W-:Y:S01]  /*c8d0*/  FMNMX.FTZ R158, R172, R5, !PT ;  /* 0x00000005ac9e7209 */ /* 0x000fe20007810000 */
[-C--:B------:R-:W-:Y:S01]  /*c8e0*/  FMUL.FTZ R25, R25, R8.reuse ;  /* 0x0000000819197220 */ /* 0x080fe20000410000 */
[-C--:B------:R-:W-:Y:S01]  /*c8f0*/  FMUL.FTZ R28, R28, R8.reuse ;  /* 0x000000081c1c7220 */ /* 0x080fe20000410000 */
[----:B------:R-:W-:Y:S01]  /*c900*/  FMUL.FTZ R29, R29, R8 ;  /* 0x000000081d1d7220 */ /* 0x000fe20000410000 */
[----:B------:R-:W-:Y:S01]  /*c910*/  FMNMX.FTZ R5, R173, R158, !PT ;  /* 0x0000009ead057209 */ /* 0x000fe20007810000 */
[-C--:B------:R-:W-:Y:S01]  /*c920*/  FMUL.FTZ R32, R32, R8.reuse ;  /* 0x0000000820207220 */ /* 0x080fe20000410000 */
[----:B------:R-:W0:Y:S01]  /*c930*/  MUFU.EX2 R21, R21 ;  /* 0x0000001500157308 */ /* 0x000e220000000800 */
[-C--:B------:R-:W-:Y:S01]  /*c940*/  FMUL.FTZ R33, R33, R8.reuse ;  /* 0x0000000821217220 */ /* 0x080fe20000410000 */
[----:B------:R-:W-:Y:S01]  /*c950*/  FMNMX.FTZ R158, R176, R5, !PT ;  /* 0x00000005b09e7209 */ /* 0x000fe20007810000 */
[-C--:B------:R-:W-:Y:S01]  /*c960*/  FMUL.FTZ R36, R36, R8.reuse ;  /* 0x0000000824247220 */ /* 0x080fe20000410000 */
[-C--:B------:R-:W-:Y:S01]  /*c970*/  FMUL.FTZ R37, R37, R8.reuse ;  /* 0x0000000825257220 */ /* 0x080fe20000410000 */
[----:B------:R-:W-:Y:S01]  /*c980*/  FMUL.FTZ R40, R40, R8 ;  /* 0x0000000828287220 */ /* 0x000fe20000410000 */
[----:B------:R-:W-:Y:S01]  /*c990*/  FMNMX.FTZ R5, R177, R158, !PT ;  /* 0x0000009eb1057209 */ /* 0x000fe20007810000 */
[-C--:B------:R-:W-:Y:S01]  /*c9a0*/  FMUL.FTZ R41, R41, R8.reuse ;  /* 0x0000000829297220 */ /* 0x080fe20000410000 */
[----:B------:R-:W2:Y:S01]  /*c9b0*/  MUFU.EX2 R155, R155 ;  /* 0x0000009b009b7308 */ /* 0x000ea20000000800 */
[-C--:B------:R-:W-:Y:S01]  /*c9c0*/  FMUL.FTZ R44, R44, R8.reuse ;  /* 0x000000082c2c7220 */ /* 0x080fe20000410000 */
[----:B------:R-:W-:Y:S01]  /*c9d0*/  FMNMX.FTZ R5, R180, R5, !PT ;  /* 0x00000005b4057209 */ /* 0x000fe20007810000 */
[-C--:B------:R-:W-:Y:S01]  /*c9e0*/  FMUL.FTZ R45, R45, R8.reuse ;  /* 0x000000082d2d7220 */ /* 0x080fe20000410000 */
[-C--:B------:R-:W-:Y:S01]  /*c9f0*/  FMUL.FTZ R48, R48, R8.reuse ;  /* 0x0000000830307220 */ /* 0x080fe20000410000 */
[-C--:B------:R-:W-:Y:S01]  /*ca00*/  FMUL.FTZ R49, R49, R8.reuse ;  /* 0x0000000831317220 */ /* 0x080fe20000410000 */
[----:B------:R-:W-:Y:S01]  /*ca10*/  FMNMX.FTZ R5, R182, R5, !PT ;  /* 0x00000005b6057209 */ /* 0x000fe20007810000 */
[-C--:B------:R-:W-:Y:S01]  /*ca20*/  FMUL.FTZ R52, R52, R8.reuse ;  /* 0x0000000834347220 */ /* 0x080fe20000410000 */
[----:B------:R-:W3:Y:S01]  /*ca30*/  MUFU.EX2 R204, R204 ;  /* 0x000000cc00cc7308 */ /* 0x000ee20000000800 */
[-C--:B------:R-:W-:Y:S01]  /*ca40*/  FMUL.FTZ R53, R53, R8.reuse ;  /* 0x0000000835357220 */ /* 0x080fe20000410000 */
[----:B------:R-:W-:Y:S01]  /*ca50*/  FMNMX.FTZ R5, R184, R5, !PT ;  /* 0x00000005b8057209 */ /* 0x000fe20007810000 */
[-C--:B------:R-:W-:Y:S01]  /*ca60*/  FMUL.FTZ R56, R56, R8.reuse ;  /* 0x0000000838387220 */ /* 0x080fe20000410000 */
[-C--:B------:R-:W-:Y:S01]  /*ca70*/  FMUL.FTZ R57, R57, R8.reuse ;  /* 0x0000000839397220 */ /* 0x080fe20000410000 */
[-C--:B------:R-:W-:Y:S01]  /*ca80*/  FMUL.FTZ R60, R60, R8.reuse ;  /* 0x000000083c3c7220 */ /* 0x080fe20000410000 */
[----:B------:R-:W-:Y:S01]  /*ca90*/  FMNMX.FTZ R158, R186, R5, !PT ;  /* 0x00000005ba9e7209 */ /* 0x000fe20007810000 */
[-C--:B------:R-:W-:Y:S01]  /*caa0*/  FMUL.FTZ R61, R61, R8.reuse ;  /* 0x000000083d3d7220 */ /* 0x080fe20000410000 */
[----:B------:R-:W-:Y:S01]  /*cab0*/  MUFU.EX2 R159, R159 ;  /* 0x0000009f009f7308 */ /* 0x000fe20000000800 */
[----:B------:R-:W-:Y:S01]  /*cac0*/  FMUL.FTZ R64, R64, R8 ;  /* 0x0000000840407220 */ /* 0x000fe20000410000 */
[----:B------:R-:W-:Y:S01]  /*cad0*/  FMNMX.FTZ R158, R189, R158, !PT ;  /* 0x0000009ebd9e7209 */ /* 0x000fe20007810000 */
[-C--:B------:R-:W-:Y:S01]  /*cae0*/  FMUL.FTZ R65, R65, R8.reuse ;  /* 0x0000000841417220 */ /* 0x080fe20000410000 */
[-C--:B------:R-:W-:Y:S01]  /*caf0*/  FMUL.FTZ R68, R68, R8.reuse ;  /* 0x0000000844447220 */ /* 0x080fe20000410000 */
[----:B------:R-:W-:Y:S01]  /*cb00*/  FMUL.FTZ R69, R69, R8 ;  /* 0x0000000845457220 */ /* 0x000fe20000410000 */
[----:B------:R-:W-:Y:S01]  /*cb10*/  FMNMX.FTZ R158, R191, R158, !PT ;  /* 0x0000009ebf9e7209 */ /* 0x000fe20007810000 */
[-C--:B------:R-:W-:Y:S01]  /*cb20*/  FMUL.FTZ R72, R72, R8.reuse ;  /* 0x0000000848487220 */ /* 0x080fe20000410000 */
[----:B------:R4:W5:Y:S01]  /*cb30*/  MUFU.EX2 R198, R163 ;  /* 0x000000a300c67308 */ /* 0x0009620000000800 */
[-C--:B------:R-:W-:Y:S01]  /*cb40*/  FMUL.FTZ R73, R73, R8.reuse ;  /* 0x0000000849497220 */ /* 0x080fe20000410000 */
[-C--:B------:R-:W-:Y:S01]  /*cb50*/  FMUL.FTZ R76, R76, R8.reuse ;  /* 0x000000084c4c7220 */ /* 0x080fe20000410000 */
[----:B------:R-:W1:Y:S01]  /*cb60*/  SHFL.BFLY PT, R5, R158, 0x2, 0x1f ;  /* 0x0c401f009e057f89 */ /* 0x000e6200000e0000 */
[-C--:B------:R-:W-:Y:S01]  /*cb70*/  FMUL.FTZ R77, R77, R8.reuse ;  /* 0x000000084d4d7220 */ /* 0x080fe20000410000 */
[-C--:B------:R-:W-:Y:S01]  /*cb80*/  FMUL.FTZ R80, R80, R8.reuse ;  /* 0x0000000850507220 */ /* 0x080fe20000410000 */
[-C--:B------:R-:W-:Y:S01]  /*cb90*/  FMUL.FTZ R81, R81, R8.reuse ;  /* 0x0000000851517220 */ /* 0x080fe20000410000 */
[-C--:B------:R-:W-:Y:S01]  /*cba0*/  FMUL.FTZ R84, R84, R8.reuse ;  /* 0x0000000854547220 */ /* 0x080fe20000410000 */
[----:B------:R-:W5:Y:S01]  /*cbb0*/  MUFU.EX2 R166, R166 ;  /* 0x000000a600a67308 */ /* 0x000f620000000800 */
[--C-:B----4-:R-:W-:Y:S01]  /*cbc0*/  FFMA.FTZ R163, R167, UR10, -R12.reuse ;  /* 0x0000000aa7a37c23 */ /* 0x110fe2000801080c */
[--C-:B------:R-:W-:Y:S01]  /*cbd0*/  FFMA.FTZ R167, R170, UR10, -R12.reuse ;  /* 0x0000000aaaa77c23 */ /* 0x100fe2000801080c */
[--C-:B------:R-:W-:Y:S01]  /*cbe0*/  FFMA.FTZ R170, R171, UR10, -R12.reuse ;  /* 0x0000000aabaa7c23 */ /* 0x100fe2000801080c */
[--C-:B------:R-:W-:Y:S01]  /*cbf0*/  FFMA.FTZ R171, R174, UR10, -R12.reuse ;  /* 0x0000000aaeab7c23 */ /* 0x100fe2000801080c */
[--C-:B------:R-:W-:Y:S01]  /*cc00*/  FFMA.FTZ R174, R175, UR10, -R12.reuse ;  /* 0x0000000aafae7c23 */ /* 0x100fe2000801080c */
[--C-:B------:R-:W-:Y:S01]  /*cc10*/  FFMA.FTZ R175, R178, UR10, -R12.reuse ;  /* 0x0000000ab2af7c23 */ /* 0x100fe2000801080c */
[--C-:B------:R-:W-:Y:S01]  /*cc20*/  FFMA.FTZ R178, R179, UR10, -R12.reuse ;  /* 0x0000000ab3b27c23 */ /* 0x100fe2000801080c */
[----:B------:R-:W4:Y:S01]  /*cc30*/  MUFU.EX2 R163, R163 ;  /* 0x000000a300a37308 */ /* 0x000f220000000800 */
[--C-:B------:R-:W-:Y:S01]  /*cc40*/  FFMA.FTZ R179, R183, UR10, -R12.reuse ;  /* 0x0000000ab7b37c23 */ /* 0x100fe2000801080c */
[--C-:B------:R-:W-:Y:S01]  /*cc50*/  FFMA.FTZ R183, R188, UR10, -R12.reuse ;  /* 0x0000000abcb77c23 */ /* 0x100fe2000801080c */
[--C-:B------:R-:W-:Y:S01]  /*cc60*/  FFMA.FTZ R188, R190, UR10, -R12.reuse ;  /* 0x0000000abebc7c23 */ /* 0x100fe2000801080c */
[----:B------:R-:W-:Y:S01]  /*cc70*/  FFMA.FTZ R12, R194, UR10, -R12 ;  /* 0x0000000ac20c7c23 */ /* 0x000fe2000801080c */
[-C--:B------:R-:W-:Y:S01]  /*cc80*/  FMUL.FTZ R85, R85, R8.reuse ;  /* 0x0000000855557220 */ /* 0x080fe20000410000 */
[-C--:B------:R-:W-:Y:S01]  /*cc90*/  FMUL.FTZ R88, R88, R8.reuse ;  /* 0x0000000858587220 */ /* 0x080fe20000410000 */
[-C--:B------:R-:W-:Y:S01]  /*cca0*/  FMUL.FTZ R89, R89, R8.reuse ;  /* 0x0000000859597220 */ /* 0x080fe20000410000 */
[----:B------:R-:W-:Y:S01]  /*ccb0*/  MUFU.EX2 R167, R167 ;  /* 0x000000a700a77308 */ /* 0x000fe20000000800 */
[-C--:B------:R-:W-:Y:S01]  /*ccc0*/  FMUL.FTZ R92, R92, R8.reuse ;  /* 0x000000085c5c7220 */ /* 0x080fe20000410000 */
[-C--:B------:R-:W-:Y:S01]  /*ccd0*/  FMUL.FTZ R93, R93, R8.reuse ;  /* 0x000000085d5d7220 */ /* 0x080fe20000410000 */
[----:B-1----:R-:W-:Y:S01]  /*cce0*/  FMNMX.FTZ R5, R158, R5, !PT ;  /* 0x000000059e057209 */ /* 0x002fe20007810000 */
[-C--:B------:R-:W-:Y:S01]  /*ccf0*/  FMUL.FTZ R96, R96, R8.reuse ;  /* 0x0000000860607220 */ /* 0x080fe20000410000 */
[-C--:B------:R-:W-:Y:S01]  /*cd00*/  FMUL.FTZ R97, R97, R8.reuse ;  /* 0x0000000861617220 */ /* 0x080fe20000410000 */
[-C--:B------:R-:W-:Y:S01]  /*cd10*/  FMUL.FTZ R100, R100, R8.reuse ;  /* 0x0000000864647220 */ /* 0x080fe20000410000 */
[-C--:B------:R-:W-:Y:S01]  /*cd20*/  FMUL.FTZ R101, R101, R8.reuse ;  /* 0x0000000865657220 */ /* 0x080fe20000410000 */
[----:B------:R-:W1:Y:S01]  /*cd30*/  SHFL.BFLY PT, R158, R5, 0x1, 0x1f ;  /* 0x0c201f00059e7f89 */ /* 0x000e6200000e0000 */
        /* <DEDUP_REMOVED lines=22> */
[----:B------:R-:W-:Y:S01]  /*cea0*/  FMUL.FTZ R141, R141, R8 ;  /* 0x000000088d8d7220 */ /* 0x000fe20000410000 */
[----:B-1----:R-:W-:Y:S01]  /*ceb0*/  FMNMX.FTZ R5, R5, R158, !PT ;  /* 0x0000009e05057209 */ /* 0x002fe20007810000 */
[----:B------:R-:W-:Y:S01]  /*cec0*/  MUFU.EX2 R175, R175 ;  /* 0x000000af00af7308 */ /* 0x000fe20000000800 */
[----:B------:R-:W-:Y:S01]  /*ced0*/  F2FP.F16.F32.PACK_AB R158, R20, R13 ;  /* 0x0000000d149e723e */ /* 0x000fe200000000ff */
[-C--:B------:R-:W-:Y:S01]  /*cee0*/  FMUL.FTZ R144, R144, R8.reuse ;  /* 0x0000000890907220 */ /* 0x080fe20000410000 */
[C---:B------:R-:W-:Y:S01]  /*cef0*/  FSETP.NEU.FTZ.AND P1, PT, R5.reuse, -INF , PT ;  /* 0xff8000000500780b */ /* 0x040fe20003f3d000 */
[----:B------:R-:W-:Y:S01]  /*cf00*/  FMUL.FTZ R195, R5, UR10 ;  /* 0x0000000a05c37c20 */ /* 0x000fe20008410000 */
[-C--:B------:R-:W-:Y:S01]  /*cf10*/  FMUL.FTZ R145, R145, R8.reuse ;  /* 0x0000000891917220 */ /* 0x080fe20000410000 */
[-C--:B------:R-:W-:Y:S01]  /*cf20*/  FMUL.FTZ R148, R148, R8.reuse ;  /* 0x0000000894947220 */ /* 0x080fe20000410000 */
[----:B------:R-:W-:Y:S01]  /*cf30*/  FMUL.FTZ R149, R149, R8 ;  /* 0x0000000895957220 */ /* 0x000fe20000410000 */
[----:B------:R-:W1:Y:S01]  /*cf40*/  MUFU.EX2 R178, R178 ;  /* 0x000000b200b27308 */ /* 0x000e620000000800 */
[----:B------:R-:W-:-:S05]  /*cf50*/  FSEL R195, R195, RZ, P1 ;  /* 0x000000ffc3c37208 */ /* 0x000fca0000800000 */
[--C-:B------:R-:W-:Y:S01]  /*cf60*/  FFMA.FTZ R193, R10, UR10, -R195.reuse ;  /* 0x0000000a0ac17c23 */ /* 0x100fe200080108c3 */
[----:B------:R-:W-:Y:S01]  /*cf70*/  FFMA.FTZ R10, R11, UR10, -R195 ;  /* 0x0000000a0b0a7c23 */ /* 0x000fe200080108c3 */
[----:B------:R-:W-:Y:S01]  /*cf80*/  FFMA.FTZ R11, R8, R2, R187 ;  /* 0x00000002080b7223 */ /* 0x000fe200000100bb */
[----:B------:R-:W-:Y:S01]  /*cf90*/  MUFU.EX2 R179, R179 ;  /* 0x000000b300b37308 */ /* 0x000fe20000000800 */
[--C-:B------:R-:W-:Y:S01]  /*cfa0*/  FFMA.FTZ R190, R157, UR10, -R195.reuse ;  /* 0x0000000a9dbe7c23 */ /* 0x100fe200080108c3 */
[----:B------:R-:W-:Y:S01]  /*cfb0*/  FFMA.FTZ R160, R160, UR10, -R195 ;  /* 0x0000000aa0a07c23 */ /* 0x000fe200080108c3 */
[----:B------:R-:W-:Y:S01]  /*cfc0*/  FADD.FTZ R2, R196, R11 ;  /* 0x0000000bc4027221 */ /* 0x000fe20000010000 */
        /* <DEDUP_REMOVED lines=10> */
[--C-:B------:R-:W-:Y:S01]  /*d070*/  FFMA.FTZ R161, R180, UR10, -R195.reuse ;  /* 0x0000000ab4a17c23 */ /* 0x100fe200080108c3 */
[----:B0-----:R-:W-:Y:S01]  /*d080*/  FADD.FTZ R15, R21, R2 ;  /* 0x00000002150f7221 */ /* 0x001fe20000010000 */
[----:B------:R-:W-:Y:S01]  /*d090*/  MUFU.EX2 R183, R183 ;  /* 0x000000b700b77308 */ /* 0x000fe20000000800 */
[--C-:B------:R-:W-:Y:S01]  /*d0a0*/  FFMA.FTZ R182, R182, UR10, -R195.reuse ;  /* 0x0000000ab6b67c23 */ /* 0x100fe200080108c3 */
[----:B------:R-:W-:Y:S01]  /*d0b0*/  FFMA.FTZ R184, R184, UR10, -R195 ;  /* 0x0000000ab8b87c23 */ /* 0x000fe200080108c3 */
[----:B------:R-:W-:Y:S01]  /*d0c0*/  FADD.FTZ R2, R154, R15 ;  /* 0x0000000f9a027221 */ /* 0x000fe20000010000 */
[--C-:B------:R-:W-:Y:S01]  /*d0d0*/  FFMA.FTZ R15, R152, UR10, -R195.reuse ;  /* 0x0000000a980f7c23 */ /* 0x100fe200080108c3 */
[--C-:B------:R-:W-:Y:S01]  /*d0e0*/  FFMA.FTZ R152, R153, UR10, -R195.reuse ;  /* 0x0000000a99987c23 */ /* 0x100fe200080108c3 */
[--C-:B------:R-:W-:Y:S01]  /*d0f0*/  FFMA.FTZ R186, R186, UR10, -R195.reuse ;  /* 0x0000000ababa7c23 */ /* 0x100fe200080108c3 */
[----:B--2---:R-:W-:Y:S01]  /*d100*/  FADD.FTZ R197, R155, R2 ;  /* 0x000000029bc57221 */ /* 0x004fe20000010000 */
[----:B------:R-:W-:Y:S01]  /*d110*/  MUFU.EX2 R188, R188 ;  /* 0x000000bc00bc7308 */ /* 0x000fe20000000800 */
[--C-:B------:R-:W-:Y:S01]  /*d120*/  FFMA.FTZ R189, R189, UR10, -R195.reuse ;  /* 0x0000000abdbd7c23 */ /* 0x100fe200080108c3 */
[----:B------:R-:W-:Y:S01]  /*d130*/  FFMA.FTZ R191, R191, UR10, -R195 ;  /* 0x0000000abfbf7c23 */ /* 0x000fe200080108c3 */
[----:B---3--:R-:W-:Y:S01]  /*d140*/  FADD.FTZ R2, R204, R197 ;  /* 0x000000c5cc027221 */ /* 0x008fe20000010000 */
[----:B-----5:R-:W-:-:S03]  /*d150*/  F2FP.F16.F32.PACK_AB R164, R198, R159 ;  /* 0x0000009fc6a4723e */ /* 0x020fc600000000ff */
[----:B------:R-:W-:Y:S01]  /*d160*/  FADD.FTZ R153, R159, R2 ;  /* 0x000000029f997221 */ /* 0x000fe20000010000 */
[----:B------:R-:W-:Y:S01]  /*d170*/  FSEL R2, R5, RZ, P1 ;  /* 0x000000ff05027208 */ /* 0x000fe20000800000 */
[----:B------:R0:W-:Y:S02]  /*d180*/  MUFU.EX2 R185, R192 ;  /* 0x000000c000b97308 */ /* 0x0001e40000000800 */
[----:B------:R-:W-:Y:S01]  /*d190*/  FADD.FTZ R197, R198, R153 ;  /* 0x00000099c6c57221 */ /* 0x000fe20000010000 */
[----:B------:R-:W-:Y:S01]  /*d1a0*/  FFMA.FTZ R153, R156, UR10, -R195 ;  /* 0x0000000a9c997c23 */ /* 0x000fe200080108c3 */
[----:B------:R-:W-:Y:S02]  /*d1b0*/  FADD.FTZ R2, -R2, R9 ;  /* 0x0000000902027221 */ /* 0x000fe40000010100 */
[----:B------:R-:W-:Y:S01]  /*d1c0*/  FADD.FTZ R156, R166, R197 ;  /* 0x000000c5a69c7221 */ /* 0x000fe20000010000 */
[--C-:B------:R-:W-:Y:S01]  /*d1d0*/  FFMA.FTZ R197, R165, UR10, -R195.reuse ;  /* 0x0000000aa5c57c23 */ /* 0x100fe200080108c3 */
[----:B------:R-:W2:Y:S01]  /*d1e0*/  MUFU.EX2 R12, R12 ;  /* 0x0000000c000c7308 */ /* 0x000ea20000000800 */
[----:B0-----:R-:W-:Y:S01]  /*d1f0*/  FFMA.FTZ R192, R168, UR10, -R195 ;  /* 0x0000000aa8c07c23 */ /* 0x001fe200080108c3 */
[----:B----4-:R-:W-:Y:S01]  /*d200*/  FADD.FTZ R156, R163, R156 ;  /* 0x0000009ca39c7221 */ /* 0x010fe20000010000 */
[----:B------:R-:W-:-:S02]  /*d210*/  F2FP.F16.F32.PACK_AB R168, R170, R167 ;  /* 0x000000a7aaa8723e */ /* 0x000fc400000000ff */
[----:B------:R-:W-:Y:S01]  /*d220*/  F2FP.F16.F32.PACK_AB R166, R163, R166 ;  /* 0x000000a6a3a6723e */ /* 0x000fe200000000ff */
[----:B------:R-:W-:Y:S02]  /*d230*/  FADD.FTZ R9, R167, R156 ;  /* 0x0000009ca7097221 */ /* 0x000fe40000010000 */
[----:B------:R0:W-:Y:S02]  /*d240*/  MUFU.EX2 R165, R160 ;  /* 0x000000a000a57308 */ /* 0x0001e40000000800 */
[----:B------:R-:W-:Y:S01]  /*d250*/  FADD.FTZ R156, R170, R9 ;  /* 0x00000009aa9c7221 */ /* 0x000fe20000010000 */
[----:B------:R-:W-:Y:S01]  /*d260*/  FFMA.FTZ R9, R172, UR10, -R195 ;  /* 0x0000000aac097c23 */ /* 0x000fe200080108c3 */
[----:B-1----:R-:W-:Y:S02]  /*d270*/  F2FP.F16.F32.PACK_AB R172, R178, R175 ;  /* 0x000000afb2ac723e */ /* 0x002fe400000000ff */
[----:B------:R-:W-:Y:S01]  /*d280*/  FADD.FTZ R157, R171, R156 ;  /* 0x0000009cab9d7221 */ /* 0x000fe20000010000 */
[----:B------:R-:W-:Y:S01]  /*d290*/  F2FP.F16.F32.PACK_AB R170, R174, R171 ;  /* 0x000000abaeaa723e */ /* 0x000fe200000000ff */
[----:B------:R-:W-:Y:S01]  /*d2a0*/  MUFU.EX2 R193, R193 ;  /* 0x000000c100c17308 */ /* 0x000fe20000000800 */
[----:B0-----:R-:W-:Y:S01]  /*d2b0*/  F2FP.F16.F32.PACK_AB R160, R154, R21 ;  /* 0x000000159aa0723e */ /* 0x001fe200000000ff */
[----:B------:R-:W-:Y:S01]  /*d2c0*/  FADD.FTZ R156, R174, R157 ;  /* 0x0000009dae9c7221 */ /* 0x000fe20000010000 */
[----:B------:R-:W-:Y:S01]  /*d2d0*/  FMUL.FTZ R154, R2, UR10 ;  /* 0x0000000a029a7c20 */ /* 0x000fe20008410000 */
[----:B------:R-:W-:Y:S01]  /*d2e0*/  FFMA.FTZ R157, R176, UR10, -R195 ;  /* 0x0000000ab09d7c23 */ /* 0x000fe200080108c3 */
[----:B------:R-:W-:Y:S01]  /*d2f0*/  F2FP.F16.F32.PACK_AB R174, R214, R179 ;  /* 0x000000b3d6ae723e */ /* 0x000fe200000000ff */
[----:B------:R-:W-:-:S02]  /*d300*/  FADD.FTZ R199, R175, R156 ;  /* 0x0000009cafc77221 */ /* 0x000fc40000010000 */
[----:B------:R-:W-:Y:S02]  /*d310*/  MUFU.EX2 R10, R10 ;  /* 0x0000000a000a7308 */ /* 0x000fe40000000800 */
[----:B------:R-:W-:Y:S01]  /*d320*/  FADD.FTZ R156, R178, R199 ;  /* 0x000000c7b29c7221 */ /* 0x000fe20000010000 */
[----:B--2---:R-:W-:-:S03]  /*d330*/  F2FP.F16.F32.PACK_AB R178, R12, R185 ;  /* 0x000000b90cb2723e */ /* 0x004fc600000000ff */
[----:B------:R-:W-:Y:S01]  /*d340*/  FADD.FTZ R195, R179, R156 ;  /* 0x0000009cb3c37221 */ /* 0x000fe20000010000 */
[----:B------:R-:W-:Y:S01]  /*d350*/  F2FP.F16.F32.PACK_AB R156, R196, R187 ;  /* 0x000000bbc49c723e */ /* 0x000fe200000000ff */
[----:B------:R-:W0:Y:S02]  /*d360*/  MUFU.EX2 R154, R154 ;  /* 0x0000009a009a7308 */ /* 0x000e240000000800 */
[----:B------:R-:W-:-:S04]  /*d370*/  FADD.FTZ R20, R214, R195 ;  /* 0x000000c3d6147221 */ /* 0x000fc80000010000 */
[----:B------:R-:W-:Y:S02]  /*d380*/  FADD.FTZ R21, R183, R20 ;  /* 0x00000014b7157221 */ /* 0x000fe40000010000 */
[----:B------:R-:W1:Y:S02]  /*d390*/  MUFU.EX2 R11, R11 ;  /* 0x0000000b000b7308 */ /* 0x000e640000000800 */
[----:B------:R-:W-:-:S04]  /*d3a0*/  FADD.FTZ R176, R188, R21 ;  /* 0x00000015bcb07221 */ /* 0x000fc80000010000 */
[----:B------:R-:W-:Y:S01]  /*d3b0*/  FADD.FTZ R21, R185, R176 ;  /* 0x000000b0b9157221 */ /* 0x000fe20000010000 */
[----:B------:R-:W-:Y:S01]  /*d3c0*/  F2FP.F16.F32.PACK_AB R176, R188, R183 ;  /* 0x000000b7bcb0723e */ /* 0x000fe200000000ff */
[----:B------:R-:W2:Y:S01]  /*d3d0*/  MUFU.EX2 R14, R14 ;  /* 0x0000000e000e7308 */ /* 0x000ea20000000800 */
[----:B0-----:R-:W-:Y:S01]  /*d3e0*/  FMUL.FTZ R26, R26, R154 ;  /* 0x0000009a1a1a7220 */ /* 0x001fe20000410000 */
[----:B------:R-:W-:Y:S01]  /*d3f0*/  FADD.FTZ R2, R12, R21 ;  /* 0x000000150c027221 */ /* 0x000fe20000010000 */
[----:B------:R-:W-:Y:S01]  /*d400*/  FFMA.FTZ R21, R154, R0, R193 ;  /* 0x000000009a157223 */ /* 0x000fe200000100c1 */
[-C--:B------:R-:W-:Y:S01]  /*d410*/  FMUL.FTZ R27, R27, R154.reuse ;  /* 0x0000009a1b1b7220 */ /* 0x080fe20000410000 */
[-C--:B------:R-:W-:Y:S01]  /*d420*/  FMUL.FTZ R30, R30, R154.reuse ;  /* 0x0000009a1e1e7220 */ /* 0x080fe20000410000 */
[-C--:B------:R-:W-:Y:S01]  /*d430*/  FMUL.FTZ R31, R31, R154.reuse ;  /* 0x0000009a1f1f7220 */ /* 0x080fe20000410000 */
[----:B------:R-:W-:Y:S01]  /*d440*/  FADD.FTZ R0, R10, R21 ;  /* 0x000000150a007221 */ /* 0x000fe20000010000 */
[----:B------:R-:W0:Y:S01]  /*d450*/  MUFU.EX2 R15, R15 ;  /* 0x0000000f000f7308 */ /* 0x000e220000000800 */
[-C--:B------:R-:W-:Y:S01]  /*d460*/  FMUL.FTZ R34, R34, R154.reuse ;  /* 0x0000009a22227220 */ /* 0x080fe20000410000 */
[-C--:B------:R-:W-:Y:S01]  /*d470*/  FMUL.FTZ R35, R35, R154.reuse ;  /* 0x0000009a23237220 */ /* 0x080fe20000410000 */
[----:B-1----:R-:W-:Y:S01]  /*d480*/  FADD.FTZ R21, R11, R0 ;  /* 0x000000000b157221 */ /* 0x002fe20000010000 */
        /* <DEDUP_REMOVED lines=28> */
[----:B------:R1:W3:Y:S01]  /*d650*/  MUFU.EX2 R180, R162 ;  /* 0x000000a200b47308 */ /* 0x0002e20000000800 */
        /* <DEDUP_REMOVED lines=9> */
[----:B-1----:R-:W-:Y:S01]  /*d6f0*/  F2FP.F16.F32.PACK_AB R162, R204, R155 ;  /* 0x0000009bcca2723e */ /* 0x002fe200000000ff */
[-C--:B------:R-:W-:Y:S01]  /*d700*/  FMUL.FTZ R91, R91, R154.reuse ;  /* 0x0000009a5b5b7220 */ /* 0x080fe20000410000 */
[----:B------:R-:W-:Y:S01]  /*d710*/  F2FP.F16.F32.PACK_AB R163, R190, R153 ;  /* 0x00000099bea3723e */ /* 0x000fe200000000ff */
[----:B------:R-:W-:Y:S01]  /*d720*/  FADD.FTZ R21, R165, R188 ;  /* 0x000000bca5157221 */ /* 0x000fe20000010000 */
[-C--:B------:R-:W-:Y:S01]  /*d730*/  FMUL.FTZ R94, R94, R154.reuse ;  /* 0x0000009a5e5e7220 */ /* 0x080fe20000410000 */
[-C--:B------:R-:W-:Y:S01]  /*d740*/  FMUL.FTZ R95, R95, R154.reuse ;  /* 0x0000009a5f5f7220 */ /* 0x080fe20000410000 */
[----:B------:R-:W0:Y:S01]  /*d750*/  MUFU.EX2 R20, R197 ;  /* 0x000000c500147308 */ /* 0x000e220000000800 */
[C---:B---3--:R-:W-:Y:S01]  /*d760*/  FADD.FTZ R188, R180.reuse, R21 ;  /* 0x00000015b4bc7221 */ /* 0x048fe20000010000 */
        /* <DEDUP_REMOVED lines=15> */
[C---:B0-----:R-:W-:Y:S01]  /*d860*/  FADD.FTZ R21, R20.reuse, R21 ;  /* 0x0000001514157221 */ /* 0x041fe20000010000 */
[----:B------:R-:W-:Y:S01]  /*d870*/  F2FP.F16.F32.PACK_AB R167, R20, R13 ;  /* 0x0000000d14a7723e */ /* 0x000fe200000000ff */
        /* <DEDUP_REMOVED lines=21> */
[----:B------:R2:W3:Y:S01]  /*d9d0*/  MUFU.EX2 R12, R157 ;  /* 0x0000009d000c7308 */ /* 0x0004e20000000800 */
[----:B0-----:R-:W-:Y:S01]  /*d9e0*/  FADD.FTZ R21, R9, R188 ;  /* 0x000000bc09157221 */ /* 0x001fe20000010000 */
[----:B------:R-:W-:-:S06]  /*d9f0*/  FMUL.FTZ R151, R151, R154 ;  /* 0x0000009a97977220 */ /* 0x000fcc0000410000 */
[----:B------:R-:W0:Y:S01]  /*da00*/  MUFU.EX2 R173, R177 ;  /* 0x000000b100ad7308 */ /* 0x000e220000000800 */
[C---:B-1----:R-:W-:Y:S01]  /*da10*/  FADD.FTZ R21, R0.reuse, R21 ;  /* 0x0000001500157221 */ /* 0x042fe20000010000 */
[----:B------:R-:W-:Y:S02]  /*da20*/  F2FP.F16.F32.PACK_AB R171, R0, R9 ;  /* 0x0000000900ab723e */ /* 0x000fe400000000ff */
[----:B--2---:R-:W-:-:S04]  /*da30*/  F2FP.F16.F32.PACK_AB R157, R10, R193 ;  /* 0x000000c10a9d723e */ /* 0x004fc800000000ff */
[----:B------:R1:W2:Y:S08]  /*da40*/  MUFU.EX2 R175, R161 ;  /* 0x000000a100af7308 */ /* 0x0002b00000000800 */
[----:B------:R-:W4:Y:S01]  /*da50*/  MUFU.EX2 R182, R182 ;  /* 0x000000b600b67308 */ /* 0x000f220000000800 */
[----:B-1----:R-:W-:-:S07]  /*da60*/  F2FP.F16.F32.PACK_AB R161, R152, R15 ;  /* 0x0000000f98a1723e */ /* 0x002fce00000000ff */
[----:B------:R3:W1:Y:S08]  /*da70*/  MUFU.EX2 R177, R184 ;  /* 0x000000b800b17308 */ /* 0x0006700000000800 */
[----:B------:R-:W5:Y:S01]  /*da80*/  MUFU.EX2 R186, R186 ;  /* 0x000000ba00ba7308 */ /* 0x000f620000000800 */
[----:B---3--:R-:W-:-:S04]  /*da90*/  FADD.FTZ R184, R12, R21 ;  /* 0x000000150cb87221 */ /* 0x008fc80000010000 */
[C---:B0-----:R-:W-:Y:S01]  /*daa0*/  FADD.FTZ R184, R173.reuse, R184 ;  /* 0x000000b8adb87221 */ /* 0x041fe20000010000 */
[----:B------:R-:W-:Y:S02]  /*dab0*/  F2FP.F16.F32.PACK_AB R173, R173, R12 ;  /* 0x0000000cadad723e */ /* 0x000fe400000000ff */
[----:B------:R-:W0:Y:S01]  /*dac0*/  MUFU.EX2 R179, R189 ;  /* 0x000000bd00b37308 */ /* 0x000e220000000800 */
[----:B--2---:R-:W-:Y:S01]  /*dad0*/  FADD.FTZ R21, R175, R184 ;  /* 0x000000b8af157221 */ /* 0x004fe20000010000 */
[----:B----4-:R-:W-:-:S03]  /*dae0*/  F2FP.F16.F32.PACK_AB R175, R182, R175 ;  /* 0x000000afb6af723e */ /* 0x010fc600000000ff */
[----:B------:R-:W-:-:S03]  /*daf0*/  FADD.FTZ R188, R182, R21 ;  /* 0x00000015b6bc7221 */ /* 0x000fc60000010000 */
[----:B------:R-:W2:Y:S01]  /*db00*/  MUFU.EX2 R184, R191 ;  /* 0x000000bf00b87308 */ /* 0x000ea20000000800 */
[----:B-1----:R-:W-:Y:S01]  /*db10*/  FADD.FTZ R11, R177, R188 ;  /* 0x000000bcb10b7221 */ /* 0x002fe20000010000 */
[----:B-----5:R-:W-:-:S03]  /*db20*/  F2FP.F16.F32.PACK_AB R177, R186, R177 ;  /* 0x000000b1bab1723e */ /* 0x020fc600000000ff */
[----:B------:R-:W-:-:S04]  /*db30*/  FADD.FTZ R8, R186, R11 ;  /* 0x0000000bba087221 */ /* 0x000fc80000010000 */
[----:B0-----:R-:W-:-:S04]  /*db40*/  FADD.FTZ R9, R179, R8 ;  /* 0x00000008b3097221 */ /* 0x001fc80000010000 */
[C---:B--2---:R-:W-:Y:S01]  /*db50*/  FADD.FTZ R0, R184.reuse, R9 ;  /* 0x00000009b8007221 */ /* 0x044fe20000010000 */
[----:B------:R-:W-:Y:S01]  /*db60*/  F2FP.F16.F32.PACK_AB R179, R184, R179 ;  /* 0x000000b3b8b3723e */ /* 0x000fe200000000ff */
[----:B------:R-:W-:Y:S06]  /*db70*/  @!P0 BRA `(.L_x_1822) ;  /* 0x0000000000048947 */ /* 0x000fec0003800000 */
[----:B------:R-:W-:Y:S01]  /*db80*/  BPT.TRAP 0x1 ;  /* 0x000000040000795c */ /* 0x000fe20000300000 */
.L_x_1822:
[----:B------:R0:W1:Y:S01]  /*db90*/  SYNCS.PHASECHK.TRANS64.TRYWAIT P1, [UR28+0x22850], R6 ;  /* 0x02285006ff0075a7 */ /* 0x000062000802015c */
[----:B------:R-:W-:Y:S05]  /*dba0*/  @!P0 BRA `(.L_x_1823) ;  /* 0x0000000000048947 */ /* 0x000fea0003800000 */
[----:B------:R-:W-:Y:S01]  /*dbb0*/  BPT.TRAP 0x1 ;  /* 0x000000040000795c */ /* 0x000fe20000300000 */
.L_x_1823:
[----:B-1----:R-:W-:Y:S05]  /*dbc0*/  @P1 BRA `(.L_x_1824) ;  /* 0x0000000000081947 */ /* 0x002fea0003800000 */
[----:B------:R-:W1:Y:S02]  /*dbd0*/  SYNCS.PHASECHK.TRANS64.TRYWAIT P1, [UR28+0x22850], R6 ;  /* 0x02285006ff0075a7 */ /* 0x000e64000802015c */
[----:B-1----:R-:W-:Y:S05]  /*dbe0*/  @!P1 BRA `(.L_x_1825) ;  /* 0x0000008400289947 */ /* 0x002fea0003800000 */
.L_x_1824:
        /* <DEDUP_REMOVED lines=49> */
.L_x_1809:
[----:B------:R-:W1:Y:S01]  /*df00*/  SHFL.BFLY PT, R3, R2, 0x2, 0x1f ;  /* 0x0c401f0002037f89 */ /* 0x000e6200000e0000 */
[----:B0-----:R-:W-:Y:S01]  /*df10*/  IMAD.MOV.U32 R8, RZ, RZ, RZ ;  /* 0x000000ffff087224 */ /* 0x001fe200078e00ff */
[----:B------:R-:W-:Y:S01]  /*df20*/  UIADD3 UR36, UR36, 0x1, URZ ;  /* 0x0000000124247890 */ /* 0x000fe2000fffe03f */
[----:B------:R0:W-:Y:S06]  /*df30*/  BAR.ARV R7, 0x100 ;  /* 0x000400070000751d */ /* 0x0001ec0000002000 */
[----:B------:R-:W-:Y:S02]  /*df40*/  UISETP.NE.AND UP0, UPT, UR36, 0x2, UPT ;  /* 0x000000022400788c */ /* 0x000fe4000bf05270 */
[----:B------:R-:W-:Y:S06]  /*df50*/  BAR.ARV 0x8, 0x180 ;  /* 0x0206000000007b1d */ /* 0x000fec0000002000 */
[----:B0-----:R-:W-:Y:S01]  /*df60*/  IMAD.U32 R7, RZ, RZ, UR10 ;  /* 0x0000000aff077e24 */ /* 0x001fe2000f8e00ff */
[----:B------:R-:W-:Y:S01]  /*df70*/  USEL UR4, URZ, 0x1, UP0 ;  /* 0x000000013f047887 */ /* 0x000fe20008000000 */
[----:B------:R-:W0:Y:S01]  /*df80*/  SHFL.BFLY PT, R9, R0, 0x2, 0x1f ;  /* 0x0c401f0000097f89 */ /* 0x000e2200000e0000 */
[----:B------:R-:W-:Y:S01]  /*df90*/  PLOP3.LUT P0, PT, PT, PT, PT, 0x8, 0x0 ;  /* 0x000000000000781c */ /* 0x000fe20003f0e170 */
[----:B------:R-:W-:Y:S01]  /*dfa0*/  UIADD3 UR38, UR38, 0x1, URZ ;  /* 0x0000000126267890 */ /* 0x000fe2000fffe03f */
[----:B-1----:R-:W-:Y:S01]  /*dfb0*/  FADD.FTZ R3, R3, R2 ;  /* 0x0000000203037221 */ /* 0x002fe20000010000 */
[----:B------:R-:W-:Y:S01]  /*dfc0*/  IMAD.MOV.U32 R2, RZ, RZ, -0x800000 ;  /* 0xff800000ff027424 */ /* 0x000fe200078e00ff */
[----:B------:R-:W-:-:S02]  /*dfd0*/  USEL UR36, UR36, URZ, UP0 ;  /* 0x0000003f24247287 */ /* 0x000fc40008000000 */
[----:B------:R-:W-:Y:S01]  /*dfe0*/  ULOP3.LUT UR37, UR37, UR4, URZ, 0x3c, !UPT ;  /* 0x0000000425257292 */ /* 0x000fe2000f8e3c3f */
[----:B------:R-:W1:Y:S01]  /*dff0*/  SHFL.BFLY PT, R6, R3, 0x1, 0x1f ;  /* 0x0c201f0003067f89 */ /* 0x000e6200000e0000 */
[----:B0-----:R-:W-:Y:S01]  /*e000*/  FADD.FTZ R9, R9, R0 ;  /* 0x0000000009097221 */ /* 0x001fe20000010000 */
[----:B------:R-:W-:Y:S02]  /*e010*/  IMAD.MOV.U32 R0, RZ, RZ, RZ ;  /* 0x000000ffff007224 */ /* 0x000fe400078e00ff */
[----:B-1----:R-:W-:Y:S01]  /*e020*/  FADD.FTZ R10, R3, R6 ;  /* 0x00000006030a7221 */ /* 0x002fe20000010000 */
[----:B------:R-:W-:Y:S01]  /*e030*/  IMAD.MOV.U32 R3, RZ, RZ, -0x800000 ;  /* 0xff800000ff037424 */ /* 0x000fe200078e00ff */
[----:B------:R-:W0:Y:S03]  /*e040*/  SHFL.BFLY PT, R6, R9, 0x1, 0x1f ;  /* 0x0c201f0009067f89 */ /* 0x000e2600000e0000 */
[----:B------:R-:W-:-:S13]  /*e050*/  FSETP.NE.FTZ.AND P1, PT, R10, RZ, PT ;  /* 0x000000ff0a00720b */ /* 0x000fda0003f35000 */
[----:B------:R-:W1:Y:S01]  /*e060*/  @P1 MUFU.RCP R8, R10 ;  /* 0x0000000a00081308 */ /* 0x000e620000001000 */
[----:B------:R-:W-:Y:S01]  /*e070*/  @P1 FMUL.FTZ R7, R7, 0.69314718246459960938 ;  /* 0x3f31721807071820 */ /* 0x000fe20000410000 */
[----:B0-----:R-:W-:Y:S01]  /*e080*/  FADD.FTZ R11, R9, R6 ;  /* 0x00000006090b7221 */ /* 0x001fe20000010000 */
[----:B------:R-:W-:-:S05]  /*e090*/  IMAD.U32 R9, RZ, RZ, UR10 ;  /* 0x0000000aff097e24 */ /* 0x000fca000f8e00ff */
[----:B------:R-:W0:Y:S01]  /*e0a0*/  @P1 MUFU.LG2 R6, R10 ;  /* 0x0000000a00061308 */ /* 0x000e220000000c00 */
[----:B------:R-:W-:Y:S01]  /*e0b0*/  FSETP.NE.FTZ.AND P2, PT, R11, RZ, PT ;  /* 0x000000ff0b00720b */ /* 0x000fe20003f55000 */
[-C--:B-1----:R-:W-:Y:S01]  /*e0c0*/  FMUL.FTZ R24, R24, R8.reuse ;  /* 0x0000000818187220 */ /* 0x082fe20000410000 */
        /* <DEDUP_REMOVED lines=63> */
[----:B------:R-:W1:Y:S01]  /*e4c0*/  @P2 MUFU.RCP R0, R11 ;  /* 0x0000000b00002308 */ /* 0x000e620000001000 */
[----:B------:R-:W-:Y:S01]  /*e4d0*/  @P2 FMUL.FTZ R9, R9, 0.69314718246459960938 ;  /* 0x3f31721809092820 */ /* 0x000fe20000410000 */
[----:B0-----:R-:W-:-:S04]  /*e4e0*/  @P1 FMUL.FTZ R6, R6, 0.69314718246459960938 ;  /* 0x3f31721806061820 */ /* 0x001fc80000410000 */
[----:B------:R-:W-:Y:S02]  /*e4f0*/  @P1 FFMA.FTZ R3, R7, R4, R6 ;  /* 0x0000000407031223 */ /* 0x000fe40000010006 */
[----:B------:R-:W0:Y:S01]  /*e500*/  @P2 MUFU.LG2 R8, R11 ;  /* 0x0000000b00082308 */ /* 0x000e220000000c00 */
        /* <DEDUP_REMOVED lines=66> */
.L_x_1756:
[----:B------:R-:W0:Y:S01]  /*e930*/  S2R R5, SR_CgaCtaId ;  /* 0x0000000000057919 */ /* 0x000e220000008800 */
[----:B------:R-:W-:Y:S01]  /*e940*/  MOV R204, 0x400 ;  /* 0x0000040000cc7802 */ /* 0x000fe20000000f00 */
[----:B------:R-:W-:Y:S01]  /*e950*/  BSSY B0, `(.L_x_1827) ;  /* 0x000028f000007945 */ /* 0x000fe20003800000 */
[----:B------:R-:W-:Y:S02]  /*e960*/  BAR.SYNC.DEFER_BLOCKING 0x5, 0x180 ;  /* 0x0146000000007b1d */ /* 0x000fe40000010000 */
[----:B0-----:R-:W-:-:S05]  /*e970*/  LEA R204, R5, R204, 0x18 ;  /* 0x000000cc05cc7211 */ /* 0x001fca00078ec0ff */
[----:B------:R-:W0:Y:S02]  /*e980*/  LDS R4, [R204+0x228d0] ;  /* 0x0228d000cc047984 */ /* 0x000e240000000800 */
[----:B0-----:R-:W-:Y:S01]  /*e990*/  R2UR UR4, R4 ;  /* 0x00000000040472ca */ /* 0x001fe200000e0000 */
[----:B------:R-:W-:Y:S06]  /*e9a0*/  BAR.ARV 0x4, 0x180 ;  /* 0x0106000000007b1d */ /* 0x000fec0000002000 */
[----:B------:R-:W-:Y:S08]  /*e9b0*/  @P0 BRA `(.L_x_1828) ;  /* 0x0000001c004c0947 */ /* 0x000ff00003800000 */
[----:B------:R-:W0:Y:S01]  /*e9c0*/  S2R R5, SR_SWINHI ;  /* 0x0000000000057919 */ /* 0x000e220000002f00 */
[----:B------:R-:W-:Y:S01]  /*e9d0*/  F2FP.F16.F32.PACK_AB R24, R25, R24 ;  /* 0x000000181918723e */ /* 0x000fe200000000ff */
[----:B------:R-:W-:Y:S01]  /*e9e0*/  USHF.R.S32.HI UR10, URZ, 0x1f, UR40 ;  /* 0x0000001f3f0a7899 */ /* 0x000fe20008011428 */
[----:B------:R-:W-:Y:S01]  /*e9f0*/  F2FP.F16.F32.PACK_AB R25, R40, R26 ;  /* 0x0000001a2819723e */ /* 0x000fe200000000ff */
[----:B------:R-:W-:Y:S01]  /*ea00*/  BAR.SYNC.DEFER_BLOCKING 0x1, 0x100 ;  /* 0x0044000000007b1d */ /* 0x000fe20000010000 */
[----:B------:R-:W-:Y:S01]  /*ea10*/  F2FP.F16.F32.PACK_AB R26, R29, R28 ;  /* 0x0000001c1d1a723e */ /* 0x000fe200000000ff */
[----:B------:R-:W-:Y:S01]  /*ea20*/  USHF.R.S32.HI UR12, URZ, 0x1f, UR42 ;  /* 0x0000001f3f0c7899 */ /* 0x000fe2000801142a */
[----:B------:R-:W-:Y:S02]  /*ea30*/  F2FP.F16.F32.PACK_AB R27, R27, R30 ;  /* 0x0000001e1b1b723e */ /* 0x000fe400000000ff */
[----:B------:R-:W-:Y:S01]  /*ea40*/  F2FP.F16.F32.PACK_AB R32, R33, R32 ;  /* 0x000000202120723e */ /* 0x000fe200000000ff */
[----:B------:R-:W-:Y:S01]  /*ea50*/  ULDC.64 UR8, c[0x0][0xb90] ;  /* 0x0002e40000087ab9 */ /* 0x000fe20000000a00 */
[----:B------:R-:W-:Y:S01]  /*ea60*/  F2FP.F16.F32.PACK_AB R33, R35, R34 ;  /* 0x000000222321723e */ /* 0x000fe200000000ff */
[----:B------:R-:W-:Y:S01]  /*ea70*/  UIMAD UR5, UR10, UR8, URZ ;  /* 0x000000080a0572a4 */ /* 0x000fe2000f8e023f */
[----:B------:R-:W-:Y:S01]  /*ea80*/  F2FP.F16.F32.PACK_AB R34, R37, R177 ;  /* 0x000000b12522723e */ /* 0x000fe200000000ff */
[----:B------:R-:W-:Y:S01]  /*ea90*/  VIADD R37, R22, UR43 ;  /* 0x0000002b16257c36 */ /* 0x000fe20008000000 */
[----:B------:R-:W-:Y:S01]  /*eaa0*/  F2FP.F16.F32.PACK_AB R35, R39, R38 ;  /* 0x000000262723723e */ /* 0x000fe200000000ff */
[----:B------:R-:W-:-:S02]  /*eab0*/  UIMAD.WIDE.U32 UR6, UR40, UR8, URZ ;  /* 0x00000008280672a5 */ /* 0x000fc4000f8e003f */
[----:B------:R-:W-:-:S03]  /*eac0*/  UIMAD UR5, UR40, UR9, UR5 ;  /* 0x00000009280572a4 */ /* 0x000fc6000f8e0205 */
[----:B------:R-:W-:Y:S01]  /*ead0*/  ULDC.64 UR8, c[0x0][0xb98] ;  /* 0x0002e60000087ab9 */ /* 0x000fe20000000a00 */
[----:B------:R-:W-:Y:S02]  /*eae0*/  UIADD3 UR7, UR7, UR5, URZ ;  /* 0x0000000507077290 */ /* 0x000fe4000fffe03f */
[----:B------:R-:W-:Y:S02]  /*eaf0*/  UIMAD UR5, UR12, UR8, URZ ;  /* 0x000000080c0572a4 */ /* 0x000fe4000f8e023f */
[----:B------:R-:W-:Y:S02]  /*eb00*/  UIMAD.WIDE.U32 UR6, UR42, UR8, UR6 ;  /* 0x000000082a0672a5 */ /* 0x000fe4000f8e0006 */
[----:B------:R-:W-:-:S03]  /*eb10*/  UIMAD UR5, UR42, UR9, UR5 ;  /* 0x000000092a0572a4 */ /* 0x000fc6000f8e0205 */
[----:B------:R-:W-:Y:S01]  /*eb20*/  ULDC.64 UR8, c[0x0][0xae8] ;  /* 0x0002ba0000087ab9 */ /* 0x000fe20000000a00 */
[----:B------:R-:W-:Y:S02]  /*eb30*/  MOV R168, R204 ;  /* 0x000000cc00a87202 */ /* 0x000fe40000000f00 */
[----:B0-----:R-:W-:Y:S01]  /*eb40*/  MOV R169, R5 ;  /* 0x0000000500a97202 */ /* 0x001fe20000000f00 */
[----:B------:R-:W-:Y:S02]  /*eb50*/  IMAD R5, R203, 0x40, R19 ;  /* 0x00000040cb057824 */ /* 0x000fe400078e0213 */
[----:B------:R-:W-:-:S04]  /*eb60*/  IMAD.WIDE R20, R208, 0x2, R168 ;  /* 0x00000002d0147825 */ /* 0x000fc800078e02a8 */
[----:B------:R-:W-:Y:S01]  /*eb70*/  IMAD.WIDE R168, R5, 0x2, R168 ;  /* 0x0000000205a87825 */ /* 0x000fe200078e02a8 */
[C---:B------:R-:W-:Y:S02]  /*eb80*/  IADD3 R7, P3, R20.reuse, 0xc060, RZ ;  /* 0x0000c06014077810 */ /* 0x040fe40007f7e0ff */
[C---:B------:R-:W-:Y:S02]  /*eb90*/  IADD3 R139, P4, R20.reuse, 0xc040, RZ ;  /* 0x0000c040148b7810 */ /* 0x040fe40007f9e0ff */
[----:B------:R-:W-:Y:S01]  /*eba0*/  LOP3.LUT R4, R7, 0x380, RZ, 0xc0, !PT ;  /* 0x0000038007047812 */ /* 0x000fe200078ec0ff */
[--C-:B------:R-:W-:Y:S01]  /*ebb0*/  IMAD.X R5, RZ, RZ, R21.reuse, P3 ;  /* 0x000000ffff057224 */ /* 0x100fe200018e0615 */
[----:B------:R-:W-:Y:S02]  /*ebc0*/  IADD3 R102, P2, R20, 0x8040, RZ ;  /* 0x0000804014667810 */ /* 0x000fe40007f5e0ff */
[----:B------:R-:W-:Y:S02]  /*ebd0*/  SHF.R.U64 R4, R4, 0x3, RZ ;  /* 0x0000000304047819 */ /* 0x000fe400000012ff */
[----:B------:R-:W-:Y:S01]  /*ebe0*/  LOP3.LUT R171, R20, 0x380, RZ, 0xc0, !PT ;  /* 0x0000038014ab7812 */ /* 0x000fe200078ec0ff */
[--C-:B------:R-:W-:Y:S01]  /*ebf0*/  IMAD.X R153, RZ, RZ, R21.reuse, P2 ;  /* 0x000000ffff997224 */ /* 0x100fe200010e0615 */
[----:B------:R-:W-:Y:S01]  /*ec00*/  LOP3.LUT R4, R4, R7, RZ, 0x3c, !PT ;  /* 0x0000000704047212 */ /* 0x000fe200078e3cff */
[----:B------:R-:W-:Y:S01]  /*ec10*/  IMAD.X R7, RZ, RZ, R21, P4 ;  /* 0x000000ffff077224 */ /* 0x000fe200020e0615 */
[----:B------:R-:W-:-:S02]  /*ec20*/  IADD3 R119, P4, R20, 0x8000, RZ ;  /* 0x0000800014777810 */ /* 0x000fc40007f9e0ff */
[----:B------:R-:W-:Y:S02]  /*ec30*/  SHF.R.U64 R171, R171, 0x3, RZ ;  /* 0x00000003abab7819 */ /* 0x000fe400000012ff */
[----:B------:R-:W-:Y:S01]  /*ec40*/  LOP3.LUT R16, R119, 0x380, RZ, 0xc0, !PT ;  /* 0x0000038077107812 */ /* 0x000fe200078ec0ff */
[--C-:B------:R-:W-:Y:S01]  /*ec50*/  IMAD.X R157, RZ, RZ, R21.reuse, P4 ;  /* 0x000000ffff9d7224 */ /* 0x100fe200020e0615 */
[----:B------:R-:W-:Y:S02]  /*ec60*/  IADD3 R107, P2, R20, 0x4000, RZ ;  /* 0x00004000146b7810 */ /* 0x000fe40007f5e0ff */
[----:B------:R-:W-:Y:S02]  /*ec70*/  SHF.R.U64 R16, R16, 0x3, RZ ;  /* 0x0000000310107819 */ /* 0x000fe400000012ff */
        /* <DEDUP_REMOVED lines=9> */
[----:B------:R-:W-:Y:S01]  /*ed10*/  LOP3.LUT R170, R171, R20, RZ, 0x3c, !PT ;  /* 0x00000014abaa7212 */ /* 0x000fe200078e3cff */
[--C-:B------:R-:W-:Y:S01]  /*ed20*/  IMAD.MOV.U32 R171, RZ, RZ, R21.reuse ;  /* 0x000000ffffab7224 */ /* 0x100fe200078e0015 */
[----:B------:R-:W-:Y:S01]  /*ed30*/  LOP3.LUT R156, R16, R119, RZ, 0x3c, !PT ;  /* 0x00000077109c7212 */ /* 0x000fe200078e3cff */
[--C-:B------:R-:W-:Y:S01]  /*ed40*/  IMAD.X R151, RZ, RZ, R21.reuse, P1 ;  /* 0x000000ffff977224 */ /* 0x100fe200008e0615 */
[----:B------:R-:W-:Y:S01]  /*ed50*/  IADD3 R119, P2, R168, 0x7000, RZ ;  /* 0x00007000a8777810 */ /* 0x000fe20007f5e0ff */
[----:B------:R-:W-:Y:S01]  /*ed60*/  IMAD.X R155, RZ, RZ, R21, P3 ;  /* 0x000000ffff9b7224 */ /* 0x000fe200018e0615 */
[----:B------:R-:W-:-:S02]  /*ed70*/  IADD3 R98, P5, R20, 0x4060, RZ ;  /* 0x0000406014627810 */ /* 0x000fc40007fbe0ff */
[C---:B------:R-:W-:Y:S02]  /*ed80*/  IADD3 R99, P6, R20.reuse, 0x40, RZ ;  /* 0x0000004014637810 */ /* 0x040fe40007fde0ff */
[C---:B------:R-:W-:Y:S01]  /*ed90*/  IADD3 R115, P0, R20.reuse, 0x4040, RZ ;  /* 0x0000404014737810 */ /* 0x040fe20007f1e0ff */
[--C-:B------:R-:W-:Y:S01]  /*eda0*/  IMAD.X R159, RZ, RZ, R21.reuse, P5 ;  /* 0x000000ffff9f7224 */ /* 0x100fe200028e0615 */
[C---:B------:R-:W-:Y:S01]  /*edb0*/  IADD3 R111, P1, R20.reuse, 0x4020, RZ ;  /* 0x00004020146f7810 */ /* 0x040fe20007f3e0ff */
[--C-:B------:R-:W-:Y:S01]  /*edc0*/  IMAD.X R161, RZ, RZ, R21.reuse, P6 ;  /* 0x000000ffffa17224 */ /* 0x100fe200030e0615 */
[----:B------:R-:W-:Y:S01]  /*edd0*/  IADD3 R103, P3, R20, 0x60, RZ ;  /* 0x0000006014677810 */ /* 0x000fe20007f7e0ff */
[--C-:B------:R-:W-:Y:S01]  /*ede0*/  IMAD.X R163, RZ, RZ, R21.reuse, P0 ;  /* 0x000000ffffa37224 */ /* 0x100fe200000e0615 */
[----:B------:R-:W-:Y:S01]  /*edf0*/  MOV R214, R170 ;  /* 0x000000aa00d67202 */ /* 0x000fe20000000f00 */
[--C-:B------:R-:W-:Y:S01]  /*ee00*/  IMAD.X R165, RZ, RZ, R21.reuse, P1 ;  /* 0x000000ffffa57224 */ /* 0x100fe200008e0615 */
[----:B------:R-:W-:Y:S01]  /*ee10*/  LOP3.LUT R12, R127, 0x380, RZ, 0xc0, !PT ;  /* 0x000003807f0c7812 */ /* 0x000fe200078ec0ff */
[----:B------:R-:W0:Y:S01]  /*ee20*/  LDC R171, c[0x0][0xbe8] ;  /* 0x0002fa00ffab7b82 */ /* 0x000e220000000800 */
[----:B------:R-:W-:Y:S01]  /*ee30*/  LOP3.LUT R118, R119, 0x380, RZ, 0xc0, !PT ;  /* 0x0000038077767812 */ /* 0x000fe200078ec0ff */
[----:B------:R-:W-:Y:S01]  /*ee40*/  IMAD.X R167, RZ, RZ, R21, P3 ;  /* 0x000000ffffa77224 */ /* 0x000fe200018e0615 */
[----:B------:R-:W-:Y:S01]  /*ee50*/  SHF.R.U64 R12, R12, 0x3, RZ ;  /* 0x000000030c0c7819 */ /* 0x000fe200000012ff */
[----:B------:R1:W-:Y:S01]  /*ee60*/  STSM.16.M88.4 [R214], R24 ;  /* 0x00000018d6007844 */ /* 0x0003e20000000200 */
[----:B------:R-:W-:-:S02]  /*ee70*/  LOP3.LUT R21, R102, 0x380, RZ, 0xc0, !PT ;  /* 0x0000038066157812 */ /* 0x000fc400078ec0ff */
[----:B------:R-:W-:Y:S02]  /*ee80*/  SHF.R.U64 R118, R118, 0x3, RZ ;  /* 0x0000000376767819 */ /* 0x000fe400000012ff */
[----:B------:R-:W-:Y:S02]  /*ee90*/  LOP3.LUT R14, R12, R127, RZ, 0x3c, !PT ;  /* 0x0000007f0c0e7212 */ /* 0x000fe400078e3cff */
[----:B------:R-:W-:Y:S02]  /*eea0*/  LOP3.LUT R20, R123, 0x380, RZ, 0xc0, !PT ;  /* 0x000003807b147812 */ /* 0x000fe400078ec0ff */
[----:B------:R-:W-:Y:S02]  /*eeb0*/  SHF.R.U64 R21, R21, 0x3, RZ ;  /* 0x0000000315157819 */ /* 0x000fe400000012ff */
[----:B------:R-:W-:Y:S01]  /*eec0*/  LOP3.LUT R118, R118, R119, RZ, 0x3c, !PT ;  /* 0x0000007776767212 */ /* 0x000fe200078e3cff */
[----:B------:R-:W-:Y:S01]  /*eed0*/  IMAD.X R119, RZ, RZ, R169, P2 ;  /* 0x000000ffff777224 */ /* 0x000fe200010e06a9 */
[----:B------:R-:W-:-:S02]  /*eee0*/  LOP3.LUT R12, R31, 0x380, RZ, 0xc0, !PT ;  /* 0x000003801f0c7812 */ /* 0x000fc400078ec0ff */
[----:B------:R-:W-:Y:S02]  /*eef0*/  IADD3 R147, P2, R168, 0xe000, RZ ;  /* 0x0000e000a8937810 */ /* 0x000fe40007f5e0ff */
[----:B------:R-:W-:Y:S02]  /*ef00*/  SHF.R.U64 R20, R20, 0x3, RZ ;  /* 0x0000000314147819 */ /* 0x000fe400000012ff */
[----:B------:R-:W-:Y:S02]  /*ef10*/  LOP3.LUT R152, R21, R102, RZ, 0x3c, !PT ;  /* 0x0000006615987212 */ /* 0x000fe400078e3cff */
[----:B------:R-:W-:Y:S02]  /*ef20*/  SHF.R.U64 R12, R12, 0x3, RZ ;  /* 0x000000030c0c7819 */ /* 0x000fe400000012ff */
[----:B------:R-:W-:Y:S02]  /*ef30*/  LOP3.LUT R21, R98, 0x380, RZ, 0xc0, !PT ;  /* 0x0000038062157812 */ /* 0x000fe400078ec0ff */
[----:B------:R-:W-:-:S02]  /*ef40*/  LOP3.LUT R146, R147, 0x380, RZ, 0xc0, !PT ;  /* 0x0000038093927812 */ /* 0x000fc400078ec0ff */
[----:B------:R-:W-:Y:S02]  /*ef50*/  LOP3.LUT R154, R20, R123, RZ, 0x3c, !PT ;  /* 0x0000007b149a7212 */ /* 0x000fe400078e3cff */
[----:B------:R-:W-:Y:S02]  /*ef60*/  LOP3.LUT R150, R12, R31, RZ, 0x3c, !PT ;  /* 0x0000001f0c967212 */ /* 0x000fe400078e3cff */
[----:B------:R-:W-:Y:S02]  /*ef70*/  LOP3.LUT R20, R115, 0x380, RZ, 0xc0, !PT ;  /* 0x0000038073147812 */ /* 0x000fe400078ec0ff */
[----:B------:R-:W-:Y:S02]  /*ef80*/  SHF.R.U64 R21, R21, 0x3, RZ ;  /* 0x0000000315157819 */ /* 0x000fe400000012ff */
[----:B------:R-:W-:Y:S02]  /*ef90*/  LOP3.LUT R12, R99, 0x380, RZ, 0xc0, !PT ;  /* 0x00000380630c7812 */ /* 0x000fe400078ec0ff */
[----:B------:R-:W-:-:S02]  /*efa0*/  LOP3.LUT R16, R111, 0x380, RZ, 0xc0, !PT ;  /* 0x000003806f107812 */ /* 0x000fc400078ec0ff */
[----:B------:R-:W-:Y:S02]  /*efb0*/  SHF.R.U64 R146, R146, 0x3, RZ ;  /* 0x0000000392927819 */ /* 0x000fe400000012ff */
[----:B------:R-:W-:Y:S02]  /*efc0*/  SHF.R.U64 R20, R20, 0x3, RZ ;  /* 0x0000000314147819 */ /* 0x000fe400000012ff */
[----:B------:R-:W-:Y:S02]  /*efd0*/  LOP3.LUT R158, R21, R98, RZ, 0x3c, !PT ;  /* 0x00000062159e7212 */ /* 0x000fe400078e3cff */
[----:B------:R-:W-:Y:S02]  /*efe0*/  SHF.R.U64 R12, R12, 0x3, RZ ;  /* 0x000000030c0c7819 */ /* 0x000fe400000012ff */
[----:B------:R-:W-:Y:S02]  /*eff0*/  SHF.R.U64 R16, R16, 0x3, RZ ;  /* 0x0000000310107819 */ /* 0x000fe400000012ff */
[----:B------:R-:W-:-:S02]  /*f000*/  IADD3 R21, P3, R168, 0x1000, RZ ;  /* 0x00001000a8157810 */ /* 0x000fc40007f7e0ff */
[----:B------:R-:W-:Y:S01]  /*f010*/  LOP3.LUT R146, R146, R147, RZ, 0x3c, !PT ;  /* 0x0000009392927212 */ /* 0x000fe200078e3cff */
[----:B------:R-:W-:Y:S01]  /*f020*/  IMAD.X R147, RZ, RZ, R169, P2 ;  /* 0x000000ffff937224 */ /* 0x000fe200010e06a9 */
[----:B0-----:R-:W-:Y:S02]  /*f030*/  ISETP.NE.AND P2, PT, R171, 0x1, PT ;  /* 0x00000001ab00780c */ /* 0x001fe40003f45270 */
[----:B------:R-:W-:Y:S02]  /*f040*/  LOP3.LUT R162, R20, R115, RZ, 0x3c, !PT ;  /* 0x0000007314a27212 */ /* 0x000fe400078e3cff */
[----:B------:R-:W-:Y:S02]  /*f050*/  LOP3.LUT R160, R12, R99, RZ, 0x3c, !PT ;  /* 0x000000630ca07212 */ /* 0x000fe400078e3cff */
[----:B------:R-:W-:Y:S02]  /*f060*/  LOP3.LUT R164, R16, R111, RZ, 0x3c, !PT ;  /* 0x0000006f10a47212 */ /* 0x000fe400078e3cff */
[----:B------:R-:W-:-:S02]  /*f070*/  LOP3.LUT R20, R21, 0x380, RZ, 0xc0, !PT ;  /* 0x0000038015147812 */ /* 0x000fc400078ec0ff */
[----:B------:R-:W-:Y:S02]  /*f080*/  LOP3.LUT R12, R107, 0x380, RZ, 0xc0, !PT ;  /* 0x000003806b0c7812 */ /* 0x000fe400078ec0ff */
[----:B------:R-:W-:Y:S01]  /*f090*/  LOP3.LUT R16, R103, 0x380, RZ, 0xc0, !PT ;  /* 0x0000038067107812 */ /* 0x000fe200078ec0ff */
[----:B-1----:R-:W0:Y:S01]  /*f0a0*/  @P2 LDC R24, c[0x0][0xbec] ;  /* 0x0002fb00ff182b82 */ /* 0x002e220000000800 */
[----:B------:R-:W-:Y:S02]  /*f0b0*/  SHF.R.U64 R20, R20, 0x3, RZ ;  /* 0x0000000314147819 */ /* 0x000fe400000012ff */
[----:B------:R-:W-:Y:S02]  /*f0c0*/  SHF.R.U64 R12, R12, 0x3, RZ ;  /* 0x000000030c0c7819 */ /* 0x000fe400000012ff */
[----:B------:R-:W-:Y:S02]  /*f0d0*/  SHF.R.U64 R16, R16, 0x3, RZ ;  /* 0x0000000310107819 */ /* 0x000fe400000012ff */
[----:B------:R-:W-:Y:S01]  /*f0e0*/  LOP3.LUT R20, R20, R21, RZ, 0x3c, !PT ;  /* 0x0000001514147212 */ /* 0x000fe200078e3cff */
[----:B------:R-:W-:Y:S01]  /*f0f0*/  IMAD.X R21, RZ, RZ, R169, P3 ;  /* 0x000000ffff157224 */ /* 0x000fe200018e06a9 */
[----:B------:R-:W-:Y:S01]  /*f100*/  LOP3.LUT R12, R12, R107, RZ, 0x3c, !PT ;  /* 0x0000006b0c0c7212 */ /* 0x000fe200078e3cff */
[----:B------:R-:W1:Y:S01]  /*f110*/  @P2 LDC R27, c[0x0][0xbf0] ;  /* 0x0002fc00ff1b2b82 */ /* 0x000e620000000800 */
[----:B------:R-:W-:-:S02]  /*f120*/  LOP3.LUT R166, R16, R103, RZ, 0x3c, !PT ;  /* 0x0000006710a67212 */ /* 0x000fc400078e3cff */
[C---:B------:R-:W-:Y:S02]  /*f130*/  IADD3 R99, P4, R168.reuse, 0x2000, RZ ;  /* 0x00002000a8637810 */ /* 0x040fe40007f9e0ff */
[C---:B------:R-:W-:Y:S02]  /*f140*/  IADD3 R103, P5, R168.reuse, 0x3000, RZ ;  /* 0x00003000a8677810 */ /* 0x040fe40007fbe0ff */
[C---:B------:R-:W-:Y:S02]  /*f150*/  IADD3 R107, P6, R168.reuse, 0x4000, RZ ;  /* 0x00004000a86b7810 */ /* 0x040fe40007fde0ff */
[C---:B------:R-:W-:Y:S02]  /*f160*/  IADD3 R111, P0, R168.reuse, 0x5000, RZ ;  /* 0x00005000a86f7810 */ /* 0x040fe40007f1e0ff */
[C---:B------:R-:W-:Y:S02]  /*f170*/  IADD3 R115, P1, R168.reuse, 0x6000, RZ ;  /* 0x00006000a8737810 */ /* 0x040fe40007f3e0ff */
[----:B------:R-:W-:Y:S01]  /*f180*/  IADD3 R123, P3, R168, 0x8000, RZ ;  /* 0x00008000a87b7810 */ /* 0x000fe20007f7e0ff */
[----:B0-----:R-:W-:Y:S01]  /*f190*/  @P2 IMAD.HI.U32 R24, R37, R24, RZ ;  /* 0x0000001825182227 */ /* 0x001fe200078e00ff */
[----:B------:R-:W-:-:S02]  /*f1a0*/  LOP3.LUT R98, R99, 0x380, RZ, 0xc0, !PT ;  /* 0x0000038063627812 */ /* 0x000fc400078ec0ff */
[----:B------:R-:W-:Y:S02]  /*f1b0*/  LOP3.LUT R102, R103, 0x380, RZ, 0xc0, !PT ;  /* 0x0000038067667812 */ /* 0x000fe400078ec0ff */
[----:B------:R-:W-:Y:S02]  /*f1c0*/  LOP3.LUT R106, R107, 0x380, RZ, 0xc0, !PT ;  /* 0x000003806b6a7812 */ /* 0x000fe400078ec0ff */
[----:B------:R-:W-:Y:S02]  /*f1d0*/  LOP3.LUT R110, R111, 0x380, RZ, 0xc0, !PT ;  /* 0x000003806f6e7812 */ /* 0x000fe400078ec0ff */
[----:B------:R-:W-:Y:S02]  /*f1e0*/  LOP3.LUT R114, R115, 0x380, RZ, 0xc0, !PT ;  /* 0x0000038073727812 */ /* 0x000fe400078ec0ff */
[----:B------:R-:W-:Y:S02]  /*f1f0*/  LOP3.LUT R122, R123, 0x380, RZ, 0xc0, !PT ;  /* 0x000003807b7a7812 */ /* 0x000fe400078ec0ff */
[----:B------:R-:W-:-:S02]  /*f200*/  LOP3.LUT R6, R139, 0x380, RZ, 0xc0, !PT ;  /* 0x000003808b067812 */ /* 0x000fc400078ec0ff */
[----:B------:R-:W-:Y:S02]  /*f210*/  LOP3.LUT R8, R135, 0x380, RZ, 0xc0, !PT ;  /* 0x0000038087087812 */ /* 0x000fe400078ec0ff */
[----:B------:R-:W-:Y:S02]  /*f220*/  LOP3.LUT R10, R131, 0x380, RZ, 0xc0, !PT ;  /* 0x00000380830a7812 */ /* 0x000fe400078ec0ff */
[----:B------:R-:W-:Y:S02]  /*f230*/  SHF.R.U64 R98, R98, 0x3, RZ ;  /* 0x0000000362627819 */ /* 0x000fe400000012ff */
[----:B------:R-:W-:Y:S02]  /*f240*/  SHF.R.U64 R102, R102, 0x3, RZ ;  /* 0x0000000366667819 */ /* 0x000fe400000012ff */
[----:B------:R-:W-:Y:S02]  /*f250*/  SHF.R.U64 R106, R106, 0x3, RZ ;  /* 0x000000036a6a7819 */ /* 0x000fe400000012ff */
[----:B------:R-:W-:-:S02]  /*f260*/  SHF.R.U64 R110, R110, 0x3, RZ ;  /* 0x000000036e6e7819 */ /* 0x000fc400000012ff */
[----:B------:R-:W-:Y:S02]  /*f270*/  SHF.R.U64 R114, R114, 0x3, RZ ;  /* 0x0000000372727819 */ /* 0x000fe400000012ff */
[----:B------:R-:W-:Y:S02]  /*f280*/  SHF.R.U64 R122, R122, 0x3, RZ ;  /* 0x000000037a7a7819 */ /* 0x000fe400000012ff */
        /* <DEDUP_REMOVED lines=15> */
[----:B------:R-:W-:-:S02]  /*f380*/  LOP3.LUT R6, R6, R139, RZ, 0x3c, !PT ;  /* 0x0000008b06067212 */ /* 0x000fc400078e3cff */
[----:B------:R-:W-:Y:S02]  /*f390*/  LOP3.LUT R8, R8, R135, RZ, 0x3c, !PT ;  /* 0x0000008708087212 */ /* 0x000fe400078e3cff */
[----:B------:R-:W-:Y:S02]  /*f3a0*/  LOP3.LUT R10, R10, R131, RZ, 0x3c, !PT ;  /* 0x000000830a0a7212 */ /* 0x000fe400078e3cff */
[C---:B------:R-:W-:Y:S02]  /*f3b0*/  IADD3 R127, P4, R168.reuse, 0x9000, RZ ;  /* 0x00009000a87f7810 */ /* 0x040fe40007f9e0ff */
[C---:B------:R-:W-:Y:S02]  /*f3c0*/  IADD3 R131, P5, R168.reuse, 0xa000, RZ ;  /* 0x0000a000a8837810 */ /* 0x040fe40007fbe0ff */
[C---:B------:R-:W-:Y:S02]  /*f3d0*/  IADD3 R135, P6, R168.reuse, 0xb000, RZ ;  /* 0x0000b000a8877810 */ /* 0x040fe40007fde0ff */
[----:B------:R-:W-:-:S02]  /*f3e0*/  IADD3 R139, P0, R168, 0xc000, RZ ;  /* 0x0000c000a88b7810 */ /* 0x000fc40007f1e0ff */
[C---:B------:R-:W-:Y:S02]  /*f3f0*/  IADD3 R143, P1, R168.reuse, 0xd000, RZ ;  /* 0x0000d000a88f7810 */ /* 0x040fe40007f3e0ff */
[----:B------:R-:W-:Y:S02]  /*f400*/  IADD3 R215, P3, R168, 0xf000, RZ ;  /* 0x0000f000a8d77810 */ /* 0x000fe40007f7e0ff */
[----:B------:R-:W-:Y:S02]  /*f410*/  LOP3.LUT R126, R127, 0x380, RZ, 0xc0, !PT ;  /* 0x000003807f7e7812 */ /* 0x000fe400078ec0ff */
[----:B------:R-:W-:Y:S01]  /*f420*/  LOP3.LUT R130, R131, 0x380, RZ, 0xc0, !PT ;  /* 0x0000038083827812 */ /* 0x000fe200078ec0ff */
[----:B------:R-:W-:Y:S01]  /*f430*/  IMAD.X R31, RZ, RZ, R169, P3 ;  /* 0x000000ffff1f7224 */ /* 0x000fe200018e06a9 */
[----:B------:R-:W-:Y:S02]  /*f440*/  LOP3.LUT R134, R135, 0x380, RZ, 0xc0, !PT ;  /* 0x0000038087867812 */ /* 0x000fe400078ec0ff */
[----:B------:R-:W-:-:S02]  /*f450*/  LOP3.LUT R138, R139, 0x380, RZ, 0xc0, !PT ;  /* 0x000003808b8a7812 */ /* 0x000fc400078ec0ff */
[----:B------:R-:W-:Y:S02]  /*f460*/  LOP3.LUT R142, R143, 0x380, RZ, 0xc0, !PT ;  /* 0x000003808f8e7812 */ /* 0x000fe400078ec0ff */
[----:B------:R-:W-:Y:S02]  /*f470*/  LOP3.LUT R29, R168, 0x380, RZ, 0xc0, !PT ;  /* 0x00000380a81d7812 */ /* 0x000fe400078ec0ff */
[----:B------:R-:W-:Y:S02]  /*f480*/  LOP3.LUT R16, R215, 0x380, RZ, 0xc0, !PT ;  /* 0x00000380d7107812 */ /* 0x000fe400078ec0ff */
[----:B------:R-:W-:Y:S02]  /*f490*/  SHF.R.U64 R126, R126, 0x3, RZ ;  /* 0x000000037e7e7819 */ /* 0x000fe400000012ff */
[----:B------:R-:W-:Y:S02]  /*f4a0*/  SHF.R.U64 R130, R130, 0x3, RZ ;  /* 0x0000000382827819 */ /* 0x000fe400000012ff */
[----:B------:R-:W-:-:S02]  /*f4b0*/  SHF.R.U64 R134, R134, 0x3, RZ ;  /* 0x0000000386867819 */ /* 0x000fc400000012ff */
[----:B------:R-:W-:Y:S02]  /*f4c0*/  SHF.R.U64 R138, R138, 0x3, RZ ;  /* 0x000000038a8a7819 */ /* 0x000fe400000012ff */
[----:B------:R-:W-:Y:S02]  /*f4d0*/  SHF.R.U64 R142, R142, 0x3, RZ ;  /* 0x000000038e8e7819 */ /* 0x000fe400000012ff */
[----:B------:R-:W-:Y:S02]  /*f4e0*/  SHF.R.U64 R29, R29, 0x3, RZ ;  /* 0x000000031d1d7819 */ /* 0x000fe400000012ff */
[----:B------:R-:W-:Y:S02]  /*f4f0*/  SHF.R.U64 R16, R16, 0x3, RZ ;  /* 0x0000000310107819 */ /* 0x000fe400000012ff */
[----:B------:R-:W-:Y:S02]  /*f500*/  MOV R150, R150 ;  /* 0x0000009600967202 */ /* 0x000fe40000000f00 */
        /* <DEDUP_REMOVED lines=11> */
[----:B------:R-:W-:Y:S01]  /*f5c0*/  IMAD.MOV.U32 R29, RZ, RZ, R169 ;  /* 0x000000ffff1d7224 */ /* 0x000fe200078e00a9 */
[----:B------:R-:W-:Y:S01]  /*f5d0*/  LOP3.LUT R30, R16, R215, RZ, 0x3c, !PT ;  /* 0x000000d7101e7212 */ /* 0x000fe200078e3cff */
[----:B------:R0:W-:Y:S01]  /*f5e0*/  STSM.16.M88.4 [R150], R32 ;  /* 0x0000002096007844 */ /* 0x0001e20000000200 */
[----:B------:R-:W-:-:S02]  /*f5f0*/  MOV R168, R4 ;  /* 0x0000000400a87202 */ /* 0x000fc40000000f00 */
[----:B------:R-:W-:Y:S02]  /*f600*/  MOV R16, R6 ;  /* 0x0000000600107202 */ /* 0x000fe40000000f00 */
[----:B------:R-:W-:Y:S02]  /*f610*/  MOV R40, R8 ;  /* 0x0000000800287202 */ /* 0x000fe40000000f00 */
[----:B------:R-:W-:Y:S02]  /*f620*/  MOV R169, R10 ;  /* 0x0000000a00a97202 */ /* 0x000fe40000000f00 */
[----:B------:R-:W-:Y:S02]  /*f630*/  MOV R160, R160 ;  /* 0x000000a000a07202 */ /* 0x000fe40000000f00 */
[----:B------:R-:W-:Y:S02]  /*f640*/  F2FP.F16.F32.PACK_AB R4, R41, R178 ;  /* 0x000000b22904723e */ /* 0x000fe400000000ff */
[----:B------:R-:W-:-:S02]  /*f650*/  F2FP.F16.F32.PACK_AB R5, R43, R42 ;  /* 0x0000002a2b05723e */ /* 0x000fc400000000ff */
[----:B------:R-:W-:Y:S01]  /*f660*/  F2FP.F16.F32.PACK_AB R6, R45, R179 ;  /* 0x000000b32d06723e */ /* 0x000fe200000000ff */
[----:B0-----:R-:W-:Y:S01]  /*f670*/  IMAD.MOV.U32 R32, RZ, RZ, R37 ;  /* 0x000000ffff207224 */ /* 0x001fe200078e0025 */
[----:B------:R-:W-:Y:S02]  /*f680*/  F2FP.F16.F32.PACK_AB R7, R47, R46 ;  /* 0x0000002e2f07723e */ /* 0x000fe400000000ff */
[----:B------:R-:W-:Y:S02]  /*f690*/  MOV R170, R14 ;  /* 0x0000000e00aa7202 */ /* 0x000fe40000000f00 */
[----:B------:R-:W-:Y:S01]  /*f6a0*/  MOV R166, R166 ;  /* 0x000000a600a67202 */ /* 0x000fe20000000f00 */
[----:B------:R0:W-:Y:S01]  /*f6b0*/  STSM.16.M88.4 [R160], R4 ;  /* 0x00000004a0007844 */ /* 0x0001e20000000200 */
[----:B------:R-:W-:Y:S02]  /*f6c0*/  F2FP.F16.F32.PACK_AB R8, R49, R180 ;  /* 0x000000b43108723e */ /* 0x000fe400000000ff */
[----:B------:R-:W-:-:S02]  /*f6d0*/  F2FP.F16.F32.PACK_AB R9, R51, R50 ;  /* 0x000000323309723e */ /* 0x000fc400000000ff */
[----:B------:R-:W-:Y:S02]  /*f6e0*/  F2FP.F16.F32.PACK_AB R10, R53, R181 ;  /* 0x000000b5350a723e */ /* 0x000fe400000000ff */
[----:B------:R-:W-:Y:S02]  /*f6f0*/  F2FP.F16.F32.PACK_AB R11, R55, R54 ;  /* 0x00000036370b723e */ /* 0x000fe400000000ff */
[----:B------:R-:W-:Y:S02]  /*f700*/  MOV R25, R12 ;  /* 0x0000000c00197202 */ /* 0x000fe40000000f00 */
[----:B------:R-:W-:Y:S01]  /*f710*/  F2FP.F16.F32.PACK_AB R12, R57, R182 ;  /* 0x000000b6390c723e */ /* 0x000fe200000000ff */
[----:B------:R2:W-:Y:S01]  /*f720*/  STSM.16.M88.4 [R166], R8 ;  /* 0x00000008a6007844 */ /* 0x0005e20000000200 */
[----:B------:R-:W-:Y:S02]  /*f730*/  F2FP.F16.F32.PACK_AB R13, R59, R58 ;  /* 0x0000003a3b0d723e */ /* 0x000fe400000000ff */
[----:B------:R-:W-:-:S02]  /*f740*/  F2FP.F16.F32.PACK_AB R14, R61, R183 ;  /* 0x000000b73d0e723e */ /* 0x000fc400000000ff */
[----:B------:R-:W-:Y:S02]  /*f750*/  F2FP.F16.F32.PACK_AB R15, R63, R62 ;  /* 0x0000003e3f0f723e */ /* 0x000fe400000000ff */
[----:B-1----:R-:W-:Y:S02]  /*f760*/  @P2 SHF.R.U32.HI R32, RZ, R27, R24 ;  /* 0x0000001bff202219 */ /* 0x002fe40000011618 */
[----:B------:R-:W-:Y:S01]  /*f770*/  MOV R164, R164 ;  /* 0x000000a400a47202 */ /* 0x000fe20000000f00 */
[----:B------:R1:W-:Y:S01]  /*f780*/  STSM.16.M88.4 [R25], R12 ;  /* 0x0000000c19007844 */ /* 0x0003e20000000200 */
[----:B0-----:R-:W-:Y:S01]  /*f790*/  F2FP.F16.F32.PACK_AB R4, R65, R184 ;  /* 0x000000b84104723e */ /* 0x001fe200000000ff */
[----:B------:R-:W-:Y:S01]  /*f7a0*/  IMAD.MOV R24, RZ, RZ, -R32 ;  /* 0x000000ffff187224 */ /* 0x000fe200078e0a20 */
[----:B------:R-:W-:Y:S02]  /*f7b0*/  F2FP.F16.F32.PACK_AB R5, R67, R66 ;  /* 0x000000424305723e */ /* 0x000fe400000000ff */
[----:B------:R-:W-:Y:S01]  /*f7c0*/  F2FP.F16.F32.PACK_AB R6, R69, R185 ;  /* 0x000000b94506723e */ /* 0x000fe200000000ff */
[----:B------:R-:W-:Y:S01]  /*f7d0*/  IMAD R33, R171, R24, R37 ;  /* 0x00000018ab217224 */ /* 0x000fe200078e0225 */
[----:B------:R-:W-:-:S02]  /*f7e0*/  F2FP.F16.F32.PACK_AB R7, R71, R70 ;  /* 0x000000464707723e */ /* 0x000fc400000000ff */
[----:B------:R-:W-:Y:S02]  /*f7f0*/  MOV R162, R162 ;  /* 0x000000a200a27202 */ /* 0x000fe40000000f00 */
[----:B--2---:R-:W-:Y:S01]  /*f800*/  F2FP.F16.F32.PACK_AB R8, R73, R186 ;  /* 0x000000ba4908723e */ /* 0x004fe200000000ff */
[----:B------:R-:W-:Y:S01]  /*f810*/  STSM.16.M88.4 [R164], R4 ;  /* 0x00000004a4007844 */ /* 0x000fe20000000200 */
[----:B------:R-:W-:Y:S02]  /*f820*/  F2FP.F16.F32.PACK_AB R9, R75, R74 ;  /* 0x0000004a4b09723e */ /* 0x000fe400000000ff */
[----:B------:R-:W-:Y:S02]  /*f830*/  F2FP.F16.F32.PACK_AB R10, R77, R187 ;  /* 0x000000bb4d0a723e */ /* 0x000fe400000000ff */
[----:B------:R-:W-:Y:S02]  /*f840*/  F2FP.F16.F32.PACK_AB R11, R79, R78 ;  /* 0x0000004e4f0b723e */ /* 0x000fe400000000ff */
[----:B------:R-:W-:-:S02]  /*f850*/  MOV R158, R158 ;  /* 0x0000009e009e7202 */ /* 0x000fc40000000f00 */
[----:B-1----:R-:W-:Y:S01]  /*f860*/  F2FP.F16.F32.PACK_AB R12, R81, R188 ;  /* 0x000000bc510c723e */ /* 0x002fe200000000ff */
[----:B------:R0:W-:Y:S01]  /*f870*/  STSM.16.M88.4 [R162], R8 ;  /* 0x00000008a2007844 */ /* 0x0001e20000000200 */
[----:B------:R-:W-:Y:S02]  /*f880*/  F2FP.F16.F32.PACK_AB R13, R83, R82 ;  /* 0x00000052530d723e */ /* 0x000fe400000000ff */
[----:B------:R-:W-:Y:S02]  /*f890*/  F2FP.F16.F32.PACK_AB R14, R85, R189 ;  /* 0x000000bd550e723e */ /* 0x000fe400000000ff */
[----:B------:R-:W-:Y:S02]  /*f8a0*/  F2FP.F16.F32.PACK_AB R15, R87, R86 ;  /* 0x00000056570f723e */ /* 0x000fe400000000ff */
[----:B------:R-:W-:Y:S02]  /*f8b0*/  MOV R156, R156 ;  /* 0x0000009c009c7202 */ /* 0x000fe40000000f00 */
[----:B------:R-:W-:Y:S01]  /*f8c0*/  F2FP.F16.F32.PACK_AB R24, R89, R190 ;  /* 0x000000be5918723e */ /* 0x000fe200000000ff */
[----:B------:R1:W-:Y:S01]  /*f8d0*/  STSM.16.M88.4 [R158], R12 ;  /* 0x0000000c9e007844 */ /* 0x0003e20000000200 */
[----:B------:R-:W-:-:S02]  /*f8e0*/  F2FP.F16.F32.PACK_AB R25, R91, R90 ;  /* 0x0000005a5b19723e */ /* 0x000fc400000000ff */
[----:B------:R-:W-:Y:S02]  /*f8f0*/  F2FP.F16.F32.PACK_AB R26, R93, R191 ;  /* 0x000000bf5d1a723e */ /* 0x000fe400000000ff */
[----:B------:R-:W-:Y:S01]  /*f900*/  F2FP.F16.F32.PACK_AB R27, R95, R94 ;  /* 0x0000005e5f1b723e */ /* 0x000fe200000000ff */
[----:B0-----:R-:W-:Y:S01]  /*f910*/  IMAD.U32 R10, RZ, RZ, UR5 ;  /* 0x00000005ff0a7e24 */ /* 0x001fe2000f8e00ff */
[----:B------:R-:W-:Y:S01]  /*f920*/  SHF.R.S32.HI R9, RZ, 0x1f, R32 ;  /* 0x0000001fff097819 */ /* 0x000fe20000011420 */
[----:B------:R-:W-:Y:S01]  /*f930*/  ULDC UR5, c[0x0][0xa88] ;  /* 0x0002a20000057ab9 */ /* 0x000fe20000000800 */
[----:B------:R-:W-:Y:S01]  /*f940*/  SHF.R.S32.HI R8, RZ, 0x1f, R33 ;  /* 0x0000001fff087819 */ /* 0x000fe20000011421 */
[----:B------:R0:W-:Y:S01]  /*f950*/  STSM.16.M88.4 [R156], R24 ;  /* 0x000000189c007844 */ /* 0x0001e20000000200 */
[----:B------:R-:W-:Y:S01]  /*f960*/  MOV R154, R154 ;  /* 0x0000009a009a7202 */ /* 0x000fe20000000f00 */
[----:B------:R-:W-:Y:S01]  /*f970*/  IMAD R41, R171, UR5, RZ ;  /* 0x00000005ab297c24 */ /* 0x000fe2000f8e02ff */
[----:B------:R-:W-:-:S02]  /*f980*/  F2FP.F16.F32.PACK_AB R4, R97, R192 ;  /* 0x000000c06104723e */ /* 0x000fc400000000ff */
[----:B------:R-:W-:Y:S01]  /*f990*/  F2FP.F16.F32.PACK_AB R5, R44, R36 ;  /* 0x000000242c05723e */ /* 0x000fe200000000ff */
[----:B-1----:R-:W-:Y:S01]  /*f9a0*/  VIADD R14, R207, UR43 ;  /* 0x0000002bcf0e7c36 */ /* 0x002fe20008000000 */
[----:B------:R-:W-:Y:S02]  /*f9b0*/  IADD3 R12, P0, R32, UR6, RZ ;  /* 0x00000006200c7c10 */ /* 0x000fe4000ff1e0ff */
[----:B------:R-:W-:Y:S02]  /*f9c0*/  F2FP.F16.F32.PACK_AB R6, R101, R193 ;  /* 0x000000c16506723e */ /* 0x000fe400000000ff */
[----:B------:R-:W-:Y:S01]  /*f9d0*/  IADD3.X R13, R9, UR7, R10, P0, !PT ;  /* 0x00000007090d7c10 */ /* 0x000fe200087fe40a */
[----:B------:R-:W-:Y:S01]  /*f9e0*/  ULDC.64 UR6, c[0x0][0xb88] ;  /* 0x0002e20000067ab9 */ /* 0x000fe20000000a00 */
[----:B------:R-:W-:Y:S01]  /*f9f0*/  F2FP.F16.F32.PACK_AB R7, R52, R48 ;  /* 0x000000303407723e */ /* 0x000fe200000000ff */
[----:B------:R-:W-:Y:S01]  /*fa00*/  IMAD R8, R8, UR6, RZ ;  /* 0x0000000608087c24 */ /* 0x000fe2000f8e02ff */
[----:B------:R-:W-:Y:S01]  /*fa10*/  LOP3.LUT P0, RZ, R205, 0x3, RZ, 0xc0, !PT ;  /* 0x00000003cdff7812 */ /* 0x000fe2000780c0ff */
[C---:B------:R-:W-:Y:S01]  /*fa20*/  IMAD.WIDE.U32 R12, R33.reuse, UR6, R12 ;  /* 0x00000006210c7c25 */ /* 0x040fe2000f8e000c */
[----:B------:R-:W-:Y:S01]  /*fa30*/  MOV R152, R152 ;  /* 0x0000009800987202 */ /* 0x000fe20000000f00 */
[----:B------:R1:W-:Y:S01]  /*fa40*/  STSM.16.M88.4 [R154], R4 ;  /* 0x000000049a007844 */ /* 0x0003e20000000200 */
[----:B------:R-:W-:Y:S01]  /*fa50*/  F2FP.F16.F32.PACK_AB R9, R60, R56 ;  /* 0x000000383c09723e */ /* 0x000fe200000000ff */
[----:B------:R-:W-:Y:S01]  /*fa60*/  IMAD R33, R33, UR7, R8 ;  /* 0x0000000721217c24 */ /* 0x000fe2000f8e0208 */
[----:B------:R-:W-:Y:S01]  /*fa70*/  ULDC.64 UR6, c[0x0][0xb50] ;  /* 0x0002d40000067ab9 */ /* 0x000fe20000000a00 */
[----:B------:R-:W-:-:S02]  /*fa80*/  F2FP.F16.F32.PACK_AB R8, R105, R194 ;  /* 0x000000c26908723e */ /* 0x000fc400000000ff */
[----:B0-----:R-:W-:Y:S02]  /*fa90*/  LEA R26, P3, R12, UR6, 0x2 ;  /* 0x000000060c1a7c11 */ /* 0x001fe4000f8610ff */
[----:B------:R-:W-:Y:S02]  /*faa0*/  F2FP.F16.F32.PACK_AB R10, R109, R195 ;  /* 0x000000c36d0a723e */ /* 0x000fe400000000ff */
[----:B------:R-:W-:Y:S01]  /*fab0*/  F2FP.F16.F32.PACK_AB R11, R68, R64 ;  /* 0x00000040440b723e */ /* 0x000fe200000000ff */
[----:B------:R-:W-:Y:S01]  /*fac0*/  SHFL.IDX PT, R42, R26, RZ, 0x1c1f ;  /* 0x001c1fff1a2a7589 */ /* 0x000fe200000e0000 */
[----:B------:R-:W-:Y:S02]  /*fad0*/  ISETP.GE.OR P1, PT, R14, R41, P0 ;  /* 0x000000290e00720c */ /* 0x000fe40000726670 */
[----:B------:R-:W-:Y:S01]  /*fae0*/  F2FP.F16.F32.PACK_AB R15, R116, R112 ;  /* 0x00000070740f723e */ /* 0x000fe200000000ff */
[----:B------:R0:W-:Y:S01]  /*faf0*/  STSM.16.M88.4 [R152], R8 ;  /* 0x0000000898007844 */ /* 0x0001e20000000200 */
[----:B-1----:R-:W-:Y:S01]  /*fb00*/  IMAD.IADD R5, R13, 0x1, R33 ;  /* 0x000000010d057824 */ /* 0x002fe200078e0221 */
[----:B------:R-:W-:Y:S01]  /*fb10*/  F2FP.F16.F32.PACK_AB R6, R117, R197 ;  /* 0x000000c57506723e */ /* 0x000fe200000000ff */
[----:B------:R-:W-:Y:S01]  /*fb20*/  VIADD R4, R14, 0x8 ;  /* 0x000000080e047836 */ /* 0x000fe20000000000 */
[----:B------:R-:W-:Y:S01]  /*fb30*/  F2FP.F16.F32.PACK_AB R7, R84, R80 ;  /* 0x000000505407723e */ /* 0x000fe200000000ff */
[----:B------:R1:W-:Y:S01]  /*fb40*/  SHFL.IDX PT, R48, R26, 0x1, 0x1c1f ;  /* 0x003c1f001a307f89 */ /* 0x0003e200000e0000 */
[----:B------:R-:W-:-:S02]  /*fb50*/  LEA.HI.X R27, R12, UR7, R5, 0x2, P3 ;  /* 0x000000070c1b7c11 */ /* 0x000fc400098f1405 */
[----:B------:R-:W-:Y:S02]  /*fb60*/  ISETP.GE.OR P0, PT, R4, R41, P0 ;  /* 0x000000290400720c */ /* 0x000fe40000706670 */
[----:B------:R-:W-:Y:S01]  /*fb70*/  F2FP.F16.F32.PACK_AB R4, R113, R196 ;  /* 0x000000c47104723e */ /* 0x000fe200000000ff */
[----:B------:R-:W2:Y:S01]  /*fb80*/  SHFL.IDX PT, R43, R27, RZ, 0x1c1f ;  /* 0x001c1fff1b2b7589 */ /* 0x000ea200000e0000 */
[----:B------:R-:W-:Y:S02]  /*fb90*/  F2FP.F16.F32.PACK_AB R5, R76, R72 ;  /* 0x000000484c05723e */ /* 0x000fe400000000ff */
[----:B------:R-:W-:Y:S01]  /*fba0*/  F2FP.F16.F32.PACK_AB R12, R129, R199 ;  /* 0x000000c7810c723e */ /* 0x000fe200000000ff */
[----:B------:R3:W4:Y:S01]  /*fbb0*/  SHFL.IDX PT, R49, R27, 0x1, 0x1c1f ;  /* 0x003c1f001b317f89 */ /* 0x00072200000e0000 */
[----:B0-----:R-:W-:Y:S02]  /*fbc0*/  F2FP.F16.F32.PACK_AB R8, R121, R198 ;  /* 0x000000c67908723e */ /* 0x001fe400000000ff */
[----:B------:R-:W-:Y:S01]  /*fbd0*/  F2FP.F16.F32.PACK_AB R9, R92, R88 ;  /* 0x000000585c09723e */ /* 0x000fe200000000ff */
[----:B------:R0:W-:Y:S01]  /*fbe0*/  STSM.16.M88.4 [R170], R4 ;  /* 0x00000004aa007844 */ /* 0x0001e20000000200 */
[----:B------:R-:W-:-:S02]  /*fbf0*/  F2FP.F16.F32.PACK_AB R10, R125, R124 ;  /* 0x0000007c7d0a723e */ /* 0x000fc400000000ff */
[----:B------:R-:W-:Y:S02]  /*fc00*/  F2FP.F16.F32.PACK_AB R11, R100, R96 ;  /* 0x00000060640b723e */ /* 0x000fe400000000ff */
[----:B------:R-:W-:Y:S02]  /*fc10*/  F2FP.F16.F32.PACK_AB R13, R108, R104 ;  /* 0x000000686c0d723e */ /* 0x000fe400000000ff */
[----:B------:R-:W-:Y:S01]  /*fc20*/  F2FP.F16.F32.PACK_AB R14, R133, R132 ;  /* 0x00000084850e723e */ /* 0x000fe200000000ff */
[----:B------:R-:W-:Y:S01]  /*fc30*/  STSM.16.M88.4 [R169], R8 ;  /* 0x00000008a9007844 */ /* 0x000fe20000000200 */
[----:B------:R-:W-:Y:S02]  /*fc40*/  F2FP.F16.F32.PACK_AB R24, R137, R136 ;  /* 0x000000888918723e */ /* 0x000fe400000000ff */
[----:B------:R-:W-:Y:S01]  /*fc50*/  F2FP.F16.F32.PACK_AB R25, R128, R120 ;  /* 0x000000788019723e */ /* 0x000fe200000000ff */
[----:B------:R-:W-:Y:S01]  /*fc60*/  STSM.16.M88.4 [R40], R12 ;  /* 0x0000000c28007844 */ /* 0x000fe20000000200 */
[----:B-1----:R-:W-:-:S02]  /*fc70*/  F2FP.F16.F32.PACK_AB R26, R141, R140 ;  /* 0x0000008c8d1a723e */ /* 0x002fc400000000ff */
[----:B---3--:R-:W-:Y:S01]  /*fc80*/  F2FP.F16.F32.PACK_AB R27, R173, R172 ;  /* 0x000000acad1b723e */ /* 0x008fe200000000ff */
[----:B0-----:R-:W0:Y:S01]  /*fc90*/  @P2 LDC R7, c[0x0][0xbf0] ;  /* 0x0002fc00ff072b82 */ /* 0x001e220000000800 */
[----:B------:R-:W-:Y:S02]  /*fca0*/  F2FP.F16.F32.PACK_AB R44, R145, R144 ;  /* 0x00000090912c723e */ /* 0x000fe400000000ff */
[----:B------:R-:W-:Y:S01]  /*fcb0*/  F2FP.F16.F32.PACK_AB R45, R175, R174 ;  /* 0x000000aeaf2d723e */ /* 0x000fe200000000ff */
[----:B------:R-:W-:Y:S01]  /*fcc0*/  STSM.16.M88.4 [R16], R24 ;  /* 0x0000001810007844 */ /* 0x000fe20000000200 */
[----:B------:R-:W-:Y:S02]  /*fcd0*/  F2FP.F16.F32.PACK_AB R46, R149, R148 ;  /* 0x00000094952e723e */ /* 0x000fe400000000ff */
[----:B------:R-:W-:-:S05]  /*fce0*/  F2FP.F16.F32.PACK_AB R47, R0, R176 ;  /* 0x000000b0002f723e */ /* 0x000fca00000000ff */
[----:B------:R-:W-:Y:S01]  /*fcf0*/  STSM.16.M88.4 [R168], R44 ;  /* 0x0000002ca8007844 */ /* 0x000fe20000000200 */
[----:B------:R-:W-:Y:S01]  /*fd00*/  BAR.SYNC.DEFER_BLOCKING 0x1, 0x100 ;  /* 0x0044000000007b1d */ /* 0x000fe20000010000 */
[----:B------:R-:W-:Y:S01]  /*fd10*/  IMAD R0, R202, 0x20, R203 ;  /* 0x00000020ca007824 */ /* 0x000fe200078e02cb */
[----:B------:R-:W-:-:S04]  /*fd20*/  UIMAD UR5, UR10, UR8, URZ ;  /* 0x000000080a0572a4 */ /* 0x000fc8000f8e023f */
[----:B--2---:R1:W-:Y:S01]  /*fd30*/  @!P1 ST.E desc[UR46][R42.64], R3 ;  /* 0x000000032a009985 */ /* 0x0043e2000c10192e */
[----:B------:R-:W-:Y:S01]  /*fd40*/  VIADD R6, R0, UR43 ;  /* 0x0000002b00067c36 */ /* 0x000fe20008000000 */
[----:B------:R-:W-:Y:S02]  /*fd50*/  UIMAD.WIDE.U32 UR6, UR40, UR8, URZ ;  /* 0x00000008280672a5 */ /* 0x000fe4000f8e003f */
[----:B------:R-:W-:Y:S01]  /*fd60*/  UIMAD UR5, UR40, UR9, UR5 ;  /* 0x00000009280572a4 */ /* 0x000fe2000f8e0205 */
[----:B------:R-:W-:Y:S01]  /*fd70*/  ULDC.64 UR10, c[0x0][0xaf0] ;  /* 0x0002bc00000a7ab9 */ /* 0x000fe20000000a00 */
[----:B----4-:R2:W-:Y:S01]  /*fd80*/  @!P0 ST.E desc[UR46][R48.64], R2 ;  /* 0x0000000230008985 */ /* 0x0105e2000c10192e */
[----:B-1----:R-:W1:Y:S01]  /*fd90*/  @P2 LDC R3, c[0x0][0xbec] ;  /* 0x0002fb00ff032b82 */ /* 0x002e620000000800 */
[----:B------:R-:W-:Y:S01]  /*fda0*/  UIMAD UR8, UR12, UR10, URZ ;  /* 0x0000000a0c0872a4 */ /* 0x000fe2000f8e023f */
[----:B------:R-:W-:Y:S01]  /*fdb0*/  IMAD.MOV.U32 R5, RZ, RZ, R6 ;  /* 0x000000ffff057224 */ /* 0x000fe200078e0006 */
[----:B------:R-:W-:Y:S01]  /*fdc0*/  UIADD3 UR7, UR7, UR5, URZ ;  /* 0x0000000507077290 */ /* 0x000fe2000fffe03f */
[----:B------:R3:W5:Y:S01]  /*fdd0*/  LD.E.128 R32, desc[UR46][R28.64] ;  /* 0x0000002e1c207980 */ /* 0x000762000c101d00 */
[----:B------:R-:W-:-:S02]  /*fde0*/  UIMAD UR5, UR42, UR11, UR8 ;  /* 0x0000000b2a0572a4 */ /* 0x000fc4000f8e0208 */
[----:B------:R-:W-:Y:S01]  /*fdf0*/  UIMAD.WIDE.U32 UR6, UR42, UR10, UR6 ;  /* 0x0000000a2a0672a5 */ /* 0x000fe2000f8e0006 */
[----:B------:R3:W5:Y:S01]  /*fe00*/  LD.E.128 R36, desc[UR46][R20.64] ;  /* 0x0000002e14247980 */ /* 0x000762000c101d00 */
[----:B------:R-:W-:Y:S02]  /*fe10*/  ULDC.64 UR8, c[0x0][0xae0] ;  /* 0x0002b80000087ab9 */ /* 0x000fe40000000a00 */
[----:B------:R-:W-:Y:S01]  /*fe20*/  UIADD3 UR5, UR7, UR5, URZ ;  /* 0x0000000507057290 */ /* 0x000fe2000fffe03f */
        /* <DEDUP_REMOVED lines=9> */
[----:B------:R-:W5:Y:S01]  /*fec0*/  LD.E.128 R116, desc[UR46][R118.64] ;  /* 0x0000002e76747980 */ /* 0x000f62000c101d00 */
[----:B------:R-:W-:Y:S02]  /*fed0*/  IMAD.U32 R3, RZ, RZ, UR7 ;  /* 0x00000007ff037e24 */ /* 0x000fe4000f8e00ff */
[----:B------:R-:W-:Y:S01]  /*fee0*/  IMAD R0, R0, UR8, RZ ;  /* 0x0000000800007c24 */ /* 0x000fe2000f8e02ff */
[----:B------:R-:W5:Y:S01]  /*fef0*/  LD.E.128 R120, desc[UR46][R122.64] ;  /* 0x0000002e7a787980 */ /* 0x000f62000c101d00 */
[----:B------:R-:W-:-:S02]  /*ff00*/  IMAD R171, R171, R4, R6 ;  /* 0x00000004abab7224 */ /* 0x000fc400078e0206 */
[----:B--2---:R-:W-:Y:S01]  /*ff10*/  IMAD.U32 R2, RZ, RZ, UR6 ;  /* 0x00000006ff027e24 */ /* 0x004fe2000f8e00ff */
[----:B------:R-:W5:Y:S01]  /*ff20*/  LD.E.128 R124, desc[UR46][R126.64] ;  /* 0x0000002e7e7c7980 */ /* 0x000f62000c101d00 */
[----:B------:R-:W-:Y:S01]  /*ff30*/  IMAD.U32 R3, RZ, RZ, UR5 ;  /* 0x00000005ff037e24 */ /* 0x000fe2000f8e00ff */
[----:B------:R-:W-:Y:S01]  /*ff40*/  ULDC.64 UR6, c[0x0][0xad8] ;  /* 0x0002b60000067ab9 */ /* 0x000fe20000000a00 */
[----:B------:R-:W-:Y:S01]  /*ff50*/  IMAD R7, R5, UR9, R0 ;  /* 0x0000000905077c24 */ /* 0x000fe2000f8e0200 */
[----:B------:R-:W5:Y:S01]  /*ff60*/  LD.E.128 R128, desc[UR46][R130.64] ;  /* 0x0000002e82807980 */ /* 0x000f62000c101d00 */
[----:B------:R-:W-:-:S03]  /*ff70*/  SHF.R.S32.HI R0, RZ, 0x1f, R171 ;  /* 0x0000001fff007819 */ /* 0x000fc600000114ab */
[----:B------:R-:W5:Y:S01]  /*ff80*/  LD.E.128 R132, desc[UR46][R134.64] ;  /* 0x0000002e86847980 */ /* 0x000f62000c101d00 */
[----:B------:R-:W-:-:S03]  /*ff90*/  IMAD.WIDE.U32 R2, R5, UR8, R2 ;  /* 0x0000000805027c25 */ /* 0x000fc6000f8e0002 */
[----:B------:R-:W5:Y:S04]  /*ffa0*/  LD.E.128 R136, desc[UR46][R138.64] ;  /* 0x0000002e8a887980 */ /* 0x000f68000c101d00 */
[----:B------:R-:W5:Y:S04]  /*ffb0*/  LD.E.128 R140, desc[UR46][R142.64] ;  /* 0x0000002e8e8c7980 */ /* 0x000f68000c101d00 */
[----:B------:R-:W5:Y:S04]  /*ffc0*/  LD.E.128 R144, desc[UR46][R146.64] ;  /* 0x0000002e92907980 */ /* 0x000f68000c101d00 */
[----:B------:R-:W5:Y:S01]  /*ffd0*/  LD.E.128 R28, desc[UR46][R30.64] ;  /* 0x0000002e1e1c7980 */ /* 0x000f62000c101d00 */
[----:B------:R-:W-:Y:S01]  /*ffe0*/  IMAD.IADD R3, R3, 0x1, R7 ;  /* 0x0000000103037824 */ /* 0x000fe200078e0207 */
[----:B------:R-:W-:Y:S01]  /*fff0*/  BSSY B1, `(.L_x_1829) ;  /* 0x000002b000017945 */ /* 0x000fe20003800000 */
[----:B------:R-:W-:Y:S01]  /*10000*/  IMAD R4, R0, UR6, RZ ;  /* 0x0000000600047c24 */ /* 0x000fe2000f8e02ff */
[----:B------:R-:W-:Y:S01]  /*10010*/  @!PT LDS RZ, [RZ] ;  /* 0x00000000fffff984 */ /* 0x000fe20000000800 */
[----:B------:R-:W-:Y:S01]  /*10020*/  @!PT LDS RZ, [RZ] ;  /* 0x00000000fffff984 */ /* 0x000fe20000000800 */
[----:B------:R-:W-:Y:S01]  /*10030*/  @!PT LDS RZ, [RZ] ;  /* 0x00000000fffff984 */ /* 0x000fe20000000800 */
[----:B------:R-:W-:Y:S01]  /*10040*/  @!PT LDS RZ, [RZ] ;  /* 0x00000000fffff984 */ /* 0x000fe20000000800 */
[----:B------:R0:W-:Y:S06]  /*10050*/  MEMBAR.ALL.CTA ;  /* 0x0000000000007992 */ /* 0x0001ec0000008000 */
[----:B0-----:R-:W0:Y:S01]  /*10060*/  FENCE.VIEW.ASYNC.S ;  /* 0x00000000000073c6 */ /* 0x001e220000000000 */
[----:B------:R-:W-:-:S02]  /*10070*/  VIADD R12, R203, UR43 ;  /* 0x0000002bcb0c7c36 */ /* 0x000fc40008000000 */
[C---:B------:R-:W-:Y:S02]  /*10080*/  IMAD R5, R171.reuse, UR7, R4 ;  /* 0x00000007ab057c24 */ /* 0x040fe4000f8e0204 */
[----:B------:R-:W-:Y:S01]  /*10090*/  IMAD.WIDE.U32 R2, R171, UR6, R2 ;  /* 0x00000006ab027c25 */ /* 0x000fe2000f8e0002 */
[CC--:B------:R-:W-:Y:S01]  /*100a0*/  ISETP.GE.AND P2, PT, R12.reuse, R41.reuse, PT ;  /* 0x000000290c00720c */ /* 0x0c0fe20003f46270 */
[----:B------:R-:W-:Y:S02]  /*100b0*/  ULDC.64 UR6, c[0x0][0xa80] ;  /* 0x0002a00000067ab9 */ /* 0x000fe40000000a00 */
[----:B------:R-:W-:Y:S01]  /*100c0*/  VIADD R0, R12, 0x20 ;  /* 0x000000200c007836 */ /* 0x000fe20000000000 */
[----:B------:R-:W-:Y:S01]  /*100d0*/  LEA R10, P3, R2, UR6, 0x1 ;  /* 0x00000006020a7c11 */ /* 0x000fe2000f8608ff */
[----:B------:R-:W-:Y:S02]  /*100e0*/  IMAD.IADD R3, R3, 0x1, R5 ;  /* 0x0000000103037824 */ /* 0x000fe400078e0205 */
[----:B------:R-:W-:Y:S01]  /*100f0*/  VIADD R204, R204, 0x22820 ;  /* 0x00022820cccc7836 */ /* 0x000fe20000000000 */
[----:B------:R-:W-:Y:S01]  /*10100*/  ISETP.GE.AND P1, PT, R0, R41, PT ;  /* 0x000000290000720c */ /* 0x000fe20003f26270 */
[----:B------:R-:W-:Y:S01]  /*10110*/  VIADD R0, R12, 0x40 ;  /* 0x000000400c007836 */ /* 0x000fe20000000000 */
[----:B------:R-:W-:Y:S01]  /*10120*/  LEA.HI.X R11, R2, UR7, R3, 0x1, P3 ;  /* 0x00000007020b7c11 */ /* 0x000fe200098f0c03 */
[----:B0-----:R3:W0:Y:S01]  /*10130*/  SHFL.IDX PT, R8, R10, RZ, 0x181f ;  /* 0x00181fff0a087589 */ /* 0x00162200000e0000 */
[----:B------:R-:W-:-:S02]  /*10140*/  PRMT R204, RZ, 0x654, R204 ;  /* 0x00000654ffcc7816 */ /* 0x000fc400000000cc */
[----:B------:R-:W-:Y:S02]  /*10150*/  ISETP.GE.AND P0, PT, R0, R41, PT ;  /* 0x000000290000720c */ /* 0x000fe40003f06270 */
[----:B------:R3:W1:Y:S01]  /*10160*/  SHFL.IDX PT, R0, R11, RZ, 0x181f ;  /* 0x00181fff0b007589 */ /* 0x00066200000e0000 */
[----:B------:R3:W-:Y:S01]  /*10170*/  SYNCS.ARRIVE.TRANS64.RED.A1T0 RZ, [R204+URZ], RZ ;  /* 0x000000ffccff79a7 */ /* 0x0007e2000810043f */
[----:B------:R-:W-:Y:S09]  /*10180*/  @P2 BRA `(.L_x_1830) ;  /* 0x0000000000442947 */ /* 0x000ff20003800000 */
        /* <DEDUP_REMOVED lines=17> */
.L_x_1830:
[----:B------:R-:W-:Y:S05]  /*102a0*/  BSYNC B1 ;  /* 0x0000000000017941 */ /* 0x000fea0003800000 */
.L_x_1829:
[----:B-1----:R1:W4:Y:S01]  /*102b0*/  SHFL.IDX PT, R0, R11, 0x1, 0x181f ;  /* 0x00381f000b007f89 */ /* 0x00232200000e0000 */
[----:B------:R-:W-:Y:S03]  /*102c0*/  BSSY B1, `(.L_x_1831) ;  /* 0x0000014000017945 */ /* 0x000fe60003800000 */
[----:B0-2---:R1:W0:Y:S01]  /*102d0*/  SHFL.IDX PT, R8, R10, 0x1, 0x181f ;  /* 0x00381f000a087f89 */ /* 0x00522200000e0000 */
        /* <DEDUP_REMOVED lines=11> */
[----:B-----5:R2:W-:Y:S01]  /*10390*/  @!P4 ST.E.128 desc[UR46][R2.64], R36 ;  /* 0x000000240200c985 */ /* 0x0205e2000c101d2e */
[----:B------:R-:W-:-:S02]  /*103a0*/  @!P1 LEA R8, P5, R201, R8, 0x1 ;  /* 0x00000008c9089211 */ /* 0x000fc400078a08ff */
[-C--:B------:R-:W-:Y:S01]  /*103b0*/  @!P2 LEA.HI.X R7, R23, R0.reuse, R210, 0x1, P6 ;  /* 0x000000001707a211 */ /* 0x080fe200030f0cd2 */
[----:B------:R2:W-:Y:S01]  /*103c0*/  @!P3 ST.E.128 desc[UR46][R4.64], R108 ;  /* 0x0000006c0400b985 */ /* 0x0005e2000c101d2e */
[----:B------:R-:W-:-:S03]  /*103d0*/  @!P1 LEA.HI.X R9, R201, R0, R209, 0x1, P5 ;  /* 0x00000000c9099211 */ /* 0x000fc600028f0cd1 */
[----:B------:R2:W-:Y:S04]  /*103e0*/  @!P2 ST.E.128 desc[UR46][R6.64], R124 ;  /* 0x0000007c0600a985 */ /* 0x0005e8000c101d2e */
[----:B------:R2:W-:Y:S02]  /*103f0*/  @!P1 ST.E.128 desc[UR46][R8.64], R140 ;  /* 0x0000008c08009985 */ /* 0x0005e4000c101d2e */
.L_x_1832:
[----:B------:R-:W-:Y:S05]  /*10400*/  BSYNC B1 ;  /* 0x0000000000017941 */ /* 0x000fea0003800000 */
.L_x_1831:
[----:B----4-:R4:W1:Y:S01]  /*10410*/  SHFL.IDX PT, R0, R11, 0x2, 0x181f ;  /* 0x00581f000b007f89 */ /* 0x01086200000e0000 */
        /* <DEDUP_REMOVED lines=11> */
[----:B-1----:R-:W-:Y:S02]  /*104d0*/  @!P3 LEA.HI.X R3, R19, R0, R212, 0x1, P6 ;  /* 0x000000001303b211 */ /* 0x002fe400030f0cd4 */
[----:B------:R-:W-:Y:S02]  /*104e0*/  @!P0 LEA R8, P6, R201, R8, 0x1 ;  /* 0x00000008c9088211 */ /* 0x000fe400078c08ff */
[-C--:B------:R-:W-:Y:S01]  /*104f0*/  @!P2 LEA.HI.X R5, R200, R0.reuse, R211, 0x1, P5 ;  /* 0x00000000c805a211 */ /* 0x080fe200028f0cd3 */
[----:B-----5:R2:W-:Y:S01]  /*10500*/  @!P3 ST.E.128 desc[UR46][R2.64], R96 ;  /* 0x000000600200b985 */ /* 0x0205e2000c101d2e */
[----:B------:R-:W-:-:S02]  /*10510*/  @!P1 LEA.HI.X R7, R23, R0, R210, 0x1, P4 ;  /* 0x0000000017079211 */ /* 0x000fc400020f0cd2 */
[----:B------:R-:W-:Y:S01]  /*10520*/  @!P0 LEA.HI.X R9, R201, R0, R209, 0x1, P6 ;  /* 0x00000000c9098211 */ /* 0x000fe200030f0cd1 */
[----:B------:R2:W-:Y:S04]  /*10530*/  @!P2 ST.E.128 desc[UR46][R4.64], R112 ;  /* 0x000000700400a985 */ /* 0x0005e8000c101d2e */
[----:B------:R2:W-:Y:S04]  /*10540*/  @!P1 ST.E.128 desc[UR46][R6.64], R128 ;  /* 0x0000008006009985 */ /* 0x0005e8000c101d2e */
[----:B------:R2:W-:Y:S02]  /*10550*/  @!P0 ST.E.128 desc[UR46][R8.64], R144 ;  /* 0x0000009008008985 */ /* 0x0005e4000c101d2e */
.L_x_1834:
[----:B------:R-:W-:Y:S05]  /*10560*/  BSYNC B1 ;  /* 0x0000000000017941 */ /* 0x000fea0003800000 */
.L_x_1833:
[----:B-1----:R-:W-:Y:S01]  /*10570*/  VIADD R0, R12, 0x60 ;  /* 0x000000600c007836 */ /* 0x002fe20000000000 */
[----:B0-2---:R0:W1:Y:S04]  /*10580*/  SHFL.IDX PT, R8, R11, 0x3, 0x181f ;  /* 0x00781f000b087f89 */ /* 0x00506800000e0000 */
[----:B------:R-:W-:Y:S01]  /*10590*/  ISETP.GE.AND P0, PT, R0, R41, PT ;  /* 0x000000290000720c */ /* 0x000fe20003f06270 */
[----:B---34-:R-:W2:-:S12]  /*105a0*/  SHFL.IDX PT, R10, R10, 0x3, 0x181f ;  /* 0x00781f000a0a7f89 */ /* 0x018e9800000e0000 */
[----:B0-----:R-:W-:Y:S05]  /*105b0*/  @P0 BRA `(.L_x_1835) ;  /* 0x0000000c00200947 */ /* 0x001fea0003800000 */
[----:B------:R-:W-:Y:S02]  /*105c0*/  ULDC UR5, c[0x0][0xac8] ;  /* 0x0002b20000057ab9 */ /* 0x000fe40000000800 */
[----:B------:R-:W-:Y:S02]  /*105d0*/  ISETP.GE.AND P3, PT, R19, UR5, PT ;  /* 0x0000000513007c0c */ /* 0x000fe4000bf66270 */
[----:B------:R-:W-:Y:S02]  /*105e0*/  ISETP.GE.AND P4, PT, R200, UR5, PT ;  /* 0x00000005c8007c0c */ /* 0x000fe4000bf86270 */
[----:B------:R-:W-:-:S09]  /*105f0*/  ISETP.GE.AND P5, PT, R23, UR5, PT ;  /* 0x0000000517007c0c */ /* 0x000fd2000bfa6270 */
[-C--:B--2---:R-:W-:Y:S02]  /*10600*/  @!P3 LEA R2, P0, R19, R10.reuse, 0x1 ;  /* 0x0000000a1302b211 */ /* 0x084fe400078008ff */
[CC--:B------:R-:W-:Y:S02]  /*10610*/  @!P4 LEA R4, P1, R200.reuse, R10.reuse, 0x1 ;  /* 0x0000000ac804c211 */ /* 0x0c0fe400078208ff */
[----:B------:R-:W-:Y:S02]  /*10620*/  @!P5 LEA R6, P2, R23, R10, 0x1 ;  /* 0x0000000a1706d211 */ /* 0x000fe400078408ff */
[-C--:B-1----:R-:W-:Y:S02]  /*10630*/  @!P3 LEA.HI.X R3, R19, R8.reuse, R212, 0x1, P0 ;  /* 0x000000081303b211 */ /* 0x082fe400000f0cd4 */
[-C--:B------:R-:W-:Y:S02]  /*10640*/  @!P4 LEA.HI.X R5, R200, R8.reuse, R211, 0x1, P1 ;  /* 0x00000008c805c211 */ /* 0x080fe400008f0cd3 */
[----:B------:R-:W-:Y:S01]  /*10650*/  @!P5 LEA.HI.X R7, R23, R8, R210, 0x1, P2 ;  /* 0x000000081707d211 */ /* 0x000fe200010f0cd2 */
[----:B-----5:R0:W-:Y:S01]  /*10660*/  @!P3 ST.E.128 desc[UR46][R2.64], R100 ;  /* 0x000000640200b985 */ /* 0x0201e2000c101d2e */
        /* <DEDUP_REMOVED lines=8> */
.L_x_1828:
[----:B------:R-:W0:Y:S01]  /*106f0*/  LDC R8, c[0x0][0xbe8] ;  /* 0x0002fa00ff087b82 */ /* 0x000e220000000800 */
[----:B------:R-:W-:Y:S01]  /*10700*/  ISETP.GE.AND P0, PT, R213, 0x80, PT ;  /* 0x00000080d500780c */ /* 0x000fe20003f06270 */
[----:B------:R-:W-:Y:S01]  /*10710*/  USHF.R.S32.HI UR8, URZ, 0x1f, UR40 ;  /* 0x0000001f3f087899 */ /* 0x000fe20008011428 */
[----:B------:R-:W-:Y:S01]  /*10720*/  BSSY B1, `(.L_x_1836) ;  /* 0x000002f000017945 */ /* 0x000fe20003800000 */
[----:B------:R-:W-:Y:S01]  /*10730*/  USHF.R.S32.HI UR9, URZ, 0x1f, UR42 ;  /* 0x0000001f3f097899 */ /* 0x000fe2000801142a */
[----:B------:R-:W-:Y:S01]  /*10740*/  IMAD R6, R202, 0x20, R203 ;  /* 0x00000020ca067824 */ /* 0x000fe200078e02cb */
[----:B0-----:R-:W-:-:S13]  /*10750*/  ISETP.NE.AND P1, PT, R8, 0x1, PT ;  /* 0x000000010800780c */ /* 0x001fda0003f25270 */
[----:B------:R-:W0:Y:S08]  /*10760*/  @P1 LDC R9, c[0x0][0xbec] ;  /* 0x0002fb00ff091b82 */ /* 0x000e300000000800 */
[----:B------:R-:W1:Y:S01]  /*10770*/  @P1 LDC R11, c[0x0][0xbf0] ;  /* 0x0002fc00ff0b1b82 */ /* 0x000e620000000800 */
[----:B------:R-:W-:Y:S05]  /*10780*/  @P0 BRA `(.L_x_1837) ;  /* 0x0000000000a00947 */ /* 0x000fea0003800000 */
[----:B------:R-:W2:Y:S01]  /*10790*/  S2R R0, SR_TID.X ;  /* 0x0000000000007919 */ /* 0x000ea20000002100 */
[----:B------:R-:W3:Y:S01]  /*107a0*/  LDC R3, c[0x0][0xbe8] ;  /* 0x0002fa00ff037b82 */ /* 0x000ee20000000800 */
[----:B------:R-:W-:Y:S01]  /*107b0*/  IMAD.U32 R4, RZ, RZ, UR43 ;  /* 0x0000002bff047e24 */ /* 0x000fe2000f8e00ff */
[----:B------:R-:W-:Y:S02]  /*107c0*/  ULDC UR5, c[0x0][0xa88] ;  /* 0x0002a20000057ab9 */ /* 0x000fe40000000800 */
[----:B---3--:R-:W-:Y:S02]  /*107d0*/  IMAD R5, R3, UR5, RZ ;  /* 0x0000000503057c24 */ /* 0x008fe4000f8e02ff */
[----:B--2---:R-:W-:-:S04]  /*107e0*/  IADD3 R4, R4, -0x80, R0 ;  /* 0xffffff8004047810 */ /* 0x004fc80007ffe000 */
[----:B------:R-:W-:-:S13]  /*107f0*/  ISETP.GE.AND P0, PT, R4, R5, PT ;  /* 0x000000050400720c */ /* 0x000fda0003f06270 */
[----:B------:R-:W-:Y:S05]  /*10800*/  @P0 BRA `(.L_x_1837) ;  /* 0x0000000000800947 */ /* 0x000fea0003800000 */
[----:B------:R-:W-:Y:S01]  /*10810*/  ISETP.NE.AND P0, PT, R3, 0x1, PT ;  /* 0x000000010300780c */ /* 0x000fe20003f05270 */
[----:B------:R-:W-:Y:S01]  /*10820*/  ULDC.64 UR10, c[0x0][0xb90] ;  /* 0x0002e400000a7ab9 */ /* 0x000fe20000000a00 */
[----:B------:R-:W-:Y:S01]  /*10830*/  IMAD.MOV.U32 R2, RZ, RZ, R4 ;  /* 0x000000ffff027224 */ /* 0x000fe200078e0004 */
[----:B------:R-:W-:Y:S02]  /*10840*/  UIMAD UR5, UR8, UR10, URZ ;  /* 0x0000000a080572a4 */ /* 0x000fe4000f8e023f */
[----:B------:R-:W-:Y:S02]  /*10850*/  UIMAD.WIDE.U32 UR6, UR40, UR10, URZ ;  /* 0x0000000a280672a5 */ /* 0x000fe4000f8e003f */
[----:B------:R-:W-:-:S03]  /*10860*/  UIMAD UR5, UR40, UR11, UR5 ;  /* 0x0000000b280572a4 */ /* 0x000fc6000f8e0205 */
[----:B------:R-:W-:Y:S01]  /*10870*/  ULDC.64 UR10, c[0x0][0xb98] ;  /* 0x0002e600000a7ab9 */ /* 0x000fe20000000a00 */
[----:B------:R-:W-:Y:S02]  /*10880*/  UIADD3 UR7, UR7, UR5, URZ ;  /* 0x0000000507077290 */ /* 0x000fe4000fffe03f */
[----:B------:R-:W2:Y:S01]  /*10890*/  @P0 LDC R5, c[0x0][0xbec] ;  /* 0x0002fb00ff050b82 */ /* 0x000ea20000000800 */
[----:B------:R-:W-:Y:S02]  /*108a0*/  UIMAD UR5, UR9, UR10, URZ ;  /* 0x0000000a090572a4 */ /* 0x000fe4000f8e023f */
[----:B------:R-:W-:Y:S02]  /*108b0*/  UIMAD.WIDE.U32 UR6, UR42, UR10, UR6 ;  /* 0x0000000a2a0672a5 */ /* 0x000fe4000f8e0006 */
[----:B------:R-:W-:-:S03]  /*108c0*/  UIMAD UR5, UR42, UR11, UR5 ;  /* 0x0000000b2a0572a4 */ /* 0x000fc6000f8e0205 */
[----:B------:R-:W3:Y:S01]  /*108d0*/  @P0 LDC R7, c[0x0][0xbf0] ;  /* 0x0002fc00ff070b82 */ /* 0x000ee20000000800 */
[----:B------:R-:W-:Y:S01]  /*108e0*/  ULDC.64 UR10, c[0x0][0xb88] ;  /* 0x0002e200000a7ab9 */ /* 0x000fe20000000a00 */
[----:B--2---:R-:W-:-:S05]  /*108f0*/  @P0 IMAD.HI.U32 R0, R4, R5, RZ ;  /* 0x0000000504000227 */ /* 0x004fca00078e00ff */
[----:B---3--:R-:W-:-:S05]  /*10900*/  @P0 SHF.R.U32.HI R2, RZ, R7, R0 ;  /* 0x00000007ff020219 */ /* 0x008fca0000011600 */
[----:B------:R-:W-:-:S04]  /*10910*/  IMAD.MOV R5, RZ, RZ, -R2 ;  /* 0x000000ffff057224 */ /* 0x000fc800078e0a02 */
[----:B------:R-:W-:Y:S01]  /*10920*/  IMAD R5, R3, R5, R4 ;  /* 0x0000000503057224 */ /* 0x000fe200078e0204 */
[----:B------:R-:W-:Y:S01]  /*10930*/  SHF.R.S32.HI R3, RZ, 0x1f, R2 ;  /* 0x0000001fff037819 */ /* 0x000fe20000011402 */
[----:B------:R-:W-:Y:S01]  /*10940*/  IMAD.U32 R4, RZ, RZ, UR5 ;  /* 0x00000005ff047e24 */ /* 0x000fe2000f8e00ff */
        /* <DEDUP_REMOVED lines=12> */
.L_x_1837:
[----:B------:R-:W-:Y:S05]  /*10a10*/  BSYNC B1 ;  /* 0x0000000000017941 */ /* 0x000fea0003800000 */
.L_x_1836:
[----:B------:R-:W-:Y:S01]  /*10a20*/  ULDC.64 UR10, c[0x0][0xae8] ;  /* 0x0002ba00000a7ab9 */ /* 0x000fe20000000a00 */
[----:B------:R-:W-:Y:S01]  /*10a30*/  VIADD R6, R6, UR43 ;  /* 0x0000002b06067c36 */ /* 0x000fe20008000000 */
[----:B------:R-:W-:Y:S01]  /*10a40*/  UIMAD UR5, UR8, UR10, URZ ;  /* 0x0000000a080572a4 */ /* 0x000fe2000f8e023f */
[----:B------:R-:W-:Y:S01]  /*10a50*/  BSSY B1, `(.L_x_1838) ;  /* 0x000003c000017945 */ /* 0x000fe20003800000 */
[----:B------:R-:W-:Y:S01]  /*10a60*/  UIMAD.WIDE.U32 UR6, UR40, UR10, URZ ;  /* 0x0000000a280672a5 */ /* 0x000fe2000f8e003f */
[----:B0-----:R-:W-:Y:S01]  /*10a70*/  @P1 IMAD.HI.U32 R0, R6, R9, RZ ;  /* 0x0000000906001227 */ /* 0x001fe200078e00ff */
[----:B------:R-:W-:-:S03]  /*10a80*/  UIMAD UR5, UR40, UR11, UR5 ;  /* 0x0000000b280572a4 */ /* 0x000fc6000f8e0205 */
[----:B------:R-:W-:Y:S01]  /*10a90*/  ULDC.64 UR10, c[0x0][0xaf0] ;  /* 0x0002bc00000a7ab9 */ /* 0x000fe20000000a00 */
[----:B------:R-:W-:Y:S01]  /*10aa0*/  UIADD3 UR7, UR7, UR5, URZ ;  /* 0x0000000507077290 */ /* 0x000fe2000fffe03f */
[----:B--2---:R-:W-:Y:S01]  /*10ab0*/  IMAD.MOV.U32 R5, RZ, RZ, R6 ;  /* 0x000000ffff057224 */ /* 0x004fe200078e0006 */
        /* <DEDUP_REMOVED lines=10> */
[----:B------:R-:W-:Y:S02]  /*10b60*/  IMAD R7, R8, R7, R6 ;  /* 0x0000000708077224 */ /* 0x000fe400078e0206 */
[----:B------:R-:W-:Y:S01]  /*10b70*/  IMAD.U32 R2, RZ, RZ, UR6 ;  /* 0x00000006ff027e24 */ /* 0x000fe2000f8e00ff */
[----:B------:R-:W-:Y:S01]  /*10b80*/  ULDC.64 UR6, c[0x0][0xad8] ;  /* 0x0002b60000067ab9 */ /* 0x000fe20000000a00 */
[----:B------:R-:W-:Y:S01]  /*10b90*/  IMAD.U32 R3, RZ, RZ, UR5 ;  /* 0x00000005ff037e24 */ /* 0x000fe2000f8e00ff */
[----:B------:R-:W-:Y:S01]  /*10ba0*/  ULDC UR5, c[0x0][0xa88] ;  /* 0x0002a20000057ab9 */ /* 0x000fe20000000800 */
[C---:B------:R-:W-:Y:S01]  /*10bb0*/  IMAD R9, R5.reuse, UR9, R0 ;  /* 0x0000000905097c24 */ /* 0x040fe2000f8e0200 */
[----:B------:R-:W-:Y:S01]  /*10bc0*/  SHF.R.S32.HI R0, RZ, 0x1f, R7 ;  /* 0x0000001fff007819 */ /* 0x000fe20000011407 */
[----:B------:R-:W-:-:S04]  /*10bd0*/  IMAD.WIDE.U32 R2, R5, UR8, R2 ;  /* 0x0000000805027c25 */ /* 0x000fc8000f8e0002 */
[----:B------:R-:W-:Y:S02]  /*10be0*/  IMAD.IADD R3, R3, 0x1, R9 ;  /* 0x0000000103037824 */ /* 0x000fe400078e0209 */
[----:B------:R-:W-:Y:S02]  /*10bf0*/  IMAD R4, R0, UR6, RZ ;  /* 0x0000000600047c24 */ /* 0x000fe4000f8e02ff */
[----:B------:R-:W-:Y:S02]  /*10c00*/  VIADD R6, R203, UR43 ;  /* 0x0000002bcb067c36 */ /* 0x000fe40008000000 */
[----:B------:R-:W-:Y:S02]  /*10c10*/  IMAD R9, R8, UR5, RZ ;  /* 0x0000000508097c24 */ /* 0x000fe4000f8e02ff */
[C---:B------:R-:W-:Y:S02]  /*10c20*/  IMAD R5, R7.reuse, UR7, R4 ;  /* 0x0000000707057c24 */ /* 0x040fe4000f8e0204 */
[----:B------:R-:W-:Y:S01]  /*10c30*/  IMAD.WIDE.U32 R2, R7, UR6, R2 ;  /* 0x0000000607027c25 */ /* 0x000fe2000f8e0002 */
[----:B------:R-:W-:Y:S01]  /*10c40*/  ISETP.GE.AND P2, PT, R6, R9, PT ;  /* 0x000000090600720c */ /* 0x000fe20003f46270 */
[----:B------:R-:W-:-:S02]  /*10c50*/  ULDC.64 UR6, c[0x0][0xa80] ;  /* 0x0002a00000067ab9 */ /* 0x000fc40000000a00 */
[----:B------:R-:W-:Y:S01]  /*10c60*/  VIADD R0, R6, 0x20 ;  /* 0x0000002006007836 */ /* 0x000fe20000000000 */
[----:B------:R-:W-:Y:S01]  /*10c70*/  LEA R4, P3, R2, UR6, 0x1 ;  /* 0x0000000602047c11 */ /* 0x000fe2000f8608ff */
[----:B------:R-:W-:-:S03]  /*10c80*/  IMAD.IADD R3, R3, 0x1, R5 ;  /* 0x0000000103037824 */ /* 0x000fc600078e0205 */
[-C--:B------:R-:W-:Y:S01]  /*10c90*/  ISETP.GE.AND P1, PT, R0, R9.reuse, PT ;  /* 0x000000090000720c */ /* 0x080fe20003f26270 */
[----:B------:R-:W-:Y:S01]  /*10ca0*/  VIADD R0, R6, 0x40 ;  /* 0x0000004006007836 */ /* 0x000fe20000000000 */
[----:B------:R-:W-:Y:S02]  /*10cb0*/  LEA.HI.X R5, R2, UR7, R3, 0x1, P3 ;  /* 0x0000000702057c11 */ /* 0x000fe400098f0c03 */
[----:B------:R0:W1:Y:S02]  /*10cc0*/  SHFL.IDX PT, R2, R4, RZ, 0x181f ;  /* 0x00181fff04027589 */ /* 0x00006400000e0000 */
[----:B------:R-:W-:Y:S02]  /*10cd0*/  ISETP.GE.AND P0, PT, R0, R9, PT ;  /* 0x000000090000720c */ /* 0x000fe40003f06270 */
[----:B------:R0:W2:Y:S01]  /*10ce0*/  SHFL.IDX PT, R0, R5, RZ, 0x181f ;  /* 0x00181fff05007589 */ /* 0x0000a200000e0000 */
[----:B------:R-:W-:Y:S10]  /*10cf0*/  @P2 BRA `(.L_x_1839) ;  /* 0x0000000000442947 */ /* 0x000ff40003800000 */
        /* <DEDUP_REMOVED lines=17> */
.L_x_1839:
[----:B------:R-:W-:Y:S05]  /*10e10*/  BSYNC B1 ;  /* 0x0000000000017941 */ /* 0x000fea0003800000 */
.L_x_1838:
[----:B--2---:R2:W4:Y:S01]  /*10e20*/  SHFL.IDX PT, R0, R5, 0x1, 0x181f ;  /* 0x00381f0005007f89 */ /* 0x00452200000e0000 */
[----:B------:R-:W-:Y:S03]  /*10e30*/  BSSY B1, `(.L_x_1840) ;  /* 0x0000014000017945 */ /* 0x000fe60003800000 */
[----:B-1-3--:R2:W1:Y:S01]  /*10e40*/  SHFL.IDX PT, R2, R4, 0x1, 0x181f ;  /* 0x00381f0004027f89 */ /* 0x00a46200000e0000 */
        /* <DEDUP_REMOVED lines=8> */
[----:B----4-:R-:W-:Y:S02]  /*10ed0*/  @!P4 LEA.HI.X R11, R19, R0, R212, 0x1, P6 ;  /* 0x00000000130bc211 */ /* 0x010fe400030f0cd4 */
        /* <DEDUP_REMOVED lines=9> */
.L_x_1841:
[----:B------:R-:W-:Y:S05]  /*10f70*/  BSYNC B1 ;  /* 0x0000000000017941 */ /* 0x000fea0003800000 */
.L_x_1840:
[----:B----4-:R4:W0:Y:S01]  /*10f80*/  SHFL.IDX PT, R0, R5, 0x2, 0x181f ;  /* 0x00581f0005007f89 */ /* 0x01082200000e0000 */
        /* <DEDUP_REMOVED lines=20> */
.L_x_1843:
[----:B------:R-:W-:Y:S05]  /*110d0*/  BSYNC B1 ;  /* 0x0000000000017941 */ /* 0x000fea0003800000 */
.L_x_1842:
[----:B---3--:R-:W-:Y:S01]  /*110e0*/  VIADD R3, R6, 0x60 ;  /* 0x0000006006037836 */ /* 0x008fe20000000000 */
[----:B0-----:R0:W3:Y:S04]  /*110f0*/  SHFL.IDX PT, R0, R5, 0x3, 0x181f ;  /* 0x00781f0005007f89 */ /* 0x0010e800000e0000 */
[----:B------:R-:W-:Y:S01]  /*11100*/  ISETP.GE.AND P0, PT, R3, R9, PT ;  /* 0x000000090300720c */ /* 0x000fe20003f06270 */
[----:B-1----:R0:W1:-:S12]  /*11110*/  SHFL.IDX PT, R2, R4, 0x3, 0x181f ;  /* 0x00781f0004027f89 */ /* 0x00205800000e0000 */
[----:B0-----:R-:W-:Y:S05]  /*11120*/  @P0 BRA `(.L_x_1835) ;  /* 0x0000000000440947 */ /* 0x001fea0003800000 */
[----:B------:R-:W-:Y:S02]  /*11130*/  ULDC UR5, c[0x0][0xac8] ;  /* 0x0002b20000057ab9 */ /* 0x000fe40000000800 */
[----:B------:R-:W-:Y:S02]  /*11140*/  ISETP.GE.AND P3, PT, R19, UR5, PT ;  /* 0x0000000513007c0c */ /* 0x000fe4000bf66270 */
[----:B------:R-:W-:Y:S02]  /*11150*/  ISETP.GE.AND P2, PT, R200, UR5, PT ;  /* 0x00000005c8007c0c */ /* 0x000fe4000bf46270 */
[----:B------:R-:W-:Y:S02]  /*11160*/  ISETP.GE.AND P1, PT, R23, UR5, PT ;  /* 0x0000000517007c0c */ /* 0x000fe4000bf26270 */
[----:B------:R-:W-:-:S07]  /*11170*/  ISETP.GE.AND P0, PT, R201, UR5, PT ;  /* 0x00000005c9007c0c */ /* 0x000fce000bf06270 */
[-C--:B-12-4-:R-:W-:Y:S02]  /*11180*/  @!P3 LEA R4, P6, R19, R2.reuse, 0x1 ;  /* 0x000000021304b211 */ /* 0x096fe400078c08ff */
[CC--:B------:R-:W-:Y:S02]  /*11190*/  @!P2 LEA R6, P5, R200.reuse, R2.reuse, 0x1 ;  /* 0x00000002c806a211 */ /* 0x0c0fe400078a08ff */
[----:B------:R-:W-:Y:S02]  /*111a0*/  @!P1 LEA R8, P4, R23, R2, 0x1 ;  /* 0x0000000217089211 */ /* 0x000fe400078808ff */
[----:B---3--:R-:W-:Y:S02]  /*111b0*/  @!P3 LEA.HI.X R5, R19, R0, R212, 0x1, P6 ;  /* 0x000000001305b211 */ /* 0x008fe400030f0cd4 */
        /* <DEDUP_REMOVED lines=8> */
.L_x_1835:
[----:B------:R-:W-:Y:S05]  /*11240*/  BSYNC B0 ;  /* 0x0000000000007941 */ /* 0x000fea0003800000 */
.L_x_1827:
[----:B------:R-:W-:Y:S02]  /*11250*/  ULDC UR5, c[0x0][0xc38] ;  /* 0x00030e0000057ab9 */ /* 0x000fe40000000800 */
[----:B------:R-:W-:-:S06]  /*11260*/  UISETP.GE.AND UP0, UPT, UR4, UR5, UPT ;  /* 0x000000050400728c */ /* 0x000fcc000bf06270 */
[----:B------:R-:W-:-:S13]  /*11270*/  PLOP3.LUT P0, PT, PT, PT, UP0, 0x80, 0x0 ;  /* 0x000000000000781c */ /* 0x000fda0003f0f008 */
[----:B------:R-:W-:Y:S05]  /*11280*/  @!P0 BRA `(.L_x_1844) ;  /* 0xfffffef800d88947 */ /* 0x000fea000383ffff */
[----:B------:R-:W-:Y:S05]  /*11290*/  EXIT ;  /* 0x000000000000794d */ /* 0x000fea0003800000 */
.L_x_1746:
[----:B------:R-:W-:-:S08]  /*112a0*/  NOP ;  /* 0x0000000000007918 */ /* 0x000fd00000000000 */
[----:B------:R-:W0:-:S00]  /*112b0*/  USETMAXREG.DEALLOC.CTAPOOL 0x18 ;  /* 0x00000018000079c8 */ /* 0x000e0000080e0500 */
[----:B0-----:R-:W-:-:S06]  /*112c0*/  LOP3.LUT R0, R0, 0x3, RZ, 0xc0, !PT ;  /* 0x0000000300007812 */ /* 0x001fcc00078ec0ff */
[----:B------:R-:W0:Y:S01]  /*112d0*/  S2UR UR6, SR_CTAID.X ;  /* 0x00000000000679c3 */ /* 0x000e220000002500 */
[----:B------:R-:W-:Y:S01]  /*112e0*/  LOP3.LUT R17, R17, 0xfffffffb, RZ, 0xc0, !PT ;  /* 0xfffffffb11117812 */ /* 0x000fe200078ec0ff */
[----:B------:R-:W-:Y:S01]  /*112f0*/  STL [R1+0x18], RZ ;  /* 0x000018ff01007387 */ /* 0x000fe20000100800 */
[----:B------:R-:W-:-:S03]  /*11300*/  IMAD.MOV.U32 R19, RZ, RZ, RZ ;  /* 0x000000ffff137224 */ /* 0x000fc600078e00ff */
[----:B------:R-:W1:Y:S02]  /*11310*/  SHFL.IDX PT, R0, R0, RZ, 0x1f ;  /* 0x00001fff00007589 */ /* 0x000e6400000e0000 */
[----:B-1----:R-:W-:Y:S02]  /*11320*/  ISETP.NE.AND P0, PT, R0, RZ, PT ;  /* 0x000000ff0000720c */ /* 0x002fe40003f05270 */
[----:B------:R-:W0:Y:S11]  /*11330*/  LDC R0, c[0x0][0xc38] ;  /* 0x00030e00ff007b82 */ /* 0x000e360000000800 */
[----:B------:R-:W-:Y:S01]  /*11340*/  @P0 LOP3.LUT R17, R17, 0x4, RZ, 0xfc, !PT ;  /* 0x0000000411110812 */ /* 0x000fe200078efcff */
[----:B------:R-:W-:Y:S06]  /*11350*/  @P0 BAR.ARV 0x4, 0x180 ;  /* 0x0106000000000b1d */ /* 0x000fec0000002000 */
[----:B0-----:R-:W-:Y:S01]  /*11360*/  ISETP.LE.AND P0, PT, R0, UR6, PT ;  /* 0x0000000600007c0c */ /* 0x001fe2000bf03270 */
[----:B------:R-:W-:-:S05]  /*11370*/  IMAD.MOV.U32 R0, RZ, RZ, 0x1 ;  /* 0x00000001ff007424 */ /* 0x000fca00078e00ff */
[----:B------:R0:W-:Y:S07]  /*11380*/  STL [R1+0x4], R0 ;  /* 0x0000040001007387 */ /* 0x0001ee0000100800 */
[----:B------:R-:W-:Y:S05]  /*11390*/  @P0 BRA `(.L_x_1845) ;  /* 0x00000044009c0947 */ /* 0x000fea0003800000 */
[----:B------:R-:W1:Y:S01]  /*113a0*/  S2R R5, SR_TID.X ;  /* 0x0000000000057919 */ /* 0x000e620000002100 */
[----:B------:R-:W2:Y:S01]  /*113b0*/  S2UR UR5, SR_CgaCtaId ;  /* 0x00000000000579c3 */ /* 0x000ea20000008800 */
[----:B------:R-:W-:Y:S01]  /*113c0*/  UMOV UR4, 0x400 ;  /* 0x0000040000047882 */ /* 0x000fe20000000000 */
[----:B------:R-:W-:Y:S01]  /*113d0*/  IMAD.MOV.U32 R19, RZ, RZ, RZ ;  /* 0x000000ffff137224 */ /* 0x000fe200078e00ff */
[----:B------:R-:W-:Y:S01]  /*113e0*/  ULDC UR42, c[0x0][0xc] ;  /* 0x00000300002a7ab9 */ /* 0x000fe20000000800 */
[----:B------:R-:W-:Y:S01]  /*113f0*/  ULDC.64 UR44, c[0x0][0x198] ;  /* 0x00006600002c7ab9 */ /* 0x000fe20000000a00 */
[----:B--2---:R-:W-:-:S06]  /*11400*/  ULEA UR4, UR5, UR4, 0x18 ;  /* 0x0000000405047291 */ /* 0x004fcc000f8ec03f */
[----:B------:R-:W-:Y:S01]  /*11410*/  IMAD.U32 R18, RZ, RZ, UR4 ;  /* 0x00000004ff127e24 */ /* 0x000fe2000f8e00ff */
[C---:B-1----:R-:W-:Y:S01]  /*11420*/  LOP3.LUT R4, R5.reuse, 0x7f, RZ, 0xc0, !PT ;  /* 0x0000007f05047812 */ /* 0x042fe200078ec0ff */
[----:B0-----:R-:W-:-:S05]  /*11430*/  IMAD.SHL.U32 R0, R5, 0x8, RZ ;  /* 0x0000000805007824 */ /* 0x001fca00078e00ff */
[----:B------:R-:W-:-:S04]  /*11440*/  LOP3.LUT R2, R0, 0x1f8, RZ, 0xc0, !PT ;  /* 0x000001f800027812 */ /* 0x000fc800078ec0ff */
[----:B------:R-:W-:Y:S01]  /*11450*/  LOP3.LUT R3, R2, 0x38, R5, 0x78, !PT ;  /* 0x0000003802037812 */ /* 0x000fe200078e7805 */
[----:B------:R-:W-:Y:S01]  /*11460*/  IMAD.SHL.U32 R2, R4, 0x8, RZ ;  /* 0x0000000804027824 */ /* 0x000fe200078e00ff */
[----:B------:R-:W-:-:S04]  /*11470*/  SHF.R.U32.HI R4, RZ, 0x3, R4 ;  /* 0x00000003ff047819 */ /* 0x000fc80000011604 */
[----:B------:R-:W-:Y:S01]  /*11480*/  LOP3.LUT R3, R3, 0x200, R2, 0xf8, !PT ;  /* 0x0000020003037812 */ /* 0x000fe200078ef802 */
[----:B------:R-:W-:-:S04]  /*11490*/  IMAD.SHL.U32 R2, R5, 0x10, RZ ;  /* 0x0000001005027824 */ /* 0x000fc800078e00ff */
[----:B------:R-:W-:Y:S01]  /*114a0*/  IMAD R3, R3, 0x2, R18 ;  /* 0x0000000203037824 */ /* 0x000fe200078e0212 */
[----:B------:R-:W-:Y:S01]  /*114b0*/  LOP3.LUT R0, R4, 0x70, R2, 0xf8, !PT ;  /* 0x0000007004007812 */ /* 0x000fe200078ef802 */
[----:B------:R-:W-:Y:S02]  /*114c0*/  IMAD.U32 R2, RZ, RZ, UR6 ;  /* 0x00000006ff027e24 */ /* 0x000fe4000f8e00ff */
[----:B------:R-:W-:Y:S01]  /*114d0*/  IMAD.MOV.U32 R0, RZ, RZ, 0x1 ;  /* 0x00000001ff007424 */ /* 0x000fe200078e00ff */
[----:B------:R0:W-:Y:S04]  /*114e0*/  STL [R1+0x10], R3 ;  /* 0x0000100301007387 */ /* 0x0001e80000100800 */
[----:B------:R0:W-:Y:S04]  /*114f0*/  STL [R1+0xc], R2 ;  /* 0x00000c0201007387 */ /* 0x0001e80000100800 */
[----:B------:R0:W-:Y:S04]  /*11500*/  STL [R1+0x18], RZ ;  /* 0x000018ff01007387 */ /* 0x0001e80000100800 */
[----:B------:R0:W-:Y:S02]  /*11510*/  STL [R1+0x4], R0 ;  /* 0x0000040001007387 */ /* 0x0001e40000100800 */
.L_x_1941:
[----:B0-2---:R-:W2:Y:S01]  /*11520*/  LDL R0, [R1+0xc] ;  /* 0x00000c0001007983 */ /* 0x005ea20000100800 */
[----:B------:R-:W-:Y:S02]  /*11530*/  ULDC UR8, c[0x0][0xc60] ;  /* 0x0003180000087ab9 */ /* 0x000fe40000000800 */
[----:B------:R-:W-:-:S11]  /*11540*/  UISETP.NE.AND UP0, UPT, UR8, 0x1, UPT ;  /* 0x000000010800788c */ /* 0x000fd6000bf05270 */
[----:B------:R-:W-:Y:S01]  /*11550*/  @UP0 ULDC UR4, c[0x0][0xc64] ;  /* 0x0003190000040ab9 */ /* 0x000fe20000000800 */
[----:B------:R-:W-:Y:S01]  /*11560*/  @UP0 ULDC UR9, c[0x0][0xc68] ;  /* 0x00031a0000090ab9 */ /* 0x000fe20000000800 */
[C---:B--2---:R-:W-:Y:S02]  /*11570*/  R2UR UR7, R0.reuse ;  /* 0x00000000000772ca */ /* 0x044fe400000e0000 */
[----:B------:R-:W-:-:S11]  /*11580*/  R2UR UR6, R0 ;  /* 0x00000000000672ca */ /* 0x000fd600000e0000 */
[----:B------:R-:W-:-:S04]  /*11590*/  UIMAD.WIDE.U32 UR4, UR7, UR4, URZ ;  /* 0x00000004070472a5 */ /* 0x000fc8000f8e003f */
[----:B------:R-:W-:-:S03]  /*115a0*/  @UP0 USHF.R.U32.HI UR7, URZ, UR9, UR5 ;  /* 0x000000093f070299 */ /* 0x000fc60008011605 */
[----:B------:R-:W-:Y:S02]  /*115b0*/  ULDC UR4, c[0x0][0xc78] ;  /* 0x00031e0000047ab9 */ /* 0x000fe40000000800 */
[----:B------:R-:W-:Y:S02]  /*115c0*/  UISETP.GE.AND UP0, UPT, UR7, UR4, UPT ;  /* 0x000000040700728c */ /* 0x000fe4000bf06270 */
[----:B------:R-:W-:-:S04]  /*115d0*/  UIADD3 UR4, -UR7, URZ, URZ ;  /* 0x0000003f07047290 */ /* 0x000fc8000fffe13f */
[----:B------:R-:W-:Y:S01]  /*115e0*/  PLOP3.LUT P0, PT, PT, PT, UP0, 0x80, 0x0 ;  /* 0x000000000000781c */ /* 0x000fe20003f0f008 */
[----:B------:R-:W-:-:S12]  /*115f0*/  UIMAD UR8, UR8, UR4, UR6 ;  /* 0x00000004080872a4 */ /* 0x000fd8000f8e0206 */
[----:B-1----:R-:W-:Y:S05]  /*11600*/  @!P0 BRA `(.L_x_1846) ;  /* 0x0000000000208947 */ /* 0x002fea0003800000 */
        /* <DEDUP_REMOVED lines=8> */
.L_x_1846:
[----:B------:R-:W-:Y:S01]  /*11690*/  ULDC UR9, c[0x0][0xc54] ;  /* 0x0003150000097ab9 */ /* 0x000fe20000000800 */
[----:B------:R-:W-:Y:S01]  /*116a0*/  UMOV UR6, UR8 ;  /* 0x0000000800067c82 */ /* 0x000fe20008000000 */
[----:B------:R-:W-:-:S11]  /*116b0*/  UISETP.NE.AND UP0, UPT, UR9, 0x1, UPT ;  /* 0x000000010900788c */ /* 0x000fd6000bf05270 */
[----:B------:R-:W-:Y:S02]  /*116c0*/  @UP0 ULDC.64 UR10, c[0x0][0xc58] ;  /* 0x00031600000a0ab9 */ /* 0x000fe40000000a00 */
[----:B------:R-:W-:-:S04]  /*116d0*/  UIMAD.WIDE.U32 UR4, UR8, UR10, URZ ;  /* 0x0000000a080472a5 */ /* 0x000fc8000f8e003f */
[----:B------:R-:W-:-:S04]  /*116e0*/  @UP0 USHF.R.U32.HI UR6, URZ, UR11, UR5 ;  /* 0x0000000b3f060299 */ /* 0x000fc80008011605 */
[----:B------:R-:W-:-:S12]  /*116f0*/  UIMAD UR4, UR6, UR9, URZ ;  /* 0x00000009060472a4 */ /* 0x000fd8000f8e023f */
.L_x_1847:
[----:B------:R-:W-:Y:S02]  /*11700*/  UIADD3 UR4, UR8, -UR4, URZ ;  /* 0x8000000408047290 */ /* 0x000fe4000fffe03f */
[----:B------:R-:W-:Y:S01]  /*11710*/  ULOP3.LUT UR5, URZ, UR6, URZ, 0x33, !UPT ;  /* 0x000000063f057292 */ /* 0x000fe2000f8e333f */
[----:B------:R-:W-:Y:S01]  /*11720*/  ULDC UR14, c[0x0][0xc48] ;  /* 0x00031200000e7ab9 */ /* 0x000fe20000000800 */
[----:B------:R-:W-:Y:S01]  /*11730*/  ULDC UR8, c[0x0][0x448] ;  /* 0x0001120000087ab9 */ /* 0x000fe20000000800 */
[----:B------:R-:W-:Y:S01]  /*11740*/  ULDC UR40, c[0x0][0xc3c] ;  /* 0x00030f0000287ab9 */ /* 0x000fe20000000800 */
[----:B------:R-:W-:Y:S02]  /*11750*/  UISETP.NE.AND UP2, UPT, UR14, 0x1, UPT ;  /* 0x000000010e00788c */ /* 0x000fe4000bf45270 */
[----:B------:R-:W-:Y:S02]  /*11760*/  UISETP.NE.AND UP1, UPT, UR8, 0x1, UPT ;  /* 0x000000010800788c */ /* 0x000fe4000bf25270 */
[----:B------:R-:W-:Y:S01]  /*11770*/  UIADD3 UR40, UR5, UR40, URZ ;  /* 0x0000002805287290 */ /* 0x000fe2000fffe03f */
[----:B------:R-:W-:Y:S01]  /*11780*/  ULDC.64 UR10, c[0x0][0x418] ;  /* 0x00010600000a7ab9 */ /* 0x000fe20000000a00 */
[----:B------:R-:W-:Y:S01]  /*11790*/  ULDC UR13, c[0x0][0xc54] ;  /* 0x00031500000d7ab9 */ /* 0x000fe20000000800 */
[----:B------:R-:W-:-:S02]  /*117a0*/  UISETP.NE.U32.AND UP0, UPT, UR10, URZ, UPT ;  /* 0x0000003f0a00728c */ /* 0x000fc4000bf05070 */
[----:B------:R-:W-:Y:S02]  /*117b0*/  UIMAD UR13, UR7, UR13, UR4 ;  /* 0x0000000d070d72a4 */ /* 0x000fe4000f8e0204 */
[----:B------:R-:W-:Y:S01]  /*117c0*/  USHF.L.U32 UR40, UR40, 0x7, URZ ;  /* 0x0000000728287899 */ /* 0x000fe2000800063f */
[----:B------:R-:W-:Y:S01]  /*117d0*/  ULDC.64 UR4, c[0x0][0x9e0] ;  /* 0x0002780000047ab9 */ /* 0x000fe20000000a00 */
[----:B------:R-:W-:Y:S02]  /*117e0*/  UISETP.NE.AND.EX UP0, UPT, UR11, URZ, UPT, UP0 ;  /* 0x0000003f0b00728c */ /* 0x000fe4000bf05300 */
[----:B------:R-:W-:Y:S02]  /*117f0*/  UISETP.GE.AND UP3, UPT, UR5, 0x1, UPT ;  /* 0x000000010500788c */ /* 0x000fe4000bf66270 */
[----:B------:R-:W-:Y:S01]  /*11800*/  UIADD3 UR12, UR40, 0x7f, URZ ;  /* 0x0000007f280c7890 */ /* 0x000fe2000fffe03f */
[----:B------:R-:W-:Y:S01]  /*11810*/  ULDC UR10, c[0x0][0x424] ;  /* 0x00010900000a7ab9 */ /* 0x000fe20000000800 */
[----:B------:R-:W-:Y:S01]  /*11820*/  ULDC UR6, c[0x0][0x288] ;  /* 0x0000a20000067ab9 */ /* 0x000fe20000000800 */
[----:B------:R-:W-:Y:S01]  /*11830*/  @UP2 ULDC UR8, c[0x0][0xc4c] ;  /* 0x0003130000082ab9 */ /* 0x000fe20000000800 */
[----:B------:R-:W-:Y:S01]  /*11840*/  @UP1 ULDC UR11, c[0x0][0x44c] ;  /* 0x00011300000b1ab9 */ /* 0x000fe20000000800 */
[----:B------:R-:W-:Y:S01]  /*11850*/  USEL UR15, UR10, 0x1, UP0 ;  /* 0x000000010a0f7887 */ /* 0x000fe20008000000 */
[----:B------:R-:W-:Y:S01]  /*11860*/  PLOP3.LUT P1, PT, PT, PT, UP3, 0x80, 0x0 ;  /* 0x000000000000781c */ /* 0x000fe20003f2f038 */
[----:B------:R-:W-:-:S02]  /*11870*/  UIADD3 UR16, -UR6, 0x1, URZ ;  /* 0x0000000106107890 */ /* 0x000fc4000fffe13f */
[----:B------:R-:W-:Y:S02]  /*11880*/  UIMAD.WIDE.U32 UR8, UR13, UR8, URZ ;  /* 0x000000080d0872a5 */ /* 0x000fe4000f8e003f */
[----:B------:R-:W-:Y:S01]  /*11890*/  UIMAD.WIDE.U32 UR10, UR12, UR11, URZ ;  /* 0x0000000b0c0a72a5 */ /* 0x000fe2000f8e003f */
[----:B------:R-:W-:Y:S01]  /*118a0*/  ULDC UR7, c[0x0][0x2f0] ;  /* 0x0000bc0000077ab9 */ /* 0x000fe20000000800 */
[----:B------:R-:W-:Y:S01]  /*118b0*/  @UP2 ULDC UR17, c[0x0][0xc50] ;  /* 0x0003140000112ab9 */ /* 0x000fe20000000800 */
[----:B------:R-:W-:Y:S01]  /*118c0*/  @UP1 ULDC UR18, c[0x0][0x450] ;  /* 0x0001140000121ab9 */ /* 0x000fe20000000800 */
[----:B------:R-:W-:Y:S01]  /*118d0*/  UMOV UR43, UR13 ;  /* 0x0000000d002b7c82 */ /* 0x000fe20008000000 */
[----:B------:R-:W-:Y:S02]  /*118e0*/  UIMAD UR16, UR15, UR7, UR16 ;  /* 0x000000070f1072a4 */ /* 0x000fe4000f8e0210 */
[----:B------:R-:W-:Y:S02]  /*118f0*/  @UP2 USHF.R.U32.HI UR43, URZ, UR17, UR9 ;  /* 0x000000113f2b2299 */ /* 0x000fe40008011609 */
[----:B------:R-:W-:-:S02]  /*11900*/  @UP1 USHF.R.U32.HI UR12, URZ, UR18, UR11 ;  /* 0x000000123f0c1299 */ /* 0x000fc4000801160b */
[----:B------:R-:W-:Y:S02]  /*11910*/  UIADD3 UR36, -UR43, URZ, URZ ;  /* 0x0000003f2b247290 */ /* 0x000fe4000fffe13f */
[----:B------:R-:W-:Y:S02]  /*11920*/  UIADD3 UR12, UR16, UR12, URZ ;  /* 0x0000000c100c7290 */ /* 0x000fe4000fffe03f */
[----:B------:R-:W-:Y:S02]  /*11930*/  UIMAD UR36, UR14, UR36, UR13 ;  /* 0x000000240e2472a4 */ /* 0x000fe4000f8e020d */
[----:B------:R-:W-:Y:S01]  /*11940*/  UIADD3 UR4, UR12, UR4, URZ ;  /* 0x000000040c047290 */ /* 0x000fe2000fffe03f */
[----:B------:R-:W-:Y:S11]  /*11950*/  @!P1 BRA `(.L_x_1848) ;  /* 0x0000000000449947 */ /* 0x000ff60003800000 */
[----:B------:R-:W-:Y:S01]  /*11960*/  ISETP.LT.AND P0, PT, RZ, UR12, PT ;  /* 0x0000000cff007c0c */ /* 0x000fe2000bf01270 */
[----:B------:R-:W-:-:S12]  /*11970*/  UIADD3 UR10, UR12, -0x1, URZ ;  /* 0xffffffff0c0a7890 */ /* 0x000fd8000fffe03f */
[----:B------:R-:W-:Y:S05]  /*11980*/  @P0 BRA `(.L_x_1849) ;  /* 0x00000000001c0947 */ /* 0x000fea0003800000 */
[----:B------:R-:W-:Y:S02]  /*11990*/  UISETP.NE.AND UP0, UPT, UR5, 0x1, UPT ;  /* 0x000000010500788c */ /* 0x000fe4000bf05270 */
[----:B------:R-:W-:-:S09]  /*119a0*/  UIADD3 UR10, -UR12, URZ, URZ ;  /* 0x0000003f0c0a7290 */ /* 0x000fd2000fffe13f */
[----:B------:R-:W-:Y:S02]  /*119b0*/  @UP0 ULDC.64 UR12, c[0x0][0x9e8] ;  /* 0x00027a00000c0ab9 */ /* 0x000fe40000000a00 */
[----:B------:R-:W-:-:S04]  /*119c0*/  UIMAD.WIDE.U32 UR8, UR10, UR12, URZ ;  /* 0x0000000c0a0872a5 */ /* 0x000fc8000f8e003f */
[----:B------:R-:W-:-:S04]  /*119d0*/  @UP0 USHF.R.U32.HI UR10, URZ, UR13, UR9 ;  /* 0x0000000d3f0a0299 */ /* 0x000fc80008011609 */
[----:B------:R-:W-:Y:S01]  /*119e0*/  ULOP3.LUT UR10, URZ, UR10, URZ, 0x33, !UPT ;  /* 0x0000000a3f0a7292 */ /* 0x000fe2000f8e333f */
[----:B------:R-:W-:Y:S11]  /*119f0*/  BRA `(.L_x_1850) ;  /* 0x0000000000107947 */ /* 0x000ff60003800000 */
.L_x_1849:
[----:B------:R-:W-:-:S11]  /*11a00*/  UISETP.NE.AND UP0, UPT, UR5, 0x1, UPT ;  /* 0x000000010500788c */ /* 0x000fd6000bf05270 */
[----:B------:R-:W-:Y:S02]  /*11a10*/  @UP0 ULDC.64 UR12, c[0x0][0x9e8] ;  /* 0x00027a00000c0ab9 */ /* 0x000fe40000000a00 */
[----:B------:R-:W-:-:S04]  /*11a20*/  UIMAD.WIDE.U32 UR8, UR10, UR12, URZ ;  /* 0x0000000c0a0872a5 */ /* 0x000fc8000f8e003f */
[----:B------:R-:W-:-:S12]  /*11a30*/  @UP0 USHF.R.U32.HI UR10, URZ, UR13, UR9 ;  /* 0x0000000d3f0a0299 */ /* 0x000fd80008011609 */
.L_x_1850:
[----:B------:R-:W-:-:S04]  /*11a40*/  UIMAD UR10, UR10, UR5, UR5 ;  /* 0x000000050a0a72a4 */ /* 0x000fc8000f8e0205 */
[----:B------:R-:W-:-:S04]  /*11a50*/  UISETP.LT.AND UP0, UPT, UR4, UR10, UPT ;  /* 0x0000000a0400728c */ /* 0x000fc8000bf01270 */
[----:B------:R-:W-:-:S12]  /*11a60*/  USEL UR4, UR4, UR10, UP0 ;  /* 0x0000000a04047287 */ /* 0x000fd80008000000 */
.L_x_1848:
[----:B------:R-:W-:Y:S02]  /*11a70*/  UIMAD UR8, UR15, UR7, 0x5f ;  /* 0x0000005f0f0874a4 */ /* 0x000fe4000f8e0207 */
[----:B------:R-:W-:Y:S02]  /*11a80*/  UIADD3 UR10, UR4, 0x5f, URZ ;  /* 0x0000005f040a7890 */ /* 0x000fe4000fffe03f */
[----:B------:R-:W-:Y:S02]  /*11a90*/  UIMAD.WIDE UR8, UR8, 0x2aaaaaab, URZ ;  /* 0x2aaaaaab080878a5 */ /* 0x000fe4000f8e023f */
[----:B------:R-:W-:Y:S01]  /*11aa0*/  UIMAD.WIDE UR10, UR10, 0x2aaaaaab, URZ ;  /* 0x2aaaaaab0a0a78a5 */ /* 0x000fe2000f8e023f */
[----:B------:R-:W-:Y:S01]  /*11ab0*/  @UP1 ULDC UR12, c[0x0][0x44c] ;  /* 0x00011300000c1ab9 */ /* 0x000fe20000000800 */
[----:B------:R-:W-:Y:S02]  /*11ac0*/  UIMAD UR7, UR15, UR7, -UR6 ;  /* 0x000000070f0772a4 */ /* 0x000fe4000f8e0a06 */
[----:B------:R-:W-:-:S02]  /*11ad0*/  UIMAD.WIDE.U32 UR12, UR40, UR12, URZ ;  /* 0x0000000c280c72a5 */ /* 0x000fc4000f8e003f */
[----:B------:R-:W-:Y:S02]  /*11ae0*/  USHF.R.U32.HI UR6, URZ, 0x1f, UR9 ;  /* 0x0000001f3f067899 */ /* 0x000fe40008011609 */
[----:B------:R-:W-:Y:S01]  /*11af0*/  USHF.R.U32.HI UR4, URZ, 0x1f, UR11 ;  /* 0x0000001f3f047899 */ /* 0x000fe2000801160b */
[----:B------:R-:W-:Y:S01]  /*11b00*/  @UP1 ULDC UR16, c[0x0][0x450] ;  /* 0x0001140000101ab9 */ /* 0x000fe20000000800 */
[----:B------:R-:W-:Y:S01]  /*11b10*/  UMOV UR14, UR40 ;  /* 0x00000028000e7c82 */ /* 0x000fe20008000000 */
[----:B------:R-:W-:Y:S02]  /*11b20*/  @UP1 USHF.R.U32.HI UR14, URZ, UR16, UR13 ;  /* 0x000000103f0e1299 */ /* 0x000fe4000801160d */
[----:B------:R-:W-:Y:S02]  /*11b30*/  ULEA.HI.SX32 UR9, UR9, UR6, 0x1c ;  /* 0x0000000609097291 */ /* 0x000fe4000f8fe23f */
[----:B------:R-:W-:Y:S02]  /*11b40*/  ULEA.HI.SX32 UR4, UR11, UR4, 0x1c ;  /* 0x000000040b047291 */ /* 0x000fe4000f8fe23f */
[----:B------:R-:W-:-:S02]  /*11b50*/  UIADD3 UR6, UR7, UR14, URZ ;  /* 0x0000000e07067290 */ /* 0x000fc4000fffe03f */
[----:B------:R-:W-:Y:S01]  /*11b60*/  UISETP.LT.AND UP0, UPT, UR9, UR4, UPT ;  /* 0x000000040900728c */ /* 0x000fe2000bf01270 */
[----:B------:R-:W-:Y:S02]  /*11b70*/  ULDC UR8, c[0x0][0x9dc] ;  /* 0x0002770000087ab9 */ /* 0x000fe40000000800 */
[----:B------:R-:W-:Y:S02]  /*11b80*/  UIADD3 UR8, UR6, -UR8, URZ ;  /* 0x8000000806087290 */ /* 0x000fe4000fffe03f */
[----:B------:R-:W-:Y:S01]  /*11b90*/  USEL UR39, UR9, UR4, UP0 ;  /* 0x0000000409277287 */ /* 0x000fe20008000000 */
[----:B------:R-:W-:Y:S11]  /*11ba0*/  @!P1 BRA `(.L_x_1851) ;  /* 0x0000000000489947 */ /* 0x000ff60003800000 */
[----:B------:R-:W-:Y:S02]  /*11bb0*/  UMOV UR4, UR6 ;  /* 0x0000000600047c82 */ /* 0x000fe40008000000 */
        /* <DEDUP_REMOVED lines=10> */
.L_x_1852:
[----:B------:R-:W-:-:S11]  /*11c60*/  UISETP.NE.AND UP0, UPT, UR5, 0x1, UPT ;  /* 0x000000010500788c */ /* 0x000fd6000bf05270 */
[----:B------:R-:W-:Y:S02]  /*11c70*/  @UP0 ULDC.64 UR10, c[0x0][0x9e8] ;  /* 0x00027a00000a0ab9 */ /* 0x000fe40000000a00 */
[----:B------:R-:W-:-:S04]  /*11c80*/  UIMAD.WIDE.U32 UR6, UR4, UR10, URZ ;  /* 0x0000000a040672a5 */ /* 0x000fc8000f8e003f */
[----:B------:R-:W-:-:S12]  /*11c90*/  @UP0 USHF.R.U32.HI UR4, URZ, UR11, UR7 ;  /* 0x0000000b3f040299 */ /* 0x000fd80008011607 */
.L_x_1853:
[----:B------:R-:W-:-:S04]  /*11ca0*/  UIMAD UR4, UR4, UR5, URZ ;  /* 0x00000005040472a4 */ /* 0x000fc8000f8e023f */
[----:B------:R-:W-:-:S04]  /*11cb0*/  UISETP.LT.AND UP0, UPT, UR8, UR4, UPT ;  /* 0x000000040800728c */ /* 0x000fc8000bf01270 */
[----:B------:R-:W-:-:S12]  /*11cc0*/  USEL UR8, UR8, UR4, !UP0 ;  /* 0x0000000408087287 */ /* 0x000fd8000c000000 */
.L_x_1851:
[----:B------:R-:W-:Y:S01]  /*11cd0*/  UIMAD.WIDE UR4, UR8, 0x2aaaaaab, URZ ;  /* 0x2aaaaaab080478a5 */ /* 0x000fe2000f8e023f */
[----:B------:R-:W-:Y:S03]  /*11ce0*/  BSSY B7, `(.L_x_1854) ;  /* 0x00003b6000077945 */ /* 0x000fe60003800000 */
[----:B------:R-:W-:-:S04]  /*11cf0*/  USHF.R.U32.HI UR4, URZ, 0x1f, UR5 ;  /* 0x0000001f3f047899 */ /* 0x000fc80008011605 */
[----:B------:R-:W-:-:S04]  /*11d00*/  ULEA.HI.SX32 UR4, UR5, UR4, 0x1c ;  /* 0x0000000405047291 */ /* 0x000fc8000f8fe23f */
[----:B------:R-:W-:-:S04]  /*11d10*/  UISETP.LT.AND UP0, UPT, URZ, UR4, UPT ;  /* 0x000000043f00728c */ /* 0x000fc8000bf01270 */
[----:B------:R-:W-:-:S04]  /*11d20*/  USEL UR38, URZ, UR4, !UP0 ;  /* 0x000000043f267287 */ /* 0x000fc8000c000000 */
[----:B------:R-:W-:-:S06]  /*11d30*/  UISETP.GT.AND UP0, UPT, UR39, UR38, UPT ;  /* 0x000000262700728c */ /* 0x000fcc000bf04270 */
[----:B------:R-:W-:-:S13]  /*11d40*/  PLOP3.LUT P0, PT, PT, PT, UP0, 0x80, 0x0 ;  /* 0x000000000000781c */ /* 0x000fda0003f0f008 */
        /* <DEDUP_REMOVED lines=11> */
[----:B-1----:R-:W2:Y:S01]  /*11e00*/  @P1 ATOMG.E.ADD.STRONG.GPU PT, R3, desc[UR46][R2.64], R5 ;  /* 0x00000005020319a8 */ /* 0x002ea200081ee1ee */
[----:B------:R-:W0:Y:S02]  /*11e10*/  S2R R4, SR_LTMASK ;  /* 0x0000000000047919 */ /* 0x000e240000003900 */
[----:B0-----:R-:W-:-:S04]  /*11e20*/  LOP3.LUT R4, R4, UR4, RZ, 0xc0, !PT ;  /* 0x0000000404047c12 */ /* 0x001fc8000f8ec0ff */
[----:B------:R-:W0:Y:S01]  /*11e30*/  POPC R7, R4 ;  /* 0x0000000400077309 */ /* 0x000e220000000000 */
[----:B--2---:R-:W0:Y:S02]  /*11e40*/  SHFL.IDX PT, R0, R3, R0, 0x1f ;  /* 0x00001f0003007589 */ /* 0x004e2400000e0000 */
[----:B0-----:R-:W-:-:S05]  /*11e50*/  IADD3 R0, R0, UR42, R7 ;  /* 0x0000002a00007c10 */ /* 0x001fca000fffe007 */
[----:B------:R4:W-:Y:S01]  /*11e60*/  STL [R1+0xc], R0 ;  /* 0x00000c0001007387 */ /* 0x0009e20000100800 */
[----:B------:R-:W-:Y:S05]  /*11e70*/  BRA `(.L_x_1856) ;  /* 0x0000003800707947 */ /* 0x000fea0003800000 */
.L_x_1855:
[----:B------:R-:W-:Y:S01]  /*11e80*/  VIADD R0, R18, 0x1c400 ;  /* 0x0001c40012007836 */ /* 0x000fe20000000000 */
[----:B------:R-:W-:Y:S04]  /*11e90*/  BSSY B6, `(.L_x_1857) ;  /* 0x0000013000067945 */ /* 0x000fe80003800000 */
[----:B------:R-:W-:-:S13]  /*11ea0*/  LOP3.LUT P0, RZ, R0, 0x3ff, RZ, 0xc0, !PT ;  /* 0x000003ff00ff7812 */ /* 0x000fda000780c0ff */
[----:B------:R-:W-:Y:S05]  /*11eb0*/  @!P0 BRA `(.L_x_1858) ;  /* 0x0000000000408947 */ /* 0x000fea0003800000 */
        /* <DEDUP_REMOVED lines=16> */
.L_x_1858:
[----:B------:R-:W-:Y:S05]  /*11fc0*/  BSYNC B6 ;  /* 0x0000000000067941 */ /* 0x000fea0003800000 */
.L_x_1857:
        /* <DEDUP_REMOVED lines=20> */
.L_x_1861:
        /* <DEDUP_REMOVED lines=15> */
.L_x_1860:
[----:B------:R-:W-:Y:S05]  /*12200*/  BSYNC B6 ;  /* 0x0000000000067941 */ /* 0x000fea0003800000 */
.L_x_1859:
[----:B------:R-:W-:Y:S01]  /*12210*/  ULDC.64 UR4, c[0x0][0x9f8] ;  /* 0x00027e0000047ab9 */ /* 0x000fe20000000a00 */
[----:B------:R-:W-:Y:S01]  /*12220*/  IMAD.U32 R7, RZ, RZ, UR43 ;  /* 0x0000002bff077e24 */ /* 0x000fe2000f8e00ff */
[----:B------:R-:W-:-:S04]  /*12230*/  UISETP.NE.U32.AND UP0, UPT, UR4, URZ, UPT ;  /* 0x0000003f0400728c */ /* 0x000fc8000bf05070 */
[----:B------:R-:W-:-:S06]  /*12240*/  UISETP.NE.AND.EX UP0, UPT, UR5, URZ, UPT, UP0 ;  /* 0x0000003f0500728c */ /* 0x000fcc000bf05300 */
[----:B------:R-:W-:-:S05]  /*12250*/  PLOP3.LUT P0, PT, PT, PT, UP0, 0x80, 0x0 ;  /* 0x000000000000781c */ /* 0x000fca0003f0f008 */
[----:B------:R-:W-:Y:S02]  /*12260*/  @UP0 ULDC.64 UR4, c[0x0][0x9f8] ;  /* 0x00027e0000040ab9 */ /* 0x000fe40000000a00 */
[----:B------:R-:W-:-:S06]  /*12270*/  @UP0 UIMAD.WIDE UR4, UR43, 0x4, UR4 ;  /* 0x000000042b0408a5 */ /* 0x000fcc000f8e0204 */
[----:B------:R-:W-:Y:S02]  /*12280*/  IMAD.U32 R2, RZ, RZ, UR4 ;  /* 0x00000004ff027e24 */ /* 0x000fe4000f8e00ff */
[----:B------:R-:W-:-:S05]  /*12290*/  IMAD.U32 R3, RZ, RZ, UR5 ;  /* 0x00000005ff037e24 */ /* 0x000fca000f8e00ff */
[----:B------:R0:W2:Y:S01]  /*122a0*/  @P0 LDG.E R7, desc[UR46][R2.64] ;  /* 0x0000002e02070981 */ /* 0x0000a2000c1e1900 */
[----:B------:R-:W-:Y:S01]  /*122b0*/  UMOV UR4, 0xffffffff ;  /* 0xffffffff00047882 */ /* 0x000fe20000000000 */
[----:B------:R-:W-:Y:S01]  /*122c0*/  IMAD.U32 R0, RZ, RZ, UR39 ;  /* 0x00000027ff007e24 */ /* 0x000fe2000f8e00ff */
[----:B------:R-:W-:Y:S01]  /*122d0*/  LOP3.LUT R17, R17, 0xfffffffe, RZ, 0xc0, !PT ;  /* 0xfffffffe11117812 */ /* 0x000fe200078ec0ff */
[----:B------:R-:W1:Y:S02]  /*122e0*/  S2R R4, SR_TID.X ;  /* 0x0000000000047919 */ /* 0x000e640000002100 */
[----:B------:R-:W-:Y:S01]  /*122f0*/  VIADD R0, R0, 0xffffffff ;  /* 0xffffffff00007836 */ /* 0x000fe20000000000 */
[----:B0-----:R-:W0:Y:S02]  /*12300*/  LDC.64 R2, c[0x0][0x418] ;  /* 0x00010600ff027b82 */ /* 0x001e240000000a00 */
[----:B0-----:R-:W-:Y:S02]  /*12310*/  ISETP.NE.U32.AND P0, PT, R2, RZ, PT ;  /* 0x000000ff0200720c */ /* 0x001fe40003f05070 */
[----:B-1----:R-:W-:-:S02]  /*12320*/  SHF.R.U32.HI R4, RZ, 0x5, R4 ;  /* 0x00000005ff047819 */ /* 0x002fc40000011604 */
[----:B------:R-:W-:Y:S02]  /*12330*/  ISETP.NE.AND.EX P1, PT, R3, RZ, PT, P0 ;  /* 0x000000ff0300720c */ /* 0x000fe40003f25300 */
[----:B------:R-:W-:-:S11]  /*12340*/  LOP3.LUT R4, R4, 0x3, RZ, 0xc0, !PT ;  /* 0x0000000304047812 */ /* 0x000fd600078ec0ff */
[----:B------:R-:W-:Y:S02]  /*12350*/  @P1 LOP3.LUT R17, R17, 0x1, RZ, 0xfc, !PT ;  /* 0x0000000111111812 */ /* 0x000fe400078efcff */
[----:B--2---:R-:W-:Y:S01]  /*12360*/  SHF.R.S32.HI R8, RZ, 0x1f, R7 ;  /* 0x0000001fff087819 */ /* 0x004fe20000011407 */
[----:B------:R0:W-:Y:S01]  /*12370*/  STL [R1], R7 ;  /* 0x0000000701007387 */ /* 0x0001e20000100800 */
[----:B------:R-:W-:-:S03]  /*12380*/  SEL R16, R7, RZ, !P1 ;  /* 0x000000ff07107207 */ /* 0x000fc60004800000 */
[----:B------:R0:W-:Y:S01]  /*12390*/  STL [R1+0x8], R8 ;  /* 0x0000080801007387 */ /* 0x0001e20000100800 */
[----:B------:R-:W-:Y:S05]  /*123a0*/  BRA.DIV UR4, `(.L_x_1862) ;  /* 0x0000003e044c7947 */ /* 0x000fea000b800000 */
[----:B------:R1:W2:Y:S02]  /*123b0*/  SHFL.IDX PT, R14, R4, RZ, 0x1f ;  /* 0x00001fff040e7589 */ /* 0x0002a400000e0000 */
.L_x_1956:
[----:B------:R3:W-:Y:S01]  /*123c0*/  STL [R1+0x14], R0 ;  /* 0x0000140001007387 */ /* 0x0007e20000100800 */
[----:B--2---:R-:W-:Y:S02]  /*123d0*/  ISETP.NE.AND P0, PT, R14, RZ, PT ;  /* 0x000000ff0e00720c */ /* 0x004fe40003f05270 */
[----:B------:R-:W-:Y:S02]  /*123e0*/  PLOP3.LUT P2, PT, PT, PT, PT, 0x8, 0x0 ;  /* 0x000000000000781c */ /* 0x000fe40003f4e170 */
[----:B------:R-:W-:-:S11]  /*123f0*/  LOP3.LUT R17, R17, 0xfffffffd, RZ, 0xc0, !PT ;  /* 0xfffffffd11117812 */ /* 0x000fd600078ec0ff */
[----:B------:R-:W-:Y:S01]  /*12400*/  @P2 LOP3.LUT R17, R17, 0x2, RZ, 0xfc, !PT ;  /* 0x0000000211112812 */ /* 0x000fe200078efcff */
[----:B---3--:R-:W-:Y:S06]  /*12410*/  @P0 BRA `(.L_x_1863) ;  /* 0x0000000000f00947 */ /* 0x008fec0003800000 */
[----:B------:R-:W-:-:S03]  /*12420*/  UMOV UR4, 0xffffffff ;  /* 0xffffffff00047882 */ /* 0x000fc60000000000 */
[----:B------:R-:W-:Y:S05]  /*12430*/  BRA.DIV UR4, `(.L_x_1864) ;  /* 0x0000003e04487947 */ /* 0x000fea000b800000 */
[----:B------:R-:W-:-:S13]  /*12440*/  ELECT P6, URZ, PT ;  /* 0x00000000003f782f */ /* 0x000fda00038c0000 */
.L_x_1959:
[----:B------:R-:W-:Y:S05]  /*12450*/  @!P6 BRA `(.L_x_1863) ;  /* 0x0000000000e0e947 */ /* 0x000fea0003800000 */
[----:B------:R-:W-:Y:S01]  /*12460*/  IMAD.MOV.U32 R16, RZ, RZ, R7 ;  /* 0x000000ffff107224 */ /* 0x000fe200078e0007 */
[----:B------:R-:W-:Y:S06]  /*12470*/  @!P1 BRA `(.L_x_1865) ;  /* 0x00000000004c9947 */ /* 0x000fec0003800000 */
[----:B------:R-:W-:Y:S01]  /*12480*/  IMAD.MOV.U32 R9, RZ, RZ, R0 ;  /* 0x000000ffff097224 */ /* 0x000fe200078e0000 */
[----:B------:R-:W-:Y:S01]  /*12490*/  ULDC.64 UR4, c[0x0][0x428] ;  /* 0x00010a0000047ab9 */ /* 0x000fe20000000a00 */
[----:B------:R-:W2:Y:S02]  /*124a0*/  LDC R0, c[0x0][0x43c] ;  /* 0x00010f00ff007b82 */ /* 0x000ea40000000800 */
[----:B--2---:R-:W-:-:S13]  /*124b0*/  ISETP.NE.AND P0, PT, R0, 0x1, PT ;  /* 0x000000010000780c */ /* 0x004fda0003f05270 */
[----:B-1----:R-:W1:Y:S02]  /*124c0*/  @P0 LDC.64 R4, c[0x0][0x440] ;  /* 0x00011000ff040b82 */ /* 0x002e640000000a00 */
[----:B-1----:R-:W-:-:S04]  /*124d0*/  @P0 IMAD.HI.U32 R6, R9, R4, RZ ;  /* 0x0000000409060227 */ /* 0x002fc800078e00ff */
[----:B------:R-:W-:Y:S01]  /*124e0*/  IMAD.MOV.U32 R4, RZ, RZ, R9 ;  /* 0x000000ffff047224 */ /* 0x000fe200078e0009 */
[----:B------:R-:W-:-:S05]  /*124f0*/  @P0 SHF.R.U32.HI R4, RZ, R5, R6 ;  /* 0x00000005ff040219 */ /* 0x000fca0000011606 */
[----:B------:R-:W-:-:S04]  /*12500*/  IMAD.MOV R5, RZ, RZ, -R4 ;  /* 0x000000ffff057224 */ /* 0x000fc800078e0a04 */
[----:B------:R-:W-:Y:S01]  /*12510*/  IMAD R9, R0, R5, R9 ;  /* 0x0000000500097224 */ /* 0x000fe200078e0209 */
[----:B------:R-:W-:Y:S01]  /*12520*/  SHF.R.S32.HI R5, RZ, 0x1f, R4 ;  /* 0x0000001fff057819 */ /* 0x000fe20000011404 */
[----:B------:R-:W-:-:S03]  /*12530*/  IMAD R0, R8, UR4, RZ ;  /* 0x0000000408007c24 */ /* 0x000fc6000f8e02ff */
[----:B------:R2:W-:Y:S01]  /*12540*/  STL [R1+0x14], R9 ;  /* 0x0000140901007387 */ /* 0x0005e20000100800 */
[----:B------:R-:W-:-:S04]  /*12550*/  IMAD.WIDE.U32 R4, R7, UR4, R4 ;  /* 0x0000000407047c25 */ /* 0x000fc8000f8e0004 */
[----:B------:R-:W-:Y:S01]  /*12560*/  IMAD R0, R7, UR5, R0 ;  /* 0x0000000507007c24 */ /* 0x000fe2000f8e0200 */
[----:B------:R-:W-:-:S03]  /*12570*/  LEA R2, P0, R4, R2, 0x2 ;  /* 0x0000000204027211 */ /* 0x000fc600078010ff */
[----:B------:R-:W-:-:S05]  /*12580*/  IMAD.IADD R0, R5, 0x1, R0 ;  /* 0x0000000105007824 */ /* 0x000fca00078e0200 */
[----:B------:R-:W-:-:S05]  /*12590*/  LEA.HI.X R3, R4, R3, R0, 0x2, P0 ;  /* 0x0000000304037211 */ /* 0x000fca00000f1400 */
[----:B------:R2:W5:Y:S02]  /*125a0*/  LDG.E R16, desc[UR46][R2.64] ;  /* 0x0000002e02107981 */ /* 0x000564000c1e1900 */
.L_x_1865:
[----:B------:R-:W3:Y:S01]  /*125b0*/  LDL R0, [R1+0x4] ;  /* 0x0000040001007983 */ /* 0x000ee20000100800 */
[----:B--2---:R-:W-:Y:S01]  /*125c0*/  IMAD R3, R19, 0x8, R18 ;  /* 0x0000000813037824 */ /* 0x004fe200078e0212 */
[----:B0-----:R-:W0:Y:S02]  /*125d0*/  S2R R7, SR_TID.X ;  /* 0x0000000000077919 */ /* 0x001e240000002100 */
[----:B0-----:R-:W-:-:S04]  /*125e0*/  LOP3.LUT R7, R7, 0x7f, RZ, 0xc0, !PT ;  /* 0x0000007f07077812 */ /* 0x001fc800078ec0ff */
[----:B------:R-:W-:Y:S02]  /*125f0*/  ISETP.NE.AND P1, PT, R7, RZ, PT ;  /* 0x000000ff0700720c */ /* 0x000fe40003f25270 */
[----:B---3--:R-:W-:-:S04]  /*12600*/  SHF.L.U32 R0, R0, 0x1f, RZ ;  /* 0x0000001f00007819 */ /* 0x008fc800000006ff */
[----:B------:R-:W0:Y:S02]  /*12610*/  SYNCS.PHASECHK.TRANS64.TRYWAIT P0, [R3+URZ+0x22840], R0 ;  /* 0x02284000030075a7 */ /* 0x000e24000800017f */
[----:B0-----:R-:W-:Y:S05]  /*12620*/  @!P0 BRA `(.L_x_1866) ;  /* 0x0000003800ec8947 */ /* 0x001fea0003800000 */
.L_x_1960:
        /* <DEDUP_REMOVED lines=8> */
.L_x_1867:
[----:B------:R-:W2:Y:S01]  /*126b0*/  LDL R2, [R1+0x14] ;  /* 0x0000140001027983 */ /* 0x000ea20000100800 */
[----:B0-----:R-:W-:Y:S01]  /*126c0*/  IMAD R0, R19, 0x3000, R18 ;  /* 0x0000300013007824 */ /* 0x001fe200078e0212 */
[----:B------:R-:W-:Y:S01]  /*126d0*/  R2UR UR33, R3 ;  /* 0x00000000032172ca */ /* 0x000fe200000e0000 */
[----:B------:R-:W-:Y:S01]  /*126e0*/  UIADD3 UR4, UP0, UR44, 0x370, URZ ;  /* 0x000003702c047890 */ /* 0x000fe2000ff1e03f */
[----:B-----5:R-:W-:Y:S01]  /*126f0*/  R2UR UR37, R16 ;  /* 0x00000000102572ca */ /* 0x020fe200000e0000 */
[----:B------:R-:W-:Y:S01]  /*12700*/  UMOV UR6, 0x0 ;  /* 0x0000000000067882 */ /* 0x000fe20000000000 */
[----:B------:R-:W-:Y:S01]  /*12710*/  R2UR UR32, R0 ;  /* 0x00000000002072ca */ /* 0x000fe200000e0000 */
[----:B------:R-:W-:Y:S01]  /*12720*/  UIADD3.X UR5, URZ, UR45, URZ, UP0, !UPT ;  /* 0x0000002d3f057290 */ /* 0x000fe200087fe43f */
[----:B------:R-:W-:Y:S01]  /*12730*/  PLOP3.LUT P0, PT, PT, PT, PT, 0x80, 0x0 ;  /* 0x000000000000781c */ /* 0x000fe20003f0f070 */
[----:B------:R-:W-:Y:S01]  /*12740*/  UMOV UR7, 0x14f00000 ;  /* 0x14f0000000077882 */ /* 0x000fe20000000000 */
[----:B------:R-:W-:Y:S01]  /*12750*/  UMOV UR34, URZ ;  /* 0x0000003f00227c82 */ /* 0x000fe20008000000 */
[----:B------:R-:W-:-:S04]  /*12760*/  LOP3.LUT R17, R17, 0xfffffffd, RZ, 0xc0, !PT ;  /* 0xfffffffd11117812 */ /* 0x000fc800078ec0ff */
[----:B------:R-:W-:-:S04]  /*12770*/  UIADD3 UR33, UR33, 0x22830, URZ ;  /* 0x0002283021217890 */ /* 0x000fc8000fffe03f */
[----:B------:R-:W-:Y:S02]  /*12780*/  UIADD3 UR32, UR32, 0x1c400, URZ ;  /* 0x0001c40020207890 */ /* 0x000fe4000fffe03f */
[----:B------:R-:W-:Y:S02]  /*12790*/  @P0 LOP3.LUT R17, R17, 0x2, RZ, 0xfc, !PT ;  /* 0x0000000211110812 */ /* 0x000fe400078efcff */
[----:B--2---:R-:W-:-:S13]  /*127a0*/  R2UR UR35, R2 ;  /* 0x00000000022372ca */ /* 0x004fda00000e0000 */
[----:B------:R-:W-:-:S09]  /*127b0*/  UIMAD UR35, UR35, 0x60, URZ ;  /* 0x00000060232378a4 */ /* 0x000fd2000f8e023f */
[----:B------:R2:W-:Y:S02]  /*127c0*/  UTMALDG.4D [UR32], [UR4], desc[UR6] ;  /* 0x00000620040075b4 */ /* 0x0005e40008019000 */
[----:B--2---:R-:W-:Y:S01]  /*127d0*/  NOP ;  /* 0x0000000000007918 */ /* 0x004fe20000000000 */
.L_x_1863:
[----:B------:R-:W-:Y:S01]  /*127e0*/  VIADD R0, R18, 0x18400 ;  /* 0x0001840012007836 */ /* 0x000fe20000000000 */
[----:B------:R-:W-:Y:S05]  /*127f0*/  WARPSYNC.ALL ;  /* 0x0000000000007948 */ /* 0x000fea0003800000 */
[----:B------:R-:W-:Y:S01]  /*12800*/  BAR.SYNC.DEFER_BLOCKING 0x8, 0x180 ;  /* 0x0206000000007b1d */ /* 0x000fe20000010000 */
[----:B------:R-:W-:-:S05]  /*12810*/  LOP3.LUT P0, RZ, R0, 0x3ff, RZ, 0xc0, !PT ;  /* 0x000003ff00ff7812 */ /* 0x000fca000780c0ff */
[----:B------:R-:W-:Y:S08]  /*12820*/  BSSY B6, `(.L_x_1868) ;  /* 0x0000012000067945 */ /* 0x000ff00003800000 */
[----:B------:R-:W-:Y:S05]  /*12830*/  @!P0 BRA `(.L_x_1869) ;  /* 0x0000000000408947 */ /* 0x000fea0003800000 */
[----:B------:R-:W-:Y:S01]  /*12840*/  MOV R2, 0x0 ;  /* 0x0000000000027802 */ /* 0x000fe20000000f00 */
[----:B------:R-:W-:Y:S01]  /*12850*/  ULDC.64 UR6, c[0x4][0x98] ;  /* 0x0100260000067ab9 */ /* 0x000fe20000000a00 */
[----:B------:R-:W-:Y:S01]  /*12860*/  ULDC.64 UR8, c[0x4][0xa0] ;  /* 0x0100280000087ab9 */ /* 0x000fe20000000a00 */
[----:B------:R-:W-:Y:S01]  /*12870*/  ULDC.64 UR4, c[0x4][0x20] ;  /* 0x0100080000047ab9 */ /* 0x000fe20000000a00 */
[----:B-1----:R-:W-:Y:S02]  /*12880*/  IMAD.U32 R4, RZ, RZ, UR6 ;  /* 0x00000006ff047e24 */ /* 0x002fe4000f8e00ff */
[----:B------:R-:W1:Y:S01]  /*12890*/  LDC.64 R2, c[0x4][R2] ;  /* 0x0100000002027b82 */ /* 0x000e620000000a00 */
[----:B------:R-:W-:Y:S02]  /*128a0*/  IMAD.U32 R5, RZ, RZ, UR7 ;  /* 0x00000007ff057e24 */ /* 0x000fe4000f8e00ff */
[----:B------:R-:W-:Y:S02]  /*128b0*/  IMAD.U32 R6, RZ, RZ, UR8 ;  /* 0x00000008ff067e24 */ /* 0x000fe4000f8e00ff */
[----:B0-----:R-:W-:-:S02]  /*128c0*/  IMAD.U32 R7, RZ, RZ, UR9 ;  /* 0x00000009ff077e24 */ /* 0x001fc4000f8e00ff */
[----:B------:R-:W-:Y:S02]  /*128d0*/  IMAD.U32 R10, RZ, RZ, UR4 ;  /* 0x00000004ff0a7e24 */ /* 0x000fe4000f8e00ff */
[----:B------:R-:W-:Y:S02]  /*128e0*/  IMAD.U32 R11, RZ, RZ, UR5 ;  /* 0x00000005ff0b7e24 */ /* 0x000fe4000f8e00ff */
[----:B------:R-:W-:Y:S02]  /*128f0*/  IMAD.MOV.U32 R8, RZ, RZ, 0x70 ;  /* 0x00000070ff087424 */ /* 0x000fe400078e00ff */
[----:B------:R-:W-:Y:S02]  /*12900*/  IMAD.MOV.U32 R12, RZ, RZ, 0x1 ;  /* 0x00000001ff0c7424 */ /* 0x000fe400078e00ff */
[----:B------:R-:W-:-:S07]  /*12910*/  IMAD.MOV.U32 R13, RZ, RZ, RZ ;  /* 0x000000ffff0d7224 */ /* 0x000fce00078e00ff */
[----:B------:R-:W-:-:S07]  /*12920*/  LEPC R20, `(.L_x_1869) ;  /* 0x000000001014794e */ /* 0x000fce0000000000 */
[----:B-1----:R-:W-:Y:S05]  /*12930*/  CALL.ABS.NOINC R2 ;  /* 0x0000000002007343 */ /* 0x002fea0003c00000 */
.L_x_1869:
[----:B------:R-:W-:Y:S05]  /*12940*/  BSYNC B6 ;  /* 0x0000000000067941 */ /* 0x000fea0003800000 */
.L_x_1868:
[----:B------:R2:W5:Y:S01]  /*12950*/  LDL R10, [R1+0x10] ;  /* 0x00001000010a7983 */ /* 0x0005620000100800 */
[----:B0-----:R-:W0:Y:S01]  /*12960*/  LDC R7, c[0x0][0x448] ;  /* 0x00011200ff077b82 */ /* 0x001e220000000800 */
[----:B------:R-:W3:Y:S01]  /*12970*/  S2R R2, SR_TID.X ;  /* 0x0000000000027919 */ /* 0x000ee20000002100 */
[----:B------:R-:W-:Y:S01]  /*12980*/  USHF.R.S32.HI UR4, URZ, 0x1f, UR36 ;  /* 0x0000001f3f047899 */ /* 0x000fe20008011424 */
[----:B------:R-:W-:Y:S01]  /*12990*/  ULDC.64 UR8, c[0x0][0x2d8] ;  /* 0x0000b60000087ab9 */ /* 0x000fe20000000a00 */
[----:B0-----:R-:W-:Y:S02]  /*129a0*/  ISETP.NE.AND P0, PT, R7, 0x1, PT ;  /* 0x000000010700780c */ /* 0x001fe40003f05270 */
[C---:B---3--:R-:W-:Y:S01]  /*129b0*/  LOP3.LUT R0, R2.reuse, 0x7f, RZ, 0xc0, !PT ;  /* 0x0000007f02007812 */ /* 0x048fe200078ec0ff */
[----:B------:R-:W-:-:S10]  /*129c0*/  IMAD.SHL.U32 R2, R2, 0x10, RZ ;  /* 0x0000001002027824 */ /* 0x000fd400078e00ff */
[----:B------:R-:W0:Y:S01]  /*129d0*/  @P0 LDC R3, c[0x0][0x44c] ;  /* 0x00011300ff030b82 */ /* 0x000e220000000800 */
[----:B------:R-:W-:-:S04]  /*129e0*/  SHF.R.U32.HI R0, RZ, 0x3, R0 ;  /* 0x00000003ff007819 */ /* 0x000fc80000011600 */
[----:B------:R-:W-:-:S03]  /*129f0*/  LOP3.LUT R2, R0, 0x70, R2, 0xf8, !PT ;  /* 0x0000007000027812 */ /* 0x000fc600078ef802 */
[----:B------:R-:W3:Y:S01]  /*12a00*/  @P0 LDC R0, c[0x0][0x450] ;  /* 0x00011400ff000b82 */ /* 0x000ee20000000800 */
[----:B------:R-:W-:Y:S01]  /*12a10*/  UIMAD UR6, UR4, UR8, URZ ;  /* 0x00000008040672a4 */ /* 0x000fe2000f8e023f */
[----:B------:R-:W-:Y:S01]  /*12a20*/  VIADD R2, R2, UR40 ;  /* 0x0000002802027c36 */ /* 0x000fe20008000000 */
[----:B------:R-:W-:Y:S02]  /*12a30*/  UIMAD.WIDE.U32 UR4, UR36, UR8, URZ ;  /* 0x00000008240472a5 */ /* 0x000fe4000f8e003f */
[----:B------:R-:W-:Y:S01]  /*12a40*/  UIMAD UR6, UR36, UR9, UR6 ;  /* 0x00000009240672a4 */ /* 0x000fe2000f8e0206 */
[----:B------:R-:W-:Y:S01]  /*12a50*/  IMAD.MOV.U32 R6, RZ, RZ, R2 ;  /* 0x000000ffff067224 */ /* 0x000fe200078e0002 */
[----:B------:R-:W-:Y:S02]  /*12a60*/  USHF.R.S32.HI UR7, URZ, 0x1f, UR43 ;  /* 0x0000001f3f077899 */ /* 0x000fe4000801142b */
[----:B------:R-:W-:Y:S01]  /*12a70*/  UIADD3 UR5, UR5, UR6, URZ ;  /* 0x0000000605057290 */ /* 0x000fe2000fffe03f */
[----:B------:R-:W-:Y:S01]  /*12a80*/  ULDC.64 UR8, c[0x0][0x2e0] ;  /* 0x0000b80000087ab9 */ /* 0x000fe20000000a00 */
[----:B0-----:R-:W-:-:S02]  /*12a90*/  @P0 IMAD.HI.U32 R3, R2, R3, RZ ;  /* 0x0000000302030227 */ /* 0x001fc400078e00ff */
[----:B------:R-:W-:Y:S01]  /*12aa0*/  UIMAD.WIDE.U32 UR4, UR43, UR8, UR4 ;  /* 0x000000082b0472a5 */ /* 0x000fe2000f8e0004 */
[----:B------:R-:W0:Y:S01]  /*12ab0*/  S2R R9, SR_TID.X ;  /* 0x0000000000097919 */ /* 0x000e220000002100 */
[----:B------:R-:W-:Y:S01]  /*12ac0*/  UIMAD UR6, UR7, UR8, URZ ;  /* 0x00000008070672a4 */ /* 0x000fe2000f8e023f */
[----:B---3--:R-:W-:-:S03]  /*12ad0*/  @P0 SHF.R.U32.HI R6, RZ, R0, R3 ;  /* 0x00000000ff060219 */ /* 0x008fc60000011603 */
[----:B------:R-:W-:Y:S01]  /*12ae0*/  UIMAD UR6, UR43, UR9, UR6 ;  /* 0x000000092b0672a4 */ /* 0x000fe2000f8e0206 */
[----:B-1----:R-:W-:Y:S02]  /*12af0*/  IMAD.U32 R4, RZ, RZ, UR4 ;  /* 0x00000004ff047e24 */ /* 0x002fe4000f8e00ff */
[----:B------:R-:W-:Y:S01]  /*12b00*/  IMAD.MOV R0, RZ, RZ, -R6 ;  /* 0x000000ffff007224 */ /* 0x000fe200078e0a06 */
[----:B------:R-:W-:-:S03]  /*12b10*/  UIADD3 UR6, UR5, UR6, URZ ;  /* 0x0000000605067290 */ /* 0x000fc6000fffe03f */
[----:B------:R-:W-:Y:S02]  /*12b20*/  IMAD R0, R7, R0, R2 ;  /* 0x0000000007007224 */ /* 0x000fe400078e0202 */
[----:B------:R-:W-:Y:S01]  /*12b30*/  IMAD.MOV.U32 R2, RZ, RZ, R4 ;  /* 0x000000ffff027224 */ /* 0x000fe200078e0004 */
[----:B------:R-:W-:Y:S01]  /*12b40*/  SHF.R.S32.HI R4, RZ, 0x1f, R6 ;  /* 0x0000001fff047819 */ /* 0x000fe20000011406 */
[----:B------:R-:W-:Y:S01]  /*12b50*/  IMAD.U32 R5, RZ, RZ, UR5 ;  /* 0x00000005ff057e24 */ /* 0x000fe2000f8e00ff */
[----:B------:R-:W-:Y:S01]  /*12b60*/  ULDC.64 UR4, c[0x0][0x2d0] ;  /* 0x0000b40000047ab9 */ /* 0x000fe20000000a00 */
[----:B------:R-:W-:Y:S01]  /*12b70*/  IMAD.U32 R3, RZ, RZ, UR6 ;  /* 0x00000006ff037e24 */ /* 0x000fe2000f8e00ff */
[----:B------:R-:W-:Y:S01]  /*12b80*/  ULDC UR6, c[0x0][0x2b8] ;  /* 0x0000ae0000067ab9 */ /* 0x000fe20000000800 */
[----:B------:R-:W-:Y:S02]  /*12b90*/  IMAD R4, R4, UR4, RZ ;  /* 0x0000000404047c24 */ /* 0x000fe4000f8e02ff */
[----:B------:R-:W-:-:S04]  /*12ba0*/  IMAD.WIDE.U32 R2, R6, UR4, R2 ;  /* 0x0000000406027c25 */ /* 0x000fc8000f8e0002 */
[----:B------:R-:W-:Y:S01]  /*12bb0*/  IMAD R4, R6, UR5, R4 ;  /* 0x0000000506047c24 */ /* 0x000fe2000f8e0204 */
[----:B------:R-:W-:-:S03]  /*12bc0*/  ULDC.64 UR4, c[0x0][0x2c8] ;  /* 0x0000b20000047ab9 */ /* 0x000fc60000000a00 */
[----:B------:R-:W-:Y:S01]  /*12bd0*/  IMAD.IADD R3, R3, 0x1, R4 ;  /* 0x0000000103037824 */ /* 0x000fe200078e0204 */
[----:B------:R-:W-:Y:S01]  /*12be0*/  SHF.R.S32.HI R4, RZ, 0x1f, R0 ;  /* 0x0000001fff047819 */ /* 0x000fe20000011400 */
[----:B0-----:R-:W-:-:S04]  /*12bf0*/  IMAD.SHL.U32 R8, R9, 0x8, RZ ;  /* 0x0000000809087824 */ /* 0x001fc800078e00ff */
[----:B------:R-:W-:Y:S02]  /*12c00*/  IMAD R4, R4, UR4, RZ ;  /* 0x0000000404047c24 */ /* 0x000fe4000f8e02ff */
[----:B------:R-:W-:-:S04]  /*12c10*/  IMAD.WIDE.U32 R2, R0, UR4, R2 ;  /* 0x0000000400027c25 */ /* 0x000fc8000f8e0002 */
[----:B------:R-:W-:Y:S01]  /*12c20*/  IMAD R5, R0, UR5, R4 ;  /* 0x0000000500057c24 */ /* 0x000fe2000f8e0204 */
[----:B------:R-:W-:Y:S01]  /*12c30*/  ULDC.64 UR4, c[0x0][0x280] ;  /* 0x0000a00000047ab9 */ /* 0x000fe20000000a00 */
[----:B------:R-:W-:Y:S02]  /*12c40*/  LOP3.LUT R8, R8, 0x38, RZ, 0xc0, !PT ;  /* 0x0000003808087812 */ /* 0x000fe400078ec0ff */
[----:B------:R-:W-:Y:S01]  /*12c50*/  IMAD.IADD R4, R3, 0x1, R5 ;  /* 0x0000000103047824 */ /* 0x000fe200078e0205 */
[----:B------:R-:W-:Y:S01]  /*12c60*/  LEA R0, P1, R2, UR4, 0x1 ;  /* 0x0000000402007c11 */ /* 0x000fe2000f8208ff */
[----:B------:R-:W-:Y:S01]  /*12c70*/  UMOV UR4, 0xffffffff ;  /* 0xffffffff00047882 */ /* 0x000fe20000000000 */
[----:B------:R-:W-:Y:S02]  /*12c80*/  ISETP.GE.AND P0, PT, R8, UR6, PT ;  /* 0x0000000608007c0c */ /* 0x000fe4000bf06270 */
[----:B------:R-:W-:Y:S01]  /*12c90*/  LEA.HI.X R4, R2, UR5, R4, 0x1, P1 ;  /* 0x0000000502047c11 */ /* 0x000fe200088f0c04 */
[----:B--2---:R-:W-:Y:S10]  /*12ca0*/  BRA.DIV UR4, `(.L_x_1870) ;  /* 0x0000003604607947 */ /* 0x004ff4000b800000 */
[----:B------:R-:W0:Y:S01]  /*12cb0*/  S2R R5, SR_TID.X ;  /* 0x0000000000057919 */ /* 0x000e220000002100 */
[----:B------:R-:W-:Y:S02]  /*12cc0*/  ULDC UR4, c[0x0][0x288] ;  /* 0x0000a20000047ab9 */ /* 0x000fe40000000800 */
[----:B------:R-:W-:Y:S01]  /*12cd0*/  IMAD R3, R7, UR4, RZ ;  /* 0x0000000407037c24 */ /* 0x000fe2000f8e02ff */
[----:B------:R-:W1:Y:S01]  /*12ce0*/  S2R R8, SR_TID.X ;  /* 0x0000000000087919 */ /* 0x000e620000002100 */
[----:B------:R-:W2:Y:S04]  /*12cf0*/  SHFL.IDX PT, R6, R0, RZ, 0x181f ;  /* 0x00181fff00067589 */ /* 0x000ea800000e0000 */
[----:B------:R-:W-:Y:S04]  /*12d00*/  SHFL.IDX PT, R9, R0, 0x1, 0x181f ;  /* 0x00381f0000097f89 */ /* 0x000fe800000e0000 */
[----:B------:R-:W-:Y:S01]  /*12d10*/  SHFL.IDX PT, R14, R0, 0x7, 0x181f ;  /* 0x00f81f00000e7f89 */ /* 0x000fe200000e0000 */
[----:B0-----:R-:W-:-:S04]  /*12d20*/  LOP3.LUT R5, R5, 0x7f, RZ, 0xc0, !PT ;  /* 0x0000007f05057812 */ /* 0x001fc800078ec0ff */
[----:B------:R-:W-:Y:S01]  /*12d30*/  SHF.R.U32.HI R5, RZ, 0x3, R5 ;  /* 0x00000003ff057819 */ /* 0x000fe20000011605 */
[----:B-1----:R-:W-:Y:S02]  /*12d40*/  IMAD.SHL.U32 R11, R8, 0x8, RZ ;  /* 0x00000008080b7824 */ /* 0x002fe400078e00ff */
[----:B------:R-:W-:Y:S02]  /*12d50*/  SHFL.IDX PT, R8, R4, 0x1, 0x181f ;  /* 0x00381f0004087f89 */ /* 0x000fe400000e0000 */
[----:B------:R-:W-:Y:S01]  /*12d60*/  VIADD R2, R5, UR40 ;  /* 0x0000002805027c36 */ /* 0x000fe20008000000 */
[----:B------:R-:W-:-:S03]  /*12d70*/  LOP3.LUT R11, R11, 0x38, RZ, 0xc0, !PT ;  /* 0x000000380b0b7812 */ /* 0x000fc600078ec0ff */
[C---:B------:R-:W-:Y:S01]  /*12d80*/  VIADD R5, R2.reuse, 0x10 ;  /* 0x0000001002057836 */ /* 0x040fe20000000000 */
[----:B------:R-:W-:-:S04]  /*12d90*/  ISETP.GE.AND P3, PT, R2, R3, PT ;  /* 0x000000030200720c */ /* 0x000fc80003f66270 */
[----:B------:R-:W-:Y:S02]  /*12da0*/  ISETP.GE.AND P1, PT, R5, R3, PT ;  /* 0x000000030500720c */ /* 0x000fe40003f26270 */
[----:B------:R-:W0:Y:S07]  /*12db0*/  SHFL.IDX PT, R5, R4, RZ, 0x181f ;  /* 0x00181fff04057589 */ /* 0x000e2e00000e0000 */
[----:B--2---:R-:W-:-:S05]  /*12dc0*/  @!P3 LEA R6, P2, R11, R6, 0x1 ;  /* 0x000000060b06b211 */ /* 0x004fca00078408ff */
[----:B0-----:R-:W-:-:S04]  /*12dd0*/  @!P3 IMAD.X R5, RZ, RZ, R5, P2 ;  /* 0x000000ffff05b224 */ /* 0x001fc800010e0605 */
[----:B------:R-:W-:Y:S02]  /*12de0*/  @!P3 IMAD.MOV.U32 R7, RZ, RZ, R5 ;  /* 0x000000ffff07b224 */ /* 0x000fe400078e0005 */
[----:B------:R-:W-:-:S03]  /*12df0*/  VIADD R5, R2, 0x20 ;  /* 0x0000002002057836 */ /* 0x000fc60000000000 */
[----:B-----5:R0:W-:Y:S02]  /*12e00*/  @!P3 LDGSTS.E.BYPASS.LTC128B.128 [R10+0x18400], desc[UR46][R6.64], !P0 ;  /* 0x18400000060abfae */ /* 0x0201e4000c101d6e */
[----:B0-----:R-:W-:-:S05]  /*12e10*/  @!P1 LEA R6, P2, R11, R9, 0x1 ;  /* 0x000000090b069211 */ /* 0x001fca00078408ff */
[----:B------:R-:W-:-:S05]  /*12e20*/  @!P1 IMAD.X R7, RZ, RZ, R8, P2 ;  /* 0x000000ffff079224 */ /* 0x000fca00010e0608 */
[----:B------:R0:W-:Y:S01]  /*12e30*/  @!P1 LDGSTS.E.BYPASS.LTC128B.128 [R10+0x18c00], desc[UR46][R6.64], !P0 ;  /* 0x18c00000060a9fae */ /* 0x0001e2000c101d6e */
[----:B------:R-:W-:-:S03]  /*12e40*/  ISETP.GE.AND P1, PT, R5, R3, PT ;  /* 0x000000030500720c */ /* 0x000fc60003f26270 */
[----:B------:R-:W-:Y:S04]  /*12e50*/  SHFL.IDX PT, R5, R4, 0x2, 0x181f ;  /* 0x00581f0004057f89 */ /* 0x000fe800000e0000 */
[----:B0-----:R-:W0:Y:S06]  /*12e60*/  SHFL.IDX PT, R6, R0, 0x2, 0x181f ;  /* 0x00581f0000067f89 */ /* 0x001e2c00000e0000 */
[----:B0-----:R-:W-:-:S05]  /*12e70*/  @!P1 LEA R6, P2, R11, R6, 0x1 ;  /* 0x000000060b069211 */ /* 0x001fca00078408ff */
[----:B------:R-:W-:-:S04]  /*12e80*/  @!P1 IMAD.X R5, RZ, RZ, R5, P2 ;  /* 0x000000ffff059224 */ /* 0x000fc800010e0605 */
[----:B------:R-:W-:Y:S02]  /*12e90*/  @!P1 IMAD.MOV.U32 R7, RZ, RZ, R5 ;  /* 0x000000ffff079224 */ /* 0x000fe400078e0005 */
[----:B------:R-:W-:-:S03]  /*12ea0*/  VIADD R5, R2, 0x30 ;  /* 0x0000003002057836 */ /* 0x000fc60000000000 */
[----:B------:R0:W-:Y:S02]  /*12eb0*/  @!P1 LDGSTS.E.BYPASS.LTC128B.128 [R10+0x19400], desc[UR46][R6.64], !P0 ;  /* 0x19400000060a9fae */ /* 0x0001e4000c101d6e */
[----:B------:R-:W-:Y:S02]  /*12ec0*/  ISETP.GE.AND P1, PT, R5, R3, PT ;  /* 0x000000030500720c */ /* 0x000fe40003f26270 */
[----:B------:R-:W-:Y:S04]  /*12ed0*/  SHFL.IDX PT, R5, R4, 0x3, 0x181f ;  /* 0x00781f0004057f89 */ /* 0x000fe800000e0000 */
[----:B0-----:R-:W0:Y:S07]  /*12ee0*/  SHFL.IDX PT, R6, R0, 0x3, 0x181f ;  /* 0x00781f0000067f89 */ /* 0x001e2e00000e0000 */
        /* <DEDUP_REMOVED lines=23> */
[----:B------:R-:W-:Y:S04]  /*13060*/  SHFL.IDX PT, R4, R4, 0x7, 0x181f ;  /* 0x00f81f0004047f89 */ /* 0x000fe800000e0000 */
[----:B0-----:R-:W0:Y:S03]  /*13070*/  SHFL.IDX PT, R6, R0, 0x6, 0x181f ;  /* 0x00d81f0000067f89 */ /* 0x001e2600000e0000 */
[----:B0-----:R-:W-:-:S05]  /*13080*/  @!P1 LEA R6, P2, R11, R6, 0x1 ;  /* 0x000000060b069211 */ /* 0x001fca00078408ff */
[----:B------:R-:W-:-:S04]  /*13090*/  @!P1 IMAD.X R5, RZ, RZ, R5, P2 ;  /* 0x000000ffff059224 */ /* 0x000fc800010e0605 */
[----:B------:R-:W-:-:S05]  /*130a0*/  @!P1 IMAD.MOV.U32 R7, RZ, RZ, R5 ;  /* 0x000000ffff079224 */ /* 0x000fca00078e0005 */
[----:B------:R0:W-:Y:S02]  /*130b0*/  @!P1 LDGSTS.E.BYPASS.LTC128B.128 [R10+0x1b400], desc[UR46][R6.64], !P0 ;  /* 0x1b400000060a9fae */ /* 0x0001e4000c101d6e */
.L_x_1977:
[----:B------:R-:W1:Y:S01]  /*130c0*/  S2R R0, SR_TID.X ;  /* 0x0000000000007919 */ /* 0x000e620000002100 */
[----:B------:R-:W-:-:S05]  /*130d0*/  VIADD R2, R2, 0x70 ;  /* 0x0000007002027836 */ /* 0x000fca0000000000 */
[----:B------:R-:W-:Y:S01]  /*130e0*/  ISETP.GE.AND P1, PT, R2, R3, PT ;  /* 0x000000030200720c */ /* 0x000fe20003f26270 */
[----:B-1----:R-:W-:-:S05]  /*130f0*/  IMAD.SHL.U32 R0, R0, 0x8, RZ ;  /* 0x0000000800007824 */ /* 0x002fca00078e00ff */
[----:B------:R-:W-:-:S07]  /*13100*/  LOP3.LUT R0, R0, 0x38, RZ, 0xc0, !PT ;  /* 0x0000003800007812 */ /* 0x000fce00078ec0ff */
[----:B------:R-:W-:-:S05]  /*13110*/  @!P1 LEA R2, P2, R0, R14, 0x1 ;  /* 0x0000000e00029211 */ /* 0x000fca00078408ff */
[----:B------:R-:W-:-:S05]  /*13120*/  @!P1 IMAD.X R3, RZ, RZ, R4, P2 ;  /* 0x000000ffff039224 */ /* 0x000fca00010e0604 */
[----:B------:R-:W-:Y:S01]  /*13130*/  @!PT LDS RZ, [RZ] ;  /* 0x00000000fffff984 */ /* 0x000fe20000000800 */
[----:B------:R-:W-:Y:S01]  /*13140*/  @!PT LDS RZ, [RZ] ;  /* 0x00000000fffff984 */ /* 0x000fe20000000800 */
[----:B------:R-:W-:Y:S01]  /*13150*/  @!PT LDS RZ, [RZ] ;  /* 0x00000000fffff984 */ /* 0x000fe20000000800 */
[----:B------:R1:W-:Y:S01]  /*13160*/  @!P1 LDGSTS.E.BYPASS.LTC128B.128 [R10+0x1bc00], desc[UR46][R2.64], !P0 ;  /* 0x1bc00000020a9fae */ /* 0x0003e2000c101d6e */
[----:B------:R-:W-:Y:S01]  /*13170*/  PLOP3.LUT P0, PT, PT, PT, PT, 0x80, 0x0 ;  /* 0x000000000000781c */ /* 0x000fe20003f0f070 */
[----:B------:R-:W-:-:S12]  /*13180*/  NOP ;  /* 0x0000000000007918 */ /* 0x000fd80000000000 */
.L_x_1871:
[----:B------:R-:W-:Y:S02]  /*13190*/  PLOP3.LUT P1, PT, P1, P0, PT, 0xa2, 0x0 ;  /* 0x000000000000781c */ /* 0x000fe40000f21472 */
[----:B------:R-:W-:-:S08]  /*131a0*/  @P0 R2UR P1, UR4, R18 ;  /* 0x00000000120402ca */ /* 0x000fd00000020000 */
[----:B------:R-:W-:-:S05]  /*131b0*/  @P0 PLOP3.LUT P0, PT, P1, PT, PT, 0x80, 0x0 ;  /* 0x000000000000081c */ /* 0x000fca0000f0f070 */
[----:B------:R-:W-:Y:S01]  /*131c0*/  @!P1 SYNCS.ARRIVE.TRANS64.RED.A0T1 RZ, [UR4+0x22800], RZ ;  /* 0x022800ffffff99a7 */ /* 0x000fe20008200404 */
[----:B------:R-:W-:Y:S07]  /*131d0*/  @!P1 ARRIVES.LDGSTSBAR.64.TRANSCNT [UR4+0x22800] ;  /* 0x02280000ff0099b0 */ /* 0x000fee0008000a84 */
[----:B------:R-:W-:Y:S05]  /*131e0*/  @P0 BRA.U.ANY `(.L_x_1871) ;  /* 0xfffffffd00e80947 */ /* 0x000fea000393ffff */
[----:B-1----:R-:W2:Y:S02]  /*131f0*/  LDL.LU R2, [R1+0x18] ;  /* 0x0000180001027983 */ /* 0x002ea40000300800 */
        /* <DEDUP_REMOVED lines=10> */
[----:B-12---:R-:W-:Y:S05]  /*132a0*/  @!P0 BRA `(.L_x_1873) ;  /* 0x0000003800688947 */ /* 0x006fea0003800000 */
.L_x_1978:
[----:B------:R-:W-:Y:S05]  /*132b0*/  BSYNC B0 ;  /* 0x0000000000007941 */ /* 0x000fea0003800000 */
.L_x_1872:
[----:B------:R-:W-:Y:S01]  /*132c0*/  LOP3.LUT P0, RZ, R17, 0x2, RZ, 0xc0, !PT ;  /* 0x0000000211ff7812 */ /* 0x000fe2000780c0ff */
[----:B------:R-:W-:-:S12]  /*132d0*/  BSSY B0, `(.L_x_1874) ;  /* 0x0000058000007945 */ /* 0x000fd80003800000 */
[----:B------:R-:W-:Y:S05]  /*132e0*/  @!P0 BRA `(.L_x_1875) ;  /* 0x0000000400588947 */ /* 0x000fea0003800000 */
[----:B------:R-:W1:Y:S01]  /*132f0*/  LDL R4, [R1+0x4] ;  /* 0x0000040001047983 */ /* 0x000e620000100800 */
[----:B------:R-:W2:Y:S02]  /*13300*/  S2R R0, SR_TID.X ;  /* 0x0000000000007919 */ /* 0x000ea40000002100 */
[----:B--2---:R-:W-:Y:S01]  /*13310*/  LOP3.LUT R2, R0, 0x7f, RZ, 0xc0, !PT ;  /* 0x0000007f00027812 */ /* 0x004fe200078ec0ff */
[----:B------:R-:W-:Y:S01]  /*13320*/  IMAD R0, R19, 0x8, R18 ;  /* 0x0000000813007824 */ /* 0x000fe200078e0212 */
[----:B------:R-:W-:Y:S02]  /*13330*/  BSSY B1, `(.L_x_1876) ;  /* 0x0000005000017945 */ /* 0x000fe40003800000 */
[----:B------:R-:W-:Y:S02]  /*13340*/  ISETP.NE.AND P1, PT, R2, RZ, PT ;  /* 0x000000ff0200720c */ /* 0x000fe40003f25270 */
[----:B-1----:R-:W-:-:S04]  /*13350*/  SHF.L.U32 R3, R4, 0x1f, RZ ;  /* 0x0000001f04037819 */ /* 0x002fc800000006ff */
[----:B------:R-:W1:Y:S02]  /*13360*/  SYNCS.PHASECHK.TRANS64.TRYWAIT P0, [R0+URZ+0x22860], R3 ;  /* 0x02286003000075a7 */ /* 0x000e64000800017f */
[----:B-1----:R-:W-:Y:S05]  /*13370*/  @!P0 BRA `(.L_x_1877) ;  /* 0x0000003800488947 */ /* 0x002fea0003800000 */
.L_x_1979:
[----:B------:R-:W-:Y:S05]  /*13380*/  BSYNC B1 ;  /* 0x0000000000017941 */ /* 0x000fea0003800000 */
.L_x_1876:
[----:B------:R-:W-:Y:S04]  /*13390*/  BSSY B1, `(.L_x_1878) ;  /* 0x0000009000017945 */ /* 0x000fe80003800000 */
[----:B------:R-:W-:Y:S05]  /*133a0*/  @P1 BRA `(.L_x_1879) ;  /* 0x00000000001c1947 */ /* 0x000fea0003800000 */
[----:B------:R-:W2:Y:S01]  /*133b0*/  S2R R2, SR_TID.X ;  /* 0x0000000000027919 */ /* 0x000ea20000002100 */
[----:B-1----:R-:W-:-:S04]  /*133c0*/  IMAD.MOV.U32 R3, RZ, RZ, 0xc000 ;  /* 0x0000c000ff037424 */ /* 0x002fc800078e00ff */
[----:B------:R3:W-:Y:S01]  /*133d0*/  SYNCS.ARRIVE.TRANS64 RZ, [R0+URZ+0x22850], R3 ;  /* 0x0228500300ff79a7 */ /* 0x0007e2000800003f */
[----:B--2---:R-:W-:-:S04]  /*133e0*/  LOP3.LUT R2, R2, 0x1f, RZ, 0xc0, !PT ;  /* 0x0000001f02027812 */ /* 0x004fc800078ec0ff */
[----:B------:R-:W-:-:S13]  /*133f0*/  ISETP.NE.AND P0, PT, R2, RZ, PT ;  /* 0x000000ff0200720c */ /* 0x000fda0003f05270 */
[----:B---3--:R-:W-:Y:S05]  /*13400*/  @!P0 BRA `(.L_x_1879) ;  /* 0x0000000000048947 */ /* 0x008fea0003800000 */
[----:B------:R-:W-:Y:S01]  /*13410*/  BPT.TRAP 0x1 ;  /* 0x000000040000795c */ /* 0x000fe20000300000 */
.L_x_1879:
[----:B------:R-:W-:Y:S05]  /*13420*/  BSYNC B1 ;  /* 0x0000000000017941 */ /* 0x000fea0003800000 */
.L_x_1878:
[----:B------:R-:W2:Y:S01]  /*13430*/  LDL.LU R2, [R1+0x14] ;  /* 0x0000140001027983 */ /* 0x000ea20000300800 */
[----:B-1----:R-:W-:Y:S01]  /*13440*/  IMAD R3, R19, 0xc000, R18 ;  /* 0x0000c00013037824 */ /* 0x002fe200078e0212 */
[----:B------:R-:W-:Y:S01]  /*13450*/  UIADD3 UR4, UP0, UR44, 0x470, URZ ;  /* 0x000004702c047890 */ /* 0x000fe2000ff1e03f */
[----:B------:R-:W-:Y:S01]  /*13460*/  PLOP3.LUT P0, PT, PT, PT, PT, 0x80, 0x0 ;  /* 0x000000000000781c */ /* 0x000fe20003f0f070 */
[----:B------:R-:W-:Y:S01]  /*13470*/  VIADD R0, R0, 0x22850 ;  /* 0x0002285000007836 */ /* 0x000fe20000000000 */
[----:B------:R-:W-:Y:S01]  /*13480*/  UMOV UR6, 0x0 ;  /* 0x0000000000067882 */ /* 0x000fe20000000000 */
[----:B------:R-:W-:Y:S01]  /*13490*/  VIADD R4, R3, 0x400 ;  /* 0x0000040003047836 */ /* 0x000fe20000000000 */
[----:B------:R-:W-:Y:S01]  /*134a0*/  UIADD3.X UR5, URZ, UR45, URZ, UP0, !UPT ;  /* 0x0000002d3f057290 */ /* 0x000fe200087fe43f */
[----:B------:R-:W-:Y:S01]  /*134b0*/  UMOV UR7, 0x14f00000 ;  /* 0x14f0000000077882 */ /* 0x000fe20000000000 */
[----:B------:R-:W-:Y:S01]  /*134c0*/  UMOV UR10, URZ ;  /* 0x0000003f000a7c82 */ /* 0x000fe20008000000 */
[----:B--2---:R-:W-:-:S09]  /*134d0*/  IMAD R2, R2, 0x60, RZ ;  /* 0x0000006002027824 */ /* 0x004fd200078e02ff */
.L_x_1880:
[----:B------:R-:W-:-:S13]  /*134e0*/  @P0 ELECT P1, URZ, PT ;  /* 0x00000000003f082f */ /* 0x000fda0003820000 */
[----:B------:R-:W-:Y:S01]  /*134f0*/  @P1 R2UR UR13, R16 ;  /* 0x00000000100d12ca */ /* 0x000fe200000e0000 */
[----:B------:R-:W-:Y:S01]  /*13500*/  UMOV UR12, UR36 ;  /* 0x00000024000c7c82 */ /* 0x000fe20008000000 */
[----:B------:R-:W-:Y:S02]  /*13510*/  @P1 R2UR UR11, R2 ;  /* 0x00000000020b12ca */ /* 0x000fe400000e0000 */
[----:B------:R-:W-:Y:S02]  /*13520*/  @P1 R2UR UR9, R0 ;  /* 0x00000000000912ca */ /* 0x000fe400000e0000 */
[----:B------:R-:W-:Y:S02]  /*13530*/  @P1 R2UR UR8, R4 ;  /* 0x00000000040812ca */ /* 0x000fe400000e0000 */
[----:B------:R-:W-:Y:S02]  /*13540*/  @P1 PLOP3.LUT P0, PT, P1, PT, PT, 0x8, 0x0 ;  /* 0x000000000000181c */ /* 0x000fe40000f0e170 */
[----:B------:R-:W-:-:S09]  /*13550*/  PLOP3.LUT P1, PT, PT, PT, PT, 0x8, 0x0 ;  /* 0x000000000000781c */ /* 0x000fd20003f2e170 */
[----:B------:R1:W-:Y:S02]  /*13560*/  UTMALDG.4D [UR8], [UR4], desc[UR6] ;  /* 0x00000608040075b4 */ /* 0x0003e40008019000 */
[----:B-1----:R-:W-:Y:S05]  /*13570*/  @P0 BRA.U.ANY `(.L_x_1880) ;  /* 0xfffffffd00d80947 */ /* 0x002fea000393ffff */
[----:B------:R-:W-:Y:S01]  /*13580*/  PLOP3.LUT P0, PT, PT, PT, PT, 0x80, 0x0 ;  /* 0x000000000000781c */ /* 0x000fe20003f0f070 */
[----:B------:R-:W-:Y:S01]  /*13590*/  VIADD R4, R3, 0x3400 ;  /* 0x0000340003047836 */ /* 0x000fe20000000000 */
[----:B------:R-:W-:Y:S01]  /*135a0*/  UMOV UR6, 0x0 ;  /* 0x0000000000067882 */ /* 0x000fe20000000000 */
[----:B------:R-:W-:Y:S01]  /*135b0*/  UMOV UR7, 0x14f00000 ;  /* 0x14f0000000077882 */ /* 0x000fe20000000000 */
[----:B------:R-:W-:-:S09]  /*135c0*/  UMOV UR10, 0x40 ;  /* 0x00000040000a7882 */ /* 0x000fd20000000000 */
.L_x_1881:
        /* <DEDUP_REMOVED lines=15> */
.L_x_1882:
        /* <DEDUP_REMOVED lines=15> */
.L_x_1883:
        /* <DEDUP_REMOVED lines=9> */
[----:B--2---:R-:W-:Y:S05]  /*13840*/  @P0 BRA.U.ANY `(.L_x_1883) ;  /* 0xfffffffd00d80947 */ /* 0x004fea000393ffff */
.L_x_1875:
[----:B------:R-:W-:Y:S05]  /*13850*/  BSYNC B0 ;  /* 0x0000000000007941 */ /* 0x000fea0003800000 */
.L_x_1874:
[----:B------:R-:W-:-:S04]  /*13860*/  UIADD3 UR4, UR39, -0x2, URZ ;  /* 0xfffffffe27047890 */ /* 0x000fc8000fffe03f */
[----:B------:R-:W-:-:S06]  /*13870*/  UISETP.GE.AND UP0, UPT, UR4, UR38, UPT ;  /* 0x000000260400728c */ /* 0x000fcc000bf06270 */
[----:B------:R-:W-:-:S13]  /*13880*/  PLOP3.LUT P0, PT, PT, PT, UP0, 0x80, 0x0 ;  /* 0x000000000000781c */ /* 0x000fda0003f0f008 */
[----:B------:R-:W-:Y:S05]  /*13890*/  @!P0 BRA `(.L_x_1884) ;  /* 0x0000001c00808947 */ /* 0x000fea0003800000 */
[----:B-1----:R-:W-:Y:S01]  /*138a0*/  IMAD R3, RZ, RZ, -UR39 ;  /* 0x80000027ff037e24 */ /* 0x002fe2000f8e02ff */
[----:B0-----:R-:W-:-:S04]  /*138b0*/  LOP3.LUT R6, RZ, UR38, RZ, 0x33, !PT ;  /* 0x00000026ff067c12 */ /* 0x001fc8000f8e33ff */
[----:B------:R-:W-:-:S05]  /*138c0*/  VIADDMNMX R6, R3, 0x1, R6, !PT ;  /* 0x0000000103067846 */ /* 0x000fca0007800106 */
[----:B------:R-:W-:-:S05]  /*138d0*/  VIADD R0, R6, UR39 ;  /* 0x0000002706007c36 */ /* 0x000fca0008000000 */
[----:B------:R-:W-:-:S04]  /*138e0*/  LOP3.LUT R0, R0, 0x1, RZ, 0xc0, !PT ;  /* 0x0000000100007812 */ /* 0x000fc800078ec0ff */
[----:B------:R-:W-:Y:S01]  /*138f0*/  ISETP.NE.U32.AND P0, PT, R0, 0x1, PT ;  /* 0x000000010000780c */ /* 0x000fe20003f05070 */
[----:B------:R-:W-:-:S12]  /*13900*/  IMAD.U32 R0, RZ, RZ, UR4 ;  /* 0x00000004ff007e24 */ /* 0x000fd8000f8e00ff */
[----:B------:R-:W-:Y:S05]  /*13910*/  @P0 BRA `(.L_x_1885) ;  /* 0x00000008006c0947 */ /* 0x000fea0003800000 */
[----:B------:R-:W2:Y:S01]  /*13920*/  LDL.LU R8, [R1+0x4] ;  /* 0x0000040001087983 */ /* 0x000ea20000300800 */
[----:B------:R-:W-:Y:S01]  /*13930*/  VIADD R19, R19, 0x1 ;  /* 0x0000000113137836 */ /* 0x000fe20000000000 */
[----:B------:R-:W-:Y:S01]  /*13940*/  LOP3.LUT P2, RZ, R17, 0x2, RZ, 0xc0, !PT ;  /* 0x0000000211ff7812 */ /* 0x000fe2000784c0ff */
[----:B------:R-:W-:Y:S03]  /*13950*/  BSSY B0, `(.L_x_1886) ;  /* 0x0000095000007945 */ /* 0x000fe60003800000 */
[----:B------:R-:W-:-:S04]  /*13960*/  ISETP.NE.AND P0, PT, R19, 0x2, PT ;  /* 0x000000021300780c */ /* 0x000fc80003f05270 */
[----:B------:R-:W-:Y:S02]  /*13970*/  SEL R2, RZ, 0x1, P0 ;  /* 0x00000001ff027807 */ /* 0x000fe40000000000 */
[----:B------:R-:W-:Y:S02]  /*13980*/  SEL R19, R19, RZ, P0 ;  /* 0x000000ff13137207 */ /* 0x000fe40000000000 */
[----:B--2---:R-:W-:-:S05]  /*13990*/  LOP3.LUT R8, R8, R2, RZ, 0x3c, !PT ;  /* 0x0000000208087212 */ /* 0x004fca00078e3cff */
[----:B------:R0:W-:Y:S01]  /*139a0*/  STL [R1+0x4], R8 ;  /* 0x0000040801007387 */ /* 0x0001e20000100800 */
[----:B------:R-:W-:Y:S05]  /*139b0*/  @!P2 BRA `(.L_x_1887) ;  /* 0x000000080038a947 */ /* 0x000fea0003800000 */
[----:B------:R-:W-:-:S13]  /*139c0*/  LOP3.LUT P2, RZ, R17, 0x1, RZ, 0xc0, !PT ;  /* 0x0000000111ff7812 */ /* 0x000fda000784c0ff */
[----:B------:R-:W-:Y:S05]  /*139d0*/  @!P2 BRA `(.L_x_1888) ;  /* 0x000000000050a947 */ /* 0x000fea0003800000 */
[----:B------:R-:W2:Y:S01]  /*139e0*/  LDL R7, [R1+0x8] ;  /* 0x0000080001077983 */ /* 0x000ea20000100800 */
[----:B------:R-:W1:Y:S03]  /*139f0*/  LDC R5, c[0x0][0x43c] ;  /* 0x00010f00ff057b82 */ /* 0x000e660000000800 */
[----:B------:R-:W3:Y:S01]  /*13a00*/  LDL R9, [R1] ;  /* 0x0000000001097983 */ /* 0x000ee20000100800 */
[----:B------:R-:W-:Y:S01]  /*13a10*/  IMAD.MOV.U32 R4, RZ, RZ, R0 ;  /* 0x000000ffff047224 */ /* 0x000fe200078e0000 */
[----:B------:R-:W-:Y:S01]  /*13a20*/  ULDC.64 UR4, c[0x0][0x428] ;  /* 0x00010a0000047ab9 */ /* 0x000fe20000000a00 */
[----:B-1----:R-:W-:-:S13]  /*13a30*/  ISETP.NE.AND P0, PT, R5, 0x1, PT ;  /* 0x000000010500780c */ /* 0x002fda0003f05270 */
[----:B------:R-:W1:Y:S02]  /*13a40*/  @P0 LDC.64 R2, c[0x0][0x440] ;  /* 0x00011000ff020b82 */ /* 0x000e640000000a00 */
[----:B-1----:R-:W-:-:S05]  /*13a50*/  @P0 IMAD.HI.U32 R2, R0, R2, RZ ;  /* 0x0000000200020227 */ /* 0x002fca00078e00ff */
[----:B------:R-:W-:-:S05]  /*13a60*/  @P0 SHF.R.U32.HI R4, RZ, R3, R2 ;  /* 0x00000003ff040219 */ /* 0x000fca0000011602 */
[----:B------:R-:W-:-:S04]  /*13a70*/  IMAD.MOV R2, RZ, RZ, -R4 ;  /* 0x000000ffff027224 */ /* 0x000fc800078e0a04 */
[----:B------:R-:W-:Y:S01]  /*13a80*/  IMAD R0, R5, R2, R0 ;  /* 0x0000000205007224 */ /* 0x000fe200078e0200 */
[----:B------:R-:W-:Y:S01]  /*13a90*/  SHF.R.S32.HI R5, RZ, 0x1f, R4 ;  /* 0x0000001fff057819 */ /* 0x000fe20000011404 */
[----:B------:R-:W1:Y:S01]  /*13aa0*/  LDC.64 R2, c[0x0][0x418] ;  /* 0x00010600ff027b82 */ /* 0x000e620000000a00 */
[----:B--2---:R-:W-:-:S04]  /*13ab0*/  IMAD R7, R7, UR4, RZ ;  /* 0x0000000407077c24 */ /* 0x004fc8000f8e02ff */
[C---:B---3--:R-:W-:Y:S02]  /*13ac0*/  IMAD R7, R9.reuse, UR5, R7 ;  /* 0x0000000509077c24 */ /* 0x048fe4000f8e0207 */
[----:B------:R-:W-:-:S04]  /*13ad0*/  IMAD.WIDE.U32 R4, R9, UR4, R4 ;  /* 0x0000000409047c25 */ /* 0x000fc8000f8e0004 */
[----:B------:R-:W-:Y:S01]  /*13ae0*/  IMAD.IADD R7, R7, 0x1, R5 ;  /* 0x0000000107077824 */ /* 0x000fe200078e0205 */
[----:B-1----:R-:W-:-:S04]  /*13af0*/  LEA R2, P0, R4, R2, 0x2 ;  /* 0x0000000204027211 */ /* 0x002fc800078010ff */
[----:B------:R-:W-:-:S05]  /*13b00*/  LEA.HI.X R3, R4, R3, R7, 0x2, P0 ;  /* 0x0000000304037211 */ /* 0x000fca00000f1407 */
[----:B------:R1:W5:Y:S04]  /*13b10*/  LDG.E R16, desc[UR46][R2.64] ;  /* 0x0000002e02107981 */ /* 0x000368000c1e1900 */
.L_x_1888:
[----:B-1----:R-:W1:Y:S01]  /*13b20*/  S2R R2, SR_TID.X ;  /* 0x0000000000027919 */ /* 0x002e620000002100 */
[----:B------:R-:W-:Y:S01]  /*13b30*/  IMAD R4, R19, 0x8, R18 ;  /* 0x0000000813047824 */ /* 0x000fe200078e0212 */
[----:B------:R-:W-:Y:S01]  /*13b40*/  BSSY B1, `(.L_x_1889) ;  /* 0x0000006000017945 */ /* 0x000fe20003800000 */
[----:B-1----:R-:W-:Y:S02]  /*13b50*/  LOP3.LUT R3, R2, 0x7f, RZ, 0xc0, !PT ;  /* 0x0000007f02037812 */ /* 0x002fe400078ec0ff */
[----:B------:R-:W-:Y:S02]  /*13b60*/  SHF.L.U32 R2, R8, 0x1f, RZ ;  /* 0x0000001f08027819 */ /* 0x000fe400000006ff */
[----:B------:R-:W-:Y:S02]  /*13b70*/  ISETP.NE.AND P1, PT, R3, RZ, PT ;  /* 0x000000ff0300720c */ /* 0x000fe40003f25270 */
[----:B------:R-:W1:Y:S02]  /*13b80*/  SYNCS.PHASECHK.TRANS64.TRYWAIT P0, [R4+URZ+0x22840], R2 ;  /* 0x02284002040075a7 */ /* 0x000e64000800017f */
[----:B-1----:R-:W-:Y:S09]  /*13b90*/  @!P0 BRA `(.L_x_1890) ;  /* 0x0000003000548947 */ /* 0x002ff20003800000 */
.L_x_1980:
[----:B------:R-:W-:Y:S05]  /*13ba0*/  BSYNC B1 ;  /* 0x0000000000017941 */ /* 0x000fea0003800000 */
.L_x_1889:
        /* <DEDUP_REMOVED lines=9> */
.L_x_1892:
[----:B------:R-:W-:Y:S05]  /*13c40*/  BSYNC B1 ;  /* 0x0000000000017941 */ /* 0x000fea0003800000 */
.L_x_1891:
[----:B------:R-:W-:Y:S01]  /*13c50*/  IMAD.MOV.U32 R7, RZ, RZ, RZ ;  /* 0x000000ffff077224 */ /* 0x000fe200078e00ff */
[----:B------:R-:W-:Y:S01]  /*13c60*/  UIADD3 UR4, UP0, UR44, 0x370, URZ ;  /* 0x000003702c047890 */ /* 0x000fe2000ff1e03f */
[----:B------:R-:W-:Y:S01]  /*13c70*/  IMAD R3, R19, 0x3000, R18 ;  /* 0x0000300013037824 */ /* 0x000fe200078e0212 */
[----:B------:R-:W-:Y:S01]  /*13c80*/  PLOP3.LUT P0, PT, PT, PT, PT, 0x80, 0x0 ;  /* 0x000000000000781c */ /* 0x000fe20003f0f070 */
[----:B------:R-:W-:Y:S01]  /*13c90*/  IMAD R5, R0, 0x60, RZ ;  /* 0x0000006000057824 */ /* 0x000fe200078e02ff */
[----:B------:R-:W-:Y:S01]  /*13ca0*/  R2UR UR10, R7 ;  /* 0x00000000070a72ca */ /* 0x000fe200000e0000 */
[----:B------:R-:W-:Y:S01]  /*13cb0*/  VIADD R0, R3, 0x1c400 ;  /* 0x0001c40003007836 */ /* 0x000fe20000000000 */
[----:B------:R-:W-:Y:S01]  /*13cc0*/  UIADD3.X UR5, URZ, UR45, URZ, UP0, !UPT ;  /* 0x0000002d3f057290 */ /* 0x000fe200087fe43f */
[----:B------:R-:W-:Y:S01]  /*13cd0*/  VIADD R3, R4, 0x22830 ;  /* 0x0002283004037836 */ /* 0x000fe20000000000 */
[----:B------:R-:W-:Y:S01]  /*13ce0*/  UMOV UR6, 0x0 ;  /* 0x0000000000067882 */ /* 0x000fe20000000000 */
[----:B------:R-:W-:-:S10]  /*13cf0*/  UMOV UR7, 0x14f00000 ;  /* 0x14f0000000077882 */ /* 0x000fd40000000000 */
.L_x_1893:
[----:B------:R-:W-:-:S13]  /*13d00*/  @P0 ELECT P2, URZ, PT ;  /* 0x00000000003f082f */ /* 0x000fda0003840000 */
[----:B-----5:R-:W-:Y:S01]  /*13d10*/  @P2 R2UR UR13, R16 ;  /* 0x00000000100d22ca */ /* 0x020fe200000e0000 */
        /* <DEDUP_REMOVED lines=8> */
[----:B------:R-:W2:Y:S01]  /*13da0*/  SYNCS.PHASECHK.TRANS64.TRYWAIT P0, [R4+URZ+0x22860], R2 ;  /* 0x02286002040075a7 */ /* 0x000ea2000800017f */
[----:B------:R-:W-:Y:S04]  /*13db0*/  BSSY B1, `(.L_x_1894) ;  /* 0x0000002000017945 */ /* 0x000fe80003800000 */
[----:B--2---:R-:W-:Y:S05]  /*13dc0*/  @!P0 BRA `(.L_x_1895) ;  /* 0x0000002c00dc8947 */ /* 0x004fea0003800000 */
.L_x_1981:
[----:B------:R-:W-:Y:S05]  /*13dd0*/  BSYNC B1 ;  /* 0x0000000000017941 */ /* 0x000fea0003800000 */
.L_x_1894:
[----:B------:R-:W-:Y:S01]  /*13de0*/  BSSY B1, `(.L_x_1896) ;  /* 0x000000b000017945 */ /* 0x000fe20003800000 */
[----:B-12---:R-:W-:Y:S02]  /*13df0*/  IMAD.MOV.U32 R2, RZ, RZ, 0x0 ;  /* 0x00000000ff027424 */ /* 0x006fe400078e00ff */
[----:B------:R-:W-:Y:S01]  /*13e00*/  IMAD.MOV.U32 R3, RZ, RZ, 0x14f00000 ;  /* 0x14f00000ff037424 */ /* 0x000fe200078e00ff */
[----:B------:R-:W-:Y:S06]  /*13e10*/  @P1 BRA `(.L_x_1897) ;  /* 0x00000000001c1947 */ /* 0x000fec0003800000 */
[----:B------:R-:W0:Y:S02]  /*13e20*/  S2R R0, SR_TID.X ;  /* 0x0000000000007919 */ /* 0x000e240000002100 */
[----:B0-----:R-:W-:Y:S01]  /*13e30*/  LOP3.LUT R8, R0, 0x1f, RZ, 0xc0, !PT ;  /* 0x0000001f00087812 */ /* 0x001fe200078ec0ff */
[----:B------:R-:W-:-:S03]  /*13e40*/  IMAD.MOV.U32 R0, RZ, RZ, 0xc000 ;  /* 0x0000c000ff007424 */ /* 0x000fc600078e00ff */
[----:B------:R-:W-:Y:S01]  /*13e50*/  ISETP.NE.AND P0, PT, R8, RZ, PT ;  /* 0x000000ff0800720c */ /* 0x000fe20003f05270 */
[----:B------:R1:W-:-:S12]  /*13e60*/  SYNCS.ARRIVE.TRANS64 RZ, [R4+URZ+0x22850], R0 ;  /* 0x0228500004ff79a7 */ /* 0x0003d8000800003f */
[----:B-1----:R-:W-:Y:S05]  /*13e70*/  @!P0 BRA `(.L_x_1897) ;  /* 0x0000000000048947 */ /* 0x002fea0003800000 */
[----:B------:R-:W-:Y:S01]  /*13e80*/  BPT.TRAP 0x1 ;  /* 0x000000040000795c */ /* 0x000fe20000300000 */
.L_x_1897:
[----:B------:R-:W-:Y:S05]  /*13e90*/  BSYNC B1 ;  /* 0x0000000000017941 */ /* 0x000fea0003800000 */
.L_x_1896:
        /* <DEDUP_REMOVED lines=9> */
.L_x_1898:
        /* <DEDUP_REMOVED lines=10> */
[----:B------:R-:W-:Y:S01]  /*13fd0*/  R2UR UR6, R2 ;  /* 0x00000000020672ca */ /* 0x000fe200000e0000 */
[----:B------:R-:W-:Y:S01]  /*13fe0*/  VIADD R7, R0, 0x3400 ;  /* 0x0000340000077836 */ /* 0x000fe20000000000 */
[----:B------:R-:W-:Y:S01]  /*13ff0*/  R2UR UR7, R3 ;  /* 0x00000000030772ca */ /* 0x000fe200000e0000 */
[----:B------:R-:W-:Y:S01]  /*14000*/  UMOV UR10, 0x40 ;  /* 0x00000040000a7882 */ /* 0x000fe20000000000 */
[----:B------:R-:W-:-:S13]  /*14010*/  PLOP3.LUT P0, PT, PT, PT, PT, 0x80, 0x0 ;  /* 0x000000000000781c */ /* 0x000fda0003f0f070 */
.L_x_1899:
        /* <DEDUP_REMOVED lines=15> */
.L_x_1900:
        /* <DEDUP_REMOVED lines=15> */
.L_x_1901:
        /* <DEDUP_REMOVED lines=10> */
.L_x_1887:
[----:B------:R-:W-:Y:S05]  /*142a0*/  BSYNC B0 ;  /* 0x0000000000007941 */ /* 0x000fea0003800000 */
.L_x_1886:
[----:B------:R-:W-:-:S06]  /*142b0*/  UIADD3 UR4, UR39, -0x3, URZ ;  /* 0xfffffffd27047890 */ /* 0x000fcc000fffe03f */
[----:B------:R-:W-:-:S07]  /*142c0*/  IMAD.U32 R0, RZ, RZ, UR4 ;  /* 0x00000004ff007e24 */ /* 0x000fce000f8e00ff */
.L_x_1885:
[----:B------:R-:W-:Y:S01]  /*142d0*/  ULOP3.LUT UR4, URZ, UR39, URZ, 0x33, !UPT ;  /* 0x000000273f047292 */ /* 0x000fe2000f8e333f */
[----:B------:R-:W-:Y:S01]  /*142e0*/  VIADD R6, R6, 0xfffffffe ;  /* 0xfffffffe06067836 */ /* 0x000fe20000000000 */
[----:B------:R-:W-:Y:S04]  /*142f0*/  BSSY B0, `(.L_x_1884) ;  /* 0x000013a000007945 */ /* 0x000fe80003800000 */
[----:B------:R-:W-:-:S13]  /*14300*/  ISETP.NE.AND P0, PT, R6, UR4, PT ;  /* 0x0000000406007c0c */ /* 0x000fda000bf05270 */
[----:B------:R-:W-:Y:S05]  /*14310*/  @!P0 BRA `(.L_x_1902) ;  /* 0x0000001000dc8947 */ /* 0x000fea0003800000 */
.L_x_1935:
[----:B------:R-:W2:Y:S01]  /*14320*/  LDL.LU R2, [R1+0x4] ;  /* 0x0000040001027983 */ /* 0x000ea20000300800 */
[----:B------:R-:W-:Y:S01]  /*14330*/  LOP3.LUT P1, RZ, R17, 0x2, RZ, 0xc0, !PT ;  /* 0x0000000211ff7812 */ /* 0x000fe2000782c0ff */
[----:B------:R-:W-:Y:S01]  /*14340*/  VIADD R6, R19, 0x1 ;  /* 0x0000000113067836 */ /* 0x000fe20000000000 */
[----:B------:R-:W-:Y:S05]  /*14350*/  YIELD ;  /* 0x0000000000007946 */ /* 0x000fea0003800000 */
[----:B------:R-:W-:Y:S01]  /*14360*/  ISETP.NE.AND P0, PT, R6, 0x2, PT ;  /* 0x000000020600780c */ /* 0x000fe20003f05270 */
[----:B------:R-:W-:Y:S03]  /*14370*/  BSSY B1, `(.L_x_1903) ;  /* 0x0000094000017945 */ /* 0x000fe60003800000 */
[----:B------:R-:W-:-:S02]  /*14380*/  SEL R7, RZ, 0x1, P0 ;  /* 0x00000001ff077807 */ /* 0x000fc40000000000 */
[----:B------:R-:W-:Y:S02]  /*14390*/  SEL R6, R6, RZ, P0 ;  /* 0x000000ff06067207 */ /* 0x000fe40000000000 */
[----:B--2---:R-:W-:Y:S01]  /*143a0*/  LOP3.LUT R7, R2, R7, RZ, 0x3c, !PT ;  /* 0x0000000702077212 */ /* 0x004fe200078e3cff */
[----:B------:R-:W-:Y:S06]  /*143b0*/  @!P1 BRA `(.L_x_1904) ;  /* 0x00000008003c9947 */ /* 0x000fec0003800000 */
[----:B------:R-:W-:Y:S01]  /*143c0*/  LOP3.LUT P1, RZ, R17, 0x1, RZ, 0xc0, !PT ;  /* 0x0000000111ff7812 */ /* 0x000fe2000782c0ff */
[----:B0-----:R-:W-:-:S12]  /*143d0*/  IMAD.MOV.U32 R8, RZ, RZ, R0 ;  /* 0x000000ffff087224 */ /* 0x001fd800078e0000 */
[----:B------:R-:W-:Y:S05]  /*143e0*/  @!P1 BRA `(.L_x_1905) ;  /* 0x0000000000509947 */ /* 0x000fea0003800000 */
[----:B------:R-:W2:Y:S01]  /*143f0*/  LDL R10, [R1+0x8] ;  /* 0x00000800010a7983 */ /* 0x000ea20000100800 */
[----:B------:R-:W0:Y:S01]  /*14400*/  LDC R5, c[0x0][0x43c] ;  /* 0x00010f00ff057b82 */ /* 0x000e220000000800 */
[----:B------:R-:W-:Y:S02]  /*14410*/  ULDC.64 UR4, c[0x0][0x428] ;  /* 0x00010a0000047ab9 */ /* 0x000fe40000000a00 */
[----:B------:R-:W3:Y:S01]  /*14420*/  LDL R9, [R1] ;  /* 0x0000000001097983 */ /* 0x000ee20000100800 */
        /* <DEDUP_REMOVED lines=16> */
.L_x_1905:
[----:B------:R-:W1:Y:S01]  /*14530*/  S2R R2, SR_TID.X ;  /* 0x0000000000027919 */ /* 0x000e620000002100 */
[----:B0-----:R-:W-:Y:S01]  /*14540*/  IMAD R4, R6, 0x8, R18 ;  /* 0x0000000806047824 */ /* 0x001fe200078e0212 */
[----:B------:R-:W-:Y:S01]  /*14550*/  BSSY B2, `(.L_x_1906) ;  /* 0x0000006000027945 */ /* 0x000fe20003800000 */
[----:B-1----:R-:W-:Y:S02]  /*14560*/  LOP3.LUT R3, R2, 0x7f, RZ, 0xc0, !PT ;  /* 0x0000007f02037812 */ /* 0x002fe400078ec0ff */
[----:B------:R-:W-:Y:S02]  /*14570*/  SHF.L.U32 R2, R7, 0x1f, RZ ;  /* 0x0000001f07027819 */ /* 0x000fe400000006ff */
[----:B------:R-:W-:Y:S02]  /*14580*/  ISETP.NE.AND P1, PT, R3, RZ, PT ;  /* 0x000000ff0300720c */ /* 0x000fe40003f25270 */
[----:B------:R-:W0:Y:S02]  /*14590*/  SYNCS.PHASECHK.TRANS64.TRYWAIT P0, [R4+URZ+0x22840], R2 ;  /* 0x02284002040075a7 */ /* 0x000e24000800017f */
[----:B0-----:R-:W-:Y:S09]  /*145a0*/  @!P0 BRA `(.L_x_1907) ;  /* 0x0000002400f88947 */ /* 0x001ff20003800000 */
.L_x_1982:
[----:B------:R-:W-:Y:S05]  /*145b0*/  BSYNC B2 ;  /* 0x0000000000027941 */ /* 0x000fea0003800000 */
.L_x_1906:
        /* <DEDUP_REMOVED lines=9> */
.L_x_1909:
[----:B------:R-:W-:Y:S05]  /*14650*/  BSYNC B2 ;  /* 0x0000000000027941 */ /* 0x000fea0003800000 */
.L_x_1908:
        /* <DEDUP_REMOVED lines=11> */
.L_x_1910:
        /* <DEDUP_REMOVED lines=10> */
[----:B------:R-:W1:Y:S01]  /*147b0*/  SYNCS.PHASECHK.TRANS64.TRYWAIT P0, [R4+URZ+0x22860], R2 ;  /* 0x02286002040075a7 */ /* 0x000e62000800017f */
[----:B------:R-:W-:Y:S04]  /*147c0*/  BSSY B2, `(.L_x_1911) ;  /* 0x0000002000027945 */ /* 0x000fe80003800000 */
[----:B-1----:R-:W-:Y:S05]  /*147d0*/  @!P0 BRA `(.L_x_1912) ;  /* 0x0000002400808947 */ /* 0x002fea0003800000 */
.L_x_1983:
[----:B------:R-:W-:Y:S05]  /*147e0*/  BSYNC B2 ;  /* 0x0000000000027941 */ /* 0x000fea0003800000 */
.L_x_1911:
        /* <DEDUP_REMOVED lines=11> */
.L_x_1914:
[----:B------:R-:W-:Y:S05]  /*148a0*/  BSYNC B2 ;  /* 0x0000000000027941 */ /* 0x000fea0003800000 */
.L_x_1913:
[----:B------:R-:W-:Y:S01]  /*148b0*/  R2UR UR6, R2 ;  /* 0x00000000020672ca */ /* 0x000fe200000e0000 */
[----:B------:R-:W-:Y:S01]  /*148c0*/  UIADD3 UR4, UP0, UR44, 0x470, URZ ;  /* 0x000004702c047890 */ /* 0x000fe2000ff1e03f */
[----:B------:R-:W-:Y:S01]  /*148d0*/  R2UR UR7, R3 ;  /* 0x00000000030772ca */ /* 0x000fe200000e0000 */
[----:B------:R-:W-:Y:S01]  /*148e0*/  VIADD R4, R4, 0x22850 ;  /* 0x0002285004047836 */ /* 0x000fe20000000000 */
[----:B------:R-:W-:Y:S01]  /*148f0*/  R2UR UR10, R5 ;  /* 0x00000000050a72ca */ /* 0x000fe200000e0000 */
[----:B------:R-:W-:Y:S01]  /*14900*/  IMAD R5, R6, 0xc000, R18 ;  /* 0x0000c00006057824 */ /* 0x000fe200078e0212 */
[----:B------:R-:W-:Y:S01]  /*14910*/  PLOP3.LUT P0, PT, PT, PT, PT, 0x80, 0x0 ;  /* 0x000000000000781c */ /* 0x000fe20003f0f070 */
[----:B------:R-:W-:Y:S02]  /*14920*/  UIADD3.X UR5, URZ, UR45, URZ, UP0, !UPT ;  /* 0x0000002d3f057290 */ /* 0x000fe400087fe43f */
[----:B------:R-:W-:-:S10]  /*14930*/  VIADD R9, R5, 0x400 ;  /* 0x0000040005097836 */ /* 0x000fd40000000000 */
.L_x_1915:
        /* <DEDUP_REMOVED lines=15> */
.L_x_1916:
        /* <DEDUP_REMOVED lines=15> */
.L_x_1917:
        /* <DEDUP_REMOVED lines=15> */
.L_x_1918:
        /* <DEDUP_REMOVED lines=10> */
.L_x_1904:
[----:B------:R-:W-:Y:S05]  /*14cb0*/  BSYNC B1 ;  /* 0x0000000000017941 */ /* 0x000fea0003800000 */
.L_x_1903:
[----:B------:R-:W-:Y:S01]  /*14cc0*/  VIADD R6, R6, 0x1 ;  /* 0x0000000106067836 */ /* 0x000fe20000000000 */
[----:B------:R-:W-:Y:S01]  /*14cd0*/  LOP3.LUT P2, RZ, R17, 0x2, RZ, 0xc0, !PT ;  /* 0x0000000211ff7812 */ /* 0x000fe2000784c0ff */
[----:B------:R-:W-:Y:S03]  /*14ce0*/  BSSY B1, `(.L_x_1919) ;  /* 0x0000097000017945 */ /* 0x000fe60003800000 */
[----:B------:R-:W-:-:S04]  /*14cf0*/  ISETP.NE.AND P0, PT, R6, 0x2, PT ;  /* 0x000000020600780c */ /* 0x000fc80003f05270 */
[----:B------:R-:W-:Y:S02]  /*14d00*/  SEL R2, RZ, 0x1, P0 ;  /* 0x00000001ff027807 */ /* 0x000fe40000000000 */
[----:B------:R-:W-:Y:S01]  /*14d10*/  SEL R19, R6, RZ, P0 ;  /* 0x000000ff06137207 */ /* 0x000fe20000000000 */
[----:B------:R-:W-:Y:S01]  /*14d20*/  VIADD R6, R0, 0xffffffff ;  /* 0xffffffff00067836 */ /* 0x000fe20000000000 */
[----:B0-----:R-:W-:-:S05]  /*14d30*/  LOP3.LUT R8, R7, R2, RZ, 0x3c, !PT ;  /* 0x0000000207087212 */ /* 0x001fca00078e3cff */
[----:B------:R0:W-:Y:S01]  /*14d40*/  STL [R1+0x4], R8 ;  /* 0x0000040801007387 */ /* 0x0001e20000100800 */
[----:B------:R-:W-:Y:S05]  /*14d50*/  @!P2 BRA `(.L_x_1920) ;  /* 0x00000008003ca947 */ /* 0x000fea0003800000 */
[----:B------:R-:W-:Y:S01]  /*14d60*/  LOP3.LUT P2, RZ, R17, 0x1, RZ, 0xc0, !PT ;  /* 0x0000000111ff7812 */ /* 0x000fe2000784c0ff */
[----:B------:R-:W-:-:S12]  /*14d70*/  IMAD.MOV.U32 R7, RZ, RZ, R6 ;  /* 0x000000ffff077224 */ /* 0x000fd800078e0006 */
        /* <DEDUP_REMOVED lines=21> */
.L_x_1921:
[----:B------:R-:W2:Y:S01]  /*14ed0*/  S2R R2, SR_TID.X ;  /* 0x0000000000027919 */ /* 0x000ea20000002100 */
[----:B-1----:R-:W-:Y:S01]  /*14ee0*/  IMAD R4, R19, 0x8, R18 ;  /* 0x0000000813047824 */ /* 0x002fe200078e0212 */
[----:B------:R-:W-:Y:S01]  /*14ef0*/  BSSY B2, `(.L_x_1922) ;  /* 0x0000006000027945 */ /* 0x000fe20003800000 */
[----:B--2---:R-:W-:Y:S02]  /*14f00*/  LOP3.LUT R3, R2, 0x7f, RZ, 0xc0, !PT ;  /* 0x0000007f02037812 */ /* 0x004fe400078ec0ff */
[----:B------:R-:W-:Y:S02]  /*14f10*/  SHF.L.U32 R2, R8, 0x1f, RZ ;  /* 0x0000001f08027819 */ /* 0x000fe400000006ff */
[----:B------:R-:W-:Y:S02]  /*14f20*/  ISETP.NE.AND P1, PT, R3, RZ, PT ;  /* 0x000000ff0300720c */ /* 0x000fe40003f25270 */
[----:B------:R-:W1:Y:S02]  /*14f30*/  SYNCS.PHASECHK.TRANS64.TRYWAIT P0, [R4+URZ+0x22840], R2 ;  /* 0x02284002040075a7 */ /* 0x000e64000800017f */
[----:B-1----:R-:W-:Y:S09]  /*14f40*/  @!P0 BRA `(.L_x_1923) ;  /* 0x0000001c00b88947 */ /* 0x002ff20003800000 */
.L_x_1984:
[----:B------:R-:W-:Y:S05]  /*14f50*/  BSYNC B2 ;  /* 0x0000000000027941 */ /* 0x000fea0003800000 */
.L_x_1922:
        /* <DEDUP_REMOVED lines=9> */
.L_x_1925:
[----:B------:R-:W-:Y:S05]  /*14ff0*/  BSYNC B2 ;  /* 0x0000000000027941 */ /* 0x000fea0003800000 */
.L_x_1924:
        /* <DEDUP_REMOVED lines=8> */
[----:B0-----:R-:W-:Y:S01]  /*15080*/  VIADD R8, R4, 0x22830 ;  /* 0x0002283004087836 */ /* 0x001fe20000000000 */
[----:B------:R-:W-:Y:S01]  /*15090*/  UMOV UR6, 0x0 ;  /* 0x0000000000067882 */ /* 0x000fe20000000000 */
[----:B------:R-:W-:-:S10]  /*150a0*/  UMOV UR7, 0x14f00000 ;  /* 0x14f0000000077882 */ /* 0x000fd40000000000 */
.L_x_1926:
        /* <DEDUP_REMOVED lines=10> */
[----:B------:R-:W0:Y:S01]  /*15150*/  SYNCS.PHASECHK.TRANS64.TRYWAIT P0, [R4+URZ+0x22860], R2 ;  /* 0x02286002040075a7 */ /* 0x000e22000800017f */
[----:B------:R-:W-:Y:S04]  /*15160*/  BSSY B2, `(.L_x_1927) ;  /* 0x0000002000027945 */ /* 0x000fe80003800000 */
[----:B0-----:R-:W-:Y:S05]  /*15170*/  @!P0 BRA `(.L_x_1928) ;  /* 0x0000001c00408947 */ /* 0x001fea0003800000 */
.L_x_1985:
[----:B------:R-:W-:Y:S05]  /*15180*/  BSYNC B2 ;  /* 0x0000000000027941 */ /* 0x000fea0003800000 */
.L_x_1927:
        /* <DEDUP_REMOVED lines=11> */
.L_x_1930:
[----:B------:R-:W-:Y:S05]  /*15240*/  BSYNC B2 ;  /* 0x0000000000027941 */ /* 0x000fea0003800000 */
.L_x_1929:
        /* <DEDUP_REMOVED lines=9> */
.L_x_1931:
        /* <DEDUP_REMOVED lines=15> */
.L_x_1932:
        /* <DEDUP_REMOVED lines=15> */
.L_x_1933:
        /* <DEDUP_REMOVED lines=15> */
.L_x_1934:
        /* <DEDUP_REMOVED lines=10> */
.L_x_1920:
[----:B------:R-:W-:Y:S05]  /*15650*/  BSYNC B1 ;  /* 0x0000000000017941 */ /* 0x000fea0003800000 */
.L_x_1919:
[----:B------:R-:W-:Y:S01]  /*15660*/  ISETP.GT.AND P0, PT, R6, UR38, PT ;  /* 0x0000002606007c0c */ /* 0x000fe2000bf04270 */
[----:B------:R-:W-:-:S12]  /*15670*/  VIADD R0, R0, 0xfffffffe ;  /* 0xfffffffe00007836 */ /* 0x000fd80000000000 */
[----:B------:R-:W-:Y:S05]  /*15680*/  @P0 BRA `(.L_x_1935) ;  /* 0xffffffec00240947 */ /* 0x000fea000383ffff */
.L_x_1902:
[----:B------:R-:W-:Y:S05]  /*15690*/  BSYNC B0 ;  /* 0x0000000000007941 */ /* 0x000fea0003800000 */
.L_x_1884:
[----:B------:R-:W2:Y:S01]  /*156a0*/  LDL.LU R2, [R1+0x4] ;  /* 0x0000040001027983 */ /* 0x000ea20000300800 */
[----:B------:R-:W3:Y:S01]  /*156b0*/  S2R R0, SR_TID.X ;  /* 0x0000000000007919 */ /* 0x000ee20000002100 */
[----:B------:R-:W-:-:S05]  /*156c0*/  VIADD R19, R19, 0x1 ;  /* 0x0000000113137836 */ /* 0x000fca0000000000 */
[----:B------:R-:W-:Y:S02]  /*156d0*/  ISETP.NE.AND P1, PT, R19, 0x2, PT ;  /* 0x000000021300780c */ /* 0x000fe40003f25270 */
[----:B---3--:R-:W-:-:S04]  /*156e0*/  LOP3.LUT R0, R0, 0x7f, RZ, 0xc0, !PT ;  /* 0x0000007f00007812 */ /* 0x008fc800078ec0ff */
[----:B------:R-:W-:Y:S02]  /*156f0*/  ISETP.NE.AND P0, PT, R0, RZ, PT ;  /* 0x000000ff0000720c */ /* 0x000fe40003f05270 */
[----:B------:R-:W-:Y:S01]  /*15700*/  SEL R0, RZ, 0x1, P1 ;  /* 0x00000001ff007807 */ /* 0x000fe20000800000 */
[----:B------:R-:W-:Y:S03]  /*15710*/  BSSY B0, `(.L_x_1936) ;  /* 0x0000011000007945 */ /* 0x000fe60003800000 */
[----:B--2---:R-:W-:-:S05]  /*15720*/  LOP3.LUT R2, R2, R0, RZ, 0x3c, !PT ;  /* 0x0000000002027212 */ /* 0x004fca00078e3cff */
[----:B------:R2:W-:Y:S02]  /*15730*/  STL [R1+0x4], R2 ;  /* 0x0000040201007387 */ /* 0x0005e40000100800 */
[----:B------:R-:W-:Y:S05]  /*15740*/  @P0 BRA `(.L_x_1937) ;  /* 0x0000000000340947 */ /* 0x000fea0003800000 */
[----:B------:R-:W3:Y:S01]  /*15750*/  S2R R5, SR_LANEID ;  /* 0x0000000000057919 */ /* 0x000ee20000000000 */
[----:B------:R-:W-:Y:S01]  /*15760*/  VOTEU.ANY UR4, UPT, PT ;  /* 0x0000000000047886 */ /* 0x000fe200038e0100 */
[----:B-12---:R-:W1:Y:S01]  /*15770*/  LDC.64 R2, c[0x0][0xc80] ;  /* 0x00032000ff027b82 */ /* 0x006e620000000a00 */
[----:B------:R-:W3:Y:S02]  /*15780*/  FLO.U32 R0, UR4 ;  /* 0x0000000400007d00 */ /* 0x000ee400080e0000 */
[----:B---3--:R-:W-:-:S06]  /*15790*/  ISETP.EQ.U32.AND P2, PT, R0, R5, PT ;  /* 0x000000050000720c */ /* 0x008fcc0003f42070 */
[----:B------:R-:W1:Y:S07]  /*157a0*/  POPC R5, UR4 ;  /* 0x0000000400057d09 */ /* 0x000e6e0008000000 */
[----:B-1----:R-:W2:Y:S01]  /*157b0*/  @P2 ATOMG.E.ADD.STRONG.GPU PT, R3, desc[UR46][R2.64], R5 ;  /* 0x00000005020329a8 */ /* 0x002ea200081ee1ee */
[----:B------:R-:W1:Y:S02]  /*157c0*/  S2R R4, SR_LTMASK ;  /* 0x0000000000047919 */ /* 0x000e640000003900 */
[----:B-1----:R-:W-:-:S04]  /*157d0*/  LOP3.LUT R4, R4, UR4, RZ, 0xc0, !PT ;  /* 0x0000000404047c12 */ /* 0x002fc8000f8ec0ff */
[----:B0-----:R-:W0:Y:S01]  /*157e0*/  POPC R7, R4 ;  /* 0x0000000400077309 */ /* 0x001e220000000000 */
[----:B--2---:R-:W0:Y:S02]  /*157f0*/  SHFL.IDX PT, R0, R3, R0, 0x1f ;  /* 0x00001f0003007589 */ /* 0x004e2400000e0000 */
[----:B0-----:R-:W-:-:S05]  /*15800*/  IADD3 R0, R0, UR42, R7 ;  /* 0x0000002a00007c10 */ /* 0x001fca000fffe007 */
[----:B------:R3:W-:Y:S02]  /*15810*/  STL [R1+0xc], R0 ;  /* 0x00000c0001007387 */ /* 0x0007e40000100800 */
.L_x_1937:
[----:B------:R-:W-:Y:S05]  /*15820*/  BSYNC B0 ;  /* 0x0000000000007941 */ /* 0x000fea0003800000 */
.L_x_1936:
[----:B------:R-:W-:-:S07]  /*15830*/  SEL R19, R19, RZ, P1 ;  /* 0x000000ff13137207 */ /* 0x000fce0000800000 */
.L_x_1856:
[----:B------:R-:W-:Y:S05]  /*15840*/  BSYNC B7 ;  /* 0x0000000000077941 */ /* 0x000fea0003800000 */
.L_x_1854:
[----:B--2---:R2:W5:Y:S01]  /*15850*/  LDL R2, [R1+0xc] ;  /* 0x00000c0001027983 */ /* 0x0045620000100800 */
[----:B------:R-:W-:-:S13]  /*15860*/  LOP3.LUT P1, RZ, R17, 0x4, RZ, 0xc0, !PT ;  /* 0x0000000411ff7812 */ /* 0x000fda000782c0ff */
[----:B--2---:R-:W-:Y:S05]  /*15870*/  @!P1 BRA `(.L_x_1938) ;  /* 0x0000000000289947 */ /* 0x004fea0003800000 */
[----:B------:R-:W-:Y:S05]  /*15880*/  WARPSYNC.ALL ;  /* 0x0000000000007948 */ /* 0x000fea0003800000 */
[----:B------:R-:W2:Y:S08]  /*15890*/  S2UR UR5, SR_CgaCtaId ;  /* 0x00000000000579c3 */ /* 0x000eb00000008800 */
[----:B------:R-:W-:Y:S06]  /*158a0*/  BAR.SYNC.DEFER_BLOCKING 0x5, 0x180 ;  /* 0x0146000000007b1d */ /* 0x000fec0000010000 */
[----:B------:R-:W-:-:S02]  /*158b0*/  UMOV UR4, 0x400 ;  /* 0x0000040000047882 */ /* 0x000fc40000000000 */
[----:B--2---:R-:W-:-:S06]  /*158c0*/  ULEA UR4, UR5, UR4, 0x18 ;  /* 0x0000000405047291 */ /* 0x004fcc000f8ec03f */
[----:B-1----:R-:W-:-:S05]  /*158d0*/  IMAD.U32 R18, RZ, RZ, UR4 ;  /* 0x00000004ff127e24 */ /* 0x002fca000f8e00ff */
[----:B-----5:R-:W1:Y:S04]  /*158e0*/  LDS R2, [R18+0x228d0] ;  /* 0x0228d00012027984 */ /* 0x020e680000000800 */
[----:B-1----:R1:W-:Y:S01]  /*158f0*/  STL [R1+0xc], R2 ;  /* 0x00000c0201007387 */ /* 0x0023e20000100800 */
[----:B------:R-:W-:Y:S06]  /*15900*/  BAR.ARV 0x4, 0x180 ;  /* 0x0106000000007b1d */ /* 0x000fec0000002000 */
[----:B------:R-:W-:Y:S05]  /*15910*/  BRA `(.L_x_1939) ;  /* 0x00000000002c7947 */ /* 0x000fea0003800000 */
.L_x_1938:
[----:B------:R-:W-:-:S03]  /*15920*/  UMOV UR4, 0xffffffff ;  /* 0xffffffff00047882 */ /* 0x000fc60000000000 */
[----:B------:R-:W-:Y:S05]  /*15930*/  BRA.DIV UR4, `(.L_x_1940) ;  /* 0x0000001604647947 */ /* 0x000fea000b800000 */
[----:B-----5:R2:W0:Y:S02]  /*15940*/  SHFL.IDX PT, R14, R2, RZ, 0x1f ;  /* 0x00001fff020e7589 */ /* 0x02042400000e0000 */
.L_x_1988:
[----:B-1----:R-:W1:Y:S01]  /*15950*/  @!P0 S2R R3, SR_CgaCtaId ;  /* 0x0000000000038919 */ /* 0x002e620000008800 */
[----:B------:R-:W-:Y:S05]  /*15960*/  WARPSYNC.ALL ;  /* 0x0000000000007948 */ /* 0x000fea0003800000 */
[----:B------:R-:W-:Y:S01]  /*15970*/  BAR.SYNC.DEFER_BLOCKING 0x4, 0x180 ;  /* 0x0106000000007b1d */ /* 0x000fe20000010000 */
[----:B---34-:R-:W-:-:S05]  /*15980*/  @!P0 MOV R0, 0x400 ;  /* 0x0000040000008802 */ /* 0x018fca0000000f00 */
[----:B0-----:R0:W-:Y:S01]  /*15990*/  STL [R1+0xc], R14 ;  /* 0x00000c0e01007387 */ /* 0x0011e20000100800 */
[----:B-1----:R-:W-:-:S05]  /*159a0*/  @!P0 LEA R18, R3, R0, 0x18 ;  /* 0x0000000003128211 */ /* 0x002fca00078ec0ff */
[----:B------:R0:W-:Y:S01]  /*159b0*/  @!P0 STS [R18+0x228d0], R2 ;  /* 0x0228d00212008388 */ /* 0x0001e20000000800 */
[----:B------:R-:W-:Y:S06]  /*159c0*/  BAR.ARV 0x5, 0x180 ;  /* 0x0146000000007b1d */ /* 0x000fec0000002000 */
.L_x_1939:
[----:B---34-:R-:W3:Y:S01]  /*159d0*/  LDL R0, [R1+0xc] ;  /* 0x00000c0001007983 */ /* 0x018ee20000100800 */
[----:B------:R-:W-:Y:S02]  /*159e0*/  ULDC UR4, c[0x0][0xc38] ;  /* 0x00030e0000047ab9 */ /* 0x000fe40000000800 */
[----:B---3--:R-:W-:-:S13]  /*159f0*/  ISETP.GE.AND P0, PT, R0, UR4, PT ;  /* 0x0000000400007c0c */ /* 0x008fda000bf06270 */
[----:B------:R-:W-:Y:S05]  /*15a00*/  @!P0 BRA `(.L_x_1941) ;  /* 0xffffffb800c48947 */ /* 0x000fea000383ffff */
.L_x_1845:
[----:B0-----:R-:W3:Y:S01]  /*15a10*/  LDL.LU R0, [R1+0x18] ;  /* 0x0000180001007983 */ /* 0x001ee20000300800 */
[----:B------:R-:W-:Y:S01]  /*15a20*/  BSSY B0, `(.L_x_1942) ;  /* 0x000000b000007945 */ /* 0x000fe20003800000 */
[----:B------:R-:W0:Y:S01]  /*15a30*/  S2R R5, SR_CgaCtaId ;  /* 0x0000000000057919 */ /* 0x000e220000008800 */
[----:B---3--:R-:W-:-:S05]  /*15a40*/  VIADD R0, R0, 0x1 ;  /* 0x0000000100007836 */ /* 0x008fca0000000000 */
[----:B-12---:R-:W-:-:S04]  /*15a50*/  LEA.HI R2, R0, R0, RZ, 0x1 ;  /* 0x0000000000027211 */ /* 0x006fc800078f08ff */
[----:B------:R-:W-:-:S05]  /*15a60*/  LOP3.LUT R3, R2, 0xfffffffe, RZ, 0xc0, !PT ;  /* 0xfffffffe02037812 */ /* 0x000fca00078ec0ff */
[----:B------:R-:W-:Y:S01]  /*15a70*/  IMAD.IADD R3, R0, 0x1, -R3 ;  /* 0x0000000100037824 */ /* 0x000fe200078e0a03 */
[----:B------:R-:W-:-:S04]  /*15a80*/  MOV R0, 0x400 ;  /* 0x0000040000007802 */ /* 0x000fc80000000f00 */
[----:B0-----:R-:W-:Y:S02]  /*15a90*/  LEA R0, R5, R0, 0x18 ;  /* 0x0000000005007211 */ /* 0x001fe400078ec0ff */
[----:B------:R-:W-:-:S04]  /*15aa0*/  SHF.L.U32 R3, R3, 0x1f, RZ ;  /* 0x0000001f03037819 */ /* 0x000fc800000006ff */
[----:B------:R-:W0:Y:S02]  /*15ab0*/  SYNCS.PHASECHK.TRANS64.TRYWAIT P0, [R0+URZ+0x22820], R3 ;  /* 0x02282003000075a7 */ /* 0x000e24000800017f */
[----:B0-----:R-:W-:Y:S05]  /*15ac0*/  @!P0 BRA `(.L_x_1943) ;  /* 0x0000001400288947 */ /* 0x001fea0003800000 */
.L_x_1989:
[----:B------:R-:W-:Y:S05]  /*15ad0*/  BSYNC B0 ;  /* 0x0000000000007941 */ /* 0x000fea0003800000 */
.L_x_1942:
[----:B------:R-:W-:-:S03]  /*15ae0*/  UMOV UR4, 0xffffffff ;  /* 0xffffffff00047882 */ /* 0x000fc60000000000 */
[----:B------:R-:W-:Y:S05]  /*15af0*/  BRA.DIV UR4, `(.L_x_1944) ;  /* 0x0000001604307947 */ /* 0x000fea000b800000 */
[----:B------:R-:W1:Y:S02]  /*15b00*/  S2R R2, SR_TID.X ;  /* 0x0000000000027919 */ /* 0x000e640000002100 */
[----:B-1----:R-:W-:-:S04]  /*15b10*/  SHF.R.U32.HI R2, RZ, 0x5, R2 ;  /* 0x00000005ff027819 */ /* 0x002fc80000011602 */
[----:B------:R-:W-:-:S05]  /*15b20*/  LOP3.LUT R2, R2, 0x3, RZ, 0xc0, !PT ;  /* 0x0000000302027812 */ /* 0x000fca00078ec0ff */
[----:B------:R1:W2:Y:S02]  /*15b30*/  SHFL.IDX PT, R14, R2, RZ, 0x1f ;  /* 0x00001fff020e7589 */ /* 0x0002a400000e0000 */
.L_x_1992:
[----:B--2---:R-:W-:Y:S01]  /*15b40*/  ISETP.NE.AND P0, PT, R14, RZ, PT ;  /* 0x000000ff0e00720c */ /* 0x004fe20003f05270 */
[----:B------:R-:W-:-:S12]  /*15b50*/  BSSY B0, `(.L_x_1945) ;  /* 0x0000025000007945 */ /* 0x000fd80003800000 */
[----:B------:R-:W-:Y:S05]  /*15b60*/  @P0 BRA `(.L_x_1946) ;  /* 0x00000000008c0947 */ /* 0x000fea0003800000 */
[----:B------:R-:W-:-:S03]  /*15b70*/  UMOV UR4, 0xffffffff ;  /* 0xffffffff00047882 */ /* 0x000fc60000000000 */
[----:B------:R-:W-:Y:S05]  /*15b80*/  BRA.DIV UR4, `(.L_x_1947) ;  /* 0x0000001604407947 */ /* 0x000fea000b800000 */
[----:B------:R-:W-:-:S13]  /*15b90*/  ELECT P6, URZ, PT ;  /* 0x00000000003f782f */ /* 0x000fda00038c0000 */
.L_x_1995:
[----:B------:R-:W-:Y:S05]  /*15ba0*/  @!P6 BRA `(.L_x_1946) ;  /* 0x00000000007ce947 */ /* 0x000fea0003800000 */
[----:B------:R-:W-:-:S06]  /*15bb0*/  ULOP3.LUT UR4, UR41, 0x2, URZ, 0xfc, !UPT ;  /* 0x0000000229047892 */ /* 0x000fcc000f8efc3f */
[----:B-1----:R-:W-:-:S05]  /*15bc0*/  IMAD.U32 R2, RZ, RZ, UR4 ;  /* 0x00000004ff027e24 */ /* 0x002fca000f8e00ff */
[----:B------:R-:W-:-:S13]  /*15bd0*/  ISETP.NE.AND P2, PT, R2, 0x3, PT ;  /* 0x000000030200780c */ /* 0x000fda0003f45270 */
[----:B------:R-:W-:Y:S05]  /*15be0*/  @!P2 BRA `(.L_x_1948) ;  /* 0x000000000004a947 */ /* 0x000fea0003800000 */
[----:B------:R-:W-:Y:S01]  /*15bf0*/  BPT.TRAP 0x1 ;  /* 0x000000040000795c */ /* 0x000fe20000300000 */
.L_x_1948:
[----:B------:R-:W2:Y:S01]  /*15c00*/  LDL.LU R7, [R1+0x4] ;  /* 0x0000040001077983 */ /* 0x000ea20000300800 */
[----:B------:R-:W-:Y:S02]  /*15c10*/  VIADD R2, R0, 0x22840 ;  /* 0x0002284000027836 */ /* 0x000fe40000000000 */
[C---:B0-----:R-:W-:Y:S02]  /*15c20*/  VIADD R3, R19.reuse, 0x1 ;  /* 0x0000000113037836 */ /* 0x041fe40000000000 */
[----:B------:R-:W-:-:S03]  /*15c30*/  IMAD R6, R19, 0x8, R2 ;  /* 0x0000000813067824 */ /* 0x000fc600078e0202 */
[----:B------:R-:W-:-:S04]  /*15c40*/  ISETP.NE.AND P1, PT, R3, 0x2, PT ;  /* 0x000000020300780c */ /* 0x000fc80003f25270 */
[----:B------:R-:W-:Y:S02]  /*15c50*/  SEL R4, RZ, 0x1, P1 ;  /* 0x00000001ff047807 */ /* 0x000fe40000800000 */
[----:B------:R-:W-:Y:S02]  /*15c60*/  SEL R3, R3, RZ, P1 ;  /* 0x000000ff03037207 */ /* 0x000fe40000800000 */
[C---:B--2---:R-:W-:Y:S02]  /*15c70*/  SHF.L.U32 R5, R7.reuse, 0x1f, RZ ;  /* 0x0000001f07057819 */ /* 0x044fe400000006ff */
[----:B------:R-:W-:Y:S01]  /*15c80*/  LOP3.LUT R4, R7, R4, RZ, 0x3c, !PT ;  /* 0x0000000407047212 */ /* 0x000fe200078e3cff */
[----:B------:R-:W-:Y:S01]  /*15c90*/  IMAD R7, R3, 0x8, R2 ;  /* 0x0000000803077824 */ /* 0x000fe200078e0202 */
[----:B------:R-:W0:Y:S02]  /*15ca0*/  SYNCS.PHASECHK.TRANS64.TRYWAIT P0, [R6+URZ], R5 ;  /* 0x00000005060075a7 */ /* 0x000e24000800017f */
[----:B------:R-:W-:Y:S01]  /*15cb0*/  SHF.L.U32 R2, R4, 0x1f, RZ ;  /* 0x0000001f04027819 */ /* 0x000fe200000006ff */
[----:B0-----:R-:W-:Y:S06]  /*15cc0*/  @!P0 BRA `(.L_x_1949) ;  /* 0x0000001400108947 */ /* 0x001fec0003800000 */
.L_x_1996:
[----:B------:R-:W1:Y:S02]  /*15cd0*/  SYNCS.PHASECHK.TRANS64.TRYWAIT P0, [R7+URZ], R2 ;  /* 0x00000002070075a7 */ /* 0x000e64000800017f */
[----:B-1----:R-:W-:Y:S05]  /*15ce0*/  @!P0 BRA `(.L_x_1950) ;  /* 0x00000014001c8947 */ /* 0x002fea0003800000 */
.L_x_1997:
[----:B------:R-:W-:Y:S05]  /*15cf0*/  @!P2 BRA `(.L_x_1951) ;  /* 0x000000000004a947 */ /* 0x000fea0003800000 */
[----:B------:R-:W-:Y:S01]  /*15d00*/  BPT.TRAP 0x1 ;  /* 0x000000040000795c */ /* 0x000fe20000300000 */
.L_x_1951:
[----:B------:R-:W-:-:S04]  /*15d10*/  VIADD R0, R0, 0x22860 ;  /* 0x0002286000007836 */ /* 0x000fc80000000000 */
[----:B------:R-:W-:-:S04]  /*15d20*/  IMAD R4, R19, 0x8, R0 ;  /* 0x0000000813047824 */ /* 0x000fc800078e0200 */
[----:B------:R-:W2:Y:S02]  /*15d30*/  SYNCS.PHASECHK.TRANS64.TRYWAIT P0, [R4+URZ], R5 ;  /* 0x00000005040075a7 */ /* 0x000ea4000800017f */
[----:B--2---:R-:W-:Y:S05]  /*15d40*/  @!P0 BRA `(.L_x_1952) ;  /* 0x0000001400188947 */ /* 0x004fea0003800000 */
.L_x_1998:
[----:B------:R-:W-:-:S07]  /*15d50*/  IMAD R3, R3, 0x8, R0 ;  /* 0x0000000803037824 */ /* 0x000fce00078e0200 */
.L_x_1953:
[----:B---3--:R3:W4:Y:S02]  /*15d60*/  SYNCS.PHASECHK.TRANS64.TRYWAIT P0, [R3+URZ], R2 ;  /* 0x00000002030075a7 */ /* 0x008724000800017f */
[----:B----4-:R-:W-:Y:S05]  /*15d70*/  @!P0 NANOSLEEP.SYNCS 0x989680 ;  /* 0x009896800000895d */ /* 0x010fea0003900000 */
[----:B------:R-:W4:Y:S02]  /*15d80*/  @!P0 SYNCS.PHASECHK.TRANS64 P0, [R3+URZ], R2 ;  /* 0x00000002030085a7 */ /* 0x000f24000800007f */
[----:B----4-:R-:W-:Y:S05]  /*15d90*/  @!P0 BRA `(.L_x_1953) ;  /* 0xfffffffc00f08947 */ /* 0x010fea000383ffff */
.L_x_1946:
[----:B------:R-:W-:Y:S05]  /*15da0*/  BSYNC B0 ;  /* 0x0000000000007941 */ /* 0x000fea0003800000 */
.L_x_1945:
[----:B------:R-:W-:Y:S05]  /*15db0*/  EXIT ;  /* 0x000000000000794d */ /* 0x000fea0003800000 */
.L_x_1758:
[----:B0-----:R0:W1:Y:S02]  /*15dc0*/  SYNCS.PHASECHK.TRANS64.TRYWAIT P0, [R3+URZ+0x22800], R0 ;  /* 0x02280000030075a7 */ /* 0x001064000800017f */
[----:B-1----:R-:W-:Y:S05]  /*15dd0*/  @!P0 NANOSLEEP.SYNCS 0x989680 ;  /* 0x009896800000895d */ /* 0x002fea0003900000 */
[----:B------:R-:W1:Y:S02]  /*15de0*/  @!P0 SYNCS.PHASECHK.TRANS64 P0, [R3+URZ+0x22800], R0 ;  /* 0x02280000030085a7 */ /* 0x000e64000800007f */
[----:B-1----:R-:W-:Y:S05]  /*15df0*/  @!P0 BRA `(.L_x_1758) ;  /* 0xfffffffc00f08947 */ /* 0x002fea000383ffff */
[----:B------:R-:W-:Y:S05]  /*15e00*/  BRA `(.L_x_1954) ;  /* 0xfffffebc00b07947 */ /* 0x000fea000383ffff */
.L_x_1762:
[----:B-1----:R-:W-:-:S04]  /*15e10*/  IMAD.U32 R5, RZ, RZ, UR23 ;  /* 0x00000017ff057e24 */ /* 0x002fc8000f8e00ff */
[----:B------:R1:W2:Y:S03]  /*15e20*/  SYNCS.PHASECHK.TRANS64.TRYWAIT P1, [R5+URZ+0x22830], R10 ;  /* 0x0228300a050075a7 */ /* 0x0002a6000802017f */
[----:B--2---:R-:W-:Y:S05]  /*15e30*/  @!P1 NANOSLEEP.SYNCS 0x989680 ;  /* 0x009896800000995d */ /* 0x004fea0003900000 */
[----:B------:R-:W2:Y:S02]  /*15e40*/  @!P1 SYNCS.PHASECHK.TRANS64 P1, [R5+URZ+0x22830], R10 ;  /* 0x0228300a050095a7 */ /* 0x000ea4000802007f */
[----:B--2---:R-:W-:Y:S05]  /*15e50*/  @!P1 BRA `(.L_x_1762) ;  /* 0xfffffffc00ec9947 */ /* 0x004fea000383ffff */
[----:B------:R-:W-:Y:S05]  /*15e60*/  BRA `(.L_x_1761) ;  /* 0xfffffebc00d87947 */ /* 0x000fea000383ffff */
.L_x_1774:
[----:B-1----:R-:W-:-:S04]  /*15e70*/  IMAD.U32 R11, RZ, RZ, UR23 ;  /* 0x00000017ff0b7e24 */ /* 0x002fc8000f8e00ff */
[----:B------:R1:W2:Y:S03]  /*15e80*/  SYNCS.PHASECHK.TRANS64.TRYWAIT P1, [R11+URZ+0x22850], R10 ;  /* 0x0228500a0b0075a7 */ /* 0x0002a6000802017f */
[----:B--2---:R-:W-:Y:S05]  /*15e90*/  @!P1 NANOSLEEP.SYNCS 0x989680 ;  /* 0x009896800000995d */ /* 0x004fea0003900000 */
[----:B------:R-:W2:Y:S02]  /*15ea0*/  @!P1 SYNCS.PHASECHK.TRANS64 P1, [R11+URZ+0x22850], R10 ;  /* 0x0228500a0b0095a7 */ /* 0x000ea4000802007f */
[----:B--2---:R-:W-:Y:S05]  /*15eb0*/  @!P1 BRA `(.L_x_1774) ;  /* 0xfffffffc00ec9947 */ /* 0x004fea000383ffff */
[----:B------:R-:W-:Y:S05]  /*15ec0*/  BRA `(.L_x_1773) ;  /* 0xfffffee800187947 */ /* 0x000fea000383ffff */
.L_x_1782:
[----:B-1----:R-:W-:-:S04]  /*15ed0*/  IMAD.U32 R7, RZ, RZ, UR28 ;  /* 0x0000001cff077e24 */ /* 0x002fc8000f8e00ff */
[----:B------:R1:W2:Y:S03]  /*15ee0*/  SYNCS.PHASECHK.TRANS64.TRYWAIT P1, [R7+URZ+0x22830], R8 ;  /* 0x02283008070075a7 */ /* 0x0002a6000802017f */
[----:B--2---:R-:W-:Y:S05]  /*15ef0*/  @!P1 NANOSLEEP.SYNCS 0x989680 ;  /* 0x009896800000995d */ /* 0x004fea0003900000 */
[----:B------:R-:W2:Y:S02]  /*15f00*/  @!P1 SYNCS.PHASECHK.TRANS64 P1, [R7+URZ+0x22830], R8 ;  /* 0x02283008070095a7 */ /* 0x000ea4000802007f */
[----:B--2---:R-:W-:Y:S05]  /*15f10*/  @!P1 BRA `(.L_x_1782) ;  /* 0xfffffffc00ec9947 */ /* 0x004fea000383ffff */
[----:B------:R-:W-:Y:S05]  /*15f20*/  BRA `(.L_x_1781) ;  /* 0xfffffeec00ac7947 */ /* 0x000fea000383ffff */
.L_x_1794:
[----:B-1----:R1:W2:Y:S02]  /*15f30*/  SYNCS.PHASECHK.TRANS64.TRYWAIT P1, [R177+URZ+0x22850], R8 ;  /* 0x02285008b10075a7 */ /* 0x0022a4000802017f */
[----:B--2---:R-:W-:Y:S05]  /*15f40*/  @!P1 NANOSLEEP.SYNCS 0x989680 ;  /* 0x009896800000995d */ /* 0x004fea0003900000 */
[----:B------:R-:W2:Y:S02]  /*15f50*/  @!P1 SYNCS.PHASECHK.TRANS64 P1, [R177+URZ+0x22850], R8 ;  /* 0x02285008b10095a7 */ /* 0x000ea4000802007f */
[----:B--2---:R-:W-:Y:S05]  /*15f60*/  @!P1 BRA `(.L_x_1794) ;  /* 0xfffffffc00f09947 */ /* 0x004fea000383ffff */
[----:B------:R-:W-:Y:S05]  /*15f70*/  BRA `(.L_x_1793) ;  /* 0xffffff1c00f87947 */ /* 0x000fea000383ffff */
.L_x_1803:
[----:B-1----:R-:W-:-:S04]  /*15f80*/  IMAD.U32 R4, RZ, RZ, UR26 ;  /* 0x0000001aff047e24 */ /* 0x002fc8000f8e00ff */
[----:B------:R1:W2:Y:S03]  /*15f90*/  SYNCS.PHASECHK.TRANS64.TRYWAIT P2, [R4+URZ+0x22830], R3 ;  /* 0x02283003040075a7 */ /* 0x0002a6000804017f */
[----:B--2---:R-:W-:Y:S05]  /*15fa0*/  @!P2 NANOSLEEP.SYNCS 0x989680 ;  /* 0x009896800000a95d */ /* 0x004fea0003900000 */
[----:B------:R-:W2:Y:S02]  /*15fb0*/  @!P2 SYNCS.PHASECHK.TRANS64 P2, [R4+URZ+0x22830], R3 ;  /* 0x022830030400a5a7 */ /* 0x000ea4000804007f */
[----:B--2---:R-:W-:Y:S05]  /*15fc0*/  @!P2 BRA `(.L_x_1803) ;  /* 0xfffffffc00eca947 */ /* 0x004fea000383ffff */
[----:B------:R-:W-:Y:S05]  /*15fd0*/  BRA `(.L_x_1802) ;  /* 0xffffff2400bc7947 */ /* 0x000fea000383ffff */
.L_x_1807:
[----:B-1----:R1:W2:Y:S02]  /*15fe0*/  SYNCS.PHASECHK.TRANS64.TRYWAIT P2, [R178+URZ+0x22850], R3 ;  /* 0x02285003b20075a7 */ /* 0x0022a4000804017f */
[----:B--2---:R-:W-:Y:S05]  /*15ff0*/  @!P2 NANOSLEEP.SYNCS 0x989680 ;  /* 0x009896800000a95d */ /* 0x004fea0003900000 */
[----:B------:R-:W2:Y:S02]  /*16000*/  @!P2 SYNCS.PHASECHK.TRANS64 P2, [R178+URZ+0x22850], R3 ;  /* 0x02285003b200a5a7 */ /* 0x000ea4000804007f */
[----:B--2---:R-:W-:Y:S05]  /*16010*/  @!P2 BRA `(.L_x_1807) ;  /* 0xfffffffc00f0a947 */ /* 0x004fea000383ffff */
[----:B------:R-:W-:Y:S05]  /*16020*/  BRA `(.L_x_1806) ;  /* 0xffffff4400607947 */ /* 0x000fea000383ffff */
.L_x_1813:
[----:B-1----:R-:W-:-:S04]  /*16030*/  IMAD.U32 R5, RZ, RZ, UR28 ;  /* 0x0000001cff057e24 */ /* 0x002fc8000f8e00ff */
[----:B------:R1:W2:Y:S03]  /*16040*/  SYNCS.PHASECHK.TRANS64.TRYWAIT P1, [R5+URZ+0x22830], R6 ;  /* 0x02283006050075a7 */ /* 0x0002a6000802017f */
[----:B--2---:R-:W-:Y:S05]  /*16050*/  @!P1 NANOSLEEP.SYNCS 0x989680 ;  /* 0x009896800000995d */ /* 0x004fea0003900000 */
[----:B------:R-:W2:Y:S02]  /*16060*/  @!P1 SYNCS.PHASECHK.TRANS64 P1, [R5+URZ+0x22830], R6 ;  /* 0x02283006050095a7 */ /* 0x000ea4000802007f */
[----:B--2---:R-:W-:Y:S05]  /*16070*/  @!P1 BRA `(.L_x_1813) ;  /* 0xfffffffc00ec9947 */ /* 0x004fea000383ffff */
[----:B------:R-:W-:Y:S05]  /*16080*/  BRA `(.L_x_1812) ;  /* 0xffffff4800787947 */ /* 0x000fea000383ffff */
.L_x_1825:
[----:B-1----:R1:W2:Y:S02]  /*16090*/  SYNCS.PHASECHK.TRANS64.TRYWAIT P1, [R181+URZ+0x22850], R6 ;  /* 0x02285006b50075a7 */ /* 0x0022a4000802017f */
[----:B--2---:R-:W-:Y:S05]  /*160a0*/  @!P1 NANOSLEEP.SYNCS 0x989680 ;  /* 0x009896800000995d */ /* 0x004fea0003900000 */
[----:B------:R-:W2:Y:S02]  /*160b0*/  @!P1 SYNCS.PHASECHK.TRANS64 P1, [R181+URZ+0x22850], R6 ;  /* 0x02285006b50095a7 */ /* 0x000ea4000802007f */
[----:B--2---:R-:W-:Y:S05]  /*160c0*/  @!P1 BRA `(.L_x_1825) ;  /* 0xfffffffc00f09947 */ /* 0x004fea000383ffff */
[----:B------:R-:W-:Y:S05]  /*160d0*/  BRA `(.L_x_1824) ;  /* 0xffffff7800c47947 */ /* 0x000fea000383ffff */
.L_x_1862:
[----:B------:R-:W-:Y:S02]  /*160e0*/  IMAD.MOV.U32 R13, RZ, RZ, R4 ;  /* 0x000000ffff0d7224 */ /* 0x000fe400078e0004 */
[----:B------:R-:W-:Y:S02]  /*160f0*/  IMAD.MOV.U32 R12, RZ, RZ, RZ ;  /* 0x000000ffff0c7224 */ /* 0x000fe400078e00ff */
[----:B------:R-:W-:Y:S02]  /*16100*/  IMAD.MOV.U32 R11, RZ, RZ, 0x1f ;  /* 0x0000001fff0b7424 */ /* 0x000fe400078e00ff */
[----:B------:R-:W-:-:S07]  /*16110*/  IMAD.MOV.U32 R15, RZ, RZ, -0x1 ;  /* 0xffffffffff0f7424 */ /* 0x000fce00078e00ff */
[----:B0-----:R-:W-:Y:S05]  /*16120*/  WARPSYNC.COLLECTIVE R15, `(.L_x_1955) ;  /* 0x000000000f087348 */ /* 0x001fea0003c00000 */
[----:B------:R1:W2:Y:S02]  /*16130*/  SHFL.IDX P6, R14, R13, R12, R11 ;  /* 0x0000000c0d0e7389 */ /* 0x0002a400000c000b */
[----:B012---:R-:W-:Y:S01]  /*16140*/  ENDCOLLECTIVE ;  /* 0x000000000000791b */ /* 0x007fe20003800000 */
.L_x_1955:
[----:B------:R-:W-:Y:S05]  /*16150*/  BRA `(.L_x_1956) ;  /* 0xffffffc000987947 */ /* 0x000fea000383ffff */
.L_x_1864:
[----:B------:R-:W-:Y:S01]  /*16160*/  BSSY B0, `(.L_x_1957) ;  /* 0x0000006000007945 */ /* 0x000fe20003800000 */
[----:B------:R-:W-:-:S07]  /*16170*/  IMAD.MOV.U32 R15, RZ, RZ, -0x1 ;  /* 0xffffffffff0f7424 */ /* 0x000fce00078e00ff */
[----:B01----:R-:W-:Y:S05]  /*16180*/  WARPSYNC.COLLECTIVE R15, `(.L_x_1958) ;  /* 0x000000000f0c7348 */ /* 0x003fea0003c00000 */
[----:B------:R-:W-:Y:S02]  /*16190*/  ELECT P6, UR62, PT ;  /* 0x00000000003e782f */ /* 0x000fe400038c0000 */
[----:B------:R-:W-:Y:S01]  /*161a0*/  MOV R14, UR62 ;  /* 0x0000003e000e7c02 */ /* 0x000fe20008000f00 */
[----:B01----:R-:W-:Y:S10]  /*161b0*/  ENDCOLLECTIVE ;  /* 0x000000000000791b */ /* 0x003ff40003800000 */
.L_x_1958:
[----:B------:R-:W-:Y:S05]  /*161c0*/  BSYNC B0 ;  /* 0x0000000000007941 */ /* 0x000fea0003800000 */
.L_x_1957:
[----:B------:R-:W-:Y:S05]  /*161d0*/  BRA `(.L_x_1959) ;  /* 0xffffffc0009c7947 */ /* 0x000fea000383ffff */
.L_x_1866:
[----:B0-----:R0:W2:Y:S02]  /*161e0*/  SYNCS.PHASECHK.TRANS64.TRYWAIT P0, [R3+URZ+0x22840], R0 ;  /* 0x02284000030075a7 */ /* 0x0010a4000800017f */
[----:B--2---:R-:W-:Y:S05]  /*161f0*/  @!P0 NANOSLEEP.SYNCS 0x989680 ;  /* 0x009896800000895d */ /* 0x004fea0003900000 */
[----:B------:R-:W2:Y:S02]  /*16200*/  @!P0 SYNCS.PHASECHK.TRANS64 P0, [R3+URZ+0x22840], R0 ;  /* 0x02284000030085a7 */ /* 0x000ea4000800007f */
[----:B--2---:R-:W-:Y:S05]  /*16210*/  @!P0 BRA `(.L_x_1866) ;  /* 0xfffffffc00f08947 */ /* 0x004fea000383ffff */
[----:B------:R-:W-:Y:S05]  /*16220*/  BRA `(.L_x_1960) ;  /* 0xffffffc400007947 */ /* 0x000fea000383ffff */
.L_x_1870:
[----:B------:R-:W-:Y:S01]  /*16230*/  IMAD.MOV.U32 R13, RZ, RZ, R4 ;  /* 0x000000ffff0d7224 */ /* 0x000fe200078e0004 */
[----:B------:R-:W-:Y:S01]  /*16240*/  LOP3.LUT R9, R9, 0x7f, RZ, 0xc0, !PT ;  /* 0x0000007f09097812 */ /* 0x000fe200078ec0ff */
[----:B------:R-:W-:Y:S02]  /*16250*/  IMAD.MOV.U32 R12, RZ, RZ, RZ ;  /* 0x000000ffff0c7224 */ /* 0x000fe400078e00ff */
[----:B------:R-:W-:Y:S01]  /*16260*/  IMAD.MOV.U32 R11, RZ, RZ, 0x181f ;  /* 0x0000181fff0b7424 */ /* 0x000fe200078e00ff */
[----:B------:R-:W-:Y:S01]  /*16270*/  SHF.R.U32.HI R9, RZ, 0x3, R9 ;  /* 0x00000003ff097819 */ /* 0x000fe20000011609 */
[----:B------:R-:W-:-:S04]  /*16280*/  IMAD.MOV.U32 R15, RZ, RZ, -0x1 ;  /* 0xffffffffff0f7424 */ /* 0x000fc800078e00ff */
[----:B------:R-:W-:-:S07]  /*16290*/  VIADD R2, R9, UR40 ;  /* 0x0000002809027c36 */ /* 0x000fce0008000000 */
[----:B-----5:R-:W-:Y:S05]  /*162a0*/  WARPSYNC.COLLECTIVE R15, `(.L_x_1961) ;  /* 0x000000000f087348 */ /* 0x020fea0003c00000 */
[----:B------:R0:W1:Y:S02]  /*162b0*/  SHFL.IDX P6, R14, R13, R12, R11 ;  /* 0x0000000c0d0e7389 */ /* 0x00006400000c000b */
[----:B01---5:R-:W-:Y:S01]  /*162c0*/  ENDCOLLECTIVE ;  /* 0x000000000000791b */ /* 0x023fe20003800000 */
.L_x_1961:
[----:B------:R-:W0:Y:S01]  /*162d0*/  S2R R9, SR_TID.X ;  /* 0x0000000000097919 */ /* 0x000e220000002100 */
[----:B------:R-:W-:Y:S02]  /*162e0*/  IMAD.MOV.U32 R13, RZ, RZ, R0 ;  /* 0x000000ffff0d7224 */ /* 0x000fe400078e0000 */
[----:B------:R-:W-:-:S07]  /*162f0*/  IMAD.MOV.U32 R5, RZ, RZ, R14 ;  /* 0x000000ffff057224 */ /* 0x000fce00078e000e */
[----:B0-----:R-:W-:Y:S05]  /*16300*/  WARPSYNC.COLLECTIVE R15, `(.L_x_1962) ;  /* 0x000000000f087348 */ /* 0x001fea0003c00000 */
[----:B------:R1:W2:Y:S02]  /*16310*/  SHFL.IDX P6, R14, R13, R12, R11 ;  /* 0x0000000c0d0e7389 */ /* 0x0002a400000c000b */
[----:B012---:R-:W-:Y:S01]  /*16320*/  ENDCOLLECTIVE ;  /* 0x000000000000791b */ /* 0x007fe20003800000 */
.L_x_1962:
[----:B------:R-:W-:Y:S02]  /*16330*/  ULDC UR4, c[0x0][0x288] ;  /* 0x0000a20000047ab9 */ /* 0x000fe40000000800 */
[----:B------:R-:W-:-:S05]  /*16340*/  IMAD R3, R7, UR4, RZ ;  /* 0x0000000407037c24 */ /* 0x000fca000f8e02ff */
[----:B------:R-:W-:Y:S01]  /*16350*/  ISETP.GE.AND P1, PT, R2, R3, PT ;  /* 0x000000030200720c */ /* 0x000fe20003f26270 */
[----:B------:R-:W-:Y:S02]  /*16360*/  IMAD.MOV.U32 R13, RZ, RZ, R4 ;  /* 0x000000ffff0d7224 */ /* 0x000fe400078e0004 */
[----:B------:R-:W-:Y:S02]  /*16370*/  IMAD.MOV.U32 R12, RZ, RZ, 0x1 ;  /* 0x00000001ff0c7424 */ /* 0x000fe400078e00ff */
[----:B------:R-:W-:-:S08]  /*16380*/  IMAD.MOV.U32 R6, RZ, RZ, R14 ;  /* 0x000000ffff067224 */ /* 0x000fd000078e000e */
[----:B------:R-:W-:Y:S05]  /*16390*/  WARPSYNC.COLLECTIVE R15, `(.L_x_1963) ;  /* 0x000000000f087348 */ /* 0x000fea0003c00000 */
[----:B------:R0:W1:Y:S02]  /*163a0*/  SHFL.IDX P6, R14, R13, R12, R11 ;  /* 0x0000000c0d0e7389 */ /* 0x00006400000c000b */
[----:B01----:R-:W-:Y:S01]  /*163b0*/  ENDCOLLECTIVE ;  /* 0x000000000000791b */ /* 0x003fe20003800000 */
.L_x_1963:
[----:B------:R-:W-:-:S05]  /*163c0*/  @!P1 LEA R6, P2, R8, R6, 0x1 ;  /* 0x0000000608069211 */ /* 0x000fca00078408ff */
[----:B------:R-:W-:-:S04]  /*163d0*/  @!P1 IMAD.X R5, RZ, RZ, R5, P2 ;  /* 0x000000ffff059224 */ /* 0x000fc800010e0605 */
[----:B------:R-:W-:Y:S02]  /*163e0*/  @!P1 IMAD.MOV.U32 R7, RZ, RZ, R5 ;  /* 0x000000ffff079224 */ /* 0x000fe400078e0005 */
[----:B------:R-:W-:Y:S02]  /*163f0*/  IMAD.MOV.U32 R13, RZ, RZ, R0 ;  /* 0x000000ffff0d7224 */ /* 0x000fe400078e0000 */
[C---:B------:R-:W-:Y:S01]  /*16400*/  VIADD R5, R2.reuse, 0x10 ;  /* 0x0000001002057836 */ /* 0x040fe20000000000 */
[----:B------:R-:W-:Y:S01]  /*16410*/  @!PT LDS RZ, [RZ] ;  /* 0x00000000fffff984 */ /* 0x000fe20000000800 */
[----:B------:R-:W-:Y:S01]  /*16420*/  @!PT LDS RZ, [RZ] ;  /* 0x00000000fffff984 */ /* 0x000fe20000000800 */
[----:B------:R-:W-:Y:S01]  /*16430*/  @!PT LDS RZ, [RZ] ;  /* 0x00000000fffff984 */ /* 0x000fe20000000800 */
[----:B------:R0:W-:Y:S04]  /*16440*/  @!P1 LDGSTS.E.BYPASS.LTC128B.128 [R10+0x18400], desc[UR46][R6.64], !P0 ;  /* 0x18400000060a9fae */ /* 0x0001e8000c101d6e */
[----:B------:R-:W-:Y:S01]  /*16450*/  ISETP.GE.AND P1, PT, R5, R3, PT ;  /* 0x000000030500720c */ /* 0x000fe20003f26270 */
[----:B------:R-:W-:-:S02]  /*16460*/  VIADD R5, R2, 0x20 ;  /* 0x0000002002057836 */ /* 0x000fc40000000000 */
[----:B------:R-:W-:-:S10]  /*16470*/  IMAD.MOV.U32 R8, RZ, RZ, R14 ;  /* 0x000000ffff087224 */ /* 0x000fd400078e000e */
[----:B0-----:R-:W-:Y:S05]  /*16480*/  WARPSYNC.COLLECTIVE R15, `(.L_x_1964) ;  /* 0x000000000f087348 */ /* 0x001fea0003c00000 */
[----:B------:R1:W2:Y:S02]  /*16490*/  SHFL.IDX P6, R14, R13, R12, R11 ;  /* 0x0000000c0d0e7389 */ /* 0x0002a400000c000b */
[----:B012---:R-:W-:Y:S01]  /*164a0*/  ENDCOLLECTIVE ;  /* 0x000000000000791b */ /* 0x007fe20003800000 */
.L_x_1964:
[----:B------:R-:W-:-:S05]  /*164b0*/  IMAD.SHL.U32 R7, R9, 0x8, RZ ;  /* 0x0000000809077824 */ /* 0x000fca00078e00ff */
[----:B------:R-:W-:Y:S01]  /*164c0*/  LOP3.LUT R7, R7, 0x38, RZ, 0xc0, !PT ;  /* 0x0000003807077812 */ /* 0x000fe200078ec0ff */
[----:B------:R-:W-:Y:S02]  /*164d0*/  IMAD.MOV.U32 R13, RZ, RZ, R4 ;  /* 0x000000ffff0d7224 */ /* 0x000fe400078e0004 */
[----:B------:R-:W-:Y:S02]  /*164e0*/  IMAD.MOV.U32 R12, RZ, RZ, 0x2 ;  /* 0x00000002ff0c7424 */ /* 0x000fe400078e00ff */
[----:B------:R-:W-:-:S07]  /*164f0*/  IMAD.MOV.U32 R9, RZ, RZ, R14 ;  /* 0x000000ffff097224 */ /* 0x000fce00078e000e */
[----:B------:R-:W-:Y:S05]  /*16500*/  WARPSYNC.COLLECTIVE R15, `(.L_x_1965) ;  /* 0x000000000f087348 */ /* 0x000fea0003c00000 */
[----:B------:R0:W1:Y:S02]  /*16510*/  SHFL.IDX P6, R14, R13, R12, R11 ;  /* 0x0000000c0d0e7389 */ /* 0x00006400000c000b */
[----:B01----:R-:W-:Y:S01]  /*16520*/  ENDCOLLECTIVE ;  /* 0x000000000000791b */ /* 0x003fe20003800000 */
.L_x_1965:
[----:B------:R-:W-:Y:S02]  /*16530*/  @!P1 LEA R6, P2, R7, R9, 0x1 ;  /* 0x0000000907069211 */ /* 0x000fe400078408ff */
[----:B------:R-:W0:Y:S03]  /*16540*/  S2R R9, SR_TID.X ;  /* 0x0000000000097919 */ /* 0x000e260000002100 */
[----:B------:R-:W-:Y:S02]  /*16550*/  @!P1 IMAD.X R7, RZ, RZ, R8, P2 ;  /* 0x000000ffff079224 */ /* 0x000fe400010e0608 */
[----:B------:R-:W-:-:S03]  /*16560*/  VIADD R8, R2, 0x60 ;  /* 0x0000006002087836 */ /* 0x000fc60000000000 */
[----:B------:R-:W-:Y:S01]  /*16570*/  @!PT LDS RZ, [RZ] ;  /* 0x00000000fffff984 */ /* 0x000fe20000000800 */
[----:B------:R-:W-:Y:S01]  /*16580*/  @!PT LDS RZ, [RZ] ;  /* 0x00000000fffff984 */ /* 0x000fe20000000800 */
[----:B------:R-:W-:Y:S01]  /*16590*/  @!PT LDS RZ, [RZ] ;  /* 0x00000000fffff984 */ /* 0x000fe20000000800 */
[----:B------:R1:W-:Y:S01]  /*165a0*/  @!P1 LDGSTS.E.BYPASS.LTC128B.128 [R10+0x18c00], desc[UR46][R6.64], !P0 ;  /* 0x18c00000060a9fae */ /* 0x0003e2000c101d6e */
[----:B------:R-:W-:Y:S01]  /*165b0*/  IMAD.MOV.U32 R13, RZ, RZ, R0 ;  /* 0x000000ffff0d7224 */ /* 0x000fe200078e0000 */
[----:B------:R-:W-:Y:S01]  /*165c0*/  ISETP.GE.AND P1, PT, R5, R3, PT ;  /* 0x000000030500720c */ /* 0x000fe20003f26270 */
[----:B------:R-:W-:-:S12]  /*165d0*/  IMAD.MOV.U32 R5, RZ, RZ, R14 ;  /* 0x000000ffff057224 */ /* 0x000fd800078e000e */
[----:B01----:R-:W-:Y:S05]  /*165e0*/  WARPSYNC.COLLECTIVE R15, `(.L_x_1966) ;  /* 0x000000000f087348 */ /* 0x003fea0003c00000 */
[----:B------:R2:W3:Y:S02]  /*165f0*/  SHFL.IDX P6, R14, R13, R12, R11 ;  /* 0x0000000c0d0e7389 */ /* 0x0004e400000c000b */
[----:B0123--:R-:W-:Y:S01]  /*16600*/  ENDCOLLECTIVE ;  /* 0x000000000000791b */ /* 0x00ffe20003800000 */
.L_x_1966:
[----:B------:R-:W-:Y:S02]  /*16610*/  IMAD.SHL.U32 R9, R9, 0x8, RZ ;  /* 0x0000000809097824 */ /* 0x000fe400078e00ff */
[----:B------:R-:W-:Y:S02]  /*16620*/  IMAD.MOV.U32 R13, RZ, RZ, R4 ;  /* 0x000000ffff0d7224 */ /* 0x000fe400078e0004 */
[----:B------:R-:W-:Y:S01]  /*16630*/  IMAD.MOV.U32 R12, RZ, RZ, 0x3 ;  /* 0x00000003ff0c7424 */ /* 0x000fe200078e00ff */
[----:B------:R-:W-:Y:S01]  /*16640*/  LOP3.LUT R9, R9, 0x38, RZ, 0xc0, !PT ;  /* 0x0000003809097812 */ /* 0x000fe200078ec0ff */
[----:B------:R-:W-:-:S07]  /*16650*/  IMAD.MOV.U32 R6, RZ, RZ, R14 ;  /* 0x000000ffff067224 */ /* 0x000fce00078e000e */
[----:B------:R-:W-:Y:S05]  /*16660*/  WARPSYNC.COLLECTIVE R15, `(.L_x_1967) ;  /* 0x000000000f087348 */ /* 0x000fea0003c00000 */
[----:B------:R0:W1:Y:S02]  /*16670*/  SHFL.IDX P6, R14, R13, R12, R11 ;  /* 0x0000000c0d0e7389 */ /* 0x00006400000c000b */
[----:B01----:R-:W-:Y:S01]  /*16680*/  ENDCOLLECTIVE ;  /* 0x000000000000791b */ /* 0x003fe20003800000 */
.L_x_1967:
[----:B------:R-:W-:-:S05]  /*16690*/  @!P1 LEA R6, P2, R9, R6, 0x1 ;  /* 0x0000000609069211 */ /* 0x000fca00078408ff */
[----:B------:R-:W-:-:S04]  /*166a0*/  @!P1 IMAD.X R5, RZ, RZ, R5, P2 ;  /* 0x000000ffff059224 */ /* 0x000fc800010e0605 */
[----:B------:R-:W-:Y:S02]  /*166b0*/  @!P1 IMAD.MOV.U32 R7, RZ, RZ, R5 ;  /* 0x000000ffff079224 */ /* 0x000fe400078e0005 */
[----:B------:R-:W-:Y:S02]  /*166c0*/  VIADD R5, R2, 0x30 ;  /* 0x0000003002057836 */ /* 0x000fe40000000000 */
[----:B------:R-:W-:Y:S01]  /*166d0*/  IMAD.MOV.U32 R13, RZ, RZ, R0 ;  /* 0x000000ffff0d7224 */ /* 0x000fe200078e0000 */
[----:B------:R-:W-:Y:S01]  /*166e0*/  @!PT LDS RZ, [RZ] ;  /* 0x00000000fffff984 */ /* 0x000fe20000000800 */
[----:B------:R-:W-:Y:S01]  /*166f0*/  @!PT LDS RZ, [RZ] ;  /* 0x00000000fffff984 */ /* 0x000fe20000000800 */
[----:B------:R-:W-:Y:S01]  /*16700*/  @!PT LDS RZ, [RZ] ;  /* 0x00000000fffff984 */ /* 0x000fe20000000800 */
[----:B------:R0:W-:Y:S02]  /*16710*/  @!P1 LDGSTS.E.BYPASS.LTC128B.128 [R10+0x19400], desc[UR46][R6.64], !P0 ;  /* 0x19400000060a9fae */ /* 0x0001e4000c101d6e */
[----:B------:R-:W-:Y:S01]  /*16720*/  ISETP.GE.AND P1, PT, R5, R3, PT ;  /* 0x000000030500720c */ /* 0x000fe20003f26270 */
[----:B------:R-:W-:-:S12]  /*16730*/  IMAD.MOV.U32 R5, RZ, RZ, R14 ;  /* 0x000000ffff057224 */ /* 0x000fd800078e000e */
[----:B0-----:R-:W-:Y:S05]  /*16740*/  WARPSYNC.COLLECTIVE R15, `(.L_x_1968) ;  /* 0x000000000f087348 */ /* 0x001fea0003c00000 */
[----:B------:R1:W2:Y:S02]  /*16750*/  SHFL.IDX P6, R14, R13, R12, R11 ;  /* 0x0000000c0d0e7389 */ /* 0x0002a400000c000b */
[----:B012---:R-:W-:Y:S01]  /*16760*/  ENDCOLLECTIVE ;  /* 0x000000000000791b */ /* 0x007fe20003800000 */
.L_x_1968:
[----:B------:R-:W-:Y:S02]  /*16770*/  IMAD.MOV.U32 R13, RZ, RZ, R4 ;  /* 0x000000ffff0d7224 */ /* 0x000fe400078e0004 */
[----:B------:R-:W-:Y:S02]  /*16780*/  IMAD.MOV.U32 R12, RZ, RZ, 0x4 ;  /* 0x00000004ff0c7424 */ /* 0x000fe400078e00ff */
[----:B------:R-:W-:-:S07]  /*16790*/  IMAD.MOV.U32 R6, RZ, RZ, R14 ;  /* 0x000000ffff067224 */ /* 0x000fce00078e000e */
[----:B------:R-:W-:Y:S05]  /*167a0*/  WARPSYNC.COLLECTIVE R15, `(.L_x_1969) ;  /* 0x000000000f087348 */ /* 0x000fea0003c00000 */
[----:B------:R0:W1:Y:S02]  /*167b0*/  SHFL.IDX P6, R14, R13, R12, R11 ;  /* 0x0000000c0d0e7389 */ /* 0x00006400000c000b */
[----:B01----:R-:W-:Y:S01]  /*167c0*/  ENDCOLLECTIVE ;  /* 0x000000000000791b */ /* 0x003fe20003800000 */
.L_x_1969:
        /* <DEDUP_REMOVED lines=14> */
.L_x_1970:
[----:B------:R-:W-:Y:S02]  /*168b0*/  IMAD.MOV.U32 R13, RZ, RZ, R4 ;  /* 0x000000ffff0d7224 */ /* 0x000fe400078e0004 */
[----:B------:R-:W-:Y:S02]  /*168c0*/  IMAD.MOV.U32 R12, RZ, RZ, 0x5 ;  /* 0x00000005ff0c7424 */ /* 0x000fe400078e00ff */
[----:B------:R-:W-:-:S07]  /*168d0*/  IMAD.MOV.U32 R6, RZ, RZ, R14 ;  /* 0x000000ffff067224 */ /* 0x000fce00078e000e */
[----:B------:R-:W-:Y:S05]  /*168e0*/  WARPSYNC.COLLECTIVE R15, `(.L_x_1971) ;  /* 0x000000000f087348 */ /* 0x000fea0003c00000 */
[----:B------:R0:W1:Y:S02]  /*168f0*/  SHFL.IDX P6, R14, R13, R12, R11 ;  /* 0x0000000c0d0e7389 */ /* 0x00006400000c000b */
[----:B01----:R-:W-:Y:S01]  /*16900*/  ENDCOLLECTIVE ;  /* 0x000000000000791b */ /* 0x003fe20003800000 */
.L_x_1971:
        /* <DEDUP_REMOVED lines=14> */
.L_x_1972:
[----:B------:R-:W-:Y:S02]  /*169f0*/  IMAD.MOV.U32 R13, RZ, RZ, R4 ;  /* 0x000000ffff0d7224 */ /* 0x000fe400078e0004 */
[----:B------:R-:W-:Y:S02]  /*16a00*/  IMAD.MOV.U32 R12, RZ, RZ, 0x6 ;  /* 0x00000006ff0c7424 */ /* 0x000fe400078e00ff */
[----:B------:R-:W-:-:S07]  /*16a10*/  IMAD.MOV.U32 R6, RZ, RZ, R14 ;  /* 0x000000ffff067224 */ /* 0x000fce00078e000e */
[----:B------:R-:W-:Y:S05]  /*16a20*/  WARPSYNC.COLLECTIVE R15, `(.L_x_1973) ;  /* 0x000000000f087348 */ /* 0x000fea0003c00000 */
[----:B------:R0:W1:Y:S02]  /*16a30*/  SHFL.IDX P6, R14, R13, R12, R11 ;  /* 0x0000000c0d0e7389 */ /* 0x00006400000c000b */
[----:B01----:R-:W-:Y:S01]  /*16a40*/  ENDCOLLECTIVE ;  /* 0x000000000000791b */ /* 0x003fe20003800000 */
.L_x_1973:
[----:B------:R-:W-:-:S05]  /*16a50*/  @!P1 LEA R6, P2, R9, R6, 0x1 ;  /* 0x0000000609069211 */ /* 0x000fca00078408ff */
[----:B------:R-:W-:-:S04]  /*16a60*/  @!P1 IMAD.X R5, RZ, RZ, R5, P2 ;  /* 0x000000ffff059224 */ /* 0x000fc800010e0605 */
[----:B------:R-:W-:Y:S02]  /*16a70*/  @!P1 IMAD.MOV.U32 R7, RZ, RZ, R5 ;  /* 0x000000ffff079224 */ /* 0x000fe400078e0005 */
[----:B------:R-:W-:-:S03]  /*16a80*/  IMAD.MOV.U32 R13, RZ, RZ, R0 ;  /* 0x000000ffff0d7224 */ /* 0x000fc600078e0000 */
[----:B------:R-:W-:Y:S01]  /*16a90*/  @!PT LDS RZ, [RZ] ;  /* 0x00000000fffff984 */ /* 0x000fe20000000800 */
[----:B------:R-:W-:Y:S01]  /*16aa0*/  @!PT LDS RZ, [RZ] ;  /* 0x00000000fffff984 */ /* 0x000fe20000000800 */
[----:B------:R-:W-:Y:S01]  /*16ab0*/  @!PT LDS RZ, [RZ] ;  /* 0x00000000fffff984 */ /* 0x000fe20000000800 */
[----:B------:R0:W-:Y:S01]  /*16ac0*/  @!P1 LDGSTS.E.BYPASS.LTC128B.128 [R10+0x1ac00], desc[UR46][R6.64], !P0 ;  /* 0x1ac00000060a9fae */ /* 0x0001e2000c101d6e */
[----:B------:R-:W-:Y:S01]  /*16ad0*/  ISETP.GE.AND P1, PT, R8, R3, PT ;  /* 0x000000030800720c */ /* 0x000fe20003f26270 */
[----:B------:R-:W-:-:S12]  /*16ae0*/  IMAD.MOV.U32 R5, RZ, RZ, R14 ;  /* 0x000000ffff057224 */ /* 0x000fd800078e000e */
[----:B0-----:R-:W-:Y:S05]  /*16af0*/  WARPSYNC.COLLECTIVE R15, `(.L_x_1974) ;  /* 0x000000000f087348 */ /* 0x001fea0003c00000 */
[----:B------:R1:W2:Y:S02]  /*16b00*/  SHFL.IDX P6, R14, R13, R12, R11 ;  /* 0x0000000c0d0e7389 */ /* 0x0002a400000c000b */
[----:B012---:R-:W-:Y:S01]  /*16b10*/  ENDCOLLECTIVE ;  /* 0x000000000000791b */ /* 0x007fe20003800000 */
.L_x_1974:
[----:B------:R-:W-:Y:S02]  /*16b20*/  IMAD.MOV.U32 R13, RZ, RZ, R4 ;  /* 0x000000ffff0d7224 */ /* 0x000fe400078e0004 */
[----:B------:R-:W-:Y:S02]  /*16b30*/  IMAD.MOV.U32 R12, RZ, RZ, 0x7 ;  /* 0x00000007ff0c7424 */ /* 0x000fe400078e00ff */
[----:B------:R-:W-:-:S07]  /*16b40*/  IMAD.MOV.U32 R6, RZ, RZ, R14 ;  /* 0x000000ffff067224 */ /* 0x000fce00078e000e */
[----:B------:R-:W-:Y:S05]  /*16b50*/  WARPSYNC.COLLECTIVE R15, `(.L_x_1975) ;  /* 0x000000000f087348 */ /* 0x000fea0003c00000 */
[----:B------:R0:W1:Y:S02]  /*16b60*/  SHFL.IDX P6, R14, R13, R12, R11 ;  /* 0x0000000c0d0e7389 */ /* 0x00006400000c000b */
[----:B01----:R-:W-:Y:S01]  /*16b70*/  ENDCOLLECTIVE ;  /* 0x000000000000791b */ /* 0x003fe20003800000 */
.L_x_1975:
        /* <DEDUP_REMOVED lines=12> */
.L_x_1976:
[----:B------:R-:W-:Y:S05]  /*16c40*/  BRA `(.L_x_1977) ;  /* 0xffffffc4001c7947 */ /* 0x000fea000383ffff */
.L_x_1873:
[----:B-1----:R1:W2:Y:S02]  /*16c50*/  SYNCS.PHASECHK.TRANS64.TRYWAIT P0, [R18+URZ+0x22820], R3 ;  /* 0x02282003120075a7 */ /* 0x0022a4000800017f */
[----:B--2---:R-:W-:Y:S05]  /*16c60*/  @!P0 NANOSLEEP.SYNCS 0x989680 ;  /* 0x009896800000895d */ /* 0x004fea0003900000 */
[----:B------:R-:W2:Y:S02]  /*16c70*/  @!P0 SYNCS.PHASECHK.TRANS64 P0, [R18+URZ+0x22820], R3 ;  /* 0x02282003120085a7 */ /* 0x000ea4000800007f */
[----:B--2---:R-:W-:Y:S05]  /*16c80*/  @!P0 BRA `(.L_x_1873) ;  /* 0xfffffffc00f08947 */ /* 0x004fea000383ffff */
[----:B------:R-:W-:Y:S05]  /*16c90*/  BRA `(.L_x_1978) ;  /* 0xffffffc400847947 */ /* 0x000fea000383ffff */
.L_x_1877:
[----:B-1----:R1:W2:Y:S02]  /*16ca0*/  SYNCS.PHASECHK.TRANS64.TRYWAIT P0, [R0+URZ+0x22860], R3 ;  /* 0x02286003000075a7 */ /* 0x0022a4000800017f */
[----:B--2---:R-:W-:Y:S05]  /*16cb0*/  @!P0 NANOSLEEP.SYNCS 0x989680 ;  /* 0x009896800000895d */ /* 0x004fea0003900000 */
[----:B------:R-:W2:Y:S02]  /*16cc0*/  @!P0 SYNCS.PHASECHK.TRANS64 P0, [R0+URZ+0x22860], R3 ;  /* 0x02286003000085a7 */ /* 0x000ea4000800007f */
[----:B--2---:R-:W-:Y:S05]  /*16cd0*/  @!P0 BRA `(.L_x_1877) ;  /* 0xfffffffc00f08947 */ /* 0x004fea000383ffff */
[----:B------:R-:W-:Y:S05]  /*16ce0*/  BRA `(.L_x_1979) ;  /* 0xffffffc400a47947 */ /* 0x000fea000383ffff */
.L_x_1890:
[----:B-1----:R1:W2:Y:S02]  /*16cf0*/  SYNCS.PHASECHK.TRANS64.TRYWAIT P0, [R4+URZ+0x22840], R2 ;  /* 0x02284002040075a7 */ /* 0x0022a4000800017f */
[----:B--2---:R-:W-:Y:S05]  /*16d00*/  @!P0 NANOSLEEP.SYNCS 0x989680 ;  /* 0x009896800000895d */ /* 0x004fea0003900000 */
[----:B------:R-:W2:Y:S02]  /*16d10*/  @!P0 SYNCS.PHASECHK.TRANS64 P0, [R4+URZ+0x22840], R2 ;  /* 0x02284002040085a7 */ /* 0x000ea4000800007f */
[----:B--2---:R-:W-:Y:S05]  /*16d20*/  @!P0 BRA `(.L_x_1890) ;  /* 0xfffffffc00f08947 */ /* 0x004fea000383ffff */
[----:B------:R-:W-:Y:S05]  /*16d30*/  BRA `(.L_x_1980) ;  /* 0xffffffcc00987947 */ /* 0x000fea000383ffff */
.L_x_1895:
[----:B--2---:R2:W3:Y:S02]  /*16d40*/  SYNCS.PHASECHK.TRANS64.TRYWAIT P0, [R4+URZ+0x22860], R2 ;  /* 0x02286002040075a7 */ /* 0x0044e4000800017f */
[----:B---3--:R-:W-:Y:S05]  /*16d50*/  @!P0 NANOSLEEP.SYNCS 0x989680 ;  /* 0x009896800000895d */ /* 0x008fea0003900000 */
[----:B------:R-:W3:Y:S02]  /*16d60*/  @!P0 SYNCS.PHASECHK.TRANS64 P0, [R4+URZ+0x22860], R2 ;  /* 0x02286002040085a7 */ /* 0x000ee4000800007f */
[----:B---3--:R-:W-:Y:S05]  /*16d70*/  @!P0 BRA `(.L_x_1895) ;  /* 0xfffffffc00f08947 */ /* 0x008fea000383ffff */
[----:B------:R-:W-:Y:S05]  /*16d80*/  BRA `(.L_x_1981) ;  /* 0xffffffd000107947 */ /* 0x000fea000383ffff */
.L_x_1907:
[----:B0-----:R0:W1:Y:S02]  /*16d90*/  SYNCS.PHASECHK.TRANS64.TRYWAIT P0, [R4+URZ+0x22840], R2 ;  /* 0x02284002040075a7 */ /* 0x001064000800017f */
[----:B-1----:R-:W-:Y:S05]  /*16da0*/  @!P0 NANOSLEEP.SYNCS 0x989680 ;  /* 0x009896800000895d */ /* 0x002fea0003900000 */
[----:B------:R-:W1:Y:S02]  /*16db0*/  @!P0 SYNCS.PHASECHK.TRANS64 P0, [R4+URZ+0x22840], R2 ;  /* 0x02284002040085a7 */ /* 0x000e64000800007f */
[----:B-1----:R-:W-:Y:S05]  /*16dc0*/  @!P0 BRA `(.L_x_1907) ;  /* 0xfffffffc00f08947 */ /* 0x002fea000383ffff */
[----:B------:R-:W-:Y:S05]  /*16dd0*/  BRA `(.L_x_1982) ;  /* 0xffffffd400f47947 */ /* 0x000fea000383ffff */
.L_x_1912:
[----:B-1----:R1:W2:Y:S02]  /*16de0*/  SYNCS.PHASECHK.TRANS64.TRYWAIT P0, [R4+URZ+0x22860], R2 ;  /* 0x02286002040075a7 */ /* 0x0022a4000800017f */
[----:B--2---:R-:W-:Y:S05]  /*16df0*/  @!P0 NANOSLEEP.SYNCS 0x989680 ;  /* 0x009896800000895d */ /* 0x004fea0003900000 */
[----:B------:R-:W2:Y:S02]  /*16e00*/  @!P0 SYNCS.PHASECHK.TRANS64 P0, [R4+URZ+0x22860], R2 ;  /* 0x02286002040085a7 */ /* 0x000ea4000800007f */
[----:B--2---:R-:W-:Y:S05]  /*16e10*/  @!P0 BRA `(.L_x_1912) ;  /* 0xfffffffc00f08947 */ /* 0x004fea000383ffff */
[----:B------:R-:W-:Y:S05]  /*16e20*/  BRA `(.L_x_1983) ;  /* 0xffffffd8006c7947 */ /* 0x000fea000383ffff */
.L_x_1923:
[----:B-1----:R1:W2:Y:S02]  /*16e30*/  SYNCS.PHASECHK.TRANS64.TRYWAIT P0, [R4+URZ+0x22840], R2 ;  /* 0x02284002040075a7 */ /* 0x0022a4000800017f */
[----:B--2---:R-:W-:Y:S05]  /*16e40*/  @!P0 NANOSLEEP.SYNCS 0x989680 ;  /* 0x009896800000895d */ /* 0x004fea0003900000 */
[----:B------:R-:W2:Y:S02]  /*16e50*/  @!P0 SYNCS.PHASECHK.TRANS64 P0, [R4+URZ+0x22840], R2 ;  /* 0x02284002040085a7 */ /* 0x000ea4000800007f */
[----:B--2---:R-:W-:Y:S05]  /*16e60*/  @!P0 BRA `(.L_x_1923) ;  /* 0xfffffffc00f08947 */ /* 0x004fea000383ffff */
[----:B------:R-:W-:Y:S05]  /*16e70*/  BRA `(.L_x_1984) ;  /* 0xffffffe000347947 */ /* 0x000fea000383ffff */
.L_x_1928:
[----:B0-----:R0:W2:Y:S02]  /*16e80*/  SYNCS.PHASECHK.TRANS64.TRYWAIT P0, [R4+URZ+0x22860], R2 ;  /* 0x02286002040075a7 */ /* 0x0010a4000800017f */
[----:B--2---:R-:W-:Y:S05]  /*16e90*/  @!P0 NANOSLEEP.SYNCS 0x989680 ;  /* 0x009896800000895d */ /* 0x004fea0003900000 */
[----:B------:R-:W2:Y:S02]  /*16ea0*/  @!P0 SYNCS.PHASECHK.TRANS64 P0, [R4+URZ+0x22860], R2 ;  /* 0x02286002040085a7 */ /* 0x000ea4000800007f */
[----:B--2---:R-:W-:Y:S05]  /*16eb0*/  @!P0 BRA `(.L_x_1928) ;  /* 0xfffffffc00f08947 */ /* 0x004fea000383ffff */
[----:B------:R-:W-:Y:S05]  /*16ec0*/  BRA `(.L_x_1985) ;  /* 0xffffffe000ac7947 */ /* 0x000fea000383ffff */
.L_x_1940:
[----:B------:R-:W-:Y:S01]  /*16ed0*/  BSSY B0, `(.L_x_1986) ;  /* 0x0000008000007945 */ /* 0x000fe20003800000 */
[----:B-----5:R-:W-:Y:S02]  /*16ee0*/  IMAD.MOV.U32 R13, RZ, RZ, R2 ;  /* 0x000000ffff0d7224 */ /* 0x020fe400078e0002 */
[----:B------:R-:W-:Y:S02]  /*16ef0*/  IMAD.MOV.U32 R12, RZ, RZ, RZ ;  /* 0x000000ffff0c7224 */ /* 0x000fe400078e00ff */
[----:B------:R-:W-:Y:S02]  /*16f00*/  IMAD.MOV.U32 R11, RZ, RZ, 0x1f ;  /* 0x0000001fff0b7424 */ /* 0x000fe400078e00ff */
[----:B------:R-:W-:-:S07]  /*16f10*/  IMAD.MOV.U32 R15, RZ, RZ, -0x1 ;  /* 0xffffffffff0f7424 */ /* 0x000fce00078e00ff */
[----:B01-34-:R-:W-:Y:S05]  /*16f20*/  WARPSYNC.COLLECTIVE R15, `(.L_x_1987) ;  /* 0x000000000f087348 */ /* 0x01bfea0003c00000 */
[----:B------:R2:W0:Y:S02]  /*16f30*/  SHFL.IDX P6, R14, R13, R12, R11 ;  /* 0x0000000c0d0e7389 */ /* 0x00042400000c000b */
[----:B01234-:R-:W-:Y:S01]  /*16f40*/  ENDCOLLECTIVE ;  /* 0x000000000000791b */ /* 0x01ffe20003800000 */
.L_x_1987:
[----:B------:R-:W-:Y:S05]  /*16f50*/  BSYNC B0 ;  /* 0x0000000000007941 */ /* 0x000fea0003800000 */
.L_x_1986:
[----:B------:R-:W-:Y:S05]  /*16f60*/  BRA `(.L_x_1988) ;  /* 0xffffffe800787947 */ /* 0x000fea000383ffff */
.L_x_1943:
[----:B0-----:R0:W1:Y:S02]  /*16f70*/  SYNCS.PHASECHK.TRANS64.TRYWAIT P0, [R0+URZ+0x22820], R3 ;  /* 0x02282003000075a7 */ /* 0x001064000800017f */
[----:B-1----:R-:W-:Y:S05]  /*16f80*/  @!P0 NANOSLEEP.SYNCS 0x989680 ;  /* 0x009896800000895d */ /* 0x002fea0003900000 */
[----:B------:R-:W1:Y:S02]  /*16f90*/  @!P0 SYNCS.PHASECHK.TRANS64 P0, [R0+URZ+0x22820], R3 ;  /* 0x02282003000085a7 */ /* 0x000e64000800007f */
[----:B-1----:R-:W-:Y:S05]  /*16fa0*/  @!P0 BRA `(.L_x_1943) ;  /* 0xfffffffc00f08947 */ /* 0x002fea000383ffff */
[----:B------:R-:W-:Y:S05]  /*16fb0*/  BRA `(.L_x_1989) ;  /* 0xffffffe800c47947 */ /* 0x000fea000383ffff */
.L_x_1944:
        /* <DEDUP_REMOVED lines=8> */
[----:B0-----:R-:W-:Y:S05]  /*17040*/  WARPSYNC.COLLECTIVE R15, `(.L_x_1991) ;  /* 0x000000000f087348 */ /* 0x001fea0003c00000 */
[----:B------:R1:W2:Y:S02]  /*17050*/  SHFL.IDX P6, R14, R13, R12, R11 ;  /* 0x0000000c0d0e7389 */ /* 0x0002a400000c000b */
[----:B012---:R-:W-:Y:S01]  /*17060*/  ENDCOLLECTIVE ;  /* 0x000000000000791b */ /* 0x007fe20003800000 */
.L_x_1991:
[----:B------:R-:W-:Y:S05]  /*17070*/  BSYNC B0 ;  /* 0x0000000000007941 */ /* 0x000fea0003800000 */
.L_x_1990:
[----:B------:R-:W-:Y:S05]  /*17080*/  BRA `(.L_x_1992) ;  /* 0xffffffe800ac7947 */ /* 0x000fea000383ffff */
.L_x_1947:
[----:B------:R-:W-:Y:S01]  /*17090*/  BSSY B1, `(.L_x_1993) ;  /* 0x0000006000017945 */ /* 0x000fe20003800000 */
[----:B------:R-:W-:-:S07]  /*170a0*/  IMAD.MOV.U32 R15, RZ, RZ, -0x1 ;  /* 0xffffffffff0f7424 */ /* 0x000fce00078e00ff */
[----:B01----:R-:W-:Y:S05]  /*170b0*/  WARPSYNC.COLLECTIVE R15, `(.L_x_1994) ;  /* 0x000000000f0c7348 */ /* 0x003fea0003c00000 */
[----:B------:R-:W-:Y:S02]  /*170c0*/  ELECT P6, UR62, PT ;  /* 0x00000000003e782f */ /* 0x000fe400038c0000 */
[----:B------:R-:W-:Y:S01]  /*170d0*/  MOV R14, UR62 ;  /* 0x0000003e000e7c02 */ /* 0x000fe20008000f00 */
[----:B01----:R-:W-:Y:S10]  /*170e0*/  ENDCOLLECTIVE ;  /* 0x000000000000791b */ /* 0x003ff40003800000 */
.L_x_1994:
[----:B------:R-:W-:Y:S05]  /*170f0*/  BSYNC B1 ;  /* 0x0000000000017941 */ /* 0x000fea0003800000 */
.L_x_1993:
[----:B------:R-:W-:Y:S05]  /*17100*/  BRA `(.L_x_1995) ;  /* 0xffffffe800a47947 */ /* 0x000fea000383ffff */
.L_x_1949:
[----:B0-----:R0:W1:Y:S02]  /*17110*/  SYNCS.PHASECHK.TRANS64.TRYWAIT P0, [R6+URZ], R5 ;  /* 0x00000005060075a7 */ /* 0x001064000800017f */
[----:B-1----:R-:W-:Y:S05]  /*17120*/  @!P0 NANOSLEEP.SYNCS 0x989680 ;  /* 0x009896800000895d */ /* 0x002fea0003900000 */
[----:B------:R-:W1:Y:S02]  /*17130*/  @!P0 SYNCS.PHASECHK.TRANS64 P0, [R6+URZ], R5 ;  /* 0x00000005060085a7 */ /* 0x000e64000800007f */
[----:B-1----:R-:W-:Y:S05]  /*17140*/  @!P0 BRA `(.L_x_1949) ;  /* 0xfffffffc00f08947 */ /* 0x002fea000383ffff */
[----:B------:R-:W-:Y:S05]  /*17150*/  BRA `(.L_x_1996) ;  /* 0xffffffe800dc7947 */ /* 0x000fea000383ffff */
.L_x_1950:
[----:B-1----:R1:W2:Y:S02]  /*17160*/  SYNCS.PHASECHK.TRANS64.TRYWAIT P0, [R7+URZ], R2 ;  /* 0x00000002070075a7 */ /* 0x0022a4000800017f */
[----:B--2---:R-:W-:Y:S05]  /*17170*/  @!P0 NANOSLEEP.SYNCS 0x989680 ;  /* 0x009896800000895d */ /* 0x004fea0003900000 */
[----:B------:R-:W2:Y:S02]  /*17180*/  @!P0 SYNCS.PHASECHK.TRANS64 P0, [R7+URZ], R2 ;  /* 0x00000002070085a7 */ /* 0x000ea4000800007f */
[----:B--2---:R-:W-:Y:S05]  /*17190*/  @!P0 BRA `(.L_x_1950) ;  /* 0xfffffffc00f08947 */ /* 0x004fea000383ffff */
[----:B------:R-:W-:Y:S05]  /*171a0*/  BRA `(.L_x_1997) ;  /* 0xffffffe800d07947 */ /* 0x000fea000383ffff */
.L_x_1952:
[----:B--2---:R2:W3:Y:S02]  /*171b0*/  SYNCS.PHASECHK.TRANS64.TRYWAIT P0, [R4+URZ], R5 ;  /* 0x00000005040075a7 */ /* 0x0044e4000800017f */
[----:B---3--:R-:W-:Y:S05]  /*171c0*/  @!P0 NANOSLEEP.SYNCS 0x989680 ;  /* 0x009896800000895d */ /* 0x008fea0003900000 */
[----:B------:R-:W3:Y:S02]  /*171d0*/  @!P0 SYNCS.PHASECHK.TRANS64 P0, [R4+URZ], R5 ;  /* 0x00000005040085a7 */ /* 0x000ee4000800007f */
[----:B---3--:R-:W-:Y:S05]  /*171e0*/  @!P0 BRA `(.L_x_1952) ;  /* 0xfffffffc00f08947 */ /* 0x008fea000383ffff */
[----:B------:R-:W-:Y:S05]  /*171f0*/  BRA `(.L_x_1998) ;  /* 0xffffffe800d47947 */ /* 0x000fea000383ffff */
.L_x_1999:
        /* <DEDUP_REMOVED lines=16> */
.L_x_6036:


//--------------------- .text._ZN7cutlass13device_kernelIN5flash11enable_sm90INS1_16FlashAttnFwdSm90INS1_25CollectiveMainloopFwdSm90ILi2EN4cute5tupleIJNS5_1CILi1EEES8_S8_EEENS6_IJNS7_ILi128EEENS7_ILi96EEENS7_ILi64EEEEEELi256ENS_6half_tEfNS_4arch4Sm90ELb0ELb1ELb1ELb0ELb0ELb0ELb1ELb1ELb0ELb1ELb0ELb0EEENS1_21CollectiveEpilogueFwdINS6_IJSA_NS7_ILi256EEESB_EEES9_SE_SG_Li256ELb0ELb1ELb0ELb0EEENS1_30DynamicPersistentTileSchedulerILi256ELi128ELb0ELb1ELb1EEEEEEEEEvNT_6ParamsE --------------------------
	.section	.text._ZN7cutlass13device_kernelIN5flash11enable_sm90INS1_16FlashAttnFwdSm90INS1_25CollectiveMainloopFwdSm90ILi2EN4cute5tupleIJNS5_1CILi1EEES8_S8_EEENS6_IJNS7_ILi128EEENS7_ILi96EEENS7_ILi64EEEEEELi256ENS_6half_tEfNS_4arch4Sm90ELb0ELb1ELb1ELb0ELb0ELb0ELb1ELb1ELb0ELb1ELb0ELb0EEENS1_21CollectiveEpilogueFwdINS6_IJSA_NS7_ILi256EEESB_EEES9_SE_SG_Li256ELb0ELb1ELb0ELb0EEENS1_30DynamicPersistentTileSchedulerILi256ELi128ELb0ELb1ELb1EEEEEEEEEvNT_6ParamsE,"ax",@progbits
	.align	128
.text._ZN7cutlass13device_kernelIN5flash11enable_sm90INS1_16FlashAttnFwdSm90INS1_25CollectiveMainloopFwdSm90ILi2EN4cute5tupleIJNS5_1CILi1EEES8_S8_EEENS6_IJNS7_ILi128EEENS7_ILi96EEENS7_ILi64EEEEEELi256ENS_6half_tEfNS_4arch4Sm90ELb0ELb1ELb1ELb0ELb0ELb0ELb1ELb1ELb0ELb1ELb0ELb0EEENS1_21CollectiveEpilogueFwdINS6_IJSA_NS7_ILi256EEESB_EEES9_SE_SG_Li256ELb0ELb1ELb0ELb0EEENS1_30DynamicPersistentTileSchedulerILi256ELi128ELb0ELb1ELb1EEEEEEEEEvNT_6ParamsE:
        .type           _ZN7cutlass13device_kernelIN5flash11enable_sm90INS1_16FlashAttnFwdSm90INS1_25CollectiveMainloopFwdSm90ILi2EN4cute5tupleIJNS5_1CILi1EEES8_S8_EEENS6_IJNS7_ILi128EEENS7_ILi96EEENS7_ILi64EEEEEELi256ENS_6half_tEfNS_4arch4Sm90ELb0ELb1ELb1ELb0ELb0ELb0ELb1ELb1ELb0ELb1ELb0ELb0EEENS1_21CollectiveEpilogueFwdINS6_IJSA_NS7_ILi256EEESB_EEES9_SE_SG_Li256ELb0ELb1ELb0ELb0EEENS1_30DynamicPersistentTileSchedulerILi256ELi128ELb0ELb1ELb1EEEEEEEEEvNT_6ParamsE,@function
        .size           _ZN7cutlass13device_kernelIN5flash11enable_sm90INS1_16FlashAttnFwdSm90INS1_25CollectiveMainloopFwdSm90ILi2EN4cute5tupleIJNS5_1CILi1EEES8_S8_EEENS6_IJNS7_ILi128EEENS7_ILi96EEENS7_ILi64EEEEEELi256ENS_6half_tEfNS_4arch4Sm90ELb0ELb1ELb1ELb0ELb0ELb0ELb1ELb1ELb0ELb1ELb0ELb0EEENS1_21CollectiveEpilogueFwdINS6_IJSA_NS7_ILi256EEESB_EEES9_SE_SG_Li256ELb0ELb1ELb0ELb0EEENS1_30DynamicPersistentTileSchedulerILi256ELi128ELb0ELb1ELb1EEEEEEEEEvNT_6ParamsE,(.L_x_6037 - _ZN7cutlass13device_kernelIN5flash11enable_sm90INS1_16FlashAttnFwdSm90INS1_25CollectiveMainloopFwdSm90ILi2EN4cute5tupleIJNS5_1CILi1EEES8_S8_EEENS6_IJNS7_ILi128EEENS7_ILi96EEENS7_ILi64EEEEEELi256ENS_6half_tEfNS_4arch4Sm90ELb0ELb1ELb1ELb0ELb0ELb0ELb1ELb1ELb0ELb1ELb0ELb0EEENS1_21CollectiveEpilogueFwdINS6_IJSA_NS7_ILi256EEESB_EEES9_SE_SG_Li256ELb0ELb1ELb0ELb0EEENS1_30DynamicPersistentTileSchedulerILi256ELi128ELb0ELb1ELb1EEEEEEEEEvNT_6ParamsE)
        .other          _ZN7cutlass13device_kernelIN5flash11enable_sm90INS1_16FlashAttnFwdSm90INS1_25CollectiveMainloopFwdSm90ILi2EN4cute5tupleIJNS5_1CILi1EEES8_S8_EEENS6_IJNS7_ILi128EEENS7_ILi96EEENS7_ILi64EEEEEELi256ENS_6half_tEfNS_4arch4Sm90ELb0ELb1ELb1ELb0ELb0ELb0ELb1ELb1ELb0ELb1ELb0ELb0EEENS1_21CollectiveEpilogueFwdINS6_IJSA_NS7_ILi256EEESB_EEES9_SE_SG_Li256ELb0ELb1ELb0ELb0EEENS1_30DynamicPersistentTileSchedulerILi256ELi128ELb0ELb1ELb1EEEEEEEEEvNT_6ParamsE,@"STO_CUDA_ENTRY STV_DEFAULT"
_ZN7cutlass13device_kernelIN5flash11enable_sm90INS1_16FlashAttnFwdSm90INS1_25CollectiveMainloopFwdSm90ILi2EN4cute5tupleIJNS5_1CILi1EEES8_S8_EEENS6_IJNS7_ILi128EEENS7_ILi96EEENS7_ILi64EEEEEELi256ENS_6half_tEfNS_4arch4Sm90ELb0ELb1ELb1ELb0ELb0ELb0ELb1ELb1ELb0ELb1ELb0ELb0EEENS1_21CollectiveEpilogueFwdINS6_IJSA_NS7_ILi256EEESB_EEES9_SE_SG_Li256ELb0ELb1ELb0ELb0EEENS1_30DynamicPersistentTileSchedulerILi256ELi128ELb0ELb1ELb1EEEEEEEEEvNT_6ParamsE:
[----:B------:R-:W0:Y:S02]  /*0000*/  LDC R1, c[0x0][0x28] ;  /* 0x00000a00ff017b82 */ /* 0x000e240000000800 */
[----:B0-----:R-:W-:Y:S01]  /*0010*/  VIADD R1, R1, 0xfffffb40 ;  /* 0xfffffb4001017836 */ /* 0x001fe20000000000 */
[----:B------:R-:W0:Y:S01]  /*0020*/  S2R R3, SR_TID.X ;  /* 0x0000000000037919 */ /* 0x000e220000002100 */
[----:B------:R-:W-:Y:S01]  /*0030*/  ELECT P0, URZ, PT ;  /* 0x00000000003f782f */ /* 0x000fe20003800000 */
[----:B------:R-:W-:Y:S01]  /*0040*/  BSSY B0, `(.L_x_2000) ;  /* 0x0000012000007945 */ /* 0x000fe20003800000 */
[----:B------:R-:W-:Y:S02]  /*0050*/  ULDC UR4, c[0x0][0x20] ;  /* 0x0000080000047ab9 */ /* 0x000fe40000000800 */
[----:B------:R-:W-:Y:S01]  /*0060*/  IADD3 R16, P1, R1, UR4, RZ ;  /* 0x0000000401107c10 */ /* 0x000fe2000ff3e0ff */
[----:B------:R-:W-:-:S04]  /*0070*/  ULDC UR4, c[0x0][0x24] ;  /* 0x0000090000047ab9 */ /* 0x000fc80000000800 */
[----:B------:R-:W-:Y:S01]  /*0080*/  IMAD.X R17, RZ, RZ, UR4, P1 ;  /* 0x00000004ff117e24 */ /* 0x000fe200088e06ff */
        /* <DEDUP_REMOVED lines=13> */
.L_x_2001:
[----:B------:R-:W-:Y:S05]  /*0160*/  BSYNC B0 ;  /* 0x0000000000007941 */ /* 0x000fea0003800000 */
.L_x_2000:
        /* <DEDUP_REMOVED lines=43> */
.L_x_2002:
        /* <DEDUP_REMOVED lines=22> */
.L_x_2003:
        /* <DEDUP_REMOVED lines=18> */
.L_x_2004:
        /* <DEDUP_REMOVED lines=22> */
.L_x_2005:
        /* <DEDUP_REMOVED lines=22> */
.L_x_2006:
[----:B------:R-:W-:Y:S01]  /*0960*/  IADD3 R2, P0, R16, 0x70, RZ ;  /* 0x0000007010027810 */ /* 0x000fe20007f1e0ff */
[----:B------:R-:W-:Y:S01]  /*0970*/  UMOV UR41, 0x1 ;  /* 0x0000000100297882 */ /* 0x000fe20000000000 */
[----:B------:R-:W-:Y:S01]  /*0980*/  PLOP3.LUT P1, PT, PT, PT, UP0, 0x80, 0x0 ;  /* 0x000000000000781c */ /* 0x000fe20003f2f008 */
[----:B------:R-:W-:Y:S01]  /*0990*/  NOP ;  /* 0x0000000000007918 */ /* 0x000fe20000000000 */
[----:B------:R-:W-:Y:S01]  /*09a0*/  USEL UR41, UR41, 0x2, !UP0 ;  /* 0x0000000229297887 */ /* 0x000fe2000c000000 */
[----:B------:R4:W-:Y:S01]  /*09b0*/  STL [R1+0x474], R2 ;  /* 0x0004740201007387 */ /* 0x0009e20000100800 */
[----:B------:R-:W-:Y:S01]  /*09c0*/  ULDC.64 UR48, c[0x0][0x208] ;  /* 0x0000820000307ab9 */ /* 0x000fe20000000a00 */
[----:B----4-:R-:W-:-:S05]  /*09d0*/  IMAD.X R2, RZ, RZ, R17, P0 ;  /* 0x000000ffff027224 */ /* 0x010fca00000e0611 */
[----:B------:R4:W-:Y:S01]  /*09e0*/  STL [R1+0x470], R2 ;  /* 0x0004700201007387 */ /* 0x0009e20000100800 */
[----:B0123--:R-:W-:Y:S06]  /*09f0*/  BAR.SYNC.DEFER_BLOCKING 0x0 ;  /* 0x0000000000007b1d */ /* 0x00ffec0000010000 */
[----:B------:R-:W-:Y:S05]  /*0a00*/  @!P1 BRA `(.L_x_2007) ;  /* 0x0000021c00ac9947 */ /* 0x000fea0003800000 */
.L_x_2008:
[----:B------:R-:W-:-:S08]  /*0a10*/  NOP ;  /* 0x0000000000007918 */ /* 0x000fd00000000000 */
[----:B------:R-:W0:Y:S02]  /*0a20*/  USETMAXREG.TRY_ALLOC.CTAPOOL UP0, 0xf0 ;  /* 0x000000f0000079c8 */ /* 0x000e240008000600 */
[----:B0-----:R-:W-:-:S13]  /*0a30*/  PLOP3.LUT P0, PT, PT, PT, UP0, 0x80, 0x0 ;  /* 0x000000000000781c */ /* 0x001fda0003f0f008 */
[----:B------:R-:W-:Y:S05]  /*0a40*/  @!P0 BRA `(.L_x_2008) ;  /* 0xfffffffc00f08947 */ /* 0x000fea000383ffff */
[----:B------:R-:W0:Y:S08]  /*0a50*/  S2UR UR5, SR_CTAID.X ;  /* 0x00000000000579c3 */ /* 0x000e300000002500 */
[----:B------:R-:W-:Y:S08]  /*0a60*/  BAR.ARV 0x4, 0x180 ;  /* 0x0106000000007b1d */ /* 0x000ff00000002000 */
[----:B------:R-:W-:Y:S08]  /*0a70*/  BAR.ARV 0x8, 0x180 ;  /* 0x0206000000007b1d */ /* 0x000ff00000002000 */
[----:B------:R-:W0:Y:S01]  /*0a80*/  LDC R0, c[0x0][0xd38] ;  /* 0x00034e00ff007b82 */ /* 0x000e220000000800 */
[----:B------:R-:W-:Y:S01]  /*0a90*/  ISETP.NE.AND P0, PT, R10, 0x1, PT ;  /* 0x000000010a00780c */ /* 0x000fe20003f05270 */
[----:B------:R1:W-:-:S12]  /*0aa0*/  STL.64 [R1+0x218], RZ ;  /* 0x000218ff01007387 */ /* 0x0003d80000100a00 */
[----:B------:R-:W-:Y:S06]  /*0ab0*/  @!P0 BAR.ARV 0x9, 0x100 ;  /* 0x0244000000008b1d */ /* 0x000fec0000002000 */
[C---:B------:R-:W-:Y:S02]  /*0ac0*/  IADD3 R208, P1, R16.reuse, 0x218, RZ ;  /* 0x0000021810d07810 */ /* 0x040fe40007f3e0ff */
[----:B------:R-:W-:Y:S01]  /*0ad0*/  IADD3 R222, P2, R16, 0x224, RZ ;  /* 0x0000022410de7810 */ /* 0x000fe20007f5e0ff */
[----:B------:R1:W-:Y:S01]  /*0ae0*/  STL [R1+0x220], RZ ;  /* 0x000220ff01007387 */ /* 0x0003e20000100800 */
[----:B0-----:R-:W-:Y:S01]  /*0af0*/  ISETP.LE.AND P0, PT, R0, UR5, PT ;  /* 0x0000000500007c0c */ /* 0x001fe2000bf03270 */
[----:B------:R-:W-:-:S02]  /*0b00*/  IMAD.X R209, RZ, RZ, R17, P1 ;  /* 0x000000ffffd17224 */ /* 0x000fc400008e0611 */
[----:B------:R1:W-:Y:S01]  /*0b10*/  STL [R1+0x224], RZ ;  /* 0x000224ff01007387 */ /* 0x0003e20000100800 */
[----:B------:R-:W-:-:S09]  /*0b20*/  IMAD.X R221, RZ, RZ, R17, P2 ;  /* 0x000000ffffdd7224 */ /* 0x000fd200010e0611 */
[----:B-1----:R-:W-:Y:S05]  /*0b30*/  @P0 EXIT ;  /* 0x000000000000094d */ /* 0x002fea0003800000 */
[----:B----4-:R-:W0:Y:S01]  /*0b40*/  S2R R2, SR_TID.X ;  /* 0x0000000000027919 */ /* 0x010e220000002100 */
[----:B------:R-:W1:Y:S01]  /*0b50*/  S2UR UR6, SR_CgaCtaId ;  /* 0x00000000000679c3 */ /* 0x000e620000008800 */
[----:B------:R-:W-:Y:S01]  /*0b60*/  UMOV UR44, 0x400 ;  /* 0x00000400002c7882 */ /* 0x000fe20000000000 */
[----:B------:R-:W-:Y:S01]  /*0b70*/  IMAD.MOV.U32 R179, RZ, RZ, 0x2 ;  /* 0x00000002ffb37424 */ /* 0x000fe200078e00ff */
[C---:B------:R-:W-:Y:S01]  /*0b80*/  IADD3 R204, -R10.reuse, 0xb, RZ ;  /* 0x0000000b0acc7810 */ /* 0x040fe20007ffe1ff */
[----:B------:R-:W-:-:S04]  /*0b90*/  VIADD R205, R10, 0x8 ;  /* 0x000000080acd7836 */ /* 0x000fc80000000000 */
[----:B------:R-:W2:Y:S01]  /*0ba0*/  S2UR UR4, SR_SWINHI ;  /* 0x00000000000479c3 */ /* 0x000ea20000002f00 */
[----:B-1----:R-:W-:Y:S01]  /*0bb0*/  ULEA UR44, UR6, UR44, 0x18 ;  /* 0x0000002c062c7291 */ /* 0x002fe2000f8ec03f */
[----:B0-----:R-:W-:-:S06]  /*0bc0*/  VIADD R202, R2, 0xffffff80 ;  /* 0xffffff8002ca7836 */ /* 0x001fcc0000000000 */
[----:B------:R-:W-:Y:S01]  /*0bd0*/  UMOV UR36, UR44 ;  /* 0x0000002c00247c82 */ /* 0x000fe20008000000 */
[----:B--2---:R-:W-:Y:S01]  /*0be0*/  UMOV UR37, UR4 ;  /* 0x0000000400257c82 */ /* 0x004fe20008000000 */
[----:B------:R-:W-:Y:S01]  /*0bf0*/  UMOV UR4, UR5 ;  /* 0x0000000500047c82 */ /* 0x000fe20008000000 */
[----:B------:R-:W-:-:S04]  /*0c00*/  SHF.R.S32.HI R11, RZ, 0x1f, R202 ;  /* 0x0000001fff0b7819 */ /* 0x000fc800000114ca */
[CC--:B------:R-:W-:Y:S02]  /*0c10*/  LEA.HI R0, R11.reuse, R202.reuse, RZ, 0x7 ;  /* 0x000000ca0b007211 */ /* 0x0c0fe400078f38ff */
[CC--:B------:R-:W-:Y:S02]  /*0c20*/  LEA.HI R2, R11.reuse, R202.reuse, RZ, 0x4 ;  /* 0x000000ca0b027211 */ /* 0x0c0fe400078f20ff */
[----:B------:R-:W-:Y:S02]  /*0c30*/  LOP3.LUT R3, R0, 0xffffff80, RZ, 0xc0, !PT ;  /* 0xffffff8000037812 */ /* 0x000fe400078ec0ff */
[----:B------:R-:W-:Y:S02]  /*0c40*/  LEA.HI R4, R11, R202, RZ, 0x5 ;  /* 0x000000ca0b047211 */ /* 0x000fe400078f28ff */
[----:B------:R-:W-:Y:S01]  /*0c50*/  SHF.R.S32.HI R7, RZ, 0x4, R2 ;  /* 0x00000004ff077819 */ /* 0x000fe20000011402 */
[----:B------:R-:W-:Y:S01]  /*0c60*/  IMAD.IADD R210, R202, 0x1, -R3 ;  /* 0x00000001cad27824 */ /* 0x000fe200078e0a03 */
[----:B------:R-:W-:Y:S01]  /*0c70*/  LOP3.LUT R5, R2, 0x3fffff0, RZ, 0xc0, !PT ;  /* 0x03fffff002057812 */ /* 0x000fe200078ec0ff */
[----:B------:R-:W-:Y:S01]  /*0c80*/  IMAD.SHL.U32 R4, R4, 0x20, RZ ;  /* 0x0000002004047824 */ /* 0x000fe200078e00ff */
[----:B------:R-:W-:-:S02]  /*0c90*/  LEA.HI R2, R2, R7, RZ, 0x1 ;  /* 0x0000000702027211 */ /* 0x000fc400078f08ff */
[----:B------:R-:W-:Y:S01]  /*0ca0*/  SHF.R.S32.HI R3, RZ, 0x1f, R210 ;  /* 0x0000001fff037819 */ /* 0x000fe200000114d2 */
[----:B------:R-:W-:Y:S01]  /*0cb0*/  IMAD.IADD R5, R202, 0x1, -R5 ;  /* 0x00000001ca057824 */ /* 0x000fe200078e0a05 */
[----:B------:R-:W-:Y:S02]  /*0cc0*/  LOP3.LUT R4, R4, 0xfffffc00, RZ, 0xc0, !PT ;  /* 0xfffffc0004047812 */ /* 0x000fe400078ec0ff */
[----:B------:R-:W-:Y:S02]  /*0cd0*/  LOP3.LUT R2, R2, 0x1ffffffe, RZ, 0xc0, !PT ;  /* 0x1ffffffe02027812 */ /* 0x000fe400078ec0ff */
[----:B------:R-:W-:Y:S01]  /*0ce0*/  LEA.HI R12, R3, R210, RZ, 0x2 ;  /* 0x000000d2030c7211 */ /* 0x000fe200078f10ff */
[----:B------:R-:W-:Y:S01]  /*0cf0*/  IMAD R4, R5, 0x40, R4 ;  /* 0x0000004005047824 */ /* 0x000fe200078e0204 */
[----:B------:R-:W-:Y:S01]  /*0d00*/  LEA.HI R6, R11, R202, RZ, 0x2 ;  /* 0x000000ca0b067211 */ /* 0x000fe200078f10ff */
[----:B------:R-:W-:Y:S01]  /*0d10*/  IMAD.IADD R7, R7, 0x1, -R2 ;  /* 0x0000000107077824 */ /* 0x000fe200078e0a02 */
[----:B------:R-:W-:-:S02]  /*0d20*/  SHF.R.S32.HI R2, RZ, 0x2, R12 ;  /* 0x00000002ff027819 */ /* 0x000fc4000001140c */
[----:B------:R-:W-:Y:S01]  /*0d30*/  SHF.R.S32.HI R5, RZ, 0x1f, R12 ;  /* 0x0000001fff057819 */ /* 0x000fe2000001140c */
[----:B------:R-:W-:Y:S01]  /*0d40*/  IMAD R4, R7, 0x8, R4 ;  /* 0x0000000807047824 */ /* 0x000fe200078e0204 */
[----:B------:R-:W-:Y:S02]  /*0d50*/  LEA.HI R3, R3, R210, RZ, 0x5 ;  /* 0x000000d203037211 */ /* 0x000fe400078f28ff */
[----:B------:R-:W-:Y:S01]  /*0d60*/  LEA.HI R5, R5, R2, RZ, 0x3 ;  /* 0x0000000205057211 */ /* 0x000fe200078f18ff */
[----:B------:R-:W-:Y:S01]  /*0d70*/  IMAD.WIDE R178, R4, R179, UR36 ;  /* 0x0000002404b27e25 */ /* 0x000fe2000f8e02b3 */
[----:B------:R-:W-:Y:S02]  /*0d80*/  LOP3.LUT R9, R6, 0xfffffffc, RZ, 0xc0, !PT ;  /* 0xfffffffc06097812 */ /* 0x000fe400078ec0ff */
[----:B------:R-:W-:Y:S02]  /*0d90*/  LOP3.LUT R5, R5, 0xfffffff8, RZ, 0xc0, !PT ;  /* 0xfffffff805057812 */ /* 0x000fe400078ec0ff */
[----:B------:R-:W-:Y:S01]  /*0da0*/  SHF.R.S32.HI R3, RZ, 0x5, R3 ;  /* 0x00000005ff037819 */ /* 0x000fe20000011403 */
[----:B------:R-:W-:Y:S01]  /*0db0*/  IMAD.IADD R9, R202, 0x1, -R9 ;  /* 0x00000001ca097824 */ /* 0x000fe200078e0a09 */
[----:B------:R-:W-:Y:S01]  /*0dc0*/  IADD3 R19, P0, R178, 0x20, RZ ;  /* 0x00000020b2137810 */ /* 0x000fe20007f1e0ff */
[----:B------:R-:W-:Y:S01]  /*0dd0*/  IMAD.IADD R2, R2, 0x1, -R5 ;  /* 0x0000000102027824 */ /* 0x000fe200078e0a05 */
[----:B------:R-:W-:-:S02]  /*0de0*/  LEA.HI R11, R11, R202, RZ, 0x3 ;  /* 0x000000ca0b0b7211 */ /* 0x000fc400078f18ff */
[----:B------:R-:W-:Y:S01]  /*0df0*/  LEA.HI R6, R9, R9, RZ, 0x1 ;  /* 0x0000000909067211 */ /* 0x000fe200078f08ff */
[----:B------:R-:W-:Y:S01]  /*0e00*/  IMAD R13, R3, 0x10, R2 ;  /* 0x00000010030d7824 */ /* 0x000fe200078e0202 */
[----:B------:R-:W-:Y:S01]  /*0e10*/  LOP3.LUT R2, R19, 0x380, RZ, 0xc0, !PT ;  /* 0x0000038013027812 */ /* 0x000fe200078ec0ff */
[----:B------:R-:W-:Y:S01]  /*0e20*/  IMAD.X R3, RZ, RZ, R179, P0 ;  /* 0x000000ffff037224 */ /* 0x000fe200000e06b3 */
[----:B------:R-:W-:Y:S02]  /*0e30*/  LOP3.LUT R6, R6, 0x1ffffffe, RZ, 0xc0, !PT ;  /* 0x1ffffffe06067812 */ /* 0x000fe400078ec0ff */
[----:B------:R-:W-:Y:S02]  /*0e40*/  SHF.R.U64 R2, R2, 0x3, RZ ;  /* 0x0000000302027819 */ /* 0x000fe400000012ff */
[----:B------:R-:W-:Y:S01]  /*0e50*/  SHF.R.S32.HI R225, RZ, 0x7, R0 ;  /* 0x00000007ffe17819 */ /* 0x000fe20000011400 */
[----:B------:R-:W-:Y:S01]  /*0e60*/  IMAD.IADD R15, R9, 0x1, -R6 ;  /* 0x00000001090f7824 */ /* 0x000fe200078e0a06 */
[----:B------:R-:W-:-:S02]  /*0e70*/  LOP3.LUT R2, R2, R19, RZ, 0x3c, !PT ;  /* 0x0000001302027212 */ /* 0x000fc400078e3cff */
[C---:B------:R-:W-:Y:S02]  /*0e80*/  IADD3 R5, P1, R178.reuse, 0x40, RZ ;  /* 0x00000040b2057810 */ /* 0x040fe40007f3e0ff */
[----:B------:R-:W-:Y:S02]  /*0e90*/  MOV R231, R2 ;  /* 0x0000000200e77202 */ /* 0x000fe40000000f00 */
[----:B------:R-:W-:Y:S02]  /*0ea0*/  LOP3.LUT R3, R11, 0xfffffff8, RZ, 0xc0, !PT ;  /* 0xfffffff80b037812 */ /* 0x000fe400078ec0ff */
[C---:B------:R-:W-:Y:S02]  /*0eb0*/  IADD3 R7, P2, R178.reuse, 0x60, RZ ;  /* 0x00000060b2077810 */ /* 0x040fe40007f5e0ff */
[----:B------:R-:W-:Y:S01]  /*0ec0*/  IADD3 R9, P3, R178, 0xc060, RZ ;  /* 0x0000c060b2097810 */ /* 0x000fe20007f7e0ff */
[----:B------:R-:W-:Y:S01]  /*0ed0*/  IMAD.IADD R3, R202, 0x1, -R3 ;  /* 0x00000001ca037824 */ /* 0x000fe200078e0a03 */
[----:B------:R-:W-:-:S02]  /*0ee0*/  LEA.HI R0, R0, R225, RZ, 0x1 ;  /* 0x000000e100007211 */ /* 0x000fc400078f08ff */
[----:B------:R-:W-:Y:S01]  /*0ef0*/  LOP3.LUT R4, R5, 0x380, RZ, 0xc0, !PT ;  /* 0x0000038005047812 */ /* 0x000fe200078ec0ff */
[----:B------:R-:W-:Y:S01]  /*0f00*/  IMAD.SHL.U32 R190, R3, 0x8, RZ ;  /* 0x0000000803be7824 */ /* 0x000fe200078e00ff */
[----:B------:R-:W-:Y:S02]  /*0f10*/  SHF.R.S32.HI R206, RZ, 0x3, R11 ;  /* 0x00000003ffce7819 */ /* 0x000fe4000001140b */
[----:B------:R-:W-:Y:S01]  /*0f20*/  LOP3.LUT R6, R7, 0x380, RZ, 0xc0, !PT ;  /* 0x0000038007067812 */ /* 0x000fe200078ec0ff */
[----:B------:R-:W-:Y:S01]  /*0f30*/  VIADD R192, R190, 0x40 ;  /* 0x00000040bec07836 */ /* 0x000fe20000000000 */
[----:B------:R-:W-:Y:S01]  /*0f40*/  LOP3.LUT R8, R9, 0x380, RZ, 0xc0, !PT ;  /* 0x0000038009087812 */ /* 0x000fe200078ec0ff */
[----:B------:R-:W-:Y:S01]  /*0f50*/  IMAD R207, R3, 0x20, R206 ;  /* 0x0000002003cf7824 */ /* 0x000fe200078e02ce */
[----:B------:R-:W-:Y:S01]  /*0f60*/  LOP3.LUT R0, R0, 0x3fffffe, RZ, 0xc0, !PT ;  /* 0x03fffffe00007812 */ /* 0x000fe200078ec0ff */
[----:B------:R-:W-:Y:S01]  /*0f70*/  VIADD R191, R190, 0x80 ;  /* 0x00000080bebf7836 */ /* 0x000fe20000000000 */
[----:B------:R-:W-:Y:S01]  /*0f80*/  SHF.R.U64 R4, R4, 0x3, RZ ;  /* 0x0000000304047819 */ /* 0x000fe200000012ff */
[----:B------:R-:W-:Y:S01]  /*0f90*/  VIADD R193, R190, 0xc0 ;  /* 0x000000c0bec17836 */ /* 0x000fe20000000000 */
[----:B------:R-:W-:Y:S01]  /*0fa0*/  SHF.R.U64 R6, R6, 0x3, RZ ;  /* 0x0000000306067819 */ /* 0x000fe200000012ff */
[----:B------:R-:W-:Y:S01]  /*0fb0*/  IMAD.IADD R0, R225, 0x1, -R0 ;  /* 0x00000001e1007824 */ /* 0x000fe200078e0a00 */
[----:B------:R-:W-:-:S02]  /*0fc0*/  SHF.R.U64 R8, R8, 0x3, RZ ;  /* 0x0000000308087819 */ /* 0x000fc400000012ff */
[----:B------:R-:W-:Y:S01]  /*0fd0*/  LOP3.LUT R3, R12, 0x7ffffffc, RZ, 0xc0, !PT ;  /* 0x7ffffffc0c037812 */ /* 0x000fe200078ec0ff */
[----:B------:R-:W-:Y:S01]  /*0fe0*/  IMAD R200, R0, 0x40, R13 ;  /* 0x0000004000c87824 */ /* 0x000fe200078e020d */
[----:B------:R-:W-:Y:S01]  /*0ff0*/  LOP3.LUT R4, R4, R5, RZ, 0x3c, !PT ;  /* 0x0000000504047212 */ /* 0x000fe200078e3cff */
[--C-:B------:R-:W-:Y:S01]  /*1000*/  IMAD.X R5, RZ, RZ, R179.reuse, P1 ;  /* 0x000000ffff057224 */ /* 0x100fe200008e06b3 */
[----:B------:R-:W-:Y:S01]  /*1010*/  LOP3.LUT R6, R6, R7, RZ, 0x3c, !PT ;  /* 0x0000000706067212 */ /* 0x000fe200078e3cff */
[--C-:B------:R-:W-:Y:S01]  /*1020*/  IMAD.X R7, RZ, RZ, R179.reuse, P2 ;  /* 0x000000ffff077224 */ /* 0x100fe200010e06b3 */
[----:B------:R-:W-:Y:S01]  /*1030*/  LOP3.LUT R8, R8, R9, RZ, 0x3c, !PT ;  /* 0x0000000908087212 */ /* 0x000fe200078e3cff */
[----:B------:R-:W-:Y:S01]  /*1040*/  IMAD.X R9, RZ, RZ, R179, P3 ;  /* 0x000000ffff097224 */ /* 0x000fe200018e06b3 */
[----:B------:R-:W-:Y:S01]  /*1050*/  IADD3 R22, P0, R16, 0x13c, RZ ;  /* 0x0000013c10167810 */ /* 0x000fe20007f1e0ff */
[----:B------:R-:W-:Y:S01]  /*1060*/  IMAD.IADD R3, R210, 0x1, -R3 ;  /* 0x00000001d2037824 */ /* 0x000fe200078e0a03 */
[----:B------:R-:W-:Y:S01]  /*1070*/  IADD3 R224, P1, R16, 0x230, RZ ;  /* 0x0000023010e07810 */ /* 0x000fe20007f3e0ff */
[----:B------:R-:W-:Y:S01]  /*1080*/  IMAD R232, R15, 0x8, R200 ;  /* 0x000000080fe87824 */ /* 0x000fe200078e02c8 */
[----:B------:R-:W-:Y:S01]  /*1090*/  MOV R230, R4 ;  /* 0x0000000400e67202 */ /* 0x000fe20000000f00 */
[--C-:B------:R-:W-:Y:S01]  /*10a0*/  IMAD.X R23, RZ, RZ, R17.reuse, P0 ;  /* 0x000000ffff177224 */ /* 0x100fe200000e0611 */
[----:B------:R-:W-:Y:S01]  /*10b0*/  MOV R227, R6 ;  /* 0x0000000600e37202 */ /* 0x000fe20000000f00 */
[----:B------:R-:W-:Y:S01]  /*10c0*/  IMAD.X R223, RZ, RZ, R17, P1 ;  /* 0x000000ffffdf7224 */ /* 0x000fe200008e0611 */
[----:B------:R-:W-:Y:S01]  /*10d0*/  MOV R226, R8 ;  /* 0x0000000800e27202 */ /* 0x000fe20000000f00 */
[----:B------:R-:W-:Y:S01]  /*10e0*/  IMAD.SHL.U32 R201, R3, 0x2, RZ ;  /* 0x0000000203c97824 */ /* 0x000fe200078e00ff */
[----:B------:R-:W-:-:S02]  /*10f0*/  SHF.R.S32.HI R199, RZ, 0x1f, R190 ;  /* 0x0000001fffc77819 */ /* 0x000fc400000114be */
[----:B------:R-:W-:Y:S02]  /*1100*/  SHF.R.S32.HI R198, RZ, 0x1f, R192 ;  /* 0x0000001fffc67819 */ /* 0x000fe400000114c0 */
[----:B------:R-:W-:Y:S02]  /*1110*/  SHF.R.S32.HI R197, RZ, 0x1f, R191 ;  /* 0x0000001fffc57819 */ /* 0x000fe400000114bf */
[----:B------:R-:W-:-:S07]  /*1120*/  SHF.R.S32.HI R196, RZ, 0x1f, R193 ;  /* 0x0000001fffc47819 */ /* 0x000fce00000114c1 */
.L_x_2131:
        /* <DEDUP_REMOVED lines=12> */
[----:B01234-:R-:W-:Y:S05]  /*11f0*/  @!P0 BRA `(.L_x_2009) ;  /* 0x0000000000208947 */ /* 0x01ffea0003800000 */
        /* <DEDUP_REMOVED lines=8> */
.L_x_2009:
[----:B------:R-:W-:Y:S01]  /*1280*/  ULDC UR7, c[0x0][0xd54] ;  /* 0x0003550000077ab9 */ /* 0x000fe20000000800 */
[----:B------:R-:W-:Y:S01]  /*1290*/  UMOV UR6, UR9 ;  /* 0x0000000900067c82 */ /* 0x000fe20008000000 */
[----:B------:R-:W-:-:S11]  /*12a0*/  UISETP.NE.AND UP0, UPT, UR7, 0x1, UPT ;  /* 0x000000010700788c */ /* 0x000fd6000bf05270 */
[----:B------:R-:W-:Y:S02]  /*12b0*/  @UP0 ULDC.64 UR10, c[0x0][0xd58] ;  /* 0x00035600000a0ab9 */ /* 0x000fe40000000a00 */
[----:B------:R-:W-:-:S04]  /*12c0*/  UIMAD.WIDE.U32 UR4, UR9, UR10, URZ ;  /* 0x0000000a090472a5 */ /* 0x000fc8000f8e003f */
[----:B------:R-:W-:-:S04]  /*12d0*/  @UP0 USHF.R.U32.HI UR6, URZ, UR11, UR5 ;  /* 0x0000000b3f060299 */ /* 0x000fc80008011605 */
[----:B------:R-:W-:-:S12]  /*12e0*/  UIMAD UR4, UR6, UR7, URZ ;  /* 0x00000007060472a4 */ /* 0x000fd8000f8e023f */
.L_x_2010:
[----:B------:R-:W0:Y:S01]  /*12f0*/  S2R R0, SR_TID.X ;  /* 0x0000000000007919 */ /* 0x000e220000002100 */
[----:B------:R-:W-:Y:S01]  /*1300*/  ULOP3.LUT UR5, URZ, UR6, URZ, 0x33, !UPT ;  /* 0x000000063f057292 */ /* 0x000fe2000f8e333f */
[----:B------:R-:W-:Y:S01]  /*1310*/  IMAD.MOV.U32 R2, RZ, RZ, 0x3000 ;  /* 0x00003000ff027424 */ /* 0x000fe200078e00ff */
[----:B------:R-:W-:Y:S01]  /*1320*/  UIADD3 UR6, UP2, UR36, 0x32450, URZ ;  /* 0x0003245024067890 */ /* 0x000fe2000ff5e03f */
[----:B------:R-:W-:Y:S01]  /*1330*/  IMAD.U32 R3, RZ, RZ, UR41 ;  /* 0x00000029ff037e24 */ /* 0x000fe2000f8e00ff */
[----:B------:R-:W-:Y:S01]  /*1340*/  ULDC UR39, c[0x0][0xd3c] ;  /* 0x00034f0000277ab9 */ /* 0x000fe20000000800 */
[----:B------:R-:W-:Y:S01]  /*1350*/  UIADD3 UR7, UP0, UR36, 0x32430, URZ ;  /* 0x0003243024077890 */ /* 0x000fe2000ff1e03f */
[----:B------:R-:W-:Y:S01]  /*1360*/  IMAD.MOV.U32 R5, RZ, RZ, 0x100 ;  /* 0x00000100ff057424 */ /* 0x000fe200078e00ff */
[----:B------:R-:W-:Y:S01]  /*1370*/  UIADD3 UR39, UR5, UR39, URZ ;  /* 0x0000002705277290 */ /* 0x000fe2000fffe03f */
[----:B------:R1:W-:Y:S01]  /*1380*/  STL.64 [R1+0x18], R2 ;  /* 0x0000180201007387 */ /* 0x0003e20000100a00 */
[----:B------:R-:W-:Y:S01]  /*1390*/  UIADD3.X UR5, URZ, UR37, URZ, UP2, !UPT ;  /* 0x000000253f057290 */ /* 0x000fe200097fe43f */
[----:B------:R-:W-:Y:S01]  /*13a0*/  IMAD.MOV.U32 R6, RZ, RZ, 0x1 ;  /* 0x00000001ff067424 */ /* 0x000fe200078e00ff */
[----:B------:R-:W-:Y:S01]  /*13b0*/  UIADD3 UR10, UP1, UR36, 0x32440, URZ ;  /* 0x00032440240a7890 */ /* 0x000fe2000ff3e03f */
[----:B------:R-:W-:Y:S01]  /*13c0*/  IMAD.MOV.U32 R7, RZ, RZ, RZ ;  /* 0x000000ffff077224 */ /* 0x000fe200078e00ff */
[----:B------:R-:W-:Y:S01]  /*13d0*/  UIADD3 UR11, UP3, UR36, 0x32460, URZ ;  /* 0x00032460240b7890 */ /* 0x000fe2000ff7e03f */
[----:B------:R-:W-:Y:S01]  /*13e0*/  IMAD.MOV.U32 R8, RZ, RZ, 0xc000 ;  /* 0x0000c000ff087424 */ /* 0x000fe200078e00ff */
[----:B------:R-:W-:Y:S01]  /*13f0*/  UIADD3 UR4, UR9, -UR4, URZ ;  /* 0x8000000409047290 */ /* 0x000fe2000fffe03f */
[----:B------:R-:W-:Y:S01]  /*1400*/  IMAD.U32 R9, RZ, RZ, UR41 ;  /* 0x00000029ff097e24 */ /* 0x000fe2000f8e00ff */
[----:B------:R-:W-:Y:S01]  /*1410*/  UIADD3.X UR12, URZ, UR37, URZ, UP3, !UPT ;  /* 0x000000253f0c7290 */ /* 0x000fe20009ffe43f */
[----:B------:R-:W-:Y:S01]  /*1420*/  IMAD.MOV.U32 R11, RZ, RZ, 0x100 ;  /* 0x00000100ff0b7424 */ /* 0x000fe200078e00ff */
[----:B------:R-:W-:Y:S01]  /*1430*/  ULDC UR42, c[0x0][0xd48] ;  /* 0x00035200002a7ab9 */ /* 0x000fe20000000800 */
[----:B-1----:R-:W-:Y:S01]  /*1440*/  IMAD.U32 R3, RZ, RZ, UR5 ;  /* 0x00000005ff037e24 */ /* 0x002fe2000f8e00ff */
[----:B------:R-:W-:Y:S01]  /*1450*/  UIADD3.X UR5, URZ, UR37, URZ, UP0, !UPT ;  /* 0x000000253f057290 */ /* 0x000fe200087fe43f */
[----:B------:R-:W-:Y:S01]  /*1460*/  IMAD.U32 R2, RZ, RZ, UR6 ;  /* 0x00000006ff027e24 */ /* 0x000fe2000f8e00ff */
[----:B------:R-:W-:Y:S01]  /*1470*/  UIADD3.X UR6, URZ, UR37, URZ, UP1, !UPT ;  /* 0x000000253f067290 */ /* 0x000fe20008ffe43f */
[----:B------:R-:W-:Y:S01]  /*1480*/  IMAD.U32 R12, RZ, RZ, UR11 ;  /* 0x0000000bff0c7e24 */ /* 0x000fe2000f8e00ff */
[----:B------:R-:W-:Y:S01]  /*1490*/  UISETP.NE.AND UP2, UPT, UR42, 0x1, UPT ;  /* 0x000000012a00788c */ /* 0x000fe2000bf45270 */
[----:B------:R-:W-:Y:S01]  /*14a0*/  IMAD.U32 R13, RZ, RZ, UR12 ;  /* 0x0000000cff0d7e24 */ /* 0x000fe2000f8e00ff */
[----:B------:R-:W-:Y:S01]  /*14b0*/  ULDC UR12, c[0x0][0xd54] ;  /* 0x00035500000c7ab9 */ /* 0x000fe20000000800 */
[----:B------:R-:W-:Y:S01]  /*14c0*/  IMAD.MOV.U32 R18, RZ, RZ, 0x1 ;  /* 0x00000001ff127424 */ /* 0x000fe200078e00ff */
[----:B------:R-:W-:Y:S01]  /*14d0*/  UIMAD UR12, UR8, UR12, UR4 ;  /* 0x0000000c080c72a4 */ /* 0x000fe2000f8e0204 */
[----:B------:R-:W-:Y:S01]  /*14e0*/  IMAD.MOV.U32 R19, RZ, RZ, RZ ;  /* 0x000000ffff137224 */ /* 0x000fe200078e00ff */
[----:B0-----:R-:W-:Y:S01]  /*14f0*/  LOP3.LUT R0, R0, 0x7f, RZ, 0xc0, !PT ;  /* 0x0000007f00007812 */ /* 0x001fe200078ec0ff */
[----:B------:R-:W-:Y:S01]  /*1500*/  IMAD.U32 R14, RZ, RZ, UR39 ;  /* 0x00000027ff0e7e24 */ /* 0x000fe2000f8e00ff */
[----:B------:R-:W-:Y:S01]  /*1510*/  USHF.L.U32 UR39, UR39, 0x7, URZ ;  /* 0x0000000727277899 */ /* 0x000fe2000800063f */
[----:B------:R-:W-:Y:S01]  /*1520*/  STL.128 [R1+0x440], RZ ;  /* 0x000440ff01007387 */ /* 0x000fe20000100c00 */
[----:B------:R-:W-:Y:S01]  /*1530*/  ISETP.NE.AND P0, PT, R0, RZ, PT ;  /* 0x000000ff0000720c */ /* 0x000fe20003f05270 */
[----:B------:R-:W-:Y:S01]  /*1540*/  ULDC UR45, c[0x0][0x424] ;  /* 0x00010900002d7ab9 */ /* 0x000fe20000000800 */
[----:B------:R-:W0:Y:S01]  /*1550*/  LDC R0, c[0x0][0xa80] ;  /* 0x0002a000ff007b82 */ /* 0x000e220000000800 */
[----:B------:R-:W-:Y:S01]  /*1560*/  STL.64 [R1+0x60], R18 ;  /* 0x0000601201007387 */ /* 0x000fe20000100a00 */
[----:B------:R-:W-:Y:S01]  /*1570*/  SEL R4, RZ, 0x1, P0 ;  /* 0x00000001ff047807 */ /* 0x000fe20000000000 */
[----:B------:R-:W-:Y:S01]  /*1580*/  ULDC UR11, c[0x0][0x2f0] ;  /* 0x0000bc00000b7ab9 */ /* 0x000fe20000000800 */
[----:B------:R-:W-:Y:S01]  /*1590*/  ULDC UR46, c[0x0][0x288] ;  /* 0x0000a200002e7ab9 */ /* 0x000fe20000000800 */
[----:B------:R-:W-:Y:S01]  /*15a0*/  STL [R1+0x70], R14 ;  /* 0x0000700e01007387 */ /* 0x000fe20000100800 */
[----:B------:R-:W-:Y:S01]  /*15b0*/  @UP2 ULDC UR13, c[0x0][0xd50] ;  /* 0x00035400000d2ab9 */ /* 0x000fe20000000800 */
[----:B------:R-:W-:Y:S01]  /*15c0*/  IMAD.MOV.U32 R10, RZ, RZ, R4 ;  /* 0x000000ffff0a7224 */ /* 0x000fe200078e0004 */
[----:B------:R-:W-:Y:S01]  /*15d0*/  UMOV UR38, UR12 ;  /* 0x0000000c00267c82 */ /* 0x000fe20008000000 */
[----:B------:R1:W-:Y:S01]  /*15e0*/  STL.128 [R1+0x20], R4 ;  /* 0x0000200401007387 */ /* 0x0003e20000100c00 */
[----:B------:R-:W-:-:S02]  /*15f0*/  IADD3 R32, P0, R16, 0x440, RZ ;  /* 0x0000044010207810 */ /* 0x000fc40007f1e0ff */
[----:B------:R-:W-:Y:S01]  /*1600*/  IADD3 R44, P1, R16, 0x38, RZ ;  /* 0x00000038102c7810 */ /* 0x000fe20007f3e0ff */
[----:B------:R2:W-:Y:S02]  /*1610*/  STL.128 [R1+0x50], R8 ;  /* 0x0000500801007387 */ /* 0x0005e40000100c00 */
[--C-:B------:R-:W-:Y:S02]  /*1620*/  IMAD.X R47, RZ, RZ, R17.reuse, P0 ;  /* 0x000000ffff2f7224 */ /* 0x100fe400000e0611 */
[----:B------:R3:W-:Y:S01]  /*1630*/  STL.128 [R1+0x450], RZ ;  /* 0x000450ff01007387 */ /* 0x0007e20000100c00 */
[----:B------:R-:W-:-:S03]  /*1640*/  IMAD.X R45, RZ, RZ, R17, P1 ;  /* 0x000000ffff2d7224 */ /* 0x000fc600008e0611 */
[----:B------:R3:W-:Y:S01]  /*1650*/  STL.128 [R1+0x230], RZ ;  /* 0x000230ff01007387 */ /* 0x0007e20000100c00 */
[----:B-1----:R-:W-:Y:S01]  /*1660*/  IMAD.U32 R5, RZ, RZ, UR5 ;  /* 0x00000005ff057e24 */ /* 0x002fe2000f8e00ff */
[----:B------:R-:W-:Y:S01]  /*1670*/  ULDC UR5, c[0x0][0x448] ;  /* 0x0001120000057ab9 */ /* 0x000fe20000000800 */
[----:B------:R-:W-:Y:S01]  /*1680*/  IMAD.U32 R4, RZ, RZ, UR7 ;  /* 0x00000007ff047e24 */ /* 0x000fe2000f8e00ff */
[----:B------:R-:W-:Y:S01]  /*1690*/  UISETP.NE.AND UP1, UPT, UR5, 0x1, UPT ;  /* 0x000000010500788c */ /* 0x000fe2000bf25270 */
[----:B--2---:R-:W-:Y:S01]  /*16a0*/  IMAD.MOV.U32 R9, RZ, RZ, R3 ;  /* 0x000000ffff097224 */ /* 0x004fe200078e0003 */
[----:B0-----:R3:W-:Y:S01]  /*16b0*/  STL [R1+0x460], R0 ;  /* 0x0004600001007387 */ /* 0x0017e20000100800 */
[----:B------:R-:W-:Y:S01]  /*16c0*/  IMAD.U32 R3, RZ, RZ, UR6 ;  /* 0x00000006ff037e24 */ /* 0x000fe2000f8e00ff */
[----:B------:R-:W-:Y:S01]  /*16d0*/  ULDC.64 UR6, c[0x0][0x418] ;  /* 0x0001060000067ab9 */ /* 0x000fe20000000a00 */
[----:B------:R-:W-:Y:S01]  /*16e0*/  IMAD.MOV.U32 R8, RZ, RZ, R2 ;  /* 0x000000ffff087224 */ /* 0x000fe200078e0002 */
[----:B------:R-:W-:Y:S01]  /*16f0*/  UISETP.NE.U32.AND UP0, UPT, UR6, URZ, UPT ;  /* 0x0000003f0600728c */ /* 0x000fe2000bf05070 */
[----:B------:R-:W-:Y:S01]  /*1700*/  IMAD.MOV.U32 R10, RZ, RZ, R12 ;  /* 0x000000ffff0a7224 */ /* 0x000fe200078e000c */
[----:B------:R-:W-:Y:S01]  /*1710*/  ULDC.64 UR4, c[0x0][0xad8] ;  /* 0x0002b60000047ab9 */ /* 0x000fe20000000a00 */
[----:B------:R-:W-:Y:S01]  /*1720*/  IMAD.MOV.U32 R11, RZ, RZ, R13 ;  /* 0x000000ffff0b7224 */ /* 0x000fe200078e000d */
[----:B------:R-:W-:Y:S01]  /*1730*/  UISETP.NE.AND.EX UP0, UPT, UR7, URZ, UPT, UP0 ;  /* 0x0000003f0700728c */ /* 0x000fe2000bf05300 */
[----:B------:R-:W-:Y:S01]  /*1740*/  IMAD.U32 R2, RZ, RZ, UR10 ;  /* 0x0000000aff027e24 */ /* 0x000fe2000f8e00ff */
[----:B------:R-:W-:Y:S01]  /*1750*/  UISETP.GE.AND UP3, UPT, UR5, 0x1, UPT ;  /* 0x000000010500788c */ /* 0x000fe2000bf66270 */
[----:B------:R3:W-:Y:S01]  /*1760*/  STL.64 [R1+0x8], R4 ;  /* 0x0000080401007387 */ /* 0x0007e20000100a00 */
[----:B------:R-:W-:-:S02]  /*1770*/  UIADD3 UR10, UR39, 0x7f, URZ ;  /* 0x0000007f270a7890 */ /* 0x000fc4000fffe03f */
[----:B------:R-:W-:Y:S01]  /*1780*/  USEL UR45, UR45, 0x1, UP0 ;  /* 0x000000012d2d7887 */ /* 0x000fe20008000000 */
[----:B------:R3:W-:Y:S01]  /*1790*/  STL.128 [R1+0x40], R8 ;  /* 0x0000400801007387 */ /* 0x0007e20000100c00 */
[----:B------:R-:W-:Y:S01]  /*17a0*/  @UP2 ULDC UR6, c[0x0][0xd4c] ;  /* 0x0003530000062ab9 */ /* 0x000fe20000000800 */
[----:B------:R-:W-:Y:S01]  /*17b0*/  @UP1 ULDC UR8, c[0x0][0x44c] ;  /* 0x0001130000081ab9 */ /* 0x000fe20000000800 */
[----:B------:R-:W-:Y:S01]  /*17c0*/  UIMAD.WIDE.U32 UR6, UR12, UR6, URZ ;  /* 0x000000060c0672a5 */ /* 0x000fe2000f8e003f */
[----:B------:R3:W-:Y:S01]  /*17d0*/  STL.64 [R1+0x68], R10 ;  /* 0x0000680a01007387 */ /* 0x0007e20000100a00 */
[----:B------:R-:W-:Y:S01]  /*17e0*/  UIMAD.WIDE.U32 UR8, UR10, UR8, URZ ;  /* 0x000000080a0872a5 */ /* 0x000fe2000f8e003f */
[----:B------:R-:W-:Y:S01]  /*17f0*/  PLOP3.LUT P2, PT, PT, PT, UP3, 0x80, 0x0 ;  /* 0x000000000000781c */ /* 0x000fe20003f4f038 */
[----:B------:R-:W-:Y:S01]  /*1800*/  UIMAD UR45, UR45, UR11, URZ ;  /* 0x0000000b2d2d72a4 */ /* 0x000fe2000f8e023f */
[----:B------:R3:W-:Y:S01]  /*1810*/  STL.64 [R1+0x10], R2 ;  /* 0x0000100201007387 */ /* 0x0007e20000100a00 */
[----:B------:R-:W-:Y:S01]  /*1820*/  @UP1 ULDC UR14, c[0x0][0x450] ;  /* 0x00011400000e1ab9 */ /* 0x000fe20000000800 */
[----:B------:R-:W-:-:S02]  /*1830*/  @UP2 USHF.R.U32.HI UR38, URZ, UR13, UR7 ;  /* 0x0000000d3f262299 */ /* 0x000fc40008011607 */
[----:B------:R3:W-:Y:S01]  /*1840*/  STL.64 [R1+0x30], R2 ;  /* 0x0000300201007387 */ /* 0x0007e20000100a00 */
[----:B------:R-:W-:Y:S02]  /*1850*/  UIADD3 UR40, UR45, 0x1, -UR46 ;  /* 0x000000012d287890 */ /* 0x000fe4000fffe82e */
[----:B------:R-:W-:Y:S01]  /*1860*/  @UP1 USHF.R.U32.HI UR10, URZ, UR14, UR9 ;  /* 0x0000000e3f0a1299 */ /* 0x000fe20008011609 */
[----:B------:R3:W-:Y:S01]  /*1870*/  STL.128 [R1+0x240], RZ ;  /* 0x000240ff01007387 */ /* 0x0007e20000100c00 */
[----:B------:R-:W-:Y:S02]  /*1880*/  UIADD3 UR6, -UR38, URZ, URZ ;  /* 0x0000003f26067290 */ /* 0x000fe4000fffe13f */
[----:B------:R-:W-:Y:S01]  /*1890*/  UIADD3 UR10, UR40, UR10, URZ ;  /* 0x0000000a280a7290 */ /* 0x000fe2000fffe03f */
[----:B------:R3:W-:Y:S01]  /*18a0*/  STL.128 [R1+0x250], RZ ;  /* 0x000250ff01007387 */ /* 0x0007e20000100c00 */
[----:B------:R-:W-:Y:S02]  /*18b0*/  UIMAD UR42, UR42, UR6, UR12 ;  /* 0x000000062a2a72a4 */ /* 0x000fe4000f8e020c */
[----:B------:R-:W-:Y:S01]  /*18c0*/  UIADD3 UR4, UR10, UR4, URZ ;  /* 0x000000040a047290 */ /* 0x000fe2000fffe03f */
[----:B------:R3:W-:Y:S04]  /*18d0*/  STL.128 [R1+0x260], RZ ;  /* 0x000260ff01007387 */ /* 0x0007e80000100c00 */
        /* <DEDUP_REMOVED lines=28> */
[----:B------:R3:W-:Y:S04]  /*1aa0*/  STL.64 [R1], RZ ;  /* 0x000000ff01007387 */ /* 0x0007e80000100a00 */
[----:B------:R3:W-:Y:S01]  /*1ab0*/  STL.64 [R1+0x38], RZ ;  /* 0x000038ff01007387 */ /* 0x0007e20000100a00 */
[----:B------:R-:W-:Y:S05]  /*1ac0*/  @!P2 BRA `(.L_x_2011) ;  /* 0x000000000044a947 */ /* 0x000fea0003800000 */
        /* <DEDUP_REMOVED lines=10> */
.L_x_2012:
[----:B------:R-:W-:-:S11]  /*1b70*/  UISETP.NE.AND UP0, UPT, UR5, 0x1, UPT ;  /* 0x000000010500788c */ /* 0x000fd6000bf05270 */
[----:B------:R-:W-:Y:S02]  /*1b80*/  @UP0 ULDC.64 UR10, c[0x0][0xae0] ;  /* 0x0002b800000a0ab9 */ /* 0x000fe40000000a00 */
[----:B------:R-:W-:-:S04]  /*1b90*/  UIMAD.WIDE.U32 UR6, UR8, UR10, URZ ;  /* 0x0000000a080672a5 */ /* 0x000fc8000f8e003f */
[----:B------:R-:W-:-:S12]  /*1ba0*/  @UP0 USHF.R.U32.HI UR8, URZ, UR11, UR7 ;  /* 0x0000000b3f080299 */ /* 0x000fd80008011607 */
.L_x_2013:
[----:B------:R-:W-:-:S04]  /*1bb0*/  UIMAD UR8, UR8, UR5, UR5 ;  /* 0x00000005080872a4 */ /* 0x000fc8000f8e0205 */
[----:B------:R-:W-:-:S04]  /*1bc0*/  UISETP.LT.AND UP0, UPT, UR4, UR8, UPT ;  /* 0x000000080400728c */ /* 0x000fc8000bf01270 */
[----:B------:R-:W-:-:S12]  /*1bd0*/  USEL UR4, UR4, UR8, UP0 ;  /* 0x0000000804047287 */ /* 0x000fd80008000000 */
.L_x_2011:
[----:B------:R-:W-:Y:S02]  /*1be0*/  UIADD3 UR6, UR45, 0x5f, URZ ;  /* 0x0000005f2d067890 */ /* 0x000fe4000fffe03f */
[----:B------:R-:W-:Y:S02]  /*1bf0*/  UIADD3 UR8, UR4, 0x5f, URZ ;  /* 0x0000005f04087890 */ /* 0x000fe4000fffe03f */
[----:B------:R-:W-:Y:S02]  /*1c00*/  UIMAD.WIDE UR6, UR6, 0x2aaaaaab, URZ ;  /* 0x2aaaaaab060678a5 */ /* 0x000fe4000f8e023f */
[----:B------:R-:W-:Y:S01]  /*1c10*/  UIMAD.WIDE UR8, UR8, 0x2aaaaaab, URZ ;  /* 0x2aaaaaab080878a5 */ /* 0x000fe2000f8e023f */
[----:B------:R-:W-:Y:S01]  /*1c20*/  @UP1 ULDC UR10, c[0x0][0x44c] ;  /* 0x00011300000a1ab9 */ /* 0x000fe20000000800 */
[----:B------:R-:W-:Y:S02]  /*1c30*/  USHF.R.U32.HI UR4, URZ, 0x1f, UR7 ;  /* 0x0000001f3f047899 */ /* 0x000fe40008011607 */
[----:B------:R-:W-:-:S02]  /*1c40*/  UIMAD.WIDE.U32 UR10, UR39, UR10, URZ ;  /* 0x0000000a270a72a5 */ /* 0x000fc4000f8e003f */
[----:B------:R-:W-:Y:S01]  /*1c50*/  USHF.R.U32.HI UR6, URZ, 0x1f, UR9 ;  /* 0x0000001f3f067899 */ /* 0x000fe20008011609 */
[----:B------:R-:W-:Y:S01]  /*1c60*/  @UP1 ULDC UR13, c[0x0][0x450] ;  /* 0x00011400000d1ab9 */ /* 0x000fe20000000800 */
[----:B------:R-:W-:Y:S01]  /*1c70*/  UMOV UR12, UR39 ;  /* 0x00000027000c7c82 */ /* 0x000fe20008000000 */
[----:B------:R-:W-:Y:S02]  /*1c80*/  UIADD3 UR46, UR45, -UR46, URZ ;  /* 0x8000002e2d2e7290 */ /* 0x000fe4000fffe03f */
        /* <DEDUP_REMOVED lines=20> */
.L_x_2015:
[----:B------:R-:W-:-:S11]  /*1dd0*/  UISETP.NE.AND UP0, UPT, UR5, 0x1, UPT ;  /* 0x000000010500788c */ /* 0x000fd6000bf05270 */
[----:B------:R-:W-:Y:S02]  /*1de0*/  @UP0 ULDC.64 UR10, c[0x0][0xae0] ;  /* 0x0002b800000a0ab9 */ /* 0x000fe40000000a00 */
[----:B------:R-:W-:-:S04]  /*1df0*/  UIMAD.WIDE.U32 UR6, UR4, UR10, URZ ;  /* 0x0000000a040672a5 */ /* 0x000fc8000f8e003f */
[----:B------:R-:W-:-:S12]  /*1e00*/  @UP0 USHF.R.U32.HI UR4, URZ, UR11, UR7 ;  /* 0x0000000b3f040299 */ /* 0x000fd80008011607 */
.L_x_2016:
[----:B------:R-:W-:-:S04]  /*1e10*/  UIMAD UR4, UR4, UR5, URZ ;  /* 0x00000005040472a4 */ /* 0x000fc8000f8e023f */
[----:B------:R-:W-:-:S04]  /*1e20*/  UISETP.LT.AND UP0, UPT, UR8, UR4, UPT ;  /* 0x000000040800728c */ /* 0x000fc8000bf01270 */
[----:B------:R-:W-:-:S12]  /*1e30*/  USEL UR8, UR8, UR4, !UP0 ;  /* 0x0000000408087287 */ /* 0x000fd8000c000000 */
.L_x_2014:
[----:B------:R-:W-:Y:S01]  /*1e40*/  UIMAD.WIDE UR4, UR8, 0x2aaaaaab, URZ ;  /* 0x2aaaaaab080478a5 */ /* 0x000fe2000f8e023f */
[----:B------:R-:W-:-:S03]  /*1e50*/  PLOP3.LUT P0, PT, PT, PT, PT, 0x80, 0x0 ;  /* 0x000000000000781c */ /* 0x000fc60003f0f070 */
[----:B------:R-:W-:-:S04]  /*1e60*/  USHF.R.U32.HI UR4, URZ, 0x1f, UR5 ;  /* 0x0000001f3f047899 */ /* 0x000fc80008011605 */
[----:B------:R-:W-:-:S04]  /*1e70*/  ULEA.HI.SX32 UR4, UR5, UR4, 0x1c ;  /* 0x0000000405047291 */ /* 0x000fc8000f8fe23f */
[----:B------:R-:W-:-:S04]  /*1e80*/  UISETP.LT.AND UP0, UPT, URZ, UR4, UPT ;  /* 0x000000043f00728c */ /* 0x000fc8000bf01270 */
[----:B------:R-:W-:-:S04]  /*1e90*/  USEL UR43, URZ, UR4, !UP0 ;  /* 0x000000043f2b7287 */ /* 0x000fc8000c000000 */
[----:B------:R-:W-:-:S06]  /*1ea0*/  UISETP.GT.AND UP0, UPT, UR47, UR43, UPT ;  /* 0x0000002b2f00728c */ /* 0x000fcc000bf04270 */
[----:B------:R-:W-:-:S13]  /*1eb0*/  PLOP3.LUT P1, PT, PT, PT, UP0, 0x80, 0x0 ;  /* 0x000000000000781c */ /* 0x000fda0003f2f008 */
[----:B------:R-:W-:Y:S05]  /*1ec0*/  @!P1 BRA `(.L_x_2017) ;  /* 0x000001e0000c9947 */ /* 0x000fea0003800000 */
[----:B---3--:R-:W0:Y:S01]  /*1ed0*/  SHFL.IDX PT, R0, R225, RZ, 0x1f ;  /* 0x00001fffe1007589 */ /* 0x008e2200000e0000 */
[----:B------:R-:W-:Y:S01]  /*1ee0*/  UIADD3 UR6, UR44, 0x18400, URZ ;  /* 0x000184002c067890 */ /* 0x000fe2000fffe03f */
[----:B------:R-:W-:Y:S01]  /*1ef0*/  IMAD.MOV.U32 R12, RZ, RZ, 0x1 ;  /* 0x00000001ff0c7424 */ /* 0x000fe200078e00ff */
[----:B------:R-:W-:Y:S01]  /*1f00*/  UIADD3 UR5, UR44, 0x400, URZ ;  /* 0x000004002c057890 */ /* 0x000fe2000fffe03f */
[----:B------:R-:W-:Y:S01]  /*1f10*/  IMAD.MOV.U32 R4, RZ, RZ, 0x1 ;  /* 0x00000001ff047424 */ /* 0x000fe200078e00ff */
[----:B------:R-:W-:Y:S01]  /*1f20*/  UIADD3 UR4, UR44, 0x1c400, URZ ;  /* 0x0001c4002c047890 */ /* 0x000fe2000fffe03f */
[----:B------:R-:W-:Y:S01]  /*1f30*/  IMAD.MOV.U32 R5, RZ, RZ, RZ ;  /* 0x000000ffff057224 */ /* 0x000fe200078e00ff */
[----:B------:R-:W-:Y:S01]  /*1f40*/  USHF.R.U32.HI UR5, URZ, 0x4, UR5 ;  /* 0x000000043f057899 */ /* 0x000fe20008011605 */
[----:B------:R-:W-:Y:S01]  /*1f50*/  IMAD.MOV.U32 R6, RZ, RZ, 0x1 ;  /* 0x00000001ff067424 */ /* 0x000fe200078e00ff */
[----:B------:R-:W-:Y:S01]  /*1f60*/  USHF.R.U32.HI UR4, URZ, 0x4, UR4 ;  /* 0x000000043f047899 */ /* 0x000fe20008011604 */
[----:B------:R-:W-:Y:S01]  /*1f70*/  IMAD.MOV.U32 R7, RZ, RZ, RZ ;  /* 0x000000ffff077224 */ /* 0x000fe200078e00ff */
[----:B------:R-:W-:Y:S01]  /*1f80*/  ULOP3.LUT UR5, UR5, 0x3fff, URZ, 0xc0, !UPT ;  /* 0x00003fff05057892 */ /* 0x000fe2000f8ec03f */
[----:B------:R-:W-:Y:S01]  /*1f90*/  IMAD.MOV.U32 R13, RZ, RZ, RZ ;  /* 0x000000ffff0d7224 */ /* 0x000fe200078e00ff */
[----:B------:R-:W-:Y:S01]  /*1fa0*/  ULOP3.LUT UR4, UR4, 0x3fff, URZ, 0xc0, !UPT ;  /* 0x00003fff04047892 */ /* 0x000fe2000f8ec03f */
[----:B------:R-:W-:Y:S01]  /*1fb0*/  IMAD.MOV.U32 R9, RZ, RZ, 0x40000040 ;  /* 0x40000040ff097424 */ /* 0x000fe200078e00ff */
[----:B------:R-:W-:Y:S01]  /*1fc0*/  ULOP3.LUT UR7, UR5, 0x3000000, URZ, 0xfc, !UPT ;  /* 0x0300000005077892 */ /* 0x000fe2000f8efc3f */
[----:B------:R1:W-:Y:S01]  /*1fd0*/  STL.128 [R1+0x80], R4 ;  /* 0x0000800401007387 */ /* 0x0003e20000100c00 */
[----:B------:R-:W-:Y:S01]  /*1fe0*/  ULOP3.LUT UR4, UR4, 0x10000, URZ, 0xfc, !UPT ;  /* 0x0001000004047892 */ /* 0x000fe2000f8efc3f */
[----:B------:R-:W-:Y:S01]  /*1ff0*/  IMAD.MOV.U32 R11, RZ, RZ, 0x40000040 ;  /* 0x40000040ff0b7424 */ /* 0x000fe200078e00ff */
[----:B------:R-:W-:Y:S01]  /*2000*/  ULOP3.LUT UR5, UR5, 0x10000, URZ, 0xfc, !UPT ;  /* 0x0001000005057892 */ /* 0x000fe2000f8efc3f */
[----:B------:R2:W-:Y:S01]  /*2010*/  STL.64 [R1+0x90], R12 ;  /* 0x0000900c01007387 */ /* 0x0005e20000100a00 */
[----:B------:R-:W-:Y:S01]  /*2020*/  IMAD.U32 R10, RZ, RZ, UR7 ;  /* 0x00000007ff0a7e24 */ /* 0x000fe2000f8e00ff */
[----:B------:R-:W-:Y:S01]  /*2030*/  IADD3 R28, P1, R16, 0xa0, RZ ;  /* 0x000000a0101c7810 */ /* 0x000fe20007f3e0ff */
[----:B------:R-:W-:Y:S01]  /*2040*/  IMAD.U32 R8, RZ, RZ, UR4 ;  /* 0x00000004ff087e24 */ /* 0x000fe2000f8e00ff */
[----:B0-----:R-:W-:Y:S01]  /*2050*/  LEA.HI R2, R0, R0, RZ, 0x1 ;  /* 0x0000000000027211 */ /* 0x001fe200078f08ff */
[----:B------:R-:W-:Y:S01]  /*2060*/  IMAD.U32 R14, RZ, RZ, UR5 ;  /* 0x00000005ff0e7e24 */ /* 0x000fe2000f8e00ff */
[----:B------:R-:W-:Y:S01]  /*2070*/  ULOP3.LUT UP0, URZ, UR6, 0x1bf, URZ, 0xc0, !UPT ;  /* 0x000001bf063f7892 */ /* 0x000fe2000f80c03f */
[----:B------:R-:W-:Y:S01]  /*2080*/  IMAD.MOV.U32 R15, RZ, RZ, 0x40000040 ;  /* 0x40000040ff0f7424 */ /* 0x000fe200078e00ff */
[----:B------:R-:W-:Y:S01]  /*2090*/  LOP3.LUT R3, R2, 0x7fffe, RZ, 0xc0, !PT ;  /* 0x0007fffe02037812 */ /* 0x000fe200078ec0ff */
[----:B------:R0:W-:Y:S01]  /*20a0*/  STL.128 [R1+0xa0], R8 ;  /* 0x0000a00801007387 */ /* 0x0001e20000100c00 */
[----:B------:R-:W-:Y:S01]  /*20b0*/  IMAD.X R43, RZ, RZ, R17, P1 ;  /* 0x000000ffff2b7224 */ /* 0x000fe200008e0611 */
[----:B------:R-:W-:Y:S01]  /*20c0*/  IADD3 R30, P5, R16, 0x118, RZ ;  /* 0x00000118101e7810 */ /* 0x000fe20007fbe0ff */
[----:B-1----:R-:W-:Y:S01]  /*20d0*/  IMAD.MOV.U32 R5, RZ, RZ, 0x40000040 ;  /* 0x40000040ff057424 */ /* 0x002fe200078e00ff */
[----:B------:R0:W-:Y:S01]  /*20e0*/  STL.64 [R1+0x78], RZ ;  /* 0x000078ff01007387 */ /* 0x0001e20000100a00 */
[----:B------:R-:W-:Y:S01]  /*20f0*/  IMAD.IADD R3, R0, 0x1, -R3 ;  /* 0x0000000100037824 */ /* 0x000fe200078e0a03 */
[----:B------:R-:W-:Y:S01]  /*2100*/  PLOP3.LUT P1, PT, PT, PT, UP0, 0x80, 0x0 ;  /* 0x000000000000781c */ /* 0x000fe20003f2f008 */
[----:B--2---:R-:W-:Y:S01]  /*2110*/  IMAD.MOV.U32 R13, RZ, RZ, 0x40000040 ;  /* 0x40000040ff0d7424 */ /* 0x004fe200078e00ff */
[----:B------:R0:W-:Y:S01]  /*2120*/  STL.128 [R1+0xb0], RZ ;  /* 0x0000b0ff01007387 */ /* 0x0001e20000100c00 */
[C---:B------:R-:W-:Y:S01]  /*2130*/  IADD3 R29, P6, R16.reuse, 0x110, RZ ;  /* 0x00000110101d7810 */ /* 0x040fe20007fde0ff */
[--C-:B------:R-:W-:Y:S01]  /*2140*/  IMAD.X R31, RZ, RZ, R17.reuse, P5 ;  /* 0x000000ffff1f7224 */ /* 0x100fe200028e0611 */
[----:B------:R-:W-:Y:S01]  /*2150*/  LEA R3, R3, UR6, 0xd ;  /* 0x0000000603037c11 */ /* 0x000fe2000f8e68ff */
[----:B------:R0:W-:Y:S01]  /*2160*/  STL.128 [R1+0xc0], RZ ;  /* 0x0000c0ff01007387 */ /* 0x0001e20000100c00 */
[----:B------:R-:W-:Y:S01]  /*2170*/  IADD3 R24, P0, R16, 0xa8, RZ ;  /* 0x000000a810187810 */ /* 0x000fe20007f1e0ff */
[----:B------:R-:W-:Y:S01]  /*2180*/  IMAD.X R42, RZ, RZ, R17, P6 ;  /* 0x000000ffff2a7224 */ /* 0x000fe200030e0611 */
[----:B------:R-:W-:Y:S01]  /*2190*/  SHF.R.U32.HI R0, RZ, 0x4, R3 ;  /* 0x00000004ff007819 */ /* 0x000fe20000011603 */
[----:B------:R-:W-:Y:S01]  /*21a0*/  VIADD R2, R3, 0xa000 ;  /* 0x0000a00003027836 */ /* 0x000fe20000000000 */
[----:B------:R0:W-:Y:S01]  /*21b0*/  STL.128 [R1+0xd0], RZ ;  /* 0x0000d0ff01007387 */ /* 0x0001e20000100c00 */
[----:B------:R-:W-:Y:S01]  /*21c0*/  IMAD.X R25, RZ, RZ, R17, P0 ;  /* 0x000000ffff197224 */ /* 0x000fe200000e0611 */
[----:B------:R-:W-:-:S02]  /*21d0*/  LOP3.LUT R0, R0, 0x3fff, RZ, 0xc0, !PT ;  /* 0x00003fff00007812 */ /* 0x000fc400078ec0ff */
[----:B------:R-:W-:Y:S01]  /*21e0*/  SHF.R.U32.HI R2, RZ, 0x4, R2 ;  /* 0x00000004ff027819 */ /* 0x000fe20000011602 */
[----:B------:R0:W-:Y:S01]  /*21f0*/  STL.128 [R1+0xe0], RZ ;  /* 0x0000e0ff01007387 */ /* 0x0001e20000100c00 */
[----:B------:R-:W-:Y:S02]  /*2200*/  LOP3.LUT R4, R0, 0x10000, RZ, 0xfc, !PT ;  /* 0x0001000000047812 */ /* 0x000fe400078efcff */
[----:B------:R-:W-:Y:S01]  /*2210*/  LOP3.LUT R2, R2, 0x3fff, RZ, 0xc0, !PT ;  /* 0x00003fff02027812 */ /* 0x000fe200078ec0ff */
[----:B------:R0:W-:Y:S01]  /*2220*/  STL.128 [R1+0xf0], RZ ;  /* 0x0000f0ff01007387 */ /* 0x0001e20000100c00 */
[----:B------:R-:W-:Y:S02]  /*2230*/  IADD3 R27, P2, R16, 0x98, RZ ;  /* 0x00000098101b7810 */ /* 0x000fe40007f5e0ff */
[----:B------:R-:W-:Y:S01]  /*2240*/  LOP3.LUT R2, R2, 0x10000, RZ, 0xfc, !PT ;  /* 0x0001000002027812 */ /* 0x000fe200078efcff */
[----:B------:R0:W-:Y:S01]  /*2250*/  STL.64 [R1+0x98], R4 ;  /* 0x0000980401007387 */ /* 0x0001e20000100a00 */
[C---:B------:R-:W-:Y:S01]  /*2260*/  IADD3 R19, P3, R16.reuse, 0x90, RZ ;  /* 0x0000009010137810 */ /* 0x040fe20007f7e0ff */
[--C-:B------:R-:W-:Y:S01]  /*2270*/  IMAD.X R40, RZ, RZ, R17.reuse, P2 ;  /* 0x000000ffff287224 */ /* 0x100fe200010e0611 */
[C---:B------:R-:W-:Y:S01]  /*2280*/  IADD3 R26, P4, R16.reuse, 0x88, RZ ;  /* 0x00000088101a7810 */ /* 0x040fe20007f9e0ff */
[----:B------:R-:W-:Y:S01]  /*2290*/  IMAD.MOV.U32 R12, RZ, RZ, R2 ;  /* 0x000000ffff0c7224 */ /* 0x000fe200078e0002 */
[----:B------:R0:W-:Y:S01]  /*22a0*/  STL.128 [R1+0x100], RZ ;  /* 0x000100ff01007387 */ /* 0x0001e20000100c00 */
[C---:B------:R-:W-:Y:S01]  /*22b0*/  IADD3 R18, P5, R16.reuse, 0x80, RZ ;  /* 0x0000008010127810 */ /* 0x040fe20007fbe0ff */
[--C-:B------:R-:W-:Y:S01]  /*22c0*/  IMAD.X R38, RZ, RZ, R17.reuse, P3 ;  /* 0x000000ffff267224 */ /* 0x100fe200018e0611 */
[C---:B------:R-:W-:Y:S01]  /*22d0*/  IADD3 R34, P6, R16.reuse, 0x78, RZ ;  /* 0x0000007810227810 */ /* 0x040fe20007fde0ff */
[----:B------:R0:W-:Y:S01]  /*22e0*/  STL.128 [R1+0x110], R12 ;  /* 0x0001100c01007387 */ /* 0x0001e20000100c00 */
[----:B------:R-:W-:Y:S01]  /*22f0*/  IADD3 R36, P0, R16, 0xb0, RZ ;  /* 0x000000b010247810 */ /* 0x000fe20007f1e0ff */
[----:B------:R-:W-:-:S02]  /*2300*/  IMAD.X R41, RZ, RZ, R17, P4 ;  /* 0x000000ffff297224 */ /* 0x000fc400020e0611 */
[--C-:B------:R-:W-:Y:S02]  /*2310*/  IMAD.X R39, RZ, RZ, R17.reuse, P5 ;  /* 0x000000ffff277224 */ /* 0x100fe400028e0611 */
[--C-:B------:R-:W-:Y:S02]  /*2320*/  IMAD.X R35, RZ, RZ, R17.reuse, P6 ;  /* 0x000000ffff237224 */ /* 0x100fe400030e0611 */
[----:B------:R-:W-:Y:S01]  /*2330*/  IMAD.X R37, RZ, RZ, R17, P0 ;  /* 0x000000ffff257224 */ /* 0x000fe200000e0611 */
[----:B------:R-:W-:Y:S06]  /*2340*/  @!P1 BRA `(.L_x_2018) ;  /* 0x0000000000409947 */ /* 0x000fec0003800000 */
[----:B------:R-:W-:Y:S01]  /*2350*/  MOV R0, 0x0 ;  /* 0x0000000000007802 */ /* 0x000fe20000000f00 */
[----:B------:R-:W-:Y:S01]  /*2360*/  ULDC.64 UR4, c[0x4][0x98] ;  /* 0x0100260000047ab9 */ /* 0x000fe20000000a00 */
[----:B------:R-:W-:Y:S01]  /*2370*/  ULDC.64 UR6, c[0x4][0x38] ;  /* 0x01000e0000067ab9 */ /* 0x000fe20000000a00 */
[----:B0-----:R-:W-:Y:S01]  /*2380*/  IMAD.U32 R4, RZ, RZ, UR4 ;  /* 0x00000004ff047e24 */ /* 0x001fe2000f8e00ff */
        /* <DEDUP_REMOVED lines=12> */
.L_x_2018:
[----:B------:R-:W1:Y:S01]  /*2450*/  S2R R20, SR_TID.X ;  /* 0x0000000000147919 */ /* 0x000e620000002100 */
[----:B0-----:R-:W0:Y:S01]  /*2460*/  LDC R15, c[0x0][0x288] ;  /* 0x0000a200ff0f7b82 */ /* 0x001e220000000800 */
[----:B------:R-:W-:Y:S01]  /*2470*/  IADD3 R8, P0, R16, 0x120, RZ ;  /* 0x0000012010087810 */ /* 0x000fe20007f1e0ff */
[----:B------:R-:W-:Y:S01]  /*2480*/  ULDC UR4, c[0x0][0x20] ;  /* 0x0000080000047ab9 */ /* 0x000fe20000000800 */
[----:B------:R-:W-:Y:S01]  /*2490*/  IMAD.U32 R13, RZ, RZ, UR45 ;  /* 0x0000002dff0d7e24 */ /* 0x000fe2000f8e00ff */
[----:B------:R-:W-:Y:S01]  /*24a0*/  STL.64 [R1+0x130], R34 ;  /* 0x0001302201007387 */ /* 0x000fe20000100a00 */
[----:B------:R-:W-:Y:S02]  /*24b0*/  VIADD R194, R22, -UR4 ;  /* 0x8000000416c27c36 */ /* 0x000fe40008000000 */
[----:B------:R-:W-:Y:S01]  /*24c0*/  IMAD.X R9, RZ, RZ, R17, P0 ;  /* 0x000000ffff097224 */ /* 0x000fe200000e0611 */
[----:B------:R-:W2:Y:S01]  /*24d0*/  LDC.64 R10, c[0x0][0xad0] ;  /* 0x0002b400ff0a7b82 */ /* 0x000ea20000000a00 */
[----:B------:R-:W-:Y:S04]  /*24e0*/  STL.64 [R1+0x120], R200 ;  /* 0x000120c801007387 */ /* 0x000fe80000100a00 */
[----:B------:R-:W-:Y:S03]  /*24f0*/  STL.64 [R1+0x128], R8 ;  /* 0x0001280801007387 */ /* 0x000fe60000100a00 */
[----:B------:R-:W3:Y:S01]  /*2500*/  LDC.64 R4, c[0x0][0xad8] ;  /* 0x0002b600ff047b82 */ /* 0x000ee20000000a00 */
[----:B------:R-:W-:Y:S04]  /*2510*/  STL.U8 [R1+0x138], RZ ;  /* 0x000138ff01007387 */ /* 0x000fe80000100000 */
[----:B------:R4:W-:Y:S03]  /*2520*/  STL [R194+0x8], R13 ;  /* 0x0000080dc2007387 */ /* 0x0009e60000100800 */
[----:B------:R-:W5:Y:S01]  /*2530*/  LDC.64 R2, c[0x0][0xae0] ;  /* 0x0002b800ff027b82 */ /* 0x000f620000000a00 */
[----:B0-----:R0:W-:Y:S04]  /*2540*/  STL [R194+0x4], R15 ;  /* 0x0000040fc2007387 */ /* 0x0011e80000100800 */
[----:B------:R0:W-:Y:S01]  /*2550*/  STL [R194+0x14], RZ ;  /* 0x000014ffc2007387 */ /* 0x0001e20000100800 */
[----:B-1----:R-:W-:-:S02]  /*2560*/  VIADD R202, R20, 0xffffff80 ;  /* 0xffffff8014ca7836 */ /* 0x002fc40000000000 */
[----:B------:R-:W1:Y:S01]  /*2570*/  LDC.64 R6, c[0x0][0x448] ;  /* 0x00011200ff067b82 */ /* 0x000e620000000a00 */
[----:B--2---:R0:W-:Y:S04]  /*2580*/  STL [R194+0xc], R11 ;  /* 0x00000c0bc2007387 */ /* 0x0041e80000100800 */
[----:B------:R0:W-:Y:S03]  /*2590*/  STL [R194], R202 ;  /* 0x000000cac2007387 */ /* 0x0001e60000100800 */
[----:B------:R-:W2:Y:S01]  /*25a0*/  LDC R233, c[0x0][0x450] ;  /* 0x00011400ffe97b82 */ /* 0x000ea20000000800 */
[----:B---3--:R0:W-:Y:S04]  /*25b0*/  STL [R194+0x10], R4 ;  /* 0x00001004c2007387 */ /* 0x0081e80000100800 */
[----:B------:R0:W-:Y:S04]  /*25c0*/  STL [R194+0x18], R5 ;  /* 0x00001805c2007387 */ /* 0x0001e80000100800 */
[----:B-----5:R0:W-:Y:S04]  /*25d0*/  STL [R194+0x1c], R2 ;  /* 0x00001c02c2007387 */ /* 0x0201e80000100800 */
[----:B------:R0:W-:Y:S04]  /*25e0*/  STL [R194+0x20], R3 ;  /* 0x00002003c2007387 */ /* 0x0001e80000100800 */
[----:B-1----:R0:W-:Y:S04]  /*25f0*/  STL [R194+0x24], R6 ;  /* 0x00002406c2007387 */ /* 0x0021e80000100800 */
[----:B------:R0:W-:Y:S04]  /*2600*/  STL [R194+0x28], R7 ;  /* 0x00002807c2007387 */ /* 0x0001e80000100800 */
[----:B--2---:R0:W-:Y:S04]  /*2610*/  STL [R194+0x2c], R233 ;  /* 0x00002ce9c2007387 */ /* 0x0041e80000100800 */
[----:B----4-:R-:W2:Y:S01]  /*2620*/  LDL R13, [R1+0x224] ;  /* 0x00022400010d7983 */ /* 0x010ea20000100800 */
[----:B------:R-:W-:Y:S01]  /*2630*/  IADD3 R8, P0, R16, 0x16c, RZ ;  /* 0x0000016c10087810 */ /* 0x000fe20007f1e0ff */
[----:B------:R-:W-:Y:S02]  /*2640*/  BSSY B0, `(.L_x_2019) ;  /* 0x000000a000007945 */ /* 0x000fe40003800000 */
[----:B------:R0:W-:Y:S02]  /*2650*/  STL [R1+0x16c], R10 ;  /* 0x00016c0a01007387 */ /* 0x0001e40000100800 */
[----:B------:R-:W-:-:S05]  /*2660*/  IMAD.X R9, RZ, RZ, R17, P0 ;  /* 0x000000ffff097224 */ /* 0x000fca00000e0611 */
[----:B------:R0:W-:Y:S01]  /*2670*/  STL.64 [R1+0x170], R8 ;  /* 0x0001700801007387 */ /* 0x0001e20000100a00 */
[----:B--2---:R-:W-:-:S04]  /*2680*/  LEA.HI R0, R13, R13, RZ, 0x1 ;  /* 0x0000000d0d007211 */ /* 0x004fc800078f08ff */
[----:B------:R-:W-:-:S05]  /*2690*/  LOP3.LUT R0, R0, 0xfffffffe, RZ, 0xc0, !PT ;  /* 0xfffffffe00007812 */ /* 0x000fca00078ec0ff */
[----:B------:R-:W-:-:S05]  /*26a0*/  IMAD.IADD R0, R13, 0x1, -R0 ;  /* 0x000000010d007824 */ /* 0x000fca00078e0a00 */
[----:B------:R-:W-:-:S04]  /*26b0*/  SHF.L.U32 R0, R0, 0x1f, RZ ;  /* 0x0000001f00007819 */ /* 0x000fc800000006ff */
[----:B------:R-:W1:Y:S02]  /*26c0*/  SYNCS.PHASECHK.TRANS64.TRYWAIT P0, [UR44+0x32400], R0 ;  /* 0x03240000ff0075a7 */ /* 0x000e64000800016c */
[----:B01----:R-:W-:Y:S05]  /*26d0*/  @!P0 BRA `(.L_x_2020) ;  /* 0x0000025800948947 */ /* 0x003fea0003800000 */
.L_x_2247:
[----:B------:R-:W-:Y:S05]  /*26e0*/  BSYNC B0 ;  /* 0x0000000000007941 */ /* 0x000fea0003800000 */
.L_x_2019:
[----:B------:R-:W2:Y:S04]  /*26f0*/  LDL R33, [R1+0x1c] ;  /* 0x00001c0001217983 */ /* 0x000ea80000100800 */
[----:B------:R1:W5:Y:S01]  /*2700*/  LDL.64 R20, [R1+0x218] ;  /* 0x0002180001147983 */ /* 0x0003620000100a00 */
[----:B------:R-:W-:Y:S01]  /*2710*/  IMAD.U32 R10, RZ, RZ, UR36 ;  /* 0x00000024ff0a7e24 */ /* 0x000fe2000f8e00ff */
[C---:B------:R-:W-:Y:S01]  /*2720*/  IADD3 R14, P0, R16.reuse, 0x138, RZ ;  /* 0x00000138100e7810 */ /* 0x040fe20007f1e0ff */
[----:B------:R-:W-:Y:S01]  /*2730*/  IMAD.U32 R11, RZ, RZ, UR37 ;  /* 0x00000025ff0b7e24 */ /* 0x000fe2000f8e00ff */
[C---:B0-----:R-:W-:Y:S01]  /*2740*/  IADD3 R0, P1, R16.reuse, 0x430, RZ ;  /* 0x0000043010007810 */ /* 0x041fe20007f3e0ff */
[----:B------:R-:W-:Y:S01]  /*2750*/  IMAD.MOV.U32 R8, RZ, RZ, R28 ;  /* 0x000000ffff087224 */ /* 0x000fe200078e001c */
[----:B------:R-:W-:Y:S01]  /*2760*/  STL.64 [R1+0x210], R24 ;  /* 0x0002101801007387 */ /* 0x000fe20000100a00 */
[----:B------:R-:W-:Y:S01]  /*2770*/  IMAD.MOV.U32 R9, RZ, RZ, R43 ;  /* 0x000000ffff097224 */ /* 0x000fe200078e002b */
[----:B------:R-:W-:Y:S05]  /*2780*/  WARPSYNC.ALL ;  /* 0x0000000000007948 */ /* 0x000fea0003800000 */
[----:B------:R0:W-:Y:S01]  /*2790*/  STL.128 [R1+0x1a0], R8 ;  /* 0x0001a00801007387 */ /* 0x0001e20000100c00 */
[----:B------:R-:W-:Y:S01]  /*27a0*/  IMAD.X R15, RZ, RZ, R17, P0 ;  /* 0x000000ffff0f7224 */ /* 0x000fe200000e0611 */
[----:B------:R-:W-:Y:S01]  /*27b0*/  BSSY B0, `(.L_x_2021) ;  /* 0x000002e000007945 */ /* 0x000fe20003800000 */
[----:B------:R-:W-:Y:S01]  /*27c0*/  IMAD.MOV.U32 R12, RZ, RZ, R18 ;  /* 0x000000ffff0c7224 */ /* 0x000fe200078e0012 */
[----:B------:R1:W-:Y:S01]  /*27d0*/  BAR.SYNC.DEFER_BLOCKING R205, 0x100 ;  /* 0x000400cd0000751d */ /* 0x0003e20000010000 */
[----:B------:R-:W-:Y:S01]  /*27e0*/  IMAD.MOV.U32 R13, RZ, RZ, R39 ;  /* 0x000000ffff0d7224 */ /* 0x000fe200078e0027 */
[----:B------:R-:W-:-:S04]  /*27f0*/  IADD3 R18, P0, R16, 0x170, RZ ;  /* 0x0000017010127810 */ /* 0x000fc80007f1e0ff */
[----:B------:R3:W-:Y:S01]  /*2800*/  STL.128 [R1+0x180], R12 ;  /* 0x0001800c01007387 */ /* 0x0007e20000100c00 */
[----:B0-----:R-:W-:-:S03]  /*2810*/  IMAD.MOV.U32 R10, RZ, RZ, R44 ;  /* 0x000000ffff0a7224 */ /* 0x001fc600078e002c */
[----:B------:R-:W-:Y:S01]  /*2820*/  STL.64 [R1+0x178], R208 ;  /* 0x000178d001007387 */ /* 0x000fe20000100a00 */
[----:B------:R-:W-:Y:S02]  /*2830*/  IMAD.MOV.U32 R11, RZ, RZ, R45 ;  /* 0x000000ffff0b7224 */ /* 0x000fe400078e002d */
[----:B------:R-:W-:Y:S02]  /*2840*/  IMAD.MOV.U32 R8, RZ, RZ, R222 ;  /* 0x000000ffff087224 */ /* 0x000fe400078e00de */
[----:B------:R-:W-:-:S05]  /*2850*/  IMAD.MOV.U32 R9, RZ, RZ, R221 ;  /* 0x000000ffff097224 */ /* 0x000fca00078e00dd */
[----:B------:R0:W-:Y:S01]  /*2860*/  STL.128 [R1+0x1b0], R8 ;  /* 0x0001b00801007387 */ /* 0x0001e20000100c00 */
[----:B---3--:R-:W-:Y:S02]  /*2870*/  IMAD.X R15, RZ, RZ, R17, P0 ;  /* 0x000000ffff0f7224 */ /* 0x008fe400000e0611 */
[----:B------:R-:W-:Y:S02]  /*2880*/  IMAD.MOV.U32 R14, RZ, RZ, R224 ;  /* 0x000000ffff0e7224 */ /* 0x000fe400078e00e0 */
[----:B0-----:R-:W-:Y:S02]  /*2890*/  IMAD.MOV.U32 R8, RZ, RZ, R19 ;  /* 0x000000ffff087224 */ /* 0x001fe400078e0013 */
[----:B------:R-:W-:Y:S02]  /*28a0*/  IMAD.MOV.U32 R9, RZ, RZ, R38 ;  /* 0x000000ffff097224 */ /* 0x000fe400078e0026 */
[----:B------:R-:W-:Y:S02]  /*28b0*/  IMAD.MOV.U32 R10, RZ, RZ, R29 ;  /* 0x000000ffff0a7224 */ /* 0x000fe400078e001d */
[----:B------:R-:W-:-:S02]  /*28c0*/  IMAD.MOV.U32 R11, RZ, RZ, R42 ;  /* 0x000000ffff0b7224 */ /* 0x000fc400078e002a */
[--C-:B------:R-:W-:Y:S01]  /*28d0*/  IMAD.X R19, RZ, RZ, R17.reuse, P1 ;  /* 0x000000ffff137224 */ /* 0x100fe200008e0611 */
[----:B------:R-:W-:Y:S02]  /*28e0*/  IADD3 R12, P1, R16, 0x128, RZ ;  /* 0x00000128100c7810 */ /* 0x000fe40007f3e0ff */
[----:B------:R0:W-:Y:S03]  /*28f0*/  STL.128 [R1+0x1c0], R8 ;  /* 0x0001c00801007387 */ /* 0x0001e60000100c00 */
[----:B------:R-:W-:Y:S02]  /*2900*/  IMAD.X R13, RZ, RZ, R17, P1 ;  /* 0x000000ffff0d7224 */ /* 0x000fe400008e0611 */
[----:B0-----:R-:W-:Y:S02]  /*2910*/  IMAD.MOV.U32 R8, RZ, RZ, R30 ;  /* 0x000000ffff087224 */ /* 0x001fe400078e001e */
[----:B------:R-:W-:-:S02]  /*2920*/  IMAD.MOV.U32 R9, RZ, RZ, R31 ;  /* 0x000000ffff097224 */ /* 0x000fc400078e001f */
[----:B------:R-:W-:Y:S02]  /*2930*/  IMAD.MOV.U32 R10, RZ, RZ, R0 ;  /* 0x000000ffff0a7224 */ /* 0x000fe400078e0000 */
[----:B------:R-:W-:Y:S02]  /*2940*/  IMAD.MOV.U32 R11, RZ, RZ, R19 ;  /* 0x000000ffff0b7224 */ /* 0x000fe400078e0013 */
[----:B------:R-:W-:-:S03]  /*2950*/  IMAD.MOV.U32 R19, RZ, RZ, R40 ;  /* 0x000000ffff137224 */ /* 0x000fc600078e0028 */
[----:B------:R0:W-:Y:S02]  /*2960*/  STL.128 [R1+0x1d0], R8 ;  /* 0x0001d00801007387 */ /* 0x0001e40000100c00 */
[----:B0-----:R-:W-:Y:S02]  /*2970*/  IMAD.MOV.U32 R10, RZ, RZ, R32 ;  /* 0x000000ffff0a7224 */ /* 0x001fe400078e0020 */
[----:B------:R-:W-:Y:S02]  /*2980*/  IMAD.MOV.U32 R11, RZ, RZ, R47 ;  /* 0x000000ffff0b7224 */ /* 0x000fe400078e002f */
[----:B------:R-:W-:Y:S02]  /*2990*/  IMAD.MOV.U32 R8, RZ, RZ, R18 ;  /* 0x000000ffff087224 */ /* 0x000fe400078e0012 */
[----:B------:R-:W-:Y:S02]  /*29a0*/  IMAD.MOV.U32 R9, RZ, RZ, R15 ;  /* 0x000000ffff097224 */ /* 0x000fe400078e000f */
[----:B------:R-:W-:-:S02]  /*29b0*/  IMAD.MOV.U32 R15, RZ, RZ, R223 ;  /* 0x000000ffff0f7224 */ /* 0x000fc400078e00df */
[----:B------:R-:W-:Y:S01]  /*29c0*/  IMAD.MOV.U32 R18, RZ, RZ, R27 ;  /* 0x000000ffff127224 */ /* 0x000fe200078e001b */
[----:B------:R0:W-:Y:S04]  /*29d0*/  STL.128 [R1+0x1e0], R8 ;  /* 0x0001e00801007387 */ /* 0x0001e80000100c00 */
[----:B------:R1:W-:Y:S04]  /*29e0*/  STL.128 [R1+0x1f0], R12 ;  /* 0x0001f00c01007387 */ /* 0x0003e80000100c00 */
[----:B------:R1:W-:Y:S01]  /*29f0*/  STL.128 [R1+0x190], R16 ;  /* 0x0001901001007387 */ /* 0x0003e20000100c00 */
[----:B0-----:R-:W-:-:S02]  /*2a00*/  IMAD.MOV.U32 R8, RZ, RZ, R26 ;  /* 0x000000ffff087224 */ /* 0x001fc400078e001a */
[----:B------:R-:W-:Y:S02]  /*2a10*/  IMAD.MOV.U32 R9, RZ, RZ, R41 ;  /* 0x000000ffff097224 */ /* 0x000fe400078e0029 */
[----:B------:R-:W-:Y:S02]  /*2a20*/  IMAD.MOV.U32 R10, RZ, RZ, R36 ;  /* 0x000000ffff0a7224 */ /* 0x000fe400078e0024 */
[----:B------:R-:W-:-:S05]  /*2a30*/  IMAD.MOV.U32 R11, RZ, RZ, R37 ;  /* 0x000000ffff0b7224 */ /* 0x000fca00078e0025 */
[----:B------:R1:W-:Y:S01]  /*2a40*/  STL.128 [R1+0x200], R8 ;  /* 0x0002000801007387 */ /* 0x0003e20000100c00 */
[----:B--2---:R-:W-:-:S04]  /*2a50*/  LOP3.LUT R0, R33, 0x1, RZ, 0xfc, !PT ;  /* 0x0000000121007812 */ /* 0x004fc800078efcff */
[----:B------:R-:W-:-:S13]  /*2a60*/  ISETP.NE.AND P1, PT, R0, 0x3, PT ;  /* 0x000000030000780c */ /* 0x000fda0003f25270 */
[----:B-1----:R-:W-:Y:S05]  /*2a70*/  @!P1 BRA `(.L_x_2022) ;  /* 0x0000000000049947 */ /* 0x002fea0003800000 */
[----:B------:R-:W-:Y:S01]  /*2a80*/  BPT.TRAP 0x1 ;  /* 0x000000040000795c */ /* 0x000fe20000300000 */
.L_x_2022:
[----:B------:R-:W-:Y:S05]  /*2a90*/  BSYNC B0 ;  /* 0x0000000000007941 */ /* 0x000fea0003800000 */
.L_x_2021:
[----:B------:R-:W2:Y:S01]  /*2aa0*/  LDL.64 R8, [R1+0x8] ;  /* 0x0000080001087983 */ /* 0x000ea20000100a00 */
[----:B-----5:R-:W-:Y:S01]  /*2ab0*/  SHF.L.U32 R21, R21, 0x1f, RZ ;  /* 0x0000001f15157819 */ /* 0x020fe200000006ff */
[----:B------:R-:W-:Y:S01]  /*2ac0*/  BSSY B0, `(.L_x_2023) ;  /* 0x0000006000007945 */ /* 0x000fe20003800000 */
[----:B--2---:R-:W-:-:S05]  /*2ad0*/  MOV R9, R8 ;  /* 0x0000000800097202 */ /* 0x004fca0000000f00 */
[----:B------:R-:W-:-:S04]  /*2ae0*/  IMAD R20, R20, 0x8, R9 ;  /* 0x0000000814147824 */ /* 0x000fc800078e0209 */
[----:B------:R0:W1:Y:S01]  /*2af0*/  SYNCS.PHASECHK.TRANS64.TRYWAIT P0, [R20+URZ], R21 ;  /* 0x00000015140075a7 */ /* 0x000062000800017f */
[----:B------:R-:W-:Y:S05]  /*2b00*/  @!P1 BRA `(.L_x_2024) ;  /* 0x0000000000049947 */ /* 0x000fea0003800000 */
[----:B------:R-:W-:Y:S01]  /*2b10*/  BPT.TRAP 0x1 ;  /* 0x000000040000795c */ /* 0x000fe20000300000 */
.L_x_2024:
[----:B------:R-:W-:Y:S05]  /*2b20*/  BSYNC B0 ;  /* 0x0000000000007941 */ /* 0x000fea0003800000 */
.L_x_2023:
[----:B------:R-:W-:Y:S04]  /*2b30*/  BSSY B0, `(.L_x_2025) ;  /* 0x0000004000007945 */ /* 0x000fe80003800000 */
[----:B-1----:R-:W-:Y:S05]  /*2b40*/  @P0 BRA `(.L_x_2026) ;  /* 0x0000000000080947 */ /* 0x002fea0003800000 */
[----:B------:R-:W1:Y:S02]  /*2b50*/  SYNCS.PHASECHK.TRANS64.TRYWAIT P0, [R20+URZ], R21 ;  /* 0x00000015140075a7 */ /* 0x000e64000800017f */
[----:B-1----:R-:W-:Y:S05]  /*2b60*/  @!P0 BRA `(.L_x_2027) ;  /* 0x0000025400888947 */ /* 0x002fea0003800000 */
.L_x_2026:
[----:B------:R-:W-:Y:S05]  /*2b70*/  BSYNC B0 ;  /* 0x0000000000007941 */ /* 0x000fea0003800000 */
.L_x_2025:
[----:B------:R-:W2:Y:S04]  /*2b80*/  LDL R13, [R1+0x218] ;  /* 0x00021800010d7983 */ /* 0x000ea80000100800 */
[----:B------:R-:W2:Y:S01]  /*2b90*/  LDL.64 R8, [R1+0xa0] ;  /* 0x0000a00001087983 */ /* 0x000ea20000100a00 */
[----:B------:R-:W-:Y:S05]  /*2ba0*/  WARPSYNC.ALL ;  /* 0x0000000000007948 */ /* 0x000fea0003800000 */
[----:B------:R-:W3:Y:S04]  /*2bb0*/  LDL.64 R24, [R1+0x98] ;  /* 0x0000980001187983 */ /* 0x000ee80000100a00 */
[----:B------:R-:W4:Y:S04]  /*2bc0*/  LDL.64 R10, [R1+0x98] ;  /* 0x00009800010a7983 */ /* 0x000f280000100a00 */
[----:B------:R-:W5:Y:S01]  /*2bd0*/  LDL.64 R14, [R1+0x98] ;  /* 0x00009800010e7983 */ /* 0x000f620000100a00 */
[----:B--2---:R-:W-:-:S03]  /*2be0*/  IMAD R8, R13, 0x300, R8 ;  /* 0x000003000d087824 */ /* 0x004fc600078e0208 */
[----:B------:R-:W2:Y:S01]  /*2bf0*/  LDL.64 R18, [R1+0x98] ;  /* 0x0000980001127983 */ /* 0x000ea20000100a00 */
[----:B------:R-:W-:Y:S02]  /*2c00*/  R2UR UR7, R9 ;  /* 0x00000000090772ca */ /* 0x000fe400000e0000 */
[C---:B------:R-:W-:Y:S01]  /*2c10*/  R2UR UR6, R8.reuse ;  /* 0x00000000080672ca */ /* 0x040fe200000e0000 */
[----:B01----:R-:W2:Y:S01]  /*2c20*/  LDL R20, [R1+0x224] ;  /* 0x0002240001147983 */ /* 0x003ea20000100800 */
[----:B------:R-:W-:Y:S01]  /*2c30*/  VIADD R12, R8, 0x2 ;  /* 0x00000002080c7836 */ /* 0x000fe20000000000 */
[----:B------:R-:W-:Y:S01]  /*2c40*/  BSSY B0, `(.L_x_2028) ;  /* 0x000002e000007945 */ /* 0x000fe20003800000 */
[----:B------:R-:W-:Y:S01]  /*2c50*/  IMAD.MOV.U32 R13, RZ, RZ, R9 ;  /* 0x000000ffff0d7224 */ /* 0x000fe200078e0009 */
[----:B------:R0:W-:Y:S01]  /*2c60*/  STL [R1+0x80], RZ ;  /* 0x000080ff01007387 */ /* 0x0001e20000100800 */
[----:B---3--:R-:W-:Y:S02]  /*2c70*/  R2UR UR4, R24 ;  /* 0x00000000180472ca */ /* 0x008fe400000e0000 */
[----:B------:R-:W-:-:S02]  /*2c80*/  R2UR UR5, R25 ;  /* 0x00000000190572ca */ /* 0x000fc400000e0000 */
[----:B------:R-:W-:Y:S01]  /*2c90*/  WARPGROUP.ARRIVE ;  /* 0x00000000000079c5 */ /* 0x000fe20000000000 */
[----:B----4-:R-:W-:Y:S02]  /*2ca0*/  VIADD R10, R10, 0x2 ;  /* 0x000000020a0a7836 */ /* 0x010fe40000000000 */
[----:B-----5:R-:W-:Y:S02]  /*2cb0*/  VIADD R14, R14, 0x4 ;  /* 0x000000040e0e7836 */ /* 0x020fe40000000000 */
[----:B--2---:R-:W-:-:S06]  /*2cc0*/  VIADD R18, R18, 0x6 ;  /* 0x0000000612127836 */ /* 0x004fcc0000000000 */
[----:B------:R-:W-:Y:S01]  /*2cd0*/  HGMMA.64x96x16.F32 R24, gdesc[UR4], RZ, !UPT, gsb0 ;  /* 0x01600000041879f0 */ /* 0x000fe2000c0008ff */
[----:B------:R-:W-:Y:S02]  /*2ce0*/  R2UR UR6, R12 ;  /* 0x000000000c0672ca */ /* 0x000fe400000e0000 */
[----:B------:R-:W-:Y:S02]  /*2cf0*/  R2UR UR7, R13 ;  /* 0x000000000d0772ca */ /* 0x000fe400000e0000 */
[----:B------:R-:W-:Y:S01]  /*2d00*/  R2UR UR4, R10 ;  /* 0x000000000a0472ca */ /* 0x000fe200000e0000 */
[----:B------:R-:W-:Y:S01]  /*2d10*/  VIADD R10, R8, 0x4 ;  /* 0x00000004080a7836 */ /* 0x000fe20000000000 */
[----:B------:R-:W-:Y:S01]  /*2d20*/  R2UR UR5, R11 ;  /* 0x000000000b0572ca */ /* 0x000fe200000e0000 */
[----:B------:R-:W-:Y:S01]  /*2d30*/  IMAD.MOV.U32 R11, RZ, RZ, R9 ;  /* 0x000000ffff0b7224 */ /* 0x000fe200078e0009 */
[----:B------:R-:W-:Y:S01]  /*2d40*/  LEA.HI R0, R20, R20, RZ, 0x1 ;  /* 0x0000001414007211 */ /* 0x000fe200078f08ff */
[----:B------:R-:W-:Y:S01]  /*2d50*/  VIADD R8, R8, 0x6 ;  /* 0x0000000608087836 */ /* 0x000fe20000000000 */
[----:B------:R-:W-:-:S02]  /*2d60*/  WARPGROUP.DEPBAR.LE gsb0, 0x0 ;  /* 0x00008000000079c5 */ /* 0x000fc40000010000 */
[----:B------:R-:W-:-:S07]  /*2d70*/  WARPGROUP.ARRIVE ;  /* 0x00000000000079c5 */ /* 0x000fce0000000000 */
[----:B------:R-:W-:Y:S01]  /*2d80*/  HGMMA.64x96x16.F32 R24, gdesc[UR4], R24, gsb0 ;  /* 0x01600000041879f0 */ /* 0x000fe20008000818 */
[----:B------:R-:W-:Y:S02]  /*2d90*/  R2UR UR6, R10 ;  /* 0x000000000a0672ca */ /* 0x000fe400000e0000 */
[----:B------:R-:W-:Y:S02]  /*2da0*/  R2UR UR7, R11 ;  /* 0x000000000b0772ca */ /* 0x000fe400000e0000 */
[----:B------:R-:W-:Y:S02]  /*2db0*/  R2UR UR4, R14 ;  /* 0x000000000e0472ca */ /* 0x000fe400000e0000 */
[----:B------:R-:W-:Y:S01]  /*2dc0*/  R2UR UR5, R15 ;  /* 0x000000000f0572ca */ /* 0x000fe200000e0000 */
[----:B------:R-:W-:Y:S02]  /*2dd0*/  WARPGROUP.DEPBAR.LE gsb0, 0x0 ;  /* 0x00008000000079c5 */ /* 0x000fe40000010000 */
[----:B------:R-:W-:-:S10]  /*2de0*/  WARPGROUP.ARRIVE ;  /* 0x00000000000079c5 */ /* 0x000fd40000000000 */
[----:B------:R-:W-:Y:S01]  /*2df0*/  HGMMA.64x96x16.F32 R24, gdesc[UR4], R24, gsb0 ;  /* 0x01600000041879f0 */ /* 0x000fe20008000818 */
[----:B------:R-:W-:Y:S02]  /*2e00*/  R2UR UR6, R8 ;  /* 0x00000000080672ca */ /* 0x000fe400000e0000 */
[----:B------:R-:W-:Y:S02]  /*2e10*/  R2UR UR7, R9 ;  /* 0x00000000090772ca */ /* 0x000fe400000e0000 */
[----:B------:R-:W-:Y:S02]  /*2e20*/  R2UR UR4, R18 ;  /* 0x00000000120472ca */ /* 0x000fe400000e0000 */
[----:B------:R-:W-:Y:S02]  /*2e30*/  R2UR UR5, R19 ;  /* 0x00000000130572ca */ /* 0x000fe400000e0000 */
[----:B------:R-:W-:Y:S01]  /*2e40*/  LOP3.LUT R9, R0, 0xfffffffe, RZ, 0xc0, !PT ;  /* 0xfffffffe00097812 */ /* 0x000fe200078ec0ff */
[----:B------:R-:W-:-:S04]  /*2e50*/  IMAD.MOV.U32 R0, RZ, RZ, 0x1 ;  /* 0x00000001ff007424 */ /* 0x000fc800078e00ff */
[----:B------:R-:W-:Y:S01]  /*2e60*/  IMAD.IADD R8, R20, 0x1, -R9 ;  /* 0x0000000114087824 */ /* 0x000fe200078e0a09 */
[----:B------:R0:W-:Y:S04]  /*2e70*/  STL [R1+0x80], R0 ;  /* 0x0000800001007387 */ /* 0x0001e80000100800 */
[----:B------:R-:W-:Y:S01]  /*2e80*/  SHF.L.U32 R8, R8, 0x1f, RZ ;  /* 0x0000001f08087819 */ /* 0x000fe200000006ff */
[----:B------:R0:W-:Y:S04]  /*2e90*/  STL [R1+0x80], R0 ;  /* 0x0000800001007387 */ /* 0x0001e80000100800 */
[----:B------:R0:W-:Y:S04]  /*2ea0*/  STL [R1+0x80], R0 ;  /* 0x0000800001007387 */ /* 0x0001e80000100800 */
[----:B------:R0:W-:Y:S01]  /*2eb0*/  STL [R1+0x80], R0 ;  /* 0x0000800001007387 */ /* 0x0001e20000100800 */
[----:B------:R-:W-:-:S02]  /*2ec0*/  WARPGROUP.DEPBAR.LE gsb0, 0x0 ;  /* 0x00008000000079c5 */ /* 0x000fc40000010000 */
[----:B------:R-:W-:-:S06]  /*2ed0*/  WARPGROUP.ARRIVE ;  /* 0x00000000000079c5 */ /* 0x000fcc0000000000 */
[----:B------:R-:W-:Y:S03]  /*2ee0*/  HGMMA.64x96x16.F32 R24, gdesc[UR4], R24, gsb0 ;  /* 0x01600000041879f0 */ /* 0x000fe60008000818 */
[----:B------:R-:W-:Y:S02]  /*2ef0*/  WARPGROUP.DEPBAR.LE gsb0, 0x0 ;  /* 0x00008000000079c5 */ /* 0x000fe40000010000 */
[----:B------:R-:W1:Y:S02]  /*2f00*/  SYNCS.PHASECHK.TRANS64.TRYWAIT P0, [UR44+0x32410], R8 ;  /* 0x03241008ff0075a7 */ /* 0x000e64000800016c */
[----:B01----:R-:W-:Y:S05]  /*2f10*/  @!P0 BRA `(.L_x_2029) ;  /* 0x0000025000b08947 */ /* 0x003fea0003800000 */
.L_x_2248:
[----:B------:R-:W-:Y:S05]  /*2f20*/  BSYNC B0 ;  /* 0x0000000000007941 */ /* 0x000fea0003800000 */
.L_x_2028:
[----:B------:R-:W2:Y:S04]  /*2f30*/  LDL R10, [R1+0x54] ;  /* 0x00005400010a7983 */ /* 0x000ea80000100800 */
[----:B0-----:R0:W5:Y:S01]  /*2f40*/  LDL.64 R8, [R1+0x218] ;  /* 0x0002180001087983 */ /* 0x0011620000100a00 */
[----:B------:R-:W-:Y:S01]  /*2f50*/  BSSY B0, `(.L_x_2030) ;  /* 0x0000005000007945 */ /* 0x000fe20003800000 */
[----:B--2---:R-:W-:-:S04]  /*2f60*/  LOP3.LUT R10, R10, 0x1, RZ, 0xfc, !PT ;  /* 0x000000010a0a7812 */ /* 0x004fc800078efcff */
[----:B------:R-:W-:-:S13]  /*2f70*/  ISETP.NE.AND P1, PT, R10, 0x3, PT ;  /* 0x000000030a00780c */ /* 0x000fda0003f25270 */
[----:B0-----:R-:W-:Y:S05]  /*2f80*/  @!P1 BRA `(.L_x_2031) ;  /* 0x0000000000049947 */ /* 0x001fea0003800000 */
[----:B------:R-:W-:Y:S01]  /*2f90*/  BPT.TRAP 0x1 ;  /* 0x000000040000795c */ /* 0x000fe20000300000 */
.L_x_2031:
[----:B------:R-:W-:Y:S05]  /*2fa0*/  BSYNC B0 ;  /* 0x0000000000007941 */ /* 0x000fea0003800000 */
.L_x_2030:
        /* <DEDUP_REMOVED lines=8> */
.L_x_2033:
[----:B------:R-:W-:Y:S05]  /*3030*/  BSYNC B0 ;  /* 0x0000000000007941 */ /* 0x000fea0003800000 */
.L_x_2032:
[----:B------:R-:W-:Y:S04]  /*3040*/  BSSY B0, `(.L_x_2034) ;  /* 0x0000004000007945 */ /* 0x000fe80003800000 */
[----:B-1----:R-:W-:Y:S05]  /*3050*/  @P0 BRA `(.L_x_2035) ;  /* 0x0000000000080947 */ /* 0x002fea0003800000 */
[----:B------:R-:W1:Y:S02]  /*3060*/  SYNCS.PHASECHK.TRANS64.TRYWAIT P0, [R8+URZ], R9 ;  /* 0x00000009080075a7 */ /* 0x000e64000800017f */
[----:B-1----:R-:W-:Y:S05]  /*3070*/  @!P0 BRA `(.L_x_2036) ;  /* 0x0000025000708947 */ /* 0x002fea0003800000 */
.L_x_2035:
[----:B------:R-:W-:Y:S05]  /*3080*/  BSYNC B0 ;  /* 0x0000000000007941 */ /* 0x000fea0003800000 */
.L_x_2034:
[----:B------:R-:W2:Y:S04]  /*3090*/  LDL R13, [R1+0x218] ;  /* 0x00021800010d7983 */ /* 0x000ea80000100800 */
[----:B01----:R-:W2:Y:S04]  /*30a0*/  LDL.64 R8, [R1+0x118] ;  /* 0x0001180001087983 */ /* 0x003ea80000100a00 */
[----:B------:R-:W3:Y:S04]  /*30b0*/  LDL R12, [R1+0x90] ;  /* 0x00009000010c7983 */ /* 0x000ee80000100800 */
[----:B------:R-:W4:Y:S04]  /*30c0*/  LDL.64 R10, [R1+0x110] ;  /* 0x00011000010a7983 */ /* 0x000f280000100a00 */
[----:B------:R-:W5:Y:S04]  /*30d0*/  LDL.64 R14, [R1+0x110] ;  /* 0x00011000010e7983 */ /* 0x000f680000100a00 */
[----:B------:R-:W5:Y:S04]  /*30e0*/  LDL.64 R18, [R1+0x110] ;  /* 0x0001100001127983 */ /* 0x000f680000100a00 */
[----:B------:R-:W5:Y:S01]  /*30f0*/  LDL.64 R20, [R1+0x110] ;  /* 0x0001100001147983 */ /* 0x000f620000100a00 */
[----:B------:R-:W-:Y:S05]  /*3100*/  WARPSYNC.ALL ;  /* 0x0000000000007948 */ /* 0x000fea0003800000 */
[----:B------:R-:W-:Y:S01]  /*3110*/  WARPGROUP.ARRIVE ;  /* 0x00000000000079c5 */ /* 0x000fe20000000000 */
[----:B--2---:R-:W-:Y:S01]  /*3120*/  IMAD R8, R13, 0xc00, R8 ;  /* 0x00000c000d087824 */ /* 0x004fe200078e0208 */
[----:B------:R-:W-:-:S02]  /*3130*/  R2UR UR7, R9 ;  /* 0x00000000090772ca */ /* 0x000fc400000e0000 */
[----:B---3--:R-:W-:Y:S02]  /*3140*/  ISETP.NE.U32.AND P0, PT, R12, RZ, PT ;  /* 0x000000ff0c00720c */ /* 0x008fe40003f05070 */
[----:B------:R-:W-:Y:S01]  /*3150*/  R2UR UR6, R8 ;  /* 0x00000000080672ca */ /* 0x000fe200000e0000 */
[----:B------:R-:W2:Y:S01]  /*3160*/  LDL.64 R12, [R1+0x110] ;  /* 0x00011000010c7983 */ /* 0x000ea20000100a00 */
[----:B----4-:R-:W-:Y:S02]  /*3170*/  R2UR UR4, R10 ;  /* 0x000000000a0472ca */ /* 0x010fe400000e0000 */
[----:B------:R-:W-:-:S07]  /*3180*/  R2UR UR5, R11 ;  /* 0x000000000b0572ca */ /* 0x000fce00000e0000 */
[----:B------:R-:W-:-:S06]  /*3190*/  VOTEU.ANY UP0, P0 ;  /* 0x00000000003f7886 */ /* 0x000fcc0000000100 */
[----:B------:R-:W-:Y:S01]  /*31a0*/  HGMMA.64x96x16.F32 R24, gdesc[UR4], R24, UP0, gsb0 ;  /* 0x01600000041879f0 */ /* 0x000fe2000b800818 */
[----:B-----5:R-:W-:Y:S02]  /*31b0*/  VIADD R14, R14, 0x2 ;  /* 0x000000020e0e7836 */ /* 0x020fe40000000000 */
[----:B------:R-:W-:Y:S02]  /*31c0*/  VIADD R10, R8, 0x2 ;  /* 0x00000002080a7836 */ /* 0x000fe40000000000 */
[----:B------:R-:W-:Y:S01]  /*31d0*/  IMAD.MOV.U32 R11, RZ, RZ, R9 ;  /* 0x000000ffff0b7224 */ /* 0x000fe200078e0009 */
[----:B------:R-:W-:Y:S02]  /*31e0*/  R2UR UR4, R14 ;  /* 0x000000000e0472ca */ /* 0x000fe400000e0000 */
[----:B------:R-:W-:Y:S02]  /*31f0*/  R2UR UR6, R10 ;  /* 0x000000000a0672ca */ /* 0x000fe400000e0000 */
[----:B------:R-:W-:-:S02]  /*3200*/  R2UR UR7, R11 ;  /* 0x000000000b0772ca */ /* 0x000fc400000e0000 */
[----:B------:R-:W-:Y:S02]  /*3210*/  R2UR UR5, R15 ;  /* 0x000000000f0572ca */ /* 0x000fe400000e0000 */
[----:B------:R-:W3:Y:S01]  /*3220*/  LDL.64 R14, [R1+0x110] ;  /* 0x00011000010e7983 */ /* 0x000ee20000100a00 */
[----:B------:R-:W-:Y:S02]  /*3230*/  WARPGROUP.DEPBAR.LE gsb0, 0x0 ;  /* 0x00008000000079c5 */ /* 0x000fe40000010000 */
[----:B------:R-:W-:-:S08]  /*3240*/  WARPGROUP.ARRIVE ;  /* 0x00000000000079c5 */ /* 0x000fd00000000000 */
[----:B------:R-:W-:Y:S01]  /*3250*/  HGMMA.64x96x16.F32 R24, gdesc[UR4], R24, gsb0 ;  /* 0x01600000041879f0 */ /* 0x000fe20008000818 */
[----:B------:R-:W-:Y:S02]  /*3260*/  VIADD R18, R18, 0x4 ;  /* 0x0000000412127836 */ /* 0x000fe40000000000 */
[----:B------:R-:W-:Y:S02]  /*3270*/  VIADD R10, R8, 0x4 ;  /* 0x00000004080a7836 */ /* 0x000fe40000000000 */
[----:B------:R-:W-:Y:S01]  /*3280*/  IMAD.MOV.U32 R11, RZ, RZ, R9 ;  /* 0x000000ffff0b7224 */ /* 0x000fe200078e0009 */
[----:B------:R-:W-:Y:S02]  /*3290*/  R2UR UR4, R18 ;  /* 0x00000000120472ca */ /* 0x000fe400000e0000 */
[----:B------:R-:W-:Y:S02]  /*32a0*/  R2UR UR6, R10 ;  /* 0x000000000a0672ca */ /* 0x000fe400000e0000 */
[----:B------:R-:W-:-:S02]  /*32b0*/  R2UR UR7, R11 ;  /* 0x000000000b0772ca */ /* 0x000fc400000e0000 */
[----:B------:R-:W-:Y:S02]  /*32c0*/  R2UR UR5, R19 ;  /* 0x00000000130572ca */ /* 0x000fe400000e0000 */
[----:B------:R-:W4:Y:S01]  /*32d0*/  LDL.64 R18, [R1+0x110] ;  /* 0x0001100001127983 */ /* 0x000f220000100a00 */
        /* <DEDUP_REMOVED lines=10> */
[----:B------:R-:W5:Y:S01]  /*3380*/  LDL.64 R20, [R1+0x110] ;  /* 0x0001100001147983 */ /* 0x000f620000100a00 */
[----:B------:R-:W-:Y:S02]  /*3390*/  WARPGROUP.DEPBAR.LE gsb0, 0x0 ;  /* 0x00008000000079c5 */ /* 0x000fe40000010000 */
[----:B------:R-:W-:-:S08]  /*33a0*/  WARPGROUP.ARRIVE ;  /* 0x00000000000079c5 */ /* 0x000fd00000000000 */
[----:B------:R-:W-:Y:S01]  /*33b0*/  HGMMA.64x96x16.F32 R24, gdesc[UR4], R24, gsb0 ;  /* 0x01600000041879f0 */ /* 0x000fe20008000818 */
[----:B--2---:R-:W-:Y:S02]  /*33c0*/  VIADD R12, R12, 0x400 ;  /* 0x000004000c0c7836 */ /* 0x004fe40000000000 */
[----:B------:R-:W-:Y:S02]  /*33d0*/  VIADD R10, R8, 0x300 ;  /* 0x00000300080a7836 */ /* 0x000fe40000000000 */
[----:B------:R-:W-:Y:S01]  /*33e0*/  IMAD.MOV.U32 R11, RZ, RZ, R9 ;  /* 0x000000ffff0b7224 */ /* 0x000fe200078e0009 */
[----:B------:R-:W-:Y:S02]  /*33f0*/  R2UR UR4, R12 ;  /* 0x000000000c0472ca */ /* 0x000fe400000e0000 */
[----:B------:R-:W-:Y:S02]  /*3400*/  R2UR UR6, R10 ;  /* 0x000000000a0672ca */ /* 0x000fe400000e0000 */
[----:B------:R-:W-:-:S02]  /*3410*/  R2UR UR7, R11 ;  /* 0x000000000b0772ca */ /* 0x000fc400000e0000 */
[----:B------:R-:W-:Y:S02]  /*3420*/  R2UR UR5, R13 ;  /* 0x000000000d0572ca */ /* 0x000fe400000e0000 */
[----:B------:R-:W2:Y:S01]  /*3430*/  LDL.64 R12, [R1+0x110] ;  /* 0x00011000010c7983 */ /* 0x000ea20000100a00 */
[----:B------:R-:W-:Y:S02]  /*3440*/  WARPGROUP.DEPBAR.LE gsb0, 0x0 ;  /* 0x00008000000079c5 */ /* 0x000fe40000010000 */
[----:B------:R-:W-:-:S08]  /*3450*/  WARPGROUP.ARRIVE ;  /* 0x00000000000079c5 */ /* 0x000fd00000000000 */
[----:B------:R-:W-:Y:S01]  /*3460*/  HGMMA.64x96x16.F32 R24, gdesc[UR4], R24, gsb0 ;  /* 0x01600000041879f0 */ /* 0x000fe20008000818 */
[----:B---3--:R-:W-:Y:S02]  /*3470*/  VIADD R14, R14, 0x402 ;  /* 0x000004020e0e7836 */ /* 0x008fe40000000000 */
        /* <DEDUP_REMOVED lines=10> */
[----:B----4-:R-:W-:Y:S02]  /*3520*/  VIADD R18, R18, 0x404 ;  /* 0x0000040412127836 */ /* 0x010fe40000000000 */
        /* <DEDUP_REMOVED lines=10> */
[----:B-----5:R-:W-:Y:S02]  /*35d0*/  VIADD R20, R20, 0x406 ;  /* 0x0000040614147836 */ /* 0x020fe40000000000 */
        /* <DEDUP_REMOVED lines=60> */
[----:B------:R-:W-:Y:S01]  /*39a0*/  R2UR UR5, R13 ;  /* 0x000000000d0572ca */ /* 0x000fe200000e0000 */
[----:B------:R-:W0:Y:S01]  /*39b0*/  S2R R72, SR_TID.X ;  /* 0x0000000000487919 */ /* 0x000e220000002100 */
[----:B---3--:R-:W-:Y:S01]  /*39c0*/  VIADD R14, R14, 0xc02 ;  /* 0x00000c020e0e7836 */ /* 0x008fe20000000000 */
[----:B------:R-:W-:Y:S02]  /*39d0*/  WARPGROUP.DEPBAR.LE gsb0, 0x0 ;  /* 0x00008000000079c5 */ /* 0x000fe40000010000 */
[----:B------:R-:W-:-:S08]  /*39e0*/  WARPGROUP.ARRIVE ;  /* 0x00000000000079c5 */ /* 0x000fd00000000000 */
[----:B------:R-:W-:Y:S01]  /*39f0*/  HGMMA.64x96x16.F32 R24, gdesc[UR4], R24, gsb0 ;  /* 0x01600000041879f0 */ /* 0x000fe20008000818 */
[----:B0-----:R-:W-:-:S04]  /*3a00*/  LOP3.LUT R72, R72, 0x7f, RZ, 0xc0, !PT ;  /* 0x0000007f48487812 */ /* 0x001fc800078ec0ff */
[----:B------:R-:W-:Y:S01]  /*3a10*/  ISETP.NE.AND P0, PT, R72, RZ, PT ;  /* 0x000000ff4800720c */ /* 0x000fe20003f05270 */
[----:B------:R-:W-:Y:S02]  /*3a20*/  VIADD R10, R8, 0x902 ;  /* 0x00000902080a7836 */ /* 0x000fe40000000000 */
[----:B------:R-:W-:Y:S01]  /*3a30*/  IMAD.MOV.U32 R11, RZ, RZ, R9 ;  /* 0x000000ffff0b7224 */ /* 0x000fe200078e0009 */
[----:B------:R-:W-:-:S09]  /*3a40*/  R2UR UR4, R14 ;  /* 0x000000000e0472ca */ /* 0x000fd200000e0000 */
[----:B------:R-:W2:Y:S04]  /*3a50*/  @!P0 LDL.64 R72, [R1+0x30] ;  /* 0x0000300001488983 */ /* 0x000ea80000100a00 */
[----:B------:R-:W3:Y:S01]  /*3a60*/  @!P0 LDL R74, [R1+0x218] ;  /* 0x00021800014a8983 */ /* 0x000ee20000100800 */
[----:B------:R-:W-:Y:S02]  /*3a70*/  R2UR UR6, R10 ;  /* 0x000000000a0672ca */ /* 0x000fe400000e0000 */
[----:B------:R-:W-:Y:S02]  /*3a80*/  R2UR UR7, R11 ;  /* 0x000000000b0772ca */ /* 0x000fe400000e0000 */
[----:B------:R-:W-:Y:S01]  /*3a90*/  R2UR UR5, R15 ;  /* 0x000000000f0572ca */ /* 0x000fe200000e0000 */
[----:B------:R-:W-:-:S02]  /*3aa0*/  WARPGROUP.DEPBAR.LE gsb0, 0x0 ;  /* 0x00008000000079c5 */ /* 0x000fc40000010000 */
[----:B------:R-:W-:-:S10]  /*3ab0*/  WARPGROUP.ARRIVE ;  /* 0x00000000000079c5 */ /* 0x000fd40000000000 */
[----:B------:R-:W-:Y:S01]  /*3ac0*/  HGMMA.64x96x16.F32 R24, gdesc[UR4], R24, gsb0 ;  /* 0x01600000041879f0 */ /* 0x000fe20008000818 */
[----:B----4-:R-:W-:Y:S02]  /*3ad0*/  VIADD R18, R18, 0xc04 ;  /* 0x00000c0412127836 */ /* 0x010fe40000000000 */
[----:B------:R-:W-:Y:S02]  /*3ae0*/  VIADD R10, R8, 0x904 ;  /* 0x00000904080a7836 */ /* 0x000fe40000000000 */
[----:B------:R-:W-:Y:S01]  /*3af0*/  IMAD.MOV.U32 R11, RZ, RZ, R9 ;  /* 0x000000ffff0b7224 */ /* 0x000fe200078e0009 */
[----:B------:R-:W-:Y:S02]  /*3b00*/  R2UR UR4, R18 ;  /* 0x00000000120472ca */ /* 0x000fe400000e0000 */
[----:B------:R-:W-:Y:S02]  /*3b10*/  R2UR UR6, R10 ;  /* 0x000000000a0672ca */ /* 0x000fe400000e0000 */
[----:B------:R-:W-:-:S02]  /*3b20*/  R2UR UR7, R11 ;  /* 0x000000000b0772ca */ /* 0x000fc400000e0000 */
[----:B------:R-:W-:Y:S01]  /*3b30*/  R2UR UR5, R19 ;  /* 0x00000000130572ca */ /* 0x000fe200000e0000 */
[----:B------:R-:W-:Y:S01]  /*3b40*/  VIADD R8, R8, 0x906 ;  /* 0x0000090608087836 */ /* 0x000fe20000000000 */
[----:B------:R-:W-:Y:S02]  /*3b50*/  WARPGROUP.DEPBAR.LE gsb0, 0x0 ;  /* 0x00008000000079c5 */ /* 0x000fe40000010000 */
[----:B------:R-:W-:-:S09]  /*3b60*/  WARPGROUP.ARRIVE ;  /* 0x00000000000079c5 */ /* 0x000fd20000000000 */
[----:B------:R-:W-:Y:S01]  /*3b70*/  HGMMA.64x96x16.F32 R24, gdesc[UR4], R24, gsb0 ;  /* 0x01600000041879f0 */ /* 0x000fe20008000818 */
[----:B-----5:R-:W-:Y:S01]  /*3b80*/  VIADD R20, R20, 0xc06 ;  /* 0x00000c0614147836 */ /* 0x020fe20000000000 */
[----:B------:R-:W-:Y:S02]  /*3b90*/  R2UR UR6, R8 ;  /* 0x00000000080672ca */ /* 0x000fe400000e0000 */
[----:B------:R-:W-:Y:S02]  /*3ba0*/  R2UR UR7, R9 ;  /* 0x00000000090772ca */ /* 0x000fe400000e0000 */
[----:B------:R-:W-:Y:S02]  /*3bb0*/  R2UR UR4, R20 ;  /* 0x00000000140472ca */ /* 0x000fe400000e0000 */
[----:B------:R-:W-:Y:S01]  /*3bc0*/  R2UR UR5, R21 ;  /* 0x00000000150572ca */ /* 0x000fe200000e0000 */
[----:B------:R-:W-:Y:S04]  /*3bd0*/  STL [R1+0x90], R0 ;  /* 0x0000900001007387 */ /* 0x000fe80000100800 */
[----:B------:R-:W-:Y:S01]  /*3be0*/  STL [R1+0x90], R0 ;  /* 0x0000900001007387 */ /* 0x000fe20000100800 */
[----:B------:R-:W-:-:S02]  /*3bf0*/  WARPGROUP.DEPBAR.LE gsb0, 0x0 ;  /* 0x00008000000079c5 */ /* 0x000fc40000010000 */
[----:B------:R-:W-:-:S06]  /*3c00*/  WARPGROUP.ARRIVE ;  /* 0x00000000000079c5 */ /* 0x000fcc0000000000 */
[----:B------:R-:W-:Y:S01]  /*3c10*/  HGMMA.64x96x16.F32 R24, gdesc[UR4], R24, gsb0 ;  /* 0x01600000041879f0 */ /* 0x000fe20008000818 */
[----:B--2---:R-:W-:Y:S01]  /*3c20*/  @!P0 MOV R73, R72 ;  /* 0x0000004800498202 */ /* 0x004fe20000000f00 */
[----:B------:R-:W-:Y:S04]  /*3c30*/  STL [R1+0x90], R0 ;  /* 0x0000900001007387 */ /* 0x000fe80000100800 */
[----:B------:R-:W-:Y:S01]  /*3c40*/  STL [R1+0x90], R0 ;  /* 0x0000900001007387 */ /* 0x000fe20000100800 */
[----:B---3--:R-:W-:-:S03]  /*3c50*/  @!P0 IMAD R74, R74, 0x8, R73 ;  /* 0x000000084a4a8824 */ /* 0x008fc600078e0249 */
[----:B------:R-:W-:Y:S04]  /*3c60*/  STL [R1+0x90], R0 ;  /* 0x0000900001007387 */ /* 0x000fe80000100800 */
[----:B------:R-:W-:Y:S04]  /*3c70*/  STL [R1+0x90], R0 ;  /* 0x0000900001007387 */ /* 0x000fe80000100800 */
[----:B------:R-:W-:Y:S04]  /*3c80*/  STL [R1+0x90], R0 ;  /* 0x0000900001007387 */ /* 0x000fe80000100800 */
[----:B------:R-:W-:Y:S04]  /*3c90*/  STL [R1+0x90], R0 ;  /* 0x0000900001007387 */ /* 0x000fe80000100800 */
[----:B------:R-:W-:Y:S01]  /*3ca0*/  STL [R1+0x90], R0 ;  /* 0x0000900001007387 */ /* 0x000fe20000100800 */
[----:B------:R-:W-:-:S03]  /*3cb0*/  @!P0 PRMT R8, RZ, 0x654, R74 ;  /* 0x00000654ff088816 */ /* 0x000fc6000000004a */
[----:B------:R-:W-:Y:S04]  /*3cc0*/  STL [R1+0x90], R0 ;  /* 0x0000900001007387 */ /* 0x000fe80000100800 */
[----:B------:R-:W-:Y:S04]  /*3cd0*/  STL [R1+0x90], R0 ;  /* 0x0000900001007387 */ /* 0x000fe80000100800 */
[----:B------:R-:W-:Y:S04]  /*3ce0*/  STL [R1+0x90], R0 ;  /* 0x0000900001007387 */ /* 0x000fe80000100800 */
[----:B------:R-:W-:Y:S04]  /*3cf0*/  STL [R1+0x90], R0 ;  /* 0x0000900001007387 */ /* 0x000fe80000100800 */
[----:B------:R-:W-:Y:S04]  /*3d00*/  STL [R1+0x90], R0 ;  /* 0x0000900001007387 */ /* 0x000fe80000100800 */
[----:B------:R-:W-:Y:S04]  /*3d10*/  STL [R1+0x90], R0 ;  /* 0x0000900001007387 */ /* 0x000fe80000100800 */
[----:B------:R-:W-:Y:S01]  /*3d20*/  STL [R1+0x90], R0 ;  /* 0x0000900001007387 */ /* 0x000fe20000100800 */
[----:B------:R-:W-:-:S02]  /*3d30*/  WARPGROUP.DEPBAR.LE gsb0, 0x0 ;  /* 0x00008000000079c5 */ /* 0x000fc40000010000 */
[----:B------:R0:W-:Y:S06]  /*3d40*/  BAR.ARV R204, 0x100 ;  /* 0x000400cc0000751d */ /* 0x0001ec0000002000 */
[----:B------:R1:W-:Y:S01]  /*3d50*/  @!P0 SYNCS.ARRIVE.TRANS64.RED.A1T0 RZ, [R8+URZ], RZ ;  /* 0x000000ff08ff89a7 */ /* 0x0003e2000810043f */
[----:B------:R-:W2:Y:S04]  /*3d60*/  LDL.64 R14, [R1+0x170] ;  /* 0x00017000010e7983 */ /* 0x000ea80000100a00 */
[----:B------:R-:W3:Y:S04]  /*3d70*/  LDL R18, [R194] ;  /* 0x00000000c2127983 */ /* 0x000ee80000100800 */
[----:B-1----:R-:W4:Y:S04]  /*3d80*/  LDL R8, [R194+0x24] ;  /* 0x00002400c2087983 */ /* 0x002f280000100800 */
[----:B------:R-:W5:Y:S04]  /*3d90*/  LDL R19, [R1+0x70] ;  /* 0x0000700001137983 */ /* 0x000f680000100800 */
[----:B------:R-:W5:Y:S04]  /*3da0*/  LDL R10, [R194+0x18] ;  /* 0x00001800c20a7983 */ /* 0x000f680000100800 */
[----:B------:R-:W5:Y:S04]  /*3db0*/  LDL R9, [R194+0x4] ;  /* 0x00000400c2097983 */ /* 0x000f680000100800 */
[----:B------:R-:W5:Y:S04]  /*3dc0*/  LDL R13, [R194+0xc] ;  /* 0x00000c00c20d7983 */ /* 0x000f680000100800 */
[----:B------:R-:W5:Y:S04]  /*3dd0*/  LDL R11, [R194+0x10] ;  /* 0x00001000c20b7983 */ /* 0x000f680000100800 */
[----:B------:R-:W5:Y:S04]  /*3de0*/  LDL R12, [R194+0x14] ;  /* 0x00001400c20c7983 */ /* 0x000f680000100800 */
[----:B--2---:R3:W2:Y:S01]  /*3df0*/  LD.E R14, desc[UR48][R14.64] ;  /* 0x000000300e0e7980 */ /* 0x0046a2000c101900 */
[----:B----4-:R-:W-:-:S03]  /*3e00*/  ISETP.NE.AND P1, PT, R8, 0x1, PT ;  /* 0x000000010800780c */ /* 0x010fc60003f25270 */
[----:B------:R-:W4:Y:S10]  /*3e10*/  LDL R8, [R194+0x8] ;  /* 0x00000800c2087983 */ /* 0x000f340000100800 */
[----:B------:R-:W4:Y:S04]  /*3e20*/  @P1 LDL R20, [R194+0x28] ;  /* 0x00002800c2141983 */ /* 0x000f280000100800 */
[----:B------:R-:W4:Y:S01]  /*3e30*/  @P1 LDL R21, [R194+0x2c] ;  /* 0x00002c00c2151983 */ /* 0x000f220000100800 */
[----:B---3--:R-:W-:Y:S01]  /*3e40*/  SHF.R.S32.HI R15, RZ, 0x1f, R18 ;  /* 0x0000001fff0f7819 */ /* 0x008fe20000011412 */
[----:B------:R-:W-:Y:S01]  /*3e50*/  UMOV UR4, 0xffffffa0 ;  /* 0xffffffa000047882 */ /* 0x000fe20000000000 */
[----:B-----5:R-:W-:Y:S01]  /*3e60*/  ISETP.GE.AND P2, PT, R10, 0x1, PT ;  /* 0x000000010a00780c */ /* 0x020fe20003f46270 */
[----:B------:R-:W-:Y:S01]  /*3e70*/  UIMAD UR4, UR47, UR4, 0x60 ;  /* 0x000000602f0474a4 */ /* 0x000fe2000f8e0204 */
[----:B------:R-:W-:Y:S01]  /*3e80*/  LOP3.LUT R13, RZ, R13, RZ, 0x33, !PT ;  /* 0x0000000dff0d7212 */ /* 0x000fe200078e33ff */
[----:B------:R-:W-:Y:S01]  /*3e90*/  BSSY B0, `(.L_x_2037) ;  /* 0x00000a8000007945 */ /* 0x000fe20003800000 */
[----:B--2---:R-:W-:Y:S01]  /*3ea0*/  FMUL.FTZ R109, R25, R14 ;  /* 0x0000000e196d7220 */ /* 0x004fe20000410000 */
[----:B------:R-:W-:Y:S01]  /*3eb0*/  LEA.HI R25, R15, R18, RZ, 0x7 ;  /* 0x000000120f197211 */ /* 0x000fe200078f38ff */
[----:B------:R-:W-:-:S03]  /*3ec0*/  FMUL.FTZ R97, R27, R14 ;  /* 0x0000000e1b617220 */ /* 0x000fc60000410000 */
[----:B------:R-:W-:Y:S01]  /*3ed0*/  LOP3.LUT R27, R25, 0xffffff80, RZ, 0xc0, !PT ;  /* 0xffffff80191b7812 */ /* 0x000fe200078ec0ff */
[----:B------:R-:W-:-:S04]  /*3ee0*/  FMUL.FTZ R157, R26, R14 ;  /* 0x0000000e1a9d7220 */ /* 0x000fc80000410000 */
[----:B------:R-:W-:Y:S02]  /*3ef0*/  IMAD.IADD R27, R18, 0x1, -R27 ;  /* 0x00000001121b7824 */ /* 0x000fe400078e0a1b */
[----:B------:R-:W-:Y:S01]  /*3f00*/  FMUL.FTZ R99, R29, R14 ;  /* 0x0000000e1d637220 */ /* 0x000fe20000410000 */
[----:B------:R-:W-:Y:S02]  /*3f10*/  LEA.HI R29, R15, R18, RZ, 0x2 ;  /* 0x000000120f1d7211 */ /* 0x000fe400078f10ff */
[----:B------:R-:W-:Y:S01]  /*3f20*/  SHF.R.S32.HI R26, RZ, 0x1f, R27 ;  /* 0x0000001fff1a7819 */ /* 0x000fe2000001141b */
[-C--:B------:R-:W-:Y:S01]  /*3f30*/  FMUL.FTZ R105, R28, R14.reuse ;  /* 0x0000000e1c697220 */ /* 0x080fe20000410000 */
[----:B------:R-:W-:Y:S02]  /*3f40*/  LOP3.LUT R29, R29, 0xfffffffc, RZ, 0xc0, !PT ;  /* 0xfffffffc1d1d7812 */ /* 0x000fe400078ec0ff */
[----:B------:R-:W-:Y:S01]  /*3f50*/  LEA.HI R28, R26, R27, RZ, 0x2 ;  /* 0x0000001b1a1c7211 */ /* 0x000fe200078f10ff */
[----:B------:R-:W-:-:S03]  /*3f60*/  FMUL.FTZ R159, R30, R14 ;  /* 0x0000000e1e9f7220 */ /* 0x000fc60000410000 */
[--C-:B------:R-:W-:Y:S02]  /*3f70*/  SHF.R.S32.HI R15, RZ, 0x2, R28.reuse ;  /* 0x00000002ff0f7819 */ /* 0x100fe4000001141c */
[----:B------:R-:W-:Y:S01]  /*3f80*/  SHF.R.S32.HI R30, RZ, 0x1f, R28 ;  /* 0x0000001fff1e7819 */ /* 0x000fe2000001141c */
[----:B------:R-:W-:Y:S01]  /*3f90*/  IMAD.IADD R29, R18, 0x1, -R29 ;  /* 0x00000001121d7824 */ /* 0x000fe200078e0a1d */
[----:B------:R-:W-:Y:S02]  /*3fa0*/  SHF.R.S32.HI R18, RZ, 0x7, R25 ;  /* 0x00000007ff127819 */ /* 0x000fe40000011419 */
[----:B------:R-:W-:Y:S02]  /*3fb0*/  LEA.HI R30, R30, R15, RZ, 0x3 ;  /* 0x0000000f1e1e7211 */ /* 0x000fe400078f18ff */
[----:B------:R-:W-:Y:S02]  /*3fc0*/  LEA.HI R26, R26, R27, RZ, 0x5 ;  /* 0x0000001b1a1a7211 */ /* 0x000fe400078f28ff */
[----:B------:R-:W-:-:S02]  /*3fd0*/  LOP3.LUT R30, R30, 0xfffffff8, RZ, 0xc0, !PT ;  /* 0xfffffff81e1e7812 */ /* 0x000fc400078ec0ff */
[----:B------:R-:W-:Y:S02]  /*3fe0*/  LEA.HI R25, R25, R18, RZ, 0x1 ;  /* 0x0000001219197211 */ /* 0x000fe400078f08ff */
[----:B------:R-:W-:Y:S01]  /*3ff0*/  SHF.R.S32.HI R26, RZ, 0x5, R26 ;  /* 0x00000005ff1a7819 */ /* 0x000fe2000001141a */
[----:B------:R-:W-:Y:S01]  /*4000*/  IMAD.IADD R30, R15, 0x1, -R30 ;  /* 0x000000010f1e7824 */ /* 0x000fe200078e0a1e */
[----:B------:R-:W-:Y:S02]  /*4010*/  LOP3.LUT R25, R25, 0x3fffffe, RZ, 0xc0, !PT ;  /* 0x03fffffe19197812 */ /* 0x000fe400078ec0ff */
[----:B------:R-:W-:Y:S01]  /*4020*/  LEA.HI R15, R29, R29, RZ, 0x1 ;  /* 0x0000001d1d0f7211 */ /* 0x000fe200078f08ff */
[----:B------:R-:W-:Y:S02]  /*4030*/  IMAD R19, R19, 0x8, R26 ;  /* 0x0000000813137824 */ /* 0x000fe400078e021a */
[----:B------:R-:W-:Y:S01]  /*4040*/  IMAD.IADD R25, R18, 0x1, -R25 ;  /* 0x0000000112197824 */ /* 0x000fe200078e0a19 */
[----:B------:R-:W-:Y:S01]  /*4050*/  LOP3.LUT R18, R15, 0x1ffffffe, RZ, 0xc0, !PT ;  /* 0x1ffffffe0f127812 */ /* 0x000fe200078ec0ff */
[----:B------:R-:W-:-:S04]  /*4060*/  IMAD.U32 R30, R19, 0x10, R30 ;  /* 0x00000010131e7824 */ /* 0x000fc800078e001e */
[----:B------:R-:W-:Y:S02]  /*4070*/  IMAD.IADD R18, R29, 0x1, -R18 ;  /* 0x000000011d127824 */ /* 0x000fe400078e0a12 */
[----:B------:R-:W-:-:S04]  /*4080*/  IMAD R25, R25, 0x40, R30 ;  /* 0x0000004019197824 */ /* 0x000fc800078e021e */
[----:B------:R-:W-:-:S04]  /*4090*/  IMAD R25, R18, 0x8, R25 ;  /* 0x0000000812197824 */ /* 0x000fc800078e0219 */
[----:B----4-:R-:W-:-:S05]  /*40a0*/  @P1 IMAD.HI.U32 R20, R25, R20, RZ ;  /* 0x0000001419141227 */ /* 0x010fca00078e00ff */
[----:B------:R-:W-:Y:S01]  /*40b0*/  @P1 SHF.R.U32.HI R25, RZ, R21, R20 ;  /* 0x00000015ff191219 */ /* 0x000fe20000011614 */
[----:B------:R-:W-:Y:S01]  /*40c0*/  IMAD.U32 R15, RZ, RZ, UR47 ;  /* 0x0000002fff0f7e24 */ /* 0x000fe2000f8e00ff */
[----:B------:R-:W-:-:S03]  /*40d0*/  LOP3.LUT R28, R28, 0x7ffffffc, RZ, 0xc0, !PT ;  /* 0x7ffffffc1c1c7812 */ /* 0x000fc600078ec0ff */
[----:B------:R-:W1:Y:S01]  /*40e0*/  SHFL.IDX PT, R18, R25, RZ, 0x1c1f ;  /* 0x001c1fff19127589 */ /* 0x000e6200000e0000 */
[----:B------:R-:W-:Y:S02]  /*40f0*/  IMAD R15, R15, -0x60, R8 ;  /* 0xffffffa00f0f7824 */ /* 0x000fe400078e0208 */
        /* <DEDUP_REMOVED lines=42> */
[----:B------:R-:W-:-:S02]  /*43a0*/  IMAD.IADD R28, R27, 0x1, -R28 ;  /* 0x000000011b1c7824 */ /* 0x000fc400078e0a1c */
[C---:B------:R-:W-:Y:S01]  /*43b0*/  VIADD R19, R15.reuse, 0x61 ;  /* 0x000000610f137836 */ /* 0x040fe20000000000 */
[----:B------:R-:W2:Y:S03]  /*43c0*/  MUFU.TANH R24, R24 ;  /* 0x0000001800187308 */ /* 0x000ea60000002400 */
[----:B------:R-:W-:Y:S02]  /*43d0*/  IMAD R14, R28, -0x2, R19 ;  /* 0xfffffffe1c0e7824 */ /* 0x000fe400078e0213 */
[----:B------:R-:W-:-:S03]  /*43e0*/  VIADD R15, R15, 0x60 ;  /* 0x000000600f0f7836 */ /* 0x000fc60000000000 */
[----:B------:R-:W3:Y:S01]  /*43f0*/  MUFU.TANH R109, R109 ;  /* 0x0000006d006d7308 */ /* 0x000ee20000002400 */
[----:B------:R-:W-:Y:S02]  /*4400*/  IMAD.IADD R14, R14, 0x1, -R9 ;  /* 0x000000010e0e7824 */ /* 0x000fe400078e0a09 */
[----:B------:R-:W-:-:S05]  /*4410*/  IMAD.U32 R21, RZ, RZ, UR4 ;  /* 0x00000004ff157e24 */ /* 0x000fca000f8e00ff */
[----:B------:R-:W4:Y:S01]  /*4420*/  MUFU.TANH R157, R157 ;  /* 0x0000009d009d7308 */ /* 0x000f220000002400 */
[----:B------:R-:W-:-:S07]  /*4430*/  IMAD R15, R28, -0x2, R15 ;  /* 0xfffffffe1c0f7824 */ /* 0x000fce00078e020f */
[----:B------:R-:W0:Y:S01]  /*4440*/  MUFU.TANH R97, R97 ;  /* 0x0000006100617308 */ /* 0x000e220000002400 */
[----:B------:R-:W-:-:S07]  /*4450*/  IMAD.IADD R20, R14, 0x1, R11 ;  /* 0x000000010e147824 */ /* 0x000fce00078e020b */
        /* <DEDUP_REMOVED lines=44> */
[----:B------:R-:W-:-:S02]  /*4720*/  IMAD.IADD R19, R14, 0x1, R13 ;  /* 0x000000010e137824 */ /* 0x000fc400078e020d */
[----:B------:R-:W-:Y:S02]  /*4730*/  IMAD R28, R28, -0x2, R21 ;  /* 0xfffffffe1c1c7824 */ /* 0x000fe400078e0215 */
[----:B------:R-:W-:Y:S01]  /*4740*/  VIADD R21, R12, UR4 ;  /* 0x000000040c157c36 */ /* 0x000fe20008000000 */
[----:B-1----:R-:W-:Y:S01]  /*4750*/  VIADDMNMX R11, R18, R20, R15, PT ;  /* 0x00000014120b7246 */ /* 0x002fe2000380010f */
[----:B------:R-:W-:Y:S01]  /*4760*/  IMAD.IADD R12, R19, 0x1, R18 ;  /* 0x00000001130c7824 */ /* 0x000fe200078e0212 */
[----:B--234-:R-:W-:Y:S06]  /*4770*/  @!P2 BRA `(.L_x_2038) ;  /* 0x000000000064a947 */ /* 0x01cfec0003800000 */
[----:B------:R-:W-:Y:S01]  /*4780*/  IADD3 R13, -R9, R8, R18 ;  /* 0x00000008090d7210 */ /* 0x000fe20007ffe112 */
[----:B------:R-:W-:Y:S03]  /*4790*/  BSSY B1, `(.L_x_2039) ;  /* 0x0000014000017945 */ /* 0x000fe60003800000 */
[----:B------:R-:W-:-:S13]  /*47a0*/  ISETP.GT.AND P1, PT, R13, -0x1, PT ;  /* 0xffffffff0d00780c */ /* 0x000fda0003f24270 */
[----:B------:R-:W-:Y:S05]  /*47b0*/  @P1 BRA `(.L_x_2040) ;  /* 0x00000000002c1947 */ /* 0x000fea0003800000 */
[----:B------:R-:W-:Y:S01]  /*47c0*/  ISETP.NE.AND P1, PT, R10, 0x1, PT ;  /* 0x000000010a00780c */ /* 0x000fe20003f25270 */
[----:B------:R-:W-:Y:S01]  /*47d0*/  BSSY B2, `(.L_x_2041) ;  /* 0x0000007000027945 */ /* 0x000fe20003800000 */
[----:B------:R-:W-:-:S11]  /*47e0*/  LOP3.LUT R13, RZ, R13, RZ, 0x33, !PT ;  /* 0x0000000dff0d7212 */ /* 0x000fd600078e33ff */
[----:B------:R-:W-:Y:S05]  /*47f0*/  @!P1 BRA `(.L_x_2042) ;  /* 0x0000000000109947 */ /* 0x000fea0003800000 */
[----:B------:R-:W2:Y:S04]  /*4800*/  LDL R14, [R194+0x1c] ;  /* 0x00001c00c20e7983 */ /* 0x000ea80000100800 */
[----:B------:R-:W3:Y:S01]  /*4810*/  LDL R18, [R194+0x20] ;  /* 0x00002000c2127983 */ /* 0x000ee20000100800 */
[----:B--2---:R-:W-:-:S05]  /*4820*/  IMAD.HI.U32 R13, R13, R14, RZ ;  /* 0x0000000e0d0d7227 */ /* 0x004fca00078e00ff */
[----:B---3--:R-:W-:-:S07]  /*4830*/  SHF.R.U32.HI R13, RZ, R18, R13 ;  /* 0x00000012ff0d7219 */ /* 0x008fce000001160d */
.L_x_2042:
[----:B------:R-:W-:Y:S05]  /*4840*/  BSYNC B2 ;  /* 0x0000000000027941 */ /* 0x000fea0003800000 */
.L_x_2041:
[----:B------:R-:W-:Y:S01]  /*4850*/  LOP3.LUT R13, RZ, R13, RZ, 0x33, !PT ;  /* 0x0000000dff0d7212 */ /* 0x000fe200078e33ff */
[----:B------:R-:W-:Y:S06]  /*4860*/  BRA `(.L_x_2043) ;  /* 0x0000000000187947 */ /* 0x000fec0003800000 */
.L_x_2040:
[----:B------:R-:W-:-:S13]  /*4870*/  ISETP.NE.AND P1, PT, R10, 0x1, PT ;  /* 0x000000010a00780c */ /* 0x000fda0003f25270 */
[----:B------:R-:W-:Y:S05]  /*4880*/  @!P1 BRA `(.L_x_2043) ;  /* 0x0000000000109947 */ /* 0x000fea0003800000 */
[----:B------:R-:W2:Y:S04]  /*4890*/  LDL R14, [R194+0x1c] ;  /* 0x00001c00c20e7983 */ /* 0x000ea80000100800 */
[----:B------:R-:W3:Y:S01]  /*48a0*/  LDL R18, [R194+0x20] ;  /* 0x00002000c2127983 */ /* 0x000ee20000100800 */
[----:B--2---:R-:W-:-:S05]  /*48b0*/  IMAD.HI.U32 R13, R13, R14, RZ ;  /* 0x0000000e0d0d7227 */ /* 0x004fca00078e00ff */
[----:B---3--:R-:W-:-:S07]  /*48c0*/  SHF.R.U32.HI R13, RZ, R18, R13 ;  /* 0x00000012ff0d7219 */ /* 0x008fce000001160d */
.L_x_2043:
[----:B------:R-:W-:Y:S05]  /*48d0*/  BSYNC B1 ;  /* 0x0000000000017941 */ /* 0x000fea0003800000 */
.L_x_2039:
[----:B------:R-:W-:-:S05]  /*48e0*/  IMAD R13, R10, R13, R28 ;  /* 0x0000000d0a0d7224 */ /* 0x000fca00078e021c */
[----:B------:R-:W-:Y:S02]  /*48f0*/  VIMNMX R12, R12, R13, !PT ;  /* 0x0000000d0c0c7248 */ /* 0x000fe40007fe0100 */
[----:B------:R-:W-:-:S07]  /*4900*/  VIADDMNMX R11, R13, R10, R11, PT ;  /* 0x0000000a0d0b7246 */ /* 0x000fce000380010b */
.L_x_2038:
[----:B------:R-:W-:Y:S05]  /*4910*/  BSYNC B0 ;  /* 0x0000000000007941 */ /* 0x000fea0003800000 */
.L_x_2037:
[C---:B------:R-:W-:Y:S01]  /*4920*/  ISETP.GE.AND P1, PT, R21.reuse, 0x2, PT ;  /* 0x000000021500780c */ /* 0x040fe20003f26270 */
[----:B------:R-:W1:Y:S01]  /*4930*/  SHFL.IDX PT, R14, R25, 0x1, 0x1c1f ;  /* 0x003c1f00190e7f89 */ /* 0x000e6200000e0000 */
[C---:B------:R-:W-:Y:S01]  /*4940*/  ISETP.GE.AND P5, PT, R21.reuse, 0xa, PT ;  /* 0x0000000a1500780c */ /* 0x040fe20003fa6270 */
[----:B------:R-:W-:Y:S01]  /*4950*/  BSSY B0, `(.L_x_2044) ;  /* 0x000008f000007945 */ /* 0x000fe20003800000 */
[----:B------:R-:W-:Y:S02]  /*4960*/  ISETP.GT.AND P3, PT, R12, 0x1, !P1 ;  /* 0x000000010c00780c */ /* 0x000fe40004f64270 */
[----:B------:R-:W-:Y:S02]  /*4970*/  ISETP.GE.AND P2, PT, R21, 0x9, PT ;  /* 0x000000091500780c */ /* 0x000fe40003f46270 */
[----:B------:R-:W-:Y:S02]  /*4980*/  ISETP.LT.OR P3, PT, R11, 0x2, P3 ;  /* 0x000000020b00780c */ /* 0x000fe40001f61670 */
[----:B------:R-:W-:-:S02]  /*4990*/  P2R R18, PR, RZ, 0x20 ;  /* 0x00000020ff127803 */ /* 0x000fc40000000000 */
[----:B------:R-:W-:Y:S02]  /*49a0*/  FSEL R109, R109, -INF , !P3 ;  /* 0xff8000006d6d7808 */ /* 0x000fe40005800000 */
[C---:B------:R-:W-:Y:S02]  /*49b0*/  ISETP.GT.AND P3, PT, R12.reuse, 0x9, !P5 ;  /* 0x000000090c00780c */ /* 0x040fe40006f64270 */
[----:B------:R-:W-:Y:S02]  /*49c0*/  ISETP.GT.AND P4, PT, R12, 0x8, !P2 ;  /* 0x000000080c00780c */ /* 0x000fe40005784270 */
[----:B------:R-:W-:Y:S02]  /*49d0*/  ISETP.LT.OR P3, PT, R11, 0xa, P3 ;  /* 0x0000000a0b00780c */ /* 0x000fe40001f61670 */
[----:B------:R-:W-:Y:S02]  /*49e0*/  ISETP.GE.AND P5, PT, R21, 0x11, PT ;  /* 0x000000111500780c */ /* 0x000fe40003fa6270 */
[----:B0-----:R-:W-:-:S02]  /*49f0*/  FSEL R99, R99, -INF , !P3 ;  /* 0xff80000063637808 */ /* 0x001fc40005800000 */
[----:B------:R-:W-:Y:S02]  /*4a00*/  ISETP.LT.OR P4, PT, R11, 0x9, P4 ;  /* 0x000000090b00780c */ /* 0x000fe40002781670 */
[----:B------:R-:W-:Y:S02]  /*4a10*/  ISETP.GT.AND P3, PT, R12, 0x10, !P5 ;  /* 0x000000100c00780c */ /* 0x000fe40006f64270 */
[----:B------:R-:W-:Y:S02]  /*4a20*/  FSEL R105, R105, -INF , !P4 ;  /* 0xff80000069697808 */ /* 0x000fe40006000000 */
        /* <DEDUP_REMOVED lines=21> */
[----:B------:R-:W-:Y:S02]  /*4b80*/  ISETP.GE.AND P4, PT, R21, 0x22, PT ;  /* 0x000000221500780c */ /* 0x000fe40003f86270 */
        /* <DEDUP_REMOVED lines=11> */
[C---:B------:R-:W-:Y:S02]  /*4c40*/  ISETP.GT.AND P3, PT, R12.reuse, 0x29, !P4 ;  /* 0x000000290c00780c */ /* 0x040fe40006764270 */
        /* <DEDUP_REMOVED lines=42> */
[----:B------:R-:W-:Y:S02]  /*4ef0*/  P2R R26, PR, RZ, 0x20 ;  /* 0x00000020ff1a7803 */ /* 0x000fe40000000000 */
        /* <DEDUP_REMOVED lines=14> */
[----:B------:R-:W-:Y:S02]  /*4fe0*/  P2R R13, PR, RZ, 0x40 ;  /* 0x00000040ff0d7803 */ /* 0x000fe40000000000 */
[----:B------:R-:W-:-:S04]  /*4ff0*/  ISETP.GT.AND P6, PT, R12, RZ, !P6 ;  /* 0x000000ff0c00720c */ /* 0x000fc800077c4270 */
[----:B------:R-:W-:-:S04]  /*5000*/  ISETP.LT.OR P6, PT, R11, 0x1, P6 ;  /* 0x000000010b00780c */ /* 0x000fc800037c1670 */
[----:B------:R-:W-:Y:S02]  /*5010*/  FSEL R113, R24, -INF , !P6 ;  /* 0xff80000018717808 */ /* 0x000fe40007000000 */
[----:B------:R-:W-:-:S04]  /*5020*/  ISETP.GE.AND P6, PT, R21, 0x5a, PT ;  /* 0x0000005a1500780c */ /* 0x000fc80003fc6270 */
[----:B------:R-:W-:Y:S02]  /*5030*/  P2R R21, PR, RZ, 0x40 ;  /* 0x00000040ff157803 */ /* 0x000fe40000000000 */
[----:B------:R-:W-:Y:S01]  /*5040*/  ISETP.GT.AND P6, PT, R12, 0x59, !P6 ;  /* 0x000000590c00780c */ /* 0x000fe200077c4270 */
[----:B-1----:R-:W-:-:S03]  /*5050*/  IMAD.IADD R12, R19, 0x1, R14 ;  /* 0x00000001130c7824 */ /* 0x002fc600078e020e */
[----:B------:R-:W-:Y:S02]  /*5060*/  ISETP.LT.OR P6, PT, R11, 0x5a, P6 ;  /* 0x0000005a0b00780c */ /* 0x000fe400037c1670 */
[----:B------:R-:W-:Y:S02]  /*5070*/  VIADDMNMX R11, R14, R20, R15, PT ;  /* 0x000000140e0b7246 */ /* 0x000fe4000380010f */
[----:B------:R-:W-:Y:S02]  /*5080*/  FSEL R211, R69, -INF , !P6 ;  /* 0xff80000045d37808 */ /* 0x000fe40007000000 */
[----:B------:R-:W-:-:S13]  /*5090*/  ISETP.GE.AND P6, PT, R10, 0x1, PT ;  /* 0x000000010a00780c */ /* 0x000fda0003fc6270 */
[----:B------:R-:W-:Y:S05]  /*50a0*/  @!P6 BRA `(.L_x_2045) ;  /* 0x000000000064e947 */ /* 0x000fea0003800000 */
        /* <DEDUP_REMOVED lines=12> */
.L_x_2049:
[----:B------:R-:W-:Y:S05]  /*5170*/  BSYNC B2 ;  /* 0x0000000000027941 */ /* 0x000fea0003800000 */
.L_x_2048:
[----:B------:R-:W-:Y:S01]  /*5180*/  LOP3.LUT R9, RZ, R9, RZ, 0x33, !PT ;  /* 0x00000009ff097212 */ /* 0x000fe200078e33ff */
[----:B------:R-:W-:Y:S06]  /*5190*/  BRA `(.L_x_2050) ;  /* 0x0000000000187947 */ /* 0x000fec0003800000 */
.L_x_2047:
[----:B------:R-:W-:-:S13]  /*51a0*/  ISETP.NE.AND P6, PT, R10, 0x1, PT ;  /* 0x000000010a00780c */ /* 0x000fda0003fc5270 */
[----:B------:R-:W-:Y:S05]  /*51b0*/  @!P6 BRA `(.L_x_2050) ;  /* 0x000000000010e947 */ /* 0x000fea0003800000 */
[----:B------:R-:W2:Y:S04]  /*51c0*/  LDL R8, [R194+0x1c] ;  /* 0x00001c00c2087983 */ /* 0x000ea80000100800 */
[----:B------:R-:W3:Y:S01]  /*51d0*/  LDL R14, [R194+0x20] ;  /* 0x00002000c20e7983 */ /* 0x000ee20000100800 */
[----:B--2---:R-:W-:-:S05]  /*51e0*/  IMAD.HI.U32 R9, R9, R8, RZ ;  /* 0x0000000809097227 */ /* 0x004fca00078e00ff */
[----:B---3--:R-:W-:-:S07]  /*51f0*/  SHF.R.U32.HI R9, RZ, R14, R9 ;  /* 0x0000000eff097219 */ /* 0x008fce0000011609 */
.L_x_2050:
[----:B------:R-:W-:Y:S05]  /*5200*/  BSYNC B1 ;  /* 0x0000000000017941 */ /* 0x000fea0003800000 */
.L_x_2046:
[----:B------:R-:W-:-:S05]  /*5210*/  IMAD R9, R10, R9, R28 ;  /* 0x000000090a097224 */ /* 0x000fca00078e021c */
[----:B------:R-:W-:Y:S02]  /*5220*/  VIADDMNMX R11, R9, R10, R11, PT ;  /* 0x0000000a090b7246 */ /* 0x000fe4000380010b */
[----:B------:R-:W-:-:S07]  /*5230*/  VIMNMX R12, R12, R9, !PT ;  /* 0x000000090c0c7248 */ /* 0x000fce0007fe0100 */
.L_x_2045:
[----:B------:R-:W-:Y:S05]  /*5240*/  BSYNC B0 ;  /* 0x0000000000007941 */ /* 0x000fea0003800000 */
.L_x_2044:
[C---:B------:R-:W-:Y:S01]  /*5250*/  ISETP.GT.AND P1, PT, R12.reuse, 0x1, !P1 ;  /* 0x000000010c00780c */ /* 0x040fe20004f24270 */
[----:B------:R-:W2:Y:S01]  /*5260*/  LDL R220, [R1+0x2b8] ;  /* 0x0002b80001dc7983 */ /* 0x000ea20000100800 */
[----:B------:R-:W-:Y:S02]  /*5270*/  ISETP.GT.AND P2, PT, R12, 0x8, !P2 ;  /* 0x000000080c00780c */ /* 0x000fe40005744270 */
[C---:B------:R-:W-:Y:S01]  /*5280*/  ISETP.LT.OR P1, PT, R11.reuse, 0x2, P1 ;  /* 0x000000020b00780c */ /* 0x040fe20000f21670 */
[----:B------:R-:W3:Y:S01]  /*5290*/  LDL R15, [R1+0x460] ;  /* 0x00046000010f7983 */ /* 0x000ee20000100800 */
[----:B------:R-:W-:Y:S02]  /*52a0*/  ISETP.LT.OR P2, PT, R11, 0x9, P2 ;  /* 0x000000090b00780c */ /* 0x000fe40001741670 */
[----:B------:R-:W-:Y:S01]  /*52b0*/  FSEL R97, R97, -INF , !P1 ;  /* 0xff80000061617808 */ /* 0x000fe20004800000 */
[----:B------:R-:W4:Y:S01]  /*52c0*/  LDL R156, [R1+0x2ac] ;  /* 0x0002ac00019c7983 */ /* 0x000f220000100800 */
[----:B------:R-:W-:-:S02]  /*52d0*/  ISETP.NE.AND P1, PT, R18, RZ, PT ;  /* 0x000000ff1200720c */ /* 0x000fc40003f25270 */
[----:B------:R-:W-:Y:S01]  /*52e0*/  FSEL R159, R159, -INF , !P2 ;  /* 0xff8000009f9f7808 */ /* 0x000fe20005000000 */
[----:B------:R-:W5:Y:S01]  /*52f0*/  LDL R18, [R1+0x33c] ;  /* 0x00033c0001127983 */ /* 0x000f620000100800 */
[----:B------:R-:W-:Y:S02]  /*5300*/  ISETP.GT.AND P1, PT, R12, 0x9, !P1 ;  /* 0x000000090c00780c */ /* 0x000fe40004f24270 */
[----:B------:R-:W-:Y:S01]  /*5310*/  ISETP.NE.AND P2, PT, R29, RZ, PT ;  /* 0x000000ff1d00720c */ /* 0x000fe20003f45270 */
[----:B------:R-:W4:Y:S01]  /*5320*/  LDL R158, [R1+0x2b0] ;  /* 0x0002b000019e7983 */ /* 0x000f220000100800 */
[----:B------:R-:W-:Y:S02]  /*5330*/  ISETP.LT.OR P1, PT, R11, 0xa, P1 ;  /* 0x0000000a0b00780c */ /* 0x000fe40000f21670 */
[----:B------:R-:W-:Y:S01]  /*5340*/  ISETP.NE.AND P6, PT, R30, RZ, PT ;  /* 0x000000ff1e00720c */ /* 0x000fe20003fc5270 */
[----:B------:R-:W4:Y:S01]  /*5350*/  LDL R160, [R1+0x2b4] ;  /* 0x0002b40001a07983 */ /* 0x000f220000100800 */
[----:B------:R-:W-:-:S02]  /*5360*/  FSEL R91, R91, -INF , !P1 ;  /* 0xff8000005b5b7808 */ /* 0x000fc40004800000 */
[----:B------:R-:W-:Y:S01]  /*5370*/  ISETP.NE.AND P1, PT, R26, RZ, PT ;  /* 0x000000ff1a00720c */ /* 0x000fe20003f25270 */
[----:B------:R-:W4:Y:S01]  /*5380*/  LDL R19, [R1+0x2bc] ;  /* 0x0002bc0001137983 */ /* 0x000f220000100800 */
[----:B------:R-:W-:Y:S02]  /*5390*/  FMNMX.FTZ R10, R113, R109, !PT ;  /* 0x0000006d710a7209 */ /* 0x000fe40007810000 */
[----:B------:R-:W-:Y:S01]  /*53a0*/  ISETP.GT.AND P1, PT, R12, 0x10, !P1 ;  /* 0x000000100c00780c */ /* 0x000fe20004f24270 */
[----:B------:R-:W4:Y:S01]  /*53b0*/  LDL R25, [R1+0x2c4] ;  /* 0x0002c40001197983 */ /* 0x000f220000100800 */
[----:B------:R-:W-:Y:S02]  /*53c0*/  FMNMX.FTZ R10, R105, R10, !PT ;  /* 0x0000000a690a7209 */ /* 0x000fe40007810000 */
[----:B------:R-:W-:Y:S01]  /*53d0*/  ISETP.LT.OR P1, PT, R11, 0x11, P1 ;  /* 0x000000110b00780c */ /* 0x000fe20000f21670 */
[----:B------:R-:W4:Y:S01]  /*53e0*/  LDL R20, [R1+0x374] ;  /* 0x0003740001147983 */ /* 0x000f220000100800 */
[----:B------:R-:W-:-:S02]  /*53f0*/  FMNMX.FTZ R10, R99, R10, !PT ;  /* 0x0000000a630a7209 */ /* 0x000fc40007810000 */
[----:B------:R-:W-:Y:S01]  /*5400*/  FSEL R164, R164, -INF , !P1 ;  /* 0xff800000a4a47808 */ /* 0x000fe20004800000 */
[----:B------:R-:W4:Y:S01]  /*5410*/  LDL R87, [R1+0x218] ;  /* 0x0002180001577983 */ /* 0x000f220000100800 */
[----:B------:R-:W-:Y:S02]  /*5420*/  ISETP.NE.AND P1, PT, R27, RZ, PT ;  /* 0x000000ff1b00720c */ /* 0x000fe40003f25270 */
[C---:B------:R-:W-:Y:S01]  /*5430*/  ISETP.GT.AND P3, PT, R12.reuse, 0x50, !P3 ;  /* 0x000000500c00780c */ /* 0x040fe20005f64270 */
[----:B------:R-:W4:Y:S01]  /*5440*/  LDL R152, [R1+0x2a4] ;  /* 0x0002a40001987983 */ /* 0x000f220000100800 */
[C---:B------:R-:W-:Y:S02]  /*5450*/  ISETP.GT.AND P1, PT, R12.reuse, 0x11, !P1 ;  /* 0x000000110c00780c */ /* 0x040fe40004f24270 */
[----:B------:R-:W-:Y:S01]  /*5460*/  ISETP.GT.AND P4, PT, R12, 0x51, !P4 ;  /* 0x000000510c00780c */ /* 0x000fe20006784270 */
[----:B------:R-:W4:Y:S01]  /*5470*/  LDL R154, [R1+0x2a8] ;  /* 0x0002a800019a7983 */ /* 0x000f220000100800 */
[----:B------:R-:W-:-:S02]  /*5480*/  ISETP.LT.OR P1, PT, R11, 0x12, P1 ;  /* 0x000000120b00780c */ /* 0x000fc40000f21670 */
[----:B------:R-:W-:Y:S01]  /*5490*/  ISETP.LT.OR P3, PT, R11, 0x51, P3 ;  /* 0x000000510b00780c */ /* 0x000fe20001f61670 */
[----:B------:R-:W4:Y:S01]  /*54a0*/  LDL R89, [R1+0x230] ;  /* 0x0002300001597983 */ /* 0x000f220000100800 */
[----:B------:R-:W-:Y:S02]  /*54b0*/  FSEL R174, R174, -INF , !P1 ;  /* 0xff800000aeae7808 */ /* 0x000fe40004800000 */
[----:B------:R-:W-:Y:S01]  /*54c0*/  ISETP.GT.AND P1, PT, R12, 0x18, !P2 ;  /* 0x000000180c00780c */ /* 0x000fe20005724270 */
[----:B------:R-:W4:Y:S01]  /*54d0*/  LDL R111, [R1+0x234] ;  /* 0x00023400016f7983 */ /* 0x000f220000100800 */
[----:B------:R-:W-:Y:S02]  /*54e0*/  ISETP.NE.AND P2, PT, R13, RZ, PT ;  /* 0x000000ff0d00720c */ /* 0x000fe40003f45270 */
[----:B------:R-:W-:Y:S01]  /*54f0*/  ISETP.LT.OR P1, PT, R11, 0x19, P1 ;  /* 0x000000190b00780c */ /* 0x000fe20000f21670 */
[----:B------:R-:W4:Y:S01]  /*5500*/  LDL R115, [R1+0x238] ;  /* 0x0002380001737983 */ /* 0x000f220000100800 */
[----:B------:R-:W-:-:S02]  /*5510*/  FMNMX.FTZ R13, R161, R10, !PT ;  /* 0x0000000aa10d7209 */ /* 0x000fc40007810000 */
[----:B------:R-:W-:Y:S01]  /*5520*/  FSEL R175, R175, -INF , !P1 ;  /* 0xff800000afaf7808 */ /* 0x000fe20004800000 */
[----:B------:R-:W4:Y:S01]  /*5530*/  LDL R117, [R1+0x23c] ;  /* 0x00023c0001757983 */ /* 0x000f220000100800 */
[----:B------:R-:W-:Y:S02]  /*5540*/  ISETP.GT.AND P1, PT, R12, 0x19, !P6 ;  /* 0x000000190c00780c */ /* 0x000fe40007724270 */
[----:B------:R-:W-:Y:S01]  /*5550*/  ISETP.NE.AND P6, PT, R40, RZ, PT ;  /* 0x000000ff2800720c */ /* 0x000fe20003fc5270 */
[----:B------:R-:W4:Y:S01]  /*5560*/  LDL R93, [R1+0x240] ;  /* 0x00024000015d7983 */ /* 0x000f220000100800 */
[----:B------:R-:W-:Y:S02]  /*5570*/  ISETP.LT.OR P1, PT, R11, 0x1a, P1 ;  /* 0x0000001a0b00780c */ /* 0x000fe40000f21670 */
[----:B------:R-:W-:Y:S01]  /*5580*/  ISETP.GT.AND P5, PT, R12, 0x58, !P5 ;  /* 0x000000580c00780c */ /* 0x000fe20006fa4270 */
[----:B------:R-:W4:Y:S01]  /*5590*/  LDL R119, [R1+0x244] ;  /* 0x0002440001777983 */ /* 0x000f220000100800 */
[----:B------:R-:W-:-:S02]  /*55a0*/  FSEL R228, R228, -INF , !P1 ;  /* 0xff800000e4e47808 */ /* 0x000fc40004800000 */
[----:B------:R-:W-:Y:S01]  /*55b0*/  ISETP.NE.AND P1, PT, R31, RZ, PT ;  /* 0x000000ff1f00720c */ /* 0x000fe20003f25270 */
[----:B------:R-:W4:Y:S01]  /*55c0*/  LDL R121, [R1+0x248] ;  /* 0x0002480001797983 */ /* 0x000f220000100800 */
[C---:B------:R-:W-:Y:S02]  /*55d0*/  ISETP.LT.OR P4, PT, R11.reuse, 0x52, P4 ;  /* 0x000000520b00780c */ /* 0x040fe40002781670 */
[----:B------:R-:W-:Y:S01]  /*55e0*/  ISETP.GT.AND P1, PT, R12, 0x20, !P1 ;  /* 0x000000200c00780c */ /* 0x000fe20004f24270 */
[----:B------:R-:W4:Y:S01]  /*55f0*/  LDL R123, [R1+0x24c] ;  /* 0x00024c00017b7983 */ /* 0x000f220000100800 */
[----:B------:R-:W-:Y:S02]  /*5600*/  FSEL R170, R170, -INF , !P3 ;  /* 0xff800000aaaa7808 */ /* 0x000fe40005800000 */
[C---:B------:R-:W-:Y:S01]  /*5610*/  ISETP.LT.OR P1, PT, R11.reuse, 0x21, P1 ;  /* 0x000000210b00780c */ /* 0x040fe20000f21670 */
[----:B------:R-:W4:Y:S01]  /*5620*/  LDL R95, [R1+0x250] ;  /* 0x00025000015f7983 */ /* 0x000f220000100800 */
[----:B------:R-:W-:-:S02]  /*5630*/  ISETP.LT.OR P5, PT, R11, 0x59, P5 ;  /* 0x000000590b00780c */ /* 0x000fc40002fa1670 */
[----:B------:R-:W-:Y:S01]  /*5640*/  FSEL R181, R181, -INF , !P1 ;  /* 0xff800000b5b57808 */ /* 0x000fe20004800000 */
[----:B------:R-:W4:Y:S01]  /*5650*/  LDL R125, [R1+0x254] ;  /* 0x00025400017d7983 */ /* 0x000f220000100800 */
[----:B------:R-:W-:Y:S02]  /*5660*/  ISETP.NE.AND P1, PT, R32, RZ, PT ;  /* 0x000000ff2000720c */ /* 0x000fe40003f25270 */
[----:B------:R-:W-:Y:S01]  /*5670*/  FSEL R171, R171, -INF , !P4 ;  /* 0xff800000abab7808 */ /* 0x000fe20006000000 */
[----:B------:R-:W4:Y:S01]  /*5680*/  LDL R127, [R1+0x258] ;  /* 0x00025800017f7983 */ /* 0x000f220000100800 */
[----:B------:R-:W-:Y:S02]  /*5690*/  ISETP.GT.AND P1, PT, R12, 0x21, !P1 ;  /* 0x000000210c00780c */ /* 0x000fe40004f24270 */
[----:B------:R-:W-:Y:S01]  /*56a0*/  FSEL R172, R172, -INF , !P5 ;  /* 0xff800000acac7808 */ /* 0x000fe20006800000 */
[----:B------:R-:W4:Y:S01]  /*56b0*/  LDL R129, [R1+0x25c] ;  /* 0x00025c0001817983 */ /* 0x000f220000100800 */
[----:B------:R-:W-:-:S03]  /*56c0*/  ISETP.LT.OR P1, PT, R11, 0x22, P1 ;  /* 0x000000220b00780c */ /* 0x000fc60000f21670 */
[----:B------:R-:W4:Y:S01]  /*56d0*/  LDL R101, [R1+0x260] ;  /* 0x0002600001657983 */ /* 0x000f220000100800 */
[----:B------:R-:W-:Y:S02]  /*56e0*/  FSEL R182, R182, -INF , !P1 ;  /* 0xff800000b6b67808 */ /* 0x000fe40004800000 */
[----:B------:R-:W-:Y:S01]  /*56f0*/  ISETP.NE.AND P1, PT, R33, RZ, PT ;  /* 0x000000ff2100720c */ /* 0x000fe20003f25270 */
[----:B------:R-:W4:Y:S03]  /*5700*/  LDL R131, [R1+0x264] ;  /* 0x0002640001837983 */ /* 0x000f260000100800 */
[----:B------:R-:W-:Y:S01]  /*5710*/  ISETP.GT.AND P1, PT, R12, 0x28, !P1 ;  /* 0x000000280c00780c */ /* 0x000fe20004f24270 */
[----:B------:R-:W4:Y:S03]  /*5720*/  LDL R133, [R1+0x268] ;  /* 0x0002680001857983 */ /* 0x000f260000100800 */
[----:B------:R-:W-:Y:S01]  /*5730*/  ISETP.LT.OR P1, PT, R11, 0x29, P1 ;  /* 0x000000290b00780c */ /* 0x000fe20000f21670 */
[----:B------:R-:W4:Y:S03]  /*5740*/  LDL R135, [R1+0x26c] ;  /* 0x00026c0001877983 */ /* 0x000f260000100800 */
[----:B------:R-:W-:Y:S01]  /*5750*/  FSEL R183, R183, -INF , !P1 ;  /* 0xff800000b7b77808 */ /* 0x000fe20004800000 */
[----:B------:R-:W4:Y:S01]  /*5760*/  LDL R103, [R1+0x270] ;  /* 0x0002700001677983 */ /* 0x000f220000100800 */
[----:B------:R-:W-:-:S03]  /*5770*/  ISETP.NE.AND P1, PT, R34, RZ, PT ;  /* 0x000000ff2200720c */ /* 0x000fc60003f25270 */
[----:B------:R-:W4:Y:S01]  /*5780*/  LDL R128, [R1+0x274] ;  /* 0x0002740001807983 */ /* 0x000f220000100800 */
[----:B------:R-:W-:-:S03]  /*5790*/  ISETP.GT.AND P1, PT, R12, 0x29, !P1 ;  /* 0x000000290c00780c */ /* 0x000fc60004f24270 */
        /* <DEDUP_REMOVED lines=42> */
[----:B------:R-:W-:-:S02]  /*5a40*/  ISETP.GT.AND P1, PT, R12, RZ, !P2 ;  /* 0x000000ff0c00720c */ /* 0x000fc40005724270 */
[----:B------:R-:W-:Y:S01]  /*5a50*/  ISETP.NE.AND P2, PT, R42, RZ, PT ;  /* 0x000000ff2a00720c */ /* 0x000fe20003f45270 */
[----:B------:R-:W4:Y:S01]  /*5a60*/  LDL R45, [R1+0x2ec] ;  /* 0x0002ec00012d7983 */ /* 0x000f220000100800 */
[----:B------:R-:W-:Y:S02]  /*5a70*/  ISETP.LT.OR P1, PT, R11, 0x1, P1 ;  /* 0x000000010b00780c */ /* 0x000fe40000f21670 */
[C---:B------:R-:W-:Y:S01]  /*5a80*/  ISETP.GT.AND P2, PT, R12.reuse, 0x49, !P2 ;  /* 0x000000490c00780c */ /* 0x040fe20005744270 */
[----:B------:R-:W4:Y:S01]  /*5a90*/  LDL R47, [R1+0x2f0] ;  /* 0x0002f000012f7983 */ /* 0x000f220000100800 */
[----:B------:R-:W-:Y:S02]  /*5aa0*/  FSEL R157, R157, -INF , !P1 ;  /* 0xff8000009d9d7808 */ /* 0x000fe40004800000 */
[----:B------:R-:W-:Y:S01]  /*5ab0*/  ISETP.GT.AND P1, PT, R12, 0x41, !P6 ;  /* 0x000000410c00780c */ /* 0x000fe20007724270 */
[----:B------:R-:W4:Y:S01]  /*5ac0*/  LDL R49, [R1+0x2f4] ;  /* 0x0002f40001317983 */ /* 0x000f220000100800 */
[----:B------:R-:W-:-:S02]  /*5ad0*/  FMNMX.FTZ R8, R157, R97, !PT ;  /* 0x000000619d087209 */ /* 0x000fc40007810000 */
[----:B------:R-:W-:Y:S01]  /*5ae0*/  ISETP.LT.OR P1, PT, R11, 0x42, P1 ;  /* 0x000000420b00780c */ /* 0x000fe20000f21670 */
[----:B------:R-:W4:Y:S01]  /*5af0*/  LDL R51, [R1+0x2f8] ;  /* 0x0002f80001337983 */ /* 0x000f220000100800 */
[----:B------:R-:W-:Y:S02]  /*5b00*/  FMNMX.FTZ R8, R159, R8, !PT ;  /* 0x000000089f087209 */ /* 0x000fe40007810000 */
[----:B------:R-:W-:Y:S01]  /*5b10*/  FSEL R167, R167, -INF , !P1 ;  /* 0xff800000a7a77808 */ /* 0x000fe20004800000 */
[----:B------:R-:W4:Y:S01]  /*5b20*/  LDL R53, [R1+0x2fc] ;  /* 0x0002fc0001357983 */ /* 0x000f220000100800 */
[----:B------:R-:W-:Y:S02]  /*5b30*/  FMNMX.FTZ R9, R91, R8, !PT ;  /* 0x000000085b097209 */ /* 0x000fe40007810000 */
[----:B------:R-:W-:Y:S01]  /*5b40*/  FMNMX.FTZ R8, R162, R13, !PT ;  /* 0x0000000da2087209 */ /* 0x000fe20007810000 */
[----:B------:R-:W4:Y:S01]  /*5b50*/  LDL R55, [R1+0x300] ;  /* 0x0003000001377983 */ /* 0x000f220000100800 */
[----:B------:R-:W-:-:S02]  /*5b60*/  FMNMX.FTZ R9, R164, R9, !PT ;  /* 0x00000009a4097209 */ /* 0x000fc40007810000 */
[----:B------:R-:W-:Y:S01]  /*5b70*/  FMNMX.FTZ R8, R163, R8, !PT ;  /* 0x00000008a3087209 */ /* 0x000fe20007810000 */
[----:B------:R-:W4:Y:S01]  /*5b80*/  LDL R57, [R1+0x304] ;  /* 0x0003040001397983 */ /* 0x000f220000100800 */
[----:B------:R-:W-:Y:S02]  /*5b90*/  FMNMX.FTZ R10, R174, R9, !PT ;  /* 0x00000009ae0a7209 */ /* 0x000fe40007810000 */
[----:B------:R-:W-:Y:S01]  /*5ba0*/  FMNMX.FTZ R8, R229, R8, !PT ;  /* 0x00000008e5087209 */ /* 0x000fe20007810000 */
[----:B------:R-:W4:Y:S01]  /*5bb0*/  LDL R59, [R1+0x308] ;  /* 0x00030800013b7983 */ /* 0x000f220000100800 */
[----:B------:R-:W-:Y:S02]  /*5bc0*/  FMNMX.FTZ R9, R175, R10, !PT ;  /* 0x0000000aaf097209 */ /* 0x000fe40007810000 */
[----:B------:R-:W-:Y:S01]  /*5bd0*/  ISETP.NE.AND P1, PT, R41, RZ, PT ;  /* 0x000000ff2900720c */ /* 0x000fe20003f25270 */
        /* <DEDUP_REMOVED lines=25> */
[----:B------:R-:W-:Y:S02]  /*5d70*/  ISETP.GT.AND P1, PT, R12, 0x48, !P1 ;  /* 0x000000480c00780c */ /* 0x000fe40004f24270 */
[----:B------:R-:W-:Y:S01]  /*5d80*/  FMNMX.FTZ R13, R217, R10, !PT ;  /* 0x0000000ad90d7209 */ /* 0x000fe20007810000 */
[----:B------:R-:W4:Y:S01]  /*5d90*/  LDL R77, [R1+0x32c] ;  /* 0x00032c00014d7983 */ /* 0x000f220000100800 */
[----:B------:R-:W-:-:S02]  /*5da0*/  FMNMX.FTZ R9, R212, R9, !PT ;  /* 0x00000009d4097209 */ /* 0x000fc40007810000 */
[C---:B------:R-:W-:Y:S01]  /*5db0*/  ISETP.LT.OR P1, PT, R11.reuse, 0x49, P1 ;  /* 0x000000490b00780c */ /* 0x040fe20000f21670 */
[----:B------:R-:W4:Y:S01]  /*5dc0*/  LDL R79, [R1+0x330] ;  /* 0x00033000014f7983 */ /* 0x000f220000100800 */
[----:B------:R-:W-:Y:S02]  /*5dd0*/  FMNMX.FTZ R8, R166, R13, !PT ;  /* 0x0000000da6087209 */ /* 0x000fe40007810000 */
[----:B------:R-:W-:Y:S01]  /*5de0*/  FMNMX.FTZ R10, R218, R9, !PT ;  /* 0x00000009da0a7209 */ /* 0x000fe20007810000 */
[----:B------:R-:W4:Y:S01]  /*5df0*/  LDL R81, [R1+0x334] ;  /* 0x0003340001517983 */ /* 0x000f220000100800 */
[----:B------:R-:W-:Y:S02]  /*5e00*/  ISETP.LT.OR P2, PT, R11, 0x4a, P2 ;  /* 0x0000004a0b00780c */ /* 0x000fe40001741670 */
[----:B------:R-:W-:Y:S01]  /*5e10*/  FSEL R168, R168, -INF , !P1 ;  /* 0xff800000a8a87808 */ /* 0x000fe20004800000 */
[----:B------:R-:W4:Y:S01]  /*5e20*/  LDL R83, [R1+0x338] ;  /* 0x0003380001537983 */ /* 0x000f220000100800 */
[----:B------:R-:W-:-:S02]  /*5e30*/  FMNMX.FTZ R9, R167, R8, !PT ;  /* 0x00000008a7097209 */ /* 0x000fc40007810000 */
[----:B------:R-:W-:Y:S01]  /*5e40*/  FMNMX.FTZ R10, R195, R10, !PT ;  /* 0x0000000ac30a7209 */ /* 0x000fe20007810000 */
[----:B------:R-:W4:Y:S01]  /*5e50*/  LDL R122, [R1+0x340] ;  /* 0x00034000017a7983 */ /* 0x000f220000100800 */
[----:B------:R-:W-:Y:S02]  /*5e60*/  FSEL R169, R169, -INF , !P2 ;  /* 0xff800000a9a97808 */ /* 0x000fe40005000000 */
[----:B------:R-:W-:Y:S01]  /*5e70*/  FMNMX.FTZ R8, R168, R9, !PT ;  /* 0x00000009a8087209 */ /* 0x000fe20007810000 */
[----:B------:R-:W4:Y:S01]  /*5e80*/  LDL R124, [R1+0x344] ;  /* 0x00034400017c7983 */ /* 0x000f220000100800 */
[----:B------:R-:W-:Y:S02]  /*5e90*/  FMNMX.FTZ R9, R213, R10, !PT ;  /* 0x0000000ad5097209 */ /* 0x000fe40007810000 */
[----:B------:R-:W-:Y:S01]  /*5ea0*/  ISETP.NE.AND P6, PT, R21, RZ, PT ;  /* 0x000000ff1500720c */ /* 0x000fe20003fc5270 */
[----:B------:R-:W4:Y:S01]  /*5eb0*/  LDL R126, [R1+0x348] ;  /* 0x00034800017e7983 */ /* 0x000f220000100800 */
[----:B------:R-:W-:-:S02]  /*5ec0*/  FMNMX.FTZ R13, R169, R8, !PT ;  /* 0x00000008a90d7209 */ /* 0x000fc40007810000 */
[----:B------:R-:W-:Y:S01]  /*5ed0*/  FMNMX.FTZ R9, R214, R9, !PT ;  /* 0x00000009d6097209 */ /* 0x000fe20007810000 */
[----:B------:R-:W5:Y:S01]  /*5ee0*/  LDL R21, [R1+0x2c0] ;  /* 0x0002c00001157983 */ /* 0x000f620000100800 */
[----:B------:R-:W-:Y:S02]  /*5ef0*/  ISETP.GT.AND P6, PT, R12, 0x59, !P6 ;  /* 0x000000590c00780c */ /* 0x000fe400077c4270 */
[----:B------:R-:W-:Y:S01]  /*5f00*/  FMNMX.FTZ R8, R170, R13, !PT ;  /* 0x0000000daa087209 */ /* 0x000fe20007810000 */
[----:B------:R-:W4:Y:S01]  /*5f10*/  LDL R114, [R1+0x34c] ;  /* 0x00034c0001727983 */ /* 0x000f220000100800 */
[----:B------:R-:W-:Y:S02]  /*5f20*/  FMNMX.FTZ R10, R216, R9, !PT ;  /* 0x00000009d80a7209 */ /* 0x000fe40007810000 */
[----:B------:R-:W-:Y:S01]  /*5f30*/  ISETP.LT.OR P6, PT, R11, 0x5a, P6 ;  /* 0x0000005a0b00780c */ /* 0x000fe200037c1670 */
[----:B------:R-:W4:Y:S01]  /*5f40*/  LDL R116, [R1+0x350] ;  /* 0x0003500001747983 */ /* 0x000f220000100800 */
[----:B------:R-:W-:-:S02]  /*5f50*/  FMNMX.FTZ R9, R171, R8, !PT ;  /* 0x00000008ab097209 */ /* 0x000fc40007810000 */
[----:B------:R-:W-:Y:S01]  /*5f60*/  FSEL R173, R173, -INF , !P6 ;  /* 0xff800000adad7808 */ /* 0x000fe20007000000 */
[----:B------:R-:W4:Y:S01]  /*5f70*/  LDL R118, [R1+0x354] ;  /* 0x0003540001767983 */ /* 0x000f220000100800 */
[----:B------:R-:W-:Y:S02]  /*5f80*/  FMNMX.FTZ R10, R215, R10, !PT ;  /* 0x0000000ad70a7209 */ /* 0x000fe40007810000 */
[----:B------:R-:W-:Y:S01]  /*5f90*/  FMNMX.FTZ R8, R172, R9, !PT ;  /* 0x00000009ac087209 */ /* 0x000fe20007810000 */
[----:B------:R-:W4:Y:S01]  /*5fa0*/  LDL R120, [R1+0x358] ;  /* 0x0003580001787983 */ /* 0x000f220000100800 */
[----:B------:R-:W-:Y:S02]  /*5fb0*/  FMNMX.FTZ R10, R211, R10, !PT ;  /* 0x0000000ad30a7209 */ /* 0x000fe40007810000 */
[----:B------:R-:W-:Y:S01]  /*5fc0*/  FMNMX.FTZ R11, R173, R8, !PT ;  /* 0x00000008ad0b7209 */ /* 0x000fe20007810000 */
[----:B------:R-:W4:Y:S04]  /*5fd0*/  LDL R108, [R1+0x35c] ;  /* 0x00035c00016c7983 */ /* 0x000f280000100800 */
[----:B------:R-:W-:Y:S04]  /*5fe0*/  STL.64 [R1+0x440], R10 ;  /* 0x0004400a01007387 */ /* 0x000fe80000100a00 */
[----:B------:R-:W2:Y:S04]  /*5ff0*/  LDL R107, [R1+0x444] ;  /* 0x00044400016b7983 */ /* 0x000ea80000100800 */
[----:B------:R-:W0:Y:S04]  /*6000*/  SHFL.BFLY PT, R9, R10, 0x2, 0x1f ;  /* 0x0c401f000a097f89 */ /* 0x000e2800000e0000 */
[----:B------:R-:W4:Y:S04]  /*6010*/  LDL R110, [R1+0x360] ;  /* 0x00036000016e7983 */ /* 0x000f280000100800 */
[----:B------:R-:W4:Y:S04]  /*6020*/  LDL R112, [R1+0x364] ;  /* 0x0003640001707983 */ /* 0x000f280000100800 */
[----:B------:R-:W4:Y:S04]  /*6030*/  LDL R102, [R1+0x368] ;  /* 0x0003680001667983 */ /* 0x000f280000100800 */
[----:B------:R-:W4:Y:S04]  /*6040*/  LDL R104, [R1+0x36c] ;  /* 0x00036c0001687983 */ /* 0x000f280000100800 */
[----:B------:R-:W4:Y:S01]  /*6050*/  LDL R106, [R1+0x370] ;  /* 0x00037000016a7983 */ /* 0x000f220000100800 */
[----:B0-----:R-:W-:-:S03]  /*6060*/  FMNMX.FTZ R12, R10, R9, !PT ;  /* 0x000000090a0c7209 */ /* 0x001fc60007810000 */
[----:B------:R-:W4:Y:S04]  /*6070*/  LDL R98, [R1+0x378] ;  /* 0x0003780001627983 */ /* 0x000f280000100800 */
        /* <DEDUP_REMOVED lines=8> */
[----:B------:R0:W-:Y:S04]  /*6100*/  STL [R1+0x440], R14 ;  /* 0x0004400e01007387 */ /* 0x0001e80000100800 */
[----:B------:R-:W3:Y:S04]  /*6110*/  LDL R85, [R1+0x440] ;  /* 0x0004400001557983 */ /* 0x000ee80000100800 */
[----:B------:R-:W4:Y:S04]  /*6120*/  LDL.64 R8, [R1+0xa8] ;  /* 0x0000a80001087983 */ /* 0x000f280000100a00 */
[----:B------:R-:W4:Y:S04]  /*6130*/  LDL R90, [R1+0x394] ;  /* 0x00039400015a7983 */ /* 0x000f280000100800 */
        /* <DEDUP_REMOVED lines=31> */
[----:B0-----:R-:W4:Y:S04]  /*6330*/  LDL R14, [R1+0x42c] ;  /* 0x00042c00010e7983 */ /* 0x001f280000100800 */
[----:B------:R-:W4:Y:S04]  /*6340*/  LDL R234, [R1+0x414] ;  /* 0x0004140001ea7983 */ /* 0x000f280000100800 */
[----:B------:R-:W4:Y:S04]  /*6350*/  LDL R236, [R1+0x418] ;  /* 0x0004180001ec7983 */ /* 0x000f280000100800 */
[----:B------:R-:W4:Y:S04]  /*6360*/  LDL R235, [R1+0x41c] ;  /* 0x00041c0001eb7983 */ /* 0x000f280000100800 */
[----:B--2---:R-:W0:Y:S02]  /*6370*/  SHFL.BFLY PT, R10, R107, 0x2, 0x1f ;  /* 0x0c401f006b0a7f89 */ /* 0x004e2400000e0000 */
[----:B0-----:R-:W-:-:S05]  /*6380*/  FMNMX.FTZ R10, R10, R107, !PT ;  /* 0x0000006b0a0a7209 */ /* 0x001fca0007810000 */
[----:B------:R-:W0:Y:S02]  /*6390*/  SHFL.BFLY PT, R11, R10, 0x1, 0x1f ;  /* 0x0c201f000a0b7f89 */ /* 0x000e2400000e0000 */
[----:B0-----:R-:W-:Y:S02]  /*63a0*/  FMNMX.FTZ R12, R10, R11, !PT ;  /* 0x0000000b0a0c7209 */ /* 0x001fe40007810000 */
[----:B------:R-:W2:Y:S04]  /*63b0*/  LDL R10, [R1+0x424] ;  /* 0x00042400010a7983 */ /* 0x000ea80000100800 */
[----:B------:R-:W2:Y:S04]  /*63c0*/  LDL R11, [R1+0x428] ;  /* 0x00042800010b7983 */ /* 0x000ea80000100800 */
[----:B------:R0:W-:Y:S01]  /*63d0*/  STL [R1+0x2b8], R220 ;  /* 0x0002b8dc01007387 */ /* 0x0001e20000100800 */
[----:B---3--:R-:W-:Y:S01]  /*63e0*/  FSETP.NEU.FTZ.AND P1, PT, R85, -INF , PT ;  /* 0xff8000005500780b */ /* 0x008fe20003f3d000 */
[----:B0-----:R-:W-:-:S02]  /*63f0*/  FMUL.FTZ R220, R15, R85 ;  /* 0x000000550fdc7220 */ /* 0x001fc40000410000 */
[----:B-----5:R0:W-:Y:S03]  /*6400*/  STL [R1+0x2c0], R21 ;  /* 0x0002c01501007387 */ /* 0x0201e60000100800 */
[----:B------:R-:W-:Y:S01]  /*6410*/  FSEL R220, R220, RZ, P1 ;  /* 0x000000ffdcdc7208 */ /* 0x000fe20000800000 */
[----:B------:R1:W-:Y:S04]  /*6420*/  STL [R1+0x33c], R18 ;  /* 0x00033c1201007387 */ /* 0x0003e80000100800 */
[----:B0-----:R-:W-:Y:S01]  /*6430*/  FFMA.FTZ R21, R113, R15, -R220 ;  /* 0x0000000f71157223 */ /* 0x001fe200000108dc */
[----:B------:R-:W-:-:S03]  /*6440*/  FSETP.NEU.FTZ.AND P1, PT, R12, -INF , PT ;  /* 0xff8000000c00780b */ /* 0x000fc60003f3d000 */
[----:B-1----:R0:W-:Y:S02]  /*6450*/  MUFU.EX2 R18, R21 ;  /* 0x0000001500127308 */ /* 0x0021e40000000800 */
[-C--:B0-----:R-:W-:Y:S01]  /*6460*/  FMUL.FTZ R21, R12, R15.reuse ;  /* 0x0000000f0c157220 */ /* 0x081fe20000410000 */
[----:B----4-:R0:W-:Y:S04]  /*6470*/  STL [R1+0x2ac], R156 ;  /* 0x0002ac9c01007387 */ /* 0x0101e80000100800 */
[----:B------:R-:W-:Y:S01]  /*6480*/  FSEL R21, R21, RZ, P1 ;  /* 0x000000ff15157208 */ /* 0x000fe20000800000 */
[----:B------:R1:W-:Y:S04]  /*6490*/  STL [R1+0x2b0], R158 ;  /* 0x0002b09e01007387 */ /* 0x0003e80000100800 */
[----:B------:R3:W-:Y:S01]  /*64a0*/  STL [R1+0x2b4], R160 ;  /* 0x0002b4a001007387 */ /* 0x0007e20000100800 */
[-C--:B0-----:R-:W-:Y:S01]  /*64b0*/  FFMA.FTZ R156, R99, R15.reuse, -R220 ;  /* 0x0000000f639c7223 */ /* 0x081fe200000108dc */
[-CC-:B------:R-:W-:Y:S01]  /*64c0*/  FFMA.FTZ R157, R157, R15.reuse, -R21.reuse ;  /* 0x0000000f9d9d7223 */ /* 0x180fe20000010815 */
[-CC-:B------:R-:W-:Y:S01]  /*64d0*/  FFMA.FTZ R159, R159, R15.reuse, -R21.reuse ;  /* 0x0000000f9f9f7223 */ /* 0x180fe20000010815 */
[----:B------:R0:W-:Y:S01]  /*64e0*/  STL [R1+0x2bc], R19 ;  /* 0x0002bc1301007387 */ /* 0x0001e20000100800 */
[----:B-1----:R-:W-:-:S03]  /*64f0*/  FFMA.FTZ R158, R97, R15, -R21 ;  /* 0x0000000f619e7223 */ /* 0x002fc60000010815 */
[----:B------:R1:W-:Y:S01]  /*6500*/  STL [R1+0x2c4], R25 ;  /* 0x0002c41901007387 */ /* 0x0003e20000100800 */
[-C--:B---3--:R-:W-:Y:S01]  /*6510*/  FFMA.FTZ R160, R91, R15.reuse, -R21 ;  /* 0x0000000f5ba07223 */ /* 0x088fe20000010815 */
[-CC-:B0-----:R-:W-:Y:S02]  /*6520*/  FFMA.FTZ R19, R109, R15.reuse, -R220.reuse ;  /* 0x0000000f6d137223 */ /* 0x181fe400000108dc */
[----:B------:R0:W-:Y:S01]  /*6530*/  STL [R1+0x374], R20 ;  /* 0x0003741401007387 */ /* 0x0001e20000100800 */
[----:B-1----:R-:W-:Y:S01]  /*6540*/  FFMA.FTZ R25, R105, R15, -R220 ;  /* 0x0000000f69197223 */ /* 0x002fe200000108dc */
[----:B------:R-:W-:Y:S08]  /*6550*/  MUFU.EX2 R156, R156 ;  /* 0x0000009c009c7308 */ /* 0x000ff00000000800 */
[----:B------:R-:W-:Y:S08]  /*6560*/  MUFU.EX2 R19, R19 ;  /* 0x0000001300137308 */ /* 0x000ff00000000800 */
[----:B0-----:R-:W-:Y:S08]  /*6570*/  MUFU.EX2 R20, R25 ;  /* 0x0000001900147308 */ /* 0x001ff00000000800 */
[----:B------:R-:W-:Y:S08]  /*6580*/  MUFU.EX2 R157, R157 ;  /* 0x0000009d009d7308 */ /* 0x000ff00000000800 */
[----:B------:R-:W0:Y:S08]  /*6590*/  MUFU.EX2 R158, R158 ;  /* 0x0000009e009e7308 */ /* 0x000e300000000800 */
[----:B------:R-:W-:Y:S08]  /*65a0*/  MUFU.EX2 R159, R159 ;  /* 0x0000009f009f7308 */ /* 0x000ff00000000800 */
[----:B------:R-:W1:Y:S01]  /*65b0*/  MUFU.EX2 R160, R160 ;  /* 0x000000a000a07308 */ /* 0x000e620000000800 */
[----:B------:R-:W-:Y:S01]  /*65c0*/  IMAD R8, R87, 0xc00, R8 ;  /* 0x00000c0057087824 */ /* 0x000fe200078e0208 */
[----:B------:R3:W-:Y:S01]  /*65d0*/  STL [R1+0x2e0], R39 ;  /* 0x0002e02701007387 */ /* 0x0007e20000100800 */
[----:B------:R-:W-:-:S03]  /*65e0*/  R2UR UR7, R9 ;  /* 0x00000000090772ca */ /* 0x000fc600000e0000 */
[----:B------:R4:W-:Y:S01]  /*65f0*/  STL [R1+0x3ec], R38 ;  /* 0x0003ec2601007387 */ /* 0x0009e20000100800 */
[----:B------:R-:W-:Y:S02]  /*6600*/  R2UR UR6, R8 ;  /* 0x00000000080672ca */ /* 0x000fe400000e0000 */
[----:B0-----:R-:W-:Y:S01]  /*6610*/  F2FP.F16.F32.PACK_AB R153, R158, R157 ;  /* 0x0000009d9e99723e */ /* 0x001fe200000000ff */
[----:B------:R0:W-:Y:S01]  /*6620*/  STL [R1+0x2a4], R152 ;  /* 0x0002a49801007387 */ /* 0x0001e20000100800 */
[----:B---3--:R-:W-:-:S03]  /*6630*/  IMAD.MOV.U32 R39, RZ, RZ, R9 ;  /* 0x000000ffff277224 */ /* 0x008fc600078e0009 */
[----:B------:R3:W-:Y:S01]  /*6640*/  STL [R1+0x2a8], R154 ;  /* 0x0002a89a01007387 */ /* 0x0007e20000100800 */
[----:B----4-:R-:W-:Y:S01]  /*6650*/  VIADD R38, R8, 0x80 ;  /* 0x0000008008267836 */ /* 0x010fe20000000000 */
[----:B-1----:R-:W-:Y:S02]  /*6660*/  F2FP.F16.F32.PACK_AB R155, R160, R159 ;  /* 0x0000009fa09b723e */ /* 0x002fe400000000ff */
[----:B0-----:R-:W-:Y:S01]  /*6670*/  F2FP.F16.F32.PACK_AB R152, R19, R18 ;  /* 0x000000121398723e */ /* 0x001fe200000000ff */
[----:B------:R-:W-:Y:S01]  /*6680*/  STL [R1+0x230], R89 ;  /* 0x0002305901007387 */ /* 0x000fe20000100800 */
[----:B---3--:R-:W-:-:S03]  /*6690*/  F2FP.F16.F32.PACK_AB R154, R156, R20 ;  /* 0x000000149c9a723e */ /* 0x008fc600000000ff */
[----:B------:R-:W-:Y:S01]  /*66a0*/  STL [R1+0x234], R111 ;  /* 0x0002346f01007387 */ /* 0x000fe20000100800 */
[----:B------:R-:W-:Y:S02]  /*66b0*/  R2UR UR10, R38 ;  /* 0x00000000260a72ca */ /* 0x000fe400000e0000 */
[----:B------:R-:W-:Y:S01]  /*66c0*/  R2UR UR11, R39 ;  /* 0x00000000270b72ca */ /* 0x000fe200000e0000 */
[----:B------:R-:W-:Y:S04]  /*66d0*/  STL [R1+0x238], R115 ;  /* 0x0002387301007387 */ /* 0x000fe80000100800 */
        /* <DEDUP_REMOVED lines=104> */
[----:B------:R0:W-:Y:S01]  /*6d60*/  STL [R1+0x410], R30 ;  /* 0x0004101e01007387 */ /* 0x0001e20000100800 */
[----:B------:R1:W-:Y:S06]  /*6d70*/  BAR.SYNC.DEFER_BLOCKING R205, 0x100 ;  /* 0x000400cd0000751d */ /* 0x0003ec0000010000 */
[----:B0-----:R-:W-:-:S06]  /*6d80*/  WARPGROUP.ARRIVE ;  /* 0x00000000000079c5 */ /* 0x001fcc0000000000 */
[----:B------:R-:W-:Y:S01]  /*6d90*/  HGMMA.64x256x16.F32 R24, R152, gdesc[UR4].tnspB, RZ, !UPT, gsb0 ;  /* 0x43e0000498187df0 */ /* 0x000fe2000c0008ff */
        /* <DEDUP_REMOVED lines=8> */
[----:B------:R0:W-:Y:S01]  /*6e20*/  STL [R1+0x420], R13 ;  /* 0x0004200d01007387 */ /* 0x0001e20000100800 */
[----:B------:R-:W-:Y:S03]  /*6e30*/  MUFU.EX2 R161, R161 ;  /* 0x000000a100a17308 */ /* 0x000fe60000000800 */
[----:B------:R3:W-:Y:S05]  /*6e40*/  STL [R1+0x42c], R14 ;  /* 0x00042c0e01007387 */ /* 0x0007ea0000100800 */
[----:B------:R-:W4:Y:S08]  /*6e50*/  MUFU.EX2 R162, R162 ;  /* 0x000000a200a27308 */ /* 0x000f300000000800 */
[----:B------:R-:W-:Y:S08]  /*6e60*/  MUFU.EX2 R163, R163 ;  /* 0x000000a300a37308 */ /* 0x000ff00000000800 */
[----:B0-----:R-:W0:Y:S08]  /*6e70*/  MUFU.EX2 R13, R229 ;  /* 0x000000e5000d7308 */ /* 0x001e300000000800 */
[----:B------:R-:W-:Y:S08]  /*6e80*/  MUFU.EX2 R164, R164 ;  /* 0x000000a400a47308 */ /* 0x000ff00000000800 */
[----:B------:R-:W5:Y:S08]  /*6e90*/  MUFU.EX2 R174, R174 ;  /* 0x000000ae00ae7308 */ /* 0x000f700000000800 */
[----:B------:R-:W-:Y:S08]  /*6ea0*/  MUFU.EX2 R175, R175 ;  /* 0x000000af00af7308 */ /* 0x000ff00000000800 */
[----:B---3--:R-:W3:Y:S01]  /*6eb0*/  MUFU.EX2 R14, R228 ;  /* 0x000000e4000e7308 */ /* 0x008ee20000000800 */
[----:B------:R-:W-:Y:S04]  /*6ec0*/  STL [R1+0x414], R234 ;  /* 0x000414ea01007387 */ /* 0x000fe80000100800 */
[----:B------:R-:W-:Y:S04]  /*6ed0*/  STL [R1+0x418], R236 ;  /* 0x000418ec01007387 */ /* 0x000fe80000100800 */
[----:B------:R-:W-:Y:S04]  /*6ee0*/  STL [R1+0x41c], R235 ;  /* 0x00041ceb01007387 */ /* 0x000fe80000100800 */
[----:B--2---:R-:W-:Y:S04]  /*6ef0*/  STL [R1+0x424], R10 ;  /* 0x0004240a01007387 */ /* 0x004fe80000100800 */
[----:B------:R-:W-:Y:S01]  /*6f00*/  STL [R1+0x428], R11 ;  /* 0x0004280b01007387 */ /* 0x000fe20000100800 */
[-CC-:B------:R-:W-:Y:S01]  /*6f10*/  FFMA.FTZ R165, R165, R15.reuse, -R220.reuse ;  /* 0x0000000fa5a57223 */ /* 0x180fe200000108dc */
[-CC-:B------:R-:W-:Y:S01]  /*6f20*/  FFMA.FTZ R176, R176, R15.reuse, -R220.reuse ;  /* 0x0000000fb0b07223 */ /* 0x180fe200000108dc */
[-CC-:B------:R-:W-:Y:S01]  /*6f30*/  FFMA.FTZ R177, R177, R15.reuse, -R220.reuse ;  /* 0x0000000fb1b17223 */ /* 0x180fe200000108dc */
[-C--:B------:R-:W-:Y:S01]  /*6f40*/  FFMA.FTZ R180, R180, R15.reuse, -R220 ;  /* 0x0000000fb4b47223 */ /* 0x080fe200000108dc */
[-CC-:B------:R-:W-:Y:S01]  /*6f50*/  FFMA.FTZ R181, R181, R15.reuse, -R21.reuse ;  /* 0x0000000fb5b57223 */ /* 0x180fe20000010815 */
[-CC-:B------:R-:W-:Y:S01]  /*6f60*/  FFMA.FTZ R182, R182, R15.reuse, -R21.reuse ;  /* 0x0000000fb6b67223 */ /* 0x180fe20000010815 */
[-CC-:B------:R-:W-:Y:S01]  /*6f70*/  FFMA.FTZ R183, R183, R15.reuse, -R21.reuse ;  /* 0x0000000fb7b77223 */ /* 0x180fe20000010815 */
[----:B------:R-:W-:Y:S01]  /*6f80*/  FFMA.FTZ R184, R184, R15, -R21 ;  /* 0x0000000fb8b87223 */ /* 0x000fe20000010815 */
[----:B------:R-:W-:Y:S08]  /*6f90*/  MUFU.EX2 R165, R165 ;  /* 0x000000a500a57308 */ /* 0x000ff00000000800 */
[----:B------:R-:W2:Y:S08]  /*6fa0*/  MUFU.EX2 R176, R176 ;  /* 0x000000b000b07308 */ /* 0x000eb00000000800 */
[----:B------:R-:W-:Y:S01]  /*6fb0*/  MUFU.EX2 R177, R177 ;  /* 0x000000b100b17308 */ /* 0x000fe20000000800 */
[----:B------:R-:W-:-:S02]  /*6fc0*/  WARPGROUP.DEPBAR.LE gsb0, 0x0 ;  /* 0x00008000000079c5 */ /* 0x000fc40000010000 */
[----:B----4-:R-:W-:Y:S02]  /*6fd0*/  F2FP.F16.F32.PACK_AB R152, R162, R161 ;  /* 0x000000a1a298723e */ /* 0x010fe400000000ff */
[----:B0-----:R-:W-:Y:S02]  /*6fe0*/  F2FP.F16.F32.PACK_AB R154, R13, R163 ;  /* 0x000000a30d9a723e */ /* 0x001fe400000000ff */
[----:B-----5:R-:W-:Y:S02]  /*6ff0*/  F2FP.F16.F32.PACK_AB R153, R174, R164 ;  /* 0x000000a4ae99723e */ /* 0x020fe400000000ff */
[----:B---3--:R-:W-:Y:S01]  /*7000*/  F2FP.F16.F32.PACK_AB R155, R14, R175 ;  /* 0x000000af0e9b723e */ /* 0x008fe200000000ff */
[----:B------:R-:W-:Y:S04]  /*7010*/  STL.128 [R1+0x230], R24 ;  /* 0x0002301801007387 */ /* 0x000fe80000100c00 */
        /* <DEDUP_REMOVED lines=30> */
[----:B------:R0:W-:Y:S02]  /*7200*/  STL.128 [R1+0x420], R148 ;  /* 0x0004209401007387 */ /* 0x0001e40000100c00 */
[----:B0-----:R-:W-:-:S06]  /*7210*/  WARPGROUP.ARRIVE ;  /* 0x00000000000079c5 */ /* 0x001fcc0000000000 */
[----:B------:R-:W-:Y:S01]  /*7220*/  HGMMA.64x256x16.F32 R24, R152, gdesc[UR8].tnspB, R24, gsb0 ;  /* 0x43e0000898187df0 */ /* 0x000fe20008000818 */
[----:B------:R-:W0:Y:S08]  /*7230*/  MUFU.EX2 R180, R180 ;  /* 0x000000b400b47308 */ /* 0x000e300000000800 */
[----:B------:R-:W-:Y:S08]  /*7240*/  MUFU.EX2 R181, R181 ;  /* 0x000000b500b57308 */ /* 0x000ff00000000800 */
[----:B------:R-:W3:Y:S08]  /*7250*/  MUFU.EX2 R182, R182 ;  /* 0x000000b600b67308 */ /* 0x000ef00000000800 */
[----:B------:R-:W-:Y:S08]  /*7260*/  MUFU.EX2 R183, R183 ;  /* 0x000000b700b77308 */ /* 0x000ff00000000800 */
[----:B------:R-:W4:Y:S01]  /*7270*/  MUFU.EX2 R184, R184 ;  /* 0x000000b800b87308 */ /* 0x000f220000000800 */
[----:B------:R-:W-:-:S02]  /*7280*/  VIADD R10, R8, 0x100 ;  /* 0x00000100080a7836 */ /* 0x000fc40000000000 */
[----:B------:R-:W-:-:S03]  /*7290*/  IMAD.MOV.U32 R11, RZ, RZ, R9 ;  /* 0x000000ffff0b7224 */ /* 0x000fc600078e0009 */
[----:B------:R-:W-:Y:S02]  /*72a0*/  R2UR UR6, R10 ;  /* 0x000000000a0672ca */ /* 0x000fe400000e0000 */
[----:B------:R-:W-:Y:S01]  /*72b0*/  R2UR UR7, R11 ;  /* 0x000000000b0772ca */ /* 0x000fe200000e0000 */
[----:B------:R-:W-:Y:S02]  /*72c0*/  IMAD.MOV.U32 R11, RZ, RZ, R9 ;  /* 0x000000ffff0b7224 */ /* 0x000fe400078e0009 */
[-CC-:B------:R-:W-:Y:S01]  /*72d0*/  FFMA.FTZ R219, R219, R15.reuse, -R220.reuse ;  /* 0x0000000fdbdb7223 */ /* 0x180fe200000108dc */
[-CC-:B------:R-:W-:Y:S01]  /*72e0*/  FFMA.FTZ R185, R185, R15.reuse, -R220.reuse ;  /* 0x0000000fb9b97223 */ /* 0x180fe200000108dc */
[-CC-:B------:R-:W-:Y:S01]  /*72f0*/  FFMA.FTZ R187, R187, R15.reuse, -R220.reuse ;  /* 0x0000000fbbbb7223 */ /* 0x180fe200000108dc */
[-C--:B------:R-:W-:Y:S01]  /*7300*/  FFMA.FTZ R189, R189, R15.reuse, -R220 ;  /* 0x0000000fbdbd7223 */ /* 0x080fe200000108dc */
[-CC-:B------:R-:W-:Y:S01]  /*7310*/  FFMA.FTZ R203, R203, R15.reuse, -R21.reuse ;  /* 0x0000000fcbcb7223 */ /* 0x180fe20000010815 */
[-CC-:B------:R-:W-:Y:S01]  /*7320*/  FFMA.FTZ R186, R186, R15.reuse, -R21.reuse ;  /* 0x0000000fbaba7223 */ /* 0x180fe20000010815 */
[----:B------:R-:W-:Y:S01]  /*7330*/  FFMA.FTZ R188, R188, R15, -R21 ;  /* 0x0000000fbcbc7223 */ /* 0x000fe20000010815 */
[----:B------:R-:W-:Y:S08]  /*7340*/  MUFU.EX2 R219, R219 ;  /* 0x000000db00db7308 */ /* 0x000ff00000000800 */
[----:B------:R-:W5:Y:S08]  /*7350*/  MUFU.EX2 R185, R185 ;  /* 0x000000b900b97308 */ /* 0x000f700000000800 */
[----:B------:R-:W-:Y:S08]  /*7360*/  MUFU.EX2 R187, R187 ;  /* 0x000000bb00bb7308 */ /* 0x000ff00000000800 */
[----:B------:R-:W1:Y:S08]  /*7370*/  MUFU.EX2 R189, R189 ;  /* 0x000000bd00bd7308 */ /* 0x000e700000000800 */
[----:B------:R-:W-:Y:S08]  /*7380*/  MUFU.EX2 R203, R203 ;  /* 0x000000cb00cb7308 */ /* 0x000ff00000000800 */
[----:B------:R-:W1:Y:S08]  /*7390*/  MUFU.EX2 R186, R186 ;  /* 0x000000ba00ba7308 */ /* 0x000e700000000800 */
[----:B------:R-:W-:Y:S01]  /*73a0*/  MUFU.EX2 R188, R188 ;  /* 0x000000bc00bc7308 */ /* 0x000fe20000000800 */
[----:B------:R-:W-:Y:S01]  /*73b0*/  VIADD R10, R8, 0x180 ;  /* 0x00000180080a7836 */ /* 0x000fe20000000000 */
[----:B------:R-:W-:-:S02]  /*73c0*/  WARPGROUP.DEPBAR.LE gsb0, 0x0 ;  /* 0x00008000000079c5 */ /* 0x000fc40000010000 */
[----:B--2---:R-:W-:Y:S02]  /*73d0*/  F2FP.F16.F32.PACK_AB R152, R176, R165 ;  /* 0x000000a5b098723e */ /* 0x004fe400000000ff */
[----:B0-----:R-:W-:Y:S02]  /*73e0*/  F2FP.F16.F32.PACK_AB R154, R180, R177 ;  /* 0x000000b1b49a723e */ /* 0x001fe400000000ff */
[----:B---3--:R-:W-:Y:S02]  /*73f0*/  F2FP.F16.F32.PACK_AB R153, R182, R181 ;  /* 0x000000b5b699723e */ /* 0x008fe400000000ff */
[----:B----4-:R-:W-:Y:S01]  /*7400*/  F2FP.F16.F32.PACK_AB R155, R184, R183 ;  /* 0x000000b7b89b723e */ /* 0x010fe200000000ff */
        /* <DEDUP_REMOVED lines=34> */
[----:B------:R-:W-:Y:S01]  /*7630*/  R2UR UR7, R11 ;  /* 0x000000000b0772ca */ /* 0x000fe200000e0000 */
[-C--:B------:R-:W-:Y:S01]  /*7640*/  FFMA.FTZ R11, R212, R15.reuse, -R220 ;  /* 0x0000000fd40b7223 */ /* 0x080fe200000108dc */
[----:B------:R-:W-:-:S06]  /*7650*/  FFMA.FTZ R212, R217, R15, -R21 ;  /* 0x0000000fd9d47223 */ /* 0x000fcc0000010815 */
[----:B------:R-:W0:Y:S01]  /*7660*/  MUFU.EX2 R212, R212 ;  /* 0x000000d400d47308 */ /* 0x000e220000000800 */
[----:B------:R-:W-:Y:S01]  /*7670*/  R2UR UR6, R10 ;  /* 0x000000000a0672ca */ /* 0x000fe200000e0000 */
[-CC-:B------:R-:W-:Y:S01]  /*7680*/  FFMA.FTZ R10, R195, R15.reuse, -R220.reuse ;  /* 0x0000000fc30a7223 */ /* 0x180fe200000108dc */
[-CC-:B------:R-:W-:Y:S01]  /*7690*/  FFMA.FTZ R213, R213, R15.reuse, -R220.reuse ;  /* 0x0000000fd5d57223 */ /* 0x180fe200000108dc */
[-C--:B------:R-:W-:Y:S01]  /*76a0*/  FFMA.FTZ R218, R218, R15.reuse, -R220 ;  /* 0x0000000fdada7223 */ /* 0x080fe200000108dc */
[----:B------:R-:W-:-:S03]  /*76b0*/  FFMA.FTZ R166, R166, R15, -R21 ;  /* 0x0000000fa6a67223 */ /* 0x000fc60000010815 */
[----:B------:R2:W-:Y:S01]  /*76c0*/  MUFU.EX2 R217, R10 ;  /* 0x0000000a00d97308 */ /* 0x0005e20000000800 */
[-CC-:B------:R-:W-:Y:S01]  /*76d0*/  FFMA.FTZ R168, R168, R15.reuse, -R21.reuse ;  /* 0x0000000fa8a87223 */ /* 0x180fe20000010815 */
[-CC-:B------:R-:W-:Y:S01]  /*76e0*/  FFMA.FTZ R169, R169, R15.reuse, -R21.reuse ;  /* 0x0000000fa9a97223 */ /* 0x180fe20000010815 */
[-CC-:B------:R-:W-:Y:S01]  /*76f0*/  FFMA.FTZ R214, R214, R15.reuse, -R220.reuse ;  /* 0x0000000fd6d67223 */ /* 0x180fe200000108dc */
[-CC-:B------:R-:W-:Y:S01]  /*7700*/  FFMA.FTZ R216, R216, R15.reuse, -R220.reuse ;  /* 0x0000000fd8d87223 */ /* 0x180fe200000108dc */
[-CC-:B------:R-:W-:Y:S01]  /*7710*/  FFMA.FTZ R215, R215, R15.reuse, -R220.reuse ;  /* 0x0000000fd7d77223 */ /* 0x180fe200000108dc */
[----:B--2---:R-:W-:Y:S02]  /*7720*/  VIADD R10, R8, 0x200 ;  /* 0x00000200080a7836 */ /* 0x004fe40000000000 */
[-CC-:B------:R-:W-:Y:S01]  /*7730*/  FFMA.FTZ R170, R170, R15.reuse, -R21.reuse ;  /* 0x0000000faaaa7223 */ /* 0x180fe20000010815 */
[-CC-:B------:R-:W-:Y:S01]  /*7740*/  FFMA.FTZ R171, R171, R15.reuse, -R21.reuse ;  /* 0x0000000fabab7223 */ /* 0x180fe20000010815 */
[-C--:B------:R-:W-:Y:S01]  /*7750*/  FFMA.FTZ R172, R172, R15.reuse, -R21 ;  /* 0x0000000facac7223 */ /* 0x080fe20000010815 */
[----:B------:R-:W-:Y:S01]  /*7760*/  FFMA.FTZ R220, R211, R15, -R220 ;  /* 0x0000000fd3dc7223 */ /* 0x000fe200000108dc */
[----:B------:R2:W-:Y:S08]  /*7770*/  MUFU.EX2 R195, R11 ;  /* 0x0000000b00c37308 */ /* 0x0005f00000000800 */
[----:B------:R-:W3:Y:S08]  /*7780*/  MUFU.EX2 R211, R218 ;  /* 0x000000da00d37308 */ /* 0x000ef00000000800 */
[----:B------:R-:W4:Y:S01]  /*7790*/  MUFU.EX2 R213, R213 ;  /* 0x000000d500d57308 */ /* 0x000f220000000800 */
[----:B--2---:R-:W-:Y:S01]  /*77a0*/  IMAD.MOV.U32 R11, RZ, RZ, R9 ;  /* 0x000000ffff0b7224 */ /* 0x004fe200078e0009 */
[----:B------:R-:W-:-:S02]  /*77b0*/  WARPGROUP.DEPBAR.LE gsb0, 0x0 ;  /* 0x00008000000079c5 */ /* 0x000fc40000010000 */
[----:B-----5:R-:W-:Y:S02]  /*77c0*/  F2FP.F16.F32.PACK_AB R152, R185, R219 ;  /* 0x000000dbb998723e */ /* 0x020fe400000000ff */
[----:B-1----:R-:W-:Y:S02]  /*77d0*/  F2FP.F16.F32.PACK_AB R154, R189, R187 ;  /* 0x000000bbbd9a723e */ /* 0x002fe400000000ff */
[----:B------:R-:W-:Y:S02]  /*77e0*/  F2FP.F16.F32.PACK_AB R153, R186, R203 ;  /* 0x000000cbba99723e */ /* 0x000fe400000000ff */
[----:B0-----:R-:W-:Y:S01]  /*77f0*/  F2FP.F16.F32.PACK_AB R155, R212, R188 ;  /* 0x000000bcd49b723e */ /* 0x001fe200000000ff */
        /* <DEDUP_REMOVED lines=34> */
[----:B------:R-:W-:Y:S02]  /*7a20*/  R2UR UR6, R10 ;  /* 0x000000000a0672ca */ /* 0x000fe400000e0000 */
[----:B------:R-:W-:Y:S01]  /*7a30*/  MUFU.EX2 R10, R169 ;  /* 0x000000a9000a7308 */ /* 0x000fe20000000800 */
[----:B------:R-:W-:Y:S01]  /*7a40*/  R2UR UR7, R11 ;  /* 0x000000000b0772ca */ /* 0x000fe200000e0000 */
[----:B------:R-:W-:-:S06]  /*7a50*/  FADD.FTZ R158, R157, R158 ;  /* 0x0000009e9d9e7221 */ /* 0x000fcc0000010000 */
[----:B------:R-:W-:Y:S08]  /*7a60*/  MUFU.EX2 R214, R214 ;  /* 0x000000d600d67308 */ /* 0x000ff00000000800 */
[----:B------:R-:W-:Y:S08]  /*7a70*/  MUFU.EX2 R11, R216 ;  /* 0x000000d8000b7308 */ /* 0x000ff00000000800 */
[----:B------:R-:W-:Y:S08]  /*7a80*/  MUFU.EX2 R215, R215 ;  /* 0x000000d700d77308 */ /* 0x000ff00000000800 */
[----:B------:R-:W-:Y:S08]  /*7a90*/  MUFU.EX2 R220, R220 ;  /* 0x000000dc00dc7308 */ /* 0x000ff00000000800 */
[----:B------:R-:W-:Y:S08]  /*7aa0*/  MUFU.EX2 R170, R170 ;  /* 0x000000aa00aa7308 */ /* 0x000ff00000000800 */
[----:B------:R-:W-:Y:S08]  /*7ab0*/  MUFU.EX2 R171, R171 ;  /* 0x000000ab00ab7308 */ /* 0x000ff00000000800 */
[----:B------:R-:W-:Y:S01]  /*7ac0*/  MUFU.EX2 R172, R172 ;  /* 0x000000ac00ac7308 */ /* 0x000fe20000000800 */
[----:B------:R-:W-:Y:S01]  /*7ad0*/  VIADD R8, R8, 0x280 ;  /* 0x0000028008087836 */ /* 0x000fe20000000000 */
[----:B------:R-:W-:-:S02]  /*7ae0*/  WARPGROUP.DEPBAR.LE gsb0, 0x0 ;  /* 0x00008000000079c5 */ /* 0x000fc40000010000 */
[----:B------:R-:W-:Y:S01]  /*7af0*/  FADD.FTZ R153, R18, R19 ;  /* 0x0000001312997221 */ /* 0x000fe20000010000 */
[-CC-:B------:R-:W-:Y:S01]  /*7b00*/  FFMA.FTZ R19, R167, R15.reuse, -R21.reuse ;  /* 0x0000000fa7137223 */ /* 0x180fe20000010815 */
[----:B------:R-:W-:Y:S02]  /*7b10*/  FFMA.FTZ R21, R173, R15, -R21 ;  /* 0x0000000fad157223 */ /* 0x000fe40000010815 */
[----:B------:R-:W-:Y:S08]  /*7b20*/  MUFU.EX2 R18, R166 ;  /* 0x000000a600127308 */ /* 0x000ff00000000800 */
[----:B------:R-:W0:Y:S08]  /*7b30*/  MUFU.EX2 R19, R19 ;  /* 0x0000001300137308 */ /* 0x000e300000000800 */
[----:B------:R-:W1:Y:S01]  /*7b40*/  MUFU.EX2 R15, R168 ;  /* 0x000000a8000f7308 */ /* 0x000e620000000800 */
[----:B------:R-:W-:Y:S01]  /*7b50*/  FADD.FTZ R153, R20, R153 ;  /* 0x0000009914997221 */ /* 0x000fe20000010000 */
[----:B---3--:R-:W-:-:S02]  /*7b60*/  F2FP.F16.F32.PACK_AB R152, R211, R195 ;  /* 0x000000c3d398723e */ /* 0x008fc400000000ff */
[----:B----4-:R-:W-:Y:S01]  /*7b70*/  F2FP.F16.F32.PACK_AB R154, R213, R217 ;  /* 0x000000d9d59a723e */ /* 0x010fe200000000ff */
[----:B------:R-:W-:Y:S01]  /*7b80*/  FADD.FTZ R156, R156, R153 ;  /* 0x000000999c9c7221 */ /* 0x000fe20000010000 */
[----:B------:R-:W-:Y:S01]  /*7b90*/  STL.128 [R1+0x230], R24 ;  /* 0x0002301801007387 */ /* 0x000fe20000100c00 */
[----:B0-----:R-:W-:-:S03]  /*7ba0*/  F2FP.F16.F32.PACK_AB R153, R19, R18 ;  /* 0x000000121399723e */ /* 0x001fc600000000ff */
[----:B------:R-:W-:Y:S04]  /*7bb0*/  STL.128 [R1+0x240], R28 ;  /* 0x0002401c01007387 */ /* 0x000fe80000100c00 */
[----:B------:R-:W-:Y:S01]  /*7bc0*/  STL.128 [R1+0x250], R32 ;  /* 0x0002502001007387 */ /* 0x000fe20000100c00 */
[----:B-1----:R-:W-:-:S03]  /*7bd0*/  F2FP.F16.F32.PACK_AB R155, R10, R15 ;  /* 0x0000000f0a9b723e */ /* 0x002fc600000000ff */
        /* <DEDUP_REMOVED lines=31> */
[----:B------:R0:W1:Y:S01]  /*7dd0*/  MUFU.EX2 R157, R21 ;  /* 0x00000015009d7308 */ /* 0x0000620000000800 */
[----:B------:R-:W-:Y:S02]  /*7de0*/  R2UR UR6, R8 ;  /* 0x00000000080672ca */ /* 0x000fe400000e0000 */
[----:B------:R-:W-:Y:S01]  /*7df0*/  R2UR UR7, R9 ;  /* 0x00000000090772ca */ /* 0x000fe200000e0000 */
[----:B------:R-:W-:Y:S01]  /*7e00*/  FADD.FTZ R159, R159, R158 ;  /* 0x0000009e9f9f7221 */ /* 0x000fe20000010000 */
[----:B------:R-:W2:Y:S03]  /*7e10*/  @!P0 LDL.64 R8, [R1+0x68] ;  /* 0x0000680001088983 */ /* 0x000ea60000100a00 */
[----:B------:R-:W-:Y:S01]  /*7e20*/  FADD.FTZ R159, R160, R159 ;  /* 0x0000009fa09f7221 */ /* 0x000fe20000010000 */
[----:B0-----:R-:W3:Y:S03]  /*7e30*/  @!P0 LDL R21, [R1+0x218] ;  /* 0x0002180001158983 */ /* 0x001ee60000100800 */
[----:B------:R-:W-:Y:S01]  /*7e40*/  FADD.FTZ R159, R164, R159 ;  /* 0x0000009fa49f7221 */ /* 0x000fe20000010000 */
[----:B------:R-:W-:-:S03]  /*7e50*/  FADD.FTZ R161, R161, R156 ;  /* 0x0000009ca1a17221 */ /* 0x000fc60000010000 */
[----:B------:R-:W-:Y:S01]  /*7e60*/  FADD.FTZ R174, R174, R159 ;  /* 0x0000009faeae7221 */ /* 0x000fe20000010000 */
[----:B------:R-:W-:-:S03]  /*7e70*/  FADD.FTZ R156, R162, R161 ;  /* 0x000000a1a29c7221 */ /* 0x000fc60000010000 */
[----:B------:R-:W-:Y:S01]  /*7e80*/  FADD.FTZ R175, R175, R174 ;  /* 0x000000aeafaf7221 */ /* 0x000fe20000010000 */
[----:B------:R-:W-:Y:S02]  /*7e90*/  WARPGROUP.DEPBAR.LE gsb0, 0x0 ;  /* 0x00008000000079c5 */ /* 0x000fe40000010000 */
[----:B------:R-:W-:Y:S02]  /*7ea0*/  F2FP.F16.F32.PACK_AB R152, R11, R214 ;  /* 0x000000d60b98723e */ /* 0x000fe400000000ff */
[----:B------:R-:W-:Y:S02]  /*7eb0*/  F2FP.F16.F32.PACK_AB R154, R220, R215 ;  /* 0x000000d7dc9a723e */ /* 0x000fe400000000ff */
[----:B------:R-:W-:Y:S02]  /*7ec0*/  F2FP.F16.F32.PACK_AB R153, R171, R170 ;  /* 0x000000aaab99723e */ /* 0x000fe400000000ff */
[----:B-1----:R-:W-:Y:S01]  /*7ed0*/  F2FP.F16.F32.PACK_AB R155, R157, R172 ;  /* 0x000000ac9d9b723e */ /* 0x002fe200000000ff */
        /* <DEDUP_REMOVED lines=34> */
[----:B------:R-:W-:Y:S01]  /*8100*/  FADD.FTZ R156, R163, R156 ;  /* 0x0000009ca39c7221 */ /* 0x000fe20000010000 */
[----:B------:R-:W-:-:S03]  /*8110*/  FADD.FTZ R14, R14, R175 ;  /* 0x000000af0e0e7221 */ /* 0x000fc60000010000 */
        /* <DEDUP_REMOVED lines=9> */
[----:B------:R-:W-:Y:S02]  /*81b0*/  WARPGROUP.DEPBAR.LE gsb0, 0x0 ;  /* 0x00008000000079c5 */ /* 0x000fe40000010000 */
        /* <DEDUP_REMOVED lines=23> */
[----:B------:R0:W-:Y:S04]  /*8330*/  STL.128 [R1+0x3a0], R116 ;  /* 0x0003a07401007387 */ /* 0x0001e80000100c00 */
        /* <DEDUP_REMOVED lines=8> */
[----:B------:R-:W4:Y:S04]  /*83c0*/  LDL R155, [R1+0x230] ;  /* 0x00023000019b7983 */ /* 0x000f280000100800 */
[----:B------:R-:W5:Y:S04]  /*83d0*/  LDL R153, [R1+0x234] ;  /* 0x0002340001997983 */ /* 0x000f680000100800 */
[----:B0-----:R-:W5:Y:S04]  /*83e0*/  LDL R117, [R1+0x238] ;  /* 0x0002380001757983 */ /* 0x001f680000100800 */
[----:B------:R-:W5:Y:S04]  /*83f0*/  LDL R115, [R1+0x23c] ;  /* 0x00023c0001737983 */ /* 0x000f680000100800 */
        /* <DEDUP_REMOVED lines=59> */
[----:B-1----:R-:W5:Y:S04]  /*87b0*/  LDL R150, [R1+0x32c] ;  /* 0x00032c0001967983 */ /* 0x002f680000100800 */
        /* <DEDUP_REMOVED lines=63> */
[----:B------:R-:W5:Y:S01]  /*8bb0*/  LDL R24, [R1+0x42c] ;  /* 0x00042c0001187983 */ /* 0x000f620000100800 */
        /* <DEDUP_REMOVED lines=17> */
[----:B------:R-:W-:Y:S01]  /*8cd0*/  FADD.FTZ R170, R170, R15 ;  /* 0x0000000faaaa7221 */ /* 0x000fe20000010000 */
[----:B--2---:R-:W-:Y:S02]  /*8ce0*/  @!P0 MOV R8, R8 ;  /* 0x0000000800088202 */ /* 0x004fe40000000f00 */
[----:B------:R-:W-:Y:S01]  /*8cf0*/  FADD.FTZ R214, R11, R214 ;  /* 0x000000d60bd67221 */ /* 0x000fe20000010000 */
[----:B------:R-:W-:Y:S02]  /*8d00*/  FADD.FTZ R171, R171, R170 ;  /* 0x000000aaabab7221 */ /* 0x000fe40000010000 */
[----:B---3--:R-:W-:Y:S02]  /*8d10*/  @!P0 IMAD R21, R21, 0x8, R8 ;  /* 0x0000000815158824 */ /* 0x008fe400078e0208 */
[----:B------:R-:W-:Y:S01]  /*8d20*/  FADD.FTZ R215, R215, R214 ;  /* 0x000000d6d7d77221 */ /* 0x000fe20000010000 */
[----:B------:R-:W-:Y:S01]  /*8d30*/  FADD.FTZ R172, R172, R171 ;  /* 0x000000abacac7221 */ /* 0x000fe20000010000 */
[----:B------:R-:W-:Y:S02]  /*8d40*/  STL [R1+0x88], RZ ;  /* 0x000088ff01007387 */ /* 0x000fe40000100800 */
[----:B------:R-:W-:Y:S01]  /*8d50*/  FADD.FTZ R10, R220, R215 ;  /* 0x000000d7dc0a7221 */ /* 0x000fe20000010000 */
[----:B------:R-:W-:Y:S01]  /*8d60*/  FADD.FTZ R11, R157, R172 ;  /* 0x000000ac9d0b7221 */ /* 0x000fe20000010000 */
[----:B------:R-:W-:Y:S01]  /*8d70*/  STL [R1+0x88], R0 ;  /* 0x0000880001007387 */ /* 0x000fe20000100800 */
[----:B------:R-:W-:-:S03]  /*8d80*/  @!P0 PRMT R21, RZ, 0x654, R21 ;  /* 0x00000654ff158816 */ /* 0x000fc60000000015 */
[----:B------:R-:W-:Y:S04]  /*8d90*/  STL [R1+0x88], R0 ;  /* 0x0000880001007387 */ /* 0x000fe80000100800 */
[----:B------:R-:W-:Y:S04]  /*8da0*/  STL [R1+0x88], R0 ;  /* 0x0000880001007387 */ /* 0x000fe80000100800 */
[----:B------:R-:W-:Y:S04]  /*8db0*/  STL [R1+0x88], R0 ;  /* 0x0000880001007387 */ /* 0x000fe80000100800 */
[----:B------:R-:W-:Y:S04]  /*8dc0*/  STL [R1+0x88], R0 ;  /* 0x0000880001007387 */ /* 0x000fe80000100800 */
[----:B------:R0:W-:Y:S04]  /*8dd0*/  STL [R1+0x88], R0 ;  /* 0x0000880001007387 */ /* 0x0001e80000100800 */
[----:B------:R-:W-:Y:S04]  /*8de0*/  STL [R1+0x444], R12 ;  /* 0x0004440c01007387 */ /* 0x000fe80000100800 */
[----:B------:R1:W-:Y:S04]  /*8df0*/  STL.64 [R1+0x450], R10 ;  /* 0x0004500a01007387 */ /* 0x0003e80000100a00 */
[----:B----4-:R2:W-:Y:S04]  /*8e00*/  STL [R1+0x230], R155 ;  /* 0x0002309b01007387 */ /* 0x0105e80000100800 */
[----:B-----5:R2:W-:Y:S04]  /*8e10*/  STL [R1+0x234], R153 ;  /* 0x0002349901007387 */ /* 0x0205e80000100800 */
[----:B------:R2:W-:Y:S04]  /*8e20*/  STL [R1+0x238], R117 ;  /* 0x0002387501007387 */ /* 0x0005e80000100800 */
        /* <DEDUP_REMOVED lines=124> */
[----:B------:R2:W-:Y:S01]  /*95f0*/  STL [R1+0x42c], R24 ;  /* 0x00042c1801007387 */ /* 0x0005e20000100800 */
[----:B------:R2:W-:Y:S03]  /*9600*/  @!P0 SYNCS.ARRIVE.TRANS64.RED.A1T0 RZ, [R21+URZ], RZ ;  /* 0x000000ff15ff89a7 */ /* 0x0005e6000810043f */
[----:B0-----:R-:W3:Y:S01]  /*9610*/  LDL R0, [R1+0x70] ;  /* 0x0000700001007983 */ /* 0x001ee20000100800 */
[----:B------:R-:W-:Y:S01]  /*9620*/  ISETP.NE.AND P1, PT, R6, 0x1, PT ;  /* 0x000000010600780c */ /* 0x000fe20003f25270 */
[----:B------:R-:W-:-:S06]  /*9630*/  UIADD3 UR47, UR47, -0x2, URZ ;  /* 0xfffffffe2f2f7890 */ /* 0x000fcc000fffe03f */
[----:B-1----:R-:W-:Y:S02]  /*9640*/  IMAD.U32 R10, RZ, RZ, UR47 ;  /* 0x0000002fff0a7e24 */ /* 0x002fe4000f8e00ff */
[----:B---3--:R-:W-:-:S04]  /*9650*/  IMAD.SHL.U32 R0, R0, 0x80, RZ ;  /* 0x0000008000007824 */ /* 0x008fc800078e00ff */
[----:B------:R-:W-:-:S04]  /*9660*/  @P1 IMAD.HI.U32 R8, R0, R7, RZ ;  /* 0x0000000700081227 */ /* 0x000fc800078e00ff */
[----:B------:R-:W-:Y:S01]  /*9670*/  IMAD.MOV.U32 R6, RZ, RZ, R0 ;  /* 0x000000ffff067224 */ /* 0x000fe200078e0000 */
[----:B------:R-:W-:Y:S02]  /*9680*/  @P1 SHF.R.U32.HI R6, RZ, R233, R8 ;  /* 0x000000e9ff061219 */ /* 0x000fe40000011608 */
[----:B------:R-:W-:-:S03]  /*9690*/  ISETP.GE.AND P1, PT, R5, 0x1, PT ;  /* 0x000000010500780c */ /* 0x000fc60003f26270 */
[----:B------:R-:W-:-:S04]  /*96a0*/  VIADD R7, R6, UR46 ;  /* 0x0000002e06077c36 */ /* 0x000fc80008000000 */
[----:B------:R-:W-:-:S06]  /*96b0*/  IMAD.IADD R4, R7, 0x1, R4 ;  /* 0x0000000107047824 */ /* 0x000fcc00078e0204 */
[----:B--2---:R-:W-:Y:S05]  /*96c0*/  @!P1 BRA `(.L_x_2051) ;  /* 0x0000000000409947 */ /* 0x004fea0003800000 */
[C---:B------:R-:W-:Y:S01]  /*96d0*/  ISETP.GT.AND P1, PT, R7.reuse, RZ, PT ;  /* 0x000000ff0700720c */ /* 0x040fe20003f24270 */
[----:B------:R-:W-:Y:S01]  /*96e0*/  BSSY B0, `(.L_x_2052) ;  /* 0x000000c000007945 */ /* 0x000fe20003800000 */
[----:B------:R-:W-:-:S11]  /*96f0*/  VIADD R6, R7, 0xffffffff ;  /* 0xffffffff07067836 */ /* 0x000fd60000000000 */
[----:B------:R-:W-:Y:S05]  /*9700*/  @P1 BRA `(.L_x_2053) ;  /* 0x0000000000181947 */ /* 0x000fea0003800000 */
[----:B------:R-:W-:Y:S01]  /*9710*/  ISETP.NE.AND P1, PT, R5, 0x1, PT ;  /* 0x000000010500780c */ /* 0x000fe20003f25270 */
[----:B------:R-:W-:-:S12]  /*9720*/  IMAD.MOV R7, RZ, RZ, -R7 ;  /* 0x000000ffff077224 */ /* 0x000fd800078e0a07 */
[----:B------:R-:W-:-:S05]  /*9730*/  @P1 IMAD.HI.U32 R2, R7, R2, RZ ;  /* 0x0000000207021227 */ /* 0x000fca00078e00ff */
[----:B------:R-:W-:-:S04]  /*9740*/  @P1 SHF.R.U32.HI R7, RZ, R3, R2 ;  /* 0x00000003ff071219 */ /* 0x000fc80000011602 */
[----:B------:R-:W-:Y:S01]  /*9750*/  LOP3.LUT R6, RZ, R7, RZ, 0x33, !PT ;  /* 0x00000007ff067212 */ /* 0x000fe200078e33ff */
[----:B------:R-:W-:Y:S06]  /*9760*/  BRA `(.L_x_2054) ;  /* 0x00000000000c7947 */ /* 0x000fec0003800000 */
.L_x_2053:
[----:B------:R-:W-:-:S13]  /*9770*/  ISETP.NE.AND P1, PT, R5, 0x1, PT ;  /* 0x000000010500780c */ /* 0x000fda0003f25270 */
[----:B------:R-:W-:-:S05]  /*9780*/  @P1 IMAD.HI.U32 R2, R6, R2, RZ ;  /* 0x0000000206021227 */ /* 0x000fca00078e00ff */
[----:B------:R-:W-:-:S07]  /*9790*/  @P1 SHF.R.U32.HI R6, RZ, R3, R2 ;  /* 0x00000003ff061219 */ /* 0x000fce0000011602 */
.L_x_2054:
[----:B------:R-:W-:Y:S05]  /*97a0*/  BSYNC B0 ;  /* 0x0000000000007941 */ /* 0x000fea0003800000 */
.L_x_2052:
[----:B------:R-:W-:-:S05]  /*97b0*/  IMAD R5, R6, R5, R5 ;  /* 0x0000000506057224 */ /* 0x000fca00078e0205 */
[----:B------:R-:W-:-:S07]  /*97c0*/  VIMNMX R4, R4, R5, PT ;  /* 0x0000000504047248 */ /* 0x000fce0003fe0100 */
.L_x_2051:
[----:B------:R-:W-:Y:S01]  /*97d0*/  IMAD.HI R4, R4, 0x2aaaaaab, RZ ;  /* 0x2aaaaaab04047827 */ /* 0x000fe200078e02ff */
[----:B------:R-:W-:Y:S04]  /*97e0*/  BSSY B2, `(.L_x_2055) ;  /* 0x0000012000027945 */ /* 0x000fe80003800000 */
[----:B------:R-:W-:-:S04]  /*97f0*/  SHF.R.U32.HI R3, RZ, 0x1f, R4 ;  /* 0x0000001fff037819 */ /* 0x000fc80000011604 */
[----:B------:R-:W-:-:S04]  /*9800*/  LEA.HI.SX32 R3, R4, R3, 0x1c ;  /* 0x0000000304037211 */ /* 0x000fc800078fe2ff */
[----:B------:R-:W-:-:S04]  /*9810*/  VIMNMX R189, R3, UR43, !PT ;  /* 0x0000002b03bd7c48 */ /* 0x000fc8000ffe0100 */
[----:B------:R-:W-:-:S13]  /*9820*/  ISETP.GE.AND P1, PT, R10, R189, PT ;  /* 0x000000bd0a00720c */ /* 0x000fda0003f26270 */
[----:B------:R-:W-:Y:S05]  /*9830*/  @!P1 BRA `(.L_x_2056) ;  /* 0x0000000000309947 */ /* 0x000fea0003800000 */
[----:B------:R-:W-:Y:S01]  /*9840*/  BSSY B1, `(.L_x_2057) ;  /* 0x0000009000017945 */ /* 0x000fe20003800000 */
.L_x_2059:
[----:B------:R-:W-:Y:S01]  /*9850*/  BSSY B0, `(.L_x_2058) ;  /* 0x0000004000007945 */ /* 0x000fe20003800000 */
[----:B------:R-:W-:Y:S01]  /*9860*/  VIADD R0, R16, 0x178 ;  /* 0x0000017810007836 */ /* 0x000fe20000000000 */
[----:B------:R-:W-:-:S07]  /*9870*/  MOV R211, 0x9890 ;  /* 0x0000989000d37802 */ /* 0x000fce0000000f00 */
[----:B------:R-:W-:Y:S05]  /*9880*/  CALL.REL.NOINC `($_ZN7cutlass13device_kernelIN5flash11enable_sm90INS1_16FlashAttnFwdSm90INS1_25CollectiveMainloopFwdSm90ILi2EN4cute5tupleIJNS5_1CILi1EEES8_S8_EEENS6_IJNS7_ILi128EEENS7_ILi96EEENS7_ILi64EEEEEELi256ENS_6half_tEfNS_4arch4Sm90ELb0ELb1ELb1ELb0ELb0ELb0ELb1ELb1ELb0ELb1ELb0ELb0EEENS1_21CollectiveEpilogueFwdINS6_IJSA_NS7_ILi256EEESB_EEES9_SE_SG_Li256ELb0ELb1ELb0ELb0EEENS1_30DynamicPersistentTileSchedulerILi256ELi128ELb0ELb1ELb1EEEEEEEEEvNT_6ParamsE$_ZZN5flash25CollectiveMainloopFwdSm90ILi2EN4cute5tupleIJNS1_1CILi1EEES4_S4_EEENS2_IJNS3_ILi128EEENS3_ILi96EEENS3_ILi64EEEEEELi256EN7cutlass6half_tEfNSA_4arch4Sm90ELb0ELb1ELb1ELb0ELb0ELb0ELb1ELb1ELb0ELb1ELb0ELb0EE3mmaINS_16FlashAttnFwdSm90ISE_NS_21CollectiveEpilogueFwdINS2_IJS6_NS3_ILi256EEES7_EEES5_SB_SD_Li256ELb0ELb1ELb0ELb0EEENS_30DynamicPersistentTileSchedulerILi256ELi128ELb0ELb1ELb1EEEE13SharedStorageENS1_6TensorINS1_11ArrayEngineIfLm128EEENS1_6LayoutINS2_IJNS2_IJNS3_ILi2EEEST_NS3_ILi32EEEEEES4_S4_EEENS2_IJNS2_IJS4_ST_NS3_ILi4EEEEEENS3_ILi0EEESZ_EEEEEEENS_7SoftmaxILi2ELi0EEEEEbRKNSE_6ParamsENSA_25PipelineTmaAsyncNoClusterILi2ENSA_16PipelineTmaAsyncILi2EEEEES1B_RNSA_13PipelineStateILj2EEERT0_RT1_iRiRKNS_16SeqlenInfoQKNewKILb0ELb0EEENS2_IJiiiiEEERT_ENKUliT_T0_T1_E_clIZSF_ISO_S12_S14_EbS17_S1B_S1B_S1E_S1G_S1I_iS1J_S1N_S1O_S1Q_EUlRS1R_iE1_NS3_ILb0EEENS3_ILb1EEEEEDaiS1R_S1S_S1T_) ;  /* 0x0000020800a07944 */ /* 0x000fea0003c00000 */
[----:B------:R-:W-:Y:S05]  /*9890*/  BSYNC B0 ;  /* 0x0000000000007941 */ /* 0x000fea0003800000 */
.L_x_2058:
[C---:B------:R-:W-:Y:S01]  /*98a0*/  ISETP.GT.AND P1, PT, R10.reuse, R189, PT ;  /* 0x000000bd0a00720c */ /* 0x040fe20003f24270 */
[----:B------:R-:W-:-:S12]  /*98b0*/  VIADD R10, R10, 0xffffffff ;  /* 0xffffffff0a0a7836 */ /* 0x000fd80000000000 */
[----:B------:R-:W-:Y:S05]  /*98c0*/  @P1 BRA `(.L_x_2059) ;  /* 0xfffffffc00e01947 */ /* 0x000fea000383ffff */
[----:B------:R-:W-:Y:S05]  /*98d0*/  BSYNC B1 ;  /* 0x0000000000017941 */ /* 0x000fea0003800000 */
.L_x_2057:
[----:B------:R-:W2:Y:S02]  /*98e0*/  LDL R0, [R1+0x70] ;  /* 0x0000700001007983 */ /* 0x000ea40000100800 */
[----:B--2---:R-:W-:-:S07]  /*98f0*/  IMAD.SHL.U32 R0, R0, 0x80, RZ ;  /* 0x0000008000007824 */ /* 0x004fce00078e00ff */
.L_x_2056:
[----:B------:R-:W-:Y:S05]  /*9900*/  BSYNC B2 ;  /* 0x0000000000027941 */ /* 0x000fea0003800000 */
.L_x_2055:
[----:B------:R-:W0:Y:S01]  /*9910*/  LDC R2, c[0x0][0x448] ;  /* 0x00011200ff027b82 */ /* 0x000e220000000800 */
[----:B------:R-:W-:Y:S01]  /*9920*/  VIADD R0, R0, 0x7f ;  /* 0x0000007f00007836 */ /* 0x000fe20000000000 */
[----:B------:R-:W-:-:S06]  /*9930*/  ULDC UR4, c[0x0][0xad4] ;  /* 0x0002b50000047ab9 */ /* 0x000fcc0000000800 */
[----:B------:R-:W1:Y:S01]  /*9940*/  LDC R7, c[0x0][0xadc] ;  /* 0x0002b700ff077b82 */ /* 0x000e620000000800 */
[----:B0-----:R-:W-:-:S13]  /*9950*/  ISETP.NE.AND P1, PT, R2, 0x1, PT ;  /* 0x000000010200780c */ /* 0x001fda0003f25270 */
[----:B------:R-:W0:Y:S08]  /*9960*/  @P1 LDC R3, c[0x0][0x44c] ;  /* 0x00011300ff031b82 */ /* 0x000e300000000800 */
[----:B------:R-:W2:Y:S01]  /*9970*/  @P1 LDC R5, c[0x0][0x450] ;  /* 0x00011400ff051b82 */ /* 0x000ea20000000800 */
[----:B0-----:R-:W-:-:S05]  /*9980*/  @P1 IMAD.HI.U32 R2, R0, R3, RZ ;  /* 0x0000000300021227 */ /* 0x001fca00078e00ff */
[----:B--2---:R-:W-:Y:S02]  /*9990*/  @P1 SHF.R.U32.HI R0, RZ, R5, R2 ;  /* 0x00000005ff001219 */ /* 0x004fe40000011602 */
[----:B-1----:R-:W-:-:S03]  /*99a0*/  ISETP.GE.AND P1, PT, R7, 0x1, PT ;  /* 0x000000010700780c */ /* 0x002fc60003f26270 */
[----:B------:R-:W-:-:S04]  /*99b0*/  VIADD R0, R0, UR40 ;  /* 0x0000002800007c36 */ /* 0x000fc80008000000 */
[----:B------:R-:W-:-:S06]  /*99c0*/  VIADD R2, R0, -UR4 ;  /* 0x8000000400027c36 */ /* 0x000fcc0008000000 */
[----:B------:R-:W-:Y:S05]  /*99d0*/  @!P1 BRA `(.L_x_2060) ;  /* 0x0000000000449947 */ /* 0x000fea0003800000 */
[----:B------:R-:W-:Y:S01]  /*99e0*/  ISETP.GT.AND P1, PT, R0, -0x1, PT ;  /* 0xffffffff0000780c */ /* 0x000fe20003f24270 */
[----:B------:R-:W-:-:S12]  /*99f0*/  BSSY B0, `(.L_x_2061) ;  /* 0x000000d000007945 */ /* 0x000fd80003800000 */
        /* <DEDUP_REMOVED lines=8> */
.L_x_2062:
[----:B------:R-:W-:-:S13]  /*9a80*/  ISETP.NE.AND P1, PT, R7, 0x1, PT ;  /* 0x000000010700780c */ /* 0x000fda0003f25270 */
[----:B------:R-:W0:Y:S02]  /*9a90*/  @P1 LDC.64 R4, c[0x0][0xae0] ;  /* 0x0002b800ff041b82 */ /* 0x000e240000000a00 */
[----:B0-----:R-:W-:-:S05]  /*9aa0*/  @P1 IMAD.HI.U32 R4, R0, R4, RZ ;  /* 0x0000000400041227 */ /* 0x001fca00078e00ff */
[----:B------:R-:W-:-:S07]  /*9ab0*/  @P1 SHF.R.U32.HI R0, RZ, R5, R4 ;  /* 0x00000005ff001219 */ /* 0x000fce0000011604 */
.L_x_2063:
[----:B------:R-:W-:Y:S05]  /*9ac0*/  BSYNC B0 ;  /* 0x0000000000007941 */ /* 0x000fea0003800000 */
.L_x_2061:
[----:B------:R-:W-:-:S05]  /*9ad0*/  IMAD R3, R0, R7, RZ ;  /* 0x0000000700037224 */ /* 0x000fca00078e02ff */
[----:B------:R-:W-:-:S07]  /*9ae0*/  VIMNMX R2, R2, R3, !PT ;  /* 0x0000000302027248 */ /* 0x000fce0007fe0100 */
.L_x_2060:
[----:B------:R-:W-:-:S04]  /*9af0*/  VIADD R2, R2, 0x5f ;  /* 0x0000005f02027836 */ /* 0x000fc80000000000 */
[----:B------:R-:W-:-:S05]  /*9b00*/  IMAD.HI R2, R2, 0x2aaaaaab, RZ ;  /* 0x2aaaaaab02027827 */ /* 0x000fca00078e02ff */
[----:B------:R-:W-:-:S04]  /*9b10*/  SHF.R.U32.HI R3, RZ, 0x1f, R2 ;  /* 0x0000001fff037819 */ /* 0x000fc80000011602 */
[----:B------:R-:W-:-:S04]  /*9b20*/  LEA.HI.SX32 R2, R2, R3, 0x1c ;  /* 0x0000000302027211 */ /* 0x000fc800078fe2ff */
[----:B------:R-:W-:-:S04]  /*9b30*/  VIMNMX R2, R2, UR43, !PT ;  /* 0x0000002b02027c48 */ /* 0x000fc8000ffe0100 */
[----:B------:R-:W-:-:S13]  /*9b40*/  ISETP.GE.AND P1, PT, R10, R2, PT ;  /* 0x000000020a00720c */ /* 0x000fda0003f26270 */
[----:B------:R-:W-:Y:S05]  /*9b50*/  @!P1 BRA `(.L_x_2064) ;  /* 0x0000009c00749947 */ /* 0x000fea0003800000 */
.L_x_2081:
[----:B0-----:R-:W2:Y:S04]  /*9b60*/  LD.E R3, desc[UR48][R16.64+0x218] ;  /* 0x0002183010037980 */ /* 0x001ea8000c101900 */
[----:B-1----:R-:W3:Y:S01]  /*9b70*/  LD.E R0, desc[UR48][R16.64+0x220] ;  /* 0x0002203010007980 */ /* 0x002ee2000c101900 */
[----:B--2---:R-:W-:-:S05]  /*9b80*/  VIADD R3, R3, 0x1 ;  /* 0x0000000103037836 */ /* 0x004fca0000000000 */
[----:B------:R-:W-:-:S13]  /*9b90*/  ISETP.NE.AND P2, PT, R3, 0x2, PT ;  /* 0x000000020300780c */ /* 0x000fda0003f45270 */
[----:B------:R0:W5:Y:S04]  /*9ba0*/  @P2 LD.E R9, desc[UR48][R16.64+0x21c] ;  /* 0x00021c3010092980 */ /* 0x000168000c101900 */
[----:B------:R-:W2:Y:S01]  /*9bb0*/  @!P2 LD.E R4, desc[UR48][R16.64+0x21c] ;  /* 0x00021c301004a980 */ /* 0x000ea2000c101900 */
[----:B---3--:R-:W-:-:S03]  /*9bc0*/  VIADD R7, R0, 0x1 ;  /* 0x0000000100077836 */ /* 0x008fc60000000000 */
[----:B------:R1:W-:Y:S04]  /*9bd0*/  ST.E desc[UR48][R16.64+0x218], R3 ;  /* 0x0002180310007985 */ /* 0x0003e8000c101930 */
[----:B------:R0:W-:Y:S04]  /*9be0*/  ST.E desc[UR48][R16.64+0x220], R7 ;  /* 0x0002200710007985 */ /* 0x0001e8000c101930 */
[----:B------:R0:W-:Y:S01]  /*9bf0*/  @!P2 ST.E desc[UR48][R16.64+0x218], RZ ;  /* 0x000218ff1000a985 */ /* 0x0001e2000c101930 */
[----:B--2---:R-:W-:-:S05]  /*9c00*/  @!P2 LOP3.LUT R9, R4, 0x1, RZ, 0x3c, !PT ;  /* 0x000000010409a812 */ /* 0x004fca00078e3cff */
[----:B------:R0:W-:Y:S04]  /*9c10*/  @!P2 ST.E desc[UR48][R16.64+0x21c], R9 ;  /* 0x00021c091000a985 */ /* 0x0001e8000c101930 */
[----:B------:R-:W2:Y:S04]  /*9c20*/  LDL.64 R20, [R1+0x190] ;  /* 0x0001900001147983 */ /* 0x000ea80000100a00 */
[----:B--2---:R-:W2:Y:S01]  /*9c30*/  LD.E R0, desc[UR48][R20.64+0x1c] ;  /* 0x00001c3014007980 */ /* 0x004ea2000c101900 */
[----:B------:R-:W-:Y:S01]  /*9c40*/  IMAD.MOV.U32 R5, RZ, RZ, R10 ;  /* 0x000000ffff057224 */ /* 0x000fe200078e000a */
[----:B------:R-:W-:Y:S05]  /*9c50*/  YIELD ;  /* 0x0000000000007946 */ /* 0x000fea0003800000 */
[----:B------:R-:W-:Y:S01]  /*9c60*/  BSSY B0, `(.L_x_2065) ;  /* 0x0000008000007945 */ /* 0x000fe20003800000 */
[----:B------:R-:W-:Y:S01]  /*9c70*/  VIADD R10, R10, 0xffffffff ;  /* 0xffffffff0a0a7836 */ /* 0x000fe20000000000 */
[----:B------:R-:W-:Y:S01]  /*9c80*/  ISETP.GT.AND P1, PT, R5, R2, PT ;  /* 0x000000020500720c */ /* 0x000fe20003f24270 */
[----:B-1----:R-:W-:Y:S01]  /*9c90*/  @!P2 IMAD.MOV.U32 R3, RZ, RZ, RZ ;  /* 0x000000ffff03a224 */ /* 0x002fe200078e00ff */
[----:B--2---:R-:W-:-:S04]  /*9ca0*/  LOP3.LUT R0, R0, 0x1, RZ, 0xfc, !PT ;  /* 0x0000000100007812 */ /* 0x004fc800078efcff */
[----:B------:R-:W-:-:S13]  /*9cb0*/  ISETP.NE.AND P3, PT, R0, 0x3, PT ;  /* 0x000000030000780c */ /* 0x000fda0003f65270 */
[----:B0-----:R-:W-:Y:S05]  /*9cc0*/  @!P3 BRA `(.L_x_2066) ;  /* 0x000000000004b947 */ /* 0x001fea0003800000 */
[----:B------:R-:W-:Y:S01]  /*9cd0*/  BPT.TRAP 0x1 ;  /* 0x000000040000795c */ /* 0x000fe20000300000 */
.L_x_2066:
[----:B------:R-:W-:Y:S05]  /*9ce0*/  BSYNC B0 ;  /* 0x0000000000007941 */ /* 0x000fea0003800000 */
.L_x_2065:
[----:B------:R-:W2:Y:S01]  /*9cf0*/  LD.E.64 R4, desc[UR48][R20.64+0x8] ;  /* 0x0000083014047980 */ /* 0x000ea2000c101b00 */
[----:B-----5:R-:W-:Y:S02]  /*9d00*/  SHF.L.U32 R8, R9, 0x1f, RZ ;  /* 0x0000001f09087819 */ /* 0x020fe400000006ff */
[----:B--2---:R-:W-:-:S05]  /*9d10*/  MOV R4, R4 ;  /* 0x0000000400047202 */ /* 0x004fca0000000f00 */
[----:B------:R-:W-:-:S04]  /*9d20*/  IMAD R3, R3, 0x8, R4 ;  /* 0x0000000803037824 */ /* 0x000fc800078e0204 */
[----:B------:R0:W1:Y:S01]  /*9d30*/  SYNCS.PHASECHK.TRANS64.TRYWAIT P2, [R3+URZ], R8 ;  /* 0x00000008030075a7 */ /* 0x000062000804017f */
[----:B------:R-:W2:Y:S04]  /*9d40*/  LD.E R4, desc[UR48][R20.64+0x1c] ;  /* 0x00001c3014047980 */ /* 0x000ea8000c101900 */
[----:B------:R0:W5:Y:S04]  /*9d50*/  LD.E R0, desc[UR48][R16.64+0x218] ;  /* 0x0002183010007980 */ /* 0x000168000c101900 */
[----:B------:R0:W5:Y:S01]  /*9d60*/  LD.E R6, desc[UR48][R16.64+0x21c] ;  /* 0x00021c3010067980 */ /* 0x000162000c101900 */
[----:B------:R-:W-:Y:S01]  /*9d70*/  BSSY B0, `(.L_x_2067) ;  /* 0x0000005000007945 */ /* 0x000fe20003800000 */
[----:B--2---:R-:W-:-:S04]  /*9d80*/  LOP3.LUT R4, R4, 0x1, RZ, 0xfc, !PT ;  /* 0x0000000104047812 */ /* 0x004fc800078efcff */
[----:B------:R-:W-:-:S13]  /*9d90*/  ISETP.NE.AND P3, PT, R4, 0x3, PT ;  /* 0x000000030400780c */ /* 0x000fda0003f65270 */
[----:B01----:R-:W-:Y:S05]  /*9da0*/  @!P3 BRA `(.L_x_2068) ;  /* 0x000000000004b947 */ /* 0x003fea0003800000 */
[----:B------:R-:W-:Y:S01]  /*9db0*/  BPT.TRAP 0x1 ;  /* 0x000000040000795c */ /* 0x000fe20000300000 */
.L_x_2068:
[----:B------:R-:W-:Y:S05]  /*9dc0*/  BSYNC B0 ;  /* 0x0000000000007941 */ /* 0x000fea0003800000 */
.L_x_2067:
[----:B------:R-:W-:Y:S04]  /*9dd0*/  BSSY B0, `(.L_x_2069) ;  /* 0x0000008000007945 */ /* 0x000fe80003800000 */
[----:B------:R-:W-:Y:S05]  /*9de0*/  @P2 BRA `(.L_x_2070) ;  /* 0x0000000000182947 */ /* 0x000fea0003800000 */
[----:B------:R-:W2:Y:S01]  /*9df0*/  LD.E.64 R4, desc[UR48][R20.64+0x8] ;  /* 0x0000083014047980 */ /* 0x000ea2000c101b00 */
[----:B-----5:R-:W-:Y:S02]  /*9e00*/  SHF.L.U32 R3, R6, 0x1f, RZ ;  /* 0x0000001f06037819 */ /* 0x020fe400000006ff */
[----:B--2---:R-:W-:-:S05]  /*9e10*/  MOV R5, R4 ;  /* 0x0000000400057202 */ /* 0x004fca0000000f00 */
[----:B------:R-:W-:-:S04]  /*9e20*/  IMAD R0, R0, 0x8, R5 ;  /* 0x0000000800007824 */ /* 0x000fc800078e0205 */
[----:B------:R-:W0:Y:S02]  /*9e30*/  SYNCS.PHASECHK.TRANS64.TRYWAIT P2, [R0+URZ], R3 ;  /* 0x00000003000075a7 */ /* 0x000e24000804017f */
[----:B0-----:R-:W-:Y:S05]  /*9e40*/  @!P2 BRA `(.L_x_2071) ;  /* 0x000001e40010a947 */ /* 0x001fea0003800000 */
.L_x_2070:
[----:B------:R-:W-:Y:S05]  /*9e50*/  BSYNC B0 ;  /* 0x0000000000007941 */ /* 0x000fea0003800000 */
.L_x_2069:
[----:B------:R-:W2:Y:S04]  /*9e60*/  LD.E R5, desc[UR48][R16.64+0x218] ;  /* 0x0002183010057980 */ /* 0x000ea8000c101900 */
[----:B------:R-:W2:Y:S01]  /*9e70*/  LDL.64 R8, [R1+0xa0] ;  /* 0x0000a00001087983 */ /* 0x000ea20000100a00 */
[----:B------:R-:W-:Y:S05]  /*9e80*/  WARPSYNC.ALL ;  /* 0x0000000000007948 */ /* 0x000fea0003800000 */
[----:B------:R-:W3:Y:S04]  /*9e90*/  LDL.64 R18, [R1+0x98] ;  /* 0x0000980001127983 */ /* 0x000ee80000100a00 */
[----:B-----5:R-:W4:Y:S04]  /*9ea0*/  LDL.64 R6, [R1+0x98] ;  /* 0x0000980001067983 */ /* 0x020f280000100a00 */
[----:B------:R-:W4:Y:S01]  /*9eb0*/  LDL.64 R12, [R1+0x98] ;  /* 0x00009800010c7983 */ /* 0x000f220000100a00 */
[----:B--2---:R-:W-:-:S03]  /*9ec0*/  IMAD R4, R5, 0x300, R8 ;  /* 0x0000030005047824 */ /* 0x004fc600078e0208 */
[----:B------:R-:W2:Y:S01]  /*9ed0*/  LDL.64 R14, [R1+0x98] ;  /* 0x00009800010e7983 */ /* 0x000ea20000100a00 */
[----:B------:R-:W-:Y:S01]  /*9ee0*/  IMAD.MOV.U32 R5, RZ, RZ, R9 ;  /* 0x000000ffff057224 */ /* 0x000fe200078e0009 */
[C---:B------:R-:W-:Y:S01]  /*9ef0*/  R2UR UR6, R4.reuse ;  /* 0x00000000040672ca */ /* 0x040fe200000e0000 */
[----:B------:R-:W-:Y:S01]  /*9f00*/  WARPGROUP.ARRIVE ;  /* 0x00000000000079c5 */ /* 0x000fe20000000000 */
[----:B------:R-:W2:Y:S02]  /*9f10*/  LDL R11, [R1+0x54] ;  /* 0x00005400010b7983 */ /* 0x000ea40000100800 */
[----:B------:R-:W-:Y:S01]  /*9f20*/  R2UR UR7, R5 ;  /* 0x00000000050772ca */ /* 0x000fe200000e0000 */
[----:B------:R-:W-:Y:S02]  /*9f30*/  VIADD R8, R4, 0x2 ;  /* 0x0000000204087836 */ /* 0x000fe40000000000 */
[----:B0-----:R-:W-:Y:S01]  /*9f40*/  IMAD.MOV.U32 R0, RZ, RZ, 0x1 ;  /* 0x00000001ff007424 */ /* 0x001fe200078e00ff */
[----:B------:R0:W-:Y:S04]  /*9f50*/  STL [R1+0x80], RZ ;  /* 0x000080ff01007387 */ /* 0x0001e80000100800 */
[----:B------:R0:W-:Y:S04]  /*9f60*/  STL [R1+0x80], R0 ;  /* 0x0000800001007387 */ /* 0x0001e80000100800 */
[----:B------:R0:W-:Y:S04]  /*9f70*/  STL [R1+0x80], R0 ;  /* 0x0000800001007387 */ /* 0x0001e80000100800 */
[----:B------:R0:W-:Y:S04]  /*9f80*/  STL [R1+0x80], R0 ;  /* 0x0000800001007387 */ /* 0x0001e80000100800 */
[----:B------:R0:W-:Y:S01]  /*9f90*/  STL [R1+0x80], R0 ;  /* 0x0000800001007387 */ /* 0x0001e20000100800 */
[----:B---3--:R-:W-:-:S02]  /*9fa0*/  R2UR UR4, R18 ;  /* 0x00000000120472ca */ /* 0x008fc400000e0000 */
[----:B------:R-:W-:-:S13]  /*9fb0*/  R2UR UR5, R19 ;  /* 0x00000000130572ca */ /* 0x000fda00000e0000 */
[----:B------:R-:W-:Y:S01]  /*9fc0*/  HGMMA.64x96x16.F32 R24, gdesc[UR4], RZ, !UPT, gsb0 ;  /* 0x01600000041879f0 */ /* 0x000fe2000c0008ff */
[----:B----4-:R-:W-:Y:S01]  /*9fd0*/  VIADD R6, R6, 0x2 ;  /* 0x0000000206067836 */ /* 0x010fe20000000000 */
[----:B------:R-:W-:Y:S02]  /*9fe0*/  R2UR UR6, R8 ;  /* 0x00000000080672ca */ /* 0x000fe400000e0000 */
[----:B------:R-:W-:Y:S02]  /*9ff0*/  R2UR UR7, R9 ;  /* 0x00000000090772ca */ /* 0x000fe400000e0000 */
[----:B------:R-:W-:Y:S02]  /*a000*/  R2UR UR4, R6 ;  /* 0x00000000060472ca */ /* 0x000fe400000e0000 */
[----:B------:R-:W-:Y:S01]  /*a010*/  R2UR UR5, R7 ;  /* 0x00000000070572ca */ /* 0x000fe200000e0000 */
[----:B------:R-:W-:Y:S02]  /*a020*/  VIADD R12, R12, 0x4 ;  /* 0x000000040c0c7836 */ /* 0x000fe40000000000 */
[----:B------:R-:W-:-:S02]  /*a030*/  VIADD R6, R4, 0x4 ;  /* 0x0000000404067836 */ /* 0x000fc40000000000 */
[----:B------:R-:W-:Y:S01]  /*a040*/  IMAD.MOV.U32 R7, RZ, RZ, R9 ;  /* 0x000000ffff077224 */ /* 0x000fe200078e0009 */
[----:B------:R-:W-:Y:S02]  /*a050*/  WARPGROUP.DEPBAR.LE gsb0, 0x0 ;  /* 0x00008000000079c5 */ /* 0x000fe40000010000 */
[----:B------:R0:W5:Y:S04]  /*a060*/  LD.E R3, desc[UR48][R16.64+0x218] ;  /* 0x0002183010037980 */ /* 0x000168000c101900 */
[----:B------:R0:W5:Y:S01]  /*a070*/  LD.E R5, desc[UR48][R16.64+0x21c] ;  /* 0x00021c3010057980 */ /* 0x000162000c101900 */
[----:B------:R-:W-:-:S06]  /*a080*/  WARPGROUP.ARRIVE ;  /* 0x00000000000079c5 */ /* 0x000fcc0000000000 */
[----:B------:R-:W-:Y:S01]  /*a090*/  HGMMA.64x96x16.F32 R24, gdesc[UR4], R24, gsb0 ;  /* 0x01600000041879f0 */ /* 0x000fe20008000818 */
[----:B------:R-:W-:Y:S02]  /*a0a0*/  R2UR UR6, R6 ;  /* 0x00000000060672ca */ /* 0x000fe400000e0000 */
[----:B------:R-:W-:Y:S02]  /*a0b0*/  R2UR UR7, R7 ;  /* 0x00000000070772ca */ /* 0x000fe400000e0000 */
[----:B------:R-:W-:Y:S02]  /*a0c0*/  R2UR UR4, R12 ;  /* 0x000000000c0472ca */ /* 0x000fe400000e0000 */
[----:B------:R-:W-:Y:S01]  /*a0d0*/  R2UR UR5, R13 ;  /* 0x000000000d0572ca */ /* 0x000fe200000e0000 */
[----:B------:R-:W-:Y:S02]  /*a0e0*/  VIADD R6, R4, 0x6 ;  /* 0x0000000604067836 */ /* 0x000fe40000000000 */
[----:B--2---:R-:W-:-:S02]  /*a0f0*/  VIADD R14, R14, 0x6 ;  /* 0x000000060e0e7836 */ /* 0x004fc40000000000 */
[----:B------:R-:W-:Y:S01]  /*a100*/  IMAD.MOV.U32 R7, RZ, RZ, R9 ;  /* 0x000000ffff077224 */ /* 0x000fe200078e0009 */
[----:B------:R-:W-:Y:S02]  /*a110*/  WARPGROUP.DEPBAR.LE gsb0, 0x0 ;  /* 0x00008000000079c5 */ /* 0x000fe40000010000 */
[----:B------:R-:W-:-:S06]  /*a120*/  WARPGROUP.ARRIVE ;  /* 0x00000000000079c5 */ /* 0x000fcc0000000000 */
[----:B------:R-:W-:Y:S01]  /*a130*/  HGMMA.64x96x16.F32 R24, gdesc[UR4], R24, gsb0 ;  /* 0x01600000041879f0 */ /* 0x000fe20008000818 */
[----:B------:R-:W-:Y:S02]  /*a140*/  R2UR UR6, R6 ;  /* 0x00000000060672ca */ /* 0x000fe400000e0000 */
[----:B------:R-:W-:Y:S02]  /*a150*/  R2UR UR7, R7 ;  /* 0x00000000070772ca */ /* 0x000fe400000e0000 */
[----:B------:R-:W-:Y:S02]  /*a160*/  R2UR UR4, R14 ;  /* 0x000000000e0472ca */ /* 0x000fe400000e0000 */
[----:B------:R-:W-:Y:S02]  /*a170*/  R2UR UR5, R15 ;  /* 0x000000000f0572ca */ /* 0x000fe400000e0000 */
[----:B------:R-:W-:-:S04]  /*a180*/  LOP3.LUT R11, R11, 0x1, RZ, 0xfc, !PT ;  /* 0x000000010b0b7812 */ /* 0x000fc800078efcff */
[----:B------:R-:W-:Y:S01]  /*a190*/  ISETP.NE.AND P3, PT, R11, 0x3, PT ;  /* 0x000000030b00780c */ /* 0x000fe20003f65270 */
[----:B------:R-:W-:Y:S02]  /*a1a0*/  WARPGROUP.DEPBAR.LE gsb0, 0x0 ;  /* 0x00008000000079c5 */ /* 0x000fe40000010000 */
[----:B------:R-:W-:-:S06]  /*a1b0*/  WARPGROUP.ARRIVE ;  /* 0x00000000000079c5 */ /* 0x000fcc0000000000 */
[----:B------:R-:W-:Y:S01]  /*a1c0*/  HGMMA.64x96x16.F32 R24, gdesc[UR4], R24, gsb0 ;  /* 0x01600000041879f0 */ /* 0x000fe20008000818 */
[----:B------:R-:W-:Y:S02]  /*a1d0*/  BSSY B0, `(.L_x_2072) ;  /* 0x0000004000007945 */ /* 0x000fe40003800000 */
[----:B------:R-:W-:Y:S02]  /*a1e0*/  WARPGROUP.DEPBAR.LE gsb0, 0x0 ;  /* 0x00008000000079c5 */ /* 0x000fe40000010000 */
[----:B0-----:R-:W-:Y:S05]  /*a1f0*/  @!P3 BRA `(.L_x_2073) ;  /* 0x000000000004b947 */ /* 0x001fea0003800000 */
[----:B------:R-:W-:Y:S01]  /*a200*/  BPT.TRAP 0x1 ;  /* 0x000000040000795c */ /* 0x000fe20000300000 */
.L_x_2073:
[----:B------:R-:W-:Y:S05]  /*a210*/  BSYNC B0 ;  /* 0x0000000000007941 */ /* 0x000fea0003800000 */
.L_x_2072:
[----:B------:R-:W2:Y:S01]  /*a220*/  LDL.64 R6, [R1+0x40] ;  /* 0x0000400001067983 */ /* 0x000ea20000100a00 */
[----:B-----5:R-:W-:Y:S02]  /*a230*/  SHF.L.U32 R8, R5, 0x1f, RZ ;  /* 0x0000001f05087819 */ /* 0x020fe400000006ff */
[----:B--2---:R-:W-:-:S05]  /*a240*/  MOV R6, R6 ;  /* 0x0000000600067202 */ /* 0x004fca0000000f00 */
[----:B------:R-:W-:-:S04]  /*a250*/  IMAD R3, R3, 0x8, R6 ;  /* 0x0000000803037824 */ /* 0x000fc800078e0206 */
[----:B------:R0:W1:Y:S01]  /*a260*/  SYNCS.PHASECHK.TRANS64.TRYWAIT P2, [R3+URZ], R8 ;  /* 0x00000008030075a7 */ /* 0x000062000804017f */
[----:B------:R0:W5:Y:S04]  /*a270*/  LD.E R4, desc[UR48][R16.64+0x218] ;  /* 0x0002183010047980 */ /* 0x000168000c101900 */
[----:B------:R0:W5:Y:S01]  /*a280*/  LD.E R5, desc[UR48][R16.64+0x21c] ;  /* 0x00021c3010057980 */ /* 0x000162000c101900 */
[----:B------:R-:W-:Y:S04]  /*a290*/  BSSY B0, `(.L_x_2074) ;  /* 0x0000003000007945 */ /* 0x000fe80003800000 */
[----:B------:R-:W-:Y:S05]  /*a2a0*/  @!P3 BRA `(.L_x_2075) ;  /* 0x000000000004b947 */ /* 0x000fea0003800000 */
[----:B------:R-:W-:Y:S01]  /*a2b0*/  BPT.TRAP 0x1 ;  /* 0x000000040000795c */ /* 0x000fe20000300000 */
.L_x_2075:
[----:B------:R-:W-:Y:S05]  /*a2c0*/  BSYNC B0 ;  /* 0x0000000000007941 */ /* 0x000fea0003800000 */
.L_x_2074:
[----:B------:R-:W-:Y:S04]  /*a2d0*/  BSSY B0, `(.L_x_2076) ;  /* 0x0000006000007945 */ /* 0x000fe80003800000 */
[----:B-1----:R-:W-:Y:S05]  /*a2e0*/  @P2 BRA `(.L_x_2077) ;  /* 0x0000000000102947 */ /* 0x002fea0003800000 */
[----:B-----5:R-:W-:Y:S01]  /*a2f0*/  IMAD R4, R4, 0x8, R6 ;  /* 0x0000000804047824 */ /* 0x020fe200078e0206 */
[----:B------:R-:W-:-:S04]  /*a300*/  SHF.L.U32 R5, R5, 0x1f, RZ ;  /* 0x0000001f05057819 */ /* 0x000fc800000006ff */
[----:B------:R-:W1:Y:S02]  /*a310*/  SYNCS.PHASECHK.TRANS64.TRYWAIT P2, [R4+URZ], R5 ;  /* 0x00000005040075a7 */ /* 0x000e64000804017f */
[----:B-1----:R-:W-:Y:S05]  /*a320*/  @!P2 BRA `(.L_x_2078) ;  /* 0x000001dc00eca947 */ /* 0x002fea0003800000 */
.L_x_2077:
[----:B------:R-:W-:Y:S05]  /*a330*/  BSYNC B0 ;  /* 0x0000000000007941 */ /* 0x000fea0003800000 */
.L_x_2076:
[----:B------:R-:W2:Y:S04]  /*a340*/  LD.E R11, desc[UR48][R16.64+0x218] ;  /* 0x00021830100b7980 */ /* 0x000ea8000c101900 */
[----:B------:R-:W2:Y:S04]  /*a350*/  LDL.64 R6, [R1+0x118] ;  /* 0x0001180001067983 */ /* 0x000ea80000100a00 */
[----:B0-----:R-:W3:Y:S04]  /*a360*/  LDL R3, [R1+0x90] ;  /* 0x0000900001037983 */ /* 0x001ee80000100800 */
[----:B-1---5:R-:W4:Y:S04]  /*a370*/  LDL.64 R4, [R1+0x110] ;  /* 0x0001100001047983 */ /* 0x022f280000100a00 */
[----:B------:R-:W4:Y:S04]  /*a380*/  LDL.64 R8, [R1+0x110] ;  /* 0x0001100001087983 */ /* 0x000f280000100a00 */
[----:B------:R-:W4:Y:S04]  /*a390*/  LDL.64 R12, [R1+0x110] ;  /* 0x00011000010c7983 */ /* 0x000f280000100a00 */
[----:B------:R-:W4:Y:S01]  /*a3a0*/  LDL.64 R14, [R1+0x110] ;  /* 0x00011000010e7983 */ /* 0x000f220000100a00 */
[----:B------:R-:W-:Y:S05]  /*a3b0*/  WARPSYNC.ALL ;  /* 0x0000000000007948 */ /* 0x000fea0003800000 */
[----:B------:R-:W-:Y:S01]  /*a3c0*/  WARPGROUP.ARRIVE ;  /* 0x00000000000079c5 */ /* 0x000fe20000000000 */
[----:B------:R-:W4:Y:S01]  /*a3d0*/  LDL.64 R18, [R1+0x110] ;  /* 0x0001100001127983 */ /* 0x000f220000100a00 */
[----:B--2---:R-:W-:Y:S01]  /*a3e0*/  IMAD R6, R11, 0xc00, R6 ;  /* 0x00000c000b067824 */ /* 0x004fe200078e0206 */
[----:B------:R-:W-:-:S02]  /*a3f0*/  R2UR UR7, R7 ;  /* 0x00000000070772ca */ /* 0x000fc400000e0000 */
[----:B---3--:R-:W-:Y:S02]  /*a400*/  ISETP.NE.U32.AND P2, PT, R3, RZ, PT ;  /* 0x000000ff0300720c */ /* 0x008fe40003f45070 */
[----:B------:R-:W-:Y:S02]  /*a410*/  R2UR UR6, R6 ;  /* 0x00000000060672ca */ /* 0x000fe400000e0000 */
[----:B----4-:R-:W-:Y:S02]  /*a420*/  R2UR UR4, R4 ;  /* 0x00000000040472ca */ /* 0x010fe400000e0000 */
[----:B------:R-:W-:-:S07]  /*a430*/  R2UR UR5, R5 ;  /* 0x00000000050572ca */ /* 0x000fce00000e0000 */
[----:B------:R-:W-:-:S06]  /*a440*/  VOTEU.ANY UP0, P2 ;  /* 0x00000000003f7886 */ /* 0x000fcc0001000100 */
[----:B------:R-:W-:Y:S01]  /*a450*/  HGMMA.64x96x16.F32 R24, gdesc[UR4], R24, UP0, gsb0 ;  /* 0x01600000041879f0 */ /* 0x000fe2000b800818 */
[----:B------:R-:W-:Y:S02]  /*a460*/  VIADD R8, R8, 0x2 ;  /* 0x0000000208087836 */ /* 0x000fe40000000000 */
        /* <DEDUP_REMOVED lines=126> */
[----:B------:R-:W-:Y:S01]  /*ac50*/  R2UR UR5, R19 ;  /* 0x00000000130572ca */ /* 0x000fe200000e0000 */
[----:B--2---:R-:W-:Y:S01]  /*ac60*/  VIADD R8, R8, 0xc02 ;  /* 0x00000c0208087836 */ /* 0x004fe20000000000 */
[----:B------:R-:W-:Y:S02]  /*ac70*/  WARPGROUP.DEPBAR.LE gsb0, 0x0 ;  /* 0x00008000000079c5 */ /* 0x000fe40000010000 */
[----:B------:R-:W-:-:S09]  /*ac80*/  WARPGROUP.ARRIVE ;  /* 0x00000000000079c5 */ /* 0x000fd20000000000 */
[----:B------:R-:W-:Y:S01]  /*ac90*/  HGMMA.64x96x16.F32 R24, gdesc[UR4], R24, gsb0 ;  /* 0x01600000041879f0 */ /* 0x000fe20008000818 */
[----:B------:R-:W-:Y:S02]  /*aca0*/  VIADD R4, R6, 0x902 ;  /* 0x0000090206047836 */ /* 0x000fe40000000000 */
[----:B------:R-:W-:Y:S01]  /*acb0*/  IMAD.MOV.U32 R5, RZ, RZ, R7 ;  /* 0x000000ffff057224 */ /* 0x000fe200078e0007 */
[----:B------:R-:W-:Y:S02]  /*acc0*/  R2UR UR4, R8 ;  /* 0x00000000080472ca */ /* 0x000fe400000e0000 */
[----:B------:R-:W-:Y:S02]  /*acd0*/  R2UR UR6, R4 ;  /* 0x00000000040672ca */ /* 0x000fe400000e0000 */
[----:B------:R-:W-:Y:S02]  /*ace0*/  R2UR UR7, R5 ;  /* 0x00000000050772ca */ /* 0x000fe400000e0000 */
[----:B------:R-:W-:Y:S01]  /*acf0*/  R2UR UR5, R9 ;  /* 0x00000000090572ca */ /* 0x000fe200000e0000 */
[----:B---3--:R-:W-:-:S02]  /*ad00*/  VIADD R12, R12, 0xc04 ;  /* 0x00000c040c0c7836 */ /* 0x008fc40000000000 */
[----:B------:R-:W-:Y:S01]  /*ad10*/  VIADD R4, R6, 0x904 ;  /* 0x0000090406047836 */ /* 0x000fe20000000000 */
[----:B------:R-:W-:Y:S02]  /*ad20*/  WARPGROUP.DEPBAR.LE gsb0, 0x0 ;  /* 0x00008000000079c5 */ /* 0x000fe40000010000 */
[----:B------:R-:W-:-:S07]  /*ad30*/  WARPGROUP.ARRIVE ;  /* 0x00000000000079c5 */ /* 0x000fce0000000000 */
[----:B------:R-:W-:Y:S01]  /*ad40*/  HGMMA.64x96x16.F32 R24, gdesc[UR4], R24, gsb0 ;  /* 0x01600000041879f0 */ /* 0x000fe20008000818 */
[----:B------:R-:W-:Y:S01]  /*ad50*/  IMAD.MOV.U32 R5, RZ, RZ, R7 ;  /* 0x000000ffff057224 */ /* 0x000fe200078e0007 */
[----:B------:R-:W-:Y:S02]  /*ad60*/  R2UR UR6, R4 ;  /* 0x00000000040672ca */ /* 0x000fe400000e0000 */
[----:B------:R-:W-:Y:S02]  /*ad70*/  R2UR UR4, R12 ;  /* 0x000000000c0472ca */ /* 0x000fe400000e0000 */
[----:B------:R-:W-:Y:S02]  /*ad80*/  R2UR UR7, R5 ;  /* 0x00000000050772ca */ /* 0x000fe400000e0000 */
[----:B------:R-:W-:Y:S01]  /*ad90*/  R2UR UR5, R13 ;  /* 0x000000000d0572ca */ /* 0x000fe200000e0000 */
[----:B----4-:R-:W-:Y:S02]  /*ada0*/  VIADD R14, R14, 0xc06 ;  /* 0x00000c060e0e7836 */ /* 0x010fe40000000000 */
[----:B------:R-:W-:-:S02]  /*adb0*/  VIADD R4, R6, 0x906 ;  /* 0x0000090606047836 */ /* 0x000fc40000000000 */
[----:B------:R-:W-:Y:S01]  /*adc0*/  IMAD.MOV.U32 R5, RZ, RZ, R7 ;  /* 0x000000ffff057224 */ /* 0x000fe200078e0007 */
[----:B------:R-:W-:Y:S02]  /*add0*/  WARPGROUP.DEPBAR.LE gsb0, 0x0 ;  /* 0x00008000000079c5 */ /* 0x000fe40000010000 */
[----:B------:R-:W-:-:S06]  /*ade0*/  WARPGROUP.ARRIVE ;  /* 0x00000000000079c5 */ /* 0x000fcc0000000000 */
[----:B------:R-:W-:Y:S01]  /*adf0*/  HGMMA.64x96x16.F32 R24, gdesc[UR4], R24, gsb0 ;  /* 0x01600000041879f0 */ /* 0x000fe20008000818 */
        /* <DEDUP_REMOVED lines=25> */
[----:B------:R-:W2:Y:S04]  /*af90*/  @!P0 LD.E.64 R20, desc[UR48][R20.64+0x30] ;  /* 0x0000303014148980 */ /* 0x000ea8000c101b00 */
[----:B------:R-:W3:Y:S01]  /*afa0*/  @!P0 LD.E R3, desc[UR48][R16.64+0x218] ;  /* 0x0002183010038980 */ /* 0x000ee2000c101900 */
[----:B--2---:R-:W-:-:S05]  /*afb0*/  @!P0 MOV R4, R20 ;  /* 0x0000001400048202 */ /* 0x004fca0000000f00 */
[----:B---3--:R-:W-:-:S05]  /*afc0*/  @!P0 IMAD R3, R3, 0x8, R4 ;  /* 0x0000000803038824 */ /* 0x008fca00078e0204 */
[----:B------:R-:W-:-:S04]  /*afd0*/  @!P0 PRMT R3, RZ, 0x654, R3 ;  /* 0x00000654ff038816 */ /* 0x000fc80000000003 */
[----:B------:R1:W-:Y:S01]  /*afe0*/  @!P0 SYNCS.ARRIVE.TRANS64.RED.A1T0 RZ, [R3+URZ], RZ ;  /* 0x000000ff03ff89a7 */ /* 0x0003e2000810043f */
[----:B------:R-:W2:Y:S04]  /*aff0*/  LDL.64 R12, [R1+0x170] ;  /* 0x00017000010c7983 */ /* 0x000ea80000100a00 */
[----:B------:R-:W3:Y:S04]  /*b000*/  LD.E.64 R4, desc[UR48][R16.64+0x440] ;  /* 0x0004403010047980 */ /* 0x000ee8000c101b00 */
[----:B------:R-:W4:Y:S04]  /*b010*/  LD.E R20, desc[UR48][R16.64+0x460] ;  /* 0x0004603010147980 */ /* 0x000f28000c101900 */
        /* <DEDUP_REMOVED lines=52> */
[----:B--2---:R-:W2:Y:S02]  /*b360*/  LD.E R9, desc[UR48][R12.64] ;  /* 0x000000300c097980 */ /* 0x004ea4000c101900 */
[-C--:B--2---:R-:W-:Y:S01]  /*b370*/  FMUL.FTZ R7, R24, R9.reuse ;  /* 0x0000000918077220 */ /* 0x084fe20000410000 */
[-C--:B------:R-:W-:Y:S01]  /*b380*/  FMUL.FTZ R8, R25, R9.reuse ;  /* 0x0000000919087220 */ /* 0x080fe20000410000 */
[-C--:B------:R-:W-:Y:S01]  /*b390*/  FMUL.FTZ R11, R28, R9.reuse ;  /* 0x000000091c0b7220 */ /* 0x080fe20000410000 */
[-C--:B------:R-:W-:Y:S01]  /*b3a0*/  FMUL.FTZ R13, R29, R9.reuse ;  /* 0x000000091d0d7220 */ /* 0x080fe20000410000 */
[-C--:B------:R-:W-:Y:S01]  /*b3b0*/  FMUL.FTZ R19, R32, R9.reuse ;  /* 0x0000000920137220 */ /* 0x080fe20000410000 */
[-C--:B------:R-:W-:Y:S01]  /*b3c0*/  FMUL.FTZ R99, R33, R9.reuse ;  /* 0x0000000921637220 */ /* 0x080fe20000410000 */
[----:B------:R-:W3:Y:S01]  /*b3d0*/  MUFU.TANH R7, R7 ;  /* 0x0000000700077308 */ /* 0x000ee20000002400 */
[-C--:B------:R-:W-:Y:S01]  /*b3e0*/  FMUL.FTZ R101, R36, R9.reuse ;  /* 0x0000000924657220 */ /* 0x080fe20000410000 */
[-C--:B------:R-:W-:Y:S01]  /*b3f0*/  FMUL.FTZ R105, R37, R9.reuse ;  /* 0x0000000925697220 */ /* 0x080fe20000410000 */
[-C--:B------:R-:W-:Y:S01]  /*b400*/  FMUL.FTZ R109, R40, R9.reuse ;  /* 0x00000009286d7220 */ /* 0x080fe20000410000 */
[-C--:B------:R-:W-:Y:S01]  /*b410*/  FMUL.FTZ R111, R41, R9.reuse ;  /* 0x00000009296f7220 */ /* 0x080fe20000410000 */
[-C--:B------:R-:W-:Y:S01]  /*b420*/  FMUL.FTZ R115, R44, R9.reuse ;  /* 0x000000092c737220 */ /* 0x080fe20000410000 */
[-C--:B------:R-:W-:Y:S01]  /*b430*/  FMUL.FTZ R121, R45, R9.reuse ;  /* 0x000000092d797220 */ /* 0x080fe20000410000 */
[-C--:B------:R-:W-:Y:S01]  /*b440*/  FMUL.FTZ R123, R48, R9.reuse ;  /* 0x00000009307b7220 */ /* 0x080fe20000410000 */
[----:B------:R-:W2:Y:S01]  /*b450*/  MUFU.TANH R8, R8 ;  /* 0x0000000800087308 */ /* 0x000ea20000002400 */
[-C--:B------:R-:W-:Y:S01]  /*b460*/  FMUL.FTZ R125, R49, R9.reuse ;  /* 0x00000009317d7220 */ /* 0x080fe20000410000 */
[-C--:B------:R-:W-:Y:S01]  /*b470*/  FMUL.FTZ R113, R52, R9.reuse ;  /* 0x0000000934717220 */ /* 0x080fe20000410000 */
[-C--:B------:R-:W-:Y:S01]  /*b480*/  FMUL.FTZ R119, R53, R9.reuse ;  /* 0x0000000935777220 */ /* 0x080fe20000410000 */
[-C--:B------:R-:W-:Y:S01]  /*b490*/  FMUL.FTZ R117, R56, R9.reuse ;  /* 0x0000000938757220 */ /* 0x080fe20000410000 */
[-C--:B------:R-:W-:Y:S01]  /*b4a0*/  FMUL.FTZ R107, R57, R9.reuse ;  /* 0x00000009396b7220 */ /* 0x080fe20000410000 */
[-C--:B------:R-:W-:Y:S01]  /*b4b0*/  FMUL.FTZ R97, R60, R9.reuse ;  /* 0x000000093c617220 */ /* 0x080fe20000410000 */
[-C--:B------:R-:W-:Y:S01]  /*b4c0*/  FMUL.FTZ R103, R61, R9.reuse ;  /* 0x000000093d677220 */ /* 0x080fe20000410000 */
[----:B------:R-:W0:Y:S01]  /*b4d0*/  MUFU.TANH R11, R11 ;  /* 0x0000000b000b7308 */ /* 0x000e220000002400 */
[----:B---3--:R-:W-:Y:S01]  /*b4e0*/  FMNMX.FTZ R15, R7, R4, !PT ;  /* 0x00000004070f7209 */ /* 0x008fe20007810000 */
[-C--:B------:R-:W-:Y:S01]  /*b4f0*/  FMUL.FTZ R6, R26, R9.reuse ;  /* 0x000000091a067220 */ /* 0x080fe20000410000 */
[-C--:B-1----:R-:W-:Y:S01]  /*b500*/  FMUL.FTZ R3, R27, R9.reuse ;  /* 0x000000091b037220 */ /* 0x082fe20000410000 */
[-C--:B------:R-:W-:Y:S01]  /*b510*/  FMUL.FTZ R29, R30, R9.reuse ;  /* 0x000000091e1d7220 */ /* 0x080fe20000410000 */
[-C--:B------:R-:W-:Y:S01]  /*b520*/  FMUL.FTZ R21, R46, R9.reuse ;  /* 0x000000092e157220 */ /* 0x080fe20000410000 */
[-C--:B------:R-:W-:Y:S01]  /*b530*/  FMUL.FTZ R73, R47, R9.reuse ;  /* 0x000000092f497220 */ /* 0x080fe20000410000 */
[----:B------:R-:W-:Y:S01]  /*b540*/  FMUL.FTZ R75, R50, R9 ;  /* 0x00000009324b7220 */ /* 0x000fe20000410000 */
[----:B------:R-:W1:Y:S01]  /*b550*/  MUFU.TANH R13, R13 ;  /* 0x0000000d000d7308 */ /* 0x000e620000002400 */
[----:B--2---:R-:W-:Y:S01]  /*b560*/  FMNMX.FTZ R12, R8, R15, !PT ;  /* 0x0000000f080c7209 */ /* 0x004fe20007810000 */
[-C--:B------:R-:W-:Y:S01]  /*b570*/  FMUL.FTZ R77, R51, R9.reuse ;  /* 0x00000009334d7220 */ /* 0x080fe20000410000 */
[-C--:B------:R-:W-:Y:S01]  /*b580*/  FMUL.FTZ R79, R54, R9.reuse ;  /* 0x00000009364f7220 */ /* 0x080fe20000410000 */
[-C--:B------:R-:W-:Y:S01]  /*b590*/  FMUL.FTZ R81, R55, R9.reuse ;  /* 0x0000000937517220 */ /* 0x080fe20000410000 */
[-C--:B------:R-:W-:Y:S01]  /*b5a0*/  FMUL.FTZ R83, R58, R9.reuse ;  /* 0x000000093a537220 */ /* 0x080fe20000410000 */
[-C--:B------:R-:W-:Y:S01]  /*b5b0*/  FMUL.FTZ R85, R59, R9.reuse ;  /* 0x000000093b557220 */ /* 0x080fe20000410000 */
[-C--:B------:R-:W-:Y:S01]  /*b5c0*/  FMUL.FTZ R87, R62, R9.reuse ;  /* 0x000000093e577220 */ /* 0x080fe20000410000 */
[----:B------:R-:W2:Y:S01]  /*b5d0*/  MUFU.TANH R19, R19 ;  /* 0x0000001300137308 */ /* 0x000ea20000002400 */
[----:B0-----:R-:W-:Y:S01]  /*b5e0*/  FMNMX.FTZ R12, R11, R12, !PT ;  /* 0x0000000c0b0c7209 */ /* 0x001fe20007810000 */
[-C--:B------:R-:W-:Y:S01]  /*b5f0*/  FMUL.FTZ R33, R35, R9.reuse ;  /* 0x0000000923217220 */ /* 0x080fe20000410000 */
[-C--:B------:R-:W-:Y:S01]  /*b600*/  FMUL.FTZ R89, R63, R9.reuse ;  /* 0x000000093f597220 */ /* 0x080fe20000410000 */
[-C--:B------:R-:W-:Y:S01]  /*b610*/  FMUL.FTZ R91, R66, R9.reuse ;  /* 0x00000009425b7220 */ /* 0x080fe20000410000 */
[-C--:B------:R-:W-:Y:S01]  /*b620*/  FMUL.FTZ R93, R67, R9.reuse ;  /* 0x00000009435d7220 */ /* 0x080fe20000410000 */
[-C--:B------:R-:W-:Y:S01]  /*b630*/  FMUL.FTZ R95, R70, R9.reuse ;  /* 0x00000009465f7220 */ /* 0x080fe20000410000 */
[-C--:B------:R-:W-:Y:S01]  /*b640*/  FMUL.FTZ R71, R71, R9.reuse ;  /* 0x0000000947477220 */ /* 0x080fe20000410000 */
[----:B------:R-:W0:Y:S01]  /*b650*/  MUFU.TANH R99, R99 ;  /* 0x0000006300637308 */ /* 0x000e220000002400 */
[----:B-1----:R-:W-:Y:S01]  /*b660*/  FMNMX.FTZ R12, R13, R12, !PT ;  /* 0x0000000c0d0c7209 */ /* 0x002fe20007810000 */
[----:B------:R-:W3:Y:S04]  /*b670*/  LD.E R24, desc[UR48][R16.64+0x42c] ;  /* 0x00042c3010187980 */ /* 0x000ee8000c101900 */
[----:B------:R-:W3:Y:S02]  /*b680*/  LD.E R28, desc[UR48][R16.64+0x234] ;  /* 0x00023430101c7980 */ /* 0x000ee4000c101900 */
[----:B------:R-:W1:Y:S01]  /*b690*/  MUFU.TANH R101, R101 ;  /* 0x0000006500657308 */ /* 0x000e620000002400 */
[----:B--2---:R-:W-:Y:S01]  /*b6a0*/  FMNMX.FTZ R12, R19, R12, !PT ;  /* 0x0000000c130c7209 */ /* 0x004fe20007810000 */
[----:B------:R-:W-:Y:S01]  /*b6b0*/  FMUL.FTZ R37, R34, R9 ;  /* 0x0000000922257220 */ /* 0x000fe20000410000 */
[----:B------:R-:W2:Y:S04]  /*b6c0*/  LD.E R36, desc[UR48][R16.64+0x254] ;  /* 0x0002543010247980 */ /* 0x000ea8000c101900 */
[----:B------:R-:W2:Y:S01]  /*b6d0*/  LD.E R32, desc[UR48][R16.64+0x244] ;  /* 0x0002443010207980 */ /* 0x000ea2000c101900 */
[----:B------:R-:W4:Y:S01]  /*b6e0*/  MUFU.TANH R105, R105 ;  /* 0x0000006900697308 */ /* 0x000f220000002400 */
[----:B0-----:R-:W-:-:S02]  /*b6f0*/  FMNMX.FTZ R12, R99, R12, !PT ;  /* 0x0000000c630c7209 */ /* 0x001fc40007810000 */
[----:B------:R-:W2:Y:S05]  /*b700*/  LD.E R40, desc[UR48][R16.64+0x260] ;  /* 0x0002603010287980 */ /* 0x000eaa000c101900 */
[----:B------:R-:W0:Y:S01]  /*b710*/  MUFU.TANH R109, R109 ;  /* 0x0000006d006d7308 */ /* 0x000e220000002400 */
[----:B-1----:R-:W-:Y:S01]  /*b720*/  FMNMX.FTZ R12, R101, R12, !PT ;  /* 0x0000000c650c7209 */ /* 0x002fe20007810000 */
[----:B------:R-:W-:Y:S01]  /*b730*/  FMUL.FTZ R41, R68, R9 ;  /* 0x0000000944297220 */ /* 0x000fe20000410000 */
[----:B------:R-:W2:Y:S05]  /*b740*/  LD.E R44, desc[UR48][R16.64+0x280] ;  /* 0x00028030102c7980 */ /* 0x000eaa000c101900 */
[----:B------:R-:W1:Y:S01]  /*b750*/  MUFU.TANH R111, R111 ;  /* 0x0000006f006f7308 */ /* 0x000e620000002400 */
[----:B----4-:R-:W-:-:S07]  /*b760*/  FMNMX.FTZ R12, R105, R12, !PT ;  /* 0x0000000c690c7209 */ /* 0x010fce0007810000 */
[----:B------:R-:W4:Y:S01]  /*b770*/  MUFU.TANH R115, R115 ;  /* 0x0000007300737308 */ /* 0x000f220000002400 */
[----:B0-----:R-:W-:Y:S01]  /*b780*/  FMNMX.FTZ R12, R109, R12, !PT ;  /* 0x0000000c6d0c7209 */ /* 0x001fe20007810000 */
[----:B------:R-:W-:Y:S01]  /*b790*/  FMUL.FTZ R45, R69, R9 ;  /* 0x00000009452d7220 */ /* 0x000fe20000410000 */
[----:B------:R-:W2:Y:S05]  /*b7a0*/  LD.E R48, desc[UR48][R16.64+0x284] ;  /* 0x0002843010307980 */ /* 0x000eaa000c101900 */
[----:B------:R-:W0:Y:S01]  /*b7b0*/  MUFU.TANH R121, R121 ;  /* 0x0000007900797308 */ /* 0x000e220000002400 */
[----:B-1----:R-:W-:-:S07]  /*b7c0*/  FMNMX.FTZ R12, R111, R12, !PT ;  /* 0x0000000c6f0c7209 */ /* 0x002fce0007810000 */
[----:B------:R-:W1:Y:S01]  /*b7d0*/  MUFU.TANH R123, R123 ;  /* 0x0000007b007b7308 */ /* 0x000e620000002400 */
[----:B----4-:R-:W-:Y:S01]  /*b7e0*/  FMNMX.FTZ R12, R115, R12, !PT ;  /* 0x0000000c730c7209 */ /* 0x010fe20007810000 */
[----:B------:R-:W-:Y:S01]  /*b7f0*/  FMUL.FTZ R49, R42, R9 ;  /* 0x000000092a317220 */ /* 0x000fe20000410000 */
[----:B------:R-:W4:Y:S05]  /*b800*/  LD.E R52, desc[UR48][R16.64+0x2a0] ;  /* 0x0002a03010347980 */ /* 0x000f2a000c101900 */
[----:B------:R-:W1:Y:S01]  /*b810*/  MUFU.TANH R125, R125 ;  /* 0x0000007d007d7308 */ /* 0x000e620000002400 */
[----:B0-----:R-:W-:-:S07]  /*b820*/  FMNMX.FTZ R12, R121, R12, !PT ;  /* 0x0000000c790c7209 */ /* 0x001fce0007810000 */
[----:B------:R-:W0:Y:S01]  /*b830*/  MUFU.TANH R113, R113 ;  /* 0x0000007100717308 */ /* 0x000e220000002400 */
[----:B-1----:R-:W-:Y:S01]  /*b840*/  FMNMX.FTZ R12, R123, R12, !PT ;  /* 0x0000000c7b0c7209 */ /* 0x002fe20007810000 */
[----:B------:R-:W-:Y:S01]  /*b850*/  FMUL.FTZ R53, R65, R9 ;  /* 0x0000000941357220 */ /* 0x000fe20000410000 */
[----:B------:R-:W4:Y:S05]  /*b860*/  LD.E R56, desc[UR48][R16.64+0x2a4] ;  /* 0x0002a43010387980 */ /* 0x000f2a000c101900 */
[----:B------:R-:W1:Y:S01]  /*b870*/  MUFU.TANH R119, R119 ;  /* 0x0000007700777308 */ /* 0x000e620000002400 */
[----:B------:R-:W-:-:S07]  /*b880*/  FMNMX.FTZ R12, R125, R12, !PT ;  /* 0x0000000c7d0c7209 */ /* 0x000fce0007810000 */
[----:B------:R-:W1:Y:S01]  /*b890*/  MUFU.TANH R117, R117 ;  /* 0x0000007500757308 */ /* 0x000e620000002400 */
[----:B0-----:R-:W-:Y:S01]  /*b8a0*/  FMNMX.FTZ R12, R113, R12, !PT ;  /* 0x0000000c710c7209 */ /* 0x001fe20007810000 */
[----:B------:R-:W-:Y:S01]  /*b8b0*/  FMUL.FTZ R57, R64, R9 ;  /* 0x0000000940397220 */ /* 0x000fe20000410000 */
[----:B------:R-:W4:Y:S05]  /*b8c0*/  LD.E R60, desc[UR48][R16.64+0x2b0] ;  /* 0x0002b030103c7980 */ /* 0x000f2a000c101900 */
[----:B------:R-:W0:Y:S01]  /*b8d0*/  MUFU.TANH R107, R107 ;  /* 0x0000006b006b7308 */ /* 0x000e220000002400 */
[----:B-1----:R-:W-:-:S07]  /*b8e0*/  FMNMX.FTZ R12, R119, R12, !PT ;  /* 0x0000000c770c7209 */ /* 0x002fce0007810000 */
[----:B------:R-:W1:Y:S01]  /*b8f0*/  MUFU.TANH R97, R97 ;  /* 0x0000006100617308 */ /* 0x000e620000002400 */
[----:B------:R-:W-:-:S07]  /*b900*/  FMNMX.FTZ R12, R117, R12, !PT ;  /* 0x0000000c750c7209 */ /* 0x000fce0007810000 */
[----:B------:R-:W1:Y:S01]  /*b910*/  MUFU.TANH R103, R103 ;  /* 0x0000006700677308 */ /* 0x000e620000002400 */
[----:B0-----:R-:W-:Y:S01]  /*b920*/  FMNMX.FTZ R12, R107, R12, !PT ;  /* 0x0000000c6b0c7209 */ /* 0x001fe20007810000 */
[-C--:B------:R-:W-:Y:S01]  /*b930*/  FMUL.FTZ R27, R31, R9.reuse ;  /* 0x000000091f1b7220 */ /* 0x080fe20000410000 */
[-C--:B------:R-:W-:Y:S01]  /*b940*/  FMUL.FTZ R61, R43, R9.reuse ;  /* 0x000000092b3d7220 */ /* 0x080fe20000410000 */
[----:B------:R-:W3:Y:S04]  /*b950*/  LD.E R26, desc[UR48][R16.64+0x424] ;  /* 0x00042430101a7980 */ /* 0x000ee8000c101900 */
[----:B------:R-:W0:Y:S01]  /*b960*/  MUFU.TANH R57, R57 ;  /* 0x0000003900397308 */ /* 0x000e220000002400 */
[----:B-1----:R-:W-:Y:S01]  /*b970*/  FMNMX.FTZ R12, R97, R12, !PT ;  /* 0x0000000c610c7209 */ /* 0x002fe20007810000 */
[----:B------:R-:W2:Y:S06]  /*b980*/  LD.E R30, desc[UR48][R16.64+0x240] ;  /* 0x00024030101e7980 */ /* 0x000eac000c101900 */
[----:B------:R-:W-:Y:S08]  /*b990*/  MUFU.TANH R6, R6 ;  /* 0x0000000600067308 */ /* 0x000ff00000002400 */
[----:B------:R-:W-:Y:S08]  /*b9a0*/  MUFU.TANH R3, R3 ;  /* 0x0000000300037308 */ /* 0x000ff00000002400 */
[----:B------:R-:W-:Y:S01]  /*b9b0*/  MUFU.TANH R29, R29 ;  /* 0x0000001d001d7308 */ /* 0x000fe20000002400 */
[-C--:B------:R-:W-:Y:S01]  /*b9c0*/  FMUL.FTZ R35, R39, R9.reuse ;  /* 0x0000000927237220 */ /* 0x080fe20000410000 */
[----:B------:R-:W4:Y:S04]  /*b9d0*/  LD.E R34, desc[UR48][R16.64+0x250] ;  /* 0x0002503010227980 */ /* 0x000f28000c101900 */
[----:B------:R-:W4:Y:S02]  /*b9e0*/  LD.E R46, desc[UR48][R16.64+0x264] ;  /* 0x00026430102e7980 */ /* 0x000f24000c101900 */
[----:B------:R-:W1:Y:S01]  /*b9f0*/  MUFU.TANH R53, R53 ;  /* 0x0000003500357308 */ /* 0x000e620000002400 */
[----:B------:R-:W-:Y:S01]  /*ba00*/  FMNMX.FTZ R12, R103, R12, !PT ;  /* 0x0000000c670c7209 */ /* 0x000fe20007810000 */
[----:B------:R-:W4:Y:S04]  /*ba10*/  LD.E R54, desc[UR48][R16.64+0x290] ;  /* 0x0002903010367980 */ /* 0x000f28000c101900 */
[----:B------:R-:W4:Y:S02]  /*ba20*/  LD.E R50, desc[UR48][R16.64+0x294] ;  /* 0x0002943010327980 */ /* 0x000f24000c101900 */
[----:B------:R-:W1:Y:S01]  /*ba30*/  MUFU.TANH R41, R41 ;  /* 0x0000002900297308 */ /* 0x000e620000002400 */
[----:B0-----:R-:W-:Y:S01]  /*ba40*/  FMNMX.FTZ R12, R57, R12, !PT ;  /* 0x0000000c390c7209 */ /* 0x001fe20007810000 */
[----:B------:R-:W4:Y:S04]  /*ba50*/  LD.E R58, desc[UR48][R16.64+0x2c0] ;  /* 0x0002c030103a7980 */ /* 0x000f28000c101900 */
[----:B------:R-:W4:Y:S02]  /*ba60*/  LD.E R62, desc[UR48][R16.64+0x2c4] ;  /* 0x0002c430103e7980 */ /* 0x000f24000c101900 */
[----:B------:R-:W0:Y:S01]  /*ba70*/  MUFU.TANH R45, R45 ;  /* 0x0000002d002d7308 */ /* 0x000e220000002400 */
[----:B-1----:R-:W-:Y:S01]  /*ba80*/  FMNMX.FTZ R12, R53, R12, !PT ;  /* 0x0000000c350c7209 */ /* 0x002fe20007810000 */
[----:B------:R-:W-:Y:S01]  /*ba90*/  FMUL.FTZ R31, R38, R9 ;  /* 0x00000009261f7220 */ /* 0x000fe20000410000 */
[----:B------:R-:W4:Y:S04]  /*baa0*/  LD.E R42, desc[UR48][R16.64+0x270] ;  /* 0x00027030102a7980 */ /* 0x000f28000c101900 */
[----:B------:R-:W4:Y:S01]  /*bab0*/  LD.E R38, desc[UR48][R16.64+0x274] ;  /* 0x0002743010267980 */ /* 0x000f22000c101900 */
[----:B------:R-:W-:Y:S01]  /*bac0*/  FMNMX.FTZ R12, R41, R12, !PT ;  /* 0x0000000c290c7209 */ /* 0x000fe20007810000 */
[----:B------:R-:W1:Y:S02]  /*bad0*/  MUFU.TANH R27, R27 ;  /* 0x0000001b001b7308 */ /* 0x000e640000002400 */
[----:B------:R-:W4:Y:S04]  /*bae0*/  LD.E R64, desc[UR48][R16.64+0x2b4] ;  /* 0x0002b43010407980 */ /* 0x000f28000c101900 */
[----:B------:R-:W4:Y:S01]  /*baf0*/  LD.E R66, desc[UR48][R16.64+0x2d0] ;  /* 0x0002d03010427980 */ /* 0x000f22000c101900 */
[----:B0-----:R-:W-:Y:S01]  /*bb00*/  FMNMX.FTZ R15, R45, R12, !PT ;  /* 0x0000000c2d0f7209 */ /* 0x001fe20007810000 */
[----:B------:R-:W0:Y:S02]  /*bb10*/  MUFU.TANH R37, R37 ;  /* 0x0000002500257308 */ /* 0x000e240000002400 */
[----:B------:R-:W4:Y:S04]  /*bb20*/  LD.E R68, desc[UR48][R16.64+0x2e0] ;  /* 0x0002e03010447980 */ /* 0x000f28000c101900 */
[----:B------:R-:W1:Y:S02]  /*bb30*/  SHFL.BFLY PT, R12, R15, 0x2, 0x1f ;  /* 0x0c401f000f0c7f89 */ /* 0x000e6400000e0000 */
[----:B------:R-:W0:Y:S02]  /*bb40*/  MUFU.TANH R33, R33 ;  /* 0x0000002100217308 */ /* 0x000e240000002400 */
[----:B------:R-:W4:Y:S04]  /*bb50*/  LD.E R70, desc[UR48][R16.64+0x2f4] ;  /* 0x0002f43010467980 */ /* 0x000f28000c101900 */
[----:B------:R-:W4:Y:S02]  /*bb60*/  LD.E R43, desc[UR48][R16.64+0x268] ;  /* 0x00026830102b7980 */ /* 0x000f24000c101900 */
[----:B------:R-:W0:Y:S02]  /*bb70*/  MUFU.TANH R31, R31 ;  /* 0x0000001f001f7308 */ /* 0x000e240000002400 */
[----:B------:R-:W4:Y:S04]  /*bb80*/  LD.E R55, desc[UR48][R16.64+0x298] ;  /* 0x0002983010377980 */ /* 0x000f28000c101900 */
[----:B------:R-:W4:Y:S02]  /*bb90*/  LD.E R51, desc[UR48][R16.64+0x2ac] ;  /* 0x0002ac3010337980 */ /* 0x000f24000c101900 */
[----:B------:R-:W-:Y:S02]  /*bba0*/  MUFU.TANH R49, R49 ;  /* 0x0000003100317308 */ /* 0x000fe40000002400 */
[----:B------:R-:W4:Y:S01]  /*bbb0*/  LD.E R69, desc[UR48][R16.64+0x2bc] ;  /* 0x0002bc3010457980 */ /* 0x000f22000c101900 */
[----:B-1----:R-:W-:-:S03]  /*bbc0*/  FMNMX.FTZ R14, R15, R12, !PT ;  /* 0x0000000c0f0e7209 */ /* 0x002fc60007810000 */
[----:B------:R-:W4:Y:S01]  /*bbd0*/  LD.E R67, desc[UR48][R16.64+0x2c8] ;  /* 0x0002c83010437980 */ /* 0x000f22000c101900 */
[----:B------:R-:W-:Y:S01]  /*bbe0*/  FMNMX.FTZ R12, R6, R5, !PT ;  /* 0x00000005060c7209 */ /* 0x000fe20007810000 */
[----:B------:R-:W-:Y:S02]  /*bbf0*/  MUFU.TANH R21, R21 ;  /* 0x0000001500157308 */ /* 0x000fe40000002400 */
[----:B------:R-:W4:Y:S01]  /*bc00*/  LD.E R59, desc[UR48][R16.64+0x2cc] ;  /* 0x0002cc30103b7980 */ /* 0x000f22000c101900 */
[----:B------:R-:W-:-:S03]  /*bc10*/  FMNMX.FTZ R12, R3, R12, !PT ;  /* 0x0000000c030c7209 */ /* 0x000fc60007810000 */
[----:B------:R-:W4:Y:S01]  /*bc20*/  LD.E R65, desc[UR48][R16.64+0x2d8] ;  /* 0x0002d83010417980 */ /* 0x000f22000c101900 */
[----:B------:R-:W-:Y:S01]  /*bc30*/  FMNMX.FTZ R12, R29, R12, !PT ;  /* 0x0000000c1d0c7209 */ /* 0x000fe20007810000 */
[----:B------:R-:W1:Y:S02]  /*bc40*/  MUFU.TANH R35, R35 ;  /* 0x0000002300237308 */ /* 0x000e640000002400 */
[----:B------:R-:W4:Y:S01]  /*bc50*/  LD.E R63, desc[UR48][R16.64+0x2dc] ;  /* 0x0002dc30103f7980 */ /* 0x000f22000c101900 */
[----:B------:R-:W-:-:S04]  /*bc60*/  FMNMX.FTZ R12, R27, R12, !PT ;  /* 0x0000000c1b0c7209 */ /* 0x000fc80007810000 */
[----:B0-----:R-:W-:Y:S01]  /*bc70*/  FMNMX.FTZ R12, R37, R12, !PT ;  /* 0x0000000c250c7209 */ /* 0x001fe20007810000 */
[----:B------:R-:W0:Y:S03]  /*bc80*/  MUFU.TANH R61, R61 ;  /* 0x0000003d003d7308 */ /* 0x000e260000002400 */
[----:B------:R-:W-:-:S04]  /*bc90*/  FMNMX.FTZ R12, R33, R12, !PT ;  /* 0x0000000c210c7209 */ /* 0x000fc80007810000 */
[----:B------:R-:W-:Y:S01]  /*bca0*/  FMNMX.FTZ R12, R31, R12, !PT ;  /* 0x0000000c1f0c7209 */ /* 0x000fe20007810000 */
[----:B------:R-:W0:Y:S03]  /*bcb0*/  MUFU.TANH R73, R73 ;  /* 0x0000004900497308 */ /* 0x000e260000002400 */
[----:B-1----:R-:W-:-:S04]  /*bcc0*/  FMNMX.FTZ R12, R35, R12, !PT ;  /* 0x0000000c230c7209 */ /* 0x002fc80007810000 */
[----:B------:R-:W-:Y:S01]  /*bcd0*/  FMNMX.FTZ R12, R49, R12, !PT ;  /* 0x0000000c310c7209 */ /* 0x000fe20007810000 */
[----:B------:R-:W1:Y:S03]  /*bce0*/  MUFU.TANH R75, R75 ;  /* 0x0000004b004b7308 */ /* 0x000e660000002400 */
[----:B0-----:R-:W-:-:S05]  /*bcf0*/  FMNMX.FTZ R12, R61, R12, !PT ;  /* 0x0000000c3d0c7209 */ /* 0x001fca0007810000 */
[----:B------:R-:W0:Y:S01]  /*bd00*/  MUFU.TANH R77, R77 ;  /* 0x0000004d004d7308 */ /* 0x000e220000002400 */
[----:B------:R-:W-:-:S07]  /*bd10*/  FMNMX.FTZ R12, R21, R12, !PT ;  /* 0x0000000c150c7209 */ /* 0x000fce0007810000 */
[----:B------:R-:W0:Y:S01]  /*bd20*/  MUFU.TANH R79, R79 ;  /* 0x0000004f004f7308 */ /* 0x000e220000002400 */
[----:B------:R-:W-:-:S07]  /*bd30*/  FMNMX.FTZ R12, R73, R12, !PT ;  /* 0x0000000c490c7209 */ /* 0x000fce0007810000 */
[----:B------:R-:W0:Y:S01]  /*bd40*/  MUFU.TANH R81, R81 ;  /* 0x0000005100517308 */ /* 0x000e220000002400 */
[----:B-1----:R-:W-:-:S07]  /*bd50*/  FMNMX.FTZ R12, R75, R12, !PT ;  /* 0x0000000c4b0c7209 */ /* 0x002fce0007810000 */
[----:B------:R-:W1:Y:S01]  /*bd60*/  MUFU.TANH R83, R83 ;  /* 0x0000005300537308 */ /* 0x000e620000002400 */
[----:B0-----:R-:W-:-:S07]  /*bd70*/  FMNMX.FTZ R12, R77, R12, !PT ;  /* 0x0000000c4d0c7209 */ /* 0x001fce0007810000 */
        /* <DEDUP_REMOVED lines=13> */
[----:B-1----:R-:W-:-:S04]  /*be50*/  FMNMX.FTZ R12, R91, R12, !PT ;  /* 0x0000000c5b0c7209 */ /* 0x002fc80007810000 */
[----:B0-----:R-:W-:-:S04]  /*be60*/  FMNMX.FTZ R12, R93, R12, !PT ;  /* 0x0000000c5d0c7209 */ /* 0x001fc80007810000 */
[----:B------:R-:W-:Y:S01]  /*be70*/  FMNMX.FTZ R12, R95, R12, !PT ;  /* 0x0000000c5f0c7209 */ /* 0x000fe20007810000 */
[----:B------:R-:W0:Y:S03]  /*be80*/  SHFL.BFLY PT, R25, R14, 0x1, 0x1f ;  /* 0x0c201f000e197f89 */ /* 0x000e2600000e0000 */
[----:B------:R-:W-:-:S05]  /*be90*/  FMNMX.FTZ R9, R71, R12, !PT ;  /* 0x0000000c47097209 */ /* 0x000fca0007810000 */
[----:B------:R-:W-:Y:S04]  /*bea0*/  ST.E desc[UR48][R16.64+0x444], R9 ;  /* 0x0004440910007985 */ /* 0x000fe8000c101930 */
[----:B------:R-:W3:Y:S04]  /*beb0*/  LD.E R12, desc[UR48][R16.64+0x444] ;  /* 0x00044430100c7980 */ /* 0x000ee8000c101900 */
[----:B------:R1:W-:Y:S01]  /*bec0*/  ST.E desc[UR48][R16.64+0x440], R15 ;  /* 0x0004400f10007985 */ /* 0x0003e2000c101930 */
[----:B0-----:R-:W-:-:S03]  /*bed0*/  FMNMX.FTZ R25, R14, R25, !PT ;  /* 0x000000190e197209 */ /* 0x001fc60007810000 */
[----:B------:R-:W2:Y:S04]  /*bee0*/  LD.E R14, desc[UR48][R16.64+0x454] ;  /* 0x00045430100e7980 */ /* 0x000ea8000c101900 */
[----:B------:R-:W-:Y:S04]  /*bef0*/  ST.E desc[UR48][R16.64+0x440], R25 ;  /* 0x0004401910007985 */ /* 0x000fe8000c101930 */
[----:B------:R-:W4:Y:S04]  /*bf00*/  LD.E R39, desc[UR48][R16.64+0x440] ;  /* 0x0004403010277980 */ /* 0x000f28000c101900 */
[----:B-1----:R-:W2:Y:S04]  /*bf10*/  LD.E R15, desc[UR48][R16.64+0x450] ;  /* 0x00045030100f7980 */ /* 0x002ea8000c101900 */
[----:B---3--:R-:W0:Y:S01]  /*bf20*/  SHFL.BFLY PT, R9, R12, 0x2, 0x1f ;  /* 0x0c401f000c097f89 */ /* 0x008e2200000e0000 */
[----:B----4-:R-:W-:Y:S01]  /*bf30*/  FMUL.FTZ R88, R39, R20 ;  /* 0x0000001427587220 */ /* 0x010fe20000410000 */
[----:B0-----:R-:W-:-:S03]  /*bf40*/  FMNMX.FTZ R9, R12, R9, !PT ;  /* 0x000000090c097209 */ /* 0x001fc60007810000 */
[-CC-:B------:R-:W-:Y:S02]  /*bf50*/  FFMA.FTZ R153, R8, R20.reuse, -R88.reuse ;  /* 0x0000001408997223 */ /* 0x180fe40000010858 */
[----:B------:R-:W0:Y:S01]  /*bf60*/  SHFL.BFLY PT, R8, R9, 0x1, 0x1f ;  /* 0x0c201f0009087f89 */ /* 0x000e2200000e0000 */
[----:B------:R-:W-:Y:S01]  /*bf70*/  FADD.FTZ R25, R4, -R39 ;  /* 0x8000002704197221 */ /* 0x000fe20000010000 */
[-CC-:B------:R-:W-:Y:S01]  /*bf80*/  FFMA.FTZ R152, R7, R20.reuse, -R88.reuse ;  /* 0x0000001407987223 */ /* 0x180fe20000010858 */
[-CC-:B------:R-:W-:Y:S01]  /*bf90*/  FFMA.FTZ R155, R11, R20.reuse, -R88.reuse ;  /* 0x000000140b9b7223 */ /* 0x180fe20000010858 */
[-CC-:B------:R-:W-:Y:S01]  /*bfa0*/  FFMA.FTZ R154, R13, R20.reuse, -R88.reuse ;  /* 0x000000140d9a7223 */ /* 0x180fe20000010858 */
[-C--:B------:R-:W-:Y:S01]  /*bfb0*/  FMUL.FTZ R25, R25, R20.reuse ;  /* 0x0000001419197220 */ /* 0x080fe20000410000 */
[-CC-:B------:R-:W-:Y:S01]  /*bfc0*/  FFMA.FTZ R7, R19, R20.reuse, -R88.reuse ;  /* 0x0000001413077223 */ /* 0x180fe20000010858 */
[-CC-:B------:R-:W-:Y:S01]  /*bfd0*/  FFMA.FTZ R182, R99, R20.reuse, -R88.reuse ;  /* 0x0000001463b67223 */ /* 0x180fe20000010858 */
[----:B------:R-:W-:Y:S01]  /*bfe0*/  MUFU.EX2 R152, R152 ;  /* 0x0000009800987308 */ /* 0x000fe20000000800 */
[-CC-:B------:R-:W-:Y:S01]  /*bff0*/  FFMA.FTZ R175, R101, R20.reuse, -R88.reuse ;  /* 0x0000001465af7223 */ /* 0x180fe20000010858 */
[----:B------:R-:W-:Y:S01]  /*c000*/  FFMA.FTZ R180, R105, R20, -R88 ;  /* 0x0000001469b47223 */ /* 0x000fe20000010858 */
[----:B0-----:R-:W-:-:S05]  /*c010*/  FMNMX.FTZ R47, R9, R8, !PT ;  /* 0x00000008092f7209 */ /* 0x001fca0007810000 */
[----:B------:R-:W2:Y:S01]  /*c020*/  MUFU.EX2 R25, R25 ;  /* 0x0000001900197308 */ /* 0x000ea20000000800 */
[-CC-:B------:R-:W-:Y:S01]  /*c030*/  FFMA.FTZ R172, R109, R20.reuse, -R88.reuse ;  /* 0x000000146dac7223 */ /* 0x180fe20000010858 */
[-CC-:B------:R-:W-:Y:S01]  /*c040*/  FFMA.FTZ R169, R111, R20.reuse, -R88.reuse ;  /* 0x000000146fa97223 */ /* 0x180fe20000010858 */
[-CC-:B------:R-:W-:Y:S01]  /*c050*/  FFMA.FTZ R167, R115, R20.reuse, -R88.reuse ;  /* 0x0000001473a77223 */ /* 0x180fe20000010858 */
[-C--:B------:R-:W-:Y:S01]  /*c060*/  FMUL.FTZ R166, R47, R20.reuse ;  /* 0x000000142fa67220 */ /* 0x080fe20000410000 */
[----:B------:R-:W-:Y:S01]  /*c070*/  FADD.FTZ R5, R5, -R47 ;  /* 0x8000002f05057221 */ /* 0x000fe20000010000 */
[-CC-:B------:R-:W-:Y:S01]  /*c080*/  FFMA.FTZ R170, R121, R20.reuse, -R88.reuse ;  /* 0x0000001479aa7223 */ /* 0x180fe20000010858 */
[-C--:B------:R-:W-:Y:S01]  /*c090*/  FFMA.FTZ R164, R123, R20.reuse, -R88 ;  /* 0x000000147ba47223 */ /* 0x080fe20000010858 */
[-CC-:B------:R-:W-:Y:S01]  /*c0a0*/  FFMA.FTZ R185, R6, R20.reuse, -R166.reuse ;  /* 0x0000001406b97223 */ /* 0x180fe200000108a6 */
[----:B------:R-:W-:Y:S01]  /*c0b0*/  FMUL.FTZ R5, R20, R5 ;  /* 0x0000000514057220 */ /* 0x000fe20000410000 */
[-C--:B------:R-:W-:Y:S01]  /*c0c0*/  FFMA.FTZ R188, R3, R20.reuse, -R166 ;  /* 0x0000001403bc7223 */ /* 0x080fe200000108a6 */
        /* <DEDUP_REMOVED lines=10> */
[-C--:B------:R-:W-:Y:S01]  /*c170*/  FFMA.FTZ R9, R45, R20.reuse, -R88 ;  /* 0x000000142d097223 */ /* 0x080fe20000010858 */
[----:B------:R-:W-:Y:S01]  /*c180*/  MUFU.EX2 R185, R185 ;  /* 0x000000b900b97308 */ /* 0x000fe20000000800 */
[-CC-:B------:R-:W-:Y:S01]  /*c190*/  FFMA.FTZ R6, R29, R20.reuse, -R166.reuse ;  /* 0x000000141d067223 */ /* 0x180fe200000108a6 */
[----:B------:R-:W-:-:S06]  /*c1a0*/  FFMA.FTZ R183, R27, R20, -R166 ;  /* 0x000000141bb77223 */ /* 0x000fcc00000108a6 */
[----:B------:R-:W-:Y:S01]  /*c1b0*/  MUFU.EX2 R153, R153 ;  /* 0x0000009900997308 */ /* 0x000fe20000000800 */
[-CC-:B------:R-:W-:Y:S01]  /*c1c0*/  FFMA.FTZ R181, R37, R20.reuse, -R166.reuse ;  /* 0x0000001425b57223 */ /* 0x180fe200000108a6 */
[----:B------:R-:W3:Y:S04]  /*c1d0*/  LD.E R4, desc[UR48][R16.64+0x230] ;  /* 0x0002303010047980 */ /* 0x000ee8000c101900 */
[----:B------:R-:W4:Y:S02]  /*c1e0*/  LD.E R39, desc[UR48][R16.64+0x278] ;  /* 0x0002783010277980 */ /* 0x000f24000c101900 */
[----:B------:R-:W0:Y:S01]  /*c1f0*/  MUFU.EX2 R88, R5 ;  /* 0x0000000500587308 */ /* 0x000e220000000800 */
[----:B------:R-:W-:-:S07]  /*c200*/  FFMA.FTZ R186, R33, R20, -R166 ;  /* 0x0000001421ba7223 */ /* 0x000fce00000108a6 */
[----:B------:R-:W-:Y:S01]  /*c210*/  MUFU.EX2 R155, R155 ;  /* 0x0000009b009b7308 */ /* 0x000fe20000000800 */
[-CC-:B------:R-:W-:Y:S01]  /*c220*/  FFMA.FTZ R171, R21, R20.reuse, -R166.reuse ;  /* 0x0000001415ab7223 */ /* 0x180fe200000108a6 */
[-CC-:B------:R-:W-:Y:S01]  /*c230*/  FFMA.FTZ R163, R79, R20.reuse, -R166.reuse ;  /* 0x000000144fa37223 */ /* 0x180fe200000108a6 */
[-CC-:B------:R-:W-:Y:S01]  /*c240*/  FFMA.FTZ R177, R31, R20.reuse, -R166.reuse ;  /* 0x000000141fb17223 */ /* 0x180fe200000108a6 */
[----:B------:R-:W-:-:S04]  /*c250*/  FFMA.FTZ R184, R35, R20, -R166 ;  /* 0x0000001423b87223 */ /* 0x000fc800000108a6 */
        /* <DEDUP_REMOVED lines=8> */
[----:B------:R-:W1:Y:S01]  /*c2e0*/  MUFU.EX2 R188, R188 ;  /* 0x000000bc00bc7308 */ /* 0x000e620000000800 */
[-CC-:B------:R-:W-:Y:S01]  /*c2f0*/  FFMA.FTZ R125, R81, R20.reuse, -R166.reuse ;  /* 0x00000014517d7223 */ /* 0x180fe200000108a6 */
[-CC-:B------:R-:W-:Y:S01]  /*c300*/  FFMA.FTZ R158, R89, R20.reuse, -R166.reuse ;  /* 0x00000014599e7223 */ /* 0x180fe200000108a6 */
[-CC-:B------:R-:W-:Y:S01]  /*c310*/  FFMA.FTZ R109, R91, R20.reuse, -R166.reuse ;  /* 0x000000145b6d7223 */ /* 0x180fe200000108a6 */
[-CC-:B------:R-:W-:Y:S01]  /*c320*/  FFMA.FTZ R93, R93, R20.reuse, -R166.reuse ;  /* 0x000000145d5d7223 */ /* 0x180fe200000108a6 */
[-CC-:B------:R-:W-:Y:S01]  /*c330*/  FFMA.FTZ R3, R95, R20.reuse, -R166.reuse ;  /* 0x000000145f037223 */ /* 0x180fe200000108a6 */
[----:B------:R-:W4:Y:S02]  /*c340*/  LD.E R101, desc[UR48][R16.64+0x348] ;  /* 0x0003483010657980 */ /* 0x000f24000c101900 */
[----:B------:R-:W1:Y:S01]  /*c350*/  MUFU.EX2 R6, R6 ;  /* 0x0000000600067308 */ /* 0x000e620000000800 */
[-CC-:B------:R-:W-:Y:S01]  /*c360*/  FFMA.FTZ R21, R87, R20.reuse, -R166.reuse ;  /* 0x0000001457157223 */ /* 0x180fe200000108a6 */
[----:B------:R-:W-:Y:S01]  /*c370*/  FFMA.FTZ R79, R71, R20, -R166 ;  /* 0x00000014474f7223 */ /* 0x000fe200000108a6 */
[----:B--2---:R-:W-:Y:S01]  /*c380*/  FFMA.FTZ R20, R25, R15, R152 ;  /* 0x0000000f19147223 */ /* 0x004fe20000010098 */
[----:B------:R-:W2:Y:S04]  /*c390*/  LD.E R105, desc[UR48][R16.64+0x358] ;  /* 0x0003583010697980 */ /* 0x000ea8000c101900 */
[----:B------:R-:W1:Y:S01]  /*c3a0*/  MUFU.EX2 R183, R183 ;  /* 0x000000b700b77308 */ /* 0x000e620000000800 */
[----:B0-----:R-:W-:Y:S01]  /*c3b0*/  FFMA.FTZ R15, R88, R14, R185 ;  /* 0x0000000e580f7223 */ /* 0x001fe200000100b9 */
[----:B------:R-:W-:Y:S01]  /*c3c0*/  FADD.FTZ R20, R153, R20 ;  /* 0x0000001499147221 */ /* 0x000fe20000010000 */
[----:B------:R-:W2:Y:S05]  /*c3d0*/  LD.E R99, desc[UR48][R16.64+0x368] ;  /* 0x0003683010637980 */ /* 0x000eaa000c101900 */
[----:B------:R-:W0:Y:S01]  /*c3e0*/  MUFU.EX2 R7, R7 ;  /* 0x0000000700077308 */ /* 0x000e220000000800 */
[----:B-1----:R-:W-:-:S07]  /*c3f0*/  FADD.FTZ R15, R188, R15 ;  /* 0x0000000fbc0f7221 */ /* 0x002fce0000010000 */
[----:B------:R-:W-:Y:S08]  /*c400*/  MUFU.EX2 R182, R182 ;  /* 0x000000b600b67308 */ /* 0x000ff00000000800 */
[----:B------:R-:W-:Y:S08]  /*c410*/  MUFU.EX2 R175, R175 ;  /* 0x000000af00af7308 */ /* 0x000ff00000000800 */
[----:B------:R-:W-:Y:S01]  /*c420*/  MUFU.EX2 R180, R180 ;  /* 0x000000b400b47308 */ /* 0x000fe20000000800 */
[----:B------:R1:W-:Y:S04]  /*c430*/  ST.E desc[UR48][R16.64+0x444], R47 ;  /* 0x0004442f10007985 */ /* 0x0003e8000c101930 */
[----:B------:R-:W4:Y:S03]  /*c440*/  LD.E R29, desc[UR48][R16.64+0x248] ;  /* 0x00024830101d7980 */ /* 0x000f26000c101900 */
[----:B------:R-:W1:Y:S01]  /*c450*/  MUFU.EX2 R181, R181 ;  /* 0x000000b500b57308 */ /* 0x000e620000000800 */
[----:B------:R-:W-:Y:S01]  /*c460*/  FADD.FTZ R119, R155, R20 ;  /* 0x000000149b777221 */ /* 0x000fe20000010000 */
[----:B------:R-:W-:Y:S01]  /*c470*/  FADD.FTZ R14, R6, R15 ;  /* 0x0000000f060e7221 */ /* 0x000fe20000010000 */
[----:B------:R-:W2:Y:S04]  /*c480*/  LD.E R33, desc[UR48][R16.64+0x238] ;  /* 0x0002383010217980 */ /* 0x000ea8000c101900 */
[----:B------:R-:W4:Y:S01]  /*c490*/  LD.E R31, desc[UR48][R16.64+0x23c] ;  /* 0x00023c30101f7980 */ /* 0x000f22000c101900 */
[----:B------:R-:W1:Y:S01]  /*c4a0*/  MUFU.EX2 R186, R186 ;  /* 0x000000ba00ba7308 */ /* 0x000e620000000800 */
[----:B------:R-:W-:Y:S01]  /*c4b0*/  FADD.FTZ R20, R154, R119 ;  /* 0x000000779a147221 */ /* 0x000fe20000010000 */
[----:B------:R-:W-:Y:S01]  /*c4c0*/  FADD.FTZ R14, R183, R14 ;  /* 0x0000000eb70e7221 */ /* 0x000fe20000010000 */
[----:B------:R-:W4:Y:S04]  /*c4d0*/  LD.E R27, desc[UR48][R16.64+0x24c] ;  /* 0x00024c30101b7980 */ /* 0x000f28000c101900 */
[----:B------:R-:W4:Y:S01]  /*c4e0*/  LD.E R5, desc[UR48][R16.64+0x258] ;  /* 0x0002583010057980 */ /* 0x000f22000c101900 */
[----:B------:R-:W1:Y:S01]  /*c4f0*/  MUFU.EX2 R177, R177 ;  /* 0x000000b100b17308 */ /* 0x000e620000000800 */
[----:B0-----:R-:W-:Y:S01]  /*c500*/  FADD.FTZ R15, R7, R20 ;  /* 0x00000014070f7221 */ /* 0x001fe20000010000 */
[----:B-1----:R-:W-:Y:S01]  /*c510*/  FADD.FTZ R127, R181, R14 ;  /* 0x0000000eb57f7221 */ /* 0x002fe20000010000 */
[----:B------:R-:W4:Y:S04]  /*c520*/  LD.E R45, desc[UR48][R16.64+0x25c] ;  /* 0x00025c30102d7980 */ /* 0x000f28000c101900 */
[----:B------:R-:W4:Y:S01]  /*c530*/  LD.E R41, desc[UR48][R16.64+0x26c] ;  /* 0x00026c3010297980 */ /* 0x000f22000c101900 */
[----:B------:R-:W0:Y:S01]  /*c540*/  MUFU.EX2 R184, R184 ;  /* 0x000000b800b87308 */ /* 0x000e220000000800 */
[----:B------:R-:W-:Y:S01]  /*c550*/  FADD.FTZ R14, R182, R15 ;  /* 0x0000000fb60e7221 */ /* 0x000fe20000010000 */
[----:B------:R-:W-:Y:S01]  /*c560*/  FADD.FTZ R20, R186, R127 ;  /* 0x0000007fba147221 */ /* 0x000fe20000010000 */
[----:B------:R-:W4:Y:S04]  /*c570*/  LD.E R35, desc[UR48][R16.64+0x27c] ;  /* 0x00027c3010237980 */ /* 0x000f28000c101900 */
[----:B------:R-:W4:Y:S01]  /*c580*/  LD.E R37, desc[UR48][R16.64+0x288] ;  /* 0x0002883010257980 */ /* 0x000f22000c101900 */
[----:B------:R-:W1:Y:S03]  /*c590*/  MUFU.EX2 R172, R172 ;  /* 0x000000ac00ac7308 */ /* 0x000e660000000800 */
[----:B------:R-:W4:Y:S04]  /*c5a0*/  LD.E R57, desc[UR48][R16.64+0x28c] ;  /* 0x00028c3010397980 */ /* 0x000f28000c101900 */
[----:B------:R-:W4:Y:S01]  /*c5b0*/  LD.E R53, desc[UR48][R16.64+0x29c] ;  /* 0x00029c3010357980 */ /* 0x000f22000c101900 */
[----:B------:R-:W1:Y:S01]  /*c5c0*/  MUFU.EX2 R173, R173 ;  /* 0x000000ad00ad7308 */ /* 0x000e620000000800 */
[----:B------:R-:W-:Y:S01]  /*c5d0*/  FADD.FTZ R15, R175, R14 ;  /* 0x0000000eaf0f7221 */ /* 0x000fe20000010000 */
[----:B------:R-:W-:Y:S01]  /*c5e0*/  FADD.FTZ R133, R177, R20 ;  /* 0x00000014b1857221 */ /* 0x000fe20000010000 */
[----:B------:R-:W4:Y:S04]  /*c5f0*/  LD.E R47, desc[UR48][R16.64+0x2a8] ;  /* 0x0002a830102f7980 */ /* 0x000f28000c101900 */
[----:B------:R-:W4:Y:S01]  /*c600*/  LD.E R49, desc[UR48][R16.64+0x2b8] ;  /* 0x0002b83010317980 */ /* 0x000f22000c101900 */
[----:B------:R-:W1:Y:S01]  /*c610*/  MUFU.EX2 R176, R176 ;  /* 0x000000b000b07308 */ /* 0x000e620000000800 */
[----:B------:R-:W-:Y:S01]  /*c620*/  FADD.FTZ R15, R180, R15 ;  /* 0x0000000fb40f7221 */ /* 0x000fe20000010000 */
[----:B0-----:R-:W-:Y:S01]  /*c630*/  FADD.FTZ R14, R184, R133 ;  /* 0x00000085b80e7221 */ /* 0x001fe20000010000 */
[----:B------:R-:W4:Y:S04]  /*c640*/  LD.E R61, desc[UR48][R16.64+0x2e8] ;  /* 0x0002e830103d7980 */ /* 0x000f28000c101900 */
[----:B------:R-:W4:Y:S01]  /*c650*/  LD.E R107, desc[UR48][R16.64+0x34c] ;  /* 0x00034c30106b7980 */ /* 0x000f22000c101900 */
[----:B------:R-:W0:Y:S01]  /*c660*/  MUFU.EX2 R171, R171 ;  /* 0x000000ab00ab7308 */ /* 0x000e220000000800 */
[----:B-1----:R-:W-:Y:S01]  /*c670*/  FADD.FTZ R20, R172, R15 ;  /* 0x0000000fac147221 */ /* 0x002fe20000010000 */
[----:B------:R-:W-:Y:S01]  /*c680*/  FADD.FTZ R15, R173, R14 ;  /* 0x0000000ead0f7221 */ /* 0x000fe20000010000 */
[----:B------:R-:W4:Y:S04]  /*c690*/  LD.E R71, desc[UR48][R16.64+0x2ec] ;  /* 0x0002ec3010477980 */ /* 0x000f28000c101900 */
[----:B------:R-:W4:Y:S01]  /*c6a0*/  LD.E R73, desc[UR48][R16.64+0x2f8] ;  /* 0x0002f83010497980 */ /* 0x000f22000c101900 */
[----:B------:R-:W1:Y:S01]  /*c6b0*/  MUFU.EX2 R174, R174 ;  /* 0x000000ae00ae7308 */ /* 0x000e620000000800 */
[----:B------:R-:W-:-:S02]  /*c6c0*/  FADD.FTZ R14, R176, R15 ;  /* 0x0000000fb00e7221 */ /* 0x000fc40000010000 */
[----:B------:R-:W4:Y:S04]  /*c6d0*/  LD.E R75, desc[UR48][R16.64+0x2fc] ;  /* 0x0002fc30104b7980 */ /* 0x000f28000c101900 */
[----:B------:R-:W4:Y:S01]  /*c6e0*/  LD.E R77, desc[UR48][R16.64+0x308] ;  /* 0x00030830104d7980 */ /* 0x000f22000c101900 */
[----:B0-----:R-:W-:Y:S01]  /*c6f0*/  FADD.FTZ R145, R171, R14 ;  /* 0x0000000eab917221 */ /* 0x001fe20000010000 */
[----:B------:R0:W-:Y:S02]  /*c700*/  MUFU.EX2 R166, R125 ;  /* 0x0000007d00a67308 */ /* 0x0001e40000000800 */
[----:B------:R-:W4:Y:S04]  /*c710*/  LD.E R95, desc[UR48][R16.64+0x30c] ;  /* 0x00030c30105f7980 */ /* 0x000f28000c101900 */
[----:B------:R-:W4:Y:S01]  /*c720*/  LD.E R91, desc[UR48][R16.64+0x318] ;  /* 0x00031830105b7980 */ /* 0x000f22000c101900 */
[----:B-1----:R-:W-:-:S03]  /*c730*/  FADD.FTZ R14, R174, R145 ;  /* 0x00000091ae0e7221 */ /* 0x002fc60000010000 */
        /* <DEDUP_REMOVED lines=14> */
[----:B0-----:R-:W4:Y:S04]  /*c820*/  LD.E R125, desc[UR48][R16.64+0x3ac] ;  /* 0x0003ac30107d7980 */ /* 0x001f28000c101900 */
[----:B------:R-:W4:Y:S04]  /*c830*/  LD.E R127, desc[UR48][R16.64+0x3b8] ;  /* 0x0003b830107f7980 */ /* 0x000f28000c101900 */
[----:B------:R-:W4:Y:S04]  /*c840*/  LD.E R133, desc[UR48][R16.64+0x3cc] ;  /* 0x0003cc3010857980 */ /* 0x000f28000c101900 */
[----:B------:R-:W4:Y:S01]  /*c850*/  LD.E R145, desc[UR48][R16.64+0x3fc] ;  /* 0x0003fc3010917980 */ /* 0x000f22000c101900 */
[----:B------:R-:W0:Y:S08]  /*c860*/  MUFU.EX2 R169, R169 ;  /* 0x000000a900a97308 */ /* 0x000e300000000800 */
[----:B------:R-:W1:Y:S08]  /*c870*/  MUFU.EX2 R167, R167 ;  /* 0x000000a700a77308 */ /* 0x000e700000000800 */
[----:B------:R-:W1:Y:S01]  /*c880*/  MUFU.EX2 R170, R170 ;  /* 0x000000aa00aa7308 */ /* 0x000e620000000800 */
[----:B0-----:R-:W-:-:S07]  /*c890*/  FADD.FTZ R20, R169, R20 ;  /* 0x00000014a9147221 */ /* 0x001fce0000010000 */
[----:B------:R-:W0:Y:S08]  /*c8a0*/  MUFU.EX2 R164, R164 ;  /* 0x000000a400a47308 */ /* 0x000e300000000800 */
[----:B------:R-:W0:Y:S01]  /*c8b0*/  MUFU.EX2 R165, R165 ;  /* 0x000000a500a57308 */ /* 0x000e220000000800 */
[----:B-1----:R-:W-:-:S07]  /*c8c0*/  FADD.FTZ R15, R167, R20 ;  /* 0x00000014a70f7221 */ /* 0x002fce0000010000 */
[----:B------:R-:W1:Y:S08]  /*c8d0*/  MUFU.EX2 R161, R161 ;  /* 0x000000a100a17308 */ /* 0x000e700000000800 */
[----:B------:R-:W3:Y:S01]  /*c8e0*/  MUFU.EX2 R168, R168 ;  /* 0x000000a800a87308 */ /* 0x000ee20000000800 */
[----:B------:R-:W-:-:S07]  /*c8f0*/  FADD.FTZ R15, R170, R15 ;  /* 0x0000000faa0f7221 */ /* 0x000fce0000010000 */
[----:B------:R-:W3:Y:S08]  /*c900*/  MUFU.EX2 R162, R162 ;  /* 0x000000a200a27308 */ /* 0x000ef00000000800 */
[----:B------:R-:W3:Y:S01]  /*c910*/  MUFU.EX2 R163, R163 ;  /* 0x000000a300a37308 */ /* 0x000ee20000000800 */
[----:B0-----:R-:W-:Y:S01]  /*c920*/  FADD.FTZ R20, R164, R15 ;  /* 0x0000000fa4147221 */ /* 0x001fe20000010000 */
[----:B------:R-:W-:-:S06]  /*c930*/  FADD.FTZ R195, R165, R14 ;  /* 0x0000000ea5c37221 */ /* 0x000fcc0000010000 */
[----:B------:R-:W0:Y:S01]  /*c940*/  MUFU.EX2 R159, R159 ;  /* 0x0000009f009f7308 */ /* 0x000e220000000800 */
[----:B-1----:R-:W-:Y:S01]  /*c950*/  FADD.FTZ R203, R161, R20 ;  /* 0x00000014a1cb7221 */ /* 0x002fe20000010000 */
[----:B---3--:R-:W-:-:S06]  /*c960*/  FADD.FTZ R14, R168, R195 ;  /* 0x000000c3a80e7221 */ /* 0x008fcc0000010000 */
[----:B------:R-:W-:Y:S08]  /*c970*/  MUFU.EX2 R19, R19 ;  /* 0x0000001300137308 */ /* 0x000ff00000000800 */
[----:B------:R-:W1:Y:S01]  /*c980*/  MUFU.EX2 R157, R157 ;  /* 0x0000009d009d7308 */ /* 0x000e620000000800 */
[----:B------:R-:W-:Y:S01]  /*c990*/  FADD.FTZ R214, R162, R203 ;  /* 0x000000cba2d67221 */ /* 0x000fe20000010000 */
[----:B------:R-:W-:-:S06]  /*c9a0*/  FADD.FTZ R195, R163, R14 ;  /* 0x0000000ea3c37221 */ /* 0x000fcc0000010000 */
[----:B------:R-:W-:Y:S08]  /*c9b0*/  MUFU.EX2 R156, R156 ;  /* 0x0000009c009c7308 */ /* 0x000ff00000000800 */
[----:B------:R-:W3:Y:S01]  /*c9c0*/  MUFU.EX2 R160, R160 ;  /* 0x000000a000a07308 */ /* 0x000ee20000000800 */
[----:B0-----:R-:W-:Y:S01]  /*c9d0*/  FADD.FTZ R214, R159, R214 ;  /* 0x000000d69fd67221 */ /* 0x001fe20000010000 */
[----:B------:R-:W-:-:S06]  /*c9e0*/  FADD.FTZ R14, R166, R195 ;  /* 0x000000c3a60e7221 */ /* 0x000fcc0000010000 */
[----:B------:R-:W0:Y:S08]  /*c9f0*/  MUFU.EX2 R18, R18 ;  /* 0x0000001200127308 */ /* 0x000e300000000800 */
[----:B------:R-:W0:Y:S01]  /*ca00*/  MUFU.EX2 R21, R21 ;  /* 0x0000001500157308 */ /* 0x000e220000000800 */
[----:B-1----:R-:W-:-:S07]  /*ca10*/  FADD.FTZ R195, R157, R14 ;  /* 0x0000000e9dc37221 */ /* 0x002fce0000010000 */
[----:B------:R-:W1:Y:S08]  /*ca20*/  MUFU.EX2 R13, R13 ;  /* 0x0000000d000d7308 */ /* 0x000e700000000800 */
[----:B------:R-:W2:Y:S01]  /*ca30*/  MUFU.EX2 R158, R158 ;  /* 0x0000009e009e7308 */ /* 0x000ea20000000800 */
[----:B---3--:R-:W-:-:S07]  /*ca40*/  FADD.FTZ R14, R160, R195 ;  /* 0x000000c3a00e7221 */ /* 0x008fce0000010000 */
[----:B------:R-:W3:Y:S08]  /*ca50*/  MUFU.EX2 R11, R11 ;  /* 0x0000000b000b7308 */ /* 0x000ef00000000800 */
[----:B------:R0:W3:Y:S02]  /*ca60*/  MUFU.EX2 R15, R109 ;  /* 0x0000006d000f7308 */ /* 0x0000e40000000800 */
[----:B0-----:R-:W-:-:S06]  /*ca70*/  FADD.FTZ R109, R19, R214 ;  /* 0x000000d6136d7221 */ /* 0x001fcc0000010000 */
[----:B------:R-:W0:Y:S01]  /*ca80*/  MUFU.EX2 R12, R12 ;  /* 0x0000000c000c7308 */ /* 0x000e220000000800 */
[----:B------:R-:W-:-:S07]  /*ca90*/  FADD.FTZ R109, R156, R109 ;  /* 0x0000006d9c6d7221 */ /* 0x000fce0000010000 */
[----:B------:R3:W0:Y:S01]  /*caa0*/  MUFU.EX2 R20, R93 ;  /* 0x0000005d00147308 */ /* 0x0006220000000800 */
[----:B------:R-:W-:Y:S01]  /*cab0*/  FADD.FTZ R214, R18, R109 ;  /* 0x0000006d12d67221 */ /* 0x000fe20000010000 */
[----:B------:R-:W-:-:S06]  /*cac0*/  FADD.FTZ R109, R21, R14 ;  /* 0x0000000e156d7221 */ /* 0x000fcc0000010000 */
[----:B------:R-:W0:Y:S01]  /*cad0*/  MUFU.EX2 R8, R8 ;  /* 0x0000000800087308 */ /* 0x000e220000000800 */
[----:B-1----:R-:W-:Y:S01]  /*cae0*/  FADD.FTZ R214, R13, R214 ;  /* 0x000000d60dd67221 */ /* 0x002fe20000010000 */
[----:B--2---:R-:W-:-:S06]  /*caf0*/  FADD.FTZ R216, R158, R109 ;  /* 0x0000006d9ed87221 */ /* 0x004fcc0000010000 */
[----:B------:R-:W1:Y:S01]  /*cb00*/  MUFU.EX2 R3, R3 ;  /* 0x0000000300037308 */ /* 0x000e620000000800 */
[----:B---3--:R-:W-:Y:S01]  /*cb10*/  FADD.FTZ R93, R11, R214 ;  /* 0x000000d60b5d7221 */ /* 0x008fe20000010000 */
[----:B------:R-:W-:-:S06]  /*cb20*/  FADD.FTZ R109, R15, R216 ;  /* 0x000000d80f6d7221 */ /* 0x000fcc0000010000 */
[----:B------:R-:W2:Y:S01]  /*cb30*/  MUFU.EX2 R14, R79 ;  /* 0x0000004f000e7308 */ /* 0x000ea20000000800 */
[----:B0-----:R-:W-:Y:S01]  /*cb40*/  FADD.FTZ R93, R12, R93 ;  /* 0x0000005d0c5d7221 */ /* 0x001fe20000010000 */
[----:B------:R-:W-:-:S06]  /*cb50*/  FADD.FTZ R214, R20, R109 ;  /* 0x0000006d14d67221 */ /* 0x000fcc0000010000 */
[----:B------:R-:W0:Y:S01]  /*cb60*/  MUFU.EX2 R9, R9 ;  /* 0x0000000900097308 */ /* 0x000e220000000800 */
[----:B------:R-:W-:Y:S01]  /*cb70*/  FADD.FTZ R216, R8, R93 ;  /* 0x0000005d08d87221 */ /* 0x000fe20000010000 */
[----:B-1----:R-:W-:Y:S01]  /*cb80*/  FADD.FTZ R93, R3, R214 ;  /* 0x000000d6035d7221 */ /* 0x002fe20000010000 */
[----:B------:R-:W-:-:S03]  /*cb90*/  FMUL.FTZ R213, R25, R26 ;  /* 0x0000001a19d57220 */ /* 0x000fc60000410000 */
[----:B--2---:R-:W-:Y:S01]  /*cba0*/  FADD.FTZ R93, R14, R93 ;  /* 0x0000005d0e5d7221 */ /* 0x004fe20000010000 */
[----:B------:R-:W-:Y:S01]  /*cbb0*/  FMUL.FTZ R215, R88, R24 ;  /* 0x0000001858d77220 */ /* 0x000fe20000410000 */
[C---:B------:R-:W-:Y:S01]  /*cbc0*/  FMUL.FTZ R79, R25.reuse, R4 ;  /* 0x00000004194f7220 */ /* 0x040fe20000410000 */
[----:B------:R-:W-:Y:S02]  /*cbd0*/  FMUL.FTZ R195, R25, R28 ;  /* 0x0000001c19c37220 */ /* 0x000fe40000410000 */
[----:B------:R1:W-:Y:S01]  /*cbe0*/  ST.E desc[UR48][R16.64+0x454], R93 ;  /* 0x0004545d10007985 */ /* 0x0003e2000c101930 */
[----:B0-----:R-:W-:-:S03]  /*cbf0*/  FADD.FTZ R109, R9, R216 ;  /* 0x000000d8096d7221 */ /* 0x001fc60000010000 */
[----:B------:R0:W-:Y:S01]  /*cc00*/  ST.E desc[UR48][R16.64+0x424], R213 ;  /* 0x000424d510007985 */ /* 0x0001e2000c101930 */
[C---:B------:R-:W-:Y:S01]  /*cc10*/  FMUL.FTZ R203, R25.reuse, R30 ;  /* 0x0000001e19cb7220 */ /* 0x040fe20000410000 */
[C---:B------:R-:W-:Y:S01]  /*cc20*/  FMUL.FTZ R211, R25.reuse, R32 ;  /* 0x0000002019d37220 */ /* 0x040fe20000410000 */
[C---:B-1----:R-:W-:Y:S01]  /*cc30*/  FMUL.FTZ R93, R25.reuse, R36 ;  /* 0x00000024195d7220 */ /* 0x042fe20000410000 */
[----:B------:R1:W-:Y:S01]  /*cc40*/  ST.E desc[UR48][R16.64+0x450], R109 ;  /* 0x0004506d10007985 */ /* 0x0003e2000c101930 */
[C---:B------:R-:W-:Y:S01]  /*cc50*/  FMUL.FTZ R217, R25.reuse, R44 ;  /* 0x0000002c19d97220 */ /* 0x040fe20000410000 */
[C---:B0-----:R-:W-:Y:S02]  /*cc60*/  FMUL.FTZ R213, R25.reuse, R40 ;  /* 0x0000002819d57220 */ /* 0x041fe40000410000 */
[----:B------:R0:W-:Y:S04]  /*cc70*/  ST.E desc[UR48][R16.64+0x42c], R215 ;  /* 0x00042cd710007985 */ /* 0x0001e8000c101930 */
[----:B------:R2:W-:Y:S04]  /*cc80*/  ST.E desc[UR48][R16.64+0x230], R79 ;  /* 0x0002304f10007985 */ /* 0x0005e8000c101930 */
[----:B------:R3:W-:Y:S01]  /*cc90*/  ST.E desc[UR48][R16.64+0x234], R195 ;  /* 0x000234c310007985 */ /* 0x0007e2000c101930 */
[----:B-1----:R-:W-:-:S03]  /*cca0*/  FMUL.FTZ R109, R25, R34 ;  /* 0x00000022196d7220 */ /* 0x002fc60000410000 */
[----:B------:R1:W-:Y:S01]  /*ccb0*/  ST.E desc[UR48][R16.64+0x254], R93 ;  /* 0x0002545d10007985 */ /* 0x0003e2000c101930 */
[C---:B0-----:R-:W-:Y:S01]  /*ccc0*/  FMUL.FTZ R215, R25.reuse, R38 ;  /* 0x0000002619d77220 */ /* 0x041fe20000410000 */
[C---:B--2---:R-:W-:Y:S01]  /*ccd0*/  FMUL.FTZ R79, R25.reuse, R46 ;  /* 0x0000002e194f7220 */ /* 0x044fe20000410000 */
[C---:B---3--:R-:W-:Y:S01]  /*cce0*/  FMUL.FTZ R195, R25.reuse, R42 ;  /* 0x0000002a19c37220 */ /* 0x048fe20000410000 */
[C---:B-1----:R-:W-:Y:S01]  /*ccf0*/  FMUL.FTZ R93, R25.reuse, R48 ;  /* 0x00000030195d7220 */ /* 0x042fe20000410000 */
[----:B------:R0:W-:Y:S01]  /*cd00*/  ST.E desc[UR48][R16.64+0x240], R203 ;  /* 0x000240cb10007985 */ /* 0x0001e2000c101930 */
[----:B------:R-:W-:-:S03]  /*cd10*/  FMUL.FTZ R219, R25, R56 ;  /* 0x0000003819db7220 */ /* 0x000fc60000410000 */
[----:B------:R1:W-:Y:S04]  /*cd20*/  ST.E desc[UR48][R16.64+0x244], R211 ;  /* 0x000244d310007985 */ /* 0x0003e8000c101930 */
[----:B------:R2:W-:Y:S04]  /*cd30*/  ST.E desc[UR48][R16.64+0x250], R109 ;  /* 0x0002506d10007985 */ /* 0x0005e8000c101930 */
[----:B------:R3:W-:Y:S01]  /*cd40*/  ST.E desc[UR48][R16.64+0x260], R213 ;  /* 0x000260d510007985 */ /* 0x0007e2000c101930 */
[----:B0-----:R-:W-:-:S03]  /*cd50*/  FMUL.FTZ R203, R25, R50 ;  /* 0x0000003219cb7220 */ /* 0x001fc60000410000 */
[----:B------:R0:W-:Y:S01]  /*cd60*/  ST.E desc[UR48][R16.64+0x264], R79 ;  /* 0x0002644f10007985 */ /* 0x0001e2000c101930 */
[----:B-1----:R-:W-:-:S03]  /*cd70*/  FMUL.FTZ R211, R25, R52 ;  /* 0x0000003419d37220 */ /* 0x002fc60000410000 */
[----:B------:R1:W-:Y:S01]  /*cd80*/  ST.E desc[UR48][R16.64+0x270], R195 ;  /* 0x000270c310007985 */ /* 0x0003e2000c101930 */
[----:B--2---:R-:W-:-:S03]  /*cd90*/  FMUL.FTZ R109, R25, R54 ;  /* 0x00000036196d7220 */ /* 0x004fc60000410000 */
[----:B------:R2:W-:Y:S01]  /*cda0*/  ST.E desc[UR48][R16.64+0x274], R215 ;  /* 0x000274d710007985 */ /* 0x0005e2000c101930 */
[----:B---3--:R-:W-:-:S03]  /*cdb0*/  FMUL.FTZ R213, R25, R58 ;  /* 0x0000003a19d57220 */ /* 0x008fc60000410000 */
[----:B------:R3:W-:Y:S01]  /*cdc0*/  ST.E desc[UR48][R16.64+0x280], R217 ;  /* 0x000280d910007985 */ /* 0x0007e2000c101930 */
[----:B0-----:R-:W-:-:S03]  /*cdd0*/  FMUL.FTZ R79, R25, R60 ;  /* 0x0000003c194f7220 */ /* 0x001fc60000410000 */
[----:B------:R0:W-:Y:S01]  /*cde0*/  ST.E desc[UR48][R16.64+0x284], R93 ;  /* 0x0002845d10007985 */ /* 0x0001e2000c101930 */
[C---:B-1----:R-:W-:Y:S01]  /*cdf0*/  FMUL.FTZ R195, R25.reuse, R64 ;  /* 0x0000004019c37220 */ /* 0x042fe20000410000 */
[C---:B--2---:R-:W-:Y:S01]  /*ce00*/  FMUL.FTZ R215, R25.reuse, R62 ;  /* 0x0000003e19d77220 */ /* 0x044fe20000410000 */
[C---:B---3--:R-:W-:Y:S01]  /*ce10*/  FMUL.FTZ R217, R25.reuse, R66 ;  /* 0x0000004219d97220 */ /* 0x048fe20000410000 */
[C---:B0-----:R-:W-:Y:S01]  /*ce20*/  FMUL.FTZ R93, R25.reuse, R72 ;  /* 0x00000048195d7220 */ /* 0x041fe20000410000 */
[----:B------:R0:W-:Y:S04]  /*ce30*/  ST.E desc[UR48][R16.64+0x290], R109 ;  /* 0x0002906d10007985 */ /* 0x0001e8000c101930 */
        /* <DEDUP_REMOVED lines=13> */
[----:B-1----:R-:W-:-:S03]  /*cf10*/  FMUL.FTZ R195, R25, R78 ;  /* 0x0000004e19c37220 */ /* 0x002fc60000410000 */
[----:B------:R1:W-:Y:S01]  /*cf20*/  ST.E desc[UR48][R16.64+0x2d4], R93 ;  /* 0x0002d45d10007985 */ /* 0x0003e2000c101930 */
[C---:B--2---:R-:W-:Y:S01]  /*cf30*/  FMUL.FTZ R213, R25.reuse, R80 ;  /* 0x0000005019d57220 */ /* 0x044fe20000410000 */
[C---:B---3--:R-:W-:Y:S01]  /*cf40*/  FMUL.FTZ R215, R25.reuse, R86 ;  /* 0x0000005619d77220 */ /* 0x048fe20000410000 */
[C---:B0-----:R-:W-:Y:S01]  /*cf50*/  FMUL.FTZ R217, R25.reuse, R84 ;  /* 0x0000005419d97220 */ /* 0x041fe20000410000 */
[C---:B-1----:R-:W-:Y:S01]  /*cf60*/  FMUL.FTZ R93, R25.reuse, R108 ;  /* 0x0000006c195d7220 */ /* 0x042fe20000410000 */
        /* <DEDUP_REMOVED lines=39> */
[----:B-1----:R-:W-:Y:S01]  /*d1e0*/  FMUL.FTZ R93, R25, R138 ;  /* 0x0000008a195d7220 */ /* 0x002fe20000410000 */
[----:B------:R0:W-:Y:S01]  /*d1f0*/  ST.E desc[UR48][R16.64+0x380], R109 ;  /* 0x0003806d10007985 */ /* 0x0001e2000c101930 */
[C---:B------:R-:W-:Y:S01]  /*d200*/  FMUL.FTZ R33, R88.reuse, R33 ;  /* 0x0000002158217220 */ /* 0x040fe20000410000 */
[C---:B----4-:R-:W-:Y:S02]  /*d210*/  FMUL.FTZ R31, R88.reuse, R31 ;  /* 0x0000001f581f7220 */ /* 0x050fe40000410000 */
[----:B------:R1:W-:Y:S01]  /*d220*/  ST.E desc[UR48][R16.64+0x384], R203 ;  /* 0x000384cb10007985 */ /* 0x0003e2000c101930 */
[C---:B------:R-:W-:Y:S01]  /*d230*/  FMUL.FTZ R29, R88.reuse, R29 ;  /* 0x0000001d581d7220 */ /* 0x040fe20000410000 */
[----:B------:R-:W-:-:S02]  /*d240*/  FMUL.FTZ R27, R88, R27 ;  /* 0x0000001b581b7220 */ /* 0x000fc40000410000 */
[----:B------:R2:W-:Y:S01]  /*d250*/  ST.E desc[UR48][R16.64+0x390], R211 ;  /* 0x000390d310007985 */ /* 0x0005e2000c101930 */
[C---:B------:R-:W-:Y:S01]  /*d260*/  FMUL.FTZ R5, R88.reuse, R5 ;  /* 0x0000000558057220 */ /* 0x040fe20000410000 */
[C---:B------:R-:W-:Y:S02]  /*d270*/  FMUL.FTZ R45, R88.reuse, R45 ;  /* 0x0000002d582d7220 */ /* 0x040fe40000410000 */
[----:B------:R3:W-:Y:S01]  /*d280*/  ST.E desc[UR48][R16.64+0x394], R219 ;  /* 0x000394db10007985 */ /* 0x0007e2000c101930 */
[C---:B0-----:R-:W-:Y:S01]  /*d290*/  FMUL.FTZ R109, R25.reuse, R130 ;  /* 0x00000082196d7220 */ /* 0x041fe20000410000 */
[C---:B------:R-:W-:Y:S02]  /*d2a0*/  FMUL.FTZ R43, R88.reuse, R43 ;  /* 0x0000002b582b7220 */ /* 0x040fe40000410000 */
[----:B------:R0:W-:Y:S01]  /*d2b0*/  ST.E desc[UR48][R16.64+0x3a0], R79 ;  /* 0x0003a04f10007985 */ /* 0x0001e2000c101930 */
[----:B-1----:R-:W-:Y:S01]  /*d2c0*/  FMUL.FTZ R203, R25, R136 ;  /* 0x0000008819cb7220 */ /* 0x002fe20000410000 */
[----:B------:R-:W-:-:S02]  /*d2d0*/  FMUL.FTZ R41, R88, R41 ;  /* 0x0000002958297220 */ /* 0x000fc40000410000 */
[----:B------:R1:W-:Y:S01]  /*d2e0*/  ST.E desc[UR48][R16.64+0x3a4], R195 ;  /* 0x0003a4c310007985 */ /* 0x0003e2000c101930 */
[C---:B--2---:R-:W-:Y:S01]  /*d2f0*/  FMUL.FTZ R211, R25.reuse, R134 ;  /* 0x0000008619d37220 */ /* 0x044fe20000410000 */
[C---:B------:R-:W-:Y:S02]  /*d300*/  FMUL.FTZ R39, R88.reuse, R39 ;  /* 0x0000002758277220 */ /* 0x040fe40000410000 */
[----:B------:R2:W-:Y:S01]  /*d310*/  ST.E desc[UR48][R16.64+0x3b0], R213 ;  /* 0x0003b0d510007985 */ /* 0x0005e2000c101930 */
[C---:B---3--:R-:W-:Y:S01]  /*d320*/  FMUL.FTZ R219, R25.reuse, R132 ;  /* 0x0000008419db7220 */ /* 0x048fe20000410000 */
[C---:B------:R-:W-:Y:S02]  /*d330*/  FMUL.FTZ R35, R88.reuse, R35 ;  /* 0x0000002358237220 */ /* 0x040fe40000410000 */
[----:B------:R3:W-:Y:S01]  /*d340*/  ST.E desc[UR48][R16.64+0x3b4], R215 ;  /* 0x0003b4d710007985 */ /* 0x0007e2000c101930 */
[----:B0-----:R-:W-:Y:S01]  /*d350*/  FMUL.FTZ R79, R25, R146 ;  /* 0x00000092194f7220 */ /* 0x001fe20000410000 */
[----:B------:R-:W-:-:S02]  /*d360*/  FMUL.FTZ R37, R88, R37 ;  /* 0x0000002558257220 */ /* 0x000fc40000410000 */
[----:B------:R0:W-:Y:S01]  /*d370*/  ST.E desc[UR48][R16.64+0x3c0], R217 ;  /* 0x0003c0d910007985 */ /* 0x0001e2000c101930 */
[C---:B-1----:R-:W-:Y:S01]  /*d380*/  FMUL.FTZ R195, R25.reuse, R140 ;  /* 0x0000008c19c37220 */ /* 0x042fe20000410000 */
[C---:B------:R-:W-:Y:S02]  /*d390*/  FMUL.FTZ R57, R88.reuse, R57 ;  /* 0x0000003958397220 */ /* 0x040fe40000410000 */
[----:B------:R1:W-:Y:S01]  /*d3a0*/  ST.E desc[UR48][R16.64+0x3c4], R93 ;  /* 0x0003c45d10007985 */ /* 0x0003e2000c101930 */
[C---:B--2---:R-:W-:Y:S01]  /*d3b0*/  FMUL.FTZ R213, R25.reuse, R144 ;  /* 0x0000009019d57220 */ /* 0x044fe20000410000 */
[C---:B------:R-:W-:Y:S01]  /*d3c0*/  FMUL.FTZ R55, R88.reuse, R55 ;  /* 0x0000003758377220 */ /* 0x040fe20000410000 */
[C---:B------:R-:W-:Y:S01]  /*d3d0*/  FMUL.FTZ R53, R88.reuse, R53 ;  /* 0x0000003558357220 */ /* 0x040fe20000410000 */
[C---:B---3--:R-:W-:Y:S01]  /*d3e0*/  FMUL.FTZ R215, R25.reuse, R142 ;  /* 0x0000008e19d77220 */ /* 0x048fe20000410000 */
[C---:B------:R-:W-:Y:S01]  /*d3f0*/  FMUL.FTZ R47, R88.reuse, R47 ;  /* 0x0000002f582f7220 */ /* 0x040fe20000410000 */
[C---:B------:R-:W-:Y:S01]  /*d400*/  FMUL.FTZ R51, R88.reuse, R51 ;  /* 0x0000003358337220 */ /* 0x040fe20000410000 */
[C---:B------:R-:W-:Y:S01]  /*d410*/  FMUL.FTZ R49, R88.reuse, R49 ;  /* 0x0000003158317220 */ /* 0x040fe20000410000 */
[C---:B0-----:R-:W-:Y:S01]  /*d420*/  FMUL.FTZ R217, R25.reuse, R212 ;  /* 0x000000d419d97220 */ /* 0x041fe20000410000 */
[C---:B------:R-:W-:Y:S01]  /*d430*/  FMUL.FTZ R69, R88.reuse, R69 ;  /* 0x0000004558457220 */ /* 0x040fe20000410000 */
[C---:B------:R-:W-:Y:S01]  /*d440*/  FMUL.FTZ R67, R88.reuse, R67 ;  /* 0x0000004358437220 */ /* 0x040fe20000410000 */
[C---:B------:R-:W-:Y:S01]  /*d450*/  FMUL.FTZ R59, R88.reuse, R59 ;  /* 0x0000003b583b7220 */ /* 0x040fe20000410000 */
[C---:B-1----:R-:W-:Y:S01]  /*d460*/  FMUL.FTZ R93, R25.reuse, R150 ;  /* 0x00000096195d7220 */ /* 0x042fe20000410000 */
[----:B------:R-:W-:Y:S01]  /*d470*/  FMUL.FTZ R25, R25, R148 ;  /* 0x0000009419197220 */ /* 0x000fe20000410000 */
[C---:B------:R-:W-:Y:S01]  /*d480*/  FMUL.FTZ R65, R88.reuse, R65 ;  /* 0x0000004158417220 */ /* 0x040fe20000410000 */
        /* <DEDUP_REMOVED lines=41> */
[----:B------:R-:W-:Y:S01]  /*d720*/  FMUL.FTZ R149, R88, R149 ;  /* 0x0000009558957220 */ /* 0x000fe20000410000 */
[----:B------:R-:W-:Y:S04]  /*d730*/  ST.E desc[UR48][R16.64+0x3d0], R109 ;  /* 0x0003d06d10007985 */ /* 0x000fe8000c101930 */
        /* <DEDUP_REMOVED lines=14> */
[----:B------:R0:W-:Y:S04]  /*d820*/  ST.E desc[UR48][R16.64+0x258], R5 ;  /* 0x0002580510007985 */ /* 0x0001e8000c101930 */
[----:B------:R-:W-:Y:S04]  /*d830*/  ST.E desc[UR48][R16.64+0x25c], R45 ;  /* 0x00025c2d10007985 */ /* 0x000fe8000c101930 */
[----:B------:R-:W-:Y:S04]  /*d840*/  ST.E desc[UR48][R16.64+0x268], R43 ;  /* 0x0002682b10007985 */ /* 0x000fe8000c101930 */
[----:B------:R-:W-:Y:S04]  /*d850*/  ST.E desc[UR48][R16.64+0x26c], R41 ;  /* 0x00026c2910007985 */ /* 0x000fe8000c101930 */
[----:B------:R-:W-:Y:S04]  /*d860*/  ST.E desc[UR48][R16.64+0x278], R39 ;  /* 0x0002782710007985 */ /* 0x000fe8000c101930 */
[----:B------:R1:W-:Y:S04]  /*d870*/  ST.E desc[UR48][R16.64+0x27c], R35 ;  /* 0x00027c2310007985 */ /* 0x0003e8000c101930 */
[----:B------:R2:W-:Y:S04]  /*d880*/  ST.E desc[UR48][R16.64+0x288], R37 ;  /* 0x0002882510007985 */ /* 0x0005e8000c101930 */
[----:B------:R-:W-:Y:S04]  /*d890*/  ST.E desc[UR48][R16.64+0x28c], R57 ;  /* 0x00028c3910007985 */ /* 0x000fe8000c101930 */
[----:B------:R-:W-:Y:S04]  /*d8a0*/  ST.E desc[UR48][R16.64+0x298], R55 ;  /* 0x0002983710007985 */ /* 0x000fe8000c101930 */
[----:B------:R-:W-:Y:S04]  /*d8b0*/  ST.E desc[UR48][R16.64+0x29c], R53 ;  /* 0x00029c3510007985 */ /* 0x000fe8000c101930 */
[----:B------:R3:W-:Y:S04]  /*d8c0*/  ST.E desc[UR48][R16.64+0x2a8], R47 ;  /* 0x0002a82f10007985 */ /* 0x0007e8000c101930 */
[----:B------:R-:W-:Y:S04]  /*d8d0*/  ST.E desc[UR48][R16.64+0x2ac], R51 ;  /* 0x0002ac3310007985 */ /* 0x000fe8000c101930 */
[----:B------:R4:W-:Y:S04]  /*d8e0*/  ST.E desc[UR48][R16.64+0x2b8], R49 ;  /* 0x0002b83110007985 */ /* 0x0009e8000c101930 */
[----:B------:R-:W-:Y:S04]  /*d8f0*/  ST.E desc[UR48][R16.64+0x2bc], R69 ;  /* 0x0002bc4510007985 */ /* 0x000fe8000c101930 */
[----:B------:R-:W-:Y:S04]  /*d900*/  ST.E desc[UR48][R16.64+0x2c8], R67 ;  /* 0x0002c84310007985 */ /* 0x000fe8000c101930 */
[----:B------:R4:W-:Y:S04]  /*d910*/  ST.E desc[UR48][R16.64+0x2cc], R59 ;  /* 0x0002cc3b10007985 */ /* 0x0009e8000c101930 */
[----:B------:R-:W-:Y:S04]  /*d920*/  ST.E desc[UR48][R16.64+0x2d8], R65 ;  /* 0x0002d84110007985 */ /* 0x000fe8000c101930 */
[----:B------:R-:W-:Y:S04]  /*d930*/  ST.E desc[UR48][R16.64+0x2dc], R63 ;  /* 0x0002dc3f10007985 */ /* 0x000fe8000c101930 */
[----:B------:R4:W-:Y:S04]  /*d940*/  ST.E desc[UR48][R16.64+0x2e8], R61 ;  /* 0x0002e83d10007985 */ /* 0x0009e8000c101930 */
[----:B------:R4:W-:Y:S04]  /*d950*/  ST.E desc[UR48][R16.64+0x2ec], R71 ;  /* 0x0002ec4710007985 */ /* 0x0009e8000c101930 */
[----:B------:R4:W-:Y:S04]  /*d960*/  ST.E desc[UR48][R16.64+0x2f8], R73 ;  /* 0x0002f84910007985 */ /* 0x0009e8000c101930 */
[----:B------:R4:W-:Y:S04]  /*d970*/  ST.E desc[UR48][R16.64+0x2fc], R75 ;  /* 0x0002fc4b10007985 */ /* 0x0009e8000c101930 */
[----:B------:R4:W-:Y:S04]  /*d980*/  ST.E desc[UR48][R16.64+0x308], R77 ;  /* 0x0003084d10007985 */ /* 0x0009e8000c101930 */
        /* <DEDUP_REMOVED lines=11> */
[----:B------:R-:W-:Y:S04]  /*da40*/  ST.E desc[UR48][R16.64+0x368], R99 ;  /* 0x0003686310007985 */ /* 0x000fe8000c101930 */
[----:B------:R4:W-:Y:S04]  /*da50*/  ST.E desc[UR48][R16.64+0x36c], R97 ;  /* 0x00036c6110007985 */ /* 0x0009e8000c101930 */
        /* <DEDUP_REMOVED lines=18> */
[----:B------:R-:W-:Y:S04]  /*db80*/  ST.E desc[UR48][R16.64+0x408], R189 ;  /* 0x000408bd10007985 */ /* 0x000fe8000c101930 */
[----:B------:R4:W-:Y:S04]  /*db90*/  ST.E desc[UR48][R16.64+0x40c], R147 ;  /* 0x00040c9310007985 */ /* 0x0009e8000c101930 */
[----:B------:R-:W-:Y:S04]  /*dba0*/  ST.E desc[UR48][R16.64+0x418], R187 ;  /* 0x000418bb10007985 */ /* 0x000fe8000c101930 */
[----:B------:R-:W-:Y:S04]  /*dbb0*/  ST.E desc[UR48][R16.64+0x41c], R151 ;  /* 0x00041c9710007985 */ /* 0x000fe8000c101930 */
[----:B------:R4:W-:Y:S01]  /*dbc0*/  ST.E desc[UR48][R16.64+0x428], R149 ;  /* 0x0004289510007985 */ /* 0x0009e2000c101930 */
[----:B------:R1:W-:Y:S06]  /*dbd0*/  BAR.SYNC.DEFER_BLOCKING R205, 0x100 ;  /* 0x000400cd0000751d */ /* 0x0003ec0000010000 */
[----:B0-----:R-:W4:Y:S04]  /*dbe0*/  LD.E R5, desc[UR48][R16.64+0x230] ;  /* 0x0002303010057980 */ /* 0x001f28000c101900 */
[----:B------:R-:W4:Y:S04]  /*dbf0*/  LD.E R25, desc[UR48][R16.64+0x234] ;  /* 0x0002343010197980 */ /* 0x000f28000c101900 */
[----:B------:R-:W4:Y:S04]  /*dc00*/  LD.E R27, desc[UR48][R16.64+0x238] ;  /* 0x00023830101b7980 */ /* 0x000f28000c101900 */
[----:B------:R-:W4:Y:S04]  /*dc10*/  LD.E R29, desc[UR48][R16.64+0x23c] ;  /* 0x00023c30101d7980 */ /* 0x000f28000c101900 */
[----:B------:R-:W4:Y:S04]  /*dc20*/  LD.E R31, desc[UR48][R16.64+0x240] ;  /* 0x00024030101f7980 */ /* 0x000f28000c101900 */
[----:B------:R-:W4:Y:S04]  /*dc30*/  LD.E R33, desc[UR48][R16.64+0x244] ;  /* 0x0002443010217980 */ /* 0x000f28000c101900 */
[----:B-1----:R-:W4:Y:S04]  /*dc40*/  LD.E R35, desc[UR48][R16.64+0x248] ;  /* 0x0002483010237980 */ /* 0x002f28000c101900 */
[----:B--2---:R-:W2:Y:S04]  /*dc50*/  LD.E R37, desc[UR48][R16.64+0x24c] ;  /* 0x00024c3010257980 */ /* 0x004ea8000c101900 */
[----:B------:R-:W2:Y:S04]  /*dc60*/  LD.E R39, desc[UR48][R16.64+0x250] ;  /* 0x0002503010277980 */ /* 0x000ea8000c101900 */
[----:B------:R-:W2:Y:S04]  /*dc70*/  LD.E R41, desc[UR48][R16.64+0x254] ;  /* 0x0002543010297980 */ /* 0x000ea8000c101900 */
[----:B------:R-:W2:Y:S04]  /*dc80*/  LD.E R43, desc[UR48][R16.64+0x258] ;  /* 0x00025830102b7980 */ /* 0x000ea8000c101900 */
[----:B------:R-:W2:Y:S04]  /*dc90*/  LD.E R45, desc[UR48][R16.64+0x25c] ;  /* 0x00025c30102d7980 */ /* 0x000ea8000c101900 */
[----:B---3--:R-:W3:Y:S04]  /*dca0*/  LD.E R47, desc[UR48][R16.64+0x260] ;  /* 0x00026030102f7980 */ /* 0x008ee8000c101900 */
[----:B----4-:R-:W4:Y:S04]  /*dcb0*/  LD.E R49, desc[UR48][R16.64+0x264] ;  /* 0x0002643010317980 */ /* 0x010f28000c101900 */
        /* <DEDUP_REMOVED lines=114> */
[----:B------:R-:W-:Y:S04]  /*e3e0*/  ST.E desc[UR48][R16.64+0x230], R5 ;  /* 0x0002300510007985 */ /* 0x000fe8000c101930 */
[----:B------:R-:W-:Y:S04]  /*e3f0*/  ST.E desc[UR48][R16.64+0x234], R25 ;  /* 0x0002341910007985 */ /* 0x000fe8000c101930 */
[----:B------:R-:W-:Y:S04]  /*e400*/  ST.E desc[UR48][R16.64+0x238], R27 ;  /* 0x0002381b10007985 */ /* 0x000fe8000c101930 */
[----:B------:R-:W-:Y:S04]  /*e410*/  ST.E desc[UR48][R16.64+0x23c], R29 ;  /* 0x00023c1d10007985 */ /* 0x000fe8000c101930 */
[----:B------:R-:W-:Y:S04]  /*e420*/  ST.E desc[UR48][R16.64+0x240], R31 ;  /* 0x0002401f10007985 */ /* 0x000fe8000c101930 */
[----:B------:R-:W-:Y:S04]  /*e430*/  ST.E desc[UR48][R16.64+0x244], R33 ;  /* 0x0002442110007985 */ /* 0x000fe8000c101930 */
[----:B------:R-:W-:Y:S04]  /*e440*/  ST.E desc[UR48][R16.64+0x248], R35 ;  /* 0x0002482310007985 */ /* 0x000fe8000c101930 */
[----:B--2---:R-:W-:Y:S04]  /*e450*/  ST.E desc[UR48][R16.64+0x24c], R37 ;  /* 0x00024c2510007985 */ /* 0x004fe8000c101930 */
[----:B------:R-:W-:Y:S04]  /*e460*/  ST.E desc[UR48][R16.64+0x250], R39 ;  /* 0x0002502710007985 */ /* 0x000fe8000c101930 */
[----:B------:R-:W-:Y:S04]  /*e470*/  ST.E desc[UR48][R16.64+0x254], R41 ;  /* 0x0002542910007985 */ /* 0x000fe8000c101930 */
[----:B------:R-:W-:Y:S04]  /*e480*/  ST.E desc[UR48][R16.64+0x258], R43 ;  /* 0x0002582b10007985 */ /* 0x000fe8000c101930 */
[----:B------:R-:W-:Y:S04]  /*e490*/  ST.E desc[UR48][R16.64+0x25c], R45 ;  /* 0x00025c2d10007985 */ /* 0x000fe8000c101930 */
[----:B---3--:R-:W-:Y:S04]  /*e4a0*/  ST.E desc[UR48][R16.64+0x260], R47 ;  /* 0x0002602f10007985 */ /* 0x008fe8000c101930 */
[----:B----4-:R-:W-:Y:S04]  /*e4b0*/  ST.E desc[UR48][R16.64+0x264], R49 ;  /* 0x0002643110007985 */ /* 0x010fe8000c101930 */
        /* <DEDUP_REMOVED lines=114> */
[----:B0-----:R-:W4:Y:S04]  /*ebe0*/  LD.E R187, desc[UR48][R16.64+0x218] ;  /* 0x0002183010bb7980 */ /* 0x001f28000c101900 */
[----:B-1----:R-:W4:Y:S04]  /*ebf0*/  LD.E.64 R4, desc[UR48][R16.64+0xa8] ;  /* 0x0000a83010047980 */ /* 0x002f28000c101b00 */
[----:B------:R-:W4:Y:S04]  /*ec00*/  LDL R189, [R1+0x88] ;  /* 0x0000880001bd7983 */ /* 0x000f280000100800 */
[----:B--2---:R-:W2:Y:S04]  /*ec10*/  LD.E R24, desc[UR48][R16.64+0x230] ;  /* 0x0002303010187980 */ /* 0x004ea8000c101900 */
[----:B------:R-:W2:Y:S04]  /*ec20*/  LD.E R25, desc[UR48][R16.64+0x234] ;  /* 0x0002343010197980 */ /* 0x000ea8000c101900 */
[----:B---3--:R-:W2:Y:S04]  /*ec30*/  LD.E R26, desc[UR48][R16.64+0x238] ;  /* 0x00023830101a7980 */ /* 0x008ea8000c101900 */
[----:B------:R-:W2:Y:S04]  /*ec40*/  LD.E R27, desc[UR48][R16.64+0x23c] ;  /* 0x00023c30101b7980 */ /* 0x000ea8000c101900 */
[----:B----4-:R-:W2:Y:S04]  /*ec50*/  LD.E R28, desc[UR48][R16.64+0x240] ;  /* 0x00024030101c7980 */ /* 0x010ea8000c101900 */
[----:B------:R-:W2:Y:S04]  /*ec60*/  LD.E R29, desc[UR48][R16.64+0x244] ;  /* 0x00024430101d7980 */ /* 0x000ea8000c101900 */
        /* <DEDUP_REMOVED lines=121> */
[----:B------:R-:W2:Y:S01]  /*f400*/  LD.E R151, desc[UR48][R16.64+0x42c] ;  /* 0x00042c3010977980 */ /* 0x000ea2000c101900 */
[----:B------:R-:W-:Y:S01]  /*f410*/  IMAD R4, R187, 0xc00, R4 ;  /* 0x00000c00bb047824 */ /* 0x000fe200078e0204 */
[----:B------:R-:W-:-:S02]  /*f420*/  ISETP.NE.U32.AND P2, PT, R189, RZ, PT ;  /* 0x000000ffbd00720c */ /* 0x000fc40003f45070 */
[----:B------:R-:W-:Y:S02]  /*f430*/  R2UR UR7, R5 ;  /* 0x00000000050772ca */ /* 0x000fe400000e0000 */
[----:B------:R-:W-:Y:S02]  /*f440*/  R2UR UR6, R4 ;  /* 0x00000000040672ca */ /* 0x000fe400000e0000 */
[----:B------:R-:W-:Y:S02]  /*f450*/  F2FP.F16.F32.PACK_AB R152, R153, R152 ;  /* 0x000000989998723e */ /* 0x000fe400000000ff */
[----:B------:R-:W-:Y:S02]  /*f460*/  F2FP.F16.F32.PACK_AB R154, R154, R155 ;  /* 0x0000009b9a9a723e */ /* 0x000fe400000000ff */
[----:B------:R-:W-:Y:S02]  /*f470*/  F2FP.F16.F32.PACK_AB R153, R188, R185 ;  /* 0x000000b9bc99723e */ /* 0x000fe400000000ff */
[----:B------:R-:W-:Y:S01]  /*f480*/  F2FP.F16.F32.PACK_AB R155, R183, R6 ;  /* 0x00000006b79b723e */ /* 0x000fe200000000ff */
[----:B------:R-:W-:Y:S01]  /*f490*/  VOTEU.ANY UP0, P2 ;  /* 0x00000000003f7886 */ /* 0x000fe20001000100 */
[----:B------:R-:W-:-:S02]  /*f4a0*/  VIADD R6, R4, 0x80 ;  /* 0x0000008004067836 */ /* 0x000fc40000000000 */
[----:B--2---:R-:W-:-:S06]  /*f4b0*/  WARPGROUP.ARRIVE ;  /* 0x00000000000079c5 */ /* 0x004fcc0000000000 */
[----:B------:R-:W-:Y:S01]  /*f4c0*/  HGMMA.64x256x16.F32 R24, R152, gdesc[UR4].tnspB, R24, UP0, gsb0 ;  /* 0x43e0000498187df0 */ /* 0x000fe2000b800818 */
[----:B------:R-:W-:Y:S01]  /*f4d0*/  R2UR UR6, R6 ;  /* 0x00000000060672ca */ /* 0x000fe200000e0000 */
[----:B------:R-:W-:Y:S01]  /*f4e0*/  VIADD R6, R4, 0x100 ;  /* 0x0000010004067836 */ /* 0x000fe20000000000 */
[----:B------:R-:W-:Y:S02]  /*f4f0*/  WARPGROUP.DEPBAR.LE gsb0, 0x0 ;  /* 0x00008000000079c5 */ /* 0x000fe40000010000 */
[----:B------:R-:W-:Y:S01]  /*f500*/  F2FP.F16.F32.PACK_AB R152, R182, R7 ;  /* 0x00000007b698723e */ /* 0x000fe200000000ff */
[----:B------:R-:W-:Y:S01]  /*f510*/  IMAD.MOV.U32 R7, RZ, RZ, R5 ;  /* 0x000000ffff077224 */ /* 0x000fe200078e0005 */
[----:B------:R-:W-:-:S04]  /*f520*/  F2FP.F16.F32.PACK_AB R153, R186, R181 ;  /* 0x000000b5ba99723e */ /* 0x000fc800000000ff */
[----:B------:R-:W-:Y:S02]  /*f530*/  R2UR UR7, R7 ;  /* 0x00000000070772ca */ /* 0x000fe400000e0000 */
[----:B------:R-:W-:Y:S02]  /*f540*/  F2FP.F16.F32.PACK_AB R154, R180, R175 ;  /* 0x000000afb49a723e */ /* 0x000fe400000000ff */
[----:B------:R-:W-:Y:S01]  /*f550*/  F2FP.F16.F32.PACK_AB R155, R184, R177 ;  /* 0x000000b1b89b723e */ /* 0x000fe200000000ff */
        /* <DEDUP_REMOVED lines=127> */
[----:B------:R0:W-:Y:S02]  /*fd50*/  ST.E desc[UR48][R16.64+0x42c], R151 ;  /* 0x00042c9710007985 */ /* 0x0001e4000c101930 */
[----:B0-----:R-:W-:-:S06]  /*fd60*/  WARPGROUP.ARRIVE ;  /* 0x00000000000079c5 */ /* 0x001fcc0000000000 */
[----:B------:R-:W-:Y:S01]  /*fd70*/  HGMMA.64x256x16.F32 R24, R152, gdesc[UR4].tnspB, R24, gsb0 ;  /* 0x43e0000498187df0 */ /* 0x000fe20008000818 */
[----:B------:R-:W-:Y:S01]  /*fd80*/  IMAD.MOV.U32 R7, RZ, RZ, R5 ;  /* 0x000000ffff077224 */ /* 0x000fe200078e0005 */
[----:B------:R-:W-:-:S04]  /*fd90*/  R2UR UR6, R6 ;  /* 0x00000000060672ca */ /* 0x000fc800000e0000 */
[----:B------:R-:W-:Y:S01]  /*fda0*/  R2UR UR7, R7 ;  /* 0x00000000070772ca */ /* 0x000fe200000e0000 */
[----:B------:R-:W-:Y:S01]  /*fdb0*/  STL [R1+0x88], R0 ;  /* 0x0000880001007387 */ /* 0x000fe20000100800 */
[----:B------:R-:W-:Y:S02]  /*fdc0*/  VIADD R6, R4, 0x180 ;  /* 0x0000018004067836 */ /* 0x000fe40000000000 */
[----:B------:R-:W-:Y:S01]  /*fdd0*/  IMAD.MOV.U32 R7, RZ, RZ, R5 ;  /* 0x000000ffff077224 */ /* 0x000fe200078e0005 */
[----:B------:R-:W-:Y:S02]  /*fde0*/  WARPGROUP.DEPBAR.LE gsb0, 0x0 ;  /* 0x00008000000079c5 */ /* 0x000fe40000010000 */
[----:B------:R-:W-:Y:S02]  /*fdf0*/  F2FP.F16.F32.PACK_AB R152, R169, R172 ;  /* 0x000000aca998723e */ /* 0x000fe400000000ff */
[----:B------:R-:W-:Y:S02]  /*fe00*/  F2FP.F16.F32.PACK_AB R153, R176, R173 ;  /* 0x000000adb099723e */ /* 0x000fe400000000ff */
[----:B------:R-:W-:-:S02]  /*fe10*/  F2FP.F16.F32.PACK_AB R154, R170, R167 ;  /* 0x000000a7aa9a723e */ /* 0x000fc400000000ff */
        /* <DEDUP_REMOVED lines=131> */
[----:B------:R-:W-:Y:S02]  /*10650*/  R2UR UR6, R6 ;  /* 0x00000000060672ca */ /* 0x000fe400000e0000 */
[----:B------:R-:W-:Y:S01]  /*10660*/  R2UR UR7, R7 ;  /* 0x00000000070772ca */ /* 0x000fe200000e0000 */
[----:B------:R-:W-:Y:S01]  /*10670*/  STL [R1+0x88], R0 ;  /* 0x0000880001007387 */ /* 0x000fe20000100800 */
[----:B------:R-:W-:Y:S02]  /*10680*/  VIADD R6, R4, 0x200 ;  /* 0x0000020004067836 */ /* 0x000fe40000000000 */
[----:B------:R-:W-:Y:S01]  /*10690*/  IMAD.MOV.U32 R7, RZ, RZ, R5 ;  /* 0x000000ffff077224 */ /* 0x000fe200078e0005 */
[----:B------:R-:W-:Y:S02]  /*106a0*/  WARPGROUP.DEPBAR.LE gsb0, 0x0 ;  /* 0x00008000000079c5 */ /* 0x000fe40000010000 */
[----:B------:R-:W-:-:S02]  /*106b0*/  F2FP.F16.F32.PACK_AB R152, R161, R164 ;  /* 0x000000a4a198723e */ /* 0x000fc400000000ff */
[----:B------:R-:W-:Y:S02]  /*106c0*/  F2FP.F16.F32.PACK_AB R153, R168, R165 ;  /* 0x000000a5a899723e */ /* 0x000fe400000000ff */
        /* <DEDUP_REMOVED lines=135> */
[----:B------:R-:W-:Y:S01]  /*10f40*/  VIADD R4, R4, 0x280 ;  /* 0x0000028004047836 */ /* 0x000fe20000000000 */
[----:B------:R-:W-:Y:S02]  /*10f50*/  WARPGROUP.DEPBAR.LE gsb0, 0x0 ;  /* 0x00008000000079c5 */ /* 0x000fe40000010000 */
[----:B------:R-:W-:Y:S02]  /*10f60*/  F2FP.F16.F32.PACK_AB R152, R156, R19 ;  /* 0x000000139c98723e */ /* 0x000fe400000000ff */
[----:B------:R-:W-:-:S02]  /*10f70*/  F2FP.F16.F32.PACK_AB R153, R160, R157 ;  /* 0x0000009da099723e */ /* 0x000fc400000000ff */
        /* <DEDUP_REMOVED lines=270> */
[----:B------:R-:W-:Y:S02]  /*12060*/  STL [R1+0x88], R0 ;  /* 0x0000880001007387 */ /* 0x000fe40000100800 */
[----:B------:R-:W-:Y:S02]  /*12070*/  WARPGROUP.DEPBAR.LE gsb0, 0x0 ;  /* 0x00008000000079c5 */ /* 0x000fe40000010000 */
[----:B------:R-:W-:Y:S04]  /*12080*/  ST.E desc[UR48][R16.64+0x230], R24 ;  /* 0x0002301810007985 */ /* 0x000fe8000c101930 */
[----:B------:R0:W-:Y:S04]  /*12090*/  ST.E desc[UR48][R16.64+0x234], R25 ;  /* 0x0002341910007985 */ /* 0x0001e8000c101930 */
        /* <DEDUP_REMOVED lines=126> */
[----:B------:R4:W-:Y:S04]  /*12880*/  STL [R1+0x88], R0 ;  /* 0x0000880001007387 */ /* 0x0009e80000100800 */
        /* <DEDUP_REMOVED lines=10> */
[----:B-1----:R-:W4:Y:S04]  /*12930*/  LD.E R27, desc[UR48][R16.64+0x258] ;  /* 0x00025830101b7980 */ /* 0x002f28000c101900 */
[----:B--2---:R-:W2:Y:S04]  /*12940*/  LD.E R29, desc[UR48][R16.64+0x25c] ;  /* 0x00025c30101d7980 */ /* 0x004ea8000c101900 */
        /* <DEDUP_REMOVED lines=127> */
[----:B--2---:R0:W-:Y:S04]  /*13140*/  ST.E desc[UR48][R16.64+0x25c], R29 ;  /* 0x00025c1d10007985 */ /* 0x0041e8000c101930 */
[----:B---3--:R0:W-:Y:S04]  /*13150*/  ST.E desc[UR48][R16.64+0x260], R31 ;  /* 0x0002601f10007985 */ /* 0x0081e8000c101930 */
[----:B----4-:R0:W-:Y:S04]  /*13160*/  ST.E desc[UR48][R16.64+0x264], R33 ;  /* 0x0002642110007985 */ /* 0x0101e8000c101930 */
        /* <DEDUP_REMOVED lines=113> */
[----:B------:R0:W-:Y:S01]  /*13880*/  ST.E desc[UR48][R16.64+0x42c], R58 ;  /* 0x00042c3a10007985 */ /* 0x0001e2000c101930 */
[----:B------:R-:W-:Y:S04]  /*13890*/  BSSY B0, `(.L_x_2079) ;  /* 0x0000008000007945 */ /* 0x000fe80003800000 */
[----:B------:R-:W-:Y:S05]  /*138a0*/  @P0 BRA `(.L_x_2080) ;  /* 0x0000000000180947 */ /* 0x000fea0003800000 */
[----:B0-----:R-:W2:Y:S04]  /*138b0*/  LDL.64 R4, [R1+0x68] ;  /* 0x0000680001047983 */ /* 0x001ea80000100a00 */
[----:B------:R-:W3:Y:S01]  /*138c0*/  LD.E R0, desc[UR48][R16.64+0x218] ;  /* 0x0002183010007980 */ /* 0x000ee2000c101900 */
[----:B--2---:R-:W-:-:S05]  /*138d0*/  MOV R3, R4 ;  /* 0x0000000400037202 */ /* 0x004fca0000000f00 */
[----:B---3--:R-:W-:-:S05]  /*138e0*/  IMAD R0, R0, 0x8, R3 ;  /* 0x0000000800007824 */ /* 0x008fca00078e0203 */
[----:B------:R-:W-:-:S04]  /*138f0*/  PRMT R0, RZ, 0x654, R0 ;  /* 0x00000654ff007816 */ /* 0x000fc80000000000 */
[----:B------:R1:W-:Y:S03]  /*13900*/  SYNCS.ARRIVE.TRANS64.RED.A1T0 RZ, [R0+URZ], RZ ;  /* 0x000000ff00ff79a7 */ /* 0x0003e6000810043f */
.L_x_2080:
[----:B------:R-:W-:Y:S05]  /*13910*/  BSYNC B0 ;  /* 0x0000000000007941 */ /* 0x000fea0003800000 */
.L_x_2079:
[----:B------:R-:W-:Y:S05]  /*13920*/  @P1 BRA `(.L_x_2081) ;  /* 0xffffff60008c1947 */ /* 0x000fea000383ffff */
.L_x_2064:
[----:B------:R-:W-:-:S13]  /*13930*/  ISETP.GE.AND P1, PT, R10, UR43, PT ;  /* 0x0000002b0a007c0c */ /* 0x000fda000bf26270 */
[----:B------:R-:W-:Y:S05]  /*13940*/  @!P1 BRA `(.L_x_2082) ;  /* 0x000000b000989947 */ /* 0x000fea0003800000 */
[----:B0-----:R0:W5:Y:S02]  /*13950*/  LDL.64 R2, [R1+0x178] ;  /* 0x0001780001027983 */ /* 0x0011640000100a00 */
.L_x_2113:
[----:B0----5:R-:W2:Y:S04]  /*13960*/  LD.E R5, desc[UR48][R2.64] ;  /* 0x0000003002057980 */ /* 0x021ea8000c101900 */
        /* <DEDUP_REMOVED lines=13> */
[----:B------:R-:W-:Y:S05]  /*13a40*/  YIELD ;  /* 0x0000000000007946 */ /* 0x000fea0003800000 */
[----:B------:R-:W-:Y:S01]  /*13a50*/  BSSY B0, `(.L_x_2083) ;  /* 0x0000006000007945 */ /* 0x000fe20003800000 */
[----:B---3--:R-:W-:Y:S01]  /*13a60*/  @!P1 IMAD.MOV.U32 R5, RZ, RZ, RZ ;  /* 0x000000ffff059224 */ /* 0x008fe200078e00ff */
[----:B--2---:R-:W-:-:S04]  /*13a70*/  LOP3.LUT R0, R0, 0x1, RZ, 0xfc, !PT ;  /* 0x0000000100007812 */ /* 0x004fc800078efcff */
[----:B------:R-:W-:-:S13]  /*13a80*/  ISETP.NE.AND P2, PT, R0, 0x3, PT ;  /* 0x000000030000780c */ /* 0x000fda0003f45270 */
[----:B-1----:R-:W-:Y:S05]  /*13a90*/  @!P2 BRA `(.L_x_2084) ;  /* 0x000000000004a947 */ /* 0x002fea0003800000 */
[----:B------:R-:W-:Y:S01]  /*13aa0*/  BPT.TRAP 0x1 ;  /* 0x000000040000795c */ /* 0x000fe20000300000 */
.L_x_2084:
[----:B------:R-:W-:Y:S05]  /*13ab0*/  BSYNC B0 ;  /* 0x0000000000007941 */ /* 0x000fea0003800000 */
.L_x_2083:
[----:B------:R-:W2:Y:S01]  /*13ac0*/  LD.E.64 R6, desc[UR48][R20.64+0x8] ;  /* 0x0000083014067980 */ /* 0x000ea2000c101b00 */
[----:B-----5:R-:W-:Y:S02]  /*13ad0*/  SHF.L.U32 R8, R9, 0x1f, RZ ;  /* 0x0000001f09087819 */ /* 0x020fe400000006ff */
[----:B--2---:R-:W-:-:S05]  /*13ae0*/  MOV R6, R6 ;  /* 0x0000000600067202 */ /* 0x004fca0000000f00 */
[----:B------:R-:W-:-:S04]  /*13af0*/  IMAD R5, R5, 0x8, R6 ;  /* 0x0000000805057824 */ /* 0x000fc800078e0206 */
[----:B------:R1:W2:Y:S01]  /*13b00*/  SYNCS.PHASECHK.TRANS64.TRYWAIT P1, [R5+URZ], R8 ;  /* 0x00000008050075a7 */ /* 0x0002a2000802017f */
[----:B------:R-:W3:Y:S04]  /*13b10*/  LD.E R4, desc[UR48][R20.64+0x1c] ;  /* 0x00001c3014047980 */ /* 0x000ee8000c101900 */
[----:B------:R1:W5:Y:S04]  /*13b20*/  LD.E R0, desc[UR48][R2.64] ;  /* 0x0000003002007980 */ /* 0x000368000c101900 */
[----:B------:R1:W5:Y:S01]  /*13b30*/  LD.E R6, desc[UR48][R2.64+0x4] ;  /* 0x0000043002067980 */ /* 0x000362000c101900 */
[----:B------:R-:W-:Y:S01]  /*13b40*/  BSSY B0, `(.L_x_2085) ;  /* 0x0000005000007945 */ /* 0x000fe20003800000 */
[----:B---3--:R-:W-:-:S04]  /*13b50*/  LOP3.LUT R4, R4, 0x1, RZ, 0xfc, !PT ;  /* 0x0000000104047812 */ /* 0x008fc800078efcff */
[----:B------:R-:W-:-:S13]  /*13b60*/  ISETP.NE.AND P2, PT, R4, 0x3, PT ;  /* 0x000000030400780c */ /* 0x000fda0003f45270 */
[----:B-12---:R-:W-:Y:S05]  /*13b70*/  @!P2 BRA `(.L_x_2086) ;  /* 0x000000000004a947 */ /* 0x006fea0003800000 */
[----:B------:R-:W-:Y:S01]  /*13b80*/  BPT.TRAP 0x1 ;  /* 0x000000040000795c */ /* 0x000fe20000300000 */
.L_x_2086:
[----:B------:R-:W-:Y:S05]  /*13b90*/  BSYNC B0 ;  /* 0x0000000000007941 */ /* 0x000fea0003800000 */
.L_x_2085:
[----:B------:R-:W-:Y:S04]  /*13ba0*/  BSSY B0, `(.L_x_2087) ;  /* 0x0000008000007945 */ /* 0x000fe80003800000 */
[----:B------:R-:W-:Y:S05]  /*13bb0*/  @P1 BRA `(.L_x_2088) ;  /* 0x0000000000181947 */ /* 0x000fea0003800000 */
[----:B------:R-:W2:Y:S01]  /*13bc0*/  LD.E.64 R4, desc[UR48][R20.64+0x8] ;  /* 0x0000083014047980 */ /* 0x000ea2000c101b00 */
[----:B-----5:R-:W-:Y:S02]  /*13bd0*/  SHF.L.U32 R7, R6, 0x1f, RZ ;  /* 0x0000001f06077819 */ /* 0x020fe400000006ff */
[----:B--2---:R-:W-:-:S05]  /*13be0*/  MOV R5, R4 ;  /* 0x0000000400057202 */ /* 0x004fca0000000f00 */
[----:B------:R-:W-:-:S04]  /*13bf0*/  IMAD R0, R0, 0x8, R5 ;  /* 0x0000000800007824 */ /* 0x000fc800078e0205 */
[----:B------:R-:W1:Y:S02]  /*13c00*/  SYNCS.PHASECHK.TRANS64.TRYWAIT P1, [R0+URZ], R7 ;  /* 0x00000007000075a7 */ /* 0x000e64000802017f */
[----:B-1----:R-:W-:Y:S05]  /*13c10*/  @!P1 BRA `(.L_x_2089) ;  /* 0x0000014400c49947 */ /* 0x002fea0003800000 */
.L_x_2088:
[----:B------:R-:W-:Y:S05]  /*13c20*/  BSYNC B0 ;  /* 0x0000000000007941 */ /* 0x000fea0003800000 */
.L_x_2087:
[----:B------:R-:W2:Y:S04]  /*13c30*/  LD.E R5, desc[UR48][R2.64] ;  /* 0x0000003002057980 */ /* 0x000ea8000c101900 */
[----:B------:R-:W2:Y:S01]  /*13c40*/  LDL.64 R8, [R1+0xa0] ;  /* 0x0000a00001087983 */ /* 0x000ea20000100a00 */
[----:B------:R-:W-:Y:S05]  /*13c50*/  WARPSYNC.ALL ;  /* 0x0000000000007948 */ /* 0x000fea0003800000 */
[----:B------:R-:W3:Y:S04]  /*13c60*/  LDL.64 R18, [R1+0x98] ;  /* 0x0000980001127983 */ /* 0x000ee80000100a00 */
[----:B-1---5:R-:W4:Y:S04]  /*13c70*/  LDL.64 R6, [R1+0x98] ;  /* 0x0000980001067983 */ /* 0x022f280000100a00 */
[----:B------:R-:W4:Y:S01]  /*13c80*/  LDL.64 R12, [R1+0x98] ;  /* 0x00009800010c7983 */ /* 0x000f220000100a00 */
[----:B--2---:R-:W-:-:S03]  /*13c90*/  IMAD R4, R5, 0x300, R8 ;  /* 0x0000030005047824 */ /* 0x004fc600078e0208 */
[----:B------:R-:W2:Y:S01]  /*13ca0*/  LDL.64 R14, [R1+0x98] ;  /* 0x00009800010e7983 */ /* 0x000ea20000100a00 */
[----:B------:R-:W-:Y:S01]  /*13cb0*/  IMAD.MOV.U32 R5, RZ, RZ, R9 ;  /* 0x000000ffff057224 */ /* 0x000fe200078e0009 */
[----:B------:R-:W-:Y:S01]  /*13cc0*/  R2UR UR6, R4 ;  /* 0x00000000040672ca */ /* 0x000fe200000e0000 */
[----:B------:R-:W-:-:S03]  /*13cd0*/  WARPGROUP.ARRIVE ;  /* 0x00000000000079c5 */ /* 0x000fc60000000000 */
[----:B------:R-:W-:Y:S01]  /*13ce0*/  R2UR UR7, R5 ;  /* 0x00000000050772ca */ /* 0x000fe200000e0000 */
[----:B------:R-:W-:Y:S02]  /*13cf0*/  VIADD R8, R4, 0x2 ;  /* 0x0000000204087836 */ /* 0x000fe40000000000 */
[----:B------:R-:W-:Y:S01]  /*13d00*/  IMAD.MOV.U32 R0, RZ, RZ, 0x1 ;  /* 0x00000001ff007424 */ /* 0x000fe200078e00ff */
[----:B------:R1:W-:Y:S04]  /*13d10*/  STL [R1+0x80], RZ ;  /* 0x000080ff01007387 */ /* 0x0003e80000100800 */
[----:B------:R1:W-:Y:S04]  /*13d20*/  STL [R1+0x80], R0 ;  /* 0x0000800001007387 */ /* 0x0003e80000100800 */
[----:B------:R1:W-:Y:S04]  /*13d30*/  STL [R1+0x80], R0 ;  /* 0x0000800001007387 */ /* 0x0003e80000100800 */
[----:B------:R1:W-:Y:S04]  /*13d40*/  STL [R1+0x80], R0 ;  /* 0x0000800001007387 */ /* 0x0003e80000100800 */
[----:B------:R1:W-:Y:S01]  /*13d50*/  STL [R1+0x80], R0 ;  /* 0x0000800001007387 */ /* 0x0003e20000100800 */
[----:B---3--:R-:W-:-:S02]  /*13d60*/  R2UR UR4, R18 ;  /* 0x00000000120472ca */ /* 0x008fc400000e0000 */
[----:B------:R-:W-:Y:S01]  /*13d70*/  R2UR UR5, R19 ;  /* 0x00000000130572ca */ /* 0x000fe200000e0000 */
[----:B------:R-:W3:-:S12]  /*13d80*/  LDL R18, [R1+0x54] ;  /* 0x0000540001127983 */ /* 0x000ed80000100800 */
        /* <DEDUP_REMOVED lines=31> */
[----:B---3--:R-:W-:-:S04]  /*13f80*/  LOP3.LUT R18, R18, 0x1, RZ, 0xfc, !PT ;  /* 0x0000000112127812 */ /* 0x008fc800078efcff */
[----:B------:R-:W-:Y:S01]  /*13f90*/  ISETP.NE.AND P2, PT, R18, 0x3, PT ;  /* 0x000000031200780c */ /* 0x000fe20003f45270 */
[----:B------:R-:W-:Y:S01]  /*13fa0*/  BSSY B0, `(.L_x_2090) ;  /* 0x0000004000007945 */ /* 0x000fe20003800000 */
[----:B------:R-:W-:-:S11]  /*13fb0*/  WARPGROUP.DEPBAR.LE gsb0, 0x0 ;  /* 0x00008000000079c5 */ /* 0x000fd60000010000 */
[----:B-1----:R-:W-:Y:S05]  /*13fc0*/  @!P2 BRA `(.L_x_2091) ;  /* 0x000000000004a947 */ /* 0x002fea0003800000 */
[----:B------:R-:W-:Y:S01]  /*13fd0*/  BPT.TRAP 0x1 ;  /* 0x000000040000795c */ /* 0x000fe20000300000 */
.L_x_2091:
[----:B------:R-:W-:Y:S05]  /*13fe0*/  BSYNC B0 ;  /* 0x0000000000007941 */ /* 0x000fea0003800000 */
.L_x_2090:
[----:B------:R-:W2:Y:S01]  /*13ff0*/  LDL.64 R6, [R1+0x40] ;  /* 0x0000400001067983 */ /* 0x000ea20000100a00 */
[----:B-----5:R-:W-:Y:S02]  /*14000*/  SHF.L.U32 R8, R11, 0x1f, RZ ;  /* 0x0000001f0b087819 */ /* 0x020fe400000006ff */
[----:B--2---:R-:W-:-:S05]  /*14010*/  MOV R7, R6 ;  /* 0x0000000600077202 */ /* 0x004fca0000000f00 */
[----:B------:R-:W-:-:S04]  /*14020*/  IMAD R5, R5, 0x8, R7 ;  /* 0x0000000805057824 */ /* 0x000fc800078e0207 */
[----:B------:R1:W2:Y:S01]  /*14030*/  SYNCS.PHASECHK.TRANS64.TRYWAIT P1, [R5+URZ], R8 ;  /* 0x00000008050075a7 */ /* 0x0002a2000802017f */
[----:B------:R1:W5:Y:S04]  /*14040*/  LD.E R4, desc[UR48][R2.64] ;  /* 0x0000003002047980 */ /* 0x000368000c101900 */
[----:B------:R1:W5:Y:S01]  /*14050*/  LD.E R6, desc[UR48][R2.64+0x4] ;  /* 0x0000043002067980 */ /* 0x000362000c101900 */
[----:B------:R-:W-:Y:S04]  /*14060*/  BSSY B0, `(.L_x_2092) ;  /* 0x0000003000007945 */ /* 0x000fe80003800000 */
[----:B------:R-:W-:Y:S05]  /*14070*/  @!P2 BRA `(.L_x_2093) ;  /* 0x000000000004a947 */ /* 0x000fea0003800000 */
[----:B------:R-:W-:Y:S01]  /*14080*/  BPT.TRAP 0x1 ;  /* 0x000000040000795c */ /* 0x000fe20000300000 */
.L_x_2093:
[----:B------:R-:W-:Y:S05]  /*14090*/  BSYNC B0 ;  /* 0x0000000000007941 */ /* 0x000fea0003800000 */
.L_x_2092:
[----:B------:R-:W-:Y:S04]  /*140a0*/  BSSY B0, `(.L_x_2094) ;  /* 0x0000006000007945 */ /* 0x000fe80003800000 */
[----:B--2---:R-:W-:Y:S05]  /*140b0*/  @P1 BRA `(.L_x_2095) ;  /* 0x0000000000101947 */ /* 0x004fea0003800000 */
[----:B-----5:R-:W-:Y:S01]  /*140c0*/  IMAD R4, R4, 0x8, R7 ;  /* 0x0000000804047824 */ /* 0x020fe200078e0207 */
[----:B-1----:R-:W-:-:S04]  /*140d0*/  SHF.L.U32 R5, R6, 0x1f, RZ ;  /* 0x0000001f06057819 */ /* 0x002fc800000006ff */
[----:B------:R-:W1:Y:S02]  /*140e0*/  SYNCS.PHASECHK.TRANS64.TRYWAIT P1, [R4+URZ], R5 ;  /* 0x00000005040075a7 */ /* 0x000e64000802017f */
[----:B-1----:R-:W-:Y:S05]  /*140f0*/  @!P1 BRA `(.L_x_2096) ;  /* 0x0000014000a09947 */ /* 0x002fea0003800000 */
.L_x_2095:
[----:B------:R-:W-:Y:S05]  /*14100*/  BSYNC B0 ;  /* 0x0000000000007941 */ /* 0x000fea0003800000 */
.L_x_2094:
[----:B------:R-:W2:Y:S04]  /*14110*/  LDL R7, [R1+0x90] ;  /* 0x0000900001077983 */ /* 0x000ea80000100800 */
[----:B------:R-:W3:Y:S04]  /*14120*/  LD.E R11, desc[UR48][R2.64] ;  /* 0x00000030020b7980 */ /* 0x000ee8000c101900 */
[----:B------:R-:W3:Y:S04]  /*14130*/  LDL.64 R72, [R1+0x118] ;  /* 0x0001180001487983 */ /* 0x000ee80000100a00 */
[----:B-1---5:R-:W4:Y:S04]  /*14140*/  LDL.64 R4, [R1+0x110] ;  /* 0x0001100001047983 */ /* 0x022f280000100a00 */
[----:B------:R-:W4:Y:S04]  /*14150*/  LDL.64 R8, [R1+0x110] ;  /* 0x0001100001087983 */ /* 0x000f280000100a00 */
[----:B------:R-:W4:Y:S04]  /*14160*/  LDL.64 R12, [R1+0x110] ;  /* 0x00011000010c7983 */ /* 0x000f280000100a00 */
[----:B------:R-:W4:Y:S01]  /*14170*/  LDL.64 R14, [R1+0x110] ;  /* 0x00011000010e7983 */ /* 0x000f220000100a00 */
[----:B------:R-:W-:Y:S05]  /*14180*/  WARPSYNC.ALL ;  /* 0x0000000000007948 */ /* 0x000fea0003800000 */
[----:B------:R-:W-:Y:S01]  /*14190*/  WARPGROUP.ARRIVE ;  /* 0x00000000000079c5 */ /* 0x000fe20000000000 */
[----:B------:R-:W4:Y:S01]  /*141a0*/  LDL.64 R18, [R1+0x110] ;  /* 0x0001100001127983 */ /* 0x000f220000100a00 */
[----:B--2---:R-:W-:Y:S01]  /*141b0*/  ISETP.NE.U32.AND P1, PT, R7, RZ, PT ;  /* 0x000000ff0700720c */ /* 0x004fe20003f25070 */
[----:B---3--:R-:W-:-:S02]  /*141c0*/  IMAD R6, R11, 0xc00, R72 ;  /* 0x00000c000b067824 */ /* 0x008fc400078e0248 */
[----:B------:R-:W-:Y:S01]  /*141d0*/  IMAD.MOV.U32 R7, RZ, RZ, R73 ;  /* 0x000000ffff077224 */ /* 0x000fe200078e0049 */
[----:B----4-:R-:W-:Y:S02]  /*141e0*/  R2UR UR4, R4 ;  /* 0x00000000040472ca */ /* 0x010fe400000e0000 */
[----:B------:R-:W-:Y:S02]  /*141f0*/  R2UR UR6, R6 ;  /* 0x00000000060672ca */ /* 0x000fe400000e0000 */
[----:B------:R-:W-:Y:S02]  /*14200*/  R2UR UR7, R7 ;  /* 0x00000000070772ca */ /* 0x000fe400000e0000 */
[----:B------:R-:W-:-:S03]  /*14210*/  R2UR UR5, R5 ;  /* 0x00000000050572ca */ /* 0x000fc600000e0000 */
[----:B------:R-:W-:-:S10]  /*14220*/  VOTEU.ANY UP0, P1 ;  /* 0x00000000003f7886 */ /* 0x000fd40000800100 */
        /* <DEDUP_REMOVED lines=186> */
[----:B------:R-:W3:Y:S04]  /*14dd0*/  LDL.64 R8, [R1+0x170] ;  /* 0x0001700001087983 */ /* 0x000ee80000100a00 */
[----:B------:R-:W4:Y:S04]  /*14de0*/  LDL R11, [R194] ;  /* 0x00000000c20b7983 */ /* 0x000f280000100800 */
[----:B--2---:R-:W2:Y:S04]  /*14df0*/  LDL R4, [R194+0x24] ;  /* 0x00002400c2047983 */ /* 0x004ea80000100800 */
[----:B------:R-:W4:Y:S04]  /*14e00*/  LDL R12, [R1+0x70] ;  /* 0x00007000010c7983 */ /* 0x000f280000100800 */
[----:B------:R-:W4:Y:S04]  /*14e10*/  LDL R6, [R194+0x18] ;  /* 0x00001800c2067983 */ /* 0x000f280000100800 */
[----:B------:R-:W4:Y:S04]  /*14e20*/  LDL R5, [R194+0x4] ;  /* 0x00000400c2057983 */ /* 0x000f280000100800 */
[----:B------:R-:W4:Y:S04]  /*14e30*/  LDL R18, [R194+0xc] ;  /* 0x00000c00c2127983 */ /* 0x000f280000100800 */
[----:B------:R-:W4:Y:S04]  /*14e40*/  LDL R15, [R194+0x10] ;  /* 0x00001000c20f7983 */ /* 0x000f280000100800 */
[----:B------:R-:W4:Y:S04]  /*14e50*/  LDL R7, [R194+0x14] ;  /* 0x00001400c2077983 */ /* 0x000f280000100800 */
[----:B---3--:R-:W3:Y:S01]  /*14e60*/  LD.E R8, desc[UR48][R8.64] ;  /* 0x0000003008087980 */ /* 0x008ee2000c101900 */
[----:B--2---:R-:W-:-:S03]  /*14e70*/  ISETP.NE.AND P1, PT, R4, 0x1, PT ;  /* 0x000000010400780c */ /* 0x004fc60003f25270 */
[----:B------:R-:W2:Y:S10]  /*14e80*/  LDL R4, [R194+0x8] ;  /* 0x00000800c2047983 */ /* 0x000eb40000100800 */
[----:B------:R-:W2:Y:S04]  /*14e90*/  @P1 LDL R13, [R194+0x28] ;  /* 0x00002800c20d1983 */ /* 0x000ea80000100800 */
[----:B------:R-:W2:Y:S01]  /*14ea0*/  @P1 LDL R14, [R194+0x2c] ;  /* 0x00002c00c20e1983 */ /* 0x000ea20000100800 */
[----:B----4-:R-:W-:Y:S01]  /*14eb0*/  ISETP.GE.AND P2, PT, R6, 0x1, PT ;  /* 0x000000010600780c */ /* 0x010fe20003f46270 */
[----:B------:R-:W-:Y:S01]  /*14ec0*/  BSSY B0, `(.L_x_2097) ;  /* 0x00000a6000007945 */ /* 0x000fe20003800000 */
[-C--:B---3--:R-:W-:Y:S01]  /*14ed0*/  FMUL.FTZ R9, R26, R8.reuse ;  /* 0x000000081a097220 */ /* 0x088fe20000410000 */
[----:B------:R-:W-:Y:S01]  /*14ee0*/  SHF.R.S32.HI R26, RZ, 0x1f, R11 ;  /* 0x0000001fff1a7819 */ /* 0x000fe2000001140b */
[-C--:B------:R-:W-:Y:S01]  /*14ef0*/  FMUL.FTZ R20, R30, R8.reuse ;  /* 0x000000081e147220 */ /* 0x080fe20000410000 */
[----:B------:R-:W-:-:S02]  /*14f00*/  FMUL.FTZ R30, R32, R8 ;  /* 0x00000008201e7220 */ /* 0x000fc40000410000 */
[----:B------:R-:W-:Y:S01]  /*14f10*/  LEA.HI R32, R26, R11, RZ, 0x7 ;  /* 0x0000000b1a207211 */ /* 0x000fe200078f38ff */
[----:B------:R-:W-:-:S03]  /*14f20*/  FMUL.FTZ R109, R34, R8 ;  /* 0x00000008226d7220 */ /* 0x000fc60000410000 */
[----:B------:R-:W-:Y:S01]  /*14f30*/  LOP3.LUT R34, R32, 0xffffff80, RZ, 0xc0, !PT ;  /* 0xffffff8020227812 */ /* 0x000fe200078ec0ff */
[----:B------:R-:W-:-:S04]  /*14f40*/  FMUL.FTZ R21, R31, R8 ;  /* 0x000000081f157220 */ /* 0x000fc80000410000 */
[----:B------:R-:W-:Y:S02]  /*14f50*/  IMAD.IADD R34, R11, 0x1, -R34 ;  /* 0x000000010b227824 */ /* 0x000fe400078e0a22 */
[-C--:B------:R-:W-:Y:S01]  /*14f60*/  FMUL.FTZ R31, R33, R8.reuse ;  /* 0x00000008211f7220 */ /* 0x080fe20000410000 */
[-C--:B------:R-:W-:Y:S01]  /*14f70*/  FMUL.FTZ R137, R38, R8.reuse ;  /* 0x0000000826897220 */ /* 0x080fe20000410000 */
[----:B------:R-:W-:Y:S02]  /*14f80*/  LEA.HI R38, R26, R11, RZ, 0x2 ;  /* 0x0000000b1a267211 */ /* 0x000fe400078f10ff */
[----:B------:R-:W-:Y:S01]  /*14f90*/  SHF.R.S32.HI R33, RZ, 0x1f, R34 ;  /* 0x0000001fff217819 */ /* 0x000fe20000011422 */
[-C--:B------:R-:W-:Y:S01]  /*14fa0*/  FMUL.FTZ R117, R35, R8.reuse ;  /* 0x0000000823757220 */ /* 0x080fe20000410000 */
[-C--:B------:R-:W-:Y:S01]  /*14fb0*/  FMUL.FTZ R36, R36, R8.reuse ;  /* 0x0000000824247220 */ /* 0x080fe20000410000 */
[----:B------:R-:W-:Y:S01]  /*14fc0*/  FMUL.FTZ R37, R37, R8 ;  /* 0x0000000825257220 */ /* 0x000fe20000410000 */
[----:B------:R-:W-:-:S02]  /*14fd0*/  LEA.HI R35, R33, R34, RZ, 0x2 ;  /* 0x0000002221237211 */ /* 0x000fc400078f10ff */
[----:B------:R-:W-:Y:S01]  /*14fe0*/  LOP3.LUT R38, R38, 0xfffffffc, RZ, 0xc0, !PT ;  /* 0xfffffffc26267812 */ /* 0x000fe200078ec0ff */
[----:B------:R3:W4:Y:S01]  /*14ff0*/  MUFU.TANH R75, R36 ;  /* 0x00000024004b7308 */ /* 0x0007220000002400 */
[----:B------:R-:W-:-:S03]  /*15000*/  LEA.HI R33, R33, R34, RZ, 0x5 ;  /* 0x0000002221217211 */ /* 0x000fc600078f28ff */
[----:B------:R-:W-:-:S04]  /*15010*/  IMAD.IADD R38, R11, 0x1, -R38 ;  /* 0x000000010b267824 */ /* 0x000fc800078e0a26 */
[----:B------:R0:W1:Y:S01]  /*15020*/  MUFU.TANH R76, R37 ;  /* 0x00000025004c7308 */ /* 0x0000620000002400 */
[--C-:B---3--:R-:W-:Y:S02]  /*15030*/  SHF.R.S32.HI R36, RZ, 0x2, R35.reuse ;  /* 0x00000002ff247819 */ /* 0x108fe40000011423 */
[----:B------:R-:W-:Y:S02]  /*15040*/  SHF.R.S32.HI R11, RZ, 0x7, R32 ;  /* 0x00000007ff0b7819 */ /* 0x000fe40000011420 */
[----:B0-----:R-:W-:-:S04]  /*15050*/  SHF.R.S32.HI R37, RZ, 0x1f, R35 ;  /* 0x0000001fff257819 */ /* 0x001fc80000011423 */
[----:B------:R-:W-:Y:S02]  /*15060*/  LEA.HI R37, R37, R36, RZ, 0x3 ;  /* 0x0000002425257211 */ /* 0x000fe400078f18ff */
[----:B------:R-:W-:Y:S02]  /*15070*/  LEA.HI R32, R32, R11, RZ, 0x1 ;  /* 0x0000000b20207211 */ /* 0x000fe400078f08ff */
[----:B------:R-:W-:Y:S02]  /*15080*/  LOP3.LUT R37, R37, 0xfffffff8, RZ, 0xc0, !PT ;  /* 0xfffffff825257812 */ /* 0x000fe400078ec0ff */
[----:B------:R-:W-:Y:S02]  /*15090*/  SHF.R.S32.HI R33, RZ, 0x5, R33 ;  /* 0x00000005ff217819 */ /* 0x000fe40000011421 */
[----:B------:R-:W-:Y:S01]  /*150a0*/  LOP3.LUT R32, R32, 0x3fffffe, RZ, 0xc0, !PT ;  /* 0x03fffffe20207812 */ /* 0x000fe200078ec0ff */
[----:B------:R-:W-:Y:S01]  /*150b0*/  IMAD.IADD R37, R36, 0x1, -R37 ;  /* 0x0000000124257824 */ /* 0x000fe200078e0a25 */
[----:B------:R-:W-:Y:S01]  /*150c0*/  LEA.HI R36, R38, R38, RZ, 0x1 ;  /* 0x0000002626247211 */ /* 0x000fe200078f08ff */
[----:B------:R-:W-:-:S02]  /*150d0*/  IMAD R12, R12, 0x8, R33 ;  /* 0x000000080c0c7824 */ /* 0x000fc400078e0221 */
[----:B------:R-:W-:Y:S01]  /*150e0*/  IMAD.IADD R32, R11, 0x1, -R32 ;  /* 0x000000010b207824 */ /* 0x000fe200078e0a20 */
[----:B------:R-:W-:Y:S01]  /*150f0*/  LOP3.LUT R11, R36, 0x1ffffffe, RZ, 0xc0, !PT ;  /* 0x1ffffffe240b7812 */ /* 0x000fe200078ec0ff */
[----:B------:R-:W-:-:S04]  /*15100*/  IMAD.U32 R37, R12, 0x10, R37 ;  /* 0x000000100c257824 */ /* 0x000fc800078e0025 */
[----:B------:R-:W-:Y:S02]  /*15110*/  IMAD.IADD R11, R38, 0x1, -R11 ;  /* 0x00000001260b7824 */ /* 0x000fe400078e0a0b */
[----:B------:R-:W-:-:S04]  /*15120*/  IMAD R32, R32, 0x40, R37 ;  /* 0x0000004020207824 */ /* 0x000fc800078e0225 */
[----:B------:R-:W-:-:S04]  /*15130*/  IMAD R32, R11, 0x8, R32 ;  /* 0x000000080b207824 */ /* 0x000fc800078e0220 */
[----:B--2---:R-:W-:-:S05]  /*15140*/  @P1 IMAD.HI.U32 R13, R32, R13, RZ ;  /* 0x0000000d200d1227 */ /* 0x004fca00078e00ff */
[----:B------:R-:W-:Y:S01]  /*15150*/  @P1 SHF.R.U32.HI R32, RZ, R14, R13 ;  /* 0x0000000eff201219 */ /* 0x000fe2000001160d */
[----:B------:R-:W-:Y:S01]  /*15160*/  IMAD.MOV.U32 R11, RZ, RZ, -0x60 ;  /* 0xffffffa0ff0b7424 */ /* 0x000fe200078e00ff */
[----:B------:R-:W-:-:S03]  /*15170*/  LOP3.LUT R35, R35, 0x7ffffffc, RZ, 0xc0, !PT ;  /* 0x7ffffffc23237812 */ /* 0x000fc600078ec0ff */
[----:B------:R-:W0:Y:S01]  /*15180*/  SHFL.IDX PT, R33, R32, RZ, 0x1c1f ;  /* 0x001c1fff20217589 */ /* 0x000e2200000e0000 */
        /* <DEDUP_REMOVED lines=32> */
[-C--:B------:R-:W-:Y:S01]  /*15390*/  FMUL.FTZ R147, R70, R8.reuse ;  /* 0x0000000846937220 */ /* 0x080fe20000410000 */
[----:B------:R-:W-:Y:S02]  /*153a0*/  IMAD R12, R10, R11, 0x1 ;  /* 0x000000010a0c7424 */ /* 0x000fe400078e020b */
[-C--:B------:R-:W-:Y:S01]  /*153b0*/  FMUL.FTZ R149, R71, R8.reuse ;  /* 0x0000000847957220 */ /* 0x080fe20000410000 */
[-C--:B------:R-:W-:Y:S01]  /*153c0*/  FMUL.FTZ R49, R49, R8.reuse ;  /* 0x0000000831317220 */ /* 0x080fe20000410000 */
[-C--:B------:R-:W-:Y:S01]  /*153d0*/  FMUL.FTZ R53, R53, R8.reuse ;  /* 0x0000000835357220 */ /* 0x080fe20000410000 */
[-C--:B------:R-:W-:Y:S01]  /*153e0*/  FMUL.FTZ R61, R61, R8.reuse ;  /* 0x000000083d3d7220 */ /* 0x080fe20000410000 */
[-C--:B------:R-:W-:Y:S01]  /*153f0*/  FMUL.FTZ R65, R65, R8.reuse ;  /* 0x0000000841417220 */ /* 0x080fe20000410000 */
[----:B------:R-:W-:Y:S01]  /*15400*/  FMUL.FTZ R68, R68, R8 ;  /* 0x0000000844447220 */ /* 0x000fe20000410000 */
[----:B------:R-:W-:Y:S01]  /*15410*/  IMAD R12, R35, -0x2, R12 ;  /* 0xfffffffe230c7824 */ /* 0x000fe200078e020c */
[----:B------:R-:W2:Y:S01]  /*15420*/  MUFU.TANH R24, R24 ;  /* 0x0000001800187308 */ /* 0x000ea20000002400 */
[----:B------:R-:W-:-:S03]  /*15430*/  LOP3.LUT R11, RZ, R18, RZ, 0x33, !PT ;  /* 0x00000012ff0b7212 */ /* 0x000fc600078e33ff */
[----:B------:R-:W-:-:S04]  /*15440*/  IADD3 R8, -R5, R12, R4 ;  /* 0x0000000c05087210 */ /* 0x000fc80007ffe104 */
[----:B------:R-:W3:Y:S08]  /*15450*/  MUFU.TANH R72, R72 ;  /* 0x0000004800487308 */ /* 0x000ef00000002400 */
        /* <DEDUP_REMOVED lines=22> */
[----:B------:R-:W0:Y:S08]  /*155c0*/  MUFU.TANH R123, R123 ;  /* 0x0000007b007b7308 */ /* 0x000e300000002400 */
[----:B------:R-:W0:Y:S08]  /*155d0*/  MUFU.TANH R125, R125 ;  /* 0x0000007d007d7308 */ /* 0x000e300000002400 */
[----:B------:R-:W0:Y:S08]  /*155e0*/  MUFU.TANH R52, R52 ;  /* 0x0000003400347308 */ /* 0x000e300000002400 */
[----:B------:R0:W0:Y:S08]  /*155f0*/  MUFU.TANH R42, R53 ;  /* 0x00000035002a7308 */ /* 0x0000300000002400 */
        /* <DEDUP_REMOVED lines=14> */
[----:B------:R0:W0:Y:S08]  /*156e0*/  MUFU.TANH R13, R68 ;  /* 0x00000044000d7308 */ /* 0x0000300000002400 */
[----:B------:R-:W0:Y:S08]  /*156f0*/  MUFU.TANH R69, R69 ;  /* 0x0000004500457308 */ /* 0x000e300000002400 */
[----:B------:R-:W0:Y:S08]  /*15700*/  MUFU.TANH R147, R147 ;  /* 0x0000009300937308 */ /* 0x000e300000002400 */
[----:B------:R-:W1:Y:S01]  /*15710*/  MUFU.TANH R149, R149 ;  /* 0x0000009500957308 */ /* 0x000e620000002400 */
[----:B------:R-:W-:-:S02]  /*15720*/  IMAD.IADD R18, R8, 0x1, R15 ;  /* 0x0000000108127824 */ /* 0x000fc400078e020f */
[----:B------:R-:W-:Y:S02]  /*15730*/  IMAD.IADD R34, R8, 0x1, R11 ;  /* 0x0000000108227824 */ /* 0x000fe400078e020b */
[----:B------:R-:W-:Y:S02]  /*15740*/  IMAD R36, R10, -0x60, R7 ;  /* 0xffffffa00a247824 */ /* 0x000fe400078e0207 */
[----:B------:R-:W-:Y:S02]  /*15750*/  VIADD R38, R12, 0xffffffff ;  /* 0xffffffff0c267836 */ /* 0x000fe40000000000 */
[--C-:B0-----:R-:W-:Y:S02]  /*15760*/  IMAD.IADD R11, R18, 0x1, R33.reuse ;  /* 0x00000001120b7824 */ /* 0x101fe400078e0221 */
        /* <DEDUP_REMOVED lines=14> */
.L_x_2102:
[----:B------:R-:W-:Y:S05]  /*15850*/  BSYNC B2 ;  /* 0x0000000000027941 */ /* 0x000fea0003800000 */
.L_x_2101:
[----:B------:R-:W-:Y:S01]  /*15860*/  LOP3.LUT R7, RZ, R7, RZ, 0x33, !PT ;  /* 0x00000007ff077212 */ /* 0x000fe200078e33ff */
[----:B------:R-:W-:Y:S06]  /*15870*/  BRA `(.L_x_2103) ;  /* 0x0000000000187947 */ /* 0x000fec0003800000 */
.L_x_2100:
[----:B------:R-:W-:-:S13]  /*15880*/  ISETP.NE.AND P1, PT, R6, 0x1, PT ;  /* 0x000000010600780c */ /* 0x000fda0003f25270 */
[----:B------:R-:W-:Y:S05]  /*15890*/  @!P1 BRA `(.L_x_2103) ;  /* 0x0000000000109947 */ /* 0x000fea0003800000 */
[----:B------:R-:W2:Y:S04]  /*158a0*/  LDL R12, [R194+0x1c] ;  /* 0x00001c00c20c7983 */ /* 0x000ea80000100800 */
[----:B------:R-:W3:Y:S01]  /*158b0*/  LDL R14, [R194+0x20] ;  /* 0x00002000c20e7983 */ /* 0x000ee20000100800 */
[----:B--2---:R-:W-:-:S05]  /*158c0*/  IMAD.HI.U32 R7, R7, R12, RZ ;  /* 0x0000000c07077227 */ /* 0x004fca00078e00ff */
[----:B---3--:R-:W-:-:S07]  /*158d0*/  SHF.R.U32.HI R7, RZ, R14, R7 ;  /* 0x0000000eff077219 */ /* 0x008fce0000011607 */
.L_x_2103:
[----:B------:R-:W-:Y:S05]  /*158e0*/  BSYNC B1 ;  /* 0x0000000000017941 */ /* 0x000fea0003800000 */
.L_x_2099:
[----:B------:R-:W-:-:S05]  /*158f0*/  IMAD R7, R6, R7, R38 ;  /* 0x0000000706077224 */ /* 0x000fca00078e0226 */
[----:B------:R-:W-:Y:S02]  /*15900*/  VIMNMX R8, R8, R7, !PT ;  /* 0x0000000708087248 */ /* 0x000fe40007fe0100 */
[----:B------:R-:W-:-:S07]  /*15910*/  VIADDMNMX R11, R7, R6, R11, PT ;  /* 0x00000006070b7246 */ /* 0x000fce000380010b */
.L_x_2098:
[----:B------:R-:W-:Y:S05]  /*15920*/  BSYNC B0 ;  /* 0x0000000000007941 */ /* 0x000fea0003800000 */
.L_x_2097:
[C---:B------:R-:W-:Y:S01]  /*15930*/  ISETP.GE.AND P1, PT, R36.reuse, 0x2, PT ;  /* 0x000000022400780c */ /* 0x040fe20003f26270 */
[----:B------:R-:W-:Y:S01]  /*15940*/  BSSY B0, `(.L_x_2104) ;  /* 0x0000091000007945 */ /* 0x000fe20003800000 */
[----:B------:R-:W-:Y:S02]  /*15950*/  ISETP.GE.AND P5, PT, R36, 0xa, PT ;  /* 0x0000000a2400780c */ /* 0x000fe40003fa6270 */
        /* <DEDUP_REMOVED lines=9> */
[----:B------:R-:W-:-:S02]  /*159f0*/  FSEL R65, R74, -INF , !P3 ;  /* 0xff8000004a417808 */ /* 0x000fc40005800000 */
        /* <DEDUP_REMOVED lines=18> */
[C---:B------:R-:W-:Y:S02]  /*15b20*/  ISETP.LT.OR P3, PT, R11.reuse, 0x1a, P3 ;  /* 0x0000001a0b00780c */ /* 0x040fe40001f61670 */
[----:B------:R-:W-:Y:S02]  /*15b30*/  ISETP.GE.AND P4, PT, R36, 0x21, PT ;  /* 0x000000212400780c */ /* 0x000fe40003f86270 */
[----:B-1----:R-:W-:Y:S02]  /*15b40*/  FSEL R59, R76, -INF , !P3 ;  /* 0xff8000004c3b7808 */ /* 0x002fe40005800000 */
        /* <DEDUP_REMOVED lines=83> */
[----:B------:R-:W-:Y:S01]  /*16080*/  ISETP.GE.AND P6, PT, R6, 0x1, PT ;  /* 0x000000010600780c */ /* 0x000fe20003fc6270 */
[--C-:B0-----:R-:W-:Y:S02]  /*16090*/  IMAD.IADD R69, R18, 0x1, R11.reuse ;  /* 0x0000000112457824 */ /* 0x101fe400078e020b */
[----:B------:R-:W-:-:S10]  /*160a0*/  IMAD.IADD R8, R34, 0x1, R11 ;  /* 0x0000000122087824 */ /* 0x000fd400078e020b */
        /* <DEDUP_REMOVED lines=13> */
.L_x_2109:
[----:B------:R-:W-:Y:S05]  /*16180*/  BSYNC B2 ;  /* 0x0000000000027941 */ /* 0x000fea0003800000 */
.L_x_2108:
[----:B------:R-:W-:Y:S01]  /*16190*/  LOP3.LUT R5, RZ, R5, RZ, 0x33, !PT ;  /* 0x00000005ff057212 */ /* 0x000fe200078e33ff */
[----:B------:R-:W-:Y:S06]  /*161a0*/  BRA `(.L_x_2110) ;  /* 0x0000000000187947 */ /* 0x000fec0003800000 */
.L_x_2107:
[----:B------:R-:W-:-:S13]  /*161b0*/  ISETP.NE.AND P6, PT, R6, 0x1, PT ;  /* 0x000000010600780c */ /* 0x000fda0003fc5270 */
[----:B------:R-:W-:Y:S05]  /*161c0*/  @!P6 BRA `(.L_x_2110) ;  /* 0x000000000010e947 */ /* 0x000fea0003800000 */
[----:B------:R-:W2:Y:S04]  /*161d0*/  LDL R4, [R194+0x1c] ;  /* 0x00001c00c2047983 */ /* 0x000ea80000100800 */
[----:B------:R-:W3:Y:S01]  /*161e0*/  LDL R12, [R194+0x20] ;  /* 0x00002000c20c7983 */ /* 0x000ee20000100800 */
[----:B--2---:R-:W-:-:S05]  /*161f0*/  IMAD.HI.U32 R5, R5, R4, RZ ;  /* 0x0000000405057227 */ /* 0x004fca00078e00ff */
[----:B---3--:R-:W-:-:S07]  /*16200*/  SHF.R.U32.HI R5, RZ, R12, R5 ;  /* 0x0000000cff057219 */ /* 0x008fce0000011605 */
.L_x_2110:
[----:B------:R-:W-:Y:S05]  /*16210*/  BSYNC B1 ;  /* 0x0000000000017941 */ /* 0x000fea0003800000 */
.L_x_2106:
[----:B------:R-:W-:-:S05]  /*16220*/  IMAD R5, R6, R5, R38 ;  /* 0x0000000506057224 */ /* 0x000fca00078e0226 */
[----:B------:R-:W-:Y:S02]  /*16230*/  VIADDMNMX R69, R5, R6, R69, PT ;  /* 0x0000000605457246 */ /* 0x000fe40003800145 */
[----:B------:R-:W-:-:S07]  /*16240*/  VIMNMX R8, R8, R5, !PT ;  /* 0x0000000508087248 */ /* 0x000fce0007fe0100 */
.L_x_2105:
[----:B------:R-:W-:Y:S05]  /*16250*/  BSYNC B0 ;  /* 0x0000000000007941 */ /* 0x000fea0003800000 */
.L_x_2104:
[----:B------:R-:W2:Y:S01]  /*16260*/  LD.E.64 R4, desc[UR48][R16.64+0x440] ;  /* 0x0004403010047980 */ /* 0x000ea2000c101b00 */
[C---:B------:R-:W-:Y:S02]  /*16270*/  ISETP.GT.AND P1, PT, R8.reuse, 0x1, !P1 ;  /* 0x000000010800780c */ /* 0x040fe40004f24270 */
[----:B------:R-:W-:Y:S01]  /*16280*/  ISETP.GT.AND P2, PT, R8, 0x8, !P2 ;  /* 0x000000080800780c */ /* 0x000fe20005744270 */
[----:B------:R-:W3:Y:S01]  /*16290*/  LD.E R34, desc[UR48][R16.64+0x270] ;  /* 0x0002703010227980 */ /* 0x000ee2000c101900 */
[C---:B------:R-:W-:Y:S02]  /*162a0*/  ISETP.LT.OR P1, PT, R69.reuse, 0x2, P1 ;  /* 0x000000024500780c */ /* 0x040fe40000f21670 */
[----:B------:R-:W-:Y:S01]  /*162b0*/  ISETP.LT.OR P2, PT, R69, 0x9, P2 ;  /* 0x000000094500780c */ /* 0x000fe20001741670 */
[----:B------:R-:W4:Y:S01]  /*162c0*/  LD.E R38, desc[UR48][R16.64+0x294] ;  /* 0x0002943010267980 */ /* 0x000f22000c101900 */
[----:B------:R-:W-:Y:S02]  /*162d0*/  FSEL R87, R19, -INF , !P1 ;  /* 0xff80000013577808 */ /* 0x000fe40004800000 */
[----:B------:R-:W-:Y:S01]  /*162e0*/  ISETP.NE.AND P1, PT, R46, RZ, PT ;  /* 0x000000ff2e00720c */ /* 0x000fe20003f25270 */
[----:B------:R-:W5:Y:S01]  /*162f0*/  LD.E R64, desc[UR48][R16.64+0x238] ;  /* 0x0002383010407980 */ /* 0x000f62000c101900 */
[----:B------:R-:W-:-:S02]  /*16300*/  FSEL R91, R20, -INF , !P2 ;  /* 0xff800000145b7808 */ /* 0x000fc40005000000 */
[----:B------:R-:W-:Y:S01]  /*16310*/  ISETP.GT.AND P1, PT, R8, 0x9, !P1 ;  /* 0x000000090800780c */ /* 0x000fe20004f24270 */
[----:B------:R-:W5:Y:S01]  /*16320*/  LD.E R46, desc[UR48][R16.64+0x2d0] ;  /* 0x0002d030102e7980 */ /* 0x000f62000c101900 */
[----:B------:R-:W-:Y:S02]  /*16330*/  ISETP.NE.AND P2, PT, R54, RZ, PT ;  /* 0x000000ff3600720c */ /* 0x000fe40003f45270 */
[----:B------:R-:W-:Y:S01]  /*16340*/  ISETP.LT.OR P1, PT, R69, 0xa, P1 ;  /* 0x0000000a4500780c */ /* 0x000fe20000f21670 */
[----:B------:R-:W5:Y:S01]  /*16350*/  LD.E R54, desc[UR48][R16.64+0x320] ;  /* 0x0003203010367980 */ /* 0x000f62000c101900 */
[----:B------:R-:W-:Y:S02]  /*16360*/  ISETP.NE.AND P6, PT, R58, RZ, PT ;  /* 0x000000ff3a00720c */ /* 0x000fe40003fc5270 */
[----:B------:R-:W-:Y:S01]  /*16370*/  FSEL R99, R21, -INF , !P1 ;  /* 0xff80000015637808 */ /* 0x000fe20004800000 */
[----:B------:R-:W5:Y:S01]  /*16380*/  LD.E R76, desc[UR48][R16.64+0x25c] ;  /* 0x00025c30104c7980 */ /* 0x000f62000c101900 */
[----:B------:R-:W-:-:S02]  /*16390*/  ISETP.NE.AND P1, PT, R50, RZ, PT ;  /* 0x000000ff3200720c */ /* 0x000fc40003f25270 */
[C---:B------:R-:W-:Y:S01]  /*163a0*/  ISETP.GT.AND P3, PT, R8.reuse, 0x50, !P3 ;  /* 0x000000500800780c */ /* 0x040fe20005f64270 */
[----:B------:R-:W5:Y:S01]  /*163b0*/  LD.E R50, desc[UR48][R16.64+0x2d4] ;  /* 0x0002d43010327980 */ /* 0x000f62000c101900 */
[C---:B------:R-:W-:Y:S02]  /*163c0*/  ISETP.GT.AND P1, PT, R8.reuse, 0x10, !P1 ;  /* 0x000000100800780c */ /* 0x040fe40004f24270 */
[C---:B------:R-:W-:Y:S01]  /*163d0*/  ISETP.GT.AND P4, PT, R8.reuse, 0x51, !P4 ;  /* 0x000000510800780c */ /* 0x040fe20006784270 */
[----:B------:R-:W5:Y:S01]  /*163e0*/  LD.E R74, desc[UR48][R16.64+0x268] ;  /* 0x00026830104a7980 */ /* 0x000f62000c101900 */
[----:B------:R-:W-:Y:S02]  /*163f0*/  ISETP.LT.OR P1, PT, R69, 0x11, P1 ;  /* 0x000000114500780c */ /* 0x000fe40000f21670 */
[----:B------:R-:W-:Y:S01]  /*16400*/  ISETP.GT.AND P5, PT, R8, 0x58, !P5 ;  /* 0x000000580800780c */ /* 0x000fe20006fa4270 */
[----:B------:R-:W5:Y:S01]  /*16410*/  LD.E R72, desc[UR48][R16.64+0x26c] ;  /* 0x00026c3010487980 */ /* 0x000f62000c101900 */
[----:B------:R-:W-:-:S02]  /*16420*/  FSEL R109, R109, -INF , !P1 ;  /* 0xff8000006d6d7808 */ /* 0x000fc40004800000 */
[----:B------:R-:W-:Y:S01]  /*16430*/  ISETP.NE.AND P1, PT, R30, RZ, PT ;  /* 0x000000ff1e00720c */ /* 0x000fe20003f25270 */
[----:B------:R-:W5:Y:S03]  /*16440*/  LD.E R88, desc[UR48][R16.64+0x288] ;  /* 0x0002883010587980 */ /* 0x000f66000c101900 */
[C---:B------:R-:W-:Y:S01]  /*16450*/  ISETP.GT.AND P1, PT, R8.reuse, 0x11, !P1 ;  /* 0x000000110800780c */ /* 0x040fe20004f24270 */
[----:B------:R-:W3:Y:S03]  /*16460*/  LD.E R30, desc[UR48][R16.64+0x230] ;  /* 0x00023030101e7980 */ /* 0x000ee6000c101900 */
[----:B------:R-:W-:Y:S01]  /*16470*/  ISETP.LT.OR P1, PT, R69, 0x12, P1 ;  /* 0x000000124500780c */ /* 0x000fe20000f21670 */
[----:B------:R-:W5:Y:S03]  /*16480*/  LD.E R86, desc[UR48][R16.64+0x28c] ;  /* 0x00028c3010567980 */ /* 0x000f66000c101900 */
[----:B------:R-:W-:Y:S01]  /*16490*/  FSEL R117, R117, -INF , !P1 ;  /* 0xff80000075757808 */ /* 0x000fe20004800000 */
[----:B------:R-:W5:Y:S01]  /*164a0*/  LD.E R84, desc[UR48][R16.64+0x298] ;  /* 0x0002983010547980 */ /* 0x000f62000c101900 */
[----:B------:R-:W-:-:S02]  /*164b0*/  ISETP.GT.AND P1, PT, R8, 0x18, !P2 ;  /* 0x000000180800780c */ /* 0x000fc40005724270 */
[----:B------:R-:W-:Y:S01]  /*164c0*/  ISETP.NE.AND P2, PT, R56, RZ, PT ;  /* 0x000000ff3800720c */ /* 0x000fe20003f45270 */
[----:B------:R-:W5:Y:S01]  /*164d0*/  LD.E R82, desc[UR48][R16.64+0x29c] ;  /* 0x00029c3010527980 */ /* 0x000f62000c101900 */
[C---:B------:R-:W-:Y:S02]  /*164e0*/  ISETP.LT.OR P1, PT, R69.reuse, 0x19, P1 ;  /* 0x000000194500780c */ /* 0x040fe40000f21670 */
[----:B------:R-:W-:Y:S01]  /*164f0*/  ISETP.LT.OR P3, PT, R69, 0x51, P3 ;  /* 0x000000514500780c */ /* 0x000fe20001f61670 */
[----:B------:R-:W5:Y:S01]  /*16500*/  LD.E R56, desc[UR48][R16.64+0x310] ;  /* 0x0003103010387980 */ /* 0x000f62000c101900 */
[----:B------:R-:W-:Y:S02]  /*16510*/  FSEL R137, R137, -INF , !P1 ;  /* 0xff80000089897808 */ /* 0x000fe40004800000 */
[----:B------:R-:W-:Y:S01]  /*16520*/  ISETP.GT.AND P1, PT, R8, 0x19, !P6 ;  /* 0x000000190800780c */ /* 0x000fe20007724270 */
[----:B------:R-:W5:Y:S01]  /*16530*/  LD.E R78, desc[UR48][R16.64+0x2a8] ;  /* 0x0002a830104e7980 */ /* 0x000f62000c101900 */
[----:B------:R-:W-:-:S02]  /*16540*/  ISETP.NE.AND P6, PT, R14, RZ, PT ;  /* 0x000000ff0e00720c */ /* 0x000fc40003fc5270 */
[----:B------:R-:W-:Y:S01]  /*16550*/  ISETP.LT.OR P1, PT, R69, 0x1a, P1 ;  /* 0x0000001a4500780c */ /* 0x000fe20000f21670 */
[----:B------:R-:W5:Y:S03]  /*16560*/  LD.E R80, desc[UR48][R16.64+0x2ac] ;  /* 0x0002ac3010507980 */ /* 0x000f66000c101900 */
[----:B------:R-:W-:Y:S01]  /*16570*/  FSEL R135, R135, -INF , !P1 ;  /* 0xff80000087877808 */ /* 0x000fe20004800000 */
[----:B------:R-:W5:Y:S01]  /*16580*/  LD.E R92, desc[UR48][R16.64+0x2b8] ;  /* 0x0002b830105c7980 */ /* 0x000f62000c101900 */
[----:B------:R-:W-:Y:S02]  /*16590*/  ISETP.NE.AND P1, PT, R62, RZ, PT ;  /* 0x000000ff3e00720c */ /* 0x000fe40003f25270 */
[----:B------:R-:W-:Y:S01]  /*165a0*/  ISETP.LT.OR P4, PT, R69, 0x52, P4 ;  /* 0x000000524500780c */ /* 0x000fe20002781670 */
[----:B------:R-:W5:Y:S01]  /*165b0*/  LD.E R62, desc[UR48][R16.64+0x23c] ;  /* 0x00023c30103e7980 */ /* 0x000f62000c101900 */
[----:B------:R-:W-:-:S03]  /*165c0*/  ISETP.GT.AND P1, PT, R8, 0x20, !P1 ;  /* 0x000000200800780c */ /* 0x000fc60004f24270 */
[----:B------:R-:W5:Y:S01]  /*165d0*/  LD.E R90, desc[UR48][R16.64+0x2bc] ;  /* 0x0002bc30105a7980 */ /* 0x000f62000c101900 */
[----:B------:R-:W-:-:S03]  /*165e0*/  ISETP.LT.OR P1, PT, R69, 0x21, P1 ;  /* 0x000000214500780c */ /* 0x000fc60000f21670 */
[----:B------:R-:W5:Y:S01]  /*165f0*/  LD.E R96, desc[UR48][R16.64+0x2cc] ;  /* 0x0002cc3010607980 */ /* 0x000f62000c101900 */
[----:B------:R-:W-:Y:S02]  /*16600*/  FSEL R21, R27, -INF , !P1 ;  /* 0xff8000001b157808 */ /* 0x000fe40004800000 */
[----:B------:R-:W-:Y:S01]  /*16610*/  ISETP.NE.AND P1, PT, R40, RZ, PT ;  /* 0x000000ff2800720c */ /* 0x000fe20003f25270 */
[----:B------:R-:W5:Y:S03]  /*16620*/  LD.E R98, desc[UR48][R16.64+0x2d8] ;  /* 0x0002d83010627980 */ /* 0x000f66000c101900 */
[----:B------:R-:W-:Y:S01]  /*16630*/  ISETP.GT.AND P1, PT, R8, 0x21, !P1 ;  /* 0x000000210800780c */ /* 0x000fe20004f24270 */
[----:B------:R-:W5:Y:S03]  /*16640*/  LD.E R40, desc[UR48][R16.64+0x2a0] ;  /* 0x0002a03010287980 */ /* 0x000f66000c101900 */
[----:B------:R-:W-:Y:S01]  /*16650*/  ISETP.LT.OR P1, PT, R69, 0x22, P1 ;  /* 0x000000224500780c */ /* 0x000fe20000f21670 */
[----:B------:R-:W5:Y:S03]  /*16660*/  LD.E R100, desc[UR48][R16.64+0x2dc] ;  /* 0x0002dc3010647980 */ /* 0x000f66000c101900 */
[----:B------:R-:W-:Y:S01]  /*16670*/  FSEL R11, R28, -INF , !P1 ;  /* 0xff8000001c0b7808 */ /* 0x000fe20004800000 */
[----:B------:R-:W5:Y:S01]  /*16680*/  LD.E R102, desc[UR48][R16.64+0x2e8] ;  /* 0x0002e83010667980 */ /* 0x000f62000c101900 */
[----:B------:R-:W-:-:S02]  /*16690*/  ISETP.NE.AND P1, PT, R66, RZ, PT ;  /* 0x000000ff4200720c */ /* 0x000fc40003f25270 */
[----:B------:R-:W-:Y:S01]  /*166a0*/  FSEL R143, R143, -INF , !P3 ;  /* 0xff8000008f8f7808 */ /* 0x000fe20005800000 */
[----:B------:R-:W5:Y:S01]  /*166b0*/  LD.E R66, desc[UR48][R16.64+0x27c] ;  /* 0x00027c3010427980 */ /* 0x000f62000c101900 */
[----:B------:R-:W-:Y:S02]  /*166c0*/  ISETP.GT.AND P1, PT, R8, 0x28, !P1 ;  /* 0x000000280800780c */ /* 0x000fe40004f24270 */
[C---:B------:R-:W-:Y:S01]  /*166d0*/  ISETP.LT.OR P5, PT, R69.reuse, 0x59, P5 ;  /* 0x000000594500780c */ /* 0x040fe20002fa1670 */
[----:B------:R-:W5:Y:S01]  /*166e0*/  LD.E R104, desc[UR48][R16.64+0x2ec] ;  /* 0x0002ec3010687980 */ /* 0x000f62000c101900 */
[----:B------:R-:W-:Y:S02]  /*166f0*/  ISETP.LT.OR P1, PT, R69, 0x29, P1 ;  /* 0x000000294500780c */ /* 0x000fe40000f21670 */
[----:B------:R-:W-:Y:S01]  /*16700*/  FSEL R145, R145, -INF , !P4 ;  /* 0xff80000091917808 */ /* 0x000fe20006000000 */
[----:B------:R-:W5:Y:S01]  /*16710*/  LD.E R106, desc[UR48][R16.64+0x2f8] ;  /* 0x0002f830106a7980 */ /* 0x000f62000c101900 */
[----:B------:R-:W-:-:S02]  /*16720*/  FSEL R19, R29, -INF , !P1 ;  /* 0xff8000001d137808 */ /* 0x000fc40004800000 */
[----:B------:R-:W-:Y:S01]  /*16730*/  ISETP.NE.AND P1, PT, R44, RZ, PT ;  /* 0x000000ff2c00720c */ /* 0x000fe20003f25270 */
[----:B------:R-:W4:Y:S03]  /*16740*/  LD.E R29, desc[UR48][R16.64+0x42c] ;  /* 0x00042c30101d7980 */ /* 0x000f26000c101900 */
        /* <DEDUP_REMOVED lines=22> */
[----:B------:R-:W-:-:S03]  /*168b0*/  ISETP.NE.AND P1, PT, R70, RZ, PT ;  /* 0x000000ff4600720c */ /* 0x000fc60003f25270 */
        /* <DEDUP_REMOVED lines=21> */
[----:B------:R-:W-:Y:S01]  /*16a10*/  ISETP.GT.AND P1, PT, R8, 0x41, !P2 ;  /* 0x000000410800780c */ /* 0x000fe20005724270 */
[----:B------:R-:W5:Y:S01]  /*16a20*/  LD.E R130, desc[UR48][R16.64+0x36c] ;  /* 0x00036c3010827980 */ /* 0x000f62000c101900 */
[----:B------:R-:W-:Y:S02]  /*16a30*/  ISETP.NE.AND P2, PT, R60, RZ, PT ;  /* 0x000000ff3c00720c */ /* 0x000fe40003f45270 */
[----:B------:R-:W-:Y:S01]  /*16a40*/  ISETP.LT.OR P1, PT, R69, 0x42, P1 ;  /* 0x000000424500780c */ /* 0x000fe20000f21670 */
[----:B------:R-:W5:Y:S03]  /*16a50*/  LD.E R60, desc[UR48][R16.64+0x248] ;  /* 0x00024830103c7980 */ /* 0x000f66000c101900 */
[----:B------:R-:W-:Y:S01]  /*16a60*/  FSEL R129, R129, -INF , !P1 ;  /* 0xff80000081817808 */ /* 0x000fe20004800000 */
[----:B------:R-:W5:Y:S01]  /*16a70*/  LD.E R138, desc[UR48][R16.64+0x378] ;  /* 0x00037830108a7980 */ /* 0x000f62000c101900 */
[----:B------:R-:W-:-:S03]  /*16a80*/  ISETP.GT.AND P1, PT, R8, RZ, !P6 ;  /* 0x000000ff0800720c */ /* 0x000fc60007724270 */
[----:B------:R-:W5:Y:S01]  /*16a90*/  LD.E R142, desc[UR48][R16.64+0x37c] ;  /* 0x00037c30108e7980 */ /* 0x000f62000c101900 */
[----:B------:R-:W-:-:S03]  /*16aa0*/  ISETP.LT.OR P1, PT, R69, 0x1, P1 ;  /* 0x000000014500780c */ /* 0x000fc60000f21670 */
[----:B------:R-:W5:Y:S01]  /*16ab0*/  LD.E R140, desc[UR48][R16.64+0x388] ;  /* 0x00038830108c7980 */ /* 0x000f62000c101900 */
[----:B------:R-:W-:Y:S02]  /*16ac0*/  FSEL R6, R9, -INF , !P1 ;  /* 0xff80000009067808 */ /* 0x000fe40004800000 */
[----:B------:R-:W-:Y:S01]  /*16ad0*/  ISETP.NE.AND P1, PT, R71, RZ, PT ;  /* 0x000000ff4700720c */ /* 0x000fe20003f25270 */
[----:B------:R-:W5:Y:S04]  /*16ae0*/  LD.E R144, desc[UR48][R16.64+0x38c] ;  /* 0x00038c3010907980 */ /* 0x000f68000c101900 */
        /* <DEDUP_REMOVED lines=18> */
[----:B------:R-:W5:Y:S01]  /*16c10*/  LD.E R113, desc[UR48][R16.64+0x400] ;  /* 0x0004003010717980 */ /* 0x000f62000c101900 */
[----:B--2---:R-:W-:-:S03]  /*16c20*/  FMNMX.FTZ R12, R187, R4, !PT ;  /* 0x00000004bb0c7209 */ /* 0x004fc60007810000 */
[----:B------:R-:W2:Y:S01]  /*16c30*/  LD.E R28, desc[UR48][R16.64+0x424] ;  /* 0x00042430101c7980 */ /* 0x000ea2000c101900 */
[----:B------:R-:W-:Y:S02]  /*16c40*/  ISETP.GT.AND P2, PT, R8, 0x49, !P2 ;  /* 0x000000490800780c */ /* 0x000fe40005744270 */
[----:B------:R-:W-:Y:S01]  /*16c50*/  FMNMX.FTZ R12, R67, R12, !PT ;  /* 0x0000000c430c7209 */ /* 0x000fe20007810000 */
[----:B------:R-:W2:Y:S01]  /*16c60*/  LD.E R111, desc[UR48][R16.64+0x404] ;  /* 0x00040430106f7980 */ /* 0x000ea2000c101900 */
[----:B------:R-:W-:Y:S02]  /*16c70*/  ISETP.NE.AND P6, PT, R24, RZ, PT ;  /* 0x000000ff1800720c */ /* 0x000fe40003fc5270 */
[----:B------:R-:W-:Y:S01]  /*16c80*/  FMNMX.FTZ R12, R73, R12, !PT ;  /* 0x0000000c490c7209 */ /* 0x000fe20007810000 */
[----:B------:R-:W2:Y:S03]  /*16c90*/  LD.E R24, desc[UR48][R16.64+0x234] ;  /* 0x0002343010187980 */ /* 0x000ea6000c101900 */
        /* <DEDUP_REMOVED lines=22> */
[----:B------:R-:W-:-:S04]  /*16e00*/  FMNMX.FTZ R12, R35, R12, !PT ;  /* 0x0000000c230c7209 */ /* 0x000fc80007810000 */
[----:B------:R-:W-:-:S04]  /*16e10*/  FMNMX.FTZ R12, R31, R12, !PT ;  /* 0x0000000c1f0c7209 */ /* 0x000fc80007810000 */
[----:B------:R-:W-:Y:S02]  /*16e20*/  FMNMX.FTZ R12, R33, R12, !PT ;  /* 0x0000000c210c7209 */ /* 0x000fe40007810000 */
[----:B------:R-:W-:Y:S02]  /*16e30*/  FMNMX.FTZ R14, R6, R5, !PT ;  /* 0x00000005060e7209 */ /* 0x000fe40007810000 */
[----:B------:R-:W-:Y:S02]  /*16e40*/  FMNMX.FTZ R12, R37, R12, !PT ;  /* 0x0000000c250c7209 */ /* 0x000fe40007810000 */
[----:B------:R-:W-:Y:S02]  /*16e50*/  FMNMX.FTZ R14, R87, R14, !PT ;  /* 0x0000000e570e7209 */ /* 0x000fe40007810000 */
[----:B------:R-:W-:Y:S02]  /*16e60*/  FMNMX.FTZ R12, R39, R12, !PT ;  /* 0x0000000c270c7209 */ /* 0x000fe40007810000 */
[----:B------:R-:W-:-:S02]  /*16e70*/  FMNMX.FTZ R14, R91, R14, !PT ;  /* 0x0000000e5b0e7209 */ /* 0x000fc40007810000 */
        /* <DEDUP_REMOVED lines=19> */
[----:B------:R-:W-:Y:S01]  /*16fb0*/  ISETP.GT.AND P1, PT, R8, 0x48, !P1 ;  /* 0x000000480800780c */ /* 0x000fe20004f24270 */
[----:B------:R-:W0:Y:S01]  /*16fc0*/  SHFL.BFLY PT, R27, R18, 0x1, 0x1f ;  /* 0x0c201f00121b7f89 */ /* 0x000e2200000e0000 */
[----:B------:R-:W-:Y:S02]  /*16fd0*/  FMNMX.FTZ R14, R133, R14, !PT ;  /* 0x0000000e850e7209 */ /* 0x000fe40007810000 */
[----:B------:R-:W-:-:S02]  /*16fe0*/  ISETP.LT.OR P1, PT, R69, 0x49, P1 ;  /* 0x000000494500780c */ /* 0x000fc40000f21670 */
[----:B------:R-:W-:Y:S01]  /*16ff0*/  ISETP.LT.OR P2, PT, R69, 0x4a, P2 ;  /* 0x0000004a4500780c */ /* 0x000fe20001741670 */
[----:B------:R1:W-:Y:S01]  /*17000*/  ST.E desc[UR48][R16.64+0x440], R9 ;  /* 0x0004400910007985 */ /* 0x0003e2000c101930 */
[----:B------:R-:W-:Y:S02]  /*17010*/  FMNMX.FTZ R14, R131, R14, !PT ;  /* 0x0000000e830e7209 */ /* 0x000fe40007810000 */
[----:B------:R-:W-:Y:S01]  /*17020*/  FSEL R139, R25, -INF , !P1 ;  /* 0xff800000198b7808 */ /* 0x000fe20004800000 */
[----:B------:R-:W3:Y:S01]  /*17030*/  LD.E R12, desc[UR48][R16.64+0x460] ;  /* 0x00046030100c7980 */ /* 0x000ee2000c101900 */
[----:B------:R-:W-:Y:S02]  /*17040*/  FMNMX.FTZ R14, R129, R14, !PT ;  /* 0x0000000e810e7209 */ /* 0x000fe40007810000 */
[----:B------:R-:W-:Y:S02]  /*17050*/  FSEL R141, R26, -INF , !P2 ;  /* 0xff8000001a8d7808 */ /* 0x000fe40005000000 */
[----:B------:R-:W-:Y:S01]  /*17060*/  FMNMX.FTZ R14, R139, R14, !PT ;  /* 0x0000000e8b0e7209 */ /* 0x000fe20007810000 */
[----:B------:R-:W2:Y:S03]  /*17070*/  LD.E R26, desc[UR48][R16.64+0x260] ;  /* 0x00026030101a7980 */ /* 0x000ea6000c101900 */
[----:B------:R-:W-:Y:S01]  /*17080*/  FMNMX.FTZ R14, R141, R14, !PT ;  /* 0x0000000e8d0e7209 */ /* 0x000fe20007810000 */
[----:B-1----:R-:W4:Y:S01]  /*17090*/  LD.E R9, desc[UR48][R16.64+0x450] ;  /* 0x0004503010097980 */ /* 0x002f22000c101900 */
[----:B------:R-:W-:-:S02]  /*170a0*/  ISETP.GT.AND P1, PT, R8, 0x59, !P6 ;  /* 0x000000590800780c */ /* 0x000fc40007724270 */
[----:B------:R-:W-:Y:S01]  /*170b0*/  FMNMX.FTZ R14, R143, R14, !PT ;  /* 0x0000000e8f0e7209 */ /* 0x000fe20007810000 */
[----:B------:R-:W5:Y:S01]  /*170c0*/  LD.E R8, desc[UR48][R16.64+0x454] ;  /* 0x0004543010087980 */ /* 0x000f62000c101900 */
[----:B0-----:R-:W-:Y:S02]  /*170d0*/  FMNMX.FTZ R27, R18, R27, !PT ;  /* 0x0000001b121b7209 */ /* 0x001fe40007810000 */
[----:B------:R-:W-:Y:S02]  /*170e0*/  ISETP.LT.OR P1, PT, R69, 0x5a, P1 ;  /* 0x0000005a4500780c */ /* 0x000fe40000f21670 */
[----:B------:R-:W-:Y:S01]  /*170f0*/  FMNMX.FTZ R14, R145, R14, !PT ;  /* 0x0000000e910e7209 */ /* 0x000fe20007810000 */
[----:B------:R0:W-:Y:S01]  /*17100*/  ST.E desc[UR48][R16.64+0x440], R27 ;  /* 0x0004401b10007985 */ /* 0x0001e2000c101930 */
[----:B------:R-:W-:Y:S02]  /*17110*/  FSEL R149, R149, -INF , !P1 ;  /* 0xff80000095957808 */ /* 0x000fe40004800000 */
[----:B------:R-:W-:Y:S01]  /*17120*/  FMNMX.FTZ R14, R147, R14, !PT ;  /* 0x0000000e930e7209 */ /* 0x000fe20007810000 */
[----:B------:R-:W3:Y:S03]  /*17130*/  LD.E R71, desc[UR48][R16.64+0x440] ;  /* 0x0004403010477980 */ /* 0x000ee6000c101900 */
[----:B------:R-:W-:Y:S01]  /*17140*/  FMNMX.FTZ R25, R149, R14, !PT ;  /* 0x0000000e95197209 */ /* 0x000fe20007810000 */
[----:B------:R-:W2:Y:S04]  /*17150*/  LD.E R69, desc[UR48][R16.64+0x330] ;  /* 0x0003303010457980 */ /* 0x000ea8000c101900 */
[----:B------:R1:W-:Y:S04]  /*17160*/  ST.E desc[UR48][R16.64+0x444], R25 ;  /* 0x0004441910007985 */ /* 0x0003e8000c101930 */
[----:B------:R-:W4:Y:S04]  /*17170*/  LD.E R14, desc[UR48][R16.64+0x444] ;  /* 0x00044430100e7980 */ /* 0x000f28000c101900 */
[----:B0-----:R-:W2:Y:S04]  /*17180*/  LD.E R27, desc[UR48][R16.64+0x250] ;  /* 0x00025030101b7980 */ /* 0x001ea8000c101900 */
[----:B-1----:R-:W2:Y:S01]  /*17190*/  LD.E R25, desc[UR48][R16.64+0x240] ;  /* 0x0002403010197980 */ /* 0x002ea2000c101900 */
[C---:B---3--:R-:W-:Y:S01]  /*171a0*/  FMUL.FTZ R18, R71.reuse, R12 ;  /* 0x0000000c47127220 */ /* 0x048fe20000410000 */
[----:B------:R-:W-:-:S04]  /*171b0*/  FSETP.NEU.FTZ.AND P1, PT, R71, -INF , PT ;  /* 0xff8000004700780b */ /* 0x000fc80003f3d000 */
[----:B------:R-:W-:-:S05]  /*171c0*/  FSEL R20, R18, RZ, P1 ;  /* 0x000000ff12147208 */ /* 0x000fca0000800000 */
[-CC-:B------:R-:W-:Y:S02]  /*171d0*/  FFMA.FTZ R168, R45, R12.reuse, -R20.reuse ;  /* 0x0000000c2da87223 */ /* 0x180fe40000010814 */
[----:B----4-:R-:W0:Y:S01]  /*171e0*/  SHFL.BFLY PT, R45, R14, 0x2, 0x1f ;  /* 0x0c401f000e2d7f89 */ /* 0x010e2200000e0000 */
[-CC-:B------:R-:W-:Y:S01]  /*171f0*/  FFMA.FTZ R177, R59, R12.reuse, -R20.reuse ;  /* 0x0000000c3bb17223 */ /* 0x180fe20000010814 */
[----:B------:R-:W-:Y:S01]  /*17200*/  FSEL R71, R71, RZ, P1 ;  /* 0x000000ff47477208 */ /* 0x000fe20000800000 */
[----:B------:R-:W-:-:S04]  /*17210*/  FFMA.FTZ R180, R61, R12, -R20 ;  /* 0x0000000c3db47223 */ /* 0x000fc80000010814 */
[----:B------:R-:W-:Y:S01]  /*17220*/  FADD.FTZ R61, R4, -R71 ;  /* 0x80000047043d7221 */ /* 0x000fe20000010000 */
[-CC-:B------:R-:W-:Y:S01]  /*17230*/  FFMA.FTZ R187, R187, R12.reuse, -R20.reuse ;  /* 0x0000000cbbbb7223 */ /* 0x180fe20000010814 */
[----:B0-----:R-:W-:Y:S02]  /*17240*/  FMNMX.FTZ R14, R14, R45, !PT ;  /* 0x0000002d0e0e7209 */ /* 0x001fe40007810000 */
[-C--:B------:R-:W-:Y:S01]  /*17250*/  FMUL.FTZ R4, R61, R12.reuse ;  /* 0x0000000c3d047220 */ /* 0x080fe20000410000 */
[-CC-:B------:R-:W-:Y:S02]  /*17260*/  FFMA.FTZ R152, R67, R12.reuse, -R20.reuse ;  /* 0x0000000c43987223 */ /* 0x180fe40000010814 */
[----:B------:R-:W-:Y:S01]  /*17270*/  MUFU.EX2 R187, R187 ;  /* 0x000000bb00bb7308 */ /* 0x000fe20000000800 */
[-CC-:B------:R-:W-:Y:S01]  /*17280*/  FFMA.FTZ R154, R73, R12.reuse, -R20.reuse ;  /* 0x0000000c499a7223 */ /* 0x180fe20000010814 */
[----:B------:R-:W0:Y:S01]  /*17290*/  SHFL.BFLY PT, R59, R14, 0x1, 0x1f ;  /* 0x0c201f000e3b7f89 */ /* 0x000e2200000e0000 */
        /* <DEDUP_REMOVED lines=19> */
[-C--:B------:R-:W-:Y:S01]  /*173d0*/  FFMA.FTZ R20, R57, R12.reuse, -R20 ;  /* 0x0000000c39147223 */ /* 0x080fe20000010814 */
[----:B------:R-:W4:Y:S01]  /*173e0*/  LD.E R31, desc[UR48][R16.64+0x244] ;  /* 0x00024430101f7980 */ /* 0x000f22000c101900 */
[----:B------:R-:W5:Y:S01]  /*173f0*/  MUFU.EX2 R154, R154 ;  /* 0x0000009a009a7308 */ /* 0x000f620000000800 */
[----:B0-----:R-:W-:Y:S01]  /*17400*/  FMNMX.FTZ R57, R14, R59, !PT ;  /* 0x0000003b0e397209 */ /* 0x001fe20007810000 */
[----:B-1----:R-:W-:Y:S01]  /*17410*/  FFMA.FTZ R9, R4, R9, R187 ;  /* 0x0000000904097223 */ /* 0x002fe200000100bb */
[----:B------:R-:W4:Y:S02]  /*17420*/  LD.E R33, desc[UR48][R16.64+0x274] ;  /* 0x0002743010217980 */ /* 0x000f24000c101900 */
[C---:B------:R-:W-:Y:S01]  /*17430*/  FSETP.NEU.FTZ.AND P1, PT, R57.reuse, -INF , PT ;  /* 0xff8000003900780b */ /* 0x040fe20003f3d000 */
[----:B------:R-:W-:-:S02]  /*17440*/  FMUL.FTZ R58, R57, R12 ;  /* 0x0000000c393a7220 */ /* 0x000fc40000410000 */
[----:B------:R-:W0:Y:S01]  /*17450*/  MUFU.EX2 R153, R153 ;  /* 0x0000009900997308 */ /* 0x000e220000000800 */
[----:B---3--:R-:W-:Y:S01]  /*17460*/  FADD.FTZ R9, R152, R9 ;  /* 0x0000000998097221 */ /* 0x008fe20000010000 */
[----:B------:R-:W3:Y:S01]  /*17470*/  LD.E R35, desc[UR48][R16.64+0x264] ;  /* 0x0002643010237980 */ /* 0x000ee2000c101900 */
[----:B------:R-:W-:-:S03]  /*17480*/  FSEL R94, R58, RZ, P1 ;  /* 0x000000ff3a5e7208 */ /* 0x000fc60000800000 */
[----:B------:R-:W3:Y:S02]  /*17490*/  LD.E R37, desc[UR48][R16.64+0x284] ;  /* 0x0002843010257980 */ /* 0x000ee4000c101900 */
[----:B------:R1:W-:Y:S01]  /*174a0*/  MUFU.EX2 R14, R20 ;  /* 0x00000014000e7308 */ /* 0x0003e20000000800 */
[-CC-:B------:R-:W-:Y:S01]  /*174b0*/  FFMA.FTZ R185, R6, R12.reuse, -R94.reuse ;  /* 0x0000000c06b97223 */ /* 0x180fe2000001085e */
[----:B------:R-:W3:Y:S04]  /*174c0*/  LD.E R39, desc[UR48][R16.64+0x290] ;  /* 0x0002903010277980 */ /* 0x000ee8000c101900 */
[----:B------:R-:W3:Y:S02]  /*174d0*/  LD.E R41, desc[UR48][R16.64+0x2a4] ;  /* 0x0002a43010297980 */ /* 0x000ee4000c101900 */
[----:B------:R-:W2:Y:S01]  /*174e0*/  MUFU.EX2 R184, R184 ;  /* 0x000000b800b87308 */ /* 0x000ea20000000800 */
[----:B-1----:R-:W-:Y:S01]  /*174f0*/  FSEL R20, R57, RZ, P1 ;  /* 0x000000ff39147208 */ /* 0x002fe20000800000 */
[-CC-:B------:R-:W-:Y:S01]  /*17500*/  FFMA.FTZ R171, R21, R12.reuse, -R94.reuse ;  /* 0x0000000c15ab7223 */ /* 0x180fe2000001085e */
[----:B------:R-:W-:Y:S01]  /*17510*/  FFMA.FTZ R172, R11, R12, -R94 ;  /* 0x0000000c0bac7223 */ /* 0x000fe2000001085e */
[----:B------:R-:W3:Y:S02]  /*17520*/  LD.E R58, desc[UR48][R16.64+0x24c] ;  /* 0x00024c30103a7980 */ /* 0x000ee4000c101900 */
[----:B------:R-:W-:-:S02]  /*17530*/  FADD.FTZ R151, R5, -R20 ;  /* 0x8000001405977221 */ /* 0x000fc40000010000 */
        /* <DEDUP_REMOVED lines=23> */
[----:B------:R-:W-:Y:S01]  /*176b0*/  FMUL.FTZ R121, R12, R151 ;  /* 0x000000970c797220 */ /* 0x000fe20000410000 */
[----:B-----5:R-:W-:Y:S01]  /*176c0*/  FADD.FTZ R12, R154, R9 ;  /* 0x000000099a0c7221 */ /* 0x020fe20000010000 */
[----:B------:R-:W5:Y:S01]  /*176d0*/  MUFU.EX2 R177, R177 ;  /* 0x000000b100b17308 */ /* 0x000f620000000800 */
[----:B------:R-:W3:Y:S02]  /*176e0*/  LD.E R5, desc[UR48][R16.64+0x3f4] ;  /* 0x0003f43010057980 */ /* 0x000ee4000c101900 */
[----:B0-----:R-:W-:-:S02]  /*176f0*/  FADD.FTZ R123, R153, R12 ;  /* 0x0000000c997b7221 */ /* 0x001fc40000010000 */
[----:B------:R-:W3:Y:S02]  /*17700*/  LD.E R94, desc[UR48][R16.64+0x2c8] ;  /* 0x0002c830105e7980 */ /* 0x000ee4000c101900 */
[----:B--2---:R-:W-:Y:S01]  /*17710*/  FADD.FTZ R12, R184, R123 ;  /* 0x0000007bb80c7221 */ /* 0x004fe20000010000 */
[----:B------:R-:W0:Y:S01]  /*17720*/  MUFU.EX2 R175, R175 ;  /* 0x000000af00af7308 */ /* 0x000e220000000800 */
[----:B------:R-:W2:Y:S02]  /*17730*/  LD.E R45, desc[UR48][R16.64+0x2b4] ;  /* 0x0002b430102d7980 */ /* 0x000ea4000c101900 */
[----:B-1----:R-:W-:Y:S02]  /*17740*/  FADD.FTZ R123, R7, R12 ;  /* 0x0000000c077b7221 */ /* 0x002fe40000010000 */
[----:B------:R-:W2:Y:S03]  /*17750*/  LD.E R43, desc[UR48][R16.64+0x2c0] ;  /* 0x0002c030102b7980 */ /* 0x000ea6000c101900 */
[----:B------:R-:W1:Y:S01]  /*17760*/  MUFU.EX2 R176, R176 ;  /* 0x000000b000b07308 */ /* 0x000e620000000800 */
[----:B------:R-:W-:Y:S01]  /*17770*/  FADD.FTZ R12, R180, R123 ;  /* 0x0000007bb40c7221 */ /* 0x000fe20000010000 */
[----:B------:R-:W2:Y:S04]  /*17780*/  LD.E R47, desc[UR48][R16.64+0x2e0] ;  /* 0x0002e030102f7980 */ /* 0x000ea8000c101900 */
[----:B------:R-:W2:Y:S02]  /*17790*/  LD.E R49, desc[UR48][R16.64+0x2e4] ;  /* 0x0002e43010317980 */ /* 0x000ea4000c101900 */
[----:B------:R-:W1:Y:S01]  /*177a0*/  MUFU.EX2 R173, R173 ;  /* 0x000000ad00ad7308 */ /* 0x000e620000000800 */
[----:B-----5:R-:W-:Y:S01]  /*177b0*/  FADD.FTZ R12, R177, R12 ;  /* 0x0000000cb10c7221 */ /* 0x020fe20000010000 */
[----:B------:R-:W5:Y:S04]  /*177c0*/  LD.E R53, desc[UR48][R16.64+0x2f4] ;  /* 0x0002f43010357980 */ /* 0x000f68000c101900 */
[----:B------:R-:W5:Y:S02]  /*177d0*/  LD.E R55, desc[UR48][R16.64+0x314] ;  /* 0x0003143010377980 */ /* 0x000f64000c101900 */
[----:B------:R-:W1:Y:S01]  /*177e0*/  MUFU.EX2 R174, R174 ;  /* 0x000000ae00ae7308 */ /* 0x000e620000000800 */
[----:B0-----:R-:W-:Y:S01]  /*177f0*/  FADD.FTZ R123, R175, R12 ;  /* 0x0000000caf7b7221 */ /* 0x001fe20000010000 */
[----:B------:R-:W5:Y:S06]  /*17800*/  LD.E R51, desc[UR48][R16.64+0x304] ;  /* 0x0003043010337980 */ /* 0x000f6c000c101900 */
[----:B------:R-:W0:Y:S01]  /*17810*/  MUFU.EX2 R168, R168 ;  /* 0x000000a800a87308 */ /* 0x000e220000000800 */
[----:B-1----:R-:W-:Y:S01]  /*17820*/  FADD.FTZ R12, R176, R123 ;  /* 0x0000007bb00c7221 */ /* 0x002fe20000010000 */
[----:B------:R-:W5:Y:S04]  /*17830*/  LD.E R73, desc[UR48][R16.64+0x340] ;  /* 0x0003403010497980 */ /* 0x000f68000c101900 */
[----:B------:R-:W5:Y:S02]  /*17840*/  LD.E R71, desc[UR48][R16.64+0x344] ;  /* 0x0003443010477980 */ /* 0x000f64000c101900 */
[----:B------:R-:W1:Y:S01]  /*17850*/  MUFU.EX2 R167, R167 ;  /* 0x000000a700a77308 */ /* 0x000e620000000800 */
[----:B------:R-:W-:Y:S01]  /*17860*/  FADD.FTZ R123, R173, R12 ;  /* 0x0000000cad7b7221 */ /* 0x000fe20000010000 */
[----:B------:R-:W5:Y:S04]  /*17870*/  LD.E R67, desc[UR48][R16.64+0x350] ;  /* 0x0003503010437980 */ /* 0x000f68000c101900 */
[----:B------:R-:W5:Y:S02]  /*17880*/  LD.E R65, desc[UR48][R16.64+0x360] ;  /* 0x0003603010417980 */ /* 0x000f64000c101900 */
[----:B------:R-:W1:Y:S01]  /*17890*/  MUFU.EX2 R166, R166 ;  /* 0x000000a600a67308 */ /* 0x000e620000000800 */
[----:B------:R-:W-:Y:S01]  /*178a0*/  FADD.FTZ R123, R174, R123 ;  /* 0x0000007bae7b7221 */ /* 0x000fe20000010000 */
[----:B------:R-:W5:Y:S03]  /*178b0*/  LD.E R59, desc[UR48][R16.64+0x354] ;  /* 0x00035430103b7980 */ /* 0x000f66000c101900 */
[----:B0-----:R-:W-:Y:S01]  /*178c0*/  FADD.FTZ R12, R168, R123 ;  /* 0x0000007ba80c7221 */ /* 0x001fe20000010000 */
[----:B------:R-:W5:Y:S03]  /*178d0*/  LD.E R63, desc[UR48][R16.64+0x364] ;  /* 0x00036430103f7980 */ /* 0x000f66000c101900 */
[----:B-1----:R-:W-:Y:S01]  /*178e0*/  FADD.FTZ R125, R167, R12 ;  /* 0x0000000ca77d7221 */ /* 0x002fe20000010000 */
[----:B------:R-:W5:Y:S04]  /*178f0*/  LD.E R61, desc[UR48][R16.64+0x370] ;  /* 0x00037030103d7980 */ /* 0x000f68000c101900 */
[----:B------:R-:W5:Y:S01]  /*17900*/  LD.E R87, desc[UR48][R16.64+0x3a0] ;  /* 0x0003a03010577980 */ /* 0x000f62000c101900 */
[----:B------:R-:W-:-:S03]  /*17910*/  FADD.FTZ R12, R166, R125 ;  /* 0x0000007da60c7221 */ /* 0x000fc60000010000 */
        /* <DEDUP_REMOVED lines=12> */
[----:B------:R-:W-:Y:S08]  /*179e0*/  MUFU.EX2 R185, R185 ;  /* 0x000000b900b97308 */ /* 0x000ff00000000800 */
[----:B------:R-:W0:Y:S08]  /*179f0*/  MUFU.EX2 R121, R121 ;  /* 0x0000007900797308 */ /* 0x000e300000000800 */
[----:B------:R-:W1:Y:S08]  /*17a00*/  MUFU.EX2 R188, R188 ;  /* 0x000000bc00bc7308 */ /* 0x000e700000000800 */
[----:B------:R-:W1:Y:S01]  /*17a10*/  MUFU.EX2 R155, R155 ;  /* 0x0000009b009b7308 */ /* 0x000e620000000800 */
[----:B0-----:R-:W-:-:S07]  /*17a20*/  FFMA.FTZ R9, R121, R8, R185 ;  /* 0x0000000879097223 */ /* 0x001fce00000100b9 */
[----:B------:R-:W0:Y:S01]  /*17a30*/  MUFU.EX2 R6, R6 ;  /* 0x0000000600067308 */ /* 0x000e220000000800 */
[----:B-1----:R-:W-:-:S07]  /*17a40*/  FADD.FTZ R8, R188, R9 ;  /* 0x00000009bc087221 */ /* 0x002fce0000010000 */
[----:B------:R-:W1:Y:S01]  /*17a50*/  MUFU.EX2 R183, R183 ;  /* 0x000000b700b77308 */ /* 0x000e620000000800 */
[----:B------:R-:W-:-:S07]  /*17a60*/  FADD.FTZ R9, R155, R8 ;  /* 0x000000089b097221 */ /* 0x000fce0000010000 */
[----:B------:R-:W1:Y:S01]  /*17a70*/  MUFU.EX2 R186, R186 ;  /* 0x000000ba00ba7308 */ /* 0x000e620000000800 */
[----:B0-----:R-:W-:-:S07]  /*17a80*/  FADD.FTZ R8, R6, R9 ;  /* 0x0000000906087221 */ /* 0x001fce0000010000 */
        /* <DEDUP_REMOVED lines=16> */
[----:B------:R-:W4:Y:S01]  /*17b90*/  MUFU.EX2 R161, R161 ;  /* 0x000000a100a17308 */ /* 0x000f220000000800 */
[----:B0-----:R-:W-:-:S07]  /*17ba0*/  FADD.FTZ R9, R163, R8 ;  /* 0x00000008a3097221 */ /* 0x001fce0000010000 */
[----:B------:R-:W0:Y:S01]  /*17bb0*/  MUFU.EX2 R162, R162 ;  /* 0x000000a200a27308 */ /* 0x000e220000000800 */
[----:B-1----:R-:W-:-:S07]  /*17bc0*/  FADD.FTZ R8, R164, R9 ;  /* 0x00000009a4087221 */ /* 0x002fce0000010000 */
[----:B------:R-:W1:Y:S01]  /*17bd0*/  MUFU.EX2 R21, R21 ;  /* 0x0000001500157308 */ /* 0x000e620000000800 */
[----:B----4-:R-:W-:-:S07]  /*17be0*/  FADD.FTZ R9, R161, R8 ;  /* 0x00000008a1097221 */ /* 0x010fce0000010000 */
[----:B------:R-:W4:Y:S01]  /*17bf0*/  MUFU.EX2 R165, R165 ;  /* 0x000000a500a57308 */ /* 0x000f220000000800 */
[----:B0-----:R-:W-:-:S07]  /*17c00*/  FADD.FTZ R8, R162, R9 ;  /* 0x00000009a2087221 */ /* 0x001fce0000010000 */
[----:B------:R-:W0:Y:S01]  /*17c10*/  MUFU.EX2 R160, R160 ;  /* 0x000000a000a07308 */ /* 0x000e220000000800 */
[----:B-1----:R-:W-:-:S07]  /*17c20*/  FADD.FTZ R9, R21, R8 ;  /* 0x0000000815097221 */ /* 0x002fce0000010000 */
[----:B------:R-:W1:Y:S08]  /*17c30*/  MUFU.EX2 R159, R159 ;  /* 0x0000009f009f7308 */ /* 0x000e700000000800 */
[----:B------:R4:W-:Y:S01]  /*17c40*/  MUFU.EX2 R8, R147 ;  /* 0x0000009300087308 */ /* 0x0009e20000000800 */
[C---:B------:R-:W-:Y:S01]  /*17c50*/  FMUL.FTZ R25, R4.reuse, R25 ;  /* 0x0000001904197220 */ /* 0x040fe20000410000 */
[C---:B------:R-:W-:Y:S01]  /*17c60*/  FMUL.FTZ R31, R4.reuse, R31 ;  /* 0x0000001f041f7220 */ /* 0x040fe20000410000 */
[----:B----4-:R-:W-:Y:S01]  /*17c70*/  FMUL.FTZ R147, R121, R29 ;  /* 0x0000001d79937220 */ /* 0x010fe20000410000 */
[----:B------:R-:W-:-:S04]  /*17c80*/  FMUL.FTZ R29, R4, R30 ;  /* 0x0000001e041d7220 */ /* 0x000fc80000410000 */
[----:B------:R-:W4:Y:S01]  /*17c90*/  MUFU.EX2 R158, R158 ;  /* 0x0000009e009e7308 */ /* 0x000f220000000800 */
[----:B------:R-:W-:Y:S01]  /*17ca0*/  FMUL.FTZ R27, R4, R27 ;  /* 0x0000001b041b7220 */ /* 0x000fe20000410000 */
[----:B------:R-:W-:Y:S01]  /*17cb0*/  FADD.FTZ R139, R165, R12 ;  /* 0x0000000ca58b7221 */ /* 0x000fe20000010000 */
[----:B------:R1:W-:Y:S05]  /*17cc0*/  ST.E desc[UR48][R16.64+0x230], R29 ;  /* 0x0002301d10007985 */ /* 0x0003ea000c101930 */
[----:B------:R-:W2:Y:S01]  /*17cd0*/  MUFU.EX2 R157, R157 ;  /* 0x0000009d009d7308 */ /* 0x000ea20000000800 */
[----:B0-----:R-:W-:Y:S01]  /*17ce0*/  FADD.FTZ R12, R160, R139 ;  /* 0x0000008ba00c7221 */ /* 0x001fe20000010000 */
[----:B------:R0:W-:Y:S01]  /*17cf0*/  ST.E desc[UR48][R16.64+0x240], R25 ;  /* 0x0002401910007985 */ /* 0x0001e2000c101930 */
[----:B-1----:R-:W-:-:S05]  /*17d00*/  FMUL.FTZ R29, R4, R34 ;  /* 0x00000022041d7220 */ /* 0x002fca0000410000 */
[----:B------:R-:W1:Y:S01]  /*17d10*/  MUFU.EX2 R156, R156 ;  /* 0x0000009c009c7308 */ /* 0x000e620000000800 */
[----:B------:R3:W-:Y:S01]  /*17d20*/  ST.E desc[UR48][R16.64+0x244], R31 ;  /* 0x0002441f10007985 */ /* 0x0007e2000c101930 */
[----:B------:R-:W-:-:S03]  /*17d30*/  FMUL.FTZ R33, R4, R33 ;  /* 0x0000002104217220 */ /* 0x000fc60000410000 */
[----:B------:R4:W-:Y:S01]  /*17d40*/  ST.E desc[UR48][R16.64+0x250], R27 ;  /* 0x0002501b10007985 */ /* 0x0009e2000c101930 */
[C---:B0-----:R-:W-:Y:S02]  /*17d50*/  FMUL.FTZ R25, R4.reuse, R38 ;  /* 0x0000002604197220 */ /* 0x041fe40000410000 */
[----:B------:R-:W0:Y:S01]  /*17d60*/  MUFU.EX2 R15, R15 ;  /* 0x0000000f000f7308 */ /* 0x000e220000000800 */
[----:B------:R2:W-:Y:S01]  /*17d70*/  ST.E desc[UR48][R16.64+0x270], R29 ;  /* 0x0002701d10007985 */ /* 0x0005e2000c101930 */
[----:B------:R-:W-:Y:S01]  /*17d80*/  FADD.FTZ R139, R159, R12 ;  /* 0x0000000c9f8b7221 */ /* 0x000fe20000010000 */
[----:B---3--:R-:W-:-:S05]  /*17d90*/  FMUL.FTZ R31, R4, R42 ;  /* 0x0000002a041f7220 */ /* 0x008fca0000410000 */
[----:B------:R-:W3:Y:S01]  /*17da0*/  MUFU.EX2 R19, R19 ;  /* 0x0000001300137308 */ /* 0x000ee20000000800 */
[C---:B----4-:R-:W-:Y:S01]  /*17db0*/  FMUL.FTZ R27, R4.reuse, R40 ;  /* 0x00000028041b7220 */ /* 0x050fe20000410000 */
[C---:B--2---:R-:W-:Y:S01]  /*17dc0*/  FMUL.FTZ R29, R4.reuse, R44 ;  /* 0x0000002c041d7220 */ /* 0x044fe20000410000 */
[----:B------:R2:W-:Y:S05]  /*17dd0*/  ST.E desc[UR48][R16.64+0x274], R33 ;  /* 0x0002742110007985 */ /* 0x0005ea000c101930 */
[----:B------:R-:W4:Y:S01]  /*17de0*/  MUFU.EX2 R20, R20 ;  /* 0x0000001400147308 */ /* 0x000f220000000800 */
[----:B------:R-:W-:Y:S01]  /*17df0*/  FMUL.FTZ R5, R4, R5 ;  /* 0x0000000504057220 */ /* 0x000fe20000410000 */
[----:B------:R1:W-:Y:S01]  /*17e00*/  ST.E desc[UR48][R16.64+0x294], R25 ;  /* 0x0002941910007985 */ /* 0x0003e2000c101930 */
[----:B------:R-:W-:-:S03]  /*17e10*/  FADD.FTZ R139, R158, R139 ;  /* 0x0000008b9e8b7221 */ /* 0x000fc60000010000 */
[----:B------:R0:W-:Y:S02]  /*17e20*/  ST.E desc[UR48][R16.64+0x2a0], R27 ;  /* 0x0002a01b10007985 */ /* 0x0001e4000c101930 */
[----:B------:R-:W4:Y:S02]  /*17e30*/  MUFU.EX2 R11, R11 ;  /* 0x0000000b000b7308 */ /* 0x000f240000000800 */
[----:B------:R3:W-:Y:S01]  /*17e40*/  ST.E desc[UR48][R16.64+0x2b0], R29 ;  /* 0x0002b01d10007985 */ /* 0x0007e2000c101930 */
[----:B--2---:R-:W-:-:S03]  /*17e50*/  FMUL.FTZ R33, R4, R46 ;  /* 0x0000002e04217220 */ /* 0x004fc60000410000 */
[----:B------:R2:W-:Y:S01]  /*17e60*/  ST.E desc[UR48][R16.64+0x2c4], R31 ;  /* 0x0002c41f10007985 */ /* 0x0005e2000c101930 */
[C---:B-1----:R-:W-:Y:S01]  /*17e70*/  FMUL.FTZ R25, R4.reuse, R50 ;  /* 0x0000003204197220 */ /* 0x042fe20000410000 */
[C---:B0-----:R-:W-:Y:S01]  /*17e80*/  FMUL.FTZ R27, R4.reuse, R48 ;  /* 0x00000030041b7220 */ /* 0x041fe20000410000 */
[C---:B---3--:R-:W-:Y:S01]  /*17e90*/  FMUL.FTZ R29, R4.reuse, R52 ;  /* 0x00000034041d7220 */ /* 0x048fe20000410000 */
[----:B--2---:R-:W-:Y:S01]  /*17ea0*/  FMUL.FTZ R31, R4, R56 ;  /* 0x00000038041f7220 */ /* 0x004fe20000410000 */
[----:B------:R-:W0:Y:S01]  /*17eb0*/  MUFU.EX2 R18, R18 ;  /* 0x0000001200127308 */ /* 0x000e220000000800 */
[----:B------:R-:W-:Y:S01]  /*17ec0*/  FADD.FTZ R139, R157, R139 ;  /* 0x0000008b9d8b7221 */ /* 0x000fe20000010000 */
[----:B------:R1:W-:Y:S01]  /*17ed0*/  ST.E desc[UR48][R16.64+0x2d0], R33 ;  /* 0x0002d02110007985 */ /* 0x0003e2000c101930 */
[----:B------:R-:W-:Y:S01]  /*17ee0*/  FADD.FTZ R9, R156, R9 ;  /* 0x000000099c097221 */ /* 0x000fe20000010000 */
[C---:B------:R-:W-:Y:S01]  /*17ef0*/  FMUL.FTZ R35, R4.reuse, R35 ;  /* 0x0000002304237220 */ /* 0x040fe20000410000 */
[C---:B------:R-:W-:Y:S01]  /*17f00*/  FMUL.FTZ R37, R4.reuse, R37 ;  /* 0x0000002504257220 */ /* 0x040fe20000410000 */
[----:B------:R2:W-:Y:S01]  /*17f10*/  ST.E desc[UR48][R16.64+0x2d4], R25 ;  /* 0x0002d41910007985 */ /* 0x0005e2000c101930 */
[C---:B------:R-:W-:Y:S01]  /*17f20*/  FMUL.FTZ R39, R4.reuse, R39 ;  /* 0x0000002704277220 */ /* 0x040fe20000410000 */
[----:B------:R-:W3:Y:S01]  /*17f30*/  MUFU.EX2 R12, R145 ;  /* 0x00000091000c7308 */ /* 0x000ee20000000800 */
[C---:B------:R-:W-:Y:S01]  /*17f40*/  FMUL.FTZ R41, R4.reuse, R41 ;  /* 0x0000002904297220 */ /* 0x040fe20000410000 */
[----:B------:R4:W-:Y:S04]  /*17f50*/  ST.E desc[UR48][R16.64+0x2f0], R27 ;  /* 0x0002f01b10007985 */ /* 0x0009e8000c101930 */
[----:B------:R0:W-:Y:S01]  /*17f60*/  ST.E desc[UR48][R16.64+0x300], R29 ;  /* 0x0003001d10007985 */ /* 0x0001e2000c101930 */
[----:B-1----:R-:W-:-:S03]  /*17f70*/  FMUL.FTZ R33, R4, R54 ;  /* 0x0000003604217220 */ /* 0x002fc60000410000 */
[----:B------:R1:W-:Y:S01]  /*17f80*/  ST.E desc[UR48][R16.64+0x310], R31 ;  /* 0x0003101f10007985 */ /* 0x0003e2000c101930 */
[----:B--2---:R-:W-:-:S03]  /*17f90*/  FMUL.FTZ R25, R121, R64 ;  /* 0x0000004079197220 */ /* 0x004fc60000410000 */
[----:B------:R2:W-:Y:S01]  /*17fa0*/  ST.E desc[UR48][R16.64+0x3f4], R5 ;  /* 0x0003f40510007985 */ /* 0x0005e2000c101930 */
[C---:B----4-:R-:W-:Y:S01]  /*17fb0*/  FMUL.FTZ R27, R121.reuse, R62 ;  /* 0x0000003e791b7220 */ /* 0x050fe20000410000 */
[C---:B0-----:R-:W-:Y:S01]  /*17fc0*/  FMUL.FTZ R29, R121.reuse, R60 ;  /* 0x0000003c791d7220 */ /* 0x041fe20000410000 */
[----:B------:R-:W0:Y:S01]  /*17fd0*/  MUFU.EX2 R13, R13 ;  /* 0x0000000d000d7308 */ /* 0x000e220000000800 */
[----:B-1----:R-:W-:Y:S01]  /*17fe0*/  FMUL.FTZ R31, R121, R70 ;  /* 0x00000046791f7220 */ /* 0x002fe20000410000 */
[----:B------:R-:W-:Y:S01]  /*17ff0*/  FADD.FTZ R141, R15, R139 ;  /* 0x0000008b0f8d7221 */ /* 0x000fe20000010000 */
[----:B--2---:R-:W-:Y:S01]  /*18000*/  FMUL.FTZ R5, R121, R58 ;  /* 0x0000003a79057220 */ /* 0x004fe20000410000 */
[----:B------:R-:W-:Y:S01]  /*18010*/  FADD.FTZ R139, R19, R9 ;  /* 0x00000009138b7221 */ /* 0x000fe20000010000 */
[----:B------:R1:W-:Y:S03]  /*18020*/  ST.E desc[UR48][R16.64+0x264], R35 ;  /* 0x0002642310007985 */ /* 0x0003e6000c101930 */
[----:B------:R-:W2:Y:S01]  /*18030*/  MUFU.EX2 R9, R149 ;  /* 0x0000009500097308 */ /* 0x000ea20000000800 */
[----:B------:R4:W-:Y:S01]  /*18040*/  ST.E desc[UR48][R16.64+0x284], R37 ;  /* 0x0002842510007985 */ /* 0x0009e2000c101930 */
[----:B------:R-:W-:-:S03]  /*18050*/  FADD.FTZ R139, R20, R139 ;  /* 0x0000008b148b7221 */ /* 0x000fc60000010000 */
[----:B------:R3:W-:Y:S04]  /*18060*/  ST.E desc[UR48][R16.64+0x290], R39 ;  /* 0x0002902710007985 */ /* 0x0007e8000c101930 */
[----:B------:R5:W-:Y:S01]  /*18070*/  ST.E desc[UR48][R16.64+0x2a4], R41 ;  /* 0x0002a42910007985 */ /* 0x000be2000c101930 */
[----:B-1----:R-:W-:-:S03]  /*18080*/  FMUL.FTZ R35, R121, R74 ;  /* 0x0000004a79237220 */ /* 0x002fc60000410000 */
[----:B------:R1:W-:Y:S01]  /*18090*/  ST.E desc[UR48][R16.64+0x320], R33 ;  /* 0x0003202110007985 */ /* 0x0003e2000c101930 */
[----:B----4-:R-:W-:-:S03]  /*180a0*/  FMUL.FTZ R37, R121, R72 ;  /* 0x0000004879257220 */ /* 0x010fc60000410000 */
[----:B------:R4:W-:Y:S01]  /*180b0*/  ST.E desc[UR48][R16.64+0x238], R25 ;  /* 0x0002381910007985 */ /* 0x0009e2000c101930 */
[----:B---3--:R-:W-:-:S03]  /*180c0*/  FMUL.FTZ R39, R121, R86 ;  /* 0x0000005679277220 */ /* 0x008fc60000410000 */
[----:B------:R3:W-:Y:S01]  /*180d0*/  ST.E desc[UR48][R16.64+0x23c], R27 ;  /* 0x00023c1b10007985 */ /* 0x0007e2000c101930 */
[----:B-----5:R-:W-:-:S03]  /*180e0*/  FMUL.FTZ R41, R121, R84 ;  /* 0x0000005479297220 */ /* 0x020fc60000410000 */
[----:B------:R5:W-:Y:S01]  /*180f0*/  ST.E desc[UR48][R16.64+0x248], R29 ;  /* 0x0002481d10007985 */ /* 0x000be2000c101930 */
[----:B-1----:R-:W-:-:S03]  /*18100*/  FMUL.FTZ R33, R121, R76 ;  /* 0x0000004c79217220 */ /* 0x002fc60000410000 */
[----:B------:R1:W-:Y:S01]  /*18110*/  ST.E desc[UR48][R16.64+0x24c], R5 ;  /* 0x00024c0510007985 */ /* 0x0003e2000c101930 */
[----:B----4-:R-:W-:-:S03]  /*18120*/  FMUL.FTZ R25, R121, R68 ;  /* 0x0000004479197220 */ /* 0x010fc60000410000 */
[----:B------:R4:W-:Y:S01]  /*18130*/  ST.E desc[UR48][R16.64+0x258], R31 ;  /* 0x0002581f10007985 */ /* 0x0009e2000c101930 */
[C---:B---3--:R-:W-:Y:S01]  /*18140*/  FMUL.FTZ R27, R121.reuse, R66 ;  /* 0x00000042791b7220 */ /* 0x048fe20000410000 */
[C---:B-----5:R-:W-:Y:S01]  /*18150*/  FMUL.FTZ R29, R121.reuse, R88 ;  /* 0x00000058791d7220 */ /* 0x060fe20000410000 */
[C---:B-1----:R-:W-:Y:S01]  /*18160*/  FMUL.FTZ R5, R121.reuse, R82 ;  /* 0x0000005279057220 */ /* 0x042fe20000410000 */
[----:B----4-:R-:W-:Y:S01]  /*18170*/  FMUL.FTZ R31, R121, R78 ;  /* 0x0000004e791f7220 */ /* 0x010fe20000410000 */
[----:B------:R1:W-:Y:S01]  /*18180*/  ST.E desc[UR48][R16.64+0x25c], R33 ;  /* 0x00025c2110007985 */ /* 0x0003e2000c101930 */
[----:B------:R-:W-:-:S03]  /*18190*/  FADD.FTZ R139, R11, R139 ;  /* 0x0000008b0b8b7221 */ /* 0x000fc60000010000 */
[----:B------:R3:W-:Y:S04]  /*181a0*/  ST.E desc[UR48][R16.64+0x268], R35 ;  /* 0x0002682310007985 */ /* 0x0007e8000c101930 */
[----:B------:R4:W-:Y:S04]  /*181b0*/  ST.E desc[UR48][R16.64+0x26c], R37 ;  /* 0x00026c2510007985 */ /* 0x0009e8000c101930 */
[----:B------:R5:W-:Y:S01]  /*181c0*/  ST.E desc[UR48][R16.64+0x278], R25 ;  /* 0x0002781910007985 */ /* 0x000be2000c101930 */
[----:B-1----:R-:W-:-:S03]  /*181d0*/  FMUL.FTZ R33, R121, R80 ;  /* 0x0000005079217220 */ /* 0x002fc60000410000 */
[----:B------:R1:W-:Y:S01]  /*181e0*/  ST.E desc[UR48][R16.64+0x27c], R27 ;  /* 0x00027c1b10007985 */ /* 0x0003e2000c101930 */
[----:B---3--:R-:W-:-:S03]  /*181f0*/  FMUL.FTZ R35, R121, R92 ;  /* 0x0000005c79237220 */ /* 0x008fc60000410000 */
[----:B------:R3:W-:Y:S01]  /*18200*/  ST.E desc[UR48][R16.64+0x288], R29 ;  /* 0x0002881d10007985 */ /* 0x0007e2000c101930 */
[----:B----4-:R-:W-:-:S03]  /*18210*/  FMUL.FTZ R37, R121, R90 ;  /* 0x0000005a79257220 */ /* 0x010fc60000410000 */
[----:B------:R4:W-:Y:S01]  /*18220*/  ST.E desc[UR48][R16.64+0x28c], R39 ;  /* 0x00028c2710007985 */ /* 0x0009e2000c101930 */
[----:B-----5:R-:W-:-:S03]  /*18230*/  FMUL.FTZ R25, R121, R94 ;  /* 0x0000005e79197220 */ /* 0x020fc60000410000 */
[----:B------:R5:W-:Y:S01]  /*18240*/  ST.E desc[UR48][R16.64+0x298], R41 ;  /* 0x0002982910007985 */ /* 0x000be2000c101930 */
[----:B-1----:R-:W-:-:S03]  /*18250*/  FMUL.FTZ R27, R121, R96 ;  /* 0x00000060791b7220 */ /* 0x002fc60000410000 */
[----:B------:R1:W-:Y:S01]  /*18260*/  ST.E desc[UR48][R16.64+0x29c], R5 ;  /* 0x00029c0510007985 */ /* 0x0003e2000c101930 */
[----:B---3--:R-:W-:-:S03]  /*18270*/  FMUL.FTZ R29, R121, R98 ;  /* 0x00000062791d7220 */ /* 0x008fc60000410000 */
[----:B------:R3:W-:Y:S01]  /*18280*/  ST.E desc[UR48][R16.64+0x2a8], R31 ;  /* 0x0002a81f10007985 */ /* 0x0007e2000c101930 */
[C---:B----4-:R-:W-:Y:S01]  /*18290*/  FMUL.FTZ R39, R121.reuse, R100 ;  /* 0x0000006479277220 */ /* 0x050fe20000410000 */
[C---:B-----5:R-:W-:Y:S01]  /*182a0*/  FMUL.FTZ R41, R121.reuse, R102 ;  /* 0x0000006679297220 */ /* 0x060fe20000410000 */
[C---:B-1----:R-:W-:Y:S01]  /*182b0*/  FMUL.FTZ R5, R121.reuse, R104 ;  /* 0x0000006879057220 */ /* 0x042fe20000410000 */
[----:B---3--:R-:W-:Y:S01]  /*182c0*/  FMUL.FTZ R31, R121, R106 ;  /* 0x0000006a791f7220 */ /* 0x008fe20000410000 */
[----:B------:R-:W-:Y:S01]  /*182d0*/  FADD.FTZ R141, R18, R141 ;  /* 0x0000008d128d7221 */ /* 0x000fe20000010000 */
[----:B------:R-:W-:Y:S01]  /*182e0*/  FADD.FTZ R139, R12, R139 ;  /* 0x0000008b0c8b7221 */ /* 0x000fe20000010000 */
[----:B------:R1:W-:Y:S04]  /*182f0*/  ST.E desc[UR48][R16.64+0x2ac], R33 ;  /* 0x0002ac2110007985 */ /* 0x0003e8000c101930 */
[----:B------:R3:W-:Y:S01]  /*18300*/  ST.E desc[UR48][R16.64+0x2b8], R35 ;  /* 0x0002b82310007985 */ /* 0x0007e2000c101930 */
[----:B0-----:R-:W-:-:S03]  /*18310*/  FADD.FTZ R141, R13, R141 ;  /* 0x0000008d0d8d7221 */ /* 0x001fc60000010000 */
[----:B------:R0:W-:Y:S01]  /*18320*/  ST.E desc[UR48][R16.64+0x2bc], R37 ;  /* 0x0002bc2510007985 */ /* 0x0001e2000c101930 */
[----:B------:R-:W-:-:S03]  /*18330*/  FADD.FTZ R139, R8, R139 ;  /* 0x0000008b088b7221 */ /* 0x000fc60000010000 */
[----:B------:R4:W-:Y:S01]  /*18340*/  ST.E desc[UR48][R16.64+0x2c8], R25 ;  /* 0x0002c81910007985 */ /* 0x0009e2000c101930 */
[----:B-1----:R-:W-:-:S03]  /*18350*/  FMUL.FTZ R33, R121, R108 ;  /* 0x0000006c79217220 */ /* 0x002fc60000410000 */
[----:B------:R1:W-:Y:S01]  /*18360*/  ST.E desc[UR48][R16.64+0x2cc], R27 ;  /* 0x0002cc1b10007985 */ /* 0x0003e2000c101930 */
[----:B---3--:R-:W-:-:S03]  /*18370*/  FMUL.FTZ R35, R121, R110 ;  /* 0x0000006e79237220 */ /* 0x008fc60000410000 */
[----:B------:R3:W-:Y:S01]  /*18380*/  ST.E desc[UR48][R16.64+0x2d8], R29 ;  /* 0x0002d81d10007985 */ /* 0x0007e2000c101930 */
[----:B0-----:R-:W-:-:S03]  /*18390*/  FMUL.FTZ R37, R121, R112 ;  /* 0x0000007079257220 */ /* 0x001fc60000410000 */
[----:B------:R0:W-:Y:S01]  /*183a0*/  ST.E desc[UR48][R16.64+0x2dc], R39 ;  /* 0x0002dc2710007985 */ /* 0x0001e2000c101930 */
[----:B----4-:R-:W-:-:S03]  /*183b0*/  FMUL.FTZ R25, R121, R114 ;  /* 0x0000007279197220 */ /* 0x010fc60000410000 */
[----:B------:R4:W-:Y:S01]  /*183c0*/  ST.E desc[UR48][R16.64+0x2e8], R41 ;  /* 0x0002e82910007985 */ /* 0x0009e2000c101930 */
[----:B-1----:R-:W-:-:S03]  /*183d0*/  FMUL.FTZ R27, R121, R116 ;  /* 0x00000074791b7220 */ /* 0x002fc60000410000 */
[----:B------:R1:W-:Y:S01]  /*183e0*/  ST.E desc[UR48][R16.64+0x2ec], R5 ;  /* 0x0002ec0510007985 */ /* 0x0003e2000c101930 */
[----:B---3--:R-:W-:-:S03]  /*183f0*/  FMUL.FTZ R29, R121, R118 ;  /* 0x00000076791d7220 */ /* 0x008fc60000410000 */
[----:B------:R3:W-:Y:S01]  /*18400*/  ST.E desc[UR48][R16.64+0x2f8], R31 ;  /* 0x0002f81f10007985 */ /* 0x0007e2000c101930 */
[C---:B0-----:R-:W-:Y:S01]  /*18410*/  FMUL.FTZ R39, R121.reuse, R120 ;  /* 0x0000007879277220 */ /* 0x041fe20000410000 */
[C---:B----4-:R-:W-:Y:S01]  /*18420*/  FMUL.FTZ R41, R121.reuse, R122 ;  /* 0x0000007a79297220 */ /* 0x050fe20000410000 */
[C---:B-1----:R-:W-:Y:S01]  /*18430*/  FMUL.FTZ R5, R121.reuse, R124 ;  /* 0x0000007c79057220 */ /* 0x042fe20000410000 */
[----:B---3--:R-:W-:Y:S01]  /*18440*/  FMUL.FTZ R31, R121, R126 ;  /* 0x0000007e791f7220 */ /* 0x008fe20000410000 */
[----:B------:R0:W-:Y:S01]  /*18450*/  ST.E desc[UR48][R16.64+0x2fc], R33 ;  /* 0x0002fc2110007985 */ /* 0x0001e2000c101930 */
[----:B------:R-:W-:Y:S01]  /*18460*/  FADD.FTZ R141, R14, R141 ;  /* 0x0000008d0e8d7221 */ /* 0x000fe20000010000 */
[----:B--2---:R-:W-:Y:S02]  /*18470*/  FADD.FTZ R139, R9, R139 ;  /* 0x0000008b098b7221 */ /* 0x004fe40000010000 */
        /* <DEDUP_REMOVED lines=19> */
[----:B------:R0:W-:Y:S01]  /*185b0*/  ST.E desc[UR48][R16.64+0x450], R141 ;  /* 0x0004508d10007985 */ /* 0x0001e2000c101930 */
[C---:B------:R-:W-:Y:S01]  /*185c0*/  FMUL.FTZ R145, R4.reuse, R28 ;  /* 0x0000001c04917220 */ /* 0x040fe20000410000 */
[C---:B------:R-:W-:Y:S01]  /*185d0*/  FMUL.FTZ R143, R4.reuse, R24 ;  /* 0x00000018048f7220 */ /* 0x040fe20000410000 */
[C---:B------:R-:W-:Y:S01]  /*185e0*/  FMUL.FTZ R45, R4.reuse, R45 ;  /* 0x0000002d042d7220 */ /* 0x040fe20000410000 */
        /* <DEDUP_REMOVED lines=9> */
[C---:B0-----:R-:W-:Y:S01]  /*18680*/  FMUL.FTZ R141, R4.reuse, R36 ;  /* 0x00000024048d7220 */ /* 0x041fe20000410000 */
[C---:B------:R-:W-:Y:S01]  /*18690*/  FMUL.FTZ R77, R4.reuse, R77 ;  /* 0x0000004d044d7220 */ /* 0x040fe20000410000 */
[C---:B------:R-:W-:Y:S01]  /*186a0*/  FMUL.FTZ R69, R4.reuse, R69 ;  /* 0x0000004504457220 */ /* 0x040fe20000410000 */
[----:B------:R0:W-:Y:S01]  /*186b0*/  ST.E desc[UR48][R16.64+0x358], R35 ;  /* 0x0003582310007985 */ /* 0x0001e2000c101930 */
[C---:B-1----:R-:W-:Y:S01]  /*186c0*/  FMUL.FTZ R57, R4.reuse, R32 ;  /* 0x0000002004397220 */ /* 0x042fe20000410000 */
[C---:B------:R-:W-:Y:S01]  /*186d0*/  FMUL.FTZ R75, R4.reuse, R75 ;  /* 0x0000004b044b7220 */ /* 0x040fe20000410000 */
[C---:B------:R-:W-:Y:S01]  /*186e0*/  FMUL.FTZ R73, R4.reuse, R73 ;  /* 0x0000004904497220 */ /* 0x040fe20000410000 */
[----:B------:R1:W-:Y:S01]  /*186f0*/  ST.E desc[UR48][R16.64+0x35c], R37 ;  /* 0x00035c2510007985 */ /* 0x0003e2000c101930 */
[C---:B--2---:R-:W-:Y:S01]  /*18700*/  FMUL.FTZ R139, R4.reuse, R26 ;  /* 0x0000001a048b7220 */ /* 0x044fe20000410000 */
        /* <DEDUP_REMOVED lines=30> */
[C---:B------:R-:W-:Y:S01]  /*188f0*/  FMUL.FTZ R111, R4.reuse, R111 ;  /* 0x0000006f046f7220 */ /* 0x040fe20000410000 */
[C---:B------:R-:W-:Y:S01]  /*18900*/  FMUL.FTZ R109, R4.reuse, R109 ;  /* 0x0000006d046d7220 */ /* 0x040fe20000410000 */
[C---:B------:R-:W-:Y:S01]  /*18910*/  FMUL.FTZ R119, R4.reuse, R119 ;  /* 0x0000007704777220 */ /* 0x040fe20000410000 */
[----:B------:R-:W-:Y:S01]  /*18920*/  FMUL.FTZ R117, R4, R117 ;  /* 0x0000007504757220 */ /* 0x000fe20000410000 */
[C---:B---3--:R-:W-:Y:S01]  /*18930*/  FMUL.FTZ R33, R121.reuse, R148 ;  /* 0x0000009479217220 */ /* 0x048fe20000410000 */
[C---:B0-----:R-:W-:Y:S01]  /*18940*/  FMUL.FTZ R35, R121.reuse, R150 ;  /* 0x0000009679237220 */ /* 0x041fe20000410000 */
[C---:B-1----:R-:W-:Y:S01]  /*18950*/  FMUL.FTZ R37, R121.reuse, R214 ;  /* 0x000000d679257220 */ /* 0x042fe20000410000 */
[C---:B--2---:R-:W-:Y:S01]  /*18960*/  FMUL.FTZ R25, R121.reuse, R212 ;  /* 0x000000d479197220 */ /* 0x044fe20000410000 */
[C---:B----4-:R-:W-:Y:S01]  /*18970*/  FMUL.FTZ R27, R121.reuse, R216 ;  /* 0x000000d8791b7220 */ /* 0x050fe20000410000 */
[C---:B-----5:R-:W-:Y:S01]  /*18980*/  FMUL.FTZ R29, R121.reuse, R220 ;  /* 0x000000dc791d7220 */ /* 0x060fe20000410000 */
        /* <DEDUP_REMOVED lines=67> */
[----:B------:R-:W-:Y:S04]  /*18dc0*/  ST.E desc[UR48][R16.64+0x3f8], R127 ;  /* 0x0003f87f10007985 */ /* 0x000fe8000c101930 */
[----:B------:R3:W-:Y:S04]  /*18dd0*/  ST.E desc[UR48][R16.64+0x3fc], R125 ;  /* 0x0003fc7d10007985 */ /* 0x0007e8000c101930 */
[----:B------:R-:W-:Y:S04]  /*18de0*/  ST.E desc[UR48][R16.64+0x408], R137 ;  /* 0x0004088910007985 */ /* 0x000fe8000c101930 */
[----:B------:R4:W-:Y:S04]  /*18df0*/  ST.E desc[UR48][R16.64+0x40c], R129 ;  /* 0x00040c8110007985 */ /* 0x0009e8000c101930 */
[----:B------:R-:W-:Y:S04]  /*18e00*/  ST.E desc[UR48][R16.64+0x418], R135 ;  /* 0x0004188710007985 */ /* 0x000fe8000c101930 */
[----:B------:R-:W-:Y:S04]  /*18e10*/  ST.E desc[UR48][R16.64+0x41c], R133 ;  /* 0x00041c8510007985 */ /* 0x000fe8000c101930 */
[----:B------:R5:W-:Y:S01]  /*18e20*/  ST.E desc[UR48][R16.64+0x428], R131 ;  /* 0x0004288310007985 */ /* 0x000be2000c101930 */
[----:B------:R1:W-:Y:S06]  /*18e30*/  BAR.SYNC.DEFER_BLOCKING R205, 0x100 ;  /* 0x000400cd0000751d */ /* 0x0003ec0000010000 */
[----:B0-----:R-:W5:Y:S04]  /*18e40*/  LD.E R5, desc[UR48][R16.64+0x230] ;  /* 0x0002303010057980 */ /* 0x001f68000c101900 */
[----:B------:R-:W5:Y:S04]  /*18e50*/  LD.E R25, desc[UR48][R16.64+0x234] ;  /* 0x0002343010197980 */ /* 0x000f68000c101900 */
[----:B------:R-:W5:Y:S04]  /*18e60*/  LD.E R27, desc[UR48][R16.64+0x238] ;  /* 0x00023830101b7980 */ /* 0x000f68000c101900 */
[----:B------:R-:W5:Y:S04]  /*18e70*/  LD.E R29, desc[UR48][R16.64+0x23c] ;  /* 0x00023c30101d7980 */ /* 0x000f68000c101900 */
[----:B-1----:R-:W5:Y:S04]  /*18e80*/  LD.E R31, desc[UR48][R16.64+0x240] ;  /* 0x00024030101f7980 */ /* 0x002f68000c101900 */
        /* <DEDUP_REMOVED lines=45> */
[----:B--2---:R-:W2:Y:S04]  /*19160*/  LD.E R123, desc[UR48][R16.64+0x2f8] ;  /* 0x0002f830107b7980 */ /* 0x004ea8000c101900 */
[----:B---3--:R-:W3:Y:S04]  /*19170*/  LD.E R125, desc[UR48][R16.64+0x2fc] ;  /* 0x0002fc30107d7980 */ /* 0x008ee8000c101900 */
[----:B------:R-:W3:Y:S04]  /*19180*/  LD.E R127, desc[UR48][R16.64+0x300] ;  /* 0x00030030107f7980 */ /* 0x000ee8000c101900 */
[----:B----4-:R-:W4:Y:S04]  /*19190*/  LD.E R129, desc[UR48][R16.64+0x304] ;  /* 0x0003043010817980 */ /* 0x010f28000c101900 */
[----:B-----5:R-:W5:Y:S04]  /*191a0*/  LD.E R131, desc[UR48][R16.64+0x308] ;  /* 0x0003083010837980 */ /* 0x020f68000c101900 */
        /* <DEDUP_REMOVED lines=125> */
[----:B---3--:R-:W-:Y:S04]  /*19980*/  ST.E desc[UR48][R16.64+0x2fc], R125 ;  /* 0x0002fc7d10007985 */ /* 0x008fe8000c101930 */
[----:B------:R-:W-:Y:S04]  /*19990*/  ST.E desc[UR48][R16.64+0x300], R127 ;  /* 0x0003007f10007985 */ /* 0x000fe8000c101930 */
[----:B----4-:R-:W-:Y:S04]  /*199a0*/  ST.E desc[UR48][R16.64+0x304], R129 ;  /* 0x0003048110007985 */ /* 0x010fe8000c101930 */
[----:B-----5:R-:W-:Y:S04]  /*199b0*/  ST.E desc[UR48][R16.64+0x308], R131 ;  /* 0x0003088310007985 */ /* 0x020fe8000c101930 */
        /* <DEDUP_REMOVED lines=73> */
[----:B0-----:R-:W5:Y:S04]  /*19e50*/  LD.E.64 R4, desc[UR48][R16.64+0xa8] ;  /* 0x0000a83010047980 */ /* 0x001f68000c101b00 */
[----:B------:R-:W5:Y:S04]  /*19e60*/  LDL R195, [R1+0x88] ;  /* 0x0000880001c37983 */ /* 0x000f680000100800 */
[----:B-1----:R-:W5:Y:S04]  /*19e70*/  LD.E R24, desc[UR48][R16.64+0x230] ;  /* 0x0002303010187980 */ /* 0x002f68000c101900 */
[----:B------:R-:W5:Y:S04]  /*19e80*/  LD.E R25, desc[UR48][R16.64+0x234] ;  /* 0x0002343010197980 */ /* 0x000f68000c101900 */
[----:B--2---:R-:W2:Y:S04]  /*19e90*/  LD.E R26, desc[UR48][R16.64+0x238] ;  /* 0x00023830101a7980 */ /* 0x004ea8000c101900 */
[----:B------:R-:W2:Y:S04]  /*19ea0*/  LD.E R27, desc[UR48][R16.64+0x23c] ;  /* 0x00023c30101b7980 */ /* 0x000ea8000c101900 */
[----:B---3--:R-:W2:Y:S04]  /*19eb0*/  LD.E R28, desc[UR48][R16.64+0x240] ;  /* 0x00024030101c7980 */ /* 0x008ea8000c101900 */
[----:B------:R-:W2:Y:S04]  /*19ec0*/  LD.E R29, desc[UR48][R16.64+0x244] ;  /* 0x00024430101d7980 */ /* 0x000ea8000c101900 */
[----:B----4-:R-:W2:Y:S04]  /*19ed0*/  LD.E R30, desc[UR48][R16.64+0x248] ;  /* 0x00024830101e7980 */ /* 0x010ea8000c101900 */
[----:B------:R-:W2:Y:S04]  /*19ee0*/  LD.E R31, desc[UR48][R16.64+0x24c] ;  /* 0x00024c30101f7980 */ /* 0x000ea8000c101900 */
[----:B-----5:R-:W2:Y:S04]  /*19ef0*/  LD.E R32, desc[UR48][R16.64+0x250] ;  /* 0x0002503010207980 */ /* 0x020ea8000c101900 */
        /* <DEDUP_REMOVED lines=967> */
[----:B0-----:R-:W5:Y:S04]  /*1db70*/  LD.E R25, desc[UR48][R16.64+0x250] ;  /* 0x0002503010197980 */ /* 0x001f68000c101900 */
[----:B-1----:R-:W5:Y:S04]  /*1db80*/  LD.E R27, desc[UR48][R16.64+0x254] ;  /* 0x00025430101b7980 */ /* 0x002f68000c101900 */
[----:B--2---:R-:W2:Y:S04]  /*1db90*/  LD.E R29, desc[UR48][R16.64+0x258] ;  /* 0x00025830101d7980 */ /* 0x004ea8000c101900 */
[----:B---3--:R-:W3:Y:S04]  /*1dba0*/  LD.E R31, desc[UR48][R16.64+0x25c] ;  /* 0x00025c30101f7980 */ /* 0x008ee8000c101900 */
        /* <DEDUP_REMOVED lines=129> */
[----:B-----5:R0:W-:Y:S04]  /*1e3c0*/  ST.E desc[UR48][R16.64+0x264], R35 ;  /* 0x0002642310007985 */ /* 0x0201e8000c101930 */
        /* <DEDUP_REMOVED lines=122> */
.L_x_2112:
[----:B------:R-:W-:Y:S05]  /*1eb70*/  BSYNC B0 ;  /* 0x0000000000007941 */ /* 0x000fea0003800000 */
.L_x_2111:
[C---:B------:R-:W-:Y:S01]  /*1eb80*/  ISETP.GT.AND P1, PT, R10.reuse, UR43, PT ;  /* 0x0000002b0a007c0c */ /* 0x040fe2000bf24270 */
[----:B------:R-:W-:-:S12]  /*1eb90*/  VIADD R10, R10, 0xffffffff ;  /* 0xffffffff0a0a7836 */ /* 0x000fd80000000000 */
[----:B------:R-:W-:Y:S05]  /*1eba0*/  @P1 BRA `(.L_x_2113) ;  /* 0xffffff4c006c1947 */ /* 0x000fea000383ffff */
.L_x_2082:
[----:B------:R-:W-:Y:S05]  /*1ebb0*/  WARPSYNC.ALL ;  /* 0x0000000000007948 */ /* 0x000fea0003800000 */
[----:B0-----:R-:W1:Y:S04]  /*1ebc0*/  LDL R5, [R1+0x450] ;  /* 0x0004500001057983 */ /* 0x001e680000100800 */
[----:B------:R-:W2:Y:S04]  /*1ebd0*/  LDL R6, [R1+0x454] ;  /* 0x0004540001067983 */ /* 0x000ea80000100800 */
[----:B------:R-:W3:Y:S04]  /*1ebe0*/  LDL R134, [R1+0x218] ;  /* 0x0002180001867983 */ /* 0x000ee80000100800 */
[----:B------:R-:W4:Y:S04]  /*1ebf0*/  LDL.64 R12, [R1+0x398] ;  /* 0x00039800010c7983 */ /* 0x000f280000100a00 */
[----:B------:R-:W5:Y:S04]  /*1ec00*/  LDL.64 R138, [R1+0x230] ;  /* 0x00023000018a7983 */ /* 0x000f680000100a00 */
[----:B------:R-:W4:Y:S04]  /*1ec10*/  LDL.64 R130, [R1+0x240] ;  /* 0x0002400001827983 */ /* 0x000f280000100a00 */
        /* <DEDUP_REMOVED lines=58> */
[----:B------:R-:W4:Y:S04]  /*1efc0*/  LDL R133, [R1+0x220] ;  /* 0x0002200001857983 */ /* 0x000f280000100800 */
[----:B-1----:R-:W0:Y:S02]  /*1efd0*/  SHFL.BFLY PT, R0, R5, 0x2, 0x1f ;  /* 0x0c401f0005007f89 */ /* 0x002e2400000e0000 */
[----:B0-----:R-:W-:-:S05]  /*1efe0*/  FADD.FTZ R0, R5, R0 ;  /* 0x0000000005007221 */ /* 0x001fca0000010000 */
[----:B------:R-:W0:Y:S02]  /*1eff0*/  SHFL.BFLY PT, R3, R0, 0x1, 0x1f ;  /* 0x0c201f0000037f89 */ /* 0x000e2400000e0000 */
[----:B0-----:R-:W-:Y:S01]  /*1f000*/  FADD.FTZ R2, R0, R3 ;  /* 0x0000000300027221 */ /* 0x001fe20000010000 */
[----:B---3--:R-:W-:Y:S01]  /*1f010*/  VIADD R134, R134, 0x1 ;  /* 0x0000000186867836 */ /* 0x008fe20000000000 */
[----:B------:R-:W3:Y:S04]  /*1f020*/  LDL R0, [R1+0x224] ;  /* 0x0002240001007983 */ /* 0x000ee80000100800 */
[----:B------:R-:W-:Y:S04]  /*1f030*/  STL [R1+0x450], R2 ;  /* 0x0004500201007387 */ /* 0x000fe80000100800 */
[----:B------:R-:W5:Y:S04]  /*1f040*/  LDL R147, [R1+0x450] ;  /* 0x0004500001937983 */ /* 0x000f680000100800 */
[----:B--2---:R-:W0:Y:S02]  /*1f050*/  SHFL.BFLY PT, R3, R6, 0x2, 0x1f ;  /* 0x0c401f0006037f89 */ /* 0x004e2400000e0000 */
[----:B0-----:R-:W-:Y:S01]  /*1f060*/  FADD.FTZ R3, R3, R6 ;  /* 0x0000000603037221 */ /* 0x001fe20000010000 */
[----:B------:R-:W-:Y:S01]  /*1f070*/  ISETP.NE.AND P2, PT, R134, 0x2, PT ;  /* 0x000000028600780c */ /* 0x000fe20003f45270 */
[----:B------:R-:W2:Y:S04]  /*1f080*/  LDL.64 R6, [R1+0x428] ;  /* 0x0004280001067983 */ /* 0x000ea80000100a00 */
[----:B------:R-:W0:Y:S08]  /*1f090*/  SHFL.BFLY PT, R4, R3, 0x1, 0x1f ;  /* 0x0c201f0003047f89 */ /* 0x000e3000000e0000 */
[----:B------:R-:W4:Y:S01]  /*1f0a0*/  @!P2 LDL R132, [R1+0x21c] ;  /* 0x00021c000184a983 */ /* 0x000f220000100800 */
[----:B0-----:R-:W-:-:S03]  /*1f0b0*/  FADD.FTZ R140, R3, R4 ;  /* 0x00000004038c7221 */ /* 0x001fc60000010000 */
[----:B------:R-:W2:Y:S02]  /*1f0c0*/  LDL.64 R4, [R1+0x3f8] ;  /* 0x0003f80001047983 */ /* 0x000ea40000100a00 */
[----:B------:R-:W-:Y:S02]  /*1f0d0*/  FSETP.NE.FTZ.AND P1, PT, R140, RZ, PT ;  /* 0x000000ff8c00720b */ /* 0x000fe40003f35000 */
[----:B------:R-:W2:Y:S11]  /*1f0e0*/  LDL.64 R2, [R1+0x418] ;  /* 0x0004180001027983 */ /* 0x000eb60000100a00 */
[----:B------:R-:W2:Y:S04]  /*1f0f0*/  @P1 LDL R143, [R1+0x460] ;  /* 0x00046000018f1983 */ /* 0x000ea80000100800 */
[----:B------:R-:W2:Y:S01]  /*1f100*/  @P1 LDL R145, [R1+0x444] ;  /* 0x0004440001911983 */ /* 0x000ea20000100800 */
[----:B------:R-:W-:-:S02]  /*1f110*/  IMAD.MOV.U32 R142, RZ, RZ, -0x800000 ;  /* 0xff800000ff8e7424 */ /* 0x000fc400078e00ff */
[----:B------:R-:W-:Y:S02]  /*1f120*/  IMAD.MOV.U32 R135, RZ, RZ, RZ ;  /* 0x000000ffff877224 */ /* 0x000fe400078e00ff */
[----:B------:R-:W-:Y:S01]  /*1f130*/  IMAD.MOV.U32 R144, RZ, RZ, -0x800000 ;  /* 0xff800000ff907424 */ /* 0x000fe200078e00ff */
[----:B------:R0:W-:Y:S08]  /*1f140*/  BAR.ARV R204, 0x100 ;  /* 0x000400cc0000751d */ /* 0x0001f00000002000 */
[----:B------:R-:W-:Y:S06]  /*1f150*/  BAR.ARV 0x8, 0x180 ;  /* 0x0206000000007b1d */ /* 0x000fec0000002000 */
[----:B-----5:R-:W-:-:S13]  /*1f160*/  FSETP.NE.FTZ.AND P0, PT, R147, RZ, PT ;  /* 0x000000ff9300720b */ /* 0x020fda0003f15000 */
[----:B------:R-:W5:Y:S04]  /*1f170*/  @P0 LDL R136, [R1+0x460] ;  /* 0x0004600001880983 */ /* 0x000f680000100800 */
[----:B------:R-:W2:Y:S01]  /*1f180*/  @P0 LDL R137, [R1+0x440] ;  /* 0x0004400001890983 */ /* 0x000ea20000100800 */
[----:B------:R-:W1:Y:S02]  /*1f190*/  @P0 MUFU.LG2 R141, R147 ;  /* 0x00000093008d0308 */ /* 0x000e640000000c00 */
[----:B-1----:R-:W-:-:S06]  /*1f1a0*/  @P0 FMUL.FTZ R141, R141, 0.69314718246459960938 ;  /* 0x3f3172188d8d0820 */ /* 0x002fcc0000410000 */
[----:B------:R-:W-:Y:S08]  /*1f1b0*/  @P1 MUFU.LG2 R146, R140 ;  /* 0x0000008c00921308 */ /* 0x000ff00000000c00 */
[----:B------:R-:W1:Y:S01]  /*1f1c0*/  @P0 MUFU.RCP R135, R147 ;  /* 0x0000009300870308 */ /* 0x000e620000001000 */
[----:B----4-:R-:W-:Y:S01]  /*1f1d0*/  @!P2 LOP3.LUT R132, R132, 0x1, RZ, 0x3c, !PT ;  /* 0x000000018484a812 */ /* 0x010fe200078e3cff */
[----:B---3--:R-:W-:Y:S01]  /*1f1e0*/  VIADD R0, R0, 0x1 ;  /* 0x0000000100007836 */ /* 0x008fe20000000000 */
[----:B------:R-:W-:Y:S04]  /*1f1f0*/  STL [R1+0x454], R140 ;  /* 0x0004548c01007387 */ /* 0x000fe80000100800 */
[----:B------:R-:W-:Y:S04]  /*1f200*/  STL [R1+0x218], R134 ;  /* 0x0002188601007387 */ /* 0x000fe80000100800 */
[----:B------:R-:W-:Y:S01]  /*1f210*/  @!P2 STL [R1+0x21c], R132 ;  /* 0x00021c840100a387 */ /* 0x000fe20000100800 */
        /* <DEDUP_REMOVED lines=64> */
[----:B------:R-:W-:Y:S04]  /*1f620*/  STL.64 [R1+0x230], R138 ;  /* 0x0002308a01007387 */ /* 0x000fe80000100a00 */
        /* <DEDUP_REMOVED lines=31> */
[----:B------:R-:W-:Y:S04]  /*1f820*/  STL [R1+0x224], R0 ;  /* 0x0002240001007387 */ /* 0x000fe80000100800 */
[----:B------:R-:W-:Y:S01]  /*1f830*/  @!P2 STL [R1+0x218], RZ ;  /* 0x000218ff0100a387 */ /* 0x000fe20000100800 */
[----:B-----5:R-:W-:-:S04]  /*1f840*/  @P0 FMUL.FTZ R136, R136, 0.69314718246459960938 ;  /* 0x3f31721888880820 */ /* 0x020fc80000410000 */
[----:B--2---:R-:W-:Y:S01]  /*1f850*/  @P0 FFMA.FTZ R142, R136, R137, R141 ;  /* 0x00000089888e0223 */ /* 0x004fe2000001008d */
[----:B------:R-:W-:-:S06]  /*1f860*/  IMAD.MOV.U32 R136, RZ, RZ, RZ ;  /* 0x000000ffff887224 */ /* 0x000fcc00078e00ff */
[----:B------:R-:W1:Y:S01]  /*1f870*/  @P1 MUFU.RCP R136, R140 ;  /* 0x0000008c00881308 */ /* 0x000e620000001000 */
[----:B------:R-:W-:Y:S01]  /*1f880*/  @P1 FMUL.FTZ R137, R146, 0.69314718246459960938 ;  /* 0x3f31721892891820 */ /* 0x000fe20000410000 */
[----:B------:R-:W-:-:S04]  /*1f890*/  @P1 FMUL.FTZ R146, R143, 0.69314718246459960938 ;  /* 0x3f3172188f921820 */ /* 0x000fc80000410000 */
[----:B------:R-:W-:Y:S01]  /*1f8a0*/  @P1 FFMA.FTZ R144, R146, R145, R137 ;  /* 0x0000009192901223 */ /* 0x000fe20000010089 */
[-C--:B-1----:R-:W-:Y:S01]  /*1f8b0*/  FMUL.FTZ R13, R13, R136.reuse ;  /* 0x000000880d0d7220 */ /* 0x082fe20000410000 */
[-C--:B------:R-:W-:Y:S01]  /*1f8c0*/  FMUL.FTZ R12, R12, R136.reuse ;  /* 0x000000880c0c7220 */ /* 0x080fe20000410000 */
[-C--:B------:R-:W-:Y:S01]  /*1f8d0*/  FMUL.FTZ R71, R71, R136.reuse ;  /* 0x0000008847477220 */ /* 0x080fe20000410000 */
[-C--:B------:R-:W-:Y:S01]  /*1f8e0*/  FMUL.FTZ R70, R70, R136.reuse ;  /* 0x0000008846467220 */ /* 0x080fe20000410000 */
[-C--:B------:R-:W-:Y:S01]  /*1f8f0*/  FMUL.FTZ R69, R69, R136.reuse ;  /* 0x0000008845457220 */ /* 0x080fe20000410000 */
[-C--:B------:R-:W-:Y:S01]  /*1f900*/  FMUL.FTZ R68, R68, R136.reuse ;  /* 0x0000008844447220 */ /* 0x080fe20000410000 */
[----:B------:R1:W-:Y:S01]  /*1f910*/  STL.64 [R1+0x398], R12 ;  /* 0x0003980c01007387 */ /* 0x0003e20000100a00 */
        /* <DEDUP_REMOVED lines=58> */
[----:B-1----:R-:W-:Y:S01]  /*1fcc0*/  VIADD R12, R133, 0x1 ;  /* 0x00000001850c7836 */ /* 0x002fe20000000000 */
[----:B------:R0:W-:Y:S04]  /*1fcd0*/  STL [R1+0x450], R142 ;  /* 0x0004508e01007387 */ /* 0x0001e80000100800 */
[----:B------:R0:W-:Y:S04]  /*1fce0*/  STL [R1+0x454], R144 ;  /* 0x0004549001007387 */ /* 0x0001e80000100800 */
[----:B------:R0:W-:Y:S04]  /*1fcf0*/  STL.64 [R1+0x238], R70 ;  /* 0x0002384601007387 */ /* 0x0001e80000100a00 */
        /* <DEDUP_REMOVED lines=30> */
[----:B------:R0:W-:Y:S01]  /*1fee0*/  STL [R1+0x220], R12 ;  /* 0x0002200c01007387 */ /* 0x0001e20000100800 */
[----:B------:R-:W-:-:S13]  /*1fef0*/  PLOP3.LUT P0, PT, PT, PT, PT, 0x8, 0x0 ;  /* 0x000000000000781c */ /* 0x000fda0003f0e170 */
.L_x_2017:
[----:B------:R-:W1:Y:S08]  /*1ff00*/  S2UR UR4, SR_CgaCtaId ;  /* 0x00000000000479c3 */ /* 0x000e700000008800 */
[----:B------:R-:W-:Y:S06]  /*1ff10*/  BAR.SYNC.DEFER_BLOCKING 0x5, 0x180 ;  /* 0x0146000000007b1d */ /* 0x000fec0000010000 */
[----:B------:R-:W-:Y:S01]  /*1ff20*/  UMOV UR44, 0x400 ;  /* 0x00000400002c7882 */ /* 0x000fe20000000000 */
[----:B------:R-:W-:Y:S01]  /*1ff30*/  BSSY B0, `(.L_x_2114) ;  /* 0x0000293000007945 */ /* 0x000fe20003800000 */
[----:B-1----:R-:W-:-:S09]  /*1ff40*/  ULEA UR44, UR4, UR44, 0x18 ;  /* 0x0000002c042c7291 */ /* 0x002fd2000f8ec03f */
[----:B---3--:R-:W1:Y:S02]  /*1ff50*/  LDS R0, [UR44+0x324d0] ;  /* 0x0324d02cff007984 */ /* 0x008e640008000800 */
[----:B-1----:R-:W-:Y:S01]  /*1ff60*/  R2UR UR4, R0 ;  /* 0x00000000000472ca */ /* 0x002fe200000e0000 */
[----:B------:R-:W-:Y:S06]  /*1ff70*/  BAR.ARV 0x4, 0x180 ;  /* 0x0106000000007b1d */ /* 0x000fec0000002000 */
[----:B------:R-:W-:Y:S08]  /*1ff80*/  @P0 BRA `(.L_x_2115) ;  /* 0x0000001c00640947 */ /* 0x000ff00003800000 */
[----:B------:R-:W2:Y:S01]  /*1ff90*/  LDL.128 R104, [R1+0x2b0] ;  /* 0x0002b00001687983 */ /* 0x000ea20000100c00 */
[----:B0-----:R-:W0:Y:S01]  /*1ffa0*/  LDC R2, c[0x0][0xce8] ;  /* 0x00033a00ff027b82 */ /* 0x001e220000000800 */
[----:B------:R-:W-:Y:S02]  /*1ffb0*/  ULDC UR5, c[0x0][0xb88] ;  /* 0x0002e20000057ab9 */ /* 0x000fe40000000800 */
[----:B------:R-:W3:Y:S04]  /*1ffc0*/  LDL.128 R100, [R1+0x2c0] ;  /* 0x0002c00001647983 */ /* 0x000ee80000100c00 */
[----:B------:R-:W4:Y:S04]  /*1ffd0*/  LDL.128 R96, [R1+0x2d0] ;  /* 0x0002d00001607983 */ /* 0x000f280000100c00 */
        /* <DEDUP_REMOVED lines=28> */
[----:B------:R-:W4:Y:S01]  /*201a0*/  LDL.128 R8, [R1+0x420] ;  /* 0x0004200001087983 */ /* 0x000f220000100c00 */
[----:B------:R-:W-:Y:S01]  /*201b0*/  VIADD R19, R200, UR39 ;  /* 0x00000027c8137c36 */ /* 0x000fe20008000000 */
[----:B------:R-:W-:Y:S01]  /*201c0*/  LOP3.LUT P0, RZ, R210, 0x3, RZ, 0xc0, !PT ;  /* 0x00000003d2ff7812 */ /* 0x000fe2000780c0ff */
[----:B0-----:R-:W-:Y:S01]  /*201d0*/  IMAD R0, R2, UR5, RZ ;  /* 0x0000000502007c24 */ /* 0x001fe2000f8e02ff */
[----:B------:R-:W-:-:S02]  /*201e0*/  IADD3 R141, P1, R178, 0x4020, RZ ;  /* 0x00004020b28d7810 */ /* 0x000fc40007f3e0ff */
[C---:B------:R-:W-:Y:S01]  /*201f0*/  IADD3 R21, P3, R178.reuse, 0x4000, RZ ;  /* 0x00004000b2157810 */ /* 0x040fe20007f7e0ff */
[----:B------:R-:W-:Y:S01]  /*20200*/  USHF.R.S32.HI UR12, URZ, 0x1f, UR42 ;  /* 0x0000001f3f0c7899 */ /* 0x000fe2000801142a */
[----:B------:R-:W-:Y:S01]  /*20210*/  ISETP.GE.OR P2, PT, R19, R0, P0 ;  /* 0x000000001300720c */ /* 0x000fe20000746670 */
[----:B------:R-:W-:Y:S01]  /*20220*/  ULDC.64 UR8, c[0x0][0xc90] ;  /* 0x0003240000087ab9 */ /* 0x000fe20000000a00 */
[C---:B------:R-:W-:Y:S01]  /*20230*/  IADD3 R143, P4, R178.reuse, 0x4040, RZ ;  /* 0x00004040b28f7810 */ /* 0x040fe20007f9e0ff */
[----:B------:R-:W-:Y:S01]  /*20240*/  USHF.R.S32.HI UR13, URZ, 0x1f, UR38 ;  /* 0x0000001f3f0d7899 */ /* 0x000fe20008011426 */
[----:B------:R-:W-:Y:S01]  /*20250*/  IADD3 R157, P6, R178, 0x4060, RZ ;  /* 0x00004060b29d7810 */ /* 0x000fe20007fde0ff */
[----:B------:R-:W-:-:S08]  /*20260*/  ULDC.64 UR10, c[0x0][0xc98] ;  /* 0x00032600000a7ab9 */ /* 0x000fd00000000a00 */
[----:B------:R-:W4:Y:S01]  /*20270*/  @!P2 LDL R3, [R1+0x450] ;  /* 0x000450000103a983 */ /* 0x000f220000100800 */
[----:B------:R-:W-:Y:S01]  /*20280*/  IMAD.X R151, RZ, RZ, R179, P1 ;  /* 0x000000ffff977224 */ /* 0x000fe200008e06b3 */
[----:B------:R-:W-:-:S04]  /*20290*/  IADD3 R149, P1, R178, 0x8040, RZ ;  /* 0x00008040b2957810 */ /* 0x000fc80007f3e0ff */
[----:B------:R-:W-:-:S04]  /*202a0*/  LOP3.LUT R148, R149, 0x380, RZ, 0xc0, !PT ;  /* 0x0000038095947812 */ /* 0x000fc800078ec0ff */
[----:B------:R-:W-:-:S04]  /*202b0*/  SHF.R.U64 R148, R148, 0x3, RZ ;  /* 0x0000000394947819 */ /* 0x000fc800000012ff */
[----:B------:R-:W-:Y:S01]  /*202c0*/  LOP3.LUT R148, R148, R149, RZ, 0x3c, !PT ;  /* 0x0000009594947212 */ /* 0x000fe200078e3cff */
[----:B------:R-:W-:Y:S01]  /*202d0*/  IMAD.X R149, RZ, RZ, R179, P1 ;  /* 0x000000ffff957224 */ /* 0x000fe200008e06b3 */
[----:B------:R-:W-:Y:S02]  /*202e0*/  ISETP.NE.AND P1, PT, R2, 0x1, PT ;  /* 0x000000010200780c */ /* 0x000fe40003f25270 */
[----:B------:R-:W-:-:S04]  /*202f0*/  LOP3.LUT R20, R21, 0x380, RZ, 0xc0, !PT ;  /* 0x0000038015147812 */ /* 0x000fc800078ec0ff */
[----:B------:R-:W-:-:S04]  /*20300*/  SHF.R.U64 R20, R20, 0x3, RZ ;  /* 0x0000000314147819 */ /* 0x000fc800000012ff */
[----:B------:R-:W-:Y:S01]  /*20310*/  LOP3.LUT R20, R20, R21, RZ, 0x3c, !PT ;  /* 0x0000001514147212 */ /* 0x000fe200078e3cff */
[----:B------:R-:W-:Y:S01]  /*20320*/  IMAD.X R21, RZ, RZ, R179, P3 ;  /* 0x000000ffff157224 */ /* 0x000fe200018e06b3 */
[----:B------:R-:W-:Y:S02]  /*20330*/  IADD3 R153, P3, R178, 0x8020, RZ ;  /* 0x00008020b2997810 */ /* 0x000fe40007f7e0ff */
[----:B------:R-:W-:Y:S02]  /*20340*/  LOP3.LUT R18, R141, 0x380, RZ, 0xc0, !PT ;  /* 0x000003808d127812 */ /* 0x000fe400078ec0ff */
[----:B------:R-:W-:Y:S01]  /*20350*/  LOP3.LUT R152, R153, 0x380, RZ, 0xc0, !PT ;  /* 0x0000038099987812 */ /* 0x000fe200078ec0ff */
[----:B------:R-:W-:Y:S01]  /*20360*/  UIMAD UR5, UR12, UR8, URZ ;  /* 0x000000080c0572a4 */ /* 0x000fe2000f8e023f */
[----:B------:R-:W-:Y:S02]  /*20370*/  LOP3.LUT R140, R143, 0x380, RZ, 0xc0, !PT ;  /* 0x000003808f8c7812 */ /* 0x000fe400078ec0ff */
[----:B------:R-:W-:-:S02]  /*20380*/  SHF.R.U64 R152, R152, 0x3, RZ ;  /* 0x0000000398987819 */ /* 0x000fc400000012ff */
[----:B------:R-:W-:Y:S02]  /*20390*/  SHF.R.U64 R18, R18, 0x3, RZ ;  /* 0x0000000312127819 */ /* 0x000fe400000012ff */
[----:B------:R-:W-:Y:S01]  /*203a0*/  LOP3.LUT R152, R152, R153, RZ, 0x3c, !PT ;  /* 0x0000009998987212 */ /* 0x000fe200078e3cff */
[----:B------:R-:W-:Y:S01]  /*203b0*/  IMAD.X R153, RZ, RZ, R179, P3 ;  /* 0x000000ffff997224 */ /* 0x000fe200018e06b3 */
[----:B------:R-:W-:Y:S01]  /*203c0*/  SHF.R.U64 R140, R140, 0x3, RZ ;  /* 0x000000038c8c7819 */ /* 0x000fe200000012ff */
[----:B------:R-:W-:Y:S01]  /*203d0*/  UIMAD.WIDE.U32 UR6, UR42, UR8, URZ ;  /* 0x000000082a0672a5 */ /* 0x000fe2000f8e003f */
[----:B------:R-:W-:Y:S01]  /*203e0*/  LOP3.LUT R150, R18, R141, RZ, 0x3c, !PT ;  /* 0x0000008d12967212 */ /* 0x000fe200078e3cff */
[----:B------:R-:W-:Y:S01]  /*203f0*/  UIMAD UR5, UR42, UR9, UR5 ;  /* 0x000000092a0572a4 */ /* 0x000fe2000f8e0205 */
[C---:B------:R-:W-:Y:S02]  /*20400*/  IADD3 R155, P5, R178.reuse, 0x8000, RZ ;  /* 0x00008000b29b7810 */ /* 0x040fe40007fbe0ff */
[----:B------:R-:W-:Y:S01]  /*20410*/  IADD3 R141, P3, R178, 0xc040, RZ ;  /* 0x0000c040b28d7810 */ /* 0x000fe20007f7e0ff */
[----:B------:R-:W-:Y:S01]  /*20420*/  UIMAD UR8, UR13, UR10, URZ ;  /* 0x0000000a0d0872a4 */ /* 0x000fe2000f8e023f */
[----:B------:R-:W-:Y:S01]  /*20430*/  LOP3.LUT R156, R157, 0x380, RZ, 0xc0, !PT ;  /* 0x000003809d9c7812 */ /* 0x000fe200078ec0ff */
[----:B------:R-:W-:Y:S01]  /*20440*/  UIADD3 UR7, UR7, UR5, URZ ;  /* 0x0000000507077290 */ /* 0x000fe2000fffe03f */
[----:B------:R-:W-:-:S02]  /*20450*/  LOP3.LUT R158, R140, R143, RZ, 0x3c, !PT ;  /* 0x0000008f8c9e7212 */ /* 0x000fc400078e3cff */
[----:B------:R-:W-:Y:S02]  /*20460*/  LOP3.LUT R154, R155, 0x380, RZ, 0xc0, !PT ;  /* 0x000003809b9a7812 */ /* 0x000fe400078ec0ff */
[----:B------:R-:W-:Y:S02]  /*20470*/  LOP3.LUT R161, R178, 0x380, RZ, 0xc0, !PT ;  /* 0x00000380b2a17812 */ /* 0x000fe400078ec0ff */
[----:B------:R-:W-:Y:S01]  /*20480*/  LOP3.LUT R140, R141, 0x380, RZ, 0xc0, !PT ;  /* 0x000003808d8c7812 */ /* 0x000fe200078ec0ff */
[----:B------:R-:W-:Y:S01]  /*20490*/  UIMAD UR8, UR38, UR11, UR8 ;  /* 0x0000000b260872a4 */ /* 0x000fe2000f8e0208 */
[----:B------:R-:W-:Y:S01]  /*204a0*/  SHF.R.U64 R156, R156, 0x3, RZ ;  /* 0x000000039c9c7819 */ /* 0x000fe200000012ff */
[----:B------:R-:W-:Y:S01]  /*204b0*/  UIMAD.WIDE.U32 UR6, UR38, UR10, UR6 ;  /* 0x0000000a260672a5 */ /* 0x000fe2000f8e0006 */
[----:B------:R-:W-:Y:S02]  /*204c0*/  SHF.R.U64 R154, R154, 0x3, RZ ;  /* 0x000000039a9a7819 */ /* 0x000fe400000012ff */
[----:B------:R-:W-:Y:S01]  /*204d0*/  SHF.R.U64 R161, R161, 0x3, RZ ;  /* 0x00000003a1a17819 */ /* 0x000fe200000012ff */
[--C-:B------:R-:W-:Y:S01]  /*204e0*/  IMAD.X R159, RZ, RZ, R179.reuse, P4 ;  /* 0x000000ffff9f7224 */ /* 0x100fe200020e06b3 */
[----:B------:R-:W-:Y:S01]  /*204f0*/  SHF.R.U64 R140, R140, 0x3, RZ ;  /* 0x000000038c8c7819 */ /* 0x000fe200000012ff */
[----:B------:R-:W-:Y:S01]  /*20500*/  VIADD R19, R19, 0x8 ;  /* 0x0000000813137836 */ /* 0x000fe20000000000 */
[----:B------:R-:W-:Y:S01]  /*20510*/  LOP3.LUT R156, R156, R157, RZ, 0x3c, !PT ;  /* 0x0000009d9c9c7212 */ /* 0x000fe200078e3cff */
[--C-:B------:R-:W-:Y:S01]  /*20520*/  IMAD.X R157, RZ, RZ, R179.reuse, P6 ;  /* 0x000000ffff9d7224 */ /* 0x100fe200030e06b3 */
[----:B------:R-:W-:Y:S01]  /*20530*/  LOP3.LUT R154, R154, R155, RZ, 0x3c, !PT ;  /* 0x0000009b9a9a7212 */ /* 0x000fe200078e3cff */
[----:B------:R-:W-:Y:S01]  /*20540*/  IMAD.X R155, RZ, RZ, R179, P5 ;  /* 0x000000ffff9b7224 */ /* 0x000fe200028e06b3 */
[C---:B------:R-:W-:Y:S01]  /*20550*/  IADD3 R147, P4, R178.reuse, 0x8060, RZ ;  /* 0x00008060b2937810 */ /* 0x040fe20007f9e0ff */
[----:B------:R-:W-:Y:S01]  /*20560*/  ULDC.64 UR10, c[0x0][0xbf0] ;  /* 0x0002fc00000a7ab9 */ /* 0x000fe20000000a00 */
[----:B------:R-:W-:-:S02]  /*20570*/  IADD3 R145, P6, R178, 0xc000, RZ ;  /* 0x0000c000b2917810 */ /* 0x000fc40007fde0ff */
[----:B------:R-:W-:Y:S01]  /*20580*/  LOP3.LUT R160, R161, R178, RZ, 0x3c, !PT ;  /* 0x000000b2a1a07212 */ /* 0x000fe200078e3cff */
[--C-:B------:R-:W-:Y:S01]  /*20590*/  IMAD.MOV.U32 R161, RZ, RZ, R179.reuse ;  /* 0x000000ffffa17224 */ /* 0x100fe200078e00b3 */
[----:B------:R-:W-:Y:S01]  /*205a0*/  LOP3.LUT R140, R140, R141, RZ, 0x3c, !PT ;  /* 0x0000008d8c8c7212 */ /* 0x000fe200078e3cff */
[----:B------:R-:W-:Y:S01]  /*205b0*/  IMAD.X R141, RZ, RZ, R179, P3 ;  /* 0x000000ffff8d7224 */ /* 0x000fe200018e06b3 */
[----:B------:R-:W-:Y:S02]  /*205c0*/  IADD3 R143, P5, R178, 0xc020, RZ ;  /* 0x0000c020b28f7810 */ /* 0x000fe40007fbe0ff */
[----:B------:R-:W-:Y:S02]  /*205d0*/  LOP3.LUT R146, R147, 0x380, RZ, 0xc0, !PT ;  /* 0x0000038093927812 */ /* 0x000fe400078ec0ff */
[----:B------:R-:W-:Y:S02]  /*205e0*/  LOP3.LUT R144, R145, 0x380, RZ, 0xc0, !PT ;  /* 0x0000038091907812 */ /* 0x000fe400078ec0ff */
[----:B------:R-:W-:-:S02]  /*205f0*/  LOP3.LUT R142, R143, 0x380, RZ, 0xc0, !PT ;  /* 0x000003808f8e7812 */ /* 0x000fc400078ec0ff */
[----:B------:R-:W-:Y:S02]  /*20600*/  MOV R161, R160 ;  /* 0x000000a000a17202 */ /* 0x000fe40000000f00 */
[----:B------:R-:W-:Y:S02]  /*20610*/  SHF.R.U64 R146, R146, 0x3, RZ ;  /* 0x0000000392927819 */ /* 0x000fe400000012ff */
[----:B------:R-:W-:Y:S02]  /*20620*/  SHF.R.U64 R144, R144, 0x3, RZ ;  /* 0x0000000390907819 */ /* 0x000fe400000012ff */
[----:B------:R-:W-:Y:S02]  /*20630*/  SHF.R.U64 R142, R142, 0x3, RZ ;  /* 0x000000038e8e7819 */ /* 0x000fe400000012ff */
[----:B------:R-:W-:Y:S02]  /*20640*/  MOV R160, R20 ;  /* 0x0000001400a07202 */ /* 0x000fe40000000f00 */
[----:B------:R-:W-:Y:S01]  /*20650*/  LOP3.LUT R146, R146, R147, RZ, 0x3c, !PT ;  /* 0x0000009392927212 */ /* 0x000fe200078e3cff */
[----:B------:R-:W-:Y:S01]  /*20660*/  IMAD.X R147, RZ, RZ, R179, P4 ;  /* 0x000000ffff937224 */ /* 0x000fe200020e06b3 */
[----:B------:R-:W-:-:S02]  /*20670*/  MOV R150, R150 ;  /* 0x0000009600967202 */ /* 0x000fc40000000f00 */
[----:B--2---:R-:W-:Y:S02]  /*20680*/  F2FP.F16.F32.PACK_AB R104, R105, R104 ;  /* 0x000000686968723e */ /* 0x004fe400000000ff */
[----:B------:R-:W-:Y:S02]  /*20690*/  F2FP.F16.F32.PACK_AB R105, R107, R106 ;  /* 0x0000006a6b69723e */ /* 0x000fe400000000ff */
[----:B---3--:R-:W-:Y:S02]  /*206a0*/  F2FP.F16.F32.PACK_AB R106, R101, R100 ;  /* 0x00000064656a723e */ /* 0x008fe400000000ff */
[----:B------:R-:W0:Y:S01]  /*206b0*/  @P1 LDC R100, c[0x0][0xcec] ;  /* 0x00033b00ff641b82 */ /* 0x000e220000000800 */
[----:B----4-:R-:W-:Y:S02]  /*206c0*/  F2FP.F16.F32.PACK_AB R96, R97, R96 ;  /* 0x000000606160723e */ /* 0x010fe400000000ff */
[----:B------:R-:W-:Y:S02]  /*206d0*/  F2FP.F16.F32.PACK_AB R97, R99, R98 ;  /* 0x000000626361723e */ /* 0x000fe400000000ff */
[----:B------:R-:W-:-:S03]  /*206e0*/  F2FP.F16.F32.PACK_AB R98, R93, R92 ;  /* 0x0000005c5d62723e */ /* 0x000fc600000000ff */
[----:B------:R-:W1:Y:S01]  /*206f0*/  @P1 LDC R92, c[0x0][0xcf0] ;  /* 0x00033c00ff5c1b82 */ /* 0x000e620000000800 */
[----:B------:R-:W-:Y:S02]  /*20700*/  F2FP.F16.F32.PACK_AB R88, R89, R88 ;  /* 0x000000585958723e */ /* 0x000fe400000000ff */
[----:B------:R-:W-:Y:S02]  /*20710*/  F2FP.F16.F32.PACK_AB R89, R91, R90 ;  /* 0x0000005a5b59723e */ /* 0x000fe400000000ff */
[----:B------:R-:W-:Y:S01]  /*20720*/  F2FP.F16.F32.PACK_AB R90, R85, R84 ;  /* 0x00000054555a723e */ /* 0x000fe200000000ff */
[----:B------:R-:W-:Y:S01]  /*20730*/  VIADD R85, R232, UR39 ;  /* 0x00000027e8557c36 */ /* 0x000fe20008000000 */
[----:B------:R-:W-:Y:S02]  /*20740*/  F2FP.F16.F32.PACK_AB R80, R81, R80 ;  /* 0x000000505150723e */ /* 0x000fe400000000ff */
[----:B------:R-:W-:Y:S02]  /*20750*/  F2FP.F16.F32.PACK_AB R81, R83, R82 ;  /* 0x000000525351723e */ /* 0x000fe400000000ff */
[----:B------:R-:W-:Y:S01]  /*20760*/  F2FP.F16.F32.PACK_AB R82, R77, R76 ;  /* 0x0000004c4d52723e */ /* 0x000fe200000000ff */
[----:B0-----:R-:W-:-:S04]  /*20770*/  @P1 IMAD.HI.U32 R77, R85, R100, RZ ;  /* 0x00000064554d1227 */ /* 0x001fc800078e00ff */
[----:B------:R-:W-:Y:S01]  /*20780*/  IMAD.MOV.U32 R76, RZ, RZ, R85 ;  /* 0x000000ffff4c7224 */ /* 0x000fe200078e0055 */
[----:B-1----:R-:W-:Y:S02]  /*20790*/  @P1 SHF.R.U32.HI R76, RZ, R92, R77 ;  /* 0x0000005cff4c1219 */ /* 0x002fe4000001164d */
[----:B------:R-:W-:-:S03]  /*207a0*/  F2FP.F16.F32.PACK_AB R72, R73, R72 ;  /* 0x000000484948723e */ /* 0x000fc600000000ff */
[--C-:B------:R-:W-:Y:S01]  /*207b0*/  IMAD.MOV R77, RZ, RZ, -R76.reuse ;  /* 0x000000ffff4d7224 */ /* 0x100fe200078e0a4c */
[----:B------:R-:W-:Y:S02]  /*207c0*/  F2FP.F16.F32.PACK_AB R73, R75, R74 ;  /* 0x0000004a4b49723e */ /* 0x000fe400000000ff */
[----:B------:R-:W-:Y:S01]  /*207d0*/  F2FP.F16.F32.PACK_AB R75, R59, R58 ;  /* 0x0000003a3b4b723e */ /* 0x000fe200000000ff */
[----:B------:R-:W-:Y:S01]  /*207e0*/  IMAD R59, R2, R77, R85 ;  /* 0x0000004d023b7224 */ /* 0x000fe200078e0255 */
[----:B------:R-:W-:Y:S01]  /*207f0*/  F2FP.F16.F32.PACK_AB R83, R79, R78 ;  /* 0x0000004e4f53723e */ /* 0x000fe200000000ff */
[----:B------:R-:W-:Y:S01]  /*20800*/  IMAD.U32 R78, RZ, RZ, UR8 ;  /* 0x00000008ff4e7e24 */ /* 0x000fe2000f8e00ff */
[----:B------:R-:W-:Y:S01]  /*20810*/  F2FP.F16.F32.PACK_AB R74, R57, R56 ;  /* 0x00000038394a723e */ /* 0x000fe200000000ff */
[----:B------:R-:W-:Y:S01]  /*20820*/  ULDC.64 UR8, c[0x0][0xbe8] ;  /* 0x0002fa0000087ab9 */ /* 0x000fe20000000a00 */
[----:B------:R-:W-:Y:S02]  /*20830*/  SHF.R.S32.HI R57, RZ, 0x1f, R76 ;  /* 0x0000001fff397819 */ /* 0x000fe4000001144c */
[----:B------:R-:W-:-:S02]  /*20840*/  IADD3 R56, P3, R76, UR6, RZ ;  /* 0x000000064c387c10 */ /* 0x000fc4000ff7e0ff */
[----:B------:R-:W-:Y:S02]  /*20850*/  F2FP.F16.F32.PACK_AB R136, R137, R136 ;  /* 0x000000888988723e */ /* 0x000fe400000000ff */
[----:B------:R-:W-:Y:S02]  /*20860*/  SHF.R.S32.HI R58, RZ, 0x1f, R59 ;  /* 0x0000001fff3a7819 */ /* 0x000fe4000001143b */
[----:B------:R-:W-:Y:S02]  /*20870*/  F2FP.F16.F32.PACK_AB R137, R139, R138 ;  /* 0x0000008a8b89723e */ /* 0x000fe400000000ff */
[----:B------:R-:W-:Y:S02]  /*20880*/  F2FP.F16.F32.PACK_AB R128, R129, R128 ;  /* 0x000000808180723e */ /* 0x000fe400000000ff */
[----:B------:R-:W-:Y:S02]  /*20890*/  F2FP.F16.F32.PACK_AB R138, R133, R132 ;  /* 0x00000084858a723e */ /* 0x000fe400000000ff */
[----:B------:R-:W-:Y:S01]  /*208a0*/  F2FP.F16.F32.PACK_AB R139, R135, R134 ;  /* 0x00000086878b723e */ /* 0x000fe200000000ff */
[----:B------:R-:W-:Y:S01]  /*208b0*/  BAR.SYNC.DEFER_BLOCKING 0x1, 0x100 ;  /* 0x0044000000007b1d */ /* 0x000fe20000010000 */
[----:B------:R-:W-:-:S02]  /*208c0*/  F2FP.F16.F32.PACK_AB R129, R131, R130 ;  /* 0x000000828381723e */ /* 0x000fc400000000ff */
[----:B------:R-:W-:Y:S02]  /*208d0*/  F2FP.F16.F32.PACK_AB R120, R121, R120 ;  /* 0x000000787978723e */ /* 0x000fe400000000ff */
[----:B------:R-:W-:Y:S01]  /*208e0*/  IADD3.X R57, R57, UR7, R78, P3, !PT ;  /* 0x0000000739397c10 */ /* 0x000fe20009ffe44e */
[----:B------:R-:W-:Y:S01]  /*208f0*/  ULDC.64 UR6, c[0x0][0xc88] ;  /* 0x0003220000067ab9 */ /* 0x000fe20000000a00 */
[----:B------:R-:W-:Y:S02]  /*20900*/  F2FP.F16.F32.PACK_AB R130, R125, R124 ;  /* 0x0000007c7d82723e */ /* 0x000fe400000000ff */
[----:B------:R-:W-:Y:S02]  /*20910*/  F2FP.F16.F32.PACK_AB R131, R127, R126 ;  /* 0x0000007e7f83723e */ /* 0x000fe400000000ff */
[----:B------:R-:W-:Y:S02]  /*20920*/  F2FP.F16.F32.PACK_AB R121, R123, R122 ;  /* 0x0000007a7b79723e */ /* 0x000fe400000000ff */
[----:B------:R-:W-:Y:S01]  /*20930*/  F2FP.F16.F32.PACK_AB R112, R113, R112 ;  /* 0x000000707170723e */ /* 0x000fe200000000ff */
[----:B------:R-:W-:Y:S01]  /*20940*/  IMAD R58, R58, UR6, RZ ;  /* 0x000000063a3a7c24 */ /* 0x000fe2000f8e02ff */
[----:B------:R-:W-:-:S02]  /*20950*/  F2FP.F16.F32.PACK_AB R122, R117, R116 ;  /* 0x00000074757a723e */ /* 0x000fc400000000ff */
[----:B------:R-:W-:Y:S02]  /*20960*/  F2FP.F16.F32.PACK_AB R123, R119, R118 ;  /* 0x00000076777b723e */ /* 0x000fe400000000ff */
[----:B------:R-:W-:Y:S02]  /*20970*/  F2FP.F16.F32.PACK_AB R113, R115, R114 ;  /* 0x000000727371723e */ /* 0x000fe400000000ff */
[----:B------:R-:W-:Y:S02]  /*20980*/  F2FP.F16.F32.PACK_AB R114, R109, R108 ;  /* 0x0000006c6d72723e */ /* 0x000fe400000000ff */
[----:B------:R-:W-:Y:S01]  /*20990*/  F2FP.F16.F32.PACK_AB R115, R111, R110 ;  /* 0x0000006e6f73723e */ /* 0x000fe200000000ff */
[----:B------:R-:W-:Y:S01]  /*209a0*/  STSM.16.M88.4 [R161], R136 ;  /* 0x00000088a1007844 */ /* 0x000fe20000000200 */
[----:B------:R-:W-:Y:S01]  /*209b0*/  F2FP.F16.F32.PACK_AB R107, R103, R102 ;  /* 0x00000066676b723e */ /* 0x000fe200000000ff */
[----:B------:R-:W-:Y:S01]  /*209c0*/  IMAD.WIDE.U32 R56, R59, UR6, R56 ;  /* 0x000000063b387c25 */ /* 0x000fe2000f8e0038 */
[----:B------:R-:W-:Y:S01]  /*209d0*/  F2FP.F16.F32.PACK_AB R99, R95, R94 ;  /* 0x0000005e5f63723e */ /* 0x000fe200000000ff */
[----:B------:R-:W-:Y:S01]  /*209e0*/  STSM.16.M88.4 [R231], R128 ;  /* 0x00000080e7007844 */ /* 0x000fe20000000200 */
[----:B------:R-:W-:Y:S01]  /*209f0*/  LOP3.LUT R144, R144, R145, RZ, 0x3c, !PT ;  /* 0x0000009190907212 */ /* 0x000fe200078e3cff */
[--C-:B------:R-:W-:Y:S01]  /*20a00*/  IMAD.X R145, RZ, RZ, R179.reuse, P6 ;  /* 0x000000ffff917224 */ /* 0x100fe200030e06b3 */
[----:B------:R-:W-:Y:S01]  /*20a10*/  MOV R158, R158 ;  /* 0x0000009e009e7202 */ /* 0x000fe20000000f00 */
[----:B------:R-:W-:Y:S01]  /*20a20*/  STSM.16.M88.4 [R230], R120 ;  /* 0x00000078e6007844 */ /* 0x000fe20000000200 */
[----:B------:R-:W-:Y:S01]  /*20a30*/  F2FP.F16.F32.PACK_AB R91, R87, R86 ;  /* 0x00000056575b723e */ /* 0x000fe200000000ff */
[----:B------:R-:W-:Y:S01]  /*20a40*/  IMAD R59, R59, UR7, R58 ;  /* 0x000000073b3b7c24 */ /* 0x000fe2000f8e023a */
[----:B------:R-:W-:Y:S01]  /*20a50*/  LOP3.LUT R142, R142, R143, RZ, 0x3c, !PT ;  /* 0x0000008f8e8e7212 */ /* 0x000fe200078e3cff */
[----:B------:R-:W-:Y:S01]  /*20a60*/  IMAD.X R143, RZ, RZ, R179, P5 ;  /* 0x000000ffff8f7224 */ /* 0x000fe200028e06b3 */
[----:B------:R-:W-:Y:S01]  /*20a70*/  MOV R156, R156 ;  /* 0x0000009c009c7202 */ /* 0x000fe20000000f00 */
[----:B------:R-:W-:Y:S01]  /*20a80*/  STSM.16.M88.4 [R227], R112 ;  /* 0x00000070e3007844 */ /* 0x000fe20000000200 */
[----:B------:R-:W-:Y:S01]  /*20a90*/  F2FP.F16.F32.PACK_AB R52, R53, R52 ;  /* 0x000000343534723e */ /* 0x000fe200000000ff */
[----:B------:R-:W-:Y:S01]  /*20aa0*/  ULDC.64 UR6, c[0x0][0xc50] ;  /* 0x0003140000067ab9 */ /* 0x000fe20000000a00 */
[----:B------:R-:W-:Y:S01]  /*20ab0*/  MOV R20, R154 ;  /* 0x0000009a00147202 */ /* 0x000fe20000000f00 */
[----:B------:R-:W-:Y:S01]  /*20ac0*/  STSM.16.M88.4 [R160], R104 ;  /* 0x00000068a0007844 */ /* 0x000fe20000000200 */
[----:B------:R-:W-:-:S02]  /*20ad0*/  F2FP.F16.F32.PACK_AB R53, R55, R54 ;  /* 0x000000363735723e */ /* 0x000fc400000000ff */
[----:B------:R-:W-:Y:S01]  /*20ae0*/  F2FP.F16.F32.PACK_AB R64, R65, R64 ;  /* 0x000000404140723e */ /* 0x000fe200000000ff */
[----:B------:R-:W-:Y:S01]  /*20af0*/  STSM.16.M88.4 [R150], R96 ;  /* 0x0000006096007844 */ /* 0x000fe20000000200 */
[----:B------:R-:W-:Y:S02]  /*20b00*/  MOV R21, R152 ;  /* 0x0000009800157202 */ /* 0x000fe40000000f00 */
[----:B------:R-:W-:Y:S02]  /*20b10*/  F2FP.F16.F32.PACK_AB R54, R69, R68 ;  /* 0x000000444536723e */ /* 0x000fe400000000ff */
[----:B------:R-:W-:Y:S02]  /*20b20*/  F2FP.F16.F32.PACK_AB R55, R71, R70 ;  /* 0x000000464737723e */ /* 0x000fe400000000ff */
[----:B------:R-:W-:Y:S02]  /*20b30*/  F2FP.F16.F32.PACK_AB R65, R67, R66 ;  /* 0x000000424341723e */ /* 0x000fe400000000ff */
[----:B------:R-:W-:Y:S01]  /*20b40*/  F2FP.F16.F32.PACK_AB R48, R49, R48 ;  /* 0x000000303130723e */ /* 0x000fe200000000ff */
[----:B------:R-:W-:Y:S01]  /*20b50*/  STSM.16.M88.4 [R158], R88 ;  /* 0x000000589e007844 */ /* 0x000fe20000000200 */
[----:B------:R-:W-:Y:S01]  /*20b60*/  MOV R148, R148 ;  /* 0x0000009400947202 */ /* 0x000fe20000000f00 */
[----:B------:R-:W-:Y:S01]  /*20b70*/  IMAD.IADD R57, R57, 0x1, R59 ;  /* 0x0000000139397824 */ /* 0x000fe200078e023b */
[----:B------:R-:W-:-:S02]  /*20b80*/  F2FP.F16.F32.PACK_AB R66, R61, R60 ;  /* 0x0000003c3d42723e */ /* 0x000fc400000000ff */
[----:B------:R-:W-:Y:S02]  /*20b90*/  F2FP.F16.F32.PACK_AB R67, R63, R62 ;  /* 0x0000003e3f43723e */ /* 0x000fe400000000ff */
[----:B------:R-:W-:Y:S01]  /*20ba0*/  F2FP.F16.F32.PACK_AB R49, R51, R50 ;  /* 0x000000323331723e */ /* 0x000fe200000000ff */
[----:B------:R-:W-:Y:S01]  /*20bb0*/  STSM.16.M88.4 [R156], R80 ;  /* 0x000000509c007844 */ /* 0x000fe20000000200 */
[----:B------:R-:W-:Y:S02]  /*20bc0*/  MOV R18, R146 ;  /* 0x0000009200127202 */ /* 0x000fe40000000f00 */
[----:B------:R-:W-:Y:S02]  /*20bd0*/  F2FP.F16.F32.PACK_AB R50, R45, R44 ;  /* 0x0000002c2d32723e */ /* 0x000fe400000000ff */
[----:B------:R-:W-:Y:S02]  /*20be0*/  F2FP.F16.F32.PACK_AB R51, R47, R46 ;  /* 0x0000002e2f33723e */ /* 0x000fe400000000ff */
[----:B------:R-:W-:Y:S01]  /*20bf0*/  F2FP.F16.F32.PACK_AB R36, R37, R36 ;  /* 0x000000242524723e */ /* 0x000fe200000000ff */
[----:B------:R-:W-:Y:S01]  /*20c00*/  STSM.16.M88.4 [R20], R72 ;  /* 0x0000004814007844 */ /* 0x000fe20000000200 */
[----:B------:R-:W-:-:S02]  /*20c10*/  MOV R144, R144 ;  /* 0x0000009000907202 */ /* 0x000fc40000000f00 */
[----:B------:R-:W-:Y:S02]  /*20c20*/  LEA R58, P3, R56, UR6, 0x2 ;  /* 0x00000006383a7c11 */ /* 0x000fe4000f8610ff */
[----:B------:R-:W-:Y:S02]  /*20c30*/  F2FP.F16.F32.PACK_AB R44, R5, R4 ;  /* 0x00000004052c723e */ /* 0x000fe400000000ff */
[----:B------:R-:W-:Y:S02]  /*20c40*/  F2FP.F16.F32.PACK_AB R45, R7, R6 ;  /* 0x00000006072d723e */ /* 0x000fe400000000ff */
[----:B------:R-:W-:Y:S02]  /*20c50*/  F2FP.F16.F32.PACK_AB R46, R41, R40 ;  /* 0x00000028292e723e */ /* 0x000fe400000000ff */
[----:B------:R-:W-:Y:S02]  /*20c60*/  F2FP.F16.F32.PACK_AB R47, R43, R42 ;  /* 0x0000002a2b2f723e */ /* 0x000fe400000000ff */
        /* <DEDUP_REMOVED lines=9> */
[----:B------:R-:W-:-:S02]  /*20d00*/  MOV R140, R140 ;  /* 0x0000008c008c7202 */ /* 0x000fc40000000f00 */
[----:B------:R-:W-:Y:S02]  /*20d10*/  F2FP.F16.F32.PACK_AB R30, R25, R24 ;  /* 0x00000018191e723e */ /* 0x000fe400000000ff */
[----:B------:R-:W-:Y:S02]  /*20d20*/  F2FP.F16.F32.PACK_AB R31, R27, R26 ;  /* 0x0000001a1b1f723e */ /* 0x000fe400000000ff */
[----:B------:R-:W-:Y:S01]  /*20d30*/  F2FP.F16.F32.PACK_AB R13, R15, R14 ;  /* 0x0000000e0f0d723e */ /* 0x000fe200000000ff */
[----:B------:R-:W-:Y:S01]  /*20d40*/  STSM.16.M88.4 [R18], R48 ;  /* 0x0000003012007844 */ /* 0x000fe20000000200 */
[----:B------:R-:W-:Y:S02]  /*20d50*/  F2FP.F16.F32.PACK_AB R14, R9, R8 ;  /* 0x00000008090e723e */ /* 0x000fe400000000ff */
[----:B------:R-:W-:Y:S01]  /*20d60*/  F2FP.F16.F32.PACK_AB R15, R11, R10 ;  /* 0x0000000a0b0f723e */ /* 0x000fe200000000ff */
[----:B------:R-:W-:Y:S01]  /*20d70*/  STSM.16.M88.4 [R144], R44 ;  /* 0x0000002c90007844 */ /* 0x000fe20000000200 */
[----:B------:R-:W-:-:S03]  /*20d80*/  LEA.HI.X R59, R56, UR7, R57, 0x2, P3 ;  /* 0x00000007383b7c11 */ /* 0x000fc600098f1439 */
[----:B------:R-:W-:Y:S04]  /*20d90*/  STSM.16.M88.4 [R142], R36 ;  /* 0x000000248e007844 */ /* 0x000fe80000000200 */
[----:B------:R-:W-:Y:S04]  /*20da0*/  STSM.16.M88.4 [R140], R28 ;  /* 0x0000001c8c007844 */ /* 0x000fe80000000200 */
[----:B------:R-:W-:Y:S04]  /*20db0*/  STSM.16.M88.4 [R226], R12 ;  /* 0x0000000ce2007844 */ /* 0x000fe80000000200 */
[----:B------:R-:W-:Y:S04]  /*20dc0*/  SHFL.IDX PT, R56, R58, RZ, 0x1c1f ;  /* 0x001c1fff3a387589 */ /* 0x000fe800000e0000 */
[----:B------:R-:W0:Y:S01]  /*20dd0*/  SHFL.IDX PT, R57, R59, RZ, 0x1c1f ;  /* 0x001c1fff3b397589 */ /* 0x000e2200000e0000 */
[----:B------:R-:W-:Y:S01]  /*20de0*/  BAR.SYNC.DEFER_BLOCKING 0x1, 0x100 ;  /* 0x0044000000007b1d */ /* 0x000fe20000010000 */
[----:B------:R-:W-:-:S05]  /*20df0*/  ISETP.GE.OR P0, PT, R19, R0, P0 ;  /* 0x000000001300720c */ /* 0x000fca0000706670 */
[----:B0-----:R0:W-:Y:S08]  /*20e00*/  @!P2 ST.E desc[UR48][R56.64], R3 ;  /* 0x000000033800a985 */ /* 0x0011f0000c101930 */
[----:B------:R-:W2:Y:S01]  /*20e10*/  @!P0 LDL R21, [R1+0x454] ;  /* 0x0004540001158983 */ /* 0x000ea20000100800 */
[----:B------:R-:W-:Y:S02]  /*20e20*/  IMAD R4, R206, 0x40, R190 ;  /* 0x00000040ce047824 */ /* 0x000fe400078e02be */
[----:B------:R-:W-:-:S04]  /*20e30*/  IMAD.MOV.U32 R5, RZ, RZ, 0x2 ;  /* 0x00000002ff057424 */ /* 0x000fc800078e00ff */
[----:B------:R-:W-:-:S03]  /*20e40*/  IMAD.WIDE R4, R4, R5, UR36 ;  /* 0x0000002404047e25 */ /* 0x000fc6000f8e0205 */
[----:B------:R-:W-:-:S04]  /*20e50*/  IADD3 R33, P6, R4, 0x5000, RZ ;  /* 0x0000500004217810 */ /* 0x000fc80007fde0ff */
[----:B------:R-:W-:-:S04]  /*20e60*/  LOP3.LUT R32, R33, 0x380, RZ, 0xc0, !PT ;  /* 0x0000038021207812 */ /* 0x000fc800078ec0ff */
[----:B------:R-:W-:-:S04]  /*20e70*/  SHF.R.U64 R32, R32, 0x3, RZ ;  /* 0x0000000320207819 */ /* 0x000fc800000012ff */
[----:B------:R-:W-:Y:S01]  /*20e80*/  LOP3.LUT R32, R32, R33, RZ, 0x3c, !PT ;  /* 0x0000002120207212 */ /* 0x000fe200078e3cff */
[----:B------:R-:W-:Y:S01]  /*20e90*/  IMAD.X R33, RZ, RZ, R5, P6 ;  /* 0x000000ffff217224 */ /* 0x000fe200030e0605 */
[C---:B------:R-:W-:Y:S02]  /*20ea0*/  IADD3 R53, P6, R4.reuse, 0xa000, RZ ;  /* 0x0000a00004357810 */ /* 0x040fe40007fde0ff */
[----:B------:R-:W-:Y:S02]  /*20eb0*/  IADD3 R7, P3, R4, 0x2000, RZ ;  /* 0x0000200004077810 */ /* 0x000fe40007f7e0ff */
[----:B------:R-:W-:Y:S02]  /*20ec0*/  LOP3.LUT R52, R53, 0x380, RZ, 0xc0, !PT ;  /* 0x0000038035347812 */ /* 0x000fe400078ec0ff */
[----:B------:R-:W-:Y:S01]  /*20ed0*/  LOP3.LUT R6, R7, 0x380, RZ, 0xc0, !PT ;  /* 0x0000038007067812 */ /* 0x000fe200078ec0ff */
[----:B------:R-:W-:Y:S01]  /*20ee0*/  SHFL.IDX PT, R18, R58, 0x1, 0x1c1f ;  /* 0x003c1f003a127f89 */ /* 0x000fe200000e0000 */
[----:B------:R-:W-:-:S02]  /*20ef0*/  SHF.R.U64 R52, R52, 0x3, RZ ;  /* 0x0000000334347819 */ /* 0x000fc400000012ff */
[----:B------:R-:W-:Y:S01]  /*20f00*/  SHF.R.U64 R6, R6, 0x3, RZ ;  /* 0x0000000306067819 */ /* 0x000fe200000012ff */
[----:B------:R-:W2:Y:S01]  /*20f10*/  SHFL.IDX PT, R19, R59, 0x1, 0x1c1f ;  /* 0x003c1f003b137f89 */ /* 0x000ea200000e0000 */
[----:B------:R-:W-:Y:S01]  /*20f20*/  LOP3.LUT R52, R52, R53, RZ, 0x3c, !PT ;  /* 0x0000003534347212 */ /* 0x000fe200078e3cff */
[----:B------:R-:W-:Y:S01]  /*20f30*/  IMAD.X R53, RZ, RZ, R5, P6 ;  /* 0x000000ffff357224 */ /* 0x000fe200030e0605 */
[----:B------:R-:W-:Y:S02]  /*20f40*/  LOP3.LUT R12, R6, R7, RZ, 0x3c, !PT ;  /* 0x00000007060c7212 */ /* 0x000fe400078e3cff */
[----:B------:R-:W-:-:S04]  /*20f50*/  IADD3 R6, P6, R4, 0xf000, RZ ;  /* 0x0000f00004067810 */ /* 0x000fc80007fde0ff */
[----:B0-----:R-:W-:Y:S02]  /*20f60*/  LOP3.LUT R3, R6, 0x380, RZ, 0xc0, !PT ;  /* 0x0000038006037812 */ /* 0x001fe400078ec0ff */
[C---:B------:R-:W-:Y:S02]  /*20f70*/  IADD3 R9, P2, R4.reuse, 0x1000, RZ ;  /* 0x0000100004097810 */ /* 0x040fe40007f5e0ff */
[C---:B------:R-:W-:Y:S02]  /*20f80*/  IADD3 R25, P4, R4.reuse, 0x3000, RZ ;  /* 0x0000300004197810 */ /* 0x040fe40007f9e0ff */
[----:B------:R-:W-:Y:S02]  /*20f90*/  IADD3 R29, P5, R4, 0x4000, RZ ;  /* 0x00004000041d7810 */ /* 0x000fe40007fbe0ff */
[----:B------:R-:W-:Y:S02]  /*20fa0*/  SHF.R.U64 R3, R3, 0x3, RZ ;  /* 0x0000000303037819 */ /* 0x000fe400000012ff */
[----:B------:R-:W-:-:S02]  /*20fb0*/  LOP3.LUT R8, R9, 0x380, RZ, 0xc0, !PT ;  /* 0x0000038009087812 */ /* 0x000fc400078ec0ff */
[----:B------:R-:W-:Y:S02]  /*20fc0*/  LOP3.LUT R24, R25, 0x380, RZ, 0xc0, !PT ;  /* 0x0000038019187812 */ /* 0x000fe400078ec0ff */
[----:B------:R-:W-:Y:S02]  /*20fd0*/  LOP3.LUT R28, R29, 0x380, RZ, 0xc0, !PT ;  /* 0x000003801d1c7812 */ /* 0x000fe400078ec0ff */
[----:B------:R-:W-:Y:S02]  /*20fe0*/  LOP3.LUT R72, R3, R6, RZ, 0x3c, !PT ;  /* 0x0000000603487212 */ /* 0x000fe400078e3cff */
[----:B------:R-:W0:Y:S01]  /*20ff0*/  @P1 LDC R3, c[0x0][0xcec] ;  /* 0x00033b00ff031b82 */ /* 0x000e220000000800 */
[----:B------:R-:W-:Y:S02]  /*21000*/  SHF.R.U64 R8, R8, 0x3, RZ ;  /* 0x0000000308087819 */ /* 0x000fe400000012ff */
[----:B------:R-:W-:Y:S02]  /*21010*/  SHF.R.U64 R24, R24, 0x3, RZ ;  /* 0x0000000318187819 */ /* 0x000fe400000012ff */
[----:B------:R-:W-:Y:S01]  /*21020*/  SHF.R.U64 R28, R28, 0x3, RZ ;  /* 0x000000031c1c7819 */ /* 0x000fe200000012ff */
[--C-:B------:R-:W-:Y:S01]  /*21030*/  IMAD.X R13, RZ, RZ, R5.reuse, P3 ;  /* 0x000000ffff0d7224 */ /* 0x100fe200018e0605 */
        /* <DEDUP_REMOVED lines=8> */
[C---:B------:R-:W-:Y:S02]  /*210c0*/  IADD3 R45, P4, R4.reuse, 0x8000, RZ ;  /* 0x00008000042d7810 */ /* 0x040fe40007f9e0ff */
[----:B------:R-:W-:Y:S02]  /*210d0*/  IADD3 R49, P5, R4, 0x9000, RZ ;  /* 0x0000900004317810 */ /* 0x000fe40007fbe0ff */
[----:B------:R-:W-:Y:S02]  /*210e0*/  LOP3.LUT R36, R37, 0x380, RZ, 0xc0, !PT ;  /* 0x0000038025247812 */ /* 0x000fe400078ec0ff */
[----:B------:R-:W-:Y:S02]  /*210f0*/  LOP3.LUT R40, R41, 0x380, RZ, 0xc0, !PT ;  /* 0x0000038029287812 */ /* 0x000fe400078ec0ff */
[----:B------:R-:W-:-:S02]  /*21100*/  LOP3.LUT R44, R45, 0x380, RZ, 0xc0, !PT ;  /* 0x000003802d2c7812 */ /* 0x000fc400078ec0ff */
[----:B------:R-:W-:Y:S02]  /*21110*/  LOP3.LUT R48, R49, 0x380, RZ, 0xc0, !PT ;  /* 0x0000038031307812 */ /* 0x000fe400078ec0ff */
[----:B------:R-:W-:Y:S02]  /*21120*/  SHF.R.U64 R36, R36, 0x3, RZ ;  /* 0x0000000324247819 */ /* 0x000fe400000012ff */
[----:B------:R-:W-:Y:S02]  /*21130*/  SHF.R.U64 R40, R40, 0x3, RZ ;  /* 0x0000000328287819 */ /* 0x000fe400000012ff */
[----:B------:R-:W-:Y:S02]  /*21140*/  SHF.R.U64 R44, R44, 0x3, RZ ;  /* 0x000000032c2c7819 */ /* 0x000fe400000012ff */
[----:B------:R-:W-:Y:S01]  /*21150*/  SHF.R.U64 R48, R48, 0x3, RZ ;  /* 0x0000000330307819 */ /* 0x000fe200000012ff */
[----:B------:R-:W-:Y:S01]  /*21160*/  UIMAD UR5, UR12, UR8, URZ ;  /* 0x000000080c0572a4 */ /* 0x000fe2000f8e023f */
[----:B------:R-:W-:Y:S01]  /*21170*/  LOP3.LUT R36, R36, R37, RZ, 0x3c, !PT ;  /* 0x0000002524247212 */ /* 0x000fe200078e3cff */
[----:B------:R-:W-:Y:S01]  /*21180*/  VIADD R76, R207, UR39 ;  /* 0x00000027cf4c7c36 */ /* 0x000fe20008000000 */
[----:B------:R-:W-:Y:S01]  /*21190*/  LOP3.LUT R40, R40, R41, RZ, 0x3c, !PT ;  /* 0x0000002928287212 */ /* 0x000fe200078e3cff */
[--C-:B------:R-:W-:Y:S01]  /*211a0*/  IMAD.X R37, RZ, RZ, R5.reuse, P2 ;  /* 0x000000ffff257224 */ /* 0x100fe200010e0605 */
[----:B------:R-:W-:Y:S01]  /*211b0*/  LOP3.LUT R44, R44, R45, RZ, 0x3c, !PT ;  /* 0x0000002d2c2c7212 */ /* 0x000fe200078e3cff */
[--C-:B------:R-:W-:Y:S01]  /*211c0*/  IMAD.X R41, RZ, RZ, R5.reuse, P3 ;  /* 0x000000ffff297224 */ /* 0x100fe200018e0605 */
[----:B------:R-:W-:Y:S01]  /*211d0*/  LOP3.LUT R48, R48, R49, RZ, 0x3c, !PT ;  /* 0x0000003130307212 */ /* 0x000fe200078e3cff */
[--C-:B------:R-:W-:Y:S01]  /*211e0*/  IMAD.X R45, RZ, RZ, R5.reuse, P4 ;  /* 0x000000ffff2d7224 */ /* 0x100fe200020e0605 */
[C---:B------:R-:W-:Y:S01]  /*211f0*/  IADD3 R57, P2, R4.reuse, 0xb000, RZ ;  /* 0x0000b00004397810 */ /* 0x040fe20007f5e0ff */
[----:B------:R-:W-:Y:S01]  /*21200*/  IMAD.X R49, RZ, RZ, R5, P5 ;  /* 0x000000ffff317224 */ /* 0x000fe200028e0605 */
[C---:B------:R-:W-:Y:S01]  /*21210*/  IADD3 R61, P3, R4.reuse, 0xc000, RZ ;  /* 0x0000c000043d7810 */ /* 0x040fe20007f7e0ff */
[----:B------:R-:W-:Y:S01]  /*21220*/  UIMAD.WIDE.U32 UR6, UR42, UR8, URZ ;  /* 0x000000082a0672a5 */ /* 0x000fe2000f8e003f */
[C---:B------:R-:W-:Y:S01]  /*21230*/  IADD3 R65, P4, R4.reuse, 0xd000, RZ ;  /* 0x0000d00004417810 */ /* 0x040fe20007f9e0ff */
[----:B------:R-:W-:Y:S01]  /*21240*/  UIMAD UR5, UR42, UR9, UR5 ;  /* 0x000000092a0572a4 */ /* 0x000fe2000f8e0205 */
[----:B------:R-:W-:Y:S01]  /*21250*/  IADD3 R69, P5, R4, 0xe000, RZ ;  /* 0x0000e00004457810 */ /* 0x000fe20007fbe0ff */
[----:B0-----:R-:W-:Y:S01]  /*21260*/  @P1 IMAD.HI.U32 R3, R76, R3, RZ ;  /* 0x000000034c031227 */ /* 0x001fe200078e00ff */
[----:B------:R-:W-:Y:S01]  /*21270*/  LOP3.LUT R56, R57, 0x380, RZ, 0xc0, !PT ;  /* 0x0000038039387812 */ /* 0x000fe200078ec0ff */
[----:B------:R-:W-:Y:S01]  /*21280*/  UIMAD UR8, UR13, UR10, URZ ;  /* 0x0000000a0d0872a4 */ /* 0x000fe2000f8e023f */
[----:B------:R-:W-:Y:S01]  /*21290*/  LOP3.LUT R60, R61, 0x380, RZ, 0xc0, !PT ;  /* 0x000003803d3c7812 */ /* 0x000fe200078ec0ff */
[----:B------:R-:W-:Y:S01]  /*212a0*/  UIADD3 UR7, UR7, UR5, URZ ;  /* 0x0000000507077290 */ /* 0x000fe2000fffe03f */
[----:B------:R-:W-:-:S02]  /*212b0*/  LOP3.LUT R64, R65, 0x380, RZ, 0xc0, !PT ;  /* 0x0000038041407812 */ /* 0x000fc400078ec0ff */
[----:B------:R-:W-:Y:S02]  /*212c0*/  LOP3.LUT R68, R69, 0x380, RZ, 0xc0, !PT ;  /* 0x0000038045447812 */ /* 0x000fe400078ec0ff */
[----:B------:R-:W-:Y:S01]  /*212d0*/  LOP3.LUT R7, R4, 0x380, RZ, 0xc0, !PT ;  /* 0x0000038004077812 */ /* 0x000fe200078ec0ff */
[----:B------:R-:W-:Y:S01]  /*212e0*/  UIMAD UR5, UR38, UR11, UR8 ;  /* 0x0000000b260572a4 */ /* 0x000fe2000f8e0208 */
[----:B------:R-:W-:Y:S01]  /*212f0*/  SHF.R.U64 R56, R56, 0x3, RZ ;  /* 0x0000000338387819 */ /* 0x000fe200000012ff */
[----:B------:R-:W-:Y:S01]  /*21300*/  UIMAD.WIDE.U32 UR6, UR38, UR10, UR6 ;  /* 0x0000000a260672a5 */ /* 0x000fe2000f8e0006 */
[----:B------:R-:W-:Y:S01]  /*21310*/  SHF.R.U64 R60, R60, 0x3, RZ ;  /* 0x000000033c3c7819 */ /* 0x000fe200000012ff */
[----:B------:R-:W-:Y:S01]  /*21320*/  IMAD.X R73, RZ, RZ, R5, P6 ;  /* 0x000000ffff497224 */ /* 0x000fe200030e0605 */
[----:B------:R-:W-:Y:S02]  /*21330*/  SHF.R.U64 R64, R64, 0x3, RZ ;  /* 0x0000000340407819 */ /* 0x000fe400000012ff */
[----:B------:R-:W-:-:S02]  /*21340*/  SHF.R.U64 R68, R68, 0x3, RZ ;  /* 0x0000000344447819 */ /* 0x000fc400000012ff */
[----:B------:R-:W-:Y:S01]  /*21350*/  SHF.R.U64 R7, R7, 0x3, RZ ;  /* 0x0000000307077819 */ /* 0x000fe200000012ff */
[----:B------:R-:W-:Y:S01]  /*21360*/  UIADD3 UR5, UR7, UR5, URZ ;  /* 0x0000000507057290 */ /* 0x000fe2000fffe03f */
        /* <DEDUP_REMOVED lines=8> */
[----:B------:R-:W-:Y:S01]  /*213f0*/  LOP3.LUT R4, R7, R4, RZ, 0x3c, !PT ;  /* 0x0000000407047212 */ /* 0x000fe200078e3cff */
[----:B------:R-:W-:Y:S01]  /*21400*/  ULDC.64 UR8, c[0x0][0xbe0] ;  /* 0x0002f80000087ab9 */ /* 0x000fe20000000a00 */
[----:B------:R-:W-:-:S05]  /*21410*/  VIADD R81, R206, UR39 ;  /* 0x00000027ce517c36 */ /* 0x000fca0008000000 */
[----:B------:R-:W-:Y:S01]  /*21420*/  ISETP.GE.AND P2, PT, R81, R0, PT ;  /* 0x000000005100720c */ /* 0x000fe20003f46270 */
[----:B------:R-:W-:Y:S01]  /*21430*/  BSSY B1, `(.L_x_2116) ;  /* 0x000004a000017945 */ /* 0x000fe20003800000 */
[----:B--2---:R0:W-:Y:S04]  /*21440*/  @!P0 ST.E desc[UR48][R18.64], R21 ;  /* 0x0000001512008985 */ /* 0x0041e8000c101930 */
[----:B------:R-:W5:Y:S04]  /*21450*/  LD.E.128 R4, desc[UR48][R4.64] ;  /* 0x0000003004047980 */ /* 0x000f68000c101d00 */
[----:B------:R-:W5:Y:S01]  /*21460*/  LD.E.128 R8, desc[UR48][R8.64] ;  /* 0x0000003008087980 */ /* 0x000f62000c101d00 */
[----:B0-----:R-:W0:Y:S01]  /*21470*/  @P1 LDC R18, c[0x0][0xcf0] ;  /* 0x00033c00ff121b82 */ /* 0x001e220000000800 */
[----:B------:R-:W-:-:S02]  /*21480*/  IMAD.MOV.U32 R21, RZ, RZ, R76 ;  /* 0x000000ffff157224 */ /* 0x000fc400078e004c */
[----:B------:R-:W5:Y:S01]  /*21490*/  LD.E.128 R12, desc[UR48][R12.64] ;  /* 0x000000300c0c7980 */ /* 0x000f62000c101d00 */
[----:B------:R-:W-:-:S03]  /*214a0*/  IMAD.U32 R19, RZ, RZ, UR7 ;  /* 0x00000007ff137e24 */ /* 0x000fc6000f8e00ff */
[----:B------:R-:W5:Y:S04]  /*214b0*/  LD.E.128 R24, desc[UR48][R24.64] ;  /* 0x0000003018187980 */ /* 0x000f68000c101d00 */
[----:B------:R-:W5:Y:S04]  /*214c0*/  LD.E.128 R28, desc[UR48][R28.64] ;  /* 0x000000301c1c7980 */ /* 0x000f68000c101d00 */
[----:B------:R-:W5:Y:S04]  /*214d0*/  LD.E.128 R32, desc[UR48][R32.64] ;  /* 0x0000003020207980 */ /* 0x000f68000c101d00 */
[----:B------:R-:W5:Y:S04]  /*214e0*/  LD.E.128 R36, desc[UR48][R36.64] ;  /* 0x0000003024247980 */ /* 0x000f68000c101d00 */
[----:B------:R-:W5:Y:S01]  /*214f0*/  LD.E.128 R40, desc[UR48][R40.64] ;  /* 0x0000003028287980 */ /* 0x000f62000c101d00 */
[----:B0-----:R-:W-:Y:S01]  /*21500*/  @P1 SHF.R.U32.HI R21, RZ, R18, R3 ;  /* 0x00000012ff151219 */ /* 0x001fe20000011603 */
[----:B------:R-:W-:-:S02]  /*21510*/  IMAD.U32 R18, RZ, RZ, UR6 ;  /* 0x00000006ff127e24 */ /* 0x000fc4000f8e00ff */
[----:B------:R-:W5:Y:S01]  /*21520*/  LD.E.128 R44, desc[UR48][R44.64] ;  /* 0x000000302c2c7980 */ /* 0x000f62000c101d00 */
[----:B------:R-:W-:Y:S01]  /*21530*/  IMAD.U32 R3, RZ, RZ, UR5 ;  /* 0x00000005ff037e24 */ /* 0x000fe2000f8e00ff */
[--C-:B------:R-:W-:Y:S01]  /*21540*/  SHF.R.S32.HI R20, RZ, 0x1f, R21.reuse ;  /* 0x0000001fff147819 */ /* 0x100fe20000011415 */
[----:B------:R-:W-:Y:S01]  /*21550*/  IMAD.MOV R77, RZ, RZ, -R21 ;  /* 0x000000ffff4d7224 */ /* 0x000fe200078e0a15 */
[----:B------:R-:W5:Y:S01]  /*21560*/  LD.E.128 R48, desc[UR48][R48.64] ;  /* 0x0000003030307980 */ /* 0x000f62000c101d00 */
[----:B------:R-:W-:Y:S02]  /*21570*/  ULDC.64 UR6, c[0x0][0xbd8] ;  /* 0x0002f60000067ab9 */ /* 0x000fe40000000a00 */
[----:B------:R-:W-:Y:S01]  /*21580*/  IMAD R19, R2, R77, R76 ;  /* 0x0000004d02137224 */ /* 0x000fe200078e024c */
[----:B------:R-:W5:Y:S01]  /*21590*/  LD.E.128 R52, desc[UR48][R52.64] ;  /* 0x0000003034347980 */ /* 0x000f62000c101d00 */
[----:B------:R-:W-:Y:S02]  /*215a0*/  IMAD R20, R20, UR8, RZ ;  /* 0x0000000814147c24 */ /* 0x000fe4000f8e02ff */
[----:B------:R-:W-:Y:S01]  /*215b0*/  IMAD.MOV.U32 R2, RZ, RZ, R18 ;  /* 0x000000ffff027224 */ /* 0x000fe200078e0012 */
[----:B------:R-:W5:Y:S01]  /*215c0*/  LD.E.128 R56, desc[UR48][R56.64] ;  /* 0x0000003038387980 */ /* 0x000f62000c101d00 */
[----:B------:R-:W-:-:S03]  /*215d0*/  SHF.R.S32.HI R18, RZ, 0x1f, R19 ;  /* 0x0000001fff127819 */ /* 0x000fc60000011413 */
[----:B------:R-:W5:Y:S01]  /*215e0*/  LD.E.128 R60, desc[UR48][R60.64] ;  /* 0x000000303c3c7980 */ /* 0x000f62000c101d00 */
[----:B------:R-:W-:-:S03]  /*215f0*/  IMAD R77, R21, UR9, R20 ;  /* 0x00000009154d7c24 */ /* 0x000fc6000f8e0214 */
[----:B------:R-:W5:Y:S01]  /*21600*/  LD.E.128 R64, desc[UR48][R64.64] ;  /* 0x0000003040407980 */ /* 0x000f62000c101d00 */
[----:B------:R-:W-:-:S03]  /*21610*/  IMAD.WIDE.U32 R2, R21, UR8, R2 ;  /* 0x0000000815027c25 */ /* 0x000fc6000f8e0002 */
        /* <DEDUP_REMOVED lines=8> */
[----:B------:R-:W-:-:S02]  /*216a0*/  IMAD.IADD R3, R3, 0x1, R77 ;  /* 0x0000000103037824 */ /* 0x000fc400078e024d */
[----:B------:R-:W-:Y:S01]  /*216b0*/  IMAD R18, R18, UR6, RZ ;  /* 0x0000000612127c24 */ /* 0x000fe2000f8e02ff */
[----:B------:R-:W-:Y:S01]  /*216c0*/  UIADD3 UR5, UR44, 0x32420, URZ ;  /* 0x000324202c057890 */ /* 0x000fe2000fffe03f */
[----:B------:R-:W-:-:S04]  /*216d0*/  IMAD.WIDE.U32 R2, R19, UR6, R2 ;  /* 0x0000000613027c25 */ /* 0x000fc8000f8e0002 */
[----:B------:R-:W-:Y:S01]  /*216e0*/  IMAD R77, R19, UR7, R18 ;  /* 0x00000007134d7c24 */ /* 0x000fe2000f8e0212 */
[----:B------:R-:W-:Y:S01]  /*216f0*/  ULDC.64 UR6, c[0x0][0xb80] ;  /* 0x0002e00000067ab9 */ /* 0x000fe20000000a00 */
[----:B------:R-:W-:Y:S01]  /*21700*/  UPRMT UR5, URZ, 0x654, UR5 ;  /* 0x000006543f057896 */ /* 0x000fe20008000005 */
[----:B------:R-:W-:Y:S01]  /*21710*/  LEA R78, P3, R2, UR6, 0x1 ;  /* 0x00000006024e7c11 */ /* 0x000fe2000f8608ff */
[----:B------:R-:W-:Y:S02]  /*21720*/  IMAD.IADD R3, R3, 0x1, R77 ;  /* 0x0000000103037824 */ /* 0x000fe400078e024d */
[----:B------:R-:W-:-:S03]  /*21730*/  VIADD R21, R81, 0x20 ;  /* 0x0000002051157836 */ /* 0x000fc60000000000 */
[----:B------:R-:W-:Y:S01]  /*21740*/  LEA.HI.X R79, R2, UR7, R3, 0x1, P3 ;  /* 0x00000007024f7c11 */ /* 0x000fe200098f0c03 */
[----:B------:R-:W-:Y:S01]  /*21750*/  VIADD R19, R81, 0x40 ;  /* 0x0000004051137836 */ /* 0x000fe20000000000 */
[----:B0-----:R0:W1:Y:S01]  /*21760*/  SHFL.IDX PT, R76, R78, RZ, 0x181f ;  /* 0x00181fff4e4c7589 */ /* 0x00106200000e0000 */
[----:B------:R-:W-:-:S03]  /*21770*/  ISETP.GE.AND P1, PT, R21, R0, PT ;  /* 0x000000001500720c */ /* 0x000fc60003f26270 */
[----:B------:R0:W2:Y:S01]  /*21780*/  SHFL.IDX PT, R77, R79, RZ, 0x181f ;  /* 0x00181fff4f4d7589 */ /* 0x0000a200000e0000 */
[----:B------:R-:W-:Y:S01]  /*21790*/  SYNCS.ARRIVE.TRANS64.RED.A1T0 RZ, [UR5], RZ ;  /* 0x000000ffffff79a7 */ /* 0x000fe20008100405 */
        /* <DEDUP_REMOVED lines=19> */
.L_x_2117:
[----:B------:R-:W-:Y:S05]  /*218d0*/  BSYNC B1 ;  /* 0x0000000000017941 */ /* 0x000fea0003800000 */
.L_x_2116:
[----:B---3--:R3:W4:Y:S01]  /*218e0*/  SHFL.IDX PT, R19, R79, 0x1, 0x181f ;  /* 0x00381f004f137f89 */ /* 0x00872200000e0000 */
        /* <DEDUP_REMOVED lines=9> */
[-C--:B-----5:R-:W-:Y:S02]  /*21980*/  @!P3 LEA R4, P5, R192, R18.reuse, 0x1 ;  /* 0x00000012c004b211 */ /* 0x0a0fe400078a08ff */
[-C--:B----4-:R-:W-:Y:S02]  /*21990*/  @!P4 LEA.HI.X R3, R190, R19.reuse, R199, 0x1, P6 ;  /* 0x00000013be03c211 */ /* 0x090fe400030f0cc7 */
[-C--:B------:R-:W-:Y:S02]  /*219a0*/  @!P2 LEA R6, P6, R191, R18.reuse, 0x1 ;  /* 0x00000012bf06a211 */ /* 0x080fe400078c08ff */
        /* <DEDUP_REMOVED lines=8> */
.L_x_2119:
[----:B------:R-:W-:Y:S05]  /*21a30*/  BSYNC B1 ;  /* 0x0000000000017941 */ /* 0x000fea0003800000 */
.L_x_2118:
[----:B0----5:R0:W0:Y:S01]  /*21a40*/  SHFL.IDX PT, R9, R79, 0x2, 0x181f ;  /* 0x00581f004f097f89 */ /* 0x02102200000e0000 */
        /* <DEDUP_REMOVED lines=9> */
[-C--:B------:R-:W-:Y:S02]  /*21ae0*/  @!P2 LEA R4, P5, R192, R8.reuse, 0x1 ;  /* 0x00000008c004a211 */ /* 0x080fe400078a08ff */
[-C--:B------:R-:W-:Y:S02]  /*21af0*/  @!P1 LEA R6, P4, R191, R8.reuse, 0x1 ;  /* 0x00000008bf069211 */ /* 0x080fe400078808ff */
[-C--:B------:R-:W-:Y:S02]  /*21b00*/  @!P3 LEA.HI.X R3, R190, R9.reuse, R199, 0x1, P6 ;  /* 0x00000009be03b211 */ /* 0x080fe400030f0cc7 */
        /* <DEDUP_REMOVED lines=8> */
.L_x_2121:
[----:B------:R-:W-:Y:S05]  /*21b90*/  BSYNC B1 ;  /* 0x0000000000017941 */ /* 0x000fea0003800000 */
.L_x_2120:
[----:B0-----:R-:W-:Y:S01]  /*21ba0*/  VIADD R3, R81, 0x60 ;  /* 0x0000006051037836 */ /* 0x001fe20000000000 */
[----:B---3--:R-:W0:Y:S04]  /*21bb0*/  SHFL.IDX PT, R79, R79, 0x3, 0x181f ;  /* 0x00781f004f4f7f89 */ /* 0x008e2800000e0000 */
[----:B------:R-:W-:Y:S01]  /*21bc0*/  ISETP.GE.AND P0, PT, R3, R0, PT ;  /* 0x000000000300720c */ /* 0x000fe20003f06270 */
[----:B------:R-:W3:-:S12]  /*21bd0*/  SHFL.IDX PT, R78, R78, 0x3, 0x181f ;  /* 0x00781f004e4e7f89 */ /* 0x000ed800000e0000 */
[----:B------:R-:W-:Y:S05]  /*21be0*/  @P0 BRA `(.L_x_2122) ;  /* 0x0000000c001c0947 */ /* 0x000fea0003800000 */
[----:B------:R-:W-:Y:S02]  /*21bf0*/  ULDC UR5, c[0x0][0xbc8] ;  /* 0x0002f20000057ab9 */ /* 0x000fe40000000800 */
[----:B------:R-:W-:Y:S02]  /*21c00*/  ISETP.GE.AND P3, PT, R190, UR5, PT ;  /* 0x00000005be007c0c */ /* 0x000fe4000bf66270 */
[----:B------:R-:W-:Y:S02]  /*21c10*/  ISETP.GE.AND P4, PT, R192, UR5, PT ;  /* 0x00000005c0007c0c */ /* 0x000fe4000bf86270 */
[----:B------:R-:W-:-:S09]  /*21c20*/  ISETP.GE.AND P5, PT, R191, UR5, PT ;  /* 0x00000005bf007c0c */ /* 0x000fd2000bfa6270 */
[-C--:B---3--:R-:W-:Y:S02]  /*21c30*/  @!P3 LEA R2, P0, R190, R78.reuse, 0x1 ;  /* 0x0000004ebe02b211 */ /* 0x088fe400078008ff */
[-C--:B------:R-:W-:Y:S02]  /*21c40*/  @!P4 LEA R4, P1, R192, R78.reuse, 0x1 ;  /* 0x0000004ec004c211 */ /* 0x080fe400078208ff */
[C---:B------:R-:W-:Y:S02]  /*21c50*/  @!P5 LEA R6, P2, R191.reuse, R78, 0x1 ;  /* 0x0000004ebf06d211 */ /* 0x040fe400078408ff */
[-C--:B0-----:R-:W-:Y:S02]  /*21c60*/  @!P3 LEA.HI.X R3, R190, R79.reuse, R199, 0x1, P0 ;  /* 0x0000004fbe03b211 */ /* 0x081fe400000f0cc7 */
        /* <DEDUP_REMOVED lines=11> */
.L_x_2115:
[----:B0-----:R-:W0:Y:S01]  /*21d20*/  LDC R6, c[0x0][0xce8] ;  /* 0x00033a00ff067b82 */ /* 0x001e220000000800 */
[----:B------:R-:W-:Y:S01]  /*21d30*/  ISETP.GE.AND P0, PT, R202, 0x80, PT ;  /* 0x00000080ca00780c */ /* 0x000fe20003f06270 */
[----:B------:R-:W-:Y:S01]  /*21d40*/  USHF.R.S32.HI UR8, URZ, 0x1f, UR42 ;  /* 0x0000001f3f087899 */ /* 0x000fe2000801142a */
[----:B------:R-:W-:Y:S01]  /*21d50*/  BSSY B1, `(.L_x_2123) ;  /* 0x000002e000017945 */ /* 0x000fe20003800000 */
[----:B------:R-:W-:Y:S01]  /*21d60*/  USHF.R.S32.HI UR9, URZ, 0x1f, UR38 ;  /* 0x0000001f3f097899 */ /* 0x000fe20008011426 */
        /* <DEDUP_REMOVED lines=44> */
.L_x_2124:
[----:B------:R-:W-:Y:S05]  /*22030*/  BSYNC B1 ;  /* 0x0000000000017941 */ /* 0x000fea0003800000 */
.L_x_2123:
[----:B------:R-:W-:Y:S01]  /*22040*/  ULDC.64 UR10, c[0x0][0xbe8] ;  /* 0x0002fa00000a7ab9 */ /* 0x000fe20000000a00 */
[----:B--2---:R-:W-:Y:S01]  /*22050*/  VIADD R4, R207, UR39 ;  /* 0x00000027cf047c36 */ /* 0x004fe20008000000 */
[----:B------:R-:W-:Y:S01]  /*22060*/  UIMAD UR5, UR8, UR10, URZ ;  /* 0x0000000a080572a4 */ /* 0x000fe2000f8e023f */
[----:B------:R-:W-:Y:S01]  /*22070*/  VIADD R8, R206, UR39 ;  /* 0x00000027ce087c36 */ /* 0x000fe20008000000 */
[----:B------:R-:W-:Y:S01]  /*22080*/  UIMAD.WIDE.U32 UR6, UR42, UR10, URZ ;  /* 0x0000000a2a0672a5 */ /* 0x000fe2000f8e003f */
[----:B0-----:R-:W-:Y:S01]  /*22090*/  @P1 IMAD.HI.U32 R0, R4, R9, RZ ;  /* 0x0000000904001227 */ /* 0x001fe200078e00ff */
[----:B------:R-:W-:Y:S01]  /*220a0*/  UIMAD UR5, UR42, UR11, UR5 ;  /* 0x0000000b2a0572a4 */ /* 0x000fe2000f8e0205 */
[----:B------:R-:W-:Y:S02]  /*220b0*/  BSSY B1, `(.L_x_2125) ;  /* 0x0000038000017945 */ /* 0x000fe40003800000 */
[----:B------:R-:W-:Y:S01]  /*220c0*/  ULDC.64 UR10, c[0x0][0xbf0] ;  /* 0x0002fc00000a7ab9 */ /* 0x000fe20000000a00 */
[----:B------:R-:W-:Y:S01]  /*220d0*/  UIADD3 UR7, UR7, UR5, URZ ;  /* 0x0000000507077290 */ /* 0x000fe2000fffe03f */
[----:B------:R-:W-:Y:S01]  /*220e0*/  IMAD.MOV.U32 R5, RZ, RZ, R4 ;  /* 0x000000ffff057224 */ /* 0x000fe200078e0004 */
[----:B------:R-:W-:Y:S01]  /*220f0*/  UIMAD UR5, UR9, UR10, URZ ;  /* 0x0000000a090572a4 */ /* 0x000fe2000f8e023f */
[----:B-1----:R-:W-:Y:S01]  /*22100*/  @P1 SHF.R.U32.HI R5, RZ, R11, R0 ;  /* 0x0000000bff051219 */ /* 0x002fe20000011600 */
[----:B------:R-:W-:-:S02]  /*22110*/  UIMAD.WIDE.U32 UR6, UR38, UR10, UR6 ;  /* 0x0000000a260672a5 */ /* 0x000fc4000f8e0006 */
[----:B------:R-:W-:Y:S01]  /*22120*/  UIMAD UR5, UR38, UR11, UR5 ;  /* 0x0000000b260572a4 */ /* 0x000fe2000f8e0205 */
[--C-:B------:R-:W-:Y:S01]  /*22130*/  SHF.R.S32.HI R0, RZ, 0x1f, R5.reuse ;  /* 0x0000001fff007819 */ /* 0x100fe20000011405 */
[----:B------:R-:W-:Y:S01]  /*22140*/  IMAD.MOV R7, RZ, RZ, -R5 ;  /* 0x000000ffff077224 */ /* 0x000fe200078e0a05 */
[----:B------:R-:W-:Y:S01]  /*22150*/  ULDC.64 UR8, c[0x0][0xbe0] ;  /* 0x0002f80000087ab9 */ /* 0x000fe20000000a00 */
[----:B------:R-:W-:Y:S02]  /*22160*/  UIADD3 UR5, UR7, UR5, URZ ;  /* 0x0000000507057290 */ /* 0x000fe4000fffe03f */
[----:B------:R-:W-:Y:S02]  /*22170*/  IMAD.U32 R3, RZ, RZ, UR7 ;  /* 0x00000007ff037e24 */ /* 0x000fe4000f8e00ff */
[----:B------:R-:W-:Y:S02]  /*22180*/  IMAD R0, R0, UR8, RZ ;  /* 0x0000000800007c24 */ /* 0x000fe4000f8e02ff */
[----:B------:R-:W-:-:S02]  /*22190*/  IMAD R7, R6, R7, R4 ;  /* 0x0000000706077224 */ /* 0x000fc400078e0204 */
        /* <DEDUP_REMOVED lines=41> */
.L_x_2126:
[----:B------:R-:W-:Y:S05]  /*22430*/  BSYNC B1 ;  /* 0x0000000000017941 */ /* 0x000fea0003800000 */
.L_x_2125:
        /* <DEDUP_REMOVED lines=10> */
[----:B------:R-:W-:Y:S02]  /*224e0*/  @!P3 LEA R10, P5, R192, R2, 0x1 ;  /* 0x00000002c00ab211 */ /* 0x000fe400078a08ff */
        /* <DEDUP_REMOVED lines=10> */
.L_x_2128:
[----:B------:R-:W-:Y:S05]  /*22590*/  BSYNC B1 ;  /* 0x0000000000017941 */ /* 0x000fea0003800000 */
.L_x_2127:
        /* <DEDUP_REMOVED lines=10> */
[-C--:B------:R-:W-:Y:S02]  /*22640*/  @!P2 LEA R10, P5, R192, R2.reuse, 0x1 ;  /* 0x00000002c00aa211 */ /* 0x080fe400078a08ff */
        /* <DEDUP_REMOVED lines=10> */
.L_x_2130:
[----:B------:R-:W-:Y:S05]  /*226f0*/  BSYNC B1 ;  /* 0x0000000000017941 */ /* 0x000fea0003800000 */
.L_x_2129:
        /* <DEDUP_REMOVED lines=11> */
[-C--:B------:R-:W-:Y:S02]  /*227b0*/  @!P2 LEA R6, P5, R192, R2.reuse, 0x1 ;  /* 0x00000002c006a211 */ /* 0x080fe400078a08ff */
        /* <DEDUP_REMOVED lines=10> */
.L_x_2122:
[----:B------:R-:W-:Y:S05]  /*22860*/  BSYNC B0 ;  /* 0x0000000000007941 */ /* 0x000fea0003800000 */
.L_x_2114:
[----:B------:R-:W-:Y:S02]  /*22870*/  ULDC UR5, c[0x0][0xd38] ;  /* 0x00034e0000057ab9 */ /* 0x000fe40000000800 */
[----:B------:R-:W-:-:S06]  /*22880*/  UISETP.GE.AND UP0, UPT, UR4, UR5, UPT ;  /* 0x000000050400728c */ /* 0x000fcc000bf06270 */
[----:B------:R-:W-:-:S13]  /*22890*/  PLOP3.LUT P0, PT, PT, PT, UP0, 0x80, 0x0 ;  /* 0x000000000000781c */ /* 0x000fda0003f0f008 */
[----:B------:R-:W-:Y:S05]  /*228a0*/  @!P0 BRA `(.L_x_2131) ;  /* 0xfffffde800208947 */ /* 0x000fea000383ffff */
[----:B------:R-:W-:Y:S05]  /*228b0*/  EXIT ;  /* 0x000000000000794d */ /* 0x000fea0003800000 */
.L_x_2007:
[----:B------:R-:W-:-:S08]  /*228c0*/  NOP ;  /* 0x0000000000007918 */ /* 0x000fd00000000000 */
[----:B----4-:R-:W0:-:S00]  /*228d0*/  USETMAXREG.DEALLOC.CTAPOOL 0x18 ;  /* 0x00000018000079c8 */ /* 0x010e0000080e0500 */
[----:B0-----:R-:W2:Y:S01]  /*228e0*/  LDL.LU R2, [R1+0x47c] ;  /* 0x00047c0001027983 */ /* 0x001ea20000300800 */
[----:B------:R-:W-:-:S05]  /*228f0*/  LOP3.LUT R0, R0, 0x3, RZ, 0xc0, !PT ;  /* 0x0000000300007812 */ /* 0x000fca00078ec0ff */
[----:B------:R-:W0:Y:S01]  /*22900*/  S2UR UR6, SR_CTAID.X ;  /* 0x00000000000679c3 */ /* 0x000e220000002500 */
[----:B------:R-:W-:Y:S01]  /*22910*/  IMAD.MOV.U32 R18, RZ, RZ, RZ ;  /* 0x000000ffff127224 */ /* 0x000fe200078e00ff */
[----:B------:R-:W-:Y:S04]  /*22920*/  STL [R1+0x4a8], RZ ;  /* 0x0004a8ff01007387 */ /* 0x000fe80000100800 */
[----:B------:R-:W1:Y:S02]  /*22930*/  SHFL.IDX PT, R0, R0, RZ, 0x1f ;  /* 0x00001fff00007589 */ /* 0x000e6400000e0000 */
[----:B-1----:R-:W-:Y:S02]  /*22940*/  ISETP.NE.AND P0, PT, R0, RZ, PT ;  /* 0x000000ff0000720c */ /* 0x002fe40003f05270 */
[----:B------:R-:W0:Y:S11]  /*22950*/  LDC R0, c[0x0][0xd38] ;  /* 0x00034e00ff007b82 */ /* 0x000e360000000800 */
[----:B------:R-:W-:Y:S06]  /*22960*/  @P0 BAR.ARV 0x4, 0x180 ;  /* 0x0106000000000b1d */ /* 0x000fec0000002000 */
[----:B--2---:R-:W-:-:S04]  /*22970*/  LOP3.LUT R2, R2, 0xffffff7f, RZ, 0xc0, !PT ;  /* 0xffffff7f02027812 */ /* 0x004fc800078ec0ff */
[----:B------:R-:W-:Y:S02]  /*22980*/  @P0 LOP3.LUT R2, R2, 0x80, RZ, 0xfc, !PT ;  /* 0x0000008002020812 */ /* 0x000fe400078efcff */
[----:B0-----:R-:W-:Y:S01]  /*22990*/  ISETP.LE.AND P0, PT, R0, UR6, PT ;  /* 0x0000000600007c0c */ /* 0x001fe2000bf03270 */
[----:B------:R-:W-:Y:S02]  /*229a0*/  IMAD.MOV.U32 R0, RZ, RZ, 0x1 ;  /* 0x00000001ff007424 */ /* 0x000fe400078e00ff */
[----:B------:R0:W-:Y:S04]  /*229b0*/  STL [R1+0x47c], R2 ;  /* 0x00047c0201007387 */ /* 0x0001e80000100800 */
[----:B------:R0:W-:Y:S06]  /*229c0*/  STL [R1+0x474], R0 ;  /* 0x0004740001007387 */ /* 0x0001ec0000100800 */
[----:B------:R-:W-:Y:S05]  /*229d0*/  @P0 BRA `(.L_x_2132) ;  /* 0x0000005000e80947 */ /* 0x000fea0003800000 */
[----:B------:R-:W1:Y:S01]  /*229e0*/  S2R R5, SR_TID.X ;  /* 0x0000000000057919 */ /* 0x000e620000002100 */
[----:B------:R-:W2:Y:S01]  /*229f0*/  S2UR UR5, SR_CgaCtaId ;  /* 0x00000000000579c3 */ /* 0x000ea20000008800 */
[----:B------:R-:W-:Y:S01]  /*22a00*/  UMOV UR4, 0x400 ;  /* 0x0000040000047882 */ /* 0x000fe20000000000 */
[----:B------:R-:W-:Y:S01]  /*22a10*/  IMAD.MOV.U32 R18, RZ, RZ, RZ ;  /* 0x000000ffff127224 */ /* 0x000fe200078e00ff */
[----:B------:R-:W-:Y:S01]  /*22a20*/  STL [R1+0x4a8], RZ ;  /* 0x0004a8ff01007387 */ /* 0x000fe20000100800 */
[----:B------:R-:W-:Y:S01]  /*22a30*/  ULDC UR42, c[0x0][0xc] ;  /* 0x00000300002a7ab9 */ /* 0x000fe20000000800 */
[----:B------:R-:W-:Y:S01]  /*22a40*/  ULDC.64 UR46, c[0x0][0x198] ;  /* 0x00006600002e7ab9 */ /* 0x000fe20000000a00 */
[----:B--2---:R-:W-:-:S06]  /*22a50*/  ULEA UR4, UR5, UR4, 0x18 ;  /* 0x0000000405047291 */ /* 0x004fcc000f8ec03f */
[----:B------:R-:W-:Y:S01]  /*22a60*/  IMAD.U32 R17, RZ, RZ, UR4 ;  /* 0x00000004ff117e24 */ /* 0x000fe2000f8e00ff */
[C---:B-1----:R-:W-:Y:S01]  /*22a70*/  LOP3.LUT R4, R5.reuse, 0x7f, RZ, 0xc0, !PT ;  /* 0x0000007f05047812 */ /* 0x042fe200078ec0ff */
[----:B0-----:R-:W-:-:S05]  /*22a80*/  IMAD.SHL.U32 R0, R5, 0x8, RZ ;  /* 0x0000000805007824 */ /* 0x001fca00078e00ff */
[C---:B------:R-:W-:Y:S02]  /*22a90*/  LOP3.LUT R2, R0.reuse, 0x1f8, RZ, 0xc0, !PT ;  /* 0x000001f800027812 */ /* 0x040fe400078ec0ff */
[----:B------:R-:W-:Y:S02]  /*22aa0*/  LOP3.LUT R0, R0, 0x38, RZ, 0xc0, !PT ;  /* 0x0000003800007812 */ /* 0x000fe400078ec0ff */
[----:B------:R-:W-:Y:S01]  /*22ab0*/  LOP3.LUT R3, R2, 0x38, R5, 0x78, !PT ;  /* 0x0000003802037812 */ /* 0x000fe200078e7805 */
[----:B------:R-:W-:Y:S01]  /*22ac0*/  IMAD.SHL.U32 R2, R4, 0x8, RZ ;  /* 0x0000000804027824 */ /* 0x000fe200078e00ff */
[----:B------:R-:W-:-:S04]  /*22ad0*/  SHF.R.U32.HI R4, RZ, 0x3, R4 ;  /* 0x00000003ff047819 */ /* 0x000fc80000011604 */
[----:B------:R-:W-:Y:S01]  /*22ae0*/  LOP3.LUT R2, R3, 0x200, R2, 0xf8, !PT ;  /* 0x0000020003027812 */ /* 0x000fe200078ef802 */
[----:B------:R-:W-:-:S05]  /*22af0*/  IMAD.SHL.U32 R3, R5, 0x10, RZ ;  /* 0x0000001005037824 */ /* 0x000fca00078e00ff */
[----:B------:R-:W-:Y:S01]  /*22b00*/  LOP3.LUT R5, R4, 0x70, R3, 0xf8, !PT ;  /* 0x0000007004057812 */ /* 0x000fe200078ef803 */
[----:B------:R-:W-:Y:S02]  /*22b10*/  IMAD R4, R2, 0x2, R17 ;  /* 0x0000000202047824 */ /* 0x000fe400078e0211 */
[----:B------:R-:W-:Y:S02]  /*22b20*/  IMAD.U32 R3, RZ, RZ, UR6 ;  /* 0x00000006ff037e24 */ /* 0x000fe4000f8e00ff */
[----:B------:R-:W-:Y:S01]  /*22b30*/  IMAD.MOV.U32 R2, RZ, RZ, 0x1 ;  /* 0x00000001ff027424 */ /* 0x000fe200078e00ff */
[----:B------:R-:W-:Y:S04]  /*22b40*/  STL [R1+0x470], R4 ;  /* 0x0004700401007387 */ /* 0x000fe80000100800 */
[----:B------:R0:W-:Y:S04]  /*22b50*/  STL [R1+0x484], R3 ;  /* 0x0004840301007387 */ /* 0x0001e80000100800 */
[----:B------:R1:W-:Y:S01]  /*22b60*/  STL [R1+0x474], R2 ;  /* 0x0004740201007387 */ /* 0x0003e20000100800 */
[----:B0-----:R-:W-:-:S02]  /*22b70*/  LOP3.LUT R3, R0, 0x40, RZ, 0xfc, !PT ;  /* 0x0000004000037812 */ /* 0x001fc400078efcff */
[C---:B-1----:R-:W-:Y:S02]  /*22b80*/  LOP3.LUT R2, R0.reuse, 0x80, RZ, 0xfc, !PT ;  /* 0x0000008000027812 */ /* 0x042fe400078efcff */
[----:B------:R-:W-:-:S07]  /*22b90*/  LOP3.LUT R0, R0, 0xc0, RZ, 0xfc, !PT ;  /* 0x000000c000007812 */ /* 0x000fce00078efcff */
.L_x_2234:
[----:B--2---:R-:W2:Y:S01]  /*22ba0*/  LDL R0, [R1+0x484] ;  /* 0x0004840001007983 */ /* 0x004ea20000100800 */
        /* <DEDUP_REMOVED lines=13> */
[----:B01-34-:R-:W-:Y:S05]  /*22c80*/  @!P0 BRA `(.L_x_2133) ;  /* 0x0000000000208947 */ /* 0x01bfea0003800000 */
        /* <DEDUP_REMOVED lines=8> */
.L_x_2133:
[----:B------:R-:W-:Y:S01]  /*22d10*/  ULDC UR9, c[0x0][0xd54] ;  /* 0x0003550000097ab9 */ /* 0x000fe20000000800 */
[----:B------:R-:W-:Y:S01]  /*22d20*/  UMOV UR6, UR8 ;  /* 0x0000000800067c82 */ /* 0x000fe20008000000 */
[----:B------:R-:W-:-:S11]  /*22d30*/  UISETP.NE.AND UP0, UPT, UR9, 0x1, UPT ;  /* 0x000000010900788c */ /* 0x000fd6000bf05270 */
[----:B------:R-:W-:Y:S02]  /*22d40*/  @UP0 ULDC.64 UR10, c[0x0][0xd58] ;  /* 0x00035600000a0ab9 */ /* 0x000fe40000000a00 */
[----:B------:R-:W-:-:S04]  /*22d50*/  UIMAD.WIDE.U32 UR4, UR8, UR10, URZ ;  /* 0x0000000a080472a5 */ /* 0x000fc8000f8e003f */
[----:B------:R-:W-:-:S04]  /*22d60*/  @UP0 USHF.R.U32.HI UR6, URZ, UR11, UR5 ;  /* 0x0000000b3f060299 */ /* 0x000fc80008011605 */
[----:B------:R-:W-:-:S12]  /*22d70*/  UIMAD UR4, UR6, UR9, URZ ;  /* 0x00000009060472a4 */ /* 0x000fd8000f8e023f */
.L_x_2134:
        /* <DEDUP_REMOVED lines=48> */
.L_x_2136:
[----:B------:R-:W-:-:S11]  /*23080*/  UISETP.NE.AND UP0, UPT, UR5, 0x1, UPT ;  /* 0x000000010500788c */ /* 0x000fd6000bf05270 */
[----:B------:R-:W-:Y:S02]  /*23090*/  @UP0 ULDC.64 UR12, c[0x0][0xae0] ;  /* 0x0002b800000c0ab9 */ /* 0x000fe40000000a00 */
[----:B------:R-:W-:-:S04]  /*230a0*/  UIMAD.WIDE.U32 UR8, UR10, UR12, URZ ;  /* 0x0000000c0a0872a5 */ /* 0x000fc8000f8e003f */
[----:B------:R-:W-:-:S12]  /*230b0*/  @UP0 USHF.R.U32.HI UR10, URZ, UR13, UR9 ;  /* 0x0000000d3f0a0299 */ /* 0x000fd80008011609 */
.L_x_2137:
[----:B------:R-:W-:-:S04]  /*230c0*/  UIMAD UR10, UR10, UR5, UR5 ;  /* 0x000000050a0a72a4 */ /* 0x000fc8000f8e0205 */
[----:B------:R-:W-:-:S04]  /*230d0*/  UISETP.LT.AND UP0, UPT, UR4, UR10, UPT ;  /* 0x0000000a0400728c */ /* 0x000fc8000bf01270 */
[----:B------:R-:W-:-:S12]  /*230e0*/  USEL UR4, UR4, UR10, UP0 ;  /* 0x0000000a04047287 */ /* 0x000fd80008000000 */
.L_x_2135:
        /* <DEDUP_REMOVED lines=31> */
.L_x_2139:
[----:B------:R-:W-:-:S11]  /*232e0*/  UISETP.NE.AND UP0, UPT, UR5, 0x1, UPT ;  /* 0x000000010500788c */ /* 0x000fd6000bf05270 */
[----:B------:R-:W-:Y:S02]  /*232f0*/  @UP0 ULDC.64 UR10, c[0x0][0xae0] ;  /* 0x0002b800000a0ab9 */ /* 0x000fe40000000a00 */
[----:B------:R-:W-:-:S04]  /*23300*/  UIMAD.WIDE.U32 UR6, UR4, UR10, URZ ;  /* 0x0000000a040672a5 */ /* 0x000fc8000f8e003f */
[----:B------:R-:W-:-:S12]  /*23310*/  @UP0 USHF.R.U32.HI UR4, URZ, UR11, UR7 ;  /* 0x0000000b3f040299 */ /* 0x000fd80008011607 */
.L_x_2140:
[----:B------:R-:W-:-:S04]  /*23320*/  UIMAD UR4, UR4, UR5, URZ ;  /* 0x00000005040472a4 */ /* 0x000fc8000f8e023f */
[----:B------:R-:W-:-:S04]  /*23330*/  UISETP.LT.AND UP0, UPT, UR8, UR4, UPT ;  /* 0x000000040800728c */ /* 0x000fc8000bf01270 */
[----:B------:R-:W-:-:S12]  /*23340*/  USEL UR8, UR8, UR4, !UP0 ;  /* 0x0000000408087287 */ /* 0x000fd8000c000000 */
.L_x_2138:
        /* <DEDUP_REMOVED lines=27> */
.L_x_2142:
        /* <DEDUP_REMOVED lines=20> */
.L_x_2145:
[----:B------:R-:W-:Y:S05]  /*23640*/  BSYNC B6 ;  /* 0x0000000000067941 */ /* 0x000fea0003800000 */
.L_x_2144:
        /* <DEDUP_REMOVED lines=20> */
.L_x_2148:
        /* <DEDUP_REMOVED lines=15> */
.L_x_2147:
[----:B------:R-:W-:Y:S05]  /*23880*/  BSYNC B6 ;  /* 0x0000000000067941 */ /* 0x000fea0003800000 */
.L_x_2146:
[----:B------:R-:W-:Y:S01]  /*23890*/  ULDC.64 UR4, c[0x0][0xaf0] ;  /* 0x0002bc0000047ab9 */ /* 0x000fe20000000a00 */
[----:B------:R-:W2:Y:S01]  /*238a0*/  LDL.LU R4, [R1+0x47c] ;  /* 0x00047c0001047983 */ /* 0x000ea20000300800 */
[----:B------:R-:W-:Y:S01]  /*238b0*/  UISETP.NE.U32.AND UP0, UPT, UR4, URZ, UPT ;  /* 0x0000003f0400728c */ /* 0x000fe2000bf05070 */
[----:B------:R-:W-:-:S03]  /*238c0*/  IMAD.U32 R19, RZ, RZ, UR43 ;  /* 0x0000002bff137e24 */ /* 0x000fc6000f8e00ff */
[----:B------:R-:W-:-:S06]  /*238d0*/  UISETP.NE.AND.EX UP0, UPT, UR5, URZ, UPT, UP0 ;  /* 0x0000003f0500728c */ /* 0x000fcc000bf05300 */
[----:B------:R-:W-:-:S05]  /*238e0*/  PLOP3.LUT P0, PT, PT, PT, UP0, 0x80, 0x0 ;  /* 0x000000000000781c */ /* 0x000fca0003f0f008 */
[----:B------:R-:W-:Y:S02]  /*238f0*/  @UP0 ULDC.64 UR4, c[0x0][0xaf0] ;  /* 0x0002bc0000040ab9 */ /* 0x000fe40000000a00 */
[----:B------:R-:W-:-:S06]  /*23900*/  @UP0 UIMAD.WIDE UR4, UR43, 0x4, UR4 ;  /* 0x000000042b0408a5 */ /* 0x000fcc000f8e0204 */
[----:B------:R-:W-:Y:S02]  /*23910*/  IMAD.U32 R2, RZ, RZ, UR4 ;  /* 0x00000004ff027e24 */ /* 0x000fe4000f8e00ff */
[----:B------:R-:W-:-:S05]  /*23920*/  IMAD.U32 R3, RZ, RZ, UR5 ;  /* 0x00000005ff037e24 */ /* 0x000fca000f8e00ff */
[----:B------:R0:W3:Y:S01]  /*23930*/  @P0 LDG.E R19, desc[UR48][R2.64] ;  /* 0x0000003002130981 */ /* 0x0000e2000c1e1900 */
[----:B------:R-:W-:Y:S01]  /*23940*/  UMOV UR4, 0xffffffff ;  /* 0xffffffff00047882 */ /* 0x000fe20000000000 */
[----:B------:R-:W-:Y:S01]  /*23950*/  IMAD.U32 R0, RZ, RZ, UR39 ;  /* 0x00000027ff007e24 */ /* 0x000fe2000f8e00ff */
[----:B------:R-:W1:Y:S03]  /*23960*/  S2R R5, SR_TID.X ;  /* 0x0000000000057919 */ /* 0x000e660000002100 */
[----:B------:R-:W-:Y:S01]  /*23970*/  VIADD R0, R0, 0xffffffff ;  /* 0xffffffff00007836 */ /* 0x000fe20000000000 */
[----:B0-----:R-:W0:Y:S02]  /*23980*/  LDC.64 R2, c[0x0][0x418] ;  /* 0x00010600ff027b82 */ /* 0x001e240000000a00 */
[----:B0-----:R-:W-:Y:S02]  /*23990*/  ISETP.NE.U32.AND P0, PT, R2, RZ, PT ;  /* 0x000000ff0200720c */ /* 0x001fe40003f05070 */
[----:B-1----:R-:W-:-:S02]  /*239a0*/  SHF.R.U32.HI R5, RZ, 0x5, R5 ;  /* 0x00000005ff057819 */ /* 0x002fc40000011605 */
[----:B------:R-:W-:Y:S02]  /*239b0*/  ISETP.NE.AND.EX P1, PT, R3, RZ, PT, P0 ;  /* 0x000000ff0300720c */ /* 0x000fe40003f25300 */
[----:B------:R-:W-:Y:S02]  /*239c0*/  LOP3.LUT R5, R5, 0x3, RZ, 0xc0, !PT ;  /* 0x0000000305057812 */ /* 0x000fe400078ec0ff */
[----:B--2---:R-:W-:-:S09]  /*239d0*/  LOP3.LUT R4, R4, 0xfffffffe, RZ, 0xc0, !PT ;  /* 0xfffffffe04047812 */ /* 0x004fd200078ec0ff */
[----:B------:R-:W-:-:S05]  /*239e0*/  @P1 LOP3.LUT R4, R4, 0x1, RZ, 0xfc, !PT ;  /* 0x0000000104041812 */ /* 0x000fca00078efcff */
[----:B------:R0:W-:Y:S01]  /*239f0*/  STL [R1+0x47c], R4 ;  /* 0x00047c0401007387 */ /* 0x0001e20000100800 */
[----:B---3--:R-:W-:Y:S02]  /*23a00*/  SHF.R.S32.HI R7, RZ, 0x1f, R19 ;  /* 0x0000001fff077819 */ /* 0x008fe40000011413 */
[----:B------:R-:W-:-:S03]  /*23a10*/  SEL R16, R19, RZ, !P1 ;  /* 0x000000ff13107207 */ /* 0x000fc60004800000 */
[----:B------:R0:W-:Y:S01]  /*23a20*/  STL [R1+0x478], R7 ;  /* 0x0004780701007387 */ /* 0x0001e20000100800 */
[----:B------:R-:W-:Y:S05]  /*23a30*/  BRA.DIV UR4, `(.L_x_2149) ;  /* 0x0000004a04647947 */ /* 0x000fea000b800000 */
[----:B------:R1:W2:Y:S02]  /*23a40*/  SHFL.IDX PT, R14, R5, RZ, 0x1f ;  /* 0x00001fff050e7589 */ /* 0x0002a400000e0000 */
.L_x_2250:
[----:B------:R-:W-:Y:S01]  /*23a50*/  PLOP3.LUT P2, PT, PT, PT, PT, 0x8, 0x0 ;  /* 0x000000000000781c */ /* 0x000fe20003f4e170 */
[----:B------:R3:W-:Y:S01]  /*23a60*/  STL [R1+0x48c], R0 ;  /* 0x00048c0001007387 */ /* 0x0007e20000100800 */
[----:B0-----:R-:W-:Y:S02]  /*23a70*/  LOP3.LUT R4, R4, 0xfffffffd, RZ, 0xc0, !PT ;  /* 0xfffffffd04047812 */ /* 0x001fe400078ec0ff */
[----:B--2---:R-:W-:-:S09]  /*23a80*/  ISETP.NE.AND P0, PT, R14, RZ, PT ;  /* 0x000000ff0e00720c */ /* 0x004fd20003f05270 */
[----:B------:R-:W-:-:S05]  /*23a90*/  @P2 LOP3.LUT R4, R4, 0x2, RZ, 0xfc, !PT ;  /* 0x0000000204042812 */ /* 0x000fca00078efcff */
[----:B------:R3:W-:Y:S01]  /*23aa0*/  STL [R1+0x47c], R4 ;  /* 0x00047c0401007387 */ /* 0x0007e20000100800 */
[----:B------:R-:W-:Y:S05]  /*23ab0*/  @P0 BRA `(.L_x_2150) ;  /* 0x0000000000f80947 */ /* 0x000fea0003800000 */
[----:B------:R-:W-:-:S03]  /*23ac0*/  UMOV UR4, 0xffffffff ;  /* 0xffffffff00047882 */ /* 0x000fc60000000000 */
[----:B------:R-:W-:Y:S05]  /*23ad0*/  BRA.DIV UR4, `(.L_x_2151) ;  /* 0x0000004a045c7947 */ /* 0x000fea000b800000 */
[----:B------:R-:W-:-:S13]  /*23ae0*/  ELECT P6, URZ, PT ;  /* 0x00000000003f782f */ /* 0x000fda00038c0000 */
.L_x_2253:
[----:B------:R-:W-:Y:S05]  /*23af0*/  @!P6 BRA `(.L_x_2150) ;  /* 0x0000000000e8e947 */ /* 0x000fea0003800000 */
[----:B------:R-:W-:Y:S01]  /*23b00*/  IMAD.MOV.U32 R16, RZ, RZ, R19 ;  /* 0x000000ffff107224 */ /* 0x000fe200078e0013 */
[----:B------:R-:W-:Y:S06]  /*23b10*/  @!P1 BRA `(.L_x_2152) ;  /* 0x00000000004c9947 */ /* 0x000fec0003800000 */
[----:B------:R-:W0:Y:S01]  /*23b20*/  LDC R6, c[0x0][0x43c] ;  /* 0x00010f00ff067b82 */ /* 0x000e220000000800 */
[----:B------:R-:W-:Y:S01]  /*23b30*/  IMAD.MOV.U32 R8, RZ, RZ, R0 ;  /* 0x000000ffff087224 */ /* 0x000fe200078e0000 */
[----:B------:R-:W-:Y:S01]  /*23b40*/  ULDC.64 UR4, c[0x0][0x428] ;  /* 0x00010a0000047ab9 */ /* 0x000fe20000000a00 */
[----:B0-----:R-:W-:-:S13]  /*23b50*/  ISETP.NE.AND P0, PT, R6, 0x1, PT ;  /* 0x000000010600780c */ /* 0x001fda0003f05270 */
[----:B-1-3--:R-:W0:Y:S02]  /*23b60*/  @P0 LDC.64 R4, c[0x0][0x440] ;  /* 0x00011000ff040b82 */ /* 0x00ae240000000a00 */
[----:B0-----:R-:W-:-:S04]  /*23b70*/  @P0 IMAD.HI.U32 R0, R8, R4, RZ ;  /* 0x0000000408000227 */ /* 0x001fc800078e00ff */
[----:B------:R-:W-:Y:S01]  /*23b80*/  IMAD.MOV.U32 R4, RZ, RZ, R8 ;  /* 0x000000ffff047224 */ /* 0x000fe200078e0008 */
[----:B------:R-:W-:-:S04]  /*23b90*/  @P0 SHF.R.U32.HI R4, RZ, R5, R0 ;  /* 0x00000005ff040219 */ /* 0x000fc80000011600 */
[--C-:B------:R-:W-:Y:S01]  /*23ba0*/  SHF.R.S32.HI R5, RZ, 0x1f, R4.reuse ;  /* 0x0000001fff057819 */ /* 0x100fe20000011404 */
[----:B------:R-:W-:-:S04]  /*23bb0*/  IMAD.MOV R0, RZ, RZ, -R4 ;  /* 0x000000ffff007224 */ /* 0x000fc800078e0a04 */
[----:B------:R-:W-:Y:S02]  /*23bc0*/  IMAD R8, R6, R0, R8 ;  /* 0x0000000006087224 */ /* 0x000fe400078e0208 */
[----:B------:R-:W-:Y:S02]  /*23bd0*/  IMAD R0, R7, UR4, RZ ;  /* 0x0000000407007c24 */ /* 0x000fe4000f8e02ff */
[C---:B------:R-:W-:Y:S01]  /*23be0*/  IMAD.WIDE.U32 R4, R19.reuse, UR4, R4 ;  /* 0x0000000413047c25 */ /* 0x040fe2000f8e0004 */
[----:B------:R0:W-:Y:S03]  /*23bf0*/  STL [R1+0x48c], R8 ;  /* 0x00048c0801007387 */ /* 0x0001e60000100800 */
[----:B------:R-:W-:Y:S01]  /*23c00*/  IMAD R0, R19, UR5, R0 ;  /* 0x0000000513007c24 */ /* 0x000fe2000f8e0200 */
[----:B------:R-:W-:-:S03]  /*23c10*/  LEA R2, P0, R4, R2, 0x2 ;  /* 0x0000000204027211 */ /* 0x000fc600078010ff */
[----:B------:R-:W-:-:S05]  /*23c20*/  IMAD.IADD R0, R5, 0x1, R0 ;  /* 0x0000000105007824 */ /* 0x000fca00078e0200 */
[----:B------:R-:W-:-:S05]  /*23c30*/  LEA.HI.X R3, R4, R3, R0, 0x2, P0 ;  /* 0x0000000304037211 */ /* 0x000fca00000f1400 */
[----:B------:R0:W5:Y:S02]  /*23c40*/  LDG.E R16, desc[UR48][R2.64] ;  /* 0x0000003002107981 */ /* 0x000164000c1e1900 */
.L_x_2152:
[----:B0-----:R-:W2:Y:S01]  /*23c50*/  LDL R2, [R1+0x474] ;  /* 0x0004740001027983 */ /* 0x001ea20000100800 */
[----:B---3--:R-:W-:Y:S01]  /*23c60*/  IMAD R0, R18, 0x8, R17 ;  /* 0x0000000812007824 */ /* 0x008fe200078e0211 */
[----:B--2---:R-:W-:-:S04]  /*23c70*/  SHF.L.U32 R2, R2, 0x1f, RZ ;  /* 0x0000001f02027819 */ /* 0x004fc800000006ff */
[----:B------:R-:W0:Y:S02]  /*23c80*/  SYNCS.PHASECHK.TRANS64.TRYWAIT P0, [R0+URZ+0x32440], R2 ;  /* 0x03244002000075a7 */ /* 0x000e24000800017f */
[----:B0-----:R-:W-:Y:S05]  /*23c90*/  @!P0 BRA `(.L_x_2153) ;  /* 0x00000048000c8947 */ /* 0x001fea0003800000 */
.L_x_2254:
        /* <DEDUP_REMOVED lines=11> */
.L_x_2154:
[----:B------:R-:W2:Y:S04]  /*23d50*/  LDL R3, [R1+0x48c] ;  /* 0x00048c0001037983 */ /* 0x000ea80000100800 */
[----:B0-----:R-:W3:Y:S01]  /*23d60*/  LDL.LU R2, [R1+0x47c] ;  /* 0x00047c0001027983 */ /* 0x001ee20000300800 */
[----:B------:R-:W-:Y:S01]  /*23d70*/  R2UR UR33, R0 ;  /* 0x00000000002172ca */ /* 0x000fe200000e0000 */
[----:B------:R-:W-:Y:S01]  /*23d80*/  IMAD R0, R18, 0x3000, R17 ;  /* 0x0000300012007824 */ /* 0x000fe200078e0211 */
[----:B------:R-:W-:Y:S01]  /*23d90*/  PLOP3.LUT P0, PT, PT, PT, PT, 0x80, 0x0 ;  /* 0x000000000000781c */ /* 0x000fe20003f0f070 */
[----:B------:R-:W-:Y:S01]  /*23da0*/  UIADD3 UR4, UP0, UR46, 0x370, URZ ;  /* 0x000003702e047890 */ /* 0x000fe2000ff1e03f */
[----:B-----5:R-:W-:Y:S01]  /*23db0*/  R2UR UR37, R16 ;  /* 0x00000000102572ca */ /* 0x020fe200000e0000 */
[----:B------:R-:W-:Y:S01]  /*23dc0*/  UMOV UR6, 0x0 ;  /* 0x0000000000067882 */ /* 0x000fe20000000000 */
[----:B------:R-:W-:Y:S01]  /*23dd0*/  R2UR UR32, R0 ;  /* 0x00000000002072ca */ /* 0x000fe200000e0000 */
[----:B------:R-:W-:Y:S01]  /*23de0*/  UIADD3.X UR5, URZ, UR47, URZ, UP0, !UPT ;  /* 0x0000002f3f057290 */ /* 0x000fe200087fe43f */
[----:B------:R-:W-:Y:S01]  /*23df0*/  UMOV UR7, 0x14f00000 ;  /* 0x14f0000000077882 */ /* 0x000fe20000000000 */
[----:B------:R-:W-:-:S04]  /*23e00*/  UMOV UR34, URZ ;  /* 0x0000003f00227c82 */ /* 0x000fc80008000000 */
[----:B------:R-:W-:-:S06]  /*23e10*/  UIADD3 UR33, UR33, 0x32430, URZ ;  /* 0x0003243021217890 */ /* 0x000fcc000fffe03f */
[----:B------:R-:W-:Y:S01]  /*23e20*/  UIADD3 UR32, UR32, 0x1c400, URZ ;  /* 0x0001c40020207890 */ /* 0x000fe2000fffe03f */
[----:B--2---:R-:W-:Y:S02]  /*23e30*/  R2UR UR35, R3 ;  /* 0x00000000032372ca */ /* 0x004fe400000e0000 */
[----:B---3--:R-:W-:-:S04]  /*23e40*/  LOP3.LUT R2, R2, 0xfffffffd, RZ, 0xc0, !PT ;  /* 0xfffffffd02027812 */ /* 0x008fc800078ec0ff */
[----:B------:R-:W-:-:S07]  /*23e50*/  @P0 LOP3.LUT R2, R2, 0x2, RZ, 0xfc, !PT ;  /* 0x0000000202020812 */ /* 0x000fce00078efcff */
[----:B------:R-:W-:Y:S01]  /*23e60*/  UIMAD UR35, UR35, 0x60, URZ ;  /* 0x00000060232378a4 */ /* 0x000fe2000f8e023f */
[----:B------:R0:W-:Y:S08]  /*23e70*/  STL [R1+0x47c], R2 ;  /* 0x00047c0201007387 */ /* 0x0001f00000100800 */
[----:B------:R0:W-:Y:S01]  /*23e80*/  UTMALDG.4D [UR32], [UR4], desc[UR6] ;  /* 0x00000620040075b4 */ /* 0x0001e20008019000 */
[----:B------:R-:W-:-:S02]  /*23e90*/  NOP ;  /* 0x0000000000007918 */ /* 0x000fc40000000000 */
.L_x_2150:
[----:B------:R-:W-:Y:S05]  /*23ea0*/  WARPSYNC.ALL ;  /* 0x0000000000007948 */ /* 0x000fea0003800000 */
[----:B---3--:R-:W-:Y:S01]  /*23eb0*/  VIADD R0, R17, 0x18400 ;  /* 0x0001840011007836 */ /* 0x008fe20000000000 */
[----:B------:R-:W-:Y:S01]  /*23ec0*/  BAR.SYNC.DEFER_BLOCKING 0x8, 0x180 ;  /* 0x0206000000007b1d */ /* 0x000fe20000010000 */
[----:B------:R-:W-:Y:S02]  /*23ed0*/  USHF.R.S32.HI UR44, URZ, 0x1f, UR36 ;  /* 0x0000001f3f2c7899 */ /* 0x000fe40008011424 */
[----:B0-----:R-:W-:Y:S01]  /*23ee0*/  USHF.R.S32.HI UR37, URZ, 0x1f, UR43 ;  /* 0x0000001f3f257899 */ /* 0x001fe2000801142b */
[----:B------:R-:W-:-:S02]  /*23ef0*/  LOP3.LUT P0, RZ, R0, 0x3ff, RZ, 0xc0, !PT ;  /* 0x000003ff00ff7812 */ /* 0x000fc4000780c0ff */
[----:B------:R-:W-:Y:S11]  /*23f00*/  BSSY B6, `(.L_x_2155) ;  /* 0x0000012000067945 */ /* 0x000ff60003800000 */
[----:B------:R-:W-:Y:S05]  /*23f10*/  @!P0 BRA `(.L_x_2156) ;  /* 0x0000000000408947 */ /* 0x000fea0003800000 */
[----:B------:R-:W-:Y:S01]  /*23f20*/  MOV R2, 0x0 ;  /* 0x0000000000027802 */ /* 0x000fe20000000f00 */
[----:B------:R-:W-:Y:S01]  /*23f30*/  ULDC.64 UR6, c[0x4][0x98] ;  /* 0x0100260000067ab9 */ /* 0x000fe20000000a00 */
[----:B------:R-:W-:Y:S01]  /*23f40*/  ULDC.64 UR8, c[0x4][0xa0] ;  /* 0x0100280000087ab9 */ /* 0x000fe20000000a00 */
[----:B------:R-:W-:Y:S01]  /*23f50*/  ULDC.64 UR4, c[0x4][0x20] ;  /* 0x0100080000047ab9 */ /* 0x000fe20000000a00 */
[----:B------:R-:W-:Y:S02]  /*23f60*/  IMAD.U32 R4, RZ, RZ, UR6 ;  /* 0x00000006ff047e24 */ /* 0x000fe4000f8e00ff */
[----:B------:R-:W0:Y:S01]  /*23f70*/  LDC.64 R2, c[0x4][R2] ;  /* 0x0100000002027b82 */ /* 0x000e220000000a00 */
[----:B-1----:R-:W-:Y:S02]  /*23f80*/  IMAD.U32 R5, RZ, RZ, UR7 ;  /* 0x00000007ff057e24 */ /* 0x002fe4000f8e00ff */
        /* <DEDUP_REMOVED lines=9> */
.L_x_2156:
[----:B------:R-:W-:Y:S05]  /*24020*/  BSYNC B6 ;  /* 0x0000000000067941 */ /* 0x000fea0003800000 */
.L_x_2155:
[----:B------:R0:W5:Y:S01]  /*24030*/  LDL R8, [R1+0x470] ;  /* 0x0004700001087983 */ /* 0x0001620000100800 */
[----:B------:R-:W2:Y:S01]  /*24040*/  LDC R6, c[0x0][0x448] ;  /* 0x00011200ff067b82 */ /* 0x000ea20000000800 */
[----:B------:R-:W-:Y:S01]  /*24050*/  ULDC.64 UR8, c[0x0][0x2d8] ;  /* 0x0000b60000087ab9 */ /* 0x000fe20000000a00 */
[----:B------:R-:W3:Y:S01]  /*24060*/  S2R R2, SR_TID.X ;  /* 0x0000000000027919 */ /* 0x000ee20000002100 */
[----:B------:R-:W-:Y:S02]  /*24070*/  UIMAD UR6, UR44, UR8, URZ ;  /* 0x000000082c0672a4 */ /* 0x000fe4000f8e023f */
[----:B------:R-:W-:Y:S01]  /*24080*/  UIMAD.WIDE.U32 UR4, UR36, UR8, URZ ;  /* 0x00000008240472a5 */ /* 0x000fe2000f8e003f */
[----:B------:R-:W4:Y:S01]  /*24090*/  S2R R0, SR_TID.X ;  /* 0x0000000000007919 */ /* 0x000f220000002100 */
[----:B------:R-:W-:-:S03]  /*240a0*/  UIMAD UR6, UR36, UR9, UR6 ;  /* 0x00000009240672a4 */ /* 0x000fc6000f8e0206 */
[----:B------:R-:W-:Y:S01]  /*240b0*/  ULDC.64 UR8, c[0x0][0x2e0] ;  /* 0x0000b80000087ab9 */ /* 0x000fe20000000a00 */
[----:B------:R-:W-:Y:S02]  /*240c0*/  UIADD3 UR5, UR5, UR6, URZ ;  /* 0x0000000605057290 */ /* 0x000fe4000fffe03f */
[----:B------:R-:W-:Y:S02]  /*240d0*/  UIMAD UR6, UR37, UR8, URZ ;  /* 0x00000008250672a4 */ /* 0x000fe4000f8e023f */
[----:B------:R-:W-:Y:S02]  /*240e0*/  UIMAD.WIDE.U32 UR4, UR43, UR8, UR4 ;  /* 0x000000082b0472a5 */ /* 0x000fe4000f8e0004 */
[----:B------:R-:W-:-:S04]  /*240f0*/  UIMAD UR6, UR43, UR9, UR6 ;  /* 0x000000092b0672a4 */ /* 0x000fc8000f8e0206 */
[----:B------:R-:W-:Y:S02]  /*24100*/  UIADD3 UR6, UR5, UR6, URZ ;  /* 0x0000000605067290 */ /* 0x000fe4000fffe03f */
[----:B-1----:R-:W-:Y:S01]  /*24110*/  IMAD.U32 R5, RZ, RZ, UR5 ;  /* 0x00000005ff057e24 */ /* 0x002fe2000f8e00ff */
[----:B--2---:R-:W-:Y:S02]  /*24120*/  ISETP.NE.AND P0, PT, R6, 0x1, PT ;  /* 0x000000010600780c */ /* 0x004fe40003f05270 */
[----:B---3--:R-:W-:-:S11]  /*24130*/  LOP3.LUT R4, R2, 0x7f, RZ, 0xc0, !PT ;  /* 0x0000007f02047812 */ /* 0x008fd600078ec0ff */
[----:B------:R-:W1:Y:S01]  /*24140*/  @P0 LDC R3, c[0x0][0x44c] ;  /* 0x00011300ff030b82 */ /* 0x000e620000000800 */
[----:B----4-:R-:W-:Y:S01]  /*24150*/  IMAD.SHL.U32 R0, R0, 0x10, RZ ;  /* 0x0000001000007824 */ /* 0x010fe200078e00ff */
[----:B------:R-:W-:-:S04]  /*24160*/  SHF.R.U32.HI R4, RZ, 0x3, R4 ;  /* 0x00000003ff047819 */ /* 0x000fc80000011604 */
[----:B------:R-:W-:Y:S02]  /*24170*/  LOP3.LUT R0, R4, 0x70, R0, 0xf8, !PT ;  /* 0x0000007004007812 */ /* 0x000fe400078ef800 */
[----:B------:R-:W2:Y:S01]  /*24180*/  @P0 LDC R2, c[0x0][0x450] ;  /* 0x00011400ff020b82 */ /* 0x000ea20000000800 */
[----:B------:R-:W-:Y:S01]  /*24190*/  IMAD.U32 R4, RZ, RZ, UR4 ;  /* 0x00000004ff047e24 */ /* 0x000fe2000f8e00ff */
[----:B------:R-:W-:Y:S01]  /*241a0*/  ULDC.64 UR4, c[0x0][0x2d0] ;  /* 0x0000b40000047ab9 */ /* 0x000fe20000000a00 */
[----:B------:R-:W-:-:S04]  /*241b0*/  VIADD R7, R0, UR40 ;  /* 0x0000002800077c36 */ /* 0x000fc80008000000 */
[----:B------:R-:W-:Y:S01]  /*241c0*/  IMAD.MOV.U32 R0, RZ, RZ, R7 ;  /* 0x000000ffff007224 */ /* 0x000fe200078e0007 */
[----:B------:R3:W-:Y:S01]  /*241d0*/  STL [R1+0x488], R7 ;  /* 0x0004880701007387 */ /* 0x0007e20000100800 */
[----:B-1----:R-:W-:-:S05]  /*241e0*/  @P0 IMAD.HI.U32 R3, R7, R3, RZ ;  /* 0x0000000307030227 */ /* 0x002fca00078e00ff */
[----:B--2---:R-:W-:Y:S01]  /*241f0*/  @P0 SHF.R.U32.HI R0, RZ, R2, R3 ;  /* 0x00000002ff000219 */ /* 0x004fe20000011603 */
[----:B------:R-:W-:Y:S02]  /*24200*/  IMAD.MOV.U32 R2, RZ, RZ, R4 ;  /* 0x000000ffff027224 */ /* 0x000fe400078e0004 */
[----:B------:R-:W-:Y:S01]  /*24210*/  IMAD.U32 R3, RZ, RZ, UR6 ;  /* 0x00000006ff037e24 */ /* 0x000fe2000f8e00ff */
[----:B------:R-:W-:Y:S01]  /*24220*/  SHF.R.S32.HI R4, RZ, 0x1f, R0 ;  /* 0x0000001fff047819 */ /* 0x000fe20000011400 */
[----:B------:R-:W-:Y:S01]  /*24230*/  ULDC.64 UR6, c[0x0][0x280] ;  /* 0x0000a00000067ab9 */ /* 0x000fe20000000a00 */
[----:B------:R-:W-:-:S04]  /*24240*/  IMAD.WIDE.U32 R2, R0, UR4, R2 ;  /* 0x0000000400027c25 */ /* 0x000fc8000f8e0002 */
[----:B------:R-:W-:-:S04]  /*24250*/  IMAD R4, R4, UR4, RZ ;  /* 0x0000000404047c24 */ /* 0x000fc8000f8e02ff */
[----:B------:R-:W-:Y:S01]  /*24260*/  IMAD R4, R0, UR5, R4 ;  /* 0x0000000500047c24 */ /* 0x000fe2000f8e0204 */
[----:B------:R-:W-:Y:S01]  /*24270*/  ULDC.64 UR4, c[0x0][0x2c8] ;  /* 0x0000b20000047ab9 */ /* 0x000fe20000000a00 */
[----:B------:R-:W-:Y:S02]  /*24280*/  IMAD.MOV R0, RZ, RZ, -R0 ;  /* 0x000000ffff007224 */ /* 0x000fe400078e0a00 */
[----:B------:R-:W-:Y:S02]  /*24290*/  IMAD.IADD R3, R3, 0x1, R4 ;  /* 0x0000000103037824 */ /* 0x000fe400078e0204 */
[----:B------:R-:W-:Y:S02]  /*242a0*/  IMAD R0, R6, R0, R7 ;  /* 0x0000000006007224 */ /* 0x000fe400078e0207 */
[----:B---3--:R-:W1:Y:S03]  /*242b0*/  S2R R7, SR_TID.X ;  /* 0x0000000000077919 */ /* 0x008e660000002100 */
[----:B------:R-:W-:Y:S01]  /*242c0*/  SHF.R.S32.HI R4, RZ, 0x1f, R0 ;  /* 0x0000001fff047819 */ /* 0x000fe20000011400 */
[----:B------:R-:W-:-:S04]  /*242d0*/  IMAD.WIDE.U32 R2, R0, UR4, R2 ;  /* 0x0000000400027c25 */ /* 0x000fc8000f8e0002 */
[----:B------:R-:W-:Y:S01]  /*242e0*/  IMAD R4, R4, UR4, RZ ;  /* 0x0000000404047c24 */ /* 0x000fe2000f8e02ff */
[----:B------:R-:W-:-:S03]  /*242f0*/  ULDC UR4, c[0x0][0x2b8] ;  /* 0x0000ae0000047ab9 */ /* 0x000fc60000000800 */
[----:B------:R-:W-:Y:S01]  /*24300*/  IMAD R4, R0, UR5, R4 ;  /* 0x0000000500047c24 */ /* 0x000fe2000f8e0204 */
[----:B------:R-:W-:-:S03]  /*24310*/  LEA R0, P1, R2, UR6, 0x1 ;  /* 0x0000000602007c11 */ /* 0x000fc6000f8208ff */
[----:B------:R-:W-:Y:S02]  /*24320*/  IMAD.IADD R3, R3, 0x1, R4 ;  /* 0x0000000103037824 */ /* 0x000fe400078e0204 */
[----:B-1----:R-:W-:-:S05]  /*24330*/  IMAD.SHL.U32 R9, R7, 0x8, RZ ;  /* 0x0000000807097824 */ /* 0x002fca00078e00ff */
[----:B------:R-:W-:Y:S02]  /*24340*/  LOP3.LUT R9, R9, 0x38, RZ, 0xc0, !PT ;  /* 0x0000003809097812 */ /* 0x000fe400078ec0ff */
[----:B------:R-:W-:Y:S02]  /*24350*/  LOP3.LUT R7, R7, 0x7f, RZ, 0xc0, !PT ;  /* 0x0000007f07077812 */ /* 0x000fe400078ec0ff */
[----:B------:R-:W-:Y:S01]  /*24360*/  ISETP.GE.AND P0, PT, R9, UR4, PT ;  /* 0x0000000409007c0c */ /* 0x000fe2000bf06270 */
[----:B------:R-:W-:Y:S01]  /*24370*/  UMOV UR4, 0xffffffff ;  /* 0xffffffff00047882 */ /* 0x000fe20000000000 */
[----:B------:R-:W-:Y:S02]  /*24380*/  LEA.HI.X R3, R2, UR7, R3, 0x1, P1 ;  /* 0x0000000702037c11 */ /* 0x000fe400088f0c03 */
[----:B------:R-:W-:Y:S01]  /*24390*/  SHF.R.U32.HI R10, RZ, 0x3, R7 ;  /* 0x00000003ff0a7819 */ /* 0x000fe20000011607 */
[----:B0-----:R-:W-:Y:S08]  /*243a0*/  BRA.DIV UR4, `(.L_x_2157) ;  /* 0x00000042045c7947 */ /* 0x001ff0000b800000 */
[----:B------:R-:W0:Y:S01]  /*243b0*/  SHFL.IDX PT, R5, R0, RZ, 0x181f ;  /* 0x00181fff00057589 */ /* 0x000e2200000e0000 */
[----:B------:R-:W-:Y:S01]  /*243c0*/  ULDC UR4, c[0x0][0x288] ;  /* 0x0000a20000047ab9 */ /* 0x000fe20000000800 */
[----:B------:R-:W-:Y:S02]  /*243d0*/  VIADD R10, R10, UR40 ;  /* 0x000000280a0a7c36 */ /* 0x000fe40008000000 */
[----:B------:R-:W1:Y:S01]  /*243e0*/  SHFL.IDX PT, R4, R3, RZ, 0x181f ;  /* 0x00181fff03047589 */ /* 0x000e6200000e0000 */
[----:B------:R-:W-:Y:S02]  /*243f0*/  IMAD R2, R6, UR4, RZ ;  /* 0x0000000406027c24 */ /* 0x000fe4000f8e02ff */
[C---:B------:R-:W-:Y:S01]  /*24400*/  VIADD R11, R10.reuse, 0x10 ;  /* 0x000000100a0b7836 */ /* 0x040fe20000000000 */
[----:B------:R-:W2:Y:S02]  /*24410*/  SHFL.IDX PT, R6, R0, 0x1, 0x181f ;  /* 0x00381f0000067f89 */ /* 0x000ea400000e0000 */
[----:B------:R-:W-:-:S02]  /*24420*/  ISETP.GE.AND P3, PT, R10, R2, PT ;  /* 0x000000020a00720c */ /* 0x000fc40003f66270 */
[----:B------:R-:W3:Y:S01]  /*24430*/  SHFL.IDX PT, R7, R3, 0x1, 0x181f ;  /* 0x00381f0003077f89 */ /* 0x000ee200000e0000 */
[----:B------:R-:W-:-:S03]  /*24440*/  ISETP.GE.AND P1, PT, R11, R2, PT ;  /* 0x000000020b00720c */ /* 0x000fc60003f26270 */
[----:B------:R4:W-:Y:S04]  /*24450*/  STL [R1+0x490], R11 ;  /* 0x0004900b01007387 */ /* 0x0009e80000100800 */
[----:B------:R-:W-:Y:S03]  /*24460*/  STL [R1+0x480], R10 ;  /* 0x0004800a01007387 */ /* 0x000fe60000100800 */
[----:B0-----:R-:W-:Y:S01]  /*24470*/  @!P3 LEA R5, P2, R9, R5, 0x1 ;  /* 0x000000050905b211 */ /* 0x001fe200078408ff */
[----:B----4-:R-:W-:-:S04]  /*24480*/  VIADD R11, R10, 0x20 ;  /* 0x000000200a0b7836 */ /* 0x010fc80000000000 */
[----:B-1----:R-:W-:Y:S01]  /*24490*/  @!P3 IMAD.X R4, RZ, RZ, R4, P2 ;  /* 0x000000ffff04b224 */ /* 0x002fe200010e0604 */
[----:B------:R-:W-:Y:S04]  /*244a0*/  STL [R1+0x494], R11 ;  /* 0x0004940b01007387 */ /* 0x000fe80000100800 */
[----:B------:R-:W-:-:S04]  /*244b0*/  @!P3 LOP3.LUT R5, R5, R4, RZ, 0x3c, !PT ;  /* 0x000000040505b212 */ /* 0x000fc800078e3cff */
[----:B------:R-:W-:-:S04]  /*244c0*/  @!P3 LOP3.LUT R4, R5, R4, RZ, 0x3c, !PT ;  /* 0x000000040504b212 */ /* 0x000fc800078e3cff */
[----:B------:R-:W-:-:S05]  /*244d0*/  @!P3 LOP3.LUT R5, R5, R4, RZ, 0x3c, !PT ;  /* 0x000000040505b212 */ /* 0x000fca00078e3cff */
[----:B-----5:R2:W-:Y:S02]  /*244e0*/  @!P3 LDGSTS.E.BYPASS.LTC128B.128 [R8+0x18400], desc[UR48][R4.64], !P0 ;  /* 0x184000000408bfae */ /* 0x0205e4000c101d70 */
[----:B--2---:R-:W-:Y:S02]  /*244f0*/  @!P1 LEA R4, P2, R9, R6, 0x1 ;  /* 0x0000000609049211 */ /* 0x004fe400078408ff */
[----:B------:R-:W-:Y:S03]  /*24500*/  SHFL.IDX PT, R6, R3, 0x3, 0x181f ;  /* 0x00781f0003067f89 */ /* 0x000fe600000e0000 */
[----:B---3--:R-:W-:Y:S02]  /*24510*/  @!P1 IMAD.X R5, RZ, RZ, R7, P2 ;  /* 0x000000ffff059224 */ /* 0x008fe400010e0607 */
[----:B------:R-:W-:-:S03]  /*24520*/  VIADD R7, R10, 0x30 ;  /* 0x000000300a077836 */ /* 0x000fc60000000000 */
[----:B------:R0:W-:Y:S01]  /*24530*/  @!P1 LDGSTS.E.BYPASS.LTC128B.128 [R8+0x18c00], desc[UR48][R4.64], !P0 ;  /* 0x18c0000004089fae */ /* 0x0001e2000c101d70 */
[----:B------:R-:W-:-:S03]  /*24540*/  ISETP.GE.AND P1, PT, R11, R2, PT ;  /* 0x000000020b00720c */ /* 0x000fc60003f26270 */
[----:B------:R-:W-:Y:S04]  /*24550*/  STL [R1+0x498], R7 ;  /* 0x0004980701007387 */ /* 0x000fe80000100800 */
[----:B0-----:R-:W0:Y:S04]  /*24560*/  SHFL.IDX PT, R5, R0, 0x2, 0x181f ;  /* 0x00581f0000057f89 */ /* 0x001e2800000e0000 */
[----:B------:R-:W1:Y:S02]  /*24570*/  SHFL.IDX PT, R4, R3, 0x2, 0x181f ;  /* 0x00581f0003047f89 */ /* 0x000e6400000e0000 */
[----:B0-----:R-:W-:-:S05]  /*24580*/  @!P1 LEA R5, P2, R9, R5, 0x1 ;  /* 0x0000000509059211 */ /* 0x001fca00078408ff */
[----:B-1----:R-:W-:-:S05]  /*24590*/  @!P1 IMAD.X R4, RZ, RZ, R4, P2 ;  /* 0x000000ffff049224 */ /* 0x002fca00010e0604 */
        /* <DEDUP_REMOVED lines=33> */
[-C--:B------:R-:W-:Y:S01]  /*247b0*/  @!P1 LOP3.LUT R5, R5, R4.reuse, RZ, 0x3c, !PT ;  /* 0x0000000405059212 */ /* 0x080fe200078e3cff */
[----:B------:R-:W-:Y:S03]  /*247c0*/  SHFL.IDX PT, R3, R3, 0x7, 0x181f ;  /* 0x00f81f0003037f89 */ /* 0x000fe600000e0000 */
        /* <DEDUP_REMOVED lines=11> */
[----:B-1----:R2:W-:Y:S02]  /*24880*/  @!P1 LDGSTS.E.BYPASS.LTC128B.128 [R8+0x1b400], desc[UR48][R4.64], !P0 ;  /* 0x1b40000004089fae */ /* 0x0025e4000c101d70 */
.L_x_2271:
[----:B0-2---:R-:W2:Y:S02]  /*24890*/  LDL R4, [R1+0x480] ;  /* 0x0004800001047983 */ /* 0x005ea40000100800 */
[----:B--2---:R-:W-:-:S05]  /*248a0*/  VIADD R4, R4, 0x70 ;  /* 0x0000007004047836 */ /* 0x004fca0000000000 */
[----:B------:R-:W-:Y:S01]  /*248b0*/  ISETP.GE.AND P1, PT, R4, R2, PT ;  /* 0x000000020400720c */ /* 0x000fe20003f26270 */
[----:B------:R0:W-:-:S12]  /*248c0*/  STL [R1+0x4ac], R4 ;  /* 0x0004ac0401007387 */ /* 0x0001d80000100800 */
        /* <DEDUP_REMOVED lines=8> */
.L_x_2158:
[----:B------:R-:W-:Y:S02]  /*24950*/  PLOP3.LUT P1, PT, P1, P0, PT, 0xa2, 0x0 ;  /* 0x000000000000781c */ /* 0x000fe40000f21472 */
[----:B------:R-:W-:-:S08]  /*24960*/  @P0 R2UR P1, UR4, R17 ;  /* 0x00000000110402ca */ /* 0x000fd00000020000 */
[----:B------:R-:W-:-:S05]  /*24970*/  @P0 PLOP3.LUT P0, PT, P1, PT, PT, 0x80, 0x0 ;  /* 0x000000000000081c */ /* 0x000fca0000f0f070 */
[----:B------:R-:W-:Y:S01]  /*24980*/  @!P1 SYNCS.ARRIVE.TRANS64.RED.A0T1 RZ, [UR4+0x32400], RZ ;  /* 0x032400ffffff99a7 */ /* 0x000fe20008200404 */
[----:B------:R-:W-:Y:S07]  /*24990*/  @!P1 ARRIVES.LDGSTSBAR.64.TRANSCNT [UR4+0x32400] ;  /* 0x03240000ff0099b0 */ /* 0x000fee0008000a84 */
[----:B------:R-:W-:Y:S05]  /*249a0*/  @P0 BRA.U.ANY `(.L_x_2158) ;  /* 0xfffffffd00e80947 */ /* 0x000fea000393ffff */
[----:B0-----:R-:W0:Y:S01]  /*249b0*/  LDC.64 R2, c[0x0][0x3d8] ;  /* 0x0000f600ff027b82 */ /* 0x001e220000000a00 */
[----:B------:R-:W-:Y:S01]  /*249c0*/  NOP ;  /* 0x0000000000007918 */ /* 0x000fe20000000000 */
[C---:B0-----:R-:W-:Y:S01]  /*249d0*/  IMAD R0, R2.reuse, UR44, RZ ;  /* 0x0000002c02007c24 */ /* 0x041fe2000f8e02ff */
[----:B------:R0:W-:Y:S01]  /*249e0*/  SYNCS.ARRIVE.TRANS64.A1T0 RZ, [R17+URZ+0x32400], RZ ;  /* 0x032400ff11ff79a7 */ /* 0x0001e2000810003f */
[----:B------:R-:W-:Y:S01]  /*249f0*/  IMAD.WIDE.U32 R4, R2, UR36, RZ ;  /* 0x0000002402047c25 */ /* 0x000fe2000f8e00ff */
[----:B------:R-:W-:Y:S03]  /*24a00*/  BSSY B6, `(.L_x_2159) ;  /* 0x0000018000067945 */ /* 0x000fe60003800000 */
[----:B------:R-:W-:Y:S01]  /*24a10*/  IMAD R3, R3, UR36, R0 ;  /* 0x0000002403037c24 */ /* 0x000fe2000f8e0200 */
[----:B------:R0:W-:Y:S01]  /*24a20*/  STL.64 [R1+0x4b0], R4 ;  /* 0x0004b00401007387 */ /* 0x0001e20000100a00 */
[----:B------:R-:W-:-:S05]  /*24a30*/  VIADD R0, R17, 0x22400 ;  /* 0x0002240011007836 */ /* 0x000fca0000000000 */
[----:B------:R-:W-:Y:S01]  /*24a40*/  LOP3.LUT P0, RZ, R0, 0x3ff, RZ, 0xc0, !PT ;  /* 0x000003ff00ff7812 */ /* 0x000fe2000780c0ff */
[----:B------:R-:W-:-:S05]  /*24a50*/  IMAD.IADD R0, R5, 0x1, R3 ;  /* 0x0000000105007824 */ /* 0x000fca00078e0203 */
[----:B------:R0:W-:Y:S07]  /*24a60*/  STL [R1+0x4b8], R0 ;  /* 0x0004b80001007387 */ /* 0x0001ee0000100800 */
[----:B------:R-:W-:Y:S05]  /*24a70*/  @!P0 BRA `(.L_x_2160) ;  /* 0x0000000000408947 */ /* 0x000fea0003800000 */
[----:B------:R-:W-:Y:S01]  /*24a80*/  MOV R2, 0x0 ;  /* 0x0000000000027802 */ /* 0x000fe20000000f00 */
[----:B------:R-:W-:Y:S01]  /*24a90*/  ULDC.64 UR6, c[0x4][0x98] ;  /* 0x0100260000067ab9 */ /* 0x000fe20000000a00 */
[----:B------:R-:W-:Y:S01]  /*24aa0*/  ULDC.64 UR8, c[0x4][0xa0] ;  /* 0x0100280000087ab9 */ /* 0x000fe20000000a00 */
[----:B------:R-:W-:Y:S01]  /*24ab0*/  ULDC.64 UR4, c[0x4][0x28] ;  /* 0x01000a0000047ab9 */ /* 0x000fe20000000a00 */
[----:B0-----:R-:W-:Y:S02]  /*24ac0*/  IMAD.U32 R4, RZ, RZ, UR6 ;  /* 0x00000006ff047e24 */ /* 0x001fe4000f8e00ff */
        /* <DEDUP_REMOVED lines=11> */
.L_x_2160:
[----:B------:R-:W-:Y:S05]  /*24b80*/  BSYNC B6 ;  /* 0x0000000000067941 */ /* 0x000fea0003800000 */
.L_x_2159:
[----:B0-----:R-:W2:Y:S01]  /*24b90*/  LDL.LU.64 R4, [R1+0x4b0] ;  /* 0x0004b00001047983 */ /* 0x001ea20000300a00 */
[----:B------:R-:W0:Y:S01]  /*24ba0*/  LDC R8, c[0x0][0x448] ;  /* 0x00011200ff087b82 */ /* 0x000e220000000800 */
[----:B------:R-:W-:Y:S02]  /*24bb0*/  ULDC.64 UR8, c[0x0][0x3e0] ;  /* 0x0000f80000087ab9 */ /* 0x000fe40000000a00 */
[----:B------:R-:W3:Y:S04]  /*24bc0*/  LDL.LU R2, [R1+0x4b8] ;  /* 0x0004b80001027983 */ /* 0x000ee80000300800 */
[----:B------:R-:W4:Y:S01]  /*24bd0*/  LDL.LU R3, [R1+0x488] ;  /* 0x0004880001037983 */ /* 0x000f220000300800 */
[----:B------:R-:W-:Y:S01]  /*24be0*/  UIMAD UR6, UR37, UR8, URZ ;  /* 0x00000008250672a4 */ /* 0x000fe2000f8e023f */
[----:B------:R-:W1:Y:S03]  /*24bf0*/  S2R R10, SR_TID.X ;  /* 0x00000000000a7919 */ /* 0x000e660000002100 */
[----:B------:R-:W-:Y:S01]  /*24c00*/  UIMAD UR6, UR43, UR9, UR6 ;  /* 0x000000092b0672a4 */ /* 0x000fe2000f8e0206 */
[----:B0-----:R-:W-:-:S13]  /*24c10*/  ISETP.NE.AND P0, PT, R8, 0x1, PT ;  /* 0x000000010800780c */ /* 0x001fda0003f05270 */
[----:B------:R-:W4:Y:S01]  /*24c20*/  @P0 LDC R0, c[0x0][0x44c] ;  /* 0x00011300ff000b82 */ /* 0x000f220000000800 */
[C---:B-1----:R-:W-:Y:S02]  /*24c30*/  IMAD.SHL.U32 R9, R10.reuse, 0x8, RZ ;  /* 0x000000080a097824 */ /* 0x042fe400078e00ff */
[----:B------:R-:W-:-:S03]  /*24c40*/  IMAD.SHL.U32 R10, R10, 0x8, RZ ;  /* 0x000000080a0a7824 */ /* 0x000fc600078e00ff */
[----:B------:R-:W-:Y:S02]  /*24c50*/  LOP3.LUT R9, R9, 0x38, RZ, 0xc0, !PT ;  /* 0x0000003809097812 */ /* 0x000fe400078ec0ff */
[----:B------:R-:W-:-:S04]  /*24c60*/  LOP3.LUT R10, R10, 0x38, RZ, 0xc0, !PT ;  /* 0x000000380a0a7812 */ /* 0x000fc800078ec0ff */
[C---:B------:R-:W-:Y:S02]  /*24c70*/  LOP3.LUT R12, R10.reuse, 0x40, RZ, 0xfc, !PT ;  /* 0x000000400a0c7812 */ /* 0x040fe400078efcff */
[C---:B------:R-:W-:Y:S02]  /*24c80*/  LOP3.LUT R11, R10.reuse, 0x80, RZ, 0xfc, !PT ;  /* 0x000000800a0b7812 */ /* 0x040fe400078efcff */
[----:B------:R-:W-:Y:S02]  /*24c90*/  LOP3.LUT R10, R10, 0xc0, RZ, 0xfc, !PT ;  /* 0x000000c00a0a7812 */ /* 0x000fe400078efcff */
[----:B--2---:R-:W-:Y:S02]  /*24ca0*/  R2UR UR5, R5 ;  /* 0x00000000050572ca */ /* 0x004fe400000e0000 */
[----:B------:R-:W-:Y:S02]  /*24cb0*/  R2UR UR4, R4 ;  /* 0x00000000040472ca */ /* 0x000fe400000e0000 */
[----:B---3--:R-:W-:-:S02]  /*24cc0*/  R2UR UR5, R2 ;  /* 0x00000000020572ca */ /* 0x008fc400000e0000 */
[----:B------:R-:W0:Y:S01]  /*24cd0*/  @P0 LDC R2, c[0x0][0x450] ;  /* 0x00011400ff020b82 */ /* 0x000e220000000800 */
[----:B----4-:R-:W-:-:S04]  /*24ce0*/  @P0 IMAD.HI.U32 R0, R3, R0, RZ ;  /* 0x0000000003000227 */ /* 0x010fc800078e00ff */
[----:B------:R-:W-:-:S06]  /*24cf0*/  IMAD.MOV.U32 R4, RZ, RZ, R3 ;  /* 0x000000ffff047224 */ /* 0x000fcc00078e0003 */
[----:B------:R-:W-:-:S04]  /*24d00*/  UIMAD.WIDE.U32 UR4, UR43, UR8, UR4 ;  /* 0x000000082b0472a5 */ /* 0x000fc8000f8e0004 */
[----:B------:R-:W-:Y:S02]  /*24d10*/  UIADD3 UR6, UR5, UR6, URZ ;  /* 0x0000000605067290 */ /* 0x000fe4000fffe03f */
[----:B------:R-:W-:Y:S02]  /*24d20*/  IMAD.U32 R6, RZ, RZ, UR4 ;  /* 0x00000004ff067e24 */ /* 0x000fe4000f8e00ff */
[----:B------:R-:W-:Y:S01]  /*24d30*/  IMAD.U32 R7, RZ, RZ, UR5 ;  /* 0x00000005ff077e24 */ /* 0x000fe2000f8e00ff */
[----:B------:R-:W-:Y:S01]  /*24d40*/  ULDC.64 UR4, c[0x0][0x3d0] ;  /* 0x0000f40000047ab9 */ /* 0x000fe20000000a00 */
[----:B0-----:R-:W-:Y:S01]  /*24d50*/  @P0 SHF.R.U32.HI R4, RZ, R2, R0 ;  /* 0x00000002ff040219 */ /* 0x001fe20000011600 */
[----:B------:R-:W-:-:S03]  /*24d60*/  IMAD.MOV.U32 R2, RZ, RZ, R6 ;  /* 0x000000ffff027224 */ /* 0x000fc600078e0006 */
[--C-:B------:R-:W-:Y:S01]  /*24d70*/  SHF.R.S32.HI R5, RZ, 0x1f, R4.reuse ;  /* 0x0000001fff057819 */ /* 0x100fe20000011404 */
[----:B------:R-:W-:-:S04]  /*24d80*/  IMAD.MOV R0, RZ, RZ, -R4 ;  /* 0x000000ffff007224 */ /* 0x000fc800078e0a04 */
[----:B------:R-:W-:Y:S02]  /*24d90*/  IMAD R0, R8, R0, R3 ;  /* 0x0000000008007224 */ /* 0x000fe400078e0203 */
[----:B------:R-:W-:Y:S02]  /*24da0*/  IMAD.U32 R3, RZ, RZ, UR6 ;  /* 0x00000006ff037e24 */ /* 0x000fe4000f8e00ff */
[----:B------:R-:W-:Y:S02]  /*24db0*/  IMAD R5, R5, UR4, RZ ;  /* 0x0000000405057c24 */ /* 0x000fe4000f8e02ff */
[----:B------:R-:W-:-:S04]  /*24dc0*/  IMAD.WIDE.U32 R2, R4, UR4, R2 ;  /* 0x0000000404027c25 */ /* 0x000fc8000f8e0002 */
[----:B------:R-:W-:Y:S01]  /*24dd0*/  IMAD R4, R4, UR5, R5 ;  /* 0x0000000504047c24 */ /* 0x000fe2000f8e0205 */
[----:B------:R-:W-:-:S03]  /*24de0*/  ULDC.64 UR4, c[0x0][0x3c8] ;  /* 0x0000f20000047ab9 */ /* 0x000fc60000000a00 */
[----:B------:R-:W-:Y:S01]  /*24df0*/  IMAD.IADD R3, R3, 0x1, R4 ;  /* 0x0000000103037824 */ /* 0x000fe200078e0204 */
[----:B------:R-:W-:Y:S01]  /*24e00*/  SHF.R.S32.HI R4, RZ, 0x1f, R0 ;  /* 0x0000001fff047819 */ /* 0x000fe20000011400 */
[----:B------:R-:W-:-:S04]  /*24e10*/  IMAD.WIDE.U32 R2, R0, UR4, R2 ;  /* 0x0000000400027c25 */ /* 0x000fc8000f8e0002 */
[----:B------:R-:W-:-:S04]  /*24e20*/  IMAD R4, R4, UR4, RZ ;  /* 0x0000000404047c24 */ /* 0x000fc8000f8e02ff */
[----:B------:R-:W-:Y:S01]  /*24e30*/  IMAD R0, R0, UR5, R4 ;  /* 0x0000000500007c24 */ /* 0x000fe2000f8e0204 */
[----:B------:R-:W-:Y:S02]  /*24e40*/  ULDC.64 UR4, c[0x0][0x390] ;  /* 0x0000e40000047ab9 */ /* 0x000fe40000000a00 */
[----:B------:R-:W-:Y:S01]  /*24e50*/  LEA R5, P0, R2, UR4, 0x1 ;  /* 0x0000000402057c11 */ /* 0x000fe2000f8008ff */
[----:B------:R-:W-:Y:S01]  /*24e60*/  IMAD.IADD R0, R3, 0x1, R0 ;  /* 0x0000000103007824 */ /* 0x000fe200078e0200 */
[----:B------:R-:W-:Y:S02]  /*24e70*/  ULDC UR4, c[0x0][0x3b8] ;  /* 0x0000ee0000047ab9 */ /* 0x000fe40000000800 */
[----:B------:R-:W-:Y:S02]  /*24e80*/  ISETP.GE.AND P1, PT, R12, UR4, PT ;  /* 0x000000040c007c0c */ /* 0x000fe4000bf26270 */
[----:B------:R-:W-:Y:S02]  /*24e90*/  LEA.HI.X R4, R2, UR5, R0, 0x1, P0 ;  /* 0x0000000502047c11 */ /* 0x000fe400080f0c00 */
[----:B------:R-:W-:-:S02]  /*24ea0*/  ISETP.GE.AND P0, PT, R9, UR4, PT ;  /* 0x0000000409007c0c */ /* 0x000fc4000bf06270 */
[----:B------:R-:W-:Y:S02]  /*24eb0*/  ISETP.GE.AND P2, PT, R11, UR4, PT ;  /* 0x000000040b007c0c */ /* 0x000fe4000bf46270 */
[----:B------:R-:W-:Y:S01]  /*24ec0*/  ISETP.GE.AND P3, PT, R10, UR4, PT ;  /* 0x000000040a007c0c */ /* 0x000fe2000bf66270 */
[----:B------:R-:W-:-:S03]  /*24ed0*/  UMOV UR4, 0xffffffff ;  /* 0xffffffff00047882 */ /* 0x000fc60000000000 */
[----:B------:R-:W-:Y:S09]  /*24ee0*/  BRA.DIV UR4, `(.L_x_2161) ;  /* 0x0000004204447947 */ /* 0x000ff2000b800000 */
[----:B------:R-:W2:Y:S01]  /*24ef0*/  LDL.LU R10, [R1+0x480] ;  /* 0x00048000010a7983 */ /* 0x000ea20000300800 */
[----:B------:R-:W-:-:S03]  /*24f00*/  ULDC UR4, c[0x0][0x288] ;  /* 0x0000a20000047ab9 */ /* 0x000fc60000000800 */
[----:B------:R-:W3:Y:S04]  /*24f10*/  LDL.LU R3, [R1+0x490] ;  /* 0x0004900001037983 */ /* 0x000ee80000300800 */
[----:B------:R-:W4:Y:S04]  /*24f20*/  LDL R7, [R1+0x470] ;  /* 0x0004700001077983 */ /* 0x000f280000100800 */
[----:B------:R-:W5:Y:S01]  /*24f30*/  LDL.LU R11, [R1+0x494] ;  /* 0x00049400010b7983 */ /* 0x000f620000300800 */
[----:B------:R-:W-:-:S03]  /*24f40*/  IMAD R0, R8, UR4, RZ ;  /* 0x0000000408007c24 */ /* 0x000fc6000f8e02ff */
[----:B------:R-:W-:Y:S04]  /*24f50*/  SHFL.IDX PT, R2, R4, RZ, 0x181f ;  /* 0x00181fff04027589 */ /* 0x000fe800000e0000 */
[----:B------:R-:W5:Y:S04]  /*24f60*/  LDL.LU R12, [R1+0x49c] ;  /* 0x00049c00010c7983 */ /* 0x000f680000300800 */
[----:B------:R-:W-:Y:S01]  /*24f70*/  SHFL.IDX PT, R6, R4, 0x1, 0x181f ;  /* 0x00381f0004067f89 */ /* 0x000fe200000e0000 */
[----:B--2---:R-:W-:-:S03]  /*24f80*/  ISETP.GE.AND P5, PT, R10, R0, PT ;  /* 0x000000000a00720c */ /* 0x004fc60003fa6270 */
[----:B------:R-:W2:Y:S01]  /*24f90*/  LDL.LU R10, [R1+0x498] ;  /* 0x00049800010a7983 */ /* 0x000ea20000300800 */
[----:B---3--:R-:W-:-:S03]  /*24fa0*/  ISETP.GE.AND P4, PT, R3, R0, PT ;  /* 0x000000000300720c */ /* 0x008fc60003f86270 */
[----:B------:R-:W0:Y:S06]  /*24fb0*/  SHFL.IDX PT, R3, R5, RZ, 0x181f ;  /* 0x00181fff05037589 */ /* 0x000e2c00000e0000 */
[----:B0-----:R-:W-:-:S05]  /*24fc0*/  @!P5 LEA R3, P6, R9, R3, 0x1 ;  /* 0x000000030903d211 */ /* 0x001fca00078c08ff */
[----:B------:R-:W-:-:S05]  /*24fd0*/  @!P5 IMAD.X R2, RZ, RZ, R2, P6 ;  /* 0x000000ffff02d224 */ /* 0x000fca00030e0602 */
[----:B------:R-:W-:-:S04]  /*24fe0*/  @!P5 LOP3.LUT R3, R3, R2, RZ, 0x3c, !PT ;  /* 0x000000020303d212 */ /* 0x000fc800078e3cff */
[----:B------:R-:W-:-:S04]  /*24ff0*/  @!P5 LOP3.LUT R2, R3, R2, RZ, 0x3c, !PT ;  /* 0x000000020302d212 */ /* 0x000fc800078e3cff */
[----:B------:R-:W-:-:S05]  /*25000*/  @!P5 LOP3.LUT R3, R3, R2, RZ, 0x3c, !PT ;  /* 0x000000020303d212 */ /* 0x000fca00078e3cff */
[----:B----4-:R-:W-:Y:S04]  /*25010*/  @!P5 LDGSTS.E.BYPASS.LTC128B.128 [R7+0x22400], desc[UR48][R2.64], !P0 ;  /* 0x224000000207dfae */ /* 0x010fe8000c101d70 */
        /* <DEDUP_REMOVED lines=10> */
[----:B-----5:R-:W-:-:S03]  /*250c0*/  ISETP.GE.AND P4, PT, R11, R0, PT ;  /* 0x000000000b00720c */ /* 0x020fc60003f86270 */
[----:B------:R-:W3:Y:S04]  /*250d0*/  LDL.LU R11, [R1+0x4a0] ;  /* 0x0004a000010b7983 */ /* 0x000ee80000300800 */
        /* <DEDUP_REMOVED lines=47> */
.L_x_2289:
[----:B------:R-:W3:Y:S01]  /*253d0*/  LDL.LU R3, [R1+0x4ac] ;  /* 0x0004ac0001037983 */ /* 0x000ee20000300800 */
[----:B------:R-:W-:Y:S01]  /*253e0*/  BSSY B0, `(.L_x_2162) ;  /* 0x000000d000007945 */ /* 0x000fe20003800000 */
[----:B---3--:R-:W-:-:S13]  /*253f0*/  ISETP.GE.AND P4, PT, R3, R0, PT ;  /* 0x000000000300720c */ /* 0x008fda0003f86270 */
[----:B------:R-:W-:Y:S05]  /*25400*/  @P4 BRA `(.L_x_2163) ;  /* 0x0000000000284947 */ /* 0x000fea0003800000 */
[----:B-1----:R-:W3:Y:S01]  /*25410*/  LDL R4, [R1+0x470] ;  /* 0x0004700001047983 */ /* 0x002ee20000100800 */
        /* <DEDUP_REMOVED lines=9> */
.L_x_2163:
[----:B------:R-:W-:Y:S05]  /*254b0*/  BSYNC B0 ;  /* 0x0000000000007941 */ /* 0x000fea0003800000 */
.L_x_2162:
[----:B------:R-:W-:Y:S01]  /*254c0*/  NOP ;  /* 0x0000000000007918 */ /* 0x000fe20000000000 */
[----:B------:R-:W-:-:S13]  /*254d0*/  PLOP3.LUT P0, PT, PT, PT, PT, 0x80, 0x0 ;  /* 0x000000000000781c */ /* 0x000fda0003f0f070 */
.L_x_2164:
[----:B------:R-:W-:Y:S02]  /*254e0*/  PLOP3.LUT P1, PT, P1, P0, PT, 0xa2, 0x0 ;  /* 0x000000000000781c */ /* 0x000fe40000f21472 */
[----:B------:R-:W-:-:S08]  /*254f0*/  @P0 R2UR P1, UR4, R17 ;  /* 0x00000000110402ca */ /* 0x000fd00000020000 */
[----:B------:R-:W-:-:S05]  /*25500*/  @P0 PLOP3.LUT P0, PT, P1, PT, PT, 0x80, 0x0 ;  /* 0x000000000000081c */ /* 0x000fca0000f0f070 */
[----:B------:R-:W-:Y:S01]  /*25510*/  @!P1 SYNCS.ARRIVE.TRANS64.RED.A0T1 RZ, [UR4+0x32410], RZ ;  /* 0x032410ffffff99a7 */ /* 0x000fe20008200404 */
[----:B------:R-:W-:Y:S07]  /*25520*/  @!P1 ARRIVES.LDGSTSBAR.64.TRANSCNT [UR4+0x32410] ;  /* 0x03241000ff0099b0 */ /* 0x000fee0008000a84 */
[----:B------:R-:W-:Y:S05]  /*25530*/  @P0 BRA.U.ANY `(.L_x_2164) ;  /* 0xfffffffd00e80947 */ /* 0x000fea000393ffff */
[----:B0--3--:R-:W3:Y:S02]  /*25540*/  LDL.LU R2, [R1+0x4a8] ;  /* 0x0004a80001027983 */ /* 0x009ee40000300800 */
        /* <DEDUP_REMOVED lines=10> */
[----:B0--3--:R-:W-:Y:S05]  /*255f0*/  @!P0 BRA `(.L_x_2166) ;  /* 0x0000004400d88947 */ /* 0x009fea0003800000 */
.L_x_2290:
[----:B------:R-:W-:Y:S05]  /*25600*/  BSYNC B0 ;  /* 0x0000000000007941 */ /* 0x000fea0003800000 */
.L_x_2165:
[----:B------:R-:W3:Y:S01]  /*25610*/  LDL R2, [R1+0x47c] ;  /* 0x00047c0001027983 */ /* 0x000ee20000100800 */
[----:B------:R-:W-:Y:S01]  /*25620*/  BSSY B0, `(.L_x_2167) ;  /* 0x0000059000007945 */ /* 0x000fe20003800000 */
[----:B---3--:R-:W-:-:S13]  /*25630*/  LOP3.LUT P0, RZ, R2, 0x2, RZ, 0xc0, !PT ;  /* 0x0000000202ff7812 */ /* 0x008fda000780c0ff */
[----:B------:R-:W-:Y:S05]  /*25640*/  @!P0 BRA `(.L_x_2168) ;  /* 0x0000000400588947 */ /* 0x000fea0003800000 */
[----:B-1----:R-:W0:Y:S01]  /*25650*/  LDL R4, [R1+0x474] ;  /* 0x0004740001047983 */ /* 0x002e220000100800 */
[----:B------:R-:W1:Y:S02]  /*25660*/  S2R R2, SR_TID.X ;  /* 0x0000000000027919 */ /* 0x000e640000002100 */
[----:B-1----:R-:W-:Y:S01]  /*25670*/  LOP3.LUT R3, R2, 0x7f, RZ, 0xc0, !PT ;  /* 0x0000007f02037812 */ /* 0x002fe200078ec0ff */
[----:B------:R-:W-:Y:S01]  /*25680*/  IMAD R2, R18, 0x8, R17 ;  /* 0x0000000812027824 */ /* 0x000fe200078e0211 */
[----:B------:R-:W-:Y:S02]  /*25690*/  BSSY B1, `(.L_x_2169) ;  /* 0x0000005000017945 */ /* 0x000fe40003800000 */
[----:B------:R-:W-:Y:S02]  /*256a0*/  ISETP.NE.AND P1, PT, R3, RZ, PT ;  /* 0x000000ff0300720c */ /* 0x000fe40003f25270 */
[----:B0-----:R-:W-:-:S04]  /*256b0*/  SHF.L.U32 R0, R4, 0x1f, RZ ;  /* 0x0000001f04007819 */ /* 0x001fc800000006ff */
[----:B------:R-:W0:Y:S02]  /*256c0*/  SYNCS.PHASECHK.TRANS64.TRYWAIT P0, [R2+URZ+0x32460], R0 ;  /* 0x03246000020075a7 */ /* 0x000e24000800017f */
[----:B0-----:R-:W-:Y:S05]  /*256d0*/  @!P0 BRA `(.L_x_2170) ;  /* 0x0000004400b48947 */ /* 0x001fea0003800000 */
.L_x_2291:
[----:B------:R-:W-:Y:S05]  /*256e0*/  BSYNC B1 ;  /* 0x0000000000017941 */ /* 0x000fea0003800000 */
.L_x_2169:
[----:B------:R-:W-:Y:S04]  /*256f0*/  BSSY B1, `(.L_x_2171) ;  /* 0x0000009000017945 */ /* 0x000fe80003800000 */
[----:B------:R-:W-:Y:S05]  /*25700*/  @P1 BRA `(.L_x_2172) ;  /* 0x00000000001c1947 */ /* 0x000fea0003800000 */
[----:B------:R-:W1:Y:S01]  /*25710*/  S2R R3, SR_TID.X ;  /* 0x0000000000037919 */ /* 0x000e620000002100 */
[----:B0-----:R-:W-:-:S04]  /*25720*/  IMAD.MOV.U32 R0, RZ, RZ, 0xc000 ;  /* 0x0000c000ff007424 */ /* 0x001fc800078e00ff */
[----:B------:R3:W-:Y:S01]  /*25730*/  SYNCS.ARRIVE.TRANS64 RZ, [R2+URZ+0x32450], R0 ;  /* 0x0324500002ff79a7 */ /* 0x0007e2000800003f */
[----:B-1----:R-:W-:-:S04]  /*25740*/  LOP3.LUT R3, R3, 0x1f, RZ, 0xc0, !PT ;  /* 0x0000001f03037812 */ /* 0x002fc800078ec0ff */
[----:B------:R-:W-:-:S13]  /*25750*/  ISETP.NE.AND P0, PT, R3, RZ, PT ;  /* 0x000000ff0300720c */ /* 0x000fda0003f05270 */
[----:B---3--:R-:W-:Y:S05]  /*25760*/  @!P0 BRA `(.L_x_2172) ;  /* 0x0000000000048947 */ /* 0x008fea0003800000 */
[----:B------:R-:W-:Y:S01]  /*25770*/  BPT.TRAP 0x1 ;  /* 0x000000040000795c */ /* 0x000fe20000300000 */
.L_x_2172:
[----:B------:R-:W-:Y:S05]  /*25780*/  BSYNC B1 ;  /* 0x0000000000017941 */ /* 0x000fea0003800000 */
.L_x_2171:
[----:B------:R-:W3:Y:S01]  /*25790*/  LDL.LU R3, [R1+0x48c] ;  /* 0x00048c0001037983 */ /* 0x000ee20000300800 */
[----:B0-----:R-:W-:Y:S01]  /*257a0*/  IMAD R0, R18, 0xc000, R17 ;  /* 0x0000c00012007824 */ /* 0x001fe200078e0211 */
        /* <DEDUP_REMOVED lines=8> */
[----:B---3--:R-:W-:-:S09]  /*25830*/  IMAD R3, R3, 0x60, RZ ;  /* 0x0000006003037824 */ /* 0x008fd200078e02ff */
.L_x_2173:
        /* <DEDUP_REMOVED lines=15> */
.L_x_2174:
        /* <DEDUP_REMOVED lines=15> */
.L_x_2175:
        /* <DEDUP_REMOVED lines=15> */
.L_x_2176:
        /* <DEDUP_REMOVED lines=9> */
[----:B---3--:R-:W-:Y:S05]  /*25ba0*/  @P0 BRA.U.ANY `(.L_x_2176) ;  /* 0xfffffffd00d80947 */ /* 0x008fea000393ffff */
.L_x_2168:
[----:B------:R-:W-:Y:S05]  /*25bb0*/  BSYNC B0 ;  /* 0x0000000000007941 */ /* 0x000fea0003800000 */
.L_x_2167:
[----:B------:R-:W-:-:S04]  /*25bc0*/  UIADD3 UR4, UR39, -0x2, URZ ;  /* 0xfffffffe27047890 */ /* 0x000fc8000fffe03f */
[----:B------:R-:W-:-:S06]  /*25bd0*/  UISETP.GE.AND UP0, UPT, UR4, UR38, UPT ;  /* 0x000000260400728c */ /* 0x000fcc000bf06270 */
[----:B------:R-:W-:-:S13]  /*25be0*/  PLOP3.LUT P0, PT, PT, PT, UP0, 0x80, 0x0 ;  /* 0x000000000000781c */ /* 0x000fda0003f0f008 */
[----:B------:R-:W-:Y:S05]  /*25bf0*/  @!P0 BRA `(.L_x_2177) ;  /* 0x0000001c00808947 */ /* 0x000fea0003800000 */
[----:B------:R-:W-:Y:S01]  /*25c00*/  IMAD R3, RZ, RZ, -UR39 ;  /* 0x80000027ff037e24 */ /* 0x000fe2000f8e02ff */
[----:B--2---:R-:W-:-:S04]  /*25c10*/  LOP3.LUT R6, RZ, UR38, RZ, 0x33, !PT ;  /* 0x00000026ff067c12 */ /* 0x004fc8000f8e33ff */
[----:B------:R-:W-:-:S05]  /*25c20*/  VIADDMNMX R6, R3, 0x1, R6, !PT ;  /* 0x0000000103067846 */ /* 0x000fca0007800106 */
[----:B0-----:R-:W-:-:S05]  /*25c30*/  VIADD R0, R6, UR39 ;  /* 0x0000002706007c36 */ /* 0x001fca0008000000 */
[----:B------:R-:W-:-:S04]  /*25c40*/  LOP3.LUT R0, R0, 0x1, RZ, 0xc0, !PT ;  /* 0x0000000100007812 */ /* 0x000fc800078ec0ff */
[----:B------:R-:W-:Y:S01]  /*25c50*/  ISETP.NE.U32.AND P0, PT, R0, 0x1, PT ;  /* 0x000000010000780c */ /* 0x000fe20003f05070 */
[----:B------:R-:W-:-:S12]  /*25c60*/  IMAD.U32 R0, RZ, RZ, UR4 ;  /* 0x00000004ff007e24 */ /* 0x000fd8000f8e00ff */
[----:B------:R-:W-:Y:S05]  /*25c70*/  @P0 BRA `(.L_x_2178) ;  /* 0x00000008006c0947 */ /* 0x000fea0003800000 */
[----:B------:R-:W2:Y:S04]  /*25c80*/  LDL.LU R8, [R1+0x474] ;  /* 0x0004740001087983 */ /* 0x000ea80000300800 */
[----:B-1----:R-:W3:Y:S01]  /*25c90*/  LDL R4, [R1+0x47c] ;  /* 0x00047c0001047983 */ /* 0x002ee20000100800 */
[----:B------:R-:W-:-:S05]  /*25ca0*/  VIADD R18, R18, 0x1 ;  /* 0x0000000112127836 */ /* 0x000fca0000000000 */
[----:B------:R-:W-:-:S04]  /*25cb0*/  ISETP.NE.AND P0, PT, R18, 0x2, PT ;  /* 0x000000021200780c */ /* 0x000fc80003f05270 */
[----:B------:R-:W-:Y:S01]  /*25cc0*/  SEL R2, RZ, 0x1, P0 ;  /* 0x00000001ff027807 */ /* 0x000fe20000000000 */
[----:B------:R-:W-:Y:S01]  /*25cd0*/  BSSY B0, `(.L_x_2179) ;  /* 0x0000093000007945 */ /* 0x000fe20003800000 */
[----:B------:R-:W-:Y:S02]  /*25ce0*/  SEL R18, R18, RZ, P0 ;  /* 0x000000ff12127207 */ /* 0x000fe40000000000 */
[----:B--2---:R-:W-:-:S05]  /*25cf0*/  LOP3.LUT R8, R8, R2, RZ, 0x3c, !PT ;  /* 0x0000000208087212 */ /* 0x004fca00078e3cff */
[----:B------:R0:W-:Y:S01]  /*25d00*/  STL [R1+0x474], R8 ;  /* 0x0004740801007387 */ /* 0x0001e20000100800 */
[----:B---3--:R-:W-:-:S13]  /*25d10*/  LOP3.LUT P2, RZ, R4, 0x2, RZ, 0xc0, !PT ;  /* 0x0000000204ff7812 */ /* 0x008fda000784c0ff */
[----:B0-----:R-:W-:Y:S05]  /*25d20*/  @!P2 BRA `(.L_x_2180) ;  /* 0x000000080034a947 */ /* 0x001fea0003800000 */
[----:B------:R-:W-:-:S13]  /*25d30*/  LOP3.LUT P2, RZ, R4, 0x1, RZ, 0xc0, !PT ;  /* 0x0000000104ff7812 */ /* 0x000fda000784c0ff */
[----:B------:R-:W-:Y:S05]  /*25d40*/  @!P2 BRA `(.L_x_2181) ;  /* 0x00000000004ca947 */ /* 0x000fea0003800000 */
[----:B------:R-:W2:Y:S01]  /*25d50*/  LDL R7, [R1+0x478] ;  /* 0x0004780001077983 */ /* 0x000ea20000100800 */
[----:B------:R-:W0:Y:S01]  /*25d60*/  LDC R5, c[0x0][0x43c] ;  /* 0x00010f00ff057b82 */ /* 0x000e220000000800 */
[----:B------:R-:W-:Y:S01]  /*25d70*/  IMAD.MOV.U32 R4, RZ, RZ, R0 ;  /* 0x000000ffff047224 */ /* 0x000fe200078e0000 */
[----:B------:R-:W-:Y:S01]  /*25d80*/  ULDC.64 UR4, c[0x0][0x428] ;  /* 0x00010a0000047ab9 */ /* 0x000fe20000000a00 */
[----:B0-----:R-:W-:-:S13]  /*25d90*/  ISETP.NE.AND P0, PT, R5, 0x1, PT ;  /* 0x000000010500780c */ /* 0x001fda0003f05270 */
[----:B------:R-:W0:Y:S02]  /*25da0*/  @P0 LDC.64 R2, c[0x0][0x440] ;  /* 0x00011000ff020b82 */ /* 0x000e240000000a00 */
[----:B0-----:R-:W-:-:S05]  /*25db0*/  @P0 IMAD.HI.U32 R2, R0, R2, RZ ;  /* 0x0000000200020227 */ /* 0x001fca00078e00ff */
[----:B------:R-:W-:-:S05]  /*25dc0*/  @P0 SHF.R.U32.HI R4, RZ, R3, R2 ;  /* 0x00000003ff040219 */ /* 0x000fca0000011602 */
[----:B------:R-:W-:-:S04]  /*25dd0*/  IMAD.MOV R2, RZ, RZ, -R4 ;  /* 0x000000ffff027224 */ /* 0x000fc800078e0a04 */
[----:B------:R-:W-:Y:S01]  /*25de0*/  IMAD R0, R5, R2, R0 ;  /* 0x0000000205007224 */ /* 0x000fe200078e0200 */
[--C-:B------:R-:W-:Y:S01]  /*25df0*/  SHF.R.S32.HI R5, RZ, 0x1f, R4.reuse ;  /* 0x0000001fff057819 */ /* 0x100fe20000011404 */
[----:B------:R-:W0:Y:S02]  /*25e00*/  LDC.64 R2, c[0x0][0x418] ;  /* 0x00010600ff027b82 */ /* 0x000e240000000a00 */
[----:B------:R-:W-:-:S03]  /*25e10*/  IMAD.WIDE.U32 R4, R19, UR4, R4 ;  /* 0x0000000413047c25 */ /* 0x000fc6000f8e0004 */
[----:B0-----:R-:W-:Y:S01]  /*25e20*/  LEA R2, P0, R4, R2, 0x2 ;  /* 0x0000000204027211 */ /* 0x001fe200078010ff */
[----:B--2---:R-:W-:-:S04]  /*25e30*/  IMAD R7, R7, UR4, RZ ;  /* 0x0000000407077c24 */ /* 0x004fc8000f8e02ff */
[----:B------:R-:W-:-:S04]  /*25e40*/  IMAD R7, R19, UR5, R7 ;  /* 0x0000000513077c24 */ /* 0x000fc8000f8e0207 */
[----:B------:R-:W-:-:S05]  /*25e50*/  IMAD.IADD R7, R7, 0x1, R5 ;  /* 0x0000000107077824 */ /* 0x000fca00078e0205 */
[----:B------:R-:W-:-:S05]  /*25e60*/  LEA.HI.X R3, R4, R3, R7, 0x2, P0 ;  /* 0x0000000304037211 */ /* 0x000fca00000f1407 */
[----:B------:R0:W5:Y:S02]  /*25e70*/  LDG.E R16, desc[UR48][R2.64] ;  /* 0x0000003002107981 */ /* 0x000164000c1e1900 */
.L_x_2181:
[----:B0-----:R-:W0:Y:S01]  /*25e80*/  S2R R2, SR_TID.X ;  /* 0x0000000000027919 */ /* 0x001e220000002100 */
[----:B------:R-:W-:Y:S01]  /*25e90*/  IMAD R3, R18, 0x8, R17 ;  /* 0x0000000812037824 */ /* 0x000fe200078e0211 */
[----:B------:R-:W-:Y:S01]  /*25ea0*/  BSSY B1, `(.L_x_2182) ;  /* 0x0000006000017945 */ /* 0x000fe20003800000 */
[----:B0-----:R-:W-:Y:S02]  /*25eb0*/  LOP3.LUT R4, R2, 0x7f, RZ, 0xc0, !PT ;  /* 0x0000007f02047812 */ /* 0x001fe400078ec0ff */
[----:B------:R-:W-:Y:S02]  /*25ec0*/  SHF.L.U32 R2, R8, 0x1f, RZ ;  /* 0x0000001f08027819 */ /* 0x000fe400000006ff */
[----:B------:R-:W-:Y:S02]  /*25ed0*/  ISETP.NE.AND P1, PT, R4, RZ, PT ;  /* 0x000000ff0400720c */ /* 0x000fe40003f25270 */
[----:B------:R-:W0:Y:S02]  /*25ee0*/  SYNCS.PHASECHK.TRANS64.TRYWAIT P0, [R3+URZ+0x32440], R2 ;  /* 0x03244002030075a7 */ /* 0x000e24000800017f */
[----:B0-----:R-:W-:Y:S09]  /*25ef0*/  @!P0 BRA `(.L_x_2183) ;  /* 0x0000003c00c08947 */ /* 0x001ff20003800000 */
.L_x_2292:
[----:B------:R-:W-:Y:S05]  /*25f00*/  BSYNC B1 ;  /* 0x0000000000017941 */ /* 0x000fea0003800000 */
.L_x_2182:
        /* <DEDUP_REMOVED lines=9> */
.L_x_2185:
[----:B------:R-:W-:Y:S05]  /*25fa0*/  BSYNC B1 ;  /* 0x0000000000017941 */ /* 0x000fea0003800000 */
.L_x_2184:
        /* <DEDUP_REMOVED lines=11> */
.L_x_2186:
        /* <DEDUP_REMOVED lines=13> */
.L_x_2293:
[----:B------:R-:W-:Y:S05]  /*26130*/  BSYNC B1 ;  /* 0x0000000000017941 */ /* 0x000fea0003800000 */
.L_x_2187:
        /* <DEDUP_REMOVED lines=11> */
.L_x_2190:
[----:B------:R-:W-:Y:S05]  /*261f0*/  BSYNC B1 ;  /* 0x0000000000017941 */ /* 0x000fea0003800000 */
.L_x_2189:
        /* <DEDUP_REMOVED lines=9> */
.L_x_2191:
        /* <DEDUP_REMOVED lines=15> */
.L_x_2192:
        /* <DEDUP_REMOVED lines=15> */
.L_x_2193:
        /* <DEDUP_REMOVED lines=15> */
.L_x_2194:
        /* <DEDUP_REMOVED lines=10> */
.L_x_2180:
[----:B------:R-:W-:Y:S05]  /*26600*/  BSYNC B0 ;  /* 0x0000000000007941 */ /* 0x000fea0003800000 */
.L_x_2179:
[----:B------:R-:W-:-:S06]  /*26610*/  UIADD3 UR4, UR39, -0x3, URZ ;  /* 0xfffffffd27047890 */ /* 0x000fcc000fffe03f */
[----:B------:R-:W-:-:S07]  /*26620*/  IMAD.U32 R0, RZ, RZ, UR4 ;  /* 0x00000004ff007e24 */ /* 0x000fce000f8e00ff */
.L_x_2178:
[----:B------:R-:W-:Y:S01]  /*26630*/  ULOP3.LUT UR4, URZ, UR39, URZ, 0x33, !UPT ;  /* 0x000000273f047292 */ /* 0x000fe2000f8e333f */
[----:B------:R-:W-:Y:S01]  /*26640*/  VIADD R6, R6, 0xfffffffe ;  /* 0xfffffffe06067836 */ /* 0x000fe20000000000 */
[----:B------:R-:W-:Y:S04]  /*26650*/  BSSY B0, `(.L_x_2177) ;  /* 0x000013a000007945 */ /* 0x000fe80003800000 */
[----:B------:R-:W-:-:S13]  /*26660*/  ISETP.NE.AND P0, PT, R6, UR4, PT ;  /* 0x0000000406007c0c */ /* 0x000fda000bf05270 */
[----:B------:R-:W-:Y:S05]  /*26670*/  @!P0 BRA `(.L_x_2195) ;  /* 0x0000001000dc8947 */ /* 0x000fea0003800000 */
.L_x_2228:
[----:B------:R-:W2:Y:S04]  /*26680*/  LDL R2, [R1+0x47c] ;  /* 0x00047c0001027983 */ /* 0x000ea80000100800 */
[----:B------:R-:W3:Y:S01]  /*26690*/  LDL.LU R3, [R1+0x474] ;  /* 0x0004740001037983 */ /* 0x000ee20000300800 */
[----:B------:R-:W-:Y:S01]  /*266a0*/  VIADD R6, R18, 0x1 ;  /* 0x0000000112067836 */ /* 0x000fe20000000000 */
[----:B------:R-:W-:Y:S05]  /*266b0*/  YIELD ;  /* 0x0000000000007946 */ /* 0x000fea0003800000 */
[----:B------:R-:W-:Y:S01]  /*266c0*/  ISETP.NE.AND P0, PT, R6, 0x2, PT ;  /* 0x000000020600780c */ /* 0x000fe20003f05270 */
[----:B------:R-:W-:Y:S03]  /*266d0*/  BSSY B1, `(.L_x_2196) ;  /* 0x0000094000017945 */ /* 0x000fe60003800000 */
[----:B------:R-:W-:-:S02]  /*266e0*/  SEL R7, RZ, 0x1, P0 ;  /* 0x00000001ff077807 */ /* 0x000fc40000000000 */
[----:B------:R-:W-:Y:S02]  /*266f0*/  SEL R6, R6, RZ, P0 ;  /* 0x000000ff06067207 */ /* 0x000fe40000000000 */
[----:B--2---:R-:W-:Y:S02]  /*26700*/  LOP3.LUT P1, RZ, R2, 0x2, RZ, 0xc0, !PT ;  /* 0x0000000202ff7812 */ /* 0x004fe4000782c0ff */
[----:B---3--:R-:W-:-:S11]  /*26710*/  LOP3.LUT R7, R3, R7, RZ, 0x3c, !PT ;  /* 0x0000000703077212 */ /* 0x008fd600078e3cff */
[----:B------:R-:W-:Y:S05]  /*26720*/  @!P1 BRA `(.L_x_2197) ;  /* 0x0000000800389947 */ /* 0x000fea0003800000 */
[----:B------:R-:W-:Y:S01]  /*26730*/  LOP3.LUT P1, RZ, R2, 0x1, RZ, 0xc0, !PT ;  /* 0x0000000102ff7812 */ /* 0x000fe2000782c0ff */
[----:B------:R-:W-:-:S12]  /*26740*/  IMAD.MOV.U32 R8, RZ, RZ, R0 ;  /* 0x000000ffff087224 */ /* 0x000fd800078e0000 */
[----:B------:R-:W-:Y:S05]  /*26750*/  @!P1 BRA `(.L_x_2198) ;  /* 0x00000000004c9947 */ /* 0x000fea0003800000 */
[----:B-1----:R-:W2:Y:S01]  /*26760*/  LDL R5, [R1+0x478] ;  /* 0x0004780001057983 */ /* 0x002ea20000100800 */
[----:B------:R-:W0:Y:S01]  /*26770*/  LDC R8, c[0x0][0x43c] ;  /* 0x00010f00ff087b82 */ /* 0x000e220000000800 */
[----:B------:R-:W-:Y:S01]  /*26780*/  ULDC.64 UR4, c[0x0][0x428] ;  /* 0x00010a0000047ab9 */ /* 0x000fe20000000a00 */
[----:B0-----:R-:W-:-:S13]  /*26790*/  ISETP.NE.AND P0, PT, R8, 0x1, PT ;  /* 0x000000010800780c */ /* 0x001fda0003f05270 */
[----:B------:R-:W0:Y:S02]  /*267a0*/  @P0 LDC.64 R2, c[0x0][0x440] ;  /* 0x00011000ff020b82 */ /* 0x000e240000000a00 */
[----:B0-----:R-:W-:-:S04]  /*267b0*/  @P0 IMAD.HI.U32 R4, R0, R2, RZ ;  /* 0x0000000200040227 */ /* 0x001fc800078e00ff */
        /* <DEDUP_REMOVED lines=13> */
.L_x_2198:
[----:B------:R-:W2:Y:S01]  /*26890*/  S2R R2, SR_TID.X ;  /* 0x0000000000027919 */ /* 0x000ea20000002100 */
[----:B01----:R-:W-:Y:S01]  /*268a0*/  IMAD R4, R6, 0x8, R17 ;  /* 0x0000000806047824 */ /* 0x003fe200078e0211 */
[----:B------:R-:W-:Y:S01]  /*268b0*/  BSSY B2, `(.L_x_2199) ;  /* 0x0000006000027945 */ /* 0x000fe20003800000 */
[----:B--2---:R-:W-:Y:S02]  /*268c0*/  LOP3.LUT R3, R2, 0x7f, RZ, 0xc0, !PT ;  /* 0x0000007f02037812 */ /* 0x004fe400078ec0ff */
[----:B------:R-:W-:Y:S02]  /*268d0*/  SHF.L.U32 R2, R7, 0x1f, RZ ;  /* 0x0000001f07027819 */ /* 0x000fe400000006ff */
[----:B------:R-:W-:Y:S02]  /*268e0*/  ISETP.NE.AND P1, PT, R3, RZ, PT ;  /* 0x000000ff0300720c */ /* 0x000fe40003f25270 */
[----:B------:R-:W0:Y:S02]  /*268f0*/  SYNCS.PHASECHK.TRANS64.TRYWAIT P0, [R4+URZ+0x32440], R2 ;  /* 0x03244002040075a7 */ /* 0x000e24000800017f */
[----:B0-----:R-:W-:Y:S09]  /*26900*/  @!P0 BRA `(.L_x_2200) ;  /* 0x0000003400648947 */ /* 0x001ff20003800000 */
.L_x_2294:
[----:B------:R-:W-:Y:S05]  /*26910*/  BSYNC B2 ;  /* 0x0000000000027941 */ /* 0x000fea0003800000 */
.L_x_2199:
        /* <DEDUP_REMOVED lines=9> */
.L_x_2202:
[----:B------:R-:W-:Y:S05]  /*269b0*/  BSYNC B2 ;  /* 0x0000000000027941 */ /* 0x000fea0003800000 */
.L_x_2201:
        /* <DEDUP_REMOVED lines=11> */
.L_x_2203:
        /* <DEDUP_REMOVED lines=13> */
.L_x_2295:
[----:B------:R-:W-:Y:S05]  /*26b40*/  BSYNC B2 ;  /* 0x0000000000027941 */ /* 0x000fea0003800000 */
.L_x_2204:
        /* <DEDUP_REMOVED lines=11> */
.L_x_2207:
[----:B------:R-:W-:Y:S05]  /*26c00*/  BSYNC B2 ;  /* 0x0000000000027941 */ /* 0x000fea0003800000 */
.L_x_2206:
        /* <DEDUP_REMOVED lines=9> */
.L_x_2208:
        /* <DEDUP_REMOVED lines=15> */
.L_x_2209:
        /* <DEDUP_REMOVED lines=15> */
.L_x_2210:
        /* <DEDUP_REMOVED lines=15> */
.L_x_2211:
        /* <DEDUP_REMOVED lines=10> */
.L_x_2197:
[----:B------:R-:W-:Y:S05]  /*27010*/  BSYNC B1 ;  /* 0x0000000000017941 */ /* 0x000fea0003800000 */
.L_x_2196:
[----:B------:R-:W2:Y:S01]  /*27020*/  LDL R3, [R1+0x47c] ;  /* 0x00047c0001037983 */ /* 0x000ea20000100800 */
[----:B------:R-:W-:Y:S01]  /*27030*/  VIADD R6, R6, 0x1 ;  /* 0x0000000106067836 */ /* 0x000fe20000000000 */
[----:B------:R-:W-:Y:S04]  /*27040*/  BSSY B1, `(.L_x_2212) ;  /* 0x0000097000017945 */ /* 0x000fe80003800000 */
[----:B------:R-:W-:-:S04]  /*27050*/  ISETP.NE.AND P0, PT, R6, 0x2, PT ;  /* 0x000000020600780c */ /* 0x000fc80003f05270 */
[----:B------:R-:W-:Y:S02]  /*27060*/  SEL R2, RZ, 0x1, P0 ;  /* 0x00000001ff027807 */ /* 0x000fe40000000000 */
[----:B------:R-:W-:Y:S01]  /*27070*/  SEL R18, R6, RZ, P0 ;  /* 0x000000ff06127207 */ /* 0x000fe20000000000 */
[----:B------:R-:W-:Y:S01]  /*27080*/  VIADD R6, R0, 0xffffffff ;  /* 0xffffffff00067836 */ /* 0x000fe20000000000 */
[----:B------:R-:W-:-:S05]  /*27090*/  LOP3.LUT R8, R7, R2, RZ, 0x3c, !PT ;  /* 0x0000000207087212 */ /* 0x000fca00078e3cff */
[----:B------:R0:W-:Y:S01]  /*270a0*/  STL [R1+0x474], R8 ;  /* 0x0004740801007387 */ /* 0x0001e20000100800 */
[----:B--2---:R-:W-:-:S13]  /*270b0*/  LOP3.LUT P2, RZ, R3, 0x2, RZ, 0xc0, !PT ;  /* 0x0000000203ff7812 */ /* 0x004fda000784c0ff */
[----:B0-----:R-:W-:Y:S05]  /*270c0*/  @!P2 BRA `(.L_x_2213) ;  /* 0x000000080038a947 */ /* 0x001fea0003800000 */
[----:B------:R-:W-:Y:S01]  /*270d0*/  LOP3.LUT P2, RZ, R3, 0x1, RZ, 0xc0, !PT ;  /* 0x0000000103ff7812 */ /* 0x000fe2000784c0ff */
[----:B------:R-:W-:-:S12]  /*270e0*/  IMAD.MOV.U32 R7, RZ, RZ, R6 ;  /* 0x000000ffff077224 */ /* 0x000fd800078e0006 */
        /* <DEDUP_REMOVED lines=20> */
.L_x_2214:
        /* <DEDUP_REMOVED lines=8> */
.L_x_2296:
[----:B------:R-:W-:Y:S05]  /*272b0*/  BSYNC B2 ;  /* 0x0000000000027941 */ /* 0x000fea0003800000 */
.L_x_2215:
        /* <DEDUP_REMOVED lines=9> */
.L_x_2218:
[----:B------:R-:W-:Y:S05]  /*27350*/  BSYNC B2 ;  /* 0x0000000000027941 */ /* 0x000fea0003800000 */
.L_x_2217:
        /* <DEDUP_REMOVED lines=11> */
.L_x_2219:
        /* <DEDUP_REMOVED lines=13> */
.L_x_2297:
[----:B------:R-:W-:Y:S05]  /*274e0*/  BSYNC B2 ;  /* 0x0000000000027941 */ /* 0x000fea0003800000 */
.L_x_2220:
        /* <DEDUP_REMOVED lines=11> */
.L_x_2223:
[----:B------:R-:W-:Y:S05]  /*275a0*/  BSYNC B2 ;  /* 0x0000000000027941 */ /* 0x000fea0003800000 */
.L_x_2222:
        /* <DEDUP_REMOVED lines=9> */
.L_x_2224:
        /* <DEDUP_REMOVED lines=15> */
.L_x_2225:
        /* <DEDUP_REMOVED lines=15> */
.L_x_2226:
        /* <DEDUP_REMOVED lines=15> */
.L_x_2227:
        /* <DEDUP_REMOVED lines=10> */
.L_x_2213:
[----:B------:R-:W-:Y:S05]  /*279b0*/  BSYNC B1 ;  /* 0x0000000000017941 */ /* 0x000fea0003800000 */
.L_x_2212:
[----:B------:R-:W-:Y:S01]  /*279c0*/  ISETP.GT.AND P0, PT, R6, UR38, PT ;  /* 0x0000002606007c0c */ /* 0x000fe2000bf04270 */
[----:B------:R-:W-:-:S12]  /*279d0*/  VIADD R0, R0, 0xfffffffe ;  /* 0xfffffffe00007836 */ /* 0x000fd80000000000 */
[----:B------:R-:W-:Y:S05]  /*279e0*/  @P0 BRA `(.L_x_2228) ;  /* 0xffffffec00240947 */ /* 0x000fea000383ffff */
.L_x_2195:
[----:B------:R-:W-:Y:S05]  /*279f0*/  BSYNC B0 ;  /* 0x0000000000007941 */ /* 0x000fea0003800000 */
.L_x_2177:
[----:B------:R-:W3:Y:S01]  /*27a00*/  LDL.LU R2, [R1+0x474] ;  /* 0x0004740001027983 */ /* 0x000ee20000300800 */
[----:B0-----:R-:W0:Y:S01]  /*27a10*/  S2R R0, SR_TID.X ;  /* 0x0000000000007919 */ /* 0x001e220000002100 */
[----:B------:R-:W-:-:S05]  /*27a20*/  VIADD R18, R18, 0x1 ;  /* 0x0000000112127836 */ /* 0x000fca0000000000 */
[----:B------:R-:W-:Y:S02]  /*27a30*/  ISETP.NE.AND P0, PT, R18, 0x2, PT ;  /* 0x000000021200780c */ /* 0x000fe40003f05270 */
[----:B0-----:R-:W-:-:S04]  /*27a40*/  LOP3.LUT R0, R0, 0x7f, RZ, 0xc0, !PT ;  /* 0x0000007f00007812 */ /* 0x001fc800078ec0ff */
[----:B------:R-:W-:Y:S02]  /*27a50*/  ISETP.NE.AND P2, PT, R0, RZ, PT ;  /* 0x000000ff0000720c */ /* 0x000fe40003f45270 */
[----:B------:R-:W-:Y:S01]  /*27a60*/  SEL R0, RZ, 0x1, P0 ;  /* 0x00000001ff007807 */ /* 0x000fe20000000000 */
[----:B------:R-:W-:Y:S03]  /*27a70*/  BSSY B0, `(.L_x_2229) ;  /* 0x0000011000007945 */ /* 0x000fe60003800000 */
[----:B---3--:R-:W-:-:S05]  /*27a80*/  LOP3.LUT R2, R2, R0, RZ, 0x3c, !PT ;  /* 0x0000000002027212 */ /* 0x008fca00078e3cff */
[----:B------:R0:W-:Y:S02]  /*27a90*/  STL [R1+0x474], R2 ;  /* 0x0004740201007387 */ /* 0x0001e40000100800 */
[----:B------:R-:W-:Y:S05]  /*27aa0*/  @P2 BRA `(.L_x_2230) ;  /* 0x0000000000342947 */ /* 0x000fea0003800000 */
[----:B-1----:R-:W1:Y:S01]  /*27ab0*/  S2R R5, SR_LANEID ;  /* 0x0000000000057919 */ /* 0x002e620000000000 */
[----:B------:R-:W-:Y:S01]  /*27ac0*/  VOTEU.ANY UR4, UPT, PT ;  /* 0x0000000000047886 */ /* 0x000fe200038e0100 */
[----:B0-----:R-:W0:Y:S01]  /*27ad0*/  LDC.64 R2, c[0x0][0xd80] ;  /* 0x00036000ff027b82 */ /* 0x001e220000000a00 */
[----:B------:R-:W1:Y:S02]  /*27ae0*/  FLO.U32 R0, UR4 ;  /* 0x0000000400007d00 */ /* 0x000e6400080e0000 */
[----:B-1----:R-:W-:-:S06]  /*27af0*/  ISETP.EQ.U32.AND P1, PT, R0, R5, PT ;  /* 0x000000050000720c */ /* 0x002fcc0003f22070 */
[----:B------:R-:W0:Y:S07]  /*27b00*/  POPC R5, UR4 ;  /* 0x0000000400057d09 */ /* 0x000e2e0008000000 */
[----:B0-----:R-:W3:Y:S01]  /*27b10*/  @P1 ATOMG.E.ADD.STRONG.GPU PT, R3, desc[UR48][R2.64], R5 ;  /* 0x00000005020319a8 */ /* 0x001ee200081ee1f0 */
[----:B------:R-:W0:Y:S02]  /*27b20*/  S2R R4, SR_LTMASK ;  /* 0x0000000000047919 */ /* 0x000e240000003900 */
[----:B0-----:R-:W-:-:S04]  /*27b30*/  LOP3.LUT R4, R4, UR4, RZ, 0xc0, !PT ;  /* 0x0000000404047c12 */ /* 0x001fc8000f8ec0ff */
[----:B------:R-:W0:Y:S01]  /*27b40*/  POPC R7, R4 ;  /* 0x0000000400077309 */ /* 0x000e220000000000 */
[----:B---3--:R-:W0:Y:S02]  /*27b50*/  SHFL.IDX PT, R0, R3, R0, 0x1f ;  /* 0x00001f0003007589 */ /* 0x008e2400000e0000 */
[----:B0-----:R-:W-:-:S05]  /*27b60*/  IADD3 R0, R0, UR42, R7 ;  /* 0x0000002a00007c10 */ /* 0x001fca000fffe007 */
[----:B------:R3:W-:Y:S02]  /*27b70*/  STL [R1+0x484], R0 ;  /* 0x0004840001007387 */ /* 0x0007e40000100800 */
.L_x_2230:
[----:B------:R-:W-:Y:S05]  /*27b80*/  BSYNC B0 ;  /* 0x0000000000007941 */ /* 0x000fea0003800000 */
.L_x_2229:
[----:B------:R-:W-:-:S07]  /*27b90*/  SEL R18, R18, RZ, P0 ;  /* 0x000000ff12127207 */ /* 0x000fce0000000000 */
.L_x_2143:
[----:B------:R-:W-:Y:S05]  /*27ba0*/  BSYNC B7 ;  /* 0x0000000000077941 */ /* 0x000fea0003800000 */
.L_x_2141:
[----:B---34-:R-:W3:Y:S04]  /*27bb0*/  LDL R0, [R1+0x47c] ;  /* 0x00047c0001007983 */ /* 0x018ee80000100800 */
[----:B0-----:R0:W5:Y:S01]  /*27bc0*/  LDL R2, [R1+0x484] ;  /* 0x0004840001027983 */ /* 0x0011620000100800 */
[----:B---3--:R-:W-:-:S13]  /*27bd0*/  LOP3.LUT P0, RZ, R0, 0x80, RZ, 0xc0, !PT ;  /* 0x0000008000ff7812 */ /* 0x008fda000780c0ff */
[----:B0-----:R-:W-:Y:S05]  /*27be0*/  @!P0 BRA `(.L_x_2231) ;  /* 0x0000000000288947 */ /* 0x001fea0003800000 */
[----:B------:R-:W-:Y:S05]  /*27bf0*/  WARPSYNC.ALL ;  /* 0x0000000000007948 */ /* 0x000fea0003800000 */
[----:B------:R-:W0:Y:S08]  /*27c00*/  S2UR UR5, SR_CgaCtaId ;  /* 0x00000000000579c3 */ /* 0x000e300000008800 */
[----:B------:R-:W-:Y:S06]  /*27c10*/  BAR.SYNC.DEFER_BLOCKING 0x5, 0x180 ;  /* 0x0146000000007b1d */ /* 0x000fec0000010000 */
[----:B------:R-:W-:-:S02]  /*27c20*/  UMOV UR4, 0x400 ;  /* 0x0000040000047882 */ /* 0x000fc40000000000 */
[----:B0-----:R-:W-:-:S06]  /*27c30*/  ULEA UR4, UR5, UR4, 0x18 ;  /* 0x0000000405047291 */ /* 0x001fcc000f8ec03f */
[----:B------:R-:W-:-:S05]  /*27c40*/  IMAD.U32 R17, RZ, RZ, UR4 ;  /* 0x00000004ff117e24 */ /* 0x000fca000f8e00ff */
[----:B-----5:R-:W0:Y:S04]  /*27c50*/  LDS R2, [R17+0x324d0] ;  /* 0x0324d00011027984 */ /* 0x020e280000000800 */
[----:B0-----:R4:W-:Y:S01]  /*27c60*/  STL [R1+0x484], R2 ;  /* 0x0004840201007387 */ /* 0x0019e20000100800 */
[----:B------:R-:W-:Y:S06]  /*27c70*/  BAR.ARV 0x4, 0x180 ;  /* 0x0106000000007b1d */ /* 0x000fec0000002000 */
[----:B------:R-:W-:Y:S05]  /*27c80*/  BRA `(.L_x_2232) ;  /* 0x00000000002c7947 */ /* 0x000fea0003800000 */
.L_x_2231:
[----:B------:R-:W-:-:S03]  /*27c90*/  UMOV UR4, 0xffffffff ;  /* 0xffffffff00047882 */ /* 0x000fc60000000000 */
[----:B------:R-:W-:Y:S05]  /*27ca0*/  BRA.DIV UR4, `(.L_x_2233) ;  /* 0x0000002204cc7947 */ /* 0x000fea000b800000 */
[----:B-----5:R0:W3:Y:S02]  /*27cb0*/  SHFL.IDX PT, R14, R2, RZ, 0x1f ;  /* 0x00001fff020e7589 */ /* 0x0200e400000e0000 */
.L_x_2300:
[----:B------:R-:W4:Y:S01]  /*27cc0*/  @!P2 S2R R3, SR_CgaCtaId ;  /* 0x000000000003a919 */ /* 0x000f220000008800 */
[----:B------:R-:W-:Y:S05]  /*27cd0*/  WARPSYNC.ALL ;  /* 0x0000000000007948 */ /* 0x000fea0003800000 */
[----:B------:R-:W-:Y:S01]  /*27ce0*/  BAR.SYNC.DEFER_BLOCKING 0x4, 0x180 ;  /* 0x0106000000007b1d */ /* 0x000fe20000010000 */
[----:B------:R-:W-:-:S05]  /*27cf0*/  @!P2 MOV R0, 0x400 ;  /* 0x000004000000a802 */ /* 0x000fca0000000f00 */
[----:B---3--:R3:W-:Y:S01]  /*27d00*/  STL [R1+0x484], R14 ;  /* 0x0004840e01007387 */ /* 0x0087e20000100800 */
[----:B----4-:R-:W-:-:S05]  /*27d10*/  @!P2 LEA R17, R3, R0, 0x18 ;  /* 0x000000000311a211 */ /* 0x010fca00078ec0ff */
[----:B------:R3:W-:Y:S01]  /*27d20*/  @!P2 STS [R17+0x324d0], R2 ;  /* 0x0324d0021100a388 */ /* 0x0007e20000000800 */
[----:B------:R-:W-:Y:S06]  /*27d30*/  BAR.ARV 0x5, 0x180 ;  /* 0x0146000000007b1d */ /* 0x000fec0000002000 */
.L_x_2232:
[----:B------:R-:W5:Y:S01]  /*27d40*/  LDL R0, [R1+0x484] ;  /* 0x0004840001007983 */ /* 0x000f620000100800 */
[----:B------:R-:W-:Y:S02]  /*27d50*/  ULDC UR4, c[0x0][0xd38] ;  /* 0x00034e0000047ab9 */ /* 0x000fe40000000800 */
[----:B-----5:R-:W-:-:S13]  /*27d60*/  ISETP.GE.AND P0, PT, R0, UR4, PT ;  /* 0x0000000400007c0c */ /* 0x020fda000bf06270 */
[----:B------:R-:W-:Y:S05]  /*27d70*/  @!P0 BRA `(.L_x_2234) ;  /* 0xffffffac00888947 */ /* 0x000fea000383ffff */
.L_x_2132:
[----:B0-----:R-:W5:Y:S01]  /*27d80*/  LDL.LU R0, [R1+0x4a8] ;  /* 0x0004a80001007983 */ /* 0x001f620000300800 */
[----:B------:R-:W-:Y:S01]  /*27d90*/  BSSY B0, `(.L_x_2235) ;  /* 0x000000b000007945 */ /* 0x000fe20003800000 */
[----:B-1----:R-:W0:Y:S01]  /*27da0*/  S2R R5, SR_CgaCtaId ;  /* 0x0000000000057919 */ /* 0x002e220000008800 */
[----:B-----5:R-:W-:-:S05]  /*27db0*/  VIADD R0, R0, 0x1 ;  /* 0x0000000100007836 */ /* 0x020fca0000000000 */
[----:B---34-:R-:W-:-:S04]  /*27dc0*/  LEA.HI R2, R0, R0, RZ, 0x1 ;  /* 0x0000000000027211 */ /* 0x018fc800078f08ff */
[----:B------:R-:W-:-:S05]  /*27dd0*/  LOP3.LUT R3, R2, 0xfffffffe, RZ, 0xc0, !PT ;  /* 0xfffffffe02037812 */ /* 0x000fca00078ec0ff */
[----:B------:R-:W-:Y:S01]  /*27de0*/  IMAD.IADD R3, R0, 0x1, -R3 ;  /* 0x0000000100037824 */ /* 0x000fe200078e0a03 */
[----:B------:R-:W-:-:S04]  /*27df0*/  MOV R0, 0x400 ;  /* 0x0000040000007802 */ /* 0x000fc80000000f00 */
[----:B0-----:R-:W-:Y:S02]  /*27e00*/  LEA R0, R5, R0, 0x18 ;  /* 0x0000000005007211 */ /* 0x001fe400078ec0ff */
[----:B------:R-:W-:-:S04]  /*27e10*/  SHF.L.U32 R3, R3, 0x1f, RZ ;  /* 0x0000001f03037819 */ /* 0x000fc800000006ff */
[----:B------:R-:W0:Y:S02]  /*27e20*/  SYNCS.PHASECHK.TRANS64.TRYWAIT P0, [R0+URZ+0x32420], R3 ;  /* 0x03242003000075a7 */ /* 0x000e24000800017f */
[----:B0-----:R-:W-:Y:S05]  /*27e30*/  @!P0 BRA `(.L_x_2236) ;  /* 0x0000002000908947 */ /* 0x001fea0003800000 */
.L_x_2301:
[----:B------:R-:W-:Y:S05]  /*27e40*/  BSYNC B0 ;  /* 0x0000000000007941 */ /* 0x000fea0003800000 */
.L_x_2235:
[----:B------:R-:W-:-:S03]  /*27e50*/  UMOV UR4, 0xffffffff ;  /* 0xffffffff00047882 */ /* 0x000fc60000000000 */
[----:B------:R-:W-:Y:S05]  /*27e60*/  BRA.DIV UR4, `(.L_x_2237) ;  /* 0x0000002204987947 */ /* 0x000fea000b800000 */
[----:B------:R-:W1:Y:S02]  /*27e70*/  S2R R2, SR_TID.X ;  /* 0x0000000000027919 */ /* 0x000e640000002100 */
[----:B-1----:R-:W-:-:S04]  /*27e80*/  SHF.R.U32.HI R2, RZ, 0x5, R2 ;  /* 0x00000005ff027819 */ /* 0x002fc80000011602 */
[----:B------:R-:W-:-:S05]  /*27e90*/  LOP3.LUT R2, R2, 0x3, RZ, 0xc0, !PT ;  /* 0x0000000302027812 */ /* 0x000fca00078ec0ff */
[----:B------:R1:W3:Y:S02]  /*27ea0*/  SHFL.IDX PT, R14, R2, RZ, 0x1f ;  /* 0x00001fff020e7589 */ /* 0x0002e400000e0000 */
.L_x_2304:
[----:B---3--:R-:W-:Y:S01]  /*27eb0*/  ISETP.NE.AND P0, PT, R14, RZ, PT ;  /* 0x000000ff0e00720c */ /* 0x008fe20003f05270 */
[----:B------:R-:W-:-:S12]  /*27ec0*/  BSSY B0, `(.L_x_2238) ;  /* 0x0000025000007945 */ /* 0x000fd80003800000 */
[----:B------:R-:W-:Y:S05]  /*27ed0*/  @P0 BRA `(.L_x_2239) ;  /* 0x00000000008c0947 */ /* 0x000fea0003800000 */
[----:B------:R-:W-:-:S03]  /*27ee0*/  UMOV UR4, 0xffffffff ;  /* 0xffffffff00047882 */ /* 0x000fc60000000000 */
[----:B------:R-:W-:Y:S05]  /*27ef0*/  BRA.DIV UR4, `(.L_x_2240) ;  /* 0x0000002204a87947 */ /* 0x000fea000b800000 */
[----:B------:R-:W-:-:S13]  /*27f00*/  ELECT P6, URZ, PT ;  /* 0x00000000003f782f */ /* 0x000fda00038c0000 */
.L_x_2307:
[----:B------:R-:W-:Y:S05]  /*27f10*/  @!P6 BRA `(.L_x_2239) ;  /* 0x00000000007ce947 */ /* 0x000fea0003800000 */
[----:B------:R-:W-:-:S06]  /*27f20*/  ULOP3.LUT UR4, UR41, 0x2, URZ, 0xfc, !UPT ;  /* 0x0000000229047892 */ /* 0x000fcc000f8efc3f */
[----:B-1----:R-:W-:-:S05]  /*27f30*/  IMAD.U32 R2, RZ, RZ, UR4 ;  /* 0x00000004ff027e24 */ /* 0x002fca000f8e00ff */
[----:B------:R-:W-:-:S13]  /*27f40*/  ISETP.NE.AND P2, PT, R2, 0x3, PT ;  /* 0x000000030200780c */ /* 0x000fda0003f45270 */
[----:B------:R-:W-:Y:S05]  /*27f50*/  @!P2 BRA `(.L_x_2241) ;  /* 0x000000000004a947 */ /* 0x000fea0003800000 */
[----:B------:R-:W-:Y:S01]  /*27f60*/  BPT.TRAP 0x1 ;  /* 0x000000040000795c */ /* 0x000fe20000300000 */
.L_x_2241:
[----:B------:R-:W3:Y:S01]  /*27f70*/  LDL.LU R7, [R1+0x474] ;  /* 0x0004740001077983 */ /* 0x000ee20000300800 */
[----:B0-----:R-:W-:Y:S02]  /*27f80*/  VIADD R3, R0, 0x32440 ;  /* 0x0003244000037836 */ /* 0x001fe40000000000 */
[C---:B------:R-:W-:Y:S02]  /*27f90*/  VIADD R2, R18.reuse, 0x1 ;  /* 0x0000000112027836 */ /* 0x040fe40000000000 */
[----:B--2---:R-:W-:-:S03]  /*27fa0*/  IMAD R6, R18, 0x8, R3 ;  /* 0x0000000812067824 */ /* 0x004fc600078e0203 */
[----:B------:R-:W-:-:S04]  /*27fb0*/  ISETP.NE.AND P1, PT, R2, 0x2, PT ;  /* 0x000000020200780c */ /* 0x000fc80003f25270 */
[----:B------:R-:W-:Y:S02]  /*27fc0*/  SEL R4, RZ, 0x1, P1 ;  /* 0x00000001ff047807 */ /* 0x000fe40000800000 */
[C---:B---3--:R-:W-:Y:S02]  /*27fd0*/  SHF.L.U32 R5, R7.reuse, 0x1f, RZ ;  /* 0x0000001f07057819 */ /* 0x048fe400000006ff */
[----:B------:R-:W-:Y:S02]  /*27fe0*/  LOP3.LUT R7, R7, R4, RZ, 0x3c, !PT ;  /* 0x0000000407077212 */ /* 0x000fe400078e3cff */
[----:B------:R-:W0:Y:S01]  /*27ff0*/  SYNCS.PHASECHK.TRANS64.TRYWAIT P0, [R6+URZ], R5 ;  /* 0x00000005060075a7 */ /* 0x000e22000800017f */
[----:B------:R-:W-:Y:S02]  /*28000*/  SEL R4, R2, RZ, P1 ;  /* 0x000000ff02047207 */ /* 0x000fe40000800000 */
[----:B------:R-:W-:-:S03]  /*28010*/  SHF.L.U32 R2, R7, 0x1f, RZ ;  /* 0x0000001f07027819 */ /* 0x000fc600000006ff */
[----:B------:R-:W-:Y:S01]  /*28020*/  IMAD R3, R4, 0x8, R3 ;  /* 0x0000000804037824 */ /* 0x000fe200078e0203 */
[----:B0-----:R-:W-:Y:S06]  /*28030*/  @!P0 BRA `(.L_x_2242) ;  /* 0x0000002000788947 */ /* 0x001fec0003800000 */
.L_x_2308:
[----:B------:R-:W1:Y:S02]  /*28040*/  SYNCS.PHASECHK.TRANS64.TRYWAIT P0, [R3+URZ], R2 ;  /* 0x00000002030075a7 */ /* 0x000e64000800017f */
[----:B-1----:R-:W-:Y:S05]  /*28050*/  @!P0 BRA `(.L_x_2243) ;  /* 0x0000002000848947 */ /* 0x002fea0003800000 */
.L_x_2309:
[----:B------:R-:W-:Y:S05]  /*28060*/  @!P2 BRA `(.L_x_2244) ;  /* 0x000000000004a947 */ /* 0x000fea0003800000 */
[----:B------:R-:W-:Y:S01]  /*28070*/  BPT.TRAP 0x1 ;  /* 0x000000040000795c */ /* 0x000fe20000300000 */
.L_x_2244:
[----:B-1----:R-:W-:-:S04]  /*28080*/  VIADD R3, R0, 0x32460 ;  /* 0x0003246000037836 */ /* 0x002fc80000000000 */
[----:B------:R-:W-:-:S04]  /*28090*/  IMAD R18, R18, 0x8, R3 ;  /* 0x0000000812127824 */ /* 0x000fc800078e0203 */
[----:B------:R-:W1:Y:S02]  /*280a0*/  SYNCS.PHASECHK.TRANS64.TRYWAIT P0, [R18+URZ], R5 ;  /* 0x00000005120075a7 */ /* 0x000e64000800017f */
[----:B-1----:R-:W-:Y:S05]  /*280b0*/  @!P0 BRA `(.L_x_2245) ;  /* 0x0000002000808947 */ /* 0x002fea0003800000 */
.L_x_2310:
[----:B------:R-:W-:-:S07]  /*280c0*/  IMAD R3, R4, 0x8, R3 ;  /* 0x0000000804037824 */ /* 0x000fce00078e0203 */
.L_x_2246:
[----:B--2---:R2:W3:Y:S02]  /*280d0*/  SYNCS.PHASECHK.TRANS64.TRYWAIT P0, [R3+URZ], R2 ;  /* 0x00000002030075a7 */ /* 0x0044e4000800017f */
[----:B---3--:R-:W-:Y:S05]  /*280e0*/  @!P0 NANOSLEEP.SYNCS 0x989680 ;  /* 0x009896800000895d */ /* 0x008fea0003900000 */
[----:B------:R-:W3:Y:S02]  /*280f0*/  @!P0 SYNCS.PHASECHK.TRANS64 P0, [R3+URZ], R2 ;  /* 0x00000002030085a7 */ /* 0x000ee4000800007f */
[----:B---3--:R-:W-:Y:S05]  /*28100*/  @!P0 BRA `(.L_x_2246) ;  /* 0xfffffffc00f08947 */ /* 0x008fea000383ffff */
.L_x_2239:
[----:B------:R-:W-:Y:S05]  /*28110*/  BSYNC B0 ;  /* 0x0000000000007941 */ /* 0x000fea0003800000 */
.L_x_2238:
[----:B------:R-:W-:Y:S05]  /*28120*/  EXIT ;  /* 0x000000000000794d */ /* 0x000fea0003800000 */
.L_x_2020:
[----:B0-----:R-:W-:-:S04]  /*28130*/  IMAD.U32 R9, RZ, RZ, UR44 ;  /* 0x0000002cff097e24 */ /* 0x001fc8000f8e00ff */
[----:B------:R0:W1:Y:S03]  /*28140*/  SYNCS.PHASECHK.TRANS64.TRYWAIT P0, [R9+URZ+0x32400], R0 ;  /* 0x03240000090075a7 */ /* 0x000066000800017f */
[----:B-1----:R-:W-:Y:S05]  /*28150*/  @!P0 NANOSLEEP.SYNCS 0x989680 ;  /* 0x009896800000895d */ /* 0x002fea0003900000 */
[----:B------:R-:W1:Y:S02]  /*28160*/  @!P0 SYNCS.PHASECHK.TRANS64 P0, [R9+URZ+0x32400], R0 ;  /* 0x03240000090085a7 */ /* 0x000e64000800007f */
[----:B-1----:R-:W-:Y:S05]  /*28170*/  @!P0 BRA `(.L_x_2020) ;  /* 0xfffffffc00ec8947 */ /* 0x002fea000383ffff */
[----:B------:R-:W-:Y:S05]  /*28180*/  BRA `(.L_x_2247) ;  /* 0xfffffda400547947 */ /* 0x000fea000383ffff */
.L_x_2027:
[----:B-1----:R1:W2:Y:S02]  /*28190*/  SYNCS.PHASECHK.TRANS64.TRYWAIT P0, [R20+URZ], R21 ;  /* 0x00000015140075a7 */ /* 0x0022a4000800017f */
[----:B--2---:R-:W-:Y:S05]  /*281a0*/  @!P0 NANOSLEEP.SYNCS 0x989680 ;  /* 0x009896800000895d */ /* 0x004fea0003900000 */
[----:B------:R-:W2:Y:S02]  /*281b0*/  @!P0 SYNCS.PHASECHK.TRANS64 P0, [R20+URZ], R21 ;  /* 0x00000015140085a7 */ /* 0x000ea4000800007f */
[----:B--2---:R-:W-:Y:S05]  /*281c0*/  @!P0 BRA `(.L_x_2027) ;  /* 0xfffffffc00f08947 */ /* 0x004fea000383ffff */
[----:B------:R-:W-:Y:S05]  /*281d0*/  BRA `(.L_x_2026) ;  /* 0xfffffda800647947 */ /* 0x000fea000383ffff */
.L_x_2029:
[----:B0-----:R-:W-:-:S04]  /*281e0*/  IMAD.U32 R9, RZ, RZ, UR44 ;  /* 0x0000002cff097e24 */ /* 0x001fc8000f8e00ff */
[----:B------:R0:W1:Y:S03]  /*281f0*/  SYNCS.PHASECHK.TRANS64.TRYWAIT P0, [R9+URZ+0x32410], R8 ;  /* 0x03241008090075a7 */ /* 0x000066000800017f */
[----:B-1----:R-:W-:Y:S05]  /*28200*/  @!P0 NANOSLEEP.SYNCS 0x989680 ;  /* 0x009896800000895d */ /* 0x002fea0003900000 */
[----:B------:R-:W1:Y:S02]  /*28210*/  @!P0 SYNCS.PHASECHK.TRANS64 P0, [R9+URZ+0x32410], R8 ;  /* 0x03241008090085a7 */ /* 0x000e64000800007f */
[----:B-1----:R-:W-:Y:S05]  /*28220*/  @!P0 BRA `(.L_x_2029) ;  /* 0xfffffffc00ec8947 */ /* 0x002fea000383ffff */
[----:B------:R-:W-:Y:S05]  /*28230*/  BRA `(.L_x_2248) ;  /* 0xfffffdac00387947 */ /* 0x000fea000383ffff */
.L_x_2036:
[----:B-1----:R1:W2:Y:S02]  /*28240*/  SYNCS.PHASECHK.TRANS64.TRYWAIT P0, [R8+URZ], R9 ;  /* 0x00000009080075a7 */ /* 0x0022a4000800017f */
[----:B--2---:R-:W-:Y:S05]  /*28250*/  @!P0 NANOSLEEP.SYNCS 0x989680 ;  /* 0x009896800000895d */ /* 0x004fea0003900000 */
[----:B------:R-:W2:Y:S02]  /*28260*/  @!P0 SYNCS.PHASECHK.TRANS64 P0, [R8+URZ], R9 ;  /* 0x00000009080085a7 */ /* 0x000ea4000800007f */
[----:B--2---:R-:W-:Y:S05]  /*28270*/  @!P0 BRA `(.L_x_2036) ;  /* 0xfffffffc00f08947 */ /* 0x004fea000383ffff */
[----:B------:R-:W-:Y:S05]  /*28280*/  BRA `(.L_x_2035) ;  /* 0xfffffdac007c7947 */ /* 0x000fea000383ffff */
.L_x_2071:
[----:B0-----:R0:W1:Y:S02]  /*28290*/  SYNCS.PHASECHK.TRANS64.TRYWAIT P2, [R0+URZ], R3 ;  /* 0x00000003000075a7 */ /* 0x001064000804017f */
[----:B-1----:R-:W-:Y:S05]  /*282a0*/  @!P2 NANOSLEEP.SYNCS 0x989680 ;  /* 0x009896800000a95d */ /* 0x002fea0003900000 */
[----:B------:R-:W1:Y:S02]  /*282b0*/  @!P2 SYNCS.PHASECHK.TRANS64 P2, [R0+URZ], R3 ;  /* 0x000000030000a5a7 */ /* 0x000e64000804007f */
[----:B-1----:R-:W-:Y:S05]  /*282c0*/  @!P2 BRA `(.L_x_2071) ;  /* 0xfffffffc00f0a947 */ /* 0x002fea000383ffff */
[----:B------:R-:W-:Y:S05]  /*282d0*/  BRA `(.L_x_2070) ;  /* 0xfffffe1800dc7947 */ /* 0x000fea000383ffff */
.L_x_2078:
[----:B-1----:R1:W2:Y:S02]  /*282e0*/  SYNCS.PHASECHK.TRANS64.TRYWAIT P2, [R4+URZ], R5 ;  /* 0x00000005040075a7 */ /* 0x0022a4000804017f */
[----:B--2---:R-:W-:Y:S05]  /*282f0*/  @!P2 NANOSLEEP.SYNCS 0x989680 ;  /* 0x009896800000a95d */ /* 0x004fea0003900000 */
[----:B------:R-:W2:Y:S02]  /*28300*/  @!P2 SYNCS.PHASECHK.TRANS64 P2, [R4+URZ], R5 ;  /* 0x000000050400a5a7 */ /* 0x000ea4000804007f */
[----:B--2---:R-:W-:Y:S05]  /*28310*/  @!P2 BRA `(.L_x_2078) ;  /* 0xfffffffc00f0a947 */ /* 0x004fea000383ffff */
[----:B------:R-:W-:Y:S05]  /*28320*/  BRA `(.L_x_2077) ;  /* 0xfffffe2000007947 */ /* 0x000fea000383ffff */
.L_x_2089:
[----:B-1----:R1:W2:Y:S02]  /*28330*/  SYNCS.PHASECHK.TRANS64.TRYWAIT P1, [R0+URZ], R7 ;  /* 0x00000007000075a7 */ /* 0x0022a4000802017f */
[----:B--2---:R-:W-:Y:S05]  /*28340*/  @!P1 NANOSLEEP.SYNCS 0x989680 ;  /* 0x009896800000995d */ /* 0x004fea0003900000 */
[----:B------:R-:W2:Y:S02]  /*28350*/  @!P1 SYNCS.PHASECHK.TRANS64 P1, [R0+URZ], R7 ;  /* 0x00000007000095a7 */ /* 0x000ea4000802007f */
[----:B--2---:R-:W-:Y:S05]  /*28360*/  @!P1 BRA `(.L_x_2089) ;  /* 0xfffffffc00f09947 */ /* 0x004fea000383ffff */
[----:B------:R-:W-:Y:S05]  /*28370*/  BRA `(.L_x_2088) ;  /* 0xfffffeb800287947 */ /* 0x000fea000383ffff */
.L_x_2096:
[----:B-1----:R1:W2:Y:S02]  /*28380*/  SYNCS.PHASECHK.TRANS64.TRYWAIT P1, [R4+URZ], R5 ;  /* 0x00000005040075a7 */ /* 0x0022a4000802017f */
[----:B--2---:R-:W-:Y:S05]  /*28390*/  @!P1 NANOSLEEP.SYNCS 0x989680 ;  /* 0x009896800000995d */ /* 0x004fea0003900000 */
[----:B------:R-:W2:Y:S02]  /*283a0*/  @!P1 SYNCS.PHASECHK.TRANS64 P1, [R4+URZ], R5 ;  /* 0x00000005040095a7 */ /* 0x000ea4000802007f */
[----:B--2---:R-:W-:Y:S05]  /*283b0*/  @!P1 BRA `(.L_x_2096) ;  /* 0xfffffffc00f09947 */ /* 0x004fea000383ffff */
[----:B------:R-:W-:Y:S05]  /*283c0*/  BRA `(.L_x_2095) ;  /* 0xfffffebc004c7947 */ /* 0x000fea000383ffff */
.L_x_2149:
[----:B------:R-:W-:Y:S02]  /*283d0*/  IMAD.MOV.U32 R13, RZ, RZ, R5 ;  /* 0x000000ffff0d7224 */ /* 0x000fe400078e0005 */
[----:B------:R-:W-:Y:S02]  /*283e0*/  IMAD.MOV.U32 R12, RZ, RZ, RZ ;  /* 0x000000ffff0c7224 */ /* 0x000fe400078e00ff */
[----:B------:R-:W-:Y:S02]  /*283f0*/  IMAD.MOV.U32 R11, RZ, RZ, 0x1f ;  /* 0x0000001fff0b7424 */ /* 0x000fe400078e00ff */
[----:B------:R-:W-:-:S07]  /*28400*/  IMAD.MOV.U32 R15, RZ, RZ, -0x1 ;  /* 0xffffffffff0f7424 */ /* 0x000fce00078e00ff */
[----:B0-----:R-:W-:Y:S05]  /*28410*/  WARPSYNC.COLLECTIVE R15, `(.L_x_2249) ;  /* 0x000000000f087348 */ /* 0x001fea0003c00000 */
[----:B------:R1:W2:Y:S02]  /*28420*/  SHFL.IDX P6, R14, R13, R12, R11 ;  /* 0x0000000c0d0e7389 */ /* 0x0002a400000c000b */
[----:B012---:R-:W-:Y:S01]  /*28430*/  ENDCOLLECTIVE ;  /* 0x000000000000791b */ /* 0x007fe20003800000 */
.L_x_2249:
[----:B------:R-:W-:Y:S05]  /*28440*/  BRA `(.L_x_2250) ;  /* 0xffffffb400807947 */ /* 0x000fea000383ffff */
.L_x_2151:
[----:B------:R-:W-:Y:S01]  /*28450*/  BSSY B0, `(.L_x_2251) ;  /* 0x0000006000007945 */ /* 0x000fe20003800000 */
[----:B------:R-:W-:-:S07]  /*28460*/  IMAD.MOV.U32 R15, RZ, RZ, -0x1 ;  /* 0xffffffffff0f7424 */ /* 0x000fce00078e00ff */
[----:B-1-3--:R-:W-:Y:S05]  /*28470*/  WARPSYNC.COLLECTIVE R15, `(.L_x_2252) ;  /* 0x000000000f0c7348 */ /* 0x00afea0003c00000 */
[----:B------:R-:W-:Y:S02]  /*28480*/  ELECT P6, UR62, PT ;  /* 0x00000000003e782f */ /* 0x000fe400038c0000 */
[----:B------:R-:W-:Y:S01]  /*28490*/  MOV R14, UR62 ;  /* 0x0000003e000e7c02 */ /* 0x000fe20008000f00 */
[----:B-1-3--:R-:W-:Y:S10]  /*284a0*/  ENDCOLLECTIVE ;  /* 0x000000000000791b */ /* 0x00aff40003800000 */
.L_x_2252:
[----:B------:R-:W-:Y:S05]  /*284b0*/  BSYNC B0 ;  /* 0x0000000000007941 */ /* 0x000fea0003800000 */
.L_x_2251:
[----:B------:R-:W-:Y:S05]  /*284c0*/  BRA `(.L_x_2253) ;  /* 0xffffffb400887947 */ /* 0x000fea000383ffff */
.L_x_2153:
[----:B0-----:R0:W2:Y:S02]  /*284d0*/  SYNCS.PHASECHK.TRANS64.TRYWAIT P0, [R0+URZ+0x32440], R2 ;  /* 0x03244002000075a7 */ /* 0x0010a4000800017f */
[----:B--2---:R-:W-:Y:S05]  /*284e0*/  @!P0 NANOSLEEP.SYNCS 0x989680 ;  /* 0x009896800000895d */ /* 0x004fea0003900000 */
[----:B------:R-:W2:Y:S02]  /*284f0*/  @!P0 SYNCS.PHASECHK.TRANS64 P0, [R0+URZ+0x32440], R2 ;  /* 0x03244002000085a7 */ /* 0x000ea4000800007f */
[----:B--2---:R-:W-:Y:S05]  /*28500*/  @!P0 BRA `(.L_x_2153) ;  /* 0xfffffffc00f08947 */ /* 0x004fea000383ffff */
[----:B------:R-:W-:Y:S05]  /*28510*/  BRA `(.L_x_2254) ;  /* 0xffffffb400e07947 */ /* 0x000fea000383ffff */
.L_x_2157:
[----:B------:R-:W-:Y:S02]  /*28520*/  IMAD.MOV.U32 R13, RZ, RZ, R3 ;  /* 0x000000ffff0d7224 */ /* 0x000fe400078e0003 */
[----:B------:R-:W-:Y:S02]  /*28530*/  IMAD.MOV.U32 R12, RZ, RZ, RZ ;  /* 0x000000ffff0c7224 */ /* 0x000fe400078e00ff */
[----:B------:R-:W-:Y:S02]  /*28540*/  IMAD.MOV.U32 R11, RZ, RZ, 0x181f ;  /* 0x0000181fff0b7424 */ /* 0x000fe400078e00ff */
[----:B------:R-:W-:Y:S02]  /*28550*/  IMAD.MOV.U32 R15, RZ, RZ, -0x1 ;  /* 0xffffffffff0f7424 */ /* 0x000fe400078e00ff */
[----:B------:R-:W-:-:S07]  /*28560*/  VIADD R10, R10, UR40 ;  /* 0x000000280a0a7c36 */ /* 0x000fce0008000000 */
[----:B-----5:R-:W-:Y:S05]  /*28570*/  WARPSYNC.COLLECTIVE R15, `(.L_x_2255) ;  /* 0x000000000f087348 */ /* 0x020fea0003c00000 */
[----:B------:R0:W1:Y:S02]  /*28580*/  SHFL.IDX P6, R14, R13, R12, R11 ;  /* 0x0000000c0d0e7389 */ /* 0x00006400000c000b */
[----:B01---5:R-:W-:Y:S01]  /*28590*/  ENDCOLLECTIVE ;  /* 0x000000000000791b */ /* 0x023fe20003800000 */
.L_x_2255:
[----:B------:R0:W-:Y:S01]  /*285a0*/  STL [R1+0x480], R10 ;  /* 0x0004800a01007387 */ /* 0x0001e20000100800 */
[----:B------:R-:W-:Y:S02]  /*285b0*/  IMAD.MOV.U32 R13, RZ, RZ, R0 ;  /* 0x000000ffff0d7224 */ /* 0x000fe400078e0000 */
[----:B------:R-:W-:-:S07]  /*285c0*/  IMAD.MOV.U32 R4, RZ, RZ, R14 ;  /* 0x000000ffff047224 */ /* 0x000fce00078e000e */
[----:B0-----:R-:W-:Y:S05]  /*285d0*/  WARPSYNC.COLLECTIVE R15, `(.L_x_2256) ;  /* 0x000000000f087348 */ /* 0x001fea0003c00000 */
[----:B------:R1:W2:Y:S02]  /*285e0*/  SHFL.IDX P6, R14, R13, R12, R11 ;  /* 0x0000000c0d0e7389 */ /* 0x0002a400000c000b */
[----:B012---:R-:W-:Y:S01]  /*285f0*/  ENDCOLLECTIVE ;  /* 0x000000000000791b */ /* 0x007fe20003800000 */
.L_x_2256:
        /* <DEDUP_REMOVED lines=9> */
.L_x_2257:
        /* <DEDUP_REMOVED lines=10> */
.L_x_2258:
[----:B------:R-:W-:Y:S01]  /*28730*/  @!PT LDS RZ, [RZ] ;  /* 0x00000000fffff984 */ /* 0x000fe20000000800 */
[----:B------:R-:W-:Y:S01]  /*28740*/  @!PT LDS RZ, [RZ] ;  /* 0x00000000fffff984 */ /* 0x000fe20000000800 */
[----:B------:R-:W-:Y:S01]  /*28750*/  @!PT LDS RZ, [RZ] ;  /* 0x00000000fffff984 */ /* 0x000fe20000000800 */
[----:B------:R0:W-:Y:S01]  /*28760*/  @!P1 LDGSTS.E.BYPASS.LTC128B.128 [R8+0x18400], desc[UR48][R4.64], !P0 ;  /* 0x1840000004089fae */ /* 0x0001e2000c101d70 */
[----:B------:R-:W-:Y:S02]  /*28770*/  IMAD.MOV.U32 R13, RZ, RZ, R3 ;  /* 0x000000ffff0d7224 */ /* 0x000fe400078e0003 */
[----:B0-----:R-:W-:Y:S02]  /*28780*/  VIADD R5, R10, 0x10 ;  /* 0x000000100a057836 */ /* 0x001fe40000000000 */
[----:B------:R-:W-:-:S03]  /*28790*/  IMAD.MOV.U32 R12, RZ, RZ, 0x2 ;  /* 0x00000002ff0c7424 */ /* 0x000fc600078e00ff */
[----:B------:R-:W-:Y:S01]  /*287a0*/  ISETP.GE.AND P1, PT, R5, R2, PT ;  /* 0x000000020500720c */ /* 0x000fe20003f26270 */
[----:B------:R0:W-:Y:S01]  /*287b0*/  STL [R1+0x490], R5 ;  /* 0x0004900501007387 */ /* 0x0001e20000100800 */
[----:B------:R-:W-:-:S11]  /*287c0*/  IMAD.MOV.U32 R6, RZ, RZ, R14 ;  /* 0x000000ffff067224 */ /* 0x000fd600078e000e */
[----:B0-----:R-:W-:Y:S05]  /*287d0*/  WARPSYNC.COLLECTIVE R15, `(.L_x_2259) ;  /* 0x000000000f087348 */ /* 0x001fea0003c00000 */
[----:B------:R1:W2:Y:S02]  /*287e0*/  SHFL.IDX P6, R14, R13, R12, R11 ;  /* 0x0000000c0d0e7389 */ /* 0x0002a400000c000b */
[----:B012---:R-:W-:Y:S01]  /*287f0*/  ENDCOLLECTIVE ;  /* 0x000000000000791b */ /* 0x007fe20003800000 */
.L_x_2259:
[----:B------:R-:W-:Y:S01]  /*28800*/  @!P1 LEA R4, P2, R9, R6, 0x1 ;  /* 0x0000000609049211 */ /* 0x000fe200078408ff */
[----:B------:R-:W-:-:S04]  /*28810*/  VIADD R6, R10, 0x20 ;  /* 0x000000200a067836 */ /* 0x000fc80000000000 */
[----:B------:R-:W-:Y:S01]  /*28820*/  @!P1 IMAD.X R5, RZ, RZ, R7, P2 ;  /* 0x000000ffff059224 */ /* 0x000fe200010e0607 */
[----:B------:R0:W-:Y:S01]  /*28830*/  STL [R1+0x494], R6 ;  /* 0x0004940601007387 */ /* 0x0001e20000100800 */
[----:B------:R-:W-:Y:S02]  /*28840*/  IMAD.MOV.U32 R13, RZ, RZ, R0 ;  /* 0x000000ffff0d7224 */ /* 0x000fe400078e0000 */
[----:B------:R-:W-:Y:S01]  /*28850*/  VIADD R7, R10, 0x30 ;  /* 0x000000300a077836 */ /* 0x000fe20000000000 */
[----:B------:R-:W-:Y:S01]  /*28860*/  @!PT LDS RZ, [RZ] ;  /* 0x00000000fffff984 */ /* 0x000fe20000000800 */
[----:B------:R-:W-:Y:S01]  /*28870*/  @!PT LDS RZ, [RZ] ;  /* 0x00000000fffff984 */ /* 0x000fe20000000800 */
[----:B------:R-:W-:Y:S01]  /*28880*/  @!PT LDS RZ, [RZ] ;  /* 0x00000000fffff984 */ /* 0x000fe20000000800 */
[----:B------:R1:W-:Y:S01]  /*28890*/  @!P1 LDGSTS.E.BYPASS.LTC128B.128 [R8+0x18c00], desc[UR48][R4.64], !P0 ;  /* 0x18c0000004089fae */ /* 0x0003e2000c101d70 */
[----:B------:R-:W-:-:S03]  /*288a0*/  ISETP.GE.AND P1, PT, R6, R2, PT ;  /* 0x000000020600720c */ /* 0x000fc60003f26270 */
[----:B------:R0:W-:Y:S01]  /*288b0*/  STL [R1+0x498], R7 ;  /* 0x0004980701007387 */ /* 0x0001e20000100800 */
[----:B-1----:R-:W-:-:S09]  /*288c0*/  IMAD.MOV.U32 R4, RZ, RZ, R14 ;  /* 0x000000ffff047224 */ /* 0x002fd200078e000e */
[----:B0-----:R-:W-:Y:S05]  /*288d0*/  WARPSYNC.COLLECTIVE R15, `(.L_x_2260) ;  /* 0x000000000f087348 */ /* 0x001fea0003c00000 */
[----:B------:R1:W2:Y:S02]  /*288e0*/  SHFL.IDX P6, R14, R13, R12, R11 ;  /* 0x0000000c0d0e7389 */ /* 0x0002a400000c000b */
[----:B012---:R-:W-:Y:S01]  /*288f0*/  ENDCOLLECTIVE ;  /* 0x000000000000791b */ /* 0x007fe20003800000 */
.L_x_2260:
[----:B------:R-:W-:Y:S02]  /*28900*/  IMAD.MOV.U32 R13, RZ, RZ, R3 ;  /* 0x000000ffff0d7224 */ /* 0x000fe400078e0003 */
[----:B------:R-:W-:Y:S02]  /*28910*/  IMAD.MOV.U32 R12, RZ, RZ, 0x3 ;  /* 0x00000003ff0c7424 */ /* 0x000fe400078e00ff */
[----:B------:R-:W-:-:S07]  /*28920*/  IMAD.MOV.U32 R5, RZ, RZ, R14 ;  /* 0x000000ffff057224 */ /* 0x000fce00078e000e */
[----:B------:R-:W-:Y:S05]  /*28930*/  WARPSYNC.COLLECTIVE R15, `(.L_x_2261) ;  /* 0x000000000f087348 */ /* 0x000fea0003c00000 */
[----:B------:R0:W1:Y:S02]  /*28940*/  SHFL.IDX P6, R14, R13, R12, R11 ;  /* 0x0000000c0d0e7389 */ /* 0x00006400000c000b */
[----:B01----:R-:W-:Y:S01]  /*28950*/  ENDCOLLECTIVE ;  /* 0x000000000000791b */ /* 0x003fe20003800000 */
.L_x_2261:
        /* <DEDUP_REMOVED lines=10> */
.L_x_2262:
        /* <DEDUP_REMOVED lines=13> */
.L_x_2263:
        /* <DEDUP_REMOVED lines=10> */
.L_x_2264:
        /* <DEDUP_REMOVED lines=13> */
.L_x_2265:
        /* <DEDUP_REMOVED lines=10> */
.L_x_2266:
        /* <DEDUP_REMOVED lines=13> */
.L_x_2267:
        /* <DEDUP_REMOVED lines=10> */
.L_x_2268:
        /* <DEDUP_REMOVED lines=11> */
.L_x_2269:
        /* <DEDUP_REMOVED lines=10> */
.L_x_2270:
[----:B------:R-:W-:Y:S01]  /*28fa0*/  @!PT LDS RZ, [RZ] ;  /* 0x00000000fffff984 */ /* 0x000fe20000000800 */
[----:B------:R-:W-:Y:S01]  /*28fb0*/  @!PT LDS RZ, [RZ] ;  /* 0x00000000fffff984 */ /* 0x000fe20000000800 */
[----:B------:R-:W-:Y:S01]  /*28fc0*/  @!PT LDS RZ, [RZ] ;  /* 0x00000000fffff984 */ /* 0x000fe20000000800 */
[----:B------:R0:W-:Y:S01]  /*28fd0*/  @!P1 LDGSTS.E.BYPASS.LTC128B.128 [R8+0x1b400], desc[UR48][R4.64], !P0 ;  /* 0x1b40000004089fae */ /* 0x0001e2000c101d70 */
[----:B------:R-:W-:Y:S01]  /*28fe0*/  IMAD.MOV.U32 R0, RZ, RZ, R14 ;  /* 0x000000ffff007224 */ /* 0x000fe200078e000e */
[----:B------:R-:W-:Y:S06]  /*28ff0*/  BRA `(.L_x_2271) ;  /* 0xffffffb800247947 */ /* 0x000fec000383ffff */
.L_x_2161:
        /* <DEDUP_REMOVED lines=8> */
.L_x_2273:
[----:B------:R-:W-:Y:S05]  /*29080*/  BSYNC B0 ;  /* 0x0000000000007941 */ /* 0x000fea0003800000 */
.L_x_2272:
[----:B------:R-:W-:Y:S01]  /*29090*/  IMAD.MOV.U32 R13, RZ, RZ, R5 ;  /* 0x000000ffff0d7224 */ /* 0x000fe200078e0005 */
[----:B------:R0:W5:Y:S01]  /*290a0*/  LDL.LU R10, [R1+0x47c] ;  /* 0x00047c00010a7983 */ /* 0x0001620000300800 */
[----:B------:R-:W-:Y:S02]  /*290b0*/  IMAD.MOV.U32 R12, RZ, RZ, RZ ;  /* 0x000000ffff0c7224 */ /* 0x000fe400078e00ff */
[----:B------:R-:W-:Y:S01]  /*290c0*/  IMAD.MOV.U32 R11, RZ, RZ, 0x181f ;  /* 0x0000181fff0b7424 */ /* 0x000fe200078e00ff */
[----:B------:R0:W5:Y:S01]  /*290d0*/  LDL.LU R7, [R1+0x498] ;  /* 0x0004980001077983 */ /* 0x0001620000300800 */
[----:B------:R-:W-:Y:S02]  /*290e0*/  IMAD.MOV.U32 R15, RZ, RZ, -0x1 ;  /* 0xffffffffff0f7424 */ /* 0x000fe400078e00ff */
[----:B------:R-:W-:Y:S01]  /*290f0*/  IMAD.MOV.U32 R2, RZ, RZ, R14 ;  /* 0x000000ffff027224 */ /* 0x000fe200078e000e */
[----:B------:R0:W5:Y:S06]  /*29100*/  LDL.LU R6, [R1+0x4a4] ;  /* 0x0004a40001067983 */ /* 0x00016c0000300800 */
[----:B0----5:R-:W-:Y:S05]  /*29110*/  WARPSYNC.COLLECTIVE R15, `(.L_x_2274) ;  /* 0x000000000f087348 */ /* 0x021fea0003c00000 */
[----:B------:R1:W2:Y:S02]  /*29120*/  SHFL.IDX P6, R14, R13, R12, R11 ;  /* 0x0000000c0d0e7389 */ /* 0x0002a400000c000b */
[----:B012--5:R-:W-:Y:S01]  /*29130*/  ENDCOLLECTIVE ;  /* 0x000000000000791b */ /* 0x027fe20003800000 */
.L_x_2274:
[----:B------:R-:W-:Y:S01]  /*29140*/  ULDC UR4, c[0x0][0x288] ;  /* 0x0000a20000047ab9 */ /* 0x000fe20000000800 */
[----:B------:R-:W2:Y:S04]  /*29150*/  LDL.LU R13, [R1+0x490] ;  /* 0x00049000010d7983 */ /* 0x000ea80000300800 */
[----:B------:R-:W3:Y:S04]  /*29160*/  LDL.LU R12, [R1+0x494] ;  /* 0x00049400010c7983 */ /* 0x000ee80000300800 */
[----:B------:R-:W4:Y:S01]  /*29170*/  LDL.LU R11, [R1+0x49c] ;  /* 0x00049c00010b7983 */ /* 0x000f220000300800 */
[----:B------:R-:W-:-:S03]  /*29180*/  IMAD.MOV.U32 R3, RZ, RZ, R14 ;  /* 0x000000ffff037224 */ /* 0x000fc600078e000e */
[----:B------:R-:W4:Y:S04]  /*29190*/  LDL.LU R15, [R1+0x4a0] ;  /* 0x0004a000010f7983 */ /* 0x000f280000300800 */
[----:B------:R-:W4:Y:S01]  /*291a0*/  LDL.LU R14, [R1+0x480] ;  /* 0x00048000010e7983 */ /* 0x000f220000300800 */
[----:B------:R-:W-:Y:S01]  /*291b0*/  IMAD R0, R8, UR4, RZ ;  /* 0x0000000408007c24 */ /* 0x000fe2000f8e02ff */
[----:B------:R-:W-:-:S04]  /*291c0*/  LOP3.LUT R10, R10, 0xffffffbf, RZ, 0xc0, !PT ;  /* 0xffffffbf0a0a7812 */ /* 0x000fc800078ec0ff */
[----:B--2---:R-:W-:-:S13]  /*291d0*/  ISETP.GE.AND P6, PT, R13, R0, PT ;  /* 0x000000000d00720c */ /* 0x004fda0003fc6270 */
[----:B------:R-:W-:Y:S02]  /*291e0*/  @P6 LOP3.LUT R10, R10, 0x40, RZ, 0xfc, !PT ;  /* 0x000000400a0a6812 */ /* 0x000fe400078efcff */
[-C--:B------:R-:W-:Y:S02]  /*291f0*/  ISETP.GE.AND P6, PT, R7, R0.reuse, PT ;  /* 0x000000000700720c */ /* 0x080fe40003fc6270 */
[----:B------:R0:W5:Y:S01]  /*29200*/  LDL R7, [R1+0x470] ;  /* 0x0004700001077983 */ /* 0x0001620000100800 */
[----:B---3--:R-:W-:Y:S02]  /*29210*/  ISETP.GE.AND P5, PT, R12, R0, PT ;  /* 0x000000000c00720c */ /* 0x008fe40003fa6270 */
[----:B------:R-:W-:-:S11]  /*29220*/  LOP3.LUT R10, R10, 0xffffffdf, RZ, 0xc0, !PT ;  /* 0xffffffdf0a0a7812 */ /* 0x000fd600078ec0ff */
[----:B------:R-:W-:Y:S02]  /*29230*/  @P5 LOP3.LUT R10, R10, 0x20, RZ, 0xfc, !PT ;  /* 0x000000200a0a5812 */ /* 0x000fe400078efcff */
[----:B----4-:R-:W-:Y:S02]  /*29240*/  ISETP.GE.AND P5, PT, R11, R0, PT ;  /* 0x000000000b00720c */ /* 0x010fe40003fa6270 */
[----:B------:R-:W-:-:S04]  /*29250*/  LOP3.LUT R10, R10, 0xffffffef, RZ, 0xc0, !PT ;  /* 0xffffffef0a0a7812 */ /* 0x000fc800078ec0ff */
[----:B------:R-:W-:-:S04]  /*29260*/  @P6 LOP3.LUT R10, R10, 0x10, RZ, 0xfc, !PT ;  /* 0x000000100a0a6812 */ /* 0x000fc800078efcff */
[----:B------:R-:W-:Y:S02]  /*29270*/  LOP3.LUT R10, R10, 0xfffffff7, RZ, 0xc0, !PT ;  /* 0xfffffff70a0a7812 */ /* 0x000fe400078ec0ff */
[-C--:B------:R-:W-:Y:S02]  /*29280*/  ISETP.GE.AND P6, PT, R15, R0.reuse, PT ;  /* 0x000000000f00720c */ /* 0x080fe40003fc6270 */
[----:B------:R-:W-:Y:S02]  /*29290*/  ISETP.GE.AND P4, PT, R14, R0, PT ;  /* 0x000000000e00720c */ /* 0x000fe40003f86270 */
[----:B------:R-:W-:-:S04]  /*292a0*/  @P5 LOP3.LUT R10, R10, 0x8, RZ, 0xfc, !PT ;  /* 0x000000080a0a5812 */ /* 0x000fc800078efcff */
[----:B------:R-:W-:-:S04]  /*292b0*/  LOP3.LUT R10, R10, 0xffdfffff, RZ, 0xc0, !PT ;  /* 0xffdfffff0a0a7812 */ /* 0x000fc800078ec0ff */
[----:B------:R-:W-:-:S04]  /*292c0*/  LOP3.LUT R10, R10, 0xfffffffb, RZ, 0xc0, !PT ;  /* 0xfffffffb0a0a7812 */ /* 0x000fc800078ec0ff */
[----:B------:R-:W-:Y:S02]  /*292d0*/  @P6 LOP3.LUT R10, R10, 0x4, RZ, 0xfc, !PT ;  /* 0x000000040a0a6812 */ /* 0x000fe400078efcff */
[----:B------:R-:W-:Y:S01]  /*292e0*/  @!P4 LEA R3, P6, R9, R3, 0x1 ;  /* 0x000000030903c211 */ /* 0x000fe200078c08ff */
[----:B------:R-:W-:Y:S02]  /*292f0*/  IMAD.MOV.U32 R13, RZ, RZ, R4 ;  /* 0x000000ffff0d7224 */ /* 0x000fe400078e0004 */
[----:B------:R-:W-:Y:S02]  /*29300*/  IMAD.MOV.U32 R12, RZ, RZ, 0x1 ;  /* 0x00000001ff0c7424 */ /* 0x000fe400078e00ff */
[----:B------:R-:W-:Y:S02]  /*29310*/  IMAD.MOV.U32 R11, RZ, RZ, 0x181f ;  /* 0x0000181fff0b7424 */ /* 0x000fe400078e00ff */
[----:B------:R-:W-:Y:S02]  /*29320*/  IMAD.MOV.U32 R15, RZ, RZ, -0x1 ;  /* 0xffffffffff0f7424 */ /* 0x000fe400078e00ff */
[----:B0-----:R-:W-:-:S07]  /*29330*/  @!P4 IMAD.X R2, RZ, RZ, R2, P6 ;  /* 0x000000ffff02c224 */ /* 0x001fce00030e0602 */
[----:B-----5:R-:W-:Y:S05]  /*29340*/  WARPSYNC.COLLECTIVE R15, `(.L_x_2275) ;  /* 0x000000000f087348 */ /* 0x020fea0003c00000 */
[----:B------:R0:W1:Y:S02]  /*29350*/  SHFL.IDX P6, R14, R13, R12, R11 ;  /* 0x0000000c0d0e7389 */ /* 0x00006400000c000b */
[----:B01---5:R-:W-:Y:S01]  /*29360*/  ENDCOLLECTIVE ;  /* 0x000000000000791b */ /* 0x023fe20003800000 */
.L_x_2275:
[----:B------:R-:W-:Y:S02]  /*29370*/  ISETP.GE.AND P5, PT, R6, R0, PT ;  /* 0x000000000600720c */ /* 0x000fe40003fa6270 */
[----:B------:R-:W-:Y:S01]  /*29380*/  @!P4 LOP3.LUT R3, R3, R2, RZ, 0x3c, !PT ;  /* 0x000000020303c212 */ /* 0x000fe200078e3cff */
[----:B------:R-:W-:-:S03]  /*29390*/  IMAD.MOV.U32 R13, RZ, RZ, R5 ;  /* 0x000000ffff0d7224 */ /* 0x000fc600078e0005 */
[----:B------:R-:W-:Y:S01]  /*293a0*/  @!P4 LOP3.LUT R2, R3, R2, RZ, 0x3c, !PT ;  /* 0x000000020302c212 */ /* 0x000fe200078e3cff */
[----:B------:R-:W-:-:S07]  /*293b0*/  IMAD.MOV.U32 R6, RZ, RZ, R14 ;  /* 0x000000ffff067224 */ /* 0x000fce00078e000e */
[----:B------:R-:W-:Y:S05]  /*293c0*/  WARPSYNC.COLLECTIVE R15, `(.L_x_2276) ;  /* 0x000000000f087348 */ /* 0x000fea0003c00000 */
[----:B------:R0:W1:Y:S02]  /*293d0*/  SHFL.IDX P6, R14, R13, R12, R11 ;  /* 0x0000000c0d0e7389 */ /* 0x00006400000c000b */
[----:B01----:R-:W-:Y:S01]  /*293e0*/  ENDCOLLECTIVE ;  /* 0x000000000000791b */ /* 0x003fe20003800000 */
.L_x_2276:
[----:B------:R-:W-:Y:S02]  /*293f0*/  @!P4 LOP3.LUT R3, R3, R2, RZ, 0x3c, !PT ;  /* 0x000000020303c212 */ /* 0x000fe400078e3cff */
[----:B------:R-:W-:Y:S01]  /*29400*/  @P5 LOP3.LUT R10, R10, 0x200000, RZ, 0xfc, !PT ;  /* 0x002000000a0a5812 */ /* 0x000fe200078efcff */
[----:B------:R-:W-:Y:S02]  /*29410*/  IMAD.MOV.U32 R13, RZ, RZ, R4 ;  /* 0x000000ffff0d7224 */ /* 0x000fe400078e0004 */
[----:B------:R-:W-:Y:S01]  /*29420*/  IMAD.MOV.U32 R12, RZ, RZ, 0x2 ;  /* 0x00000002ff0c7424 */ /* 0x000fe200078e00ff */
[C---:B------:R-:W-:Y:S01]  /*29430*/  LOP3.LUT P5, RZ, R10.reuse, 0x20, RZ, 0xc0, !PT ;  /* 0x000000200aff7812 */ /* 0x040fe200078ac0ff */
        /* <DEDUP_REMOVED lines=8> */
[----:B0-----:R-:W-:-:S12]  /*294c0*/  IMAD.MOV.U32 R2, RZ, RZ, R14 ;  /* 0x000000ffff027224 */ /* 0x001fd800078e000e */
[----:B------:R-:W-:-:S05]  /*294d0*/  @!P4 LEA R2, P6, R9, R2, 0x1 ;  /* 0x000000020902c211 */ /* 0x000fca00078c08ff */
[----:B------:R-:W-:-:S05]  /*294e0*/  @!P4 IMAD.X R3, RZ, RZ, R6, P6 ;  /* 0x000000ffff03c224 */ /* 0x000fca00030e0606 */
[----:B------:R0:W-:Y:S03]  /*294f0*/  @!P4 LDGSTS.E.BYPASS.LTC128B.128 [R7+0x22c00], desc[UR48][R2.64], !P0 ;  /* 0x22c000000207cfae */ /* 0x0001e6000c101d70 */
[----:B0-----:R-:W-:Y:S05]  /*29500*/  WARPSYNC.COLLECTIVE R15, `(.L_x_2277) ;  /* 0x000000000f087348 */ /* 0x001fea0003c00000 */
[----:B------:R1:W2:Y:S02]  /*29510*/  SHFL.IDX P6, R14, R13, R12, R11 ;  /* 0x0000000c0d0e7389 */ /* 0x0002a400000c000b */
[----:B012---:R-:W-:Y:S01]  /*29520*/  ENDCOLLECTIVE ;  /* 0x000000000000791b */ /* 0x007fe20003800000 */
.L_x_2277:
        /* <DEDUP_REMOVED lines=11> */
.L_x_2278:
[----:B------:R-:W-:-:S05]  /*295e0*/  IMAD.MOV.U32 R2, RZ, RZ, R14 ;  /* 0x000000ffff027224 */ /* 0x000fca00078e000e */
[----:B------:R-:W-:Y:S01]  /*295f0*/  @!P5 LEA R2, P6, R9, R2, 0x1 ;  /* 0x000000020902d211 */ /* 0x000fe200078c08ff */
[----:B------:R-:W-:Y:S02]  /*29600*/  IMAD.MOV.U32 R13, RZ, RZ, R4 ;  /* 0x000000ffff0d7224 */ /* 0x000fe400078e0004 */
[----:B------:R-:W-:Y:S02]  /*29610*/  IMAD.MOV.U32 R12, RZ, RZ, 0x3 ;  /* 0x00000003ff0c7424 */ /* 0x000fe400078e00ff */
[----:B------:R-:W-:Y:S01]  /*29620*/  @!P5 IMAD.X R3, RZ, RZ, R6, P6 ;  /* 0x000000ffff03d224 */ /* 0x000fe200030e0606 */
[----:B------:R-:W-:-:S04]  /*29630*/  LOP3.LUT P4, RZ, R10, 0x10, RZ, 0xc0, !PT ;  /* 0x000000100aff7812 */ /* 0x000fc8000788c0ff */
[----:B------:R-:W-:Y:S01]  /*29640*/  @!PT LDS RZ, [RZ] ;  /* 0x00000000fffff984 */ /* 0x000fe20000000800 */
[----:B------:R-:W-:Y:S01]  /*29650*/  @!PT LDS RZ, [RZ] ;  /* 0x00000000fffff984 */ /* 0x000fe20000000800 */
[----:B------:R-:W-:Y:S01]  /*29660*/  @!PT LDS RZ, [RZ] ;  /* 0x00000000fffff984 */ /* 0x000fe20000000800 */
[----:B------:R0:W-:Y:S09]  /*29670*/  @!P5 LDGSTS.E.BYPASS.LTC128B.128 [R7+0x23400], desc[UR48][R2.64], !P0 ;  /* 0x234000000207dfae */ /* 0x0001f2000c101d70 */
[----:B0-----:R-:W-:Y:S05]  /*29680*/  WARPSYNC.COLLECTIVE R15, `(.L_x_2279) ;  /* 0x000000000f087348 */ /* 0x001fea0003c00000 */
[----:B------:R1:W2:Y:S02]  /*29690*/  SHFL.IDX P6, R14, R13, R12, R11 ;  /* 0x0000000c0d0e7389 */ /* 0x0002a400000c000b */
[----:B012---:R-:W-:Y:S01]  /*296a0*/  ENDCOLLECTIVE ;  /* 0x000000000000791b */ /* 0x007fe20003800000 */
.L_x_2279:
        /* <DEDUP_REMOVED lines=11> */
.L_x_2280:
        /* <DEDUP_REMOVED lines=13> */
.L_x_2281:
        /* <DEDUP_REMOVED lines=11> */
.L_x_2282:
[----:B------:R-:W-:-:S05]  /*298e0*/  IMAD.MOV.U32 R2, RZ, RZ, R14 ;  /* 0x000000ffff027224 */ /* 0x000fca00078e000e */
[----:B------:R-:W-:-:S05]  /*298f0*/  @!P5 LEA R2, P6, R9, R2, 0x1 ;  /* 0x000000020902d211 */ /* 0x000fca00078c08ff */
[----:B------:R-:W-:Y:S01]  /*29900*/  @!P5 IMAD.X R3, RZ, RZ, R6, P6 ;  /* 0x000000ffff03d224 */ /* 0x000fe200030e0606 */
[----:B------:R-:W-:Y:S01]  /*29910*/  LOP3.LUT P6, RZ, R10, 0x8, RZ, 0xc0, !PT ;  /* 0x000000080aff7812 */ /* 0x000fe200078cc0ff */
[----:B------:R-:W-:Y:S02]  /*29920*/  IMAD.MOV.U32 R13, RZ, RZ, R4 ;  /* 0x000000ffff0d7224 */ /* 0x000fe400078e0004 */
[----:B------:R-:W-:-:S10]  /*29930*/  IMAD.MOV.U32 R12, RZ, RZ, 0x5 ;  /* 0x00000005ff0c7424 */ /* 0x000fd400078e00ff */
        /* <DEDUP_REMOVED lines=10> */
.L_x_2283:
[----:B------:R-:W-:Y:S02]  /*299e0*/  IMAD.MOV.U32 R13, RZ, RZ, R5 ;  /* 0x000000ffff0d7224 */ /* 0x000fe400078e0005 */
[----:B------:R-:W-:-:S07]  /*299f0*/  IMAD.MOV.U32 R6, RZ, RZ, R14 ;  /* 0x000000ffff067224 */ /* 0x000fce00078e000e */
[----:B------:R-:W-:Y:S05]  /*29a00*/  WARPSYNC.COLLECTIVE R15, `(.L_x_2284) ;  /* 0x000000000f087348 */ /* 0x000fea0003c00000 */
[----:B------:R0:W1:Y:S02]  /*29a10*/  SHFL.IDX P6, R14, R13, R12, R11 ;  /* 0x0000000c0d0e7389 */ /* 0x00006400000c000b */
[----:B01----:R-:W-:Y:S01]  /*29a20*/  ENDCOLLECTIVE ;  /* 0x000000000000791b */ /* 0x003fe20003800000 */
.L_x_2284:
[----:B------:R-:W-:Y:S01]  /*29a30*/  LOP3.LUT P4, RZ, R10, 0x4, RZ, 0xc0, !PT ;  /* 0x000000040aff7812 */ /* 0x000fe2000788c0ff */
[----:B------:R-:W-:-:S12]  /*29a40*/  IMAD.MOV.U32 R2, RZ, RZ, R14 ;  /* 0x000000ffff027224 */ /* 0x000fd800078e000e */
        /* <DEDUP_REMOVED lines=12> */
.L_x_2285:
        /* <DEDUP_REMOVED lines=11> */
.L_x_2286:
[----:B------:R-:W-:-:S05]  /*29bc0*/  IMAD.MOV.U32 R2, RZ, RZ, R14 ;  /* 0x000000ffff027224 */ /* 0x000fca00078e000e */
[----:B------:R-:W-:Y:S01]  /*29bd0*/  @!P5 LEA R2, P6, R9, R2, 0x1 ;  /* 0x000000020902d211 */ /* 0x000fe200078c08ff */
[----:B------:R-:W-:Y:S02]  /*29be0*/  IMAD.MOV.U32 R13, RZ, RZ, R4 ;  /* 0x000000ffff0d7224 */ /* 0x000fe400078e0004 */
[----:B------:R-:W-:Y:S02]  /*29bf0*/  IMAD.MOV.U32 R12, RZ, RZ, 0x7 ;  /* 0x00000007ff0c7424 */ /* 0x000fe400078e00ff */
[----:B------:R-:W-:Y:S01]  /*29c00*/  @!P5 IMAD.X R3, RZ, RZ, R6, P6 ;  /* 0x000000ffff03d224 */ /* 0x000fe200030e0606 */
[----:B------:R0:W-:Y:S04]  /*29c10*/  STL [R1+0x47c], R10 ;  /* 0x00047c0a01007387 */ /* 0x0001e80000100800 */
[----:B------:R-:W-:Y:S01]  /*29c20*/  @!PT LDS RZ, [RZ] ;  /* 0x00000000fffff984 */ /* 0x000fe20000000800 */
[----:B------:R-:W-:Y:S01]  /*29c30*/  @!PT LDS RZ, [RZ] ;  /* 0x00000000fffff984 */ /* 0x000fe20000000800 */
[----:B------:R-:W-:Y:S01]  /*29c40*/  @!PT LDS RZ, [RZ] ;  /* 0x00000000fffff984 */ /* 0x000fe20000000800 */
[----:B------:R0:W-:Y:S03]  /*29c50*/  @!P5 LDGSTS.E.BYPASS.LTC128B.128 [R7+0x25400], desc[UR48][R2.64], !P0 ;  /* 0x254000000207dfae */ /* 0x0001e6000c101d70 */
[----:B0-----:R-:W-:Y:S05]  /*29c60*/  WARPSYNC.COLLECTIVE R15, `(.L_x_2287) ;  /* 0x000000000f087348 */ /* 0x001fea0003c00000 */
[----:B------:R1:W2:Y:S02]  /*29c70*/  SHFL.IDX P6, R14, R13, R12, R11 ;  /* 0x0000000c0d0e7389 */ /* 0x0002a400000c000b */
[----:B012---:R-:W-:Y:S01]  /*29c80*/  ENDCOLLECTIVE ;  /* 0x000000000000791b */ /* 0x007fe20003800000 */
.L_x_2287:
        /* <DEDUP_REMOVED lines=11> */
.L_x_2288:
[----:B------:R-:W-:Y:S01]  /*29d40*/  IMAD.MOV.U32 R2, RZ, RZ, R14 ;  /* 0x000000ffff027224 */ /* 0x000fe200078e000e */
[----:B------:R-:W-:Y:S06]  /*29d50*/  BRA `(.L_x_2289) ;  /* 0xffffffb4009c7947 */ /* 0x000fec000383ffff */
.L_x_2166:
[----:B0-----:R0:W3:Y:S02]  /*29d60*/  SYNCS.PHASECHK.TRANS64.TRYWAIT P0, [R17+URZ+0x32420], R0 ;  /* 0x03242000110075a7 */ /* 0x0010e4000800017f */
[----:B---3--:R-:W-:Y:S05]  /*29d70*/  @!P0 NANOSLEEP.SYNCS 0x989680 ;  /* 0x009896800000895d */ /* 0x008fea0003900000 */
[----:B------:R-:W3:Y:S02]  /*29d80*/  @!P0 SYNCS.PHASECHK.TRANS64 P0, [R17+URZ+0x32420], R0 ;  /* 0x03242000110085a7 */ /* 0x000ee4000800007f */
[----:B---3--:R-:W-:Y:S05]  /*29d90*/  @!P0 BRA `(.L_x_2166) ;  /* 0xfffffffc00f08947 */ /* 0x008fea000383ffff */
[----:B------:R-:W-:Y:S05]  /*29da0*/  BRA `(.L_x_2290) ;  /* 0xffffffb800147947 */ /* 0x000fea000383ffff */
.L_x_2170:
[----:B0-----:R0:W1:Y:S02]  /*29db0*/  SYNCS.PHASECHK.TRANS64.TRYWAIT P0, [R2+URZ+0x32460], R0 ;  /* 0x03246000020075a7 */ /* 0x001064000800017f */
[----:B-1----:R-:W-:Y:S05]  /*29dc0*/  @!P0 NANOSLEEP.SYNCS 0x989680 ;  /* 0x009896800000895d */ /* 0x002fea0003900000 */
[----:B------:R-:W1:Y:S02]  /*29dd0*/  @!P0 SYNCS.PHASECHK.TRANS64 P0, [R2+URZ+0x32460], R0 ;  /* 0x03246000020085a7 */ /* 0x000e64000800007f */
[----:B-1----:R-:W-:Y:S05]  /*29de0*/  @!P0 BRA `(.L_x_2170) ;  /* 0xfffffffc00f08947 */ /* 0x002fea000383ffff */
[----:B------:R-:W-:Y:S05]  /*29df0*/  BRA `(.L_x_2291) ;  /* 0xffffffb800387947 */ /* 0x000fea000383ffff */
.L_x_2183:
[----:B0-----:R0:W1:Y:S02]  /*29e00*/  SYNCS.PHASECHK.TRANS64.TRYWAIT P0, [R3+URZ+0x32440], R2 ;  /* 0x03244002030075a7 */ /* 0x001064000800017f */
[----:B-1----:R-:W-:Y:S05]  /*29e10*/  @!P0 NANOSLEEP.SYNCS 0x989680 ;  /* 0x009896800000895d */ /* 0x002fea0003900000 */
[----:B------:R-:W1:Y:S02]  /*29e20*/  @!P0 SYNCS.PHASECHK.TRANS64 P0, [R3+URZ+0x32440], R2 ;  /* 0x03244002030085a7 */ /* 0x000e64000800007f */
[----:B-1----:R-:W-:Y:S05]  /*29e30*/  @!P0 BRA `(.L_x_2183) ;  /* 0xfffffffc00f08947 */ /* 0x002fea000383ffff */
[----:B------:R-:W-:Y:S05]  /*29e40*/  BRA `(.L_x_2292) ;  /* 0xffffffc0002c7947 */ /* 0x000fea000383ffff */
.L_x_2188:
[----:B-1----:R1:W2:Y:S02]  /*29e50*/  SYNCS.PHASECHK.TRANS64.TRYWAIT P0, [R3+URZ+0x32460], R2 ;  /* 0x03246002030075a7 */ /* 0x0022a4000800017f */
[----:B--2---:R-:W-:Y:S05]  /*29e60*/  @!P0 NANOSLEEP.SYNCS 0x989680 ;  /* 0x009896800000895d */ /* 0x004fea0003900000 */
[----:B------:R-:W2:Y:S02]  /*29e70*/  @!P0 SYNCS.PHASECHK.TRANS64 P0, [R3+URZ+0x32460], R2 ;  /* 0x03246002030085a7 */ /* 0x000ea4000800007f */
[----:B--2---:R-:W-:Y:S05]  /*29e80*/  @!P0 BRA `(.L_x_2188) ;  /* 0xfffffffc00f08947 */ /* 0x004fea000383ffff */
[----:B------:R-:W-:Y:S05]  /*29e90*/  BRA `(.L_x_2293) ;  /* 0xffffffc000a47947 */ /* 0x000fea000383ffff */
.L_x_2200:
[----:B0-----:R0:W1:Y:S02]  /*29ea0*/  SYNCS.PHASECHK.TRANS64.TRYWAIT P0, [R4+URZ+0x32440], R2 ;  /* 0x03244002040075a7 */ /* 0x001064000800017f */
[----:B-1----:R-:W-:Y:S05]  /*29eb0*/  @!P0 NANOSLEEP.SYNCS 0x989680 ;  /* 0x009896800000895d */ /* 0x002fea0003900000 */
[----:B------:R-:W1:Y:S02]  /*29ec0*/  @!P0 SYNCS.PHASECHK.TRANS64 P0, [R4+URZ+0x32440], R2 ;  /* 0x03244002040085a7 */ /* 0x000e64000800007f */
[----:B-1----:R-:W-:Y:S05]  /*29ed0*/  @!P0 BRA `(.L_x_2200) ;  /* 0xfffffffc00f08947 */ /* 0x002fea000383ffff */
[----:B------:R-:W-:Y:S05]  /*29ee0*/  BRA `(.L_x_2294) ;  /* 0xffffffc800887947 */ /* 0x000fea000383ffff */
.L_x_2205:
[----:B-1----:R1:W2:Y:S02]  /*29ef0*/  SYNCS.PHASECHK.TRANS64.TRYWAIT P0, [R4+URZ+0x32460], R2 ;  /* 0x03246002040075a7 */ /* 0x0022a4000800017f */
[----:B--2---:R-:W-:Y:S05]  /*29f00*/  @!P0 NANOSLEEP.SYNCS 0x989680 ;  /* 0x009896800000895d */ /* 0x004fea0003900000 */
[----:B------:R-:W2:Y:S02]  /*29f10*/  @!P0 SYNCS.PHASECHK.TRANS64 P0, [R4+URZ+0x32460], R2 ;  /* 0x03246002040085a7 */ /* 0x000ea4000800007f */
[----:B--2---:R-:W-:Y:S05]  /*29f20*/  @!P0 BRA `(.L_x_2205) ;  /* 0xfffffffc00f08947 */ /* 0x004fea000383ffff */
[----:B------:R-:W-:Y:S05]  /*29f30*/  BRA `(.L_x_2295) ;  /* 0xffffffcc00007947 */ /* 0x000fea000383ffff */
.L_x_2216:
[----:B0-----:R0:W1:Y:S02]  /*29f40*/  SYNCS.PHASECHK.TRANS64.TRYWAIT P0, [R4+URZ+0x32440], R2 ;  /* 0x03244002040075a7 */ /* 0x001064000800017f */
[----:B-1----:R-:W-:Y:S05]  /*29f50*/  @!P0 NANOSLEEP.SYNCS 0x989680 ;  /* 0x009896800000895d */ /* 0x002fea0003900000 */
[----:B------:R-:W1:Y:S02]  /*29f60*/  @!P0 SYNCS.PHASECHK.TRANS64 P0, [R4+URZ+0x32440], R2 ;  /* 0x03244002040085a7 */ /* 0x000e64000800007f */
[----:B-1----:R-:W-:Y:S05]  /*29f70*/  @!P0 BRA `(.L_x_2216) ;  /* 0xfffffffc00f08947 */ /* 0x002fea000383ffff */
[----:B------:R-:W-:Y:S05]  /*29f80*/  BRA `(.L_x_2296) ;  /* 0xffffffd000c87947 */ /* 0x000fea000383ffff */
.L_x_2221:
[----:B-1----:R1:W2:Y:S02]  /*29f90*/  SYNCS.PHASECHK.TRANS64.TRYWAIT P0, [R4+URZ+0x32460], R2 ;  /* 0x03246002040075a7 */ /* 0x0022a4000800017f */
[----:B--2---:R-:W-:Y:S05]  /*29fa0*/  @!P0 NANOSLEEP.SYNCS 0x989680 ;  /* 0x009896800000895d */ /* 0x004fea0003900000 */
[----:B------:R-:W2:Y:S02]  /*29fb0*/  @!P0 SYNCS.PHASECHK.TRANS64 P0, [R4+URZ+0x32460], R2 ;  /* 0x03246002040085a7 */ /* 0x000ea4000800007f */
[----:B--2---:R-:W-:Y:S05]  /*29fc0*/  @!P0 BRA `(.L_x_2221) ;  /* 0xfffffffc00f08947 */ /* 0x004fea000383ffff */
[----:B------:R-:W-:Y:S05]  /*29fd0*/  BRA `(.L_x_2297) ;  /* 0xffffffd400407947 */ /* 0x000fea000383ffff */
.L_x_2233:
[----:B------:R-:W-:Y:S01]  /*29fe0*/  BSSY B0, `(.L_x_2298) ;  /* 0x0000008000007945 */ /* 0x000fe20003800000 */
[----:B-----5:R-:W-:Y:S02]  /*29ff0*/  IMAD.MOV.U32 R13, RZ, RZ, R2 ;  /* 0x000000ffff0d7224 */ /* 0x020fe400078e0002 */
[----:B------:R-:W-:Y:S02]  /*2a000*/  IMAD.MOV.U32 R12, RZ, RZ, RZ ;  /* 0x000000ffff0c7224 */ /* 0x000fe400078e00ff */
[----:B------:R-:W-:Y:S02]  /*2a010*/  IMAD.MOV.U32 R11, RZ, RZ, 0x1f ;  /* 0x0000001fff0b7424 */ /* 0x000fe400078e00ff */
[----:B------:R-:W-:-:S07]  /*2a020*/  IMAD.MOV.U32 R15, RZ, RZ, -0x1 ;  /* 0xffffffffff0f7424 */ /* 0x000fce00078e00ff */
[----:B-12---:R-:W-:Y:S05]  /*2a030*/  WARPSYNC.COLLECTIVE R15, `(.L_x_2299) ;  /* 0x000000000f087348 */ /* 0x006fea0003c00000 */
[----:B------:R0:W3:Y:S02]  /*2a040*/  SHFL.IDX P6, R14, R13, R12, R11 ;  /* 0x0000000c0d0e7389 */ /* 0x0000e400000c000b */
[----:B0123--:R-:W-:Y:S01]  /*2a050*/  ENDCOLLECTIVE ;  /* 0x000000000000791b */ /* 0x00ffe20003800000 */
.L_x_2299:
[----:B------:R-:W-:Y:S05]  /*2a060*/  BSYNC B0 ;  /* 0x0000000000007941 */ /* 0x000fea0003800000 */
.L_x_2298:
[----:B------:R-:W-:Y:S05]  /*2a070*/  BRA `(.L_x_2300) ;  /* 0xffffffdc00107947 */ /* 0x000fea000383ffff */
.L_x_2236:
[----:B0-----:R0:W1:Y:S02]  /*2a080*/  SYNCS.PHASECHK.TRANS64.TRYWAIT P0, [R0+URZ+0x32420], R3 ;  /* 0x03242003000075a7 */ /* 0x001064000800017f */
[----:B-1----:R-:W-:Y:S05]  /*2a090*/  @!P0 NANOSLEEP.SYNCS 0x989680 ;  /* 0x009896800000895d */ /* 0x002fea0003900000 */
[----:B------:R-:W1:Y:S02]  /*2a0a0*/  @!P0 SYNCS.PHASECHK.TRANS64 P0, [R0+URZ+0x32420], R3 ;  /* 0x03242003000085a7 */ /* 0x000e64000800007f */
[----:B-1----:R-:W-:Y:S05]  /*2a0b0*/  @!P0 BRA `(.L_x_2236) ;  /* 0xfffffffc00f08947 */ /* 0x002fea000383ffff */
[----:B------:R-:W-:Y:S05]  /*2a0c0*/  BRA `(.L_x_2301) ;  /* 0xffffffdc005c7947 */ /* 0x000fea000383ffff */
.L_x_2237:
        /* <DEDUP_REMOVED lines=8> */
[----:B0-2---:R-:W-:Y:S05]  /*2a150*/  WARPSYNC.COLLECTIVE R15, `(.L_x_2303) ;  /* 0x000000000f087348 */ /* 0x005fea0003c00000 */
[----:B------:R1:W3:Y:S02]  /*2a160*/  SHFL.IDX P6, R14, R13, R12, R11 ;  /* 0x0000000c0d0e7389 */ /* 0x0002e400000c000b */
[----:B0123--:R-:W-:Y:S01]  /*2a170*/  ENDCOLLECTIVE ;  /* 0x000000000000791b */ /* 0x00ffe20003800000 */
.L_x_2303:
[----:B------:R-:W-:Y:S05]  /*2a180*/  BSYNC B0 ;  /* 0x0000000000007941 */ /* 0x000fea0003800000 */
.L_x_2302:
[----:B------:R-:W-:Y:S05]  /*2a190*/  BRA `(.L_x_2304) ;  /* 0xffffffdc00447947 */ /* 0x000fea000383ffff */
.L_x_2240:
[----:B------:R-:W-:Y:S01]  /*2a1a0*/  BSSY B1, `(.L_x_2305) ;  /* 0x0000006000017945 */ /* 0x000fe20003800000 */
[----:B------:R-:W-:-:S07]  /*2a1b0*/  IMAD.MOV.U32 R15, RZ, RZ, -0x1 ;  /* 0xffffffffff0f7424 */ /* 0x000fce00078e00ff */
[----:B012---:R-:W-:Y:S05]  /*2a1c0*/  WARPSYNC.COLLECTIVE R15, `(.L_x_2306) ;  /* 0x000000000f0c7348 */ /* 0x007fea0003c00000 */
[----:B------:R-:W-:Y:S02]  /*2a1d0*/  ELECT P6, UR62, PT ;  /* 0x00000000003e782f */ /* 0x000fe400038c0000 */
[----:B------:R-:W-:Y:S01]  /*2a1e0*/  MOV R14, UR62 ;  /* 0x0000003e000e7c02 */ /* 0x000fe20008000f00 */
[----:B012---:R-:W-:Y:S10]  /*2a1f0*/  ENDCOLLECTIVE ;  /* 0x000000000000791b */ /* 0x007ff40003800000 */
.L_x_2306:
[----:B------:R-:W-:Y:S05]  /*2a200*/  BSYNC B1 ;  /* 0x0000000000017941 */ /* 0x000fea0003800000 */
.L_x_2305:
[----:B------:R-:W-:Y:S05]  /*2a210*/  BRA `(.L_x_2307) ;  /* 0xffffffdc003c7947 */ /* 0x000fea000383ffff */
.L_x_2242:
[----:B0-----:R0:W1:Y:S02]  /*2a220*/  SYNCS.PHASECHK.TRANS64.TRYWAIT P0, [R6+URZ], R5 ;  /* 0x00000005060075a7 */ /* 0x001064000800017f */
[----:B-1----:R-:W-:Y:S05]  /*2a230*/  @!P0 NANOSLEEP.SYNCS 0x989680 ;  /* 0x009896800000895d */ /* 0x002fea0003900000 */
[----:B------:R-:W1:Y:S02]  /*2a240*/  @!P0 SYNCS.PHASECHK.TRANS64 P0, [R6+URZ], R5 ;  /* 0x00000005060085a7 */ /* 0x000e64000800007f */
[----:B-1----:R-:W-:Y:S05]  /*2a250*/  @!P0 BRA `(.L_x_2242) ;  /* 0xfffffffc00f08947 */ /* 0x002fea000383ffff */
[----:B------:R-:W-:Y:S05]  /*2a260*/  BRA `(.L_x_2308) ;  /* 0xffffffdc00747947 */ /* 0x000fea000383ffff */
.L_x_2243:
[----:B-1----:R1:W2:Y:S02]  /*2a270*/  SYNCS.PHASECHK.TRANS64.TRYWAIT P0, [R3+URZ], R2 ;  /* 0x00000002030075a7 */ /* 0x0022a4000800017f */
[----:B--2---:R-:W-:Y:S05]  /*2a280*/  @!P0 NANOSLEEP.SYNCS 0x989680 ;  /* 0x009896800000895d */ /* 0x004fea0003900000 */
[----:B------:R-:W2:Y:S02]  /*2a290*/  @!P0 SYNCS.PHASECHK.TRANS64 P0, [R3+URZ], R2 ;  /* 0x00000002030085a7 */ /* 0x000ea4000800007f */
[----:B--2---:R-:W-:Y:S05]  /*2a2a0*/  @!P0 BRA `(.L_x_2243) ;  /* 0xfffffffc00f08947 */ /* 0x004fea000383ffff */
[----:B------:R-:W-:Y:S05]  /*2a2b0*/  BRA `(.L_x_2309) ;  /* 0xffffffdc00687947 */ /* 0x000fea000383ffff */
.L_x_2245:
[----:B-1----:R1:W2:Y:S02]  /*2a2c0*/  SYNCS.PHASECHK.TRANS64.TRYWAIT P0, [R18+URZ], R5 ;  /* 0x00000005120075a7 */ /* 0x0022a4000800017f */
[----:B--2---:R-:W-:Y:S05]  /*2a2d0*/  @!P0 NANOSLEEP.SYNCS 0x989680 ;  /* 0x009896800000895d */ /* 0x004fea0003900000 */
[----:B------:R-:W2:Y:S02]  /*2a2e0*/  @!P0 SYNCS.PHASECHK.TRANS64 P0, [R18+URZ], R5 ;  /* 0x00000005120085a7 */ /* 0x000ea4000800007f */
[----:B--2---:R-:W-:Y:S05]  /*2a2f0*/  @!P0 BRA `(.L_x_2245) ;  /* 0xfffffffc00f08947 */ /* 0x004fea000383ffff */
[----:B------:R-:W-:Y:S05]  /*2a300*/  BRA `(.L_x_2310) ;  /* 0xffffffdc006c7947 */ /* 0x000fea000383ffff */
        .type           $_ZN7cutlass13device_kernelIN5flash11enable_sm90INS1_16FlashAttnFwdSm90INS1_25CollectiveMainloopFwdSm90ILi2EN4cute5tupleIJNS5_1CILi1EEES8_S8_EEENS6_IJNS7_ILi128EEENS7_ILi96EEENS7_ILi64EEEEEELi256ENS_6half_tEfNS_4arch4Sm90ELb0ELb1ELb1ELb0ELb0ELb0ELb1ELb1ELb0ELb1ELb0ELb0EEENS1_21CollectiveEpilogueFwdINS6_IJSA_NS7_ILi256EEESB_EEES9_SE_SG_Li256ELb0ELb1ELb0ELb0EEENS1_30DynamicPersistentTileSchedulerILi256ELi128ELb0ELb1ELb1EEEEEEEEEvNT_6ParamsE$_ZZN5flash25CollectiveMainloopFwdSm90ILi2EN4cute5tupleIJNS1_1CILi1EEES4_S4_EEENS2_IJNS3_ILi128EEENS3_ILi96EEENS3_ILi64EEEEEELi256EN7cutlass6half_tEfNSA_4arch4Sm90ELb0ELb1ELb1ELb0ELb0ELb0ELb1ELb1ELb0ELb1ELb0ELb0EE3mmaINS_16FlashAttnFwdSm90ISE_NS_21CollectiveEpilogueFwdINS2_IJS6_NS3_ILi256EEES7_EEES5_SB_SD_Li256ELb0ELb1ELb0ELb0EEENS_30DynamicPersistentTileSchedulerILi256ELi128ELb0ELb1ELb1EEEE13SharedStorageENS1_6TensorINS1_11ArrayEngineIfLm128EEENS1_6LayoutINS2_IJNS2_IJNS3_ILi2EEEST_NS3_ILi32EEEEEES4_S4_EEENS2_IJNS2_IJS4_ST_NS3_ILi4EEEEEENS3_ILi0EEESZ_EEEEEEENS_7SoftmaxILi2ELi0EEEEEbRKNSE_6ParamsENSA_25PipelineTmaAsyncNoClusterILi2ENSA_16PipelineTmaAsyncILi2EEEEES1B_RNSA_13PipelineStateILj2EEERT0_RT1_iRiRKNS_16SeqlenInfoQKNewKILb0ELb0EEENS2_IJiiiiEEERT_ENKUliT_T0_T1_E_clIZSF_ISO_S12_S14_EbS17_S1B_S1B_S1E_S1G_S1I_iS1J_S1N_S1O_S1Q_EUlRS1R_iE1_NS3_ILb0EEENS3_ILb1EEEEEDaiS1R_S1S_S1T_,@function
        .size           $_ZN7cutlass13device_kernelIN5flash11enable_sm90INS1_16FlashAttnFwdSm90INS1_25CollectiveMainloopFwdSm90ILi2EN4cute5tupleIJNS5_1CILi1EEES8_S8_EEENS6_IJNS7_ILi128EEENS7_ILi96EEENS7_ILi64EEEEEELi256ENS_6half_tEfNS_4arch4Sm90ELb0ELb1ELb1ELb0ELb0ELb0ELb1ELb1ELb0ELb1ELb0ELb0EEENS1_21CollectiveEpilogueFwdINS6_IJSA_NS7_ILi256EEESB_EEES9_SE_SG_Li256ELb0ELb1ELb0ELb0EEENS1_30DynamicPersistentTileSchedulerILi256ELi128ELb0ELb1ELb1EEEEEEEEEvNT_6ParamsE$_ZZN5flash25CollectiveMainloopFwdSm90ILi2EN4cute5tupleIJNS1_1CILi1EEES4_S4_EEENS2_IJNS3_ILi128EEENS3_ILi96EEENS3_ILi64EEEEEELi256EN7cutlass6half_tEfNSA_4arch4Sm90ELb0ELb1ELb1ELb0ELb0ELb0ELb1ELb1ELb0ELb1ELb0ELb0EE3mmaINS_16FlashAttnFwdSm90ISE_NS_21CollectiveEpilogueFwdINS2_IJS6_NS3_ILi256EEES7_EEES5_SB_SD_Li256ELb0ELb1ELb0ELb0EEENS_30DynamicPersistentTileSchedulerILi256ELi128ELb0ELb1ELb1EEEE13SharedStorageENS1_6TensorINS1_11ArrayEngineIfLm128EEENS1_6LayoutINS2_IJNS2_IJNS3_ILi2EEEST_NS3_ILi32EEEEEES4_S4_EEENS2_IJNS2_IJS4_ST_NS3_ILi4EEEEEENS3_ILi0EEESZ_EEEEEEENS_7SoftmaxILi2ELi0EEEEEbRKNSE_6ParamsENSA_25PipelineTmaAsyncNoClusterILi2ENSA_16PipelineTmaAsyncILi2EEEEES1B_RNSA_13PipelineStateILj2EEERT0_RT1_iRiRKNS_16SeqlenInfoQKNewKILb0ELb0EEENS2_IJiiiiEEERT_ENKUliT_T0_T1_E_clIZSF_ISO_S12_S14_EbS17_S1B_S1B_S1E_S1G_S1I_iS1J_S1N_S1O_S1Q_EUlRS1R_iE1_NS3_ILb0EEENS3_ILb1EEEEEDaiS1R_S1S_S1T_,(.L_x_6037 - $_ZN7cutlass13device_kernelIN5flash11enable_sm90INS1_16FlashAttnFwdSm90INS1_25CollectiveMainloopFwdSm90ILi2EN4cute5tupleIJNS5_1CILi1EEES8_S8_EEENS6_IJNS7_ILi128EEENS7_ILi96EEENS7_ILi64EEEEEELi256ENS_6half_tEfNS_4arch4Sm90ELb0ELb1ELb1ELb0ELb0ELb0ELb1ELb1ELb0ELb1ELb0ELb0EEENS1_21CollectiveEpilogueFwdINS6_IJSA_NS7_ILi256EEESB_EEES9_SE_SG_Li256ELb0ELb1ELb0ELb0EEENS1_30DynamicPersistentTileSchedulerILi256ELi128ELb0ELb1ELb1EEEEEEEEEvNT_6ParamsE$_ZZN5flash25CollectiveMainloopFwdSm90ILi2EN4cute5tupleIJNS1_1CILi1EEES4_S4_EEENS2_IJNS3_ILi128EEENS3_ILi96EEENS3_ILi64EEEEEELi256EN7cutlass6half_tEfNSA_4arch4Sm90ELb0ELb1ELb1ELb0ELb0ELb0ELb1ELb1ELb0ELb1ELb0ELb0EE3mmaINS_16FlashAttnFwdSm90ISE_NS_21CollectiveEpilogueFwdINS2_IJS6_NS3_ILi256EEES7_EEES5_SB_SD_Li256ELb0ELb1ELb0ELb0EEENS_30DynamicPersistentTileSchedulerILi256ELi128ELb0ELb1ELb1EEEE13SharedStorageENS1_6TensorINS1_11ArrayEngineIfLm128EEENS1_6LayoutINS2_IJNS2_IJNS3_ILi2EEEST_NS3_ILi32EEEEEES4_S4_EEENS2_IJNS2_IJS4_ST_NS3_ILi4EEEEEENS3_ILi0EEESZ_EEEEEEENS_7SoftmaxILi2ELi0EEEEEbRKNSE_6ParamsENSA_25PipelineTmaAsyncNoClusterILi2ENSA_16PipelineTmaAsyncILi2EEEEES1B_RNSA_13PipelineStateILj2EEERT0_RT1_iRiRKNS_16SeqlenInfoQKNewKILb0ELb0EEENS2_IJiiiiEEERT_ENKUliT_T0_T1_E_clIZSF_ISO_S12_S14_EbS17_S1B_S1B_S1E_S1G_S1I_iS1J_S1N_S1O_S1Q_EUlRS1R_iE1_NS3_ILb0EEENS3_ILb1EEEEEDaiS1R_S1S_S1T_)
$_ZN7cutlass13device_kernelIN5flash11enable_sm90INS1_16FlashAttnFwdSm90INS1_25CollectiveMainloopFwdSm90ILi2EN4cute5tupleIJNS5_1CILi1EEES8_S8_EEENS6_IJNS7_ILi128EEENS7_ILi96EEENS7_ILi64EEEEEELi256ENS_6half_tEfNS_4arch4Sm90ELb0ELb1ELb1ELb0ELb0ELb0ELb1ELb1ELb0ELb1ELb0ELb0EEENS1_21CollectiveEpilogueFwdINS6_IJSA_NS7_ILi256EEESB_EEES9_SE_SG_Li256ELb0ELb1ELb0ELb0EEENS1_30DynamicPersistentTileSchedulerILi256ELi128ELb0ELb1ELb1EEEEEEEEEvNT_6ParamsE$_ZZN5flash25CollectiveMainloopFwdSm90ILi2EN4cute5tupleIJNS1_1CILi1EEES4_S4_EEENS2_IJNS3_ILi128EEENS3_ILi96EEENS3_ILi64EEEEEELi256EN7cutlass6half_tEfNSA_4arch4Sm90ELb0ELb1ELb1ELb0ELb0ELb0ELb1ELb1ELb0ELb1ELb0ELb0EE3mmaINS_16FlashAttnFwdSm90ISE_NS_21CollectiveEpilogueFwdINS2_IJS6_NS3_ILi256EEES7_EEES5_SB_SD_Li256ELb0ELb1ELb0ELb0EEENS_30DynamicPersistentTileSchedulerILi256ELi128ELb0ELb1ELb1EEEE13SharedStorageENS1_6TensorINS1_11ArrayEngineIfLm128EEENS1_6LayoutINS2_IJNS2_IJNS3_ILi2EEEST_NS3_ILi32EEEEEES4_S4_EEENS2_IJNS2_IJS4_ST_NS3_ILi4EEEEEENS3_ILi0EEESZ_EEEEEEENS_7SoftmaxILi2ELi0EEEEEbRKNSE_6ParamsENSA_25PipelineTmaAsyncNoClusterILi2ENSA_16PipelineTmaAsyncILi2EEEEES1B_RNSA_13PipelineStateILj2EEERT0_RT1_iRiRKNS_16SeqlenInfoQKNewKILb0ELb0EEENS2_IJiiiiEEERT_ENKUliT_T0_T1_E_clIZSF_ISO_S12_S14_EbS17_S1B_S1B_S1E_S1G_S1I_iS1J_S1N_S1O_S1Q_EUlRS1R_iE1_NS3_ILb0EEENS3_ILb1EEEEEDaiS1R_S1S_S1T_:
[----:B------:R-:W-:Y:S05]  /*2a310*/  YIELD ;  /* 0x0000000000007946 */ /* 0x000fea0003800000 */
[----:B------:R-:W-:Y:S02]  /*2a320*/  ULDC UR4, c[0x0][0x20] ;  /* 0x0000080000047ab9 */ /* 0x000fe40000000800 */
[----:B------:R-:W-:-:S05]  /*2a330*/  VIADD R0, R0, -UR4 ;  /* 0x8000000400007c36 */ /* 0x000fca0008000000 */
[----:B------:R-:W2:Y:S01]  /*2a340*/  LDL.64 R2, [R0] ;  /* 0x0000000000027983 */ /* 0x000ea20000100a00 */
[----:B------:R-:W0:Y:S02]  /*2a350*/  LDC.64 R4, c[0x0][0x208] ;  /* 0x00008200ff047b82 */ /* 0x000e240000000a00 */
[----:B0-----:R-:W-:Y:S02]  /*2a360*/  R2UR UR4, R4 ;  /* 0x00000000040472ca */ /* 0x001fe400000e0000 */
[----:B------:R-:W-:-:S13]  /*2a370*/  R2UR UR5, R5 ;  /* 0x00000000050572ca */ /* 0x000fda00000e0000 */
[----:B--2---:R-:W2:Y:S01]  /*2a380*/  LD.E R6, desc[UR4][R2.64] ;  /* 0x0000000402067980 */ /* 0x004ea2000c101900 */
[----:B------:R-:W-:Y:S02]  /*2a390*/  R2UR UR4, R4 ;  /* 0x00000000040472ca */ /* 0x000fe400000e0000 */
[----:B------:R-:W-:Y:S01]  /*2a3a0*/  R2UR UR5, R5 ;  /* 0x00000000050572ca */ /* 0x000fe200000e0000 */
[----:B--2---:R-:W-:-:S12]  /*2a3b0*/  VIADD R11, R6, 0x1 ;  /* 0x00000001060b7836 */ /* 0x004fd80000000000 */
[----:B------:R-:W2:Y:S01]  /*2a3c0*/  LD.E R6, desc[UR4][R2.64+0x8] ;  /* 0x0000080402067980 */ /* 0x000ea2000c101900 */
[----:B------:R-:W-:-:S13]  /*2a3d0*/  ISETP.NE.AND P1, PT, R11, 0x2, PT ;  /* 0x000000020b00780c */ /* 0x000fda0003f25270 */
[----:B------:R-:W-:Y:S02]  /*2a3e0*/  @!P1 R2UR UR6, R4 ;  /* 0x00000000040692ca */ /* 0x000fe400000e0000 */
[----:B------:R-:W-:-:S13]  /*2a3f0*/  @!P1 R2UR UR7, R5 ;  /* 0x00000000050792ca */ /* 0x000fda00000e0000 */
[----:B------:R-:W3:Y:S01]  /*2a400*/  @!P1 LD.E R7, desc[UR6][R2.64+0x4] ;  /* 0x0000040602079980 */ /* 0x000ee2000c101900 */
[C---:B------:R-:W-:Y:S02]  /*2a410*/  R2UR UR4, R4.reuse ;  /* 0x00000000040472ca */ /* 0x040fe400000e0000 */
[C---:B------:R-:W-:Y:S02]  /*2a420*/  R2UR UR5, R5.reuse ;  /* 0x00000000050572ca */ /* 0x040fe400000e0000 */
[C---:B------:R-:W-:Y:S02]  /*2a430*/  R2UR UR6, R4.reuse ;  /* 0x00000000040672ca */ /* 0x040fe400000e0000 */
[C---:B------:R-:W-:Y:S02]  /*2a440*/  R2UR UR7, R5.reuse ;  /* 0x00000000050772ca */ /* 0x040fe400000e0000 */
[----:B------:R-:W-:Y:S02]  /*2a450*/  @!P1 R2UR UR8, R4 ;  /* 0x00000000040892ca */ /* 0x000fe400000e0000 */
[----:B------:R-:W-:-:S02]  /*2a460*/  @!P1 R2UR UR9, R5 ;  /* 0x00000000050992ca */ /* 0x000fc400000e0000 */
[----:B------:R-:W-:Y:S02]  /*2a470*/  @!P1 R2UR UR10, R4 ;  /* 0x00000000040a92ca */ /* 0x000fe400000e0000 */
[----:B------:R-:W-:Y:S01]  /*2a480*/  @!P1 R2UR UR11, R5 ;  /* 0x00000000050b92ca */ /* 0x000fe200000e0000 */
[----:B------:R0:W-:Y:S08]  /*2a490*/  ST.E desc[UR4][R2.64], R11 ;  /* 0x0000000b02007985 */ /* 0x0001f0000c101904 */
[----:B------:R1:W-:Y:S01]  /*2a4a0*/  @!P1 ST.E desc[UR8][R2.64], RZ ;  /* 0x000000ff02009985 */ /* 0x0003e2000c101908 */
[----:B--2---:R-:W-:-:S05]  /*2a4b0*/  VIADD R13, R6, 0x1 ;  /* 0x00000001060d7836 */ /* 0x004fca0000000000 */
[----:B------:R1:W-:Y:S01]  /*2a4c0*/  ST.E desc[UR6][R2.64+0x8], R13 ;  /* 0x0000080d02007985 */ /* 0x0003e2000c101906 */
[----:B---3--:R-:W-:-:S05]  /*2a4d0*/  @!P1 LOP3.LUT R15, R7, 0x1, RZ, 0x3c, !PT ;  /* 0x00000001070f9812 */ /* 0x008fca00078e3cff */
[----:B------:R1:W-:Y:S04]  /*2a4e0*/  @!P1 ST.E desc[UR10][R2.64+0x4], R15 ;  /* 0x0000040f02009985 */ /* 0x0003e8000c10190a */
[----:B------:R-:W2:Y:S01]  /*2a4f0*/  LDL.64 R8, [R0+0x18] ;  /* 0x0000180000087983 */ /* 0x000ea20000100a00 */
[----:B------:R-:W-:Y:S02]  /*2a500*/  R2UR UR4, R4 ;  /* 0x00000000040472ca */ /* 0x000fe400000e0000 */
[----:B------:R-:W-:Y:S01]  /*2a510*/  R2UR UR5, R5 ;  /* 0x00000000050572ca */ /* 0x000fe200000e0000 */
[----:B------:R-:W3:-:S12]  /*2a520*/  LDL.64 R6, [R0] ;  /* 0x0000000000067983 */ /* 0x000ed80000100a00 */
[----:B--2---:R-:W2:Y:S01]  /*2a530*/  LD.E R14, desc[UR4][R8.64+0x1c] ;  /* 0x00001c04080e7980 */ /* 0x004ea2000c101900 */
[C---:B------:R-:W-:Y:S02]  /*2a540*/  R2UR UR4, R4.reuse ;  /* 0x00000000040472ca */ /* 0x040fe400000e0000 */
[C---:B------:R-:W-:Y:S02]  /*2a550*/  R2UR UR5, R5.reuse ;  /* 0x00000000050572ca */ /* 0x040fe400000e0000 */
[----:B------:R-:W-:Y:S02]  /*2a560*/  R2UR UR6, R4 ;  /* 0x00000000040672ca */ /* 0x000fe400000e0000 */
[----:B------:R-:W-:Y:S01]  /*2a570*/  R2UR UR7, R5 ;  /* 0x00000000050772ca */ /* 0x000fe200000e0000 */
[----:B------:R-:W-:Y:S08]  /*2a580*/  BSSY B3, `(.L_x_2311) ;  /* 0x0000007000037945 */ /* 0x000ff00003800000 */
[----:B---3--:R1:W5:Y:S04]  /*2a590*/  LD.E R12, desc[UR4][R6.64] ;  /* 0x00000004060c7980 */ /* 0x008368000c101900 */
[----:B0-----:R1:W5:Y:S01]  /*2a5a0*/  LD.E R11, desc[UR6][R6.64+0x4] ;  /* 0x00000406060b7980 */ /* 0x001362000c101900 */
[----:B--2---:R-:W-:-:S04]  /*2a5b0*/  LOP3.LUT R14, R14, 0x1, RZ, 0xfc, !PT ;  /* 0x000000010e0e7812 */ /* 0x004fc800078efcff */
[----:B------:R-:W-:-:S13]  /*2a5c0*/  ISETP.NE.AND P1, PT, R14, 0x3, PT ;  /* 0x000000030e00780c */ /* 0x000fda0003f25270 */
[----:B-1----:R-:W-:Y:S05]  /*2a5d0*/  @!P1 BRA `(.L_x_2312) ;  /* 0x0000000000049947 */ /* 0x002fea0003800000 */
[----:B------:R-:W-:Y:S01]  /*2a5e0*/  BPT.TRAP 0x1 ;  /* 0x000000040000795c */ /* 0x000fe20000300000 */
.L_x_2312:
[----:B------:R-:W-:Y:S05]  /*2a5f0*/  BSYNC B3 ;  /* 0x0000000000037941 */ /* 0x000fea0003800000 */
.L_x_2311:
[----:B------:R-:W-:Y:S02]  /*2a600*/  R2UR UR4, R4 ;  /* 0x00000000040472ca */ /* 0x000fe400000e0000 */
[----:B------:R-:W-:-:S13]  /*2a610*/  R2UR UR5, R5 ;  /* 0x00000000050572ca */ /* 0x000fda00000e0000 */
[----:B------:R-:W2:Y:S01]  /*2a620*/  LD.E.64 R2, desc[UR4][R8.64+0x8] ;  /* 0x0000080408027980 */ /* 0x000ea2000c101b00 */
[----:B-----5:R-:W-:Y:S02]  /*2a630*/  SHF.L.U32 R13, R11, 0x1f, RZ ;  /* 0x0000001f0b0d7819 */ /* 0x020fe400000006ff */
[----:B--2---:R-:W-:-:S05]  /*2a640*/  MOV R3, R2 ;  /* 0x0000000200037202 */ /* 0x004fca0000000f00 */
[----:B------:R-:W-:-:S04]  /*2a650*/  IMAD R12, R12, 0x8, R3 ;  /* 0x000000080c0c7824 */ /* 0x000fc800078e0203 */
[----:B------:R0:W1:Y:S01]  /*2a660*/  SYNCS.PHASECHK.TRANS64.TRYWAIT P1, [R12+URZ], R13 ;  /* 0x0000000d0c0075a7 */ /* 0x000062000802017f */
[----:B------:R-:W2:Y:S01]  /*2a670*/  LD.E R11, desc[UR4][R8.64+0x1c] ;  /* 0x00001c04080b7980 */ /* 0x000ea2000c101900 */
[----:B------:R-:W-:Y:S02]  /*2a680*/  R2UR UR6, R4 ;  /* 0x00000000040672ca */ /* 0x000fe400000e0000 */
[----:B------:R-:W-:Y:S01]  /*2a690*/  R2UR UR7, R5 ;  /* 0x00000000050772ca */ /* 0x000fe200000e0000 */
[----:B------:R0:W5:Y:S01]  /*2a6a0*/  LD.E R2, desc[UR4][R6.64] ;  /* 0x0000000406027980 */ /* 0x000162000c101900 */
[----:B------:R-:W-:Y:S11]  /*2a6b0*/  BSSY B3, `(.L_x_2313) ;  /* 0x0000006000037945 */ /* 0x000ff60003800000 */
[----:B------:R0:W5:Y:S01]  /*2a6c0*/  LD.E R3, desc[UR6][R6.64+0x4] ;  /* 0x0000040606037980 */ /* 0x000162000c101900 */
[----:B--2---:R-:W-:-:S04]  /*2a6d0*/  LOP3.LUT R11, R11, 0x1, RZ, 0xfc, !PT ;  /* 0x000000010b0b7812 */ /* 0x004fc800078efcff */
[----:B------:R-:W-:-:S13]  /*2a6e0*/  ISETP.NE.AND P2, PT, R11, 0x3, PT ;  /* 0x000000030b00780c */ /* 0x000fda0003f45270 */
[----:B01----:R-:W-:Y:S05]  /*2a6f0*/  @!P2 BRA `(.L_x_2314) ;  /* 0x000000000004a947 */ /* 0x003fea0003800000 */
[----:B------:R-:W-:Y:S01]  /*2a700*/  BPT.TRAP 0x1 ;  /* 0x000000040000795c */ /* 0x000fe20000300000 */
.L_x_2314:
[----:B------:R-:W-:Y:S05]  /*2a710*/  BSYNC B3 ;  /* 0x0000000000037941 */ /* 0x000fea0003800000 */
.L_x_2313:
[----:B------:R-:W-:Y:S04]  /*2a720*/  BSSY B3, `(.L_x_2315) ;  /* 0x000000a000037945 */ /* 0x000fe80003800000 */
[----:B------:R-:W-:Y:S05]  /*2a730*/  @P1 BRA `(.L_x_2316) ;  /* 0x0000000000201947 */ /* 0x000fea0003800000 */
[----:B------:R-:W-:Y:S02]  /*2a740*/  R2UR UR4, R4 ;  /* 0x00000000040472ca */ /* 0x000fe400000e0000 */
[----:B------:R-:W-:-:S13]  /*2a750*/  R2UR UR5, R5 ;  /* 0x00000000050572ca */ /* 0x000fda00000e0000 */
[----:B------:R-:W2:Y:S01]  /*2a760*/  LD.E.64 R8, desc[UR4][R8.64+0x8] ;  /* 0x0000080408087980 */ /* 0x000ea2000c101b00 */
[----:B-----5:R-:W-:Y:S02]  /*2a770*/  SHF.L.U32 R3, R3, 0x1f, RZ ;  /* 0x0000001f03037819 */ /* 0x020fe400000006ff */
[----:B--2---:R-:W-:-:S05]  /*2a780*/  MOV R7, R8 ;  /* 0x0000000800077202 */ /* 0x004fca0000000f00 */
[----:B------:R-:W-:-:S04]  /*2a790*/  IMAD R2, R2, 0x8, R7 ;  /* 0x0000000802027824 */ /* 0x000fc800078e0207 */
[----:B------:R-:W0:Y:S02]  /*2a7a0*/  SYNCS.PHASECHK.TRANS64.TRYWAIT P1, [R2+URZ], R3 ;  /* 0x00000003020075a7 */ /* 0x000e24000802017f */
[----:B0-----:R-:W-:Y:S05]  /*2a7b0*/  @!P1 BRA `(.L_x_2317) ;  /* 0x000001b400fc9947 */ /* 0x001fea0003800000 */
.L_x_2316:
[----:B------:R-:W-:Y:S05]  /*2a7c0*/  BSYNC B3 ;  /* 0x0000000000037941 */ /* 0x000fea0003800000 */
.L_x_2315:
[----:B------:R-:W2:Y:S04]  /*2a7d0*/  LDL.64 R8, [R0] ;  /* 0x0000000000087983 */ /* 0x000ea80000100a00 */
[----:B------:R-:W3:Y:S01]  /*2a7e0*/  LDL.64 R6, [R0+0x28] ;  /* 0x0000280000067983 */ /* 0x000ee20000100a00 */
[C---:B------:R-:W-:Y:S02]  /*2a7f0*/  R2UR UR6, R4.reuse ;  /* 0x00000000040672ca */ /* 0x040fe400000e0000 */
[C---:B------:R-:W-:Y:S01]  /*2a800*/  R2UR UR7, R5.reuse ;  /* 0x00000000050772ca */ /* 0x040fe200000e0000 */
[----:B0----5:R-:W4:Y:S01]  /*2a810*/  LDL.64 R2, [R0+0x20] ;  /* 0x0000200000027983 */ /* 0x021f220000100a00 */
[C---:B------:R-:W-:Y:S02]  /*2a820*/  R2UR UR4, R4.reuse ;  /* 0x00000000040472ca */ /* 0x040fe400000e0000 */
[----:B------:R-:W-:Y:S01]  /*2a830*/  R2UR UR5, R5 ;  /* 0x00000000050572ca */ /* 0x000fe200000e0000 */
[----:B------:R-:W4:Y:S08]  /*2a840*/  LDL.64 R12, [R0+0x8] ;  /* 0x00000800000c7983 */ /* 0x000f300000100a00 */
[----:B--2---:R-:W2:Y:S04]  /*2a850*/  LD.E R9, desc[UR6][R8.64] ;  /* 0x0000000608097980 */ /* 0x004ea8000c101900 */
[----:B---3--:R-:W2:Y:S01]  /*2a860*/  LD.E.64 R14, desc[UR4][R6.64] ;  /* 0x00000004060e7980 */ /* 0x008ea2000c101b00 */
[----:B------:R-:W-:Y:S05]  /*2a870*/  WARPSYNC.ALL ;  /* 0x0000000000007948 */ /* 0x000fea0003800000 */
[----:B------:R-:W-:-:S02]  /*2a880*/  R2UR UR4, R4 ;  /* 0x00000000040472ca */ /* 0x000fc400000e0000 */
[C---:B------:R-:W-:Y:S02]  /*2a890*/  R2UR UR5, R5.reuse ;  /* 0x00000000050572ca */ /* 0x040fe400000e0000 */
[----:B------:R-:W-:Y:S02]  /*2a8a0*/  R2UR UR6, R4 ;  /* 0x00000000040672ca */ /* 0x000fe400000e0000 */
[----:B------:R-:W-:-:S09]  /*2a8b0*/  R2UR UR7, R5 ;  /* 0x00000000050772ca */ /* 0x000fd200000e0000 */
[----:B----4-:R0:W-:Y:S04]  /*2a8c0*/  ST.E desc[UR4][R12.64], RZ ;  /* 0x000000ff0c007985 */ /* 0x0101e8000c101904 */
[----:B------:R-:W3:Y:S01]  /*2a8d0*/  LD.E.64 R6, desc[UR6][R2.64] ;  /* 0x0000000602067980 */ /* 0x000ee2000c101b00 */
[----:B--2---:R-:W-:Y:S01]  /*2a8e0*/  IMAD R8, R9, 0x300, R14 ;  /* 0x0000030009087824 */ /* 0x004fe200078e020e */
[----:B------:R-:W-:Y:S01]  /*2a8f0*/  WARPGROUP.ARRIVE ;  /* 0x00000000000079c5 */ /* 0x000fe20000000000 */
[----:B------:R-:W-:Y:S01]  /*2a900*/  IMAD.MOV.U32 R9, RZ, RZ, R15 ;  /* 0x000000ffff097224 */ /* 0x000fe200078e000f */
[----:B------:R-:W-:Y:S01]  /*2a910*/  R2UR UR8, R4 ;  /* 0x00000000040872ca */ /* 0x000fe200000e0000 */
[----:B------:R-:W-:Y:S01]  /*2a920*/  IMAD.MOV.U32 R195, RZ, RZ, 0x1 ;  /* 0x00000001ffc37424 */ /* 0x000fe200078e00ff */
[----:B------:R-:W-:-:S02]  /*2a930*/  R2UR UR6, R8 ;  /* 0x00000000080672ca */ /* 0x000fc400000e0000 */
[----:B------:R-:W-:Y:S02]  /*2a940*/  R2UR UR7, R9 ;  /* 0x00000000090772ca */ /* 0x000fe400000e0000 */
[C---:B------:R-:W-:Y:S02]  /*2a950*/  R2UR UR9, R5.reuse ;  /* 0x00000000050972ca */ /* 0x040fe400000e0000 */
[----:B------:R-:W-:Y:S02]  /*2a960*/  R2UR UR10, R4 ;  /* 0x00000000040a72ca */ /* 0x000fe400000e0000 */
[----:B------:R-:W-:Y:S02]  /*2a970*/  R2UR UR11, R5 ;  /* 0x00000000050b72ca */ /* 0x000fe400000e0000 */
[----:B---3--:R-:W-:Y:S02]  /*2a980*/  R2UR UR4, R6 ;  /* 0x00000000060472ca */ /* 0x008fe400000e0000 */
[----:B------:R-:W-:-:S13]  /*2a990*/  R2UR UR5, R7 ;  /* 0x00000000070572ca */ /* 0x000fda00000e0000 */
[----:B------:R-:W-:Y:S03]  /*2a9a0*/  HGMMA.64x96x16.F32 R24, gdesc[UR4], RZ, !UPT, gsb0 ;  /* 0x01600000041879f0 */ /* 0x000fe6000c0008ff */
[----:B------:R-:W-:Y:S02]  /*2a9b0*/  WARPGROUP.DEPBAR.LE gsb0, 0x0 ;  /* 0x00008000000079c5 */ /* 0x000fe40000010000 */
[----:B------:R0:W-:Y:S04]  /*2a9c0*/  ST.E desc[UR8][R12.64], R195 ;  /* 0x000000c30c007985 */ /* 0x0001e8000c101908 */
[----:B------:R-:W2:Y:S01]  /*2a9d0*/  LD.E.64 R6, desc[UR10][R2.64] ;  /* 0x0000000a02067980 */ /* 0x000ea2000c101b00 */
[----:B------:R-:W-:Y:S01]  /*2a9e0*/  VIADD R14, R8, 0x2 ;  /* 0x00000002080e7836 */ /* 0x000fe20000000000 */
[----:B------:R-:W-:Y:S01]  /*2a9f0*/  R2UR UR7, R15 ;  /* 0x000000000f0772ca */ /* 0x000fe200000e0000 */
[----:B------:R-:W-:Y:S01]  /*2aa00*/  WARPGROUP.ARRIVE ;  /* 0x00000000000079c5 */ /* 0x000fe20000000000 */
[----:B------:R-:W-:-:S02]  /*2aa10*/  R2UR UR8, R4 ;  /* 0x00000000040872ca */ /* 0x000fc400000e0000 */
[----:B------:R-:W-:Y:S02]  /*2aa20*/  R2UR UR6, R14 ;  /* 0x000000000e0672ca */ /* 0x000fe400000e0000 */
[C---:B------:R-:W-:Y:S02]  /*2aa30*/  R2UR UR9, R5.reuse ;  /* 0x00000000050972ca */ /* 0x040fe400000e0000 */
[----:B------:R-:W-:Y:S02]  /*2aa40*/  R2UR UR10, R4 ;  /* 0x00000000040a72ca */ /* 0x000fe400000e0000 */
[----:B------:R-:W-:Y:S01]  /*2aa50*/  R2UR UR11, R5 ;  /* 0x00000000050b72ca */ /* 0x000fe200000e0000 */
[----:B--2---:R-:W-:Y:S01]  /*2aa60*/  VIADD R6, R6, 0x2 ;  /* 0x0000000206067836 */ /* 0x004fe20000000000 */
[----:B------:R-:W-:-:S04]  /*2aa70*/  R2UR UR5, R7 ;  /* 0x00000000070572ca */ /* 0x000fc800000e0000 */
[----:B------:R-:W-:-:S13]  /*2aa80*/  R2UR UR4, R6 ;  /* 0x00000000060472ca */ /* 0x000fda00000e0000 */
[----:B------:R-:W-:Y:S03]  /*2aa90*/  HGMMA.64x96x16.F32 R24, gdesc[UR4], R24, gsb0 ;  /* 0x01600000041879f0 */ /* 0x000fe60008000818 */
        /* <DEDUP_REMOVED lines=19> */
[----:B------:R-:W-:Y:S01]  /*2abd0*/  WARPGROUP.ARRIVE ;  /* 0x00000000000079c5 */ /* 0x000fe20000000000 */
[----:B------:R-:W-:Y:S01]  /*2abe0*/  IMAD.MOV.U32 R9, RZ, RZ, R15 ;  /* 0x000000ffff097224 */ /* 0x000fe200078e000f */
[----:B------:R-:W-:-:S02]  /*2abf0*/  R2UR UR8, R4 ;  /* 0x00000000040872ca */ /* 0x000fc400000e0000 */
[----:B------:R-:W-:Y:S02]  /*2ac00*/  R2UR UR6, R8 ;  /* 0x00000000080672ca */ /* 0x000fe400000e0000 */
        /* <DEDUP_REMOVED lines=8> */
[----:B------:R-:W2:Y:S01]  /*2ac90*/  LDL.64 R6, [R0+0x40] ;  /* 0x0000400000067983 */ /* 0x000ea20000100a00 */
[----:B------:R-:W-:-:S02]  /*2aca0*/  R2UR UR4, R4 ;  /* 0x00000000040472ca */ /* 0x000fc400000e0000 */
        /* <DEDUP_REMOVED lines=9> */
[----:B------:R0:W5:Y:S01]  /*2ad40*/  LD.E R14, desc[UR6][R2.64+0x4] ;  /* 0x00000406020e7980 */ /* 0x000162000c101900 */
[----:B--2---:R-:W-:-:S04]  /*2ad50*/  LOP3.LUT R8, R8, 0x1, RZ, 0xfc, !PT ;  /* 0x0000000108087812 */ /* 0x004fc800078efcff */
[----:B------:R-:W-:-:S13]  /*2ad60*/  ISETP.NE.AND P1, PT, R8, 0x3, PT ;  /* 0x000000030800780c */ /* 0x000fda0003f25270 */
[----:B0-----:R-:W-:Y:S05]  /*2ad70*/  @!P1 BRA `(.L_x_2319) ;  /* 0x0000000000049947 */ /* 0x001fea0003800000 */
[----:B------:R-:W-:Y:S01]  /*2ad80*/  BPT.TRAP 0x1 ;  /* 0x000000040000795c */ /* 0x000fe20000300000 */
.L_x_2319:
[----:B------:R-:W-:Y:S05]  /*2ad90*/  BSYNC B3 ;  /* 0x0000000000037941 */ /* 0x000fea0003800000 */
.L_x_2318:
        /* <DEDUP_REMOVED lines=17> */
.L_x_2321:
[----:B------:R-:W-:Y:S05]  /*2aeb0*/  BSYNC B3 ;  /* 0x0000000000037941 */ /* 0x000fea0003800000 */
.L_x_2320:
        /* <DEDUP_REMOVED lines=10> */
.L_x_2323:
[----:B------:R-:W-:Y:S05]  /*2af60*/  BSYNC B3 ;  /* 0x0000000000037941 */ /* 0x000fea0003800000 */
.L_x_2322:
[----:B------:R-:W2:Y:S04]  /*2af70*/  LDL.64 R14, [R0] ;  /* 0x00000000000e7983 */ /* 0x000ea80000100a00 */
[----:B------:R-:W3:Y:S04]  /*2af80*/  LDL.64 R12, [R0+0x58] ;  /* 0x00005800000c7983 */ /* 0x000ee80000100a00 */
[----:B------:R-:W4:Y:S04]  /*2af90*/  LDL.64 R2, [R0+0x48] ;  /* 0x0000480000027983 */ /* 0x000f280000100a00 */
[----:B0----5:R-:W4:Y:S01]  /*2afa0*/  LDL.64 R8, [R0+0x50] ;  /* 0x0000500000087983 */ /* 0x021f220000100a00 */
[----:B------:R-:W-:-:S02]  /*2afb0*/  R2UR UR6, R4 ;  /* 0x00000000040672ca */ /* 0x000fc400000e0000 */
[C---:B------:R-:W-:Y:S01]  /*2afc0*/  R2UR UR7, R5.reuse ;  /* 0x00000000050772ca */ /* 0x040fe200000e0000 */
[----:B------:R-:W4:Y:S01]  /*2afd0*/  LDL R21, [R1+0x470] ;  /* 0x0004700001157983 */ /* 0x000f220000100800 */
[C---:B------:R-:W-:Y:S02]  /*2afe0*/  R2UR UR4, R4.reuse ;  /* 0x00000000040472ca */ /* 0x040fe400000e0000 */
[----:B------:R-:W-:Y:S01]  /*2aff0*/  R2UR UR5, R5 ;  /* 0x00000000050572ca */ /* 0x000fe200000e0000 */
[----:B------:R-:W4:Y:S04]  /*2b000*/  LDL R20, [R1+0x474] ;  /* 0x0004740001147983 */ /* 0x000f280000100800 */
[----:B------:R-:W4:Y:S04]  /*2b010*/  LDL.LU R72, [R1+0x47c] ;  /* 0x00047c0001487983 */ /* 0x000f280000300800 */
[----:B--2---:R-:W2:Y:S04]  /*2b020*/  LD.E R15, desc[UR6][R14.64] ;  /* 0x000000060e0f7980 */ /* 0x004ea8000c101900 */
[----:B---3--:R-:W2:Y:S01]  /*2b030*/  LD.E.64 R6, desc[UR4][R12.64] ;  /* 0x000000040c067980 */ /* 0x008ea2000c101b00 */
[----:B------:R-:W-:Y:S05]  /*2b040*/  WARPSYNC.ALL ;  /* 0x0000000000007948 */ /* 0x000fea0003800000 */
[----:B------:R-:W-:-:S02]  /*2b050*/  R2UR UR6, R4 ;  /* 0x00000000040672ca */ /* 0x000fc400000e0000 */
[C---:B------:R-:W-:Y:S02]  /*2b060*/  R2UR UR7, R5.reuse ;  /* 0x00000000050772ca */ /* 0x040fe400000e0000 */
[----:B------:R-:W-:Y:S02]  /*2b070*/  R2UR UR4, R4 ;  /* 0x00000000040472ca */ /* 0x000fe400000e0000 */
[----:B------:R-:W-:-:S09]  /*2b080*/  R2UR UR5, R5 ;  /* 0x00000000050572ca */ /* 0x000fd200000e0000 */
[----:B----4-:R-:W3:Y:S04]  /*2b090*/  LD.E R11, desc[UR6][R2.64] ;  /* 0x00000006020b7980 */ /* 0x010ee8000c101900 */
[----:B------:R-:W4:Y:S01]  /*2b0a0*/  LD.E.64 R18, desc[UR4][R8.64] ;  /* 0x0000000408127980 */ /* 0x000f22000c101b00 */
[----:B------:R-:W-:Y:S01]  /*2b0b0*/  WARPGROUP.ARRIVE ;  /* 0x00000000000079c5 */ /* 0x000fe20000000000 */
[C---:B------:R-:W-:Y:S02]  /*2b0c0*/  R2UR UR8, R4.reuse ;  /* 0x00000000040872ca */ /* 0x040fe400000e0000 */
[----:B------:R-:W-:Y:S02]  /*2b0d0*/  R2UR UR9, R5 ;  /* 0x00000000050972ca */ /* 0x000fe400000e0000 */
[----:B------:R-:W-:-:S02]  /*2b0e0*/  R2UR UR10, R4 ;  /* 0x00000000040a72ca */ /* 0x000fc400000e0000 */
[----:B------:R-:W-:Y:S01]  /*2b0f0*/  R2UR UR11, R5 ;  /* 0x00000000050b72ca */ /* 0x000fe200000e0000 */
[----:B--2---:R-:W-:Y:S01]  /*2b100*/  IMAD R6, R15, 0xc00, R6 ;  /* 0x00000c000f067824 */ /* 0x004fe200078e0206 */
[----:B------:R-:W-:-:S04]  /*2b110*/  R2UR UR7, R7 ;  /* 0x00000000070772ca */ /* 0x000fc800000e0000 */
[----:B------:R-:W-:Y:S02]  /*2b120*/  R2UR UR6, R6 ;  /* 0x00000000060672ca */ /* 0x000fe400000e0000 */
[----:B---3--:R-:W-:Y:S02]  /*2b130*/  ISETP.NE.U32.AND P1, PT, R11, RZ, PT ;  /* 0x000000ff0b00720c */ /* 0x008fe40003f25070 */
[----:B----4-:R-:W-:Y:S02]  /*2b140*/  R2UR UR4, R18 ;  /* 0x00000000120472ca */ /* 0x010fe400000e0000 */
[----:B------:R-:W-:-:S09]  /*2b150*/  R2UR UR5, R19 ;  /* 0x00000000130572ca */ /* 0x000fd200000e0000 */
[----:B------:R-:W-:-:S05]  /*2b160*/  VOTEU.ANY UP0, P1 ;  /* 0x00000000003f7886 */ /* 0x000fca0000800100 */
[----:B------:R-:W-:Y:S03]  /*2b170*/  HGMMA.64x96x16.F32 R24, gdesc[UR4], R24, UP0, gsb0 ;  /* 0x01600000041879f0 */ /* 0x000fe6000b800818 */
[----:B------:R-:W-:Y:S02]  /*2b180*/  WARPGROUP.DEPBAR.LE gsb0, 0x0 ;  /* 0x00008000000079c5 */ /* 0x000fe40000010000 */
[----:B------:R-:W-:Y:S04]  /*2b190*/  ST.E desc[UR8][R2.64], R195 ;  /* 0x000000c302007985 */ /* 0x000fe8000c101908 */
[----:B------:R-:W2:Y:S01]  /*2b1a0*/  LD.E.64 R12, desc[UR10][R8.64] ;  /* 0x0000000a080c7980 */ /* 0x000ea2000c101b00 */
[----:B------:R-:W-:-:S02]  /*2b1b0*/  VIADD R14, R6, 0x2 ;  /* 0x00000002060e7836 */ /* 0x000fc40000000000 */
[----:B------:R-:W-:-:S03]  /*2b1c0*/  IMAD.MOV.U32 R15, RZ, RZ, R7 ;  /* 0x000000ffff0f7224 */ /* 0x000fc600078e0007 */
[----:B------:R-:W-:Y:S02]  /*2b1d0*/  R2UR UR6, R14 ;  /* 0x000000000e0672ca */ /* 0x000fe400000e0000 */
[----:B------:R-:W-:Y:S01]  /*2b1e0*/  R2UR UR7, R15 ;  /* 0x000000000f0772ca */ /* 0x000fe200000e0000 */
[----:B------:R-:W-:Y:S01]  /*2b1f0*/  WARPGROUP.ARRIVE ;  /* 0x00000000000079c5 */ /* 0x000fe20000000000 */
[C---:B------:R-:W-:Y:S02]  /*2b200*/  R2UR UR8, R4.reuse ;  /* 0x00000000040872ca */ /* 0x040fe400000e0000 */
        /* <DEDUP_REMOVED lines=222> */
[----:B------:R-:W-:-:S06]  /*2bff0*/  WARPGROUP.ARRIVE ;  /* 0x00000000000079c5 */ /* 0x000fcc0000000000 */
[----:B------:R-:W0:Y:S01]  /*2c000*/  S2R R203, SR_TID.X ;  /* 0x0000000000cb7919 */ /* 0x000e220000002100 */
[----:B------:R-:W-:Y:S02]  /*2c010*/  R2UR UR8, R4 ;  /* 0x00000000040872ca */ /* 0x000fe400000e0000 */
[----:B------:R-:W-:Y:S02]  /*2c020*/  R2UR UR9, R5 ;  /* 0x00000000050972ca */ /* 0x000fe400000e0000 */
[----:B0-----:R-:W-:Y:S01]  /*2c030*/  LOP3.LUT P2, RZ, R203, 0x7f, RZ, 0xc0, !PT ;  /* 0x0000007fcbff7812 */ /* 0x001fe2000784c0ff */
[----:B--2---:R-:W-:Y:S02]  /*2c040*/  VIADD R6, R8, 0xc06 ;  /* 0x00000c0608067836 */ /* 0x004fe40000000000 */
[----:B------:R-:W-:-:S03]  /*2c050*/  IMAD.MOV.U32 R7, RZ, RZ, R9 ;  /* 0x000000ffff077224 */ /* 0x000fc600078e0009 */
[----:B------:R-:W-:Y:S02]  /*2c060*/  R2UR UR4, R6 ;  /* 0x00000000060472ca */ /* 0x000fe400000e0000 */
[----:B------:R-:W-:-:S13]  /*2c070*/  R2UR UR5, R7 ;  /* 0x00000000070572ca */ /* 0x000fda00000e0000 */
[----:B------:R-:W-:Y:S03]  /*2c080*/  HGMMA.64x96x16.F32 R24, gdesc[UR4], R24, gsb0 ;  /* 0x01600000041879f0 */ /* 0x000fe60008000818 */
[----:B------:R-:W-:Y:S02]  /*2c090*/  WARPGROUP.DEPBAR.LE gsb0, 0x0 ;  /* 0x00008000000079c5 */ /* 0x000fe40000010000 */
[----:B------:R0:W-:Y:S04]  /*2c0a0*/  ST.E desc[UR8][R2.64], R195 ;  /* 0x000000c302007985 */ /* 0x0001e8000c101908 */
[----:B------:R-:W2:Y:S04]  /*2c0b0*/  @!P2 LDL.64 R6, [R0+0x18] ;  /* 0x000018000006a983 */ /* 0x000ea80000100a00 */
[----:B------:R-:W3:Y:S01]  /*2c0c0*/  @!P2 LDL.64 R8, [R0] ;  /* 0x000000000008a983 */ /* 0x000ee20000100a00 */
[----:B------:R-:W-:-:S02]  /*2c0d0*/  @!P2 R2UR UR4, R4 ;  /* 0x000000000404a2ca */ /* 0x000fc400000e0000 */
[C---:B------:R-:W-:Y:S02]  /*2c0e0*/  @!P2 R2UR UR5, R5.reuse ;  /* 0x000000000505a2ca */ /* 0x040fe400000e0000 */
[----:B------:R-:W-:Y:S02]  /*2c0f0*/  SHF.R.U32.HI R11, RZ, 0x7, R203 ;  /* 0x00000007ff0b7819 */ /* 0x000fe400000116cb */
[----:B------:R-:W-:Y:S02]  /*2c100*/  @!P2 R2UR UR6, R4 ;  /* 0x000000000406a2ca */ /* 0x000fe400000e0000 */
[----:B------:R-:W-:Y:S02]  /*2c110*/  @!P2 R2UR UR7, R5 ;  /* 0x000000000507a2ca */ /* 0x000fe400000e0000 */
[----:B------:R-:W-:-:S05]  /*2c120*/  IADD3 R11, -R11, 0xb, RZ ;  /* 0x0000000b0b0b7810 */ /* 0x000fca0007ffe1ff */
[----:B------:R1:W-:Y:S06]  /*2c130*/  BAR.ARV R11, 0x100 ;  /* 0x0004000b0000751d */ /* 0x0003ec0000002000 */
[----:B--2---:R-:W2:Y:S04]  /*2c140*/  @!P2 LD.E.64 R6, desc[UR4][R6.64+0x30] ;  /* 0x000030040606a980 */ /* 0x004ea8000c101b00 */
[----:B---3--:R-:W0:Y:S01]  /*2c150*/  @!P2 LD.E R8, desc[UR6][R8.64] ;  /* 0x000000060808a980 */ /* 0x008e22000c101900 */
[----:B--2---:R-:W-:-:S05]  /*2c160*/  @!P2 MOV R13, R6 ;  /* 0x00000006000da202 */ /* 0x004fca0000000f00 */
[----:B0-----:R-:W-:-:S05]  /*2c170*/  @!P2 IMAD R2, R8, 0x8, R13 ;  /* 0x000000080802a824 */ /* 0x001fca00078e020d */
[----:B------:R-:W-:-:S04]  /*2c180*/  @!P2 PRMT R2, RZ, 0x654, R2 ;  /* 0x00000654ff02a816 */ /* 0x000fc80000000002 */
[----:B------:R0:W-:Y:S02]  /*2c190*/  @!P2 SYNCS.ARRIVE.TRANS64.RED.A1T0 RZ, [R2+URZ], RZ ;  /* 0x000000ff02ffa9a7 */ /* 0x0001e4000810043f */
[----:B0-----:R-:W2:Y:S01]  /*2c1a0*/  LDL.64 R2, [R0+0x68] ;  /* 0x0000680000027983 */ /* 0x001ea20000100a00 */
[----:B------:R-:W-:Y:S02]  /*2c1b0*/  R2UR UR4, R4 ;  /* 0x00000000040472ca */ /* 0x000fe400000e0000 */
[----:B------:R-:W-:-:S13]  /*2c1c0*/  R2UR UR5, R5 ;  /* 0x00000000050572ca */ /* 0x000fda00000e0000 */
[----:B--2---:R-:W2:Y:S01]  /*2c1d0*/  LD.E.64 R2, desc[UR4][R2.64] ;  /* 0x0000000402027980 */ /* 0x004ea2000c101b00 */
[----:B------:R-:W-:Y:S02]  /*2c1e0*/  R2UR UR4, R4 ;  /* 0x00000000040472ca */ /* 0x000fe400000e0000 */
[----:B------:R-:W-:-:S13]  /*2c1f0*/  R2UR UR5, R5 ;  /* 0x00000000050572ca */ /* 0x000fda00000e0000 */
[----:B-1----:R-:W3:Y:S01]  /*2c200*/  LD.E R11, desc[UR4][R22.64+0x24] ;  /* 0x00002404160b7980 */ /* 0x002ee2000c101900 */
[C---:B------:R-:W-:Y:S02]  /*2c210*/  R2UR UR4, R4.reuse ;  /* 0x00000000040472ca */ /* 0x040fe400000e0000 */
[C---:B------:R-:W-:Y:S02]  /*2c220*/  R2UR UR5, R5.reuse ;  /* 0x00000000050572ca */ /* 0x040fe400000e0000 */
[C---:B------:R-:W-:Y:S02]  /*2c230*/  R2UR UR14, R4.reuse ;  /* 0x00000000040e72ca */ /* 0x040fe400000e0000 */
[C---:B------:R-:W-:Y:S02]  /*2c240*/  R2UR UR15, R5.reuse ;  /* 0x00000000050f72ca */ /* 0x040fe400000e0000 */
[----:B------:R-:W-:Y:S02]  /*2c250*/  R2UR UR10, R4 ;  /* 0x00000000040a72ca */ /* 0x000fe400000e0000 */
[----:B------:R-:W-:-:S02]  /*2c260*/  R2UR UR11, R5 ;  /* 0x00000000050b72ca */ /* 0x000fc400000e0000 */
[----:B------:R-:W-:Y:S02]  /*2c270*/  R2UR UR8, R4 ;  /* 0x00000000040872ca */ /* 0x000fe400000e0000 */
[----:B------:R-:W-:Y:S02]  /*2c280*/  R2UR UR9, R5 ;  /* 0x00000000050972ca */ /* 0x000fe400000e0000 */
[----:B------:R-:W-:-:S03]  /*2c290*/  LOP3.LUT R72, R72, 0xfff7ffff, RZ, 0xc0, !PT ;  /* 0xfff7ffff48487812 */ /* 0x000fc600078ec0ff */
[----:B------:R-:W4:Y:S01]  /*2c2a0*/  LD.E R7, desc[UR14][R22.64+0x18] ;  /* 0x0000180e16077980 */ /* 0x000f22000c101900 */
[----:B------:R-:W-:Y:S02]  /*2c2b0*/  R2UR UR12, R4 ;  /* 0x00000000040c72ca */ /* 0x000fe400000e0000 */
[----:B------:R-:W-:Y:S01]  /*2c2c0*/  R2UR UR13, R5 ;  /* 0x00000000050d72ca */ /* 0x000fe200000e0000 */
[----:B------:R-:W4:Y:S01]  /*2c2d0*/  LD.E R74, desc[UR10][R22.64+0xc] ;  /* 0x00000c0a164a7980 */ /* 0x000f22000c101900 */
[----:B------:R-:W-:-:S05]  /*2c2e0*/  @P2 LOP3.LUT R72, R72, 0x80000, RZ, 0xfc, !PT ;  /* 0x0008000048482812 */ /* 0x000fca00078efcff */
[----:B------:R0:W-:Y:S06]  /*2c2f0*/  STL [R1+0x47c], R72 ;  /* 0x00047c4801007387 */ /* 0x0001ec0000100800 */
[----:B------:R-:W4:Y:S04]  /*2c300*/  LD.E R73, desc[UR12][R22.64+0x14] ;  /* 0x0000140c16497980 */ /* 0x000f28000c101900 */
[----:B0-----:R-:W4:Y:S04]  /*2c310*/  LD.E R72, desc[UR8][R22.64+0x10] ;  /* 0x0000100816487980 */ /* 0x001f28000c101900 */
[----:B--2---:R0:W2:Y:S01]  /*2c320*/  LD.E R75, desc[UR4][R2.64] ;  /* 0x00000004024b7980 */ /* 0x0040a2000c101900 */
[----:B------:R-:W-:-:S02]  /*2c330*/  R2UR UR4, R4 ;  /* 0x00000000040472ca */ /* 0x000fc400000e0000 */
[----:B------:R-:W-:-:S13]  /*2c340*/  R2UR UR5, R5 ;  /* 0x00000000050572ca */ /* 0x000fda00000e0000 */
[----:B------:R-:W2:Y:S01]  /*2c350*/  LD.E R76, desc[UR4][R22.64] ;  /* 0x00000004164c7980 */ /* 0x000ea2000c101900 */
[----:B------:R-:W-:Y:S02]  /*2c360*/  R2UR UR4, R4 ;  /* 0x00000000040472ca */ /* 0x000fe400000e0000 */
[----:B------:R-:W-:Y:S02]  /*2c370*/  R2UR UR5, R5 ;  /* 0x00000000050572ca */ /* 0x000fe400000e0000 */
[----:B---3--:R-:W-:Y:S01]  /*2c380*/  ISETP.NE.AND P1, PT, R11, 0x1, PT ;  /* 0x000000010b00780c */ /* 0x008fe20003f25270 */
[----:B0-----:R-:W-:Y:S02]  /*2c390*/  IMAD.MOV.U32 R2, RZ, RZ, R20 ;  /* 0x000000ffff027224 */ /* 0x001fe400078e0014 */
[----:B------:R-:W-:-:S08]  /*2c3a0*/  IMAD.MOV.U32 R3, RZ, RZ, R21 ;  /* 0x000000ffff037224 */ /* 0x000fd000078e0015 */
[----:B------:R0:W3:Y:S02]  /*2c3b0*/  LD.E R78, desc[UR4][R2.64] ;  /* 0x00000004024e7980 */ /* 0x0000e4000c101900 */
[C---:B------:R-:W-:Y:S02]  /*2c3c0*/  @P1 R2UR UR4, R4.reuse ;  /* 0x00000000040412ca */ /* 0x040fe400000e0000 */
[C---:B------:R-:W-:Y:S02]  /*2c3d0*/  @P1 R2UR UR5, R5.reuse ;  /* 0x00000000050512ca */ /* 0x040fe400000e0000 */
[----:B------:R-:W-:Y:S02]  /*2c3e0*/  @P1 R2UR UR6, R4 ;  /* 0x00000000040612ca */ /* 0x000fe400000e0000 */
[----:B------:R-:W-:-:S09]  /*2c3f0*/  @P1 R2UR UR7, R5 ;  /* 0x00000000050712ca */ /* 0x000fd200000e0000 */
[----:B------:R-:W3:Y:S04]  /*2c400*/  @P1 LD.E R80, desc[UR4][R22.64+0x28] ;  /* 0x0000280416501980 */ /* 0x000ee8000c101900 */
[----:B------:R-:W3:Y:S01]  /*2c410*/  @P1 LD.E R77, desc[UR6][R22.64+0x2c] ;  /* 0x00002c06164d1980 */ /* 0x000ee2000c101900 */
[C---:B------:R-:W-:Y:S02]  /*2c420*/  R2UR UR4, R4.reuse ;  /* 0x00000000040472ca */ /* 0x040fe400000e0000 */
[C---:B------:R-:W-:Y:S02]  /*2c430*/  R2UR UR5, R5.reuse ;  /* 0x00000000050572ca */ /* 0x040fe400000e0000 */
[----:B------:R-:W-:Y:S02]  /*2c440*/  R2UR UR6, R4 ;  /* 0x00000000040672ca */ /* 0x000fe400000e0000 */
[----:B------:R-:W-:-:S09]  /*2c450*/  R2UR UR7, R5 ;  /* 0x00000000050772ca */ /* 0x000fd200000e0000 */
[----:B------:R-:W3:Y:S04]  /*2c460*/  LD.E R3, desc[UR4][R22.64+0x8] ;  /* 0x0000080416037980 */ /* 0x000ee8000c101900 */
[----:B------:R-:W3:Y:S01]  /*2c470*/  LD.E R6, desc[UR6][R22.64+0x4] ;  /* 0x0000040616067980 */ /* 0x000ee2000c101900 */
[----:B----4-:R-:W-:Y:S02]  /*2c480*/  ISETP.GE.AND P2, PT, R7, 0x1, PT ;  /* 0x000000010700780c */ /* 0x010fe40003f46270 */
[----:B------:R-:W-:Y:S01]  /*2c490*/  LOP3.LUT R74, RZ, R74, RZ, 0x33, !PT ;  /* 0x0000004aff4a7212 */ /* 0x000fe200078e33ff */
[----:B------:R-:W-:Y:S01]  /*2c4a0*/  BSSY B3, `(.L_x_2325) ;  /* 0x00000ad000037945 */ /* 0x000fe20003800000 */
[----:B------:R-:W-:Y:S02]  /*2c4b0*/  IMAD R73, R10, -0x60, R73 ;  /* 0xffffffa00a497824 */ /* 0x000fe400078e0249 */
[-C--:B--2---:R-:W-:Y:S01]  /*2c4c0*/  FMUL.FTZ R19, R48, R75.reuse ;  /* 0x0000004b30137220 */ /* 0x084fe20000410000 */
[-C--:B------:R-:W-:Y:S01]  /*2c4d0*/  FMUL.FTZ R21, R28, R75.reuse ;  /* 0x0000004b1c157220 */ /* 0x080fe20000410000 */
[-C--:B------:R-:W-:Y:S01]  /*2c4e0*/  FMUL.FTZ R9, R27, R75.reuse ;  /* 0x0000004b1b097220 */ /* 0x080fe20000410000 */
[-C--:B------:R-:W-:Y:S01]  /*2c4f0*/  FMUL.FTZ R28, R42, R75.reuse ;  /* 0x0000004b2a1c7220 */ /* 0x080fe20000410000 */
[-C--:B------:R-:W-:Y:S01]  /*2c500*/  FMUL.FTZ R27, R49, R75.reuse ;  /* 0x0000004b311b7220 */ /* 0x080fe20000410000 */
[----:B------:R1:W2:Y:S01]  /*2c510*/  MUFU.TANH R42, R19 ;  /* 0x00000013002a7308 */ /* 0x0002a20000002400 */
[-C--:B------:R-:W-:Y:S01]  /*2c520*/  FMUL.FTZ R8, R24, R75.reuse ;  /* 0x0000004b18087220 */ /* 0x080fe20000410000 */
[-C--:B------:R-:W-:Y:S01]  /*2c530*/  FMUL.FTZ R24, R29, R75.reuse ;  /* 0x0000004b1d187220 */ /* 0x080fe20000410000 */
[-C--:B------:R-:W-:Y:S01]  /*2c540*/  FMUL.FTZ R44, R44, R75.reuse ;  /* 0x0000004b2c2c7220 */ /* 0x080fe20000410000 */
[-C--:B------:R-:W-:Y:S01]  /*2c550*/  FMUL.FTZ R12, R31, R75.reuse ;  /* 0x0000004b1f0c7220 */ /* 0x080fe20000410000 */
[-C--:B------:R-:W-:Y:S01]  /*2c560*/  FMUL.FTZ R29, R43, R75.reuse ;  /* 0x0000004b2b1d7220 */ /* 0x080fe20000410000 */
[-C--:B------:R-:W-:Y:S01]  /*2c570*/  FMUL.FTZ R31, R52, R75.reuse ;  /* 0x0000004b341f7220 */ /* 0x080fe20000410000 */
[-C--:B------:R-:W-:Y:S01]  /*2c580*/  FMUL.FTZ R15, R38, R75.reuse ;  /* 0x0000004b260f7220 */ /* 0x080fe20000410000 */
[----:B------:R4:W0:Y:S01]  /*2c590*/  MUFU.TANH R43, R27 ;  /* 0x0000001b002b7308 */ /* 0x0008220000002400 */
[----:B-1----:R-:W-:Y:S01]  /*2c5a0*/  SHF.R.S32.HI R19, RZ, 0x1f, R76 ;  /* 0x0000001fff137819 */ /* 0x002fe2000001144c */
[----:B------:R-:W-:-:S03]  /*2c5b0*/  FMUL.FTZ R38, R40, R75 ;  /* 0x0000004b28267220 */ /* 0x000fc60000410000 */
[----:B----4-:R-:W-:-:S03]  /*2c5c0*/  LEA.HI R27, R19, R76, RZ, 0x7 ;  /* 0x0000004c131b7211 */ /* 0x010fc600078f38ff */
[----:B------:R-:W1:Y:S01]  /*2c5d0*/  MUFU.TANH R40, R44 ;  /* 0x0000002c00287308 */ /* 0x000e620000002400 */
[-C--:B------:R-:W-:Y:S01]  /*2c5e0*/  FMUL.FTZ R20, R25, R75.reuse ;  /* 0x0000004b19147220 */ /* 0x080fe20000410000 */
[----:B------:R-:W-:-:S06]  /*2c5f0*/  FMUL.FTZ R25, R32, R75 ;  /* 0x0000004b20197220 */ /* 0x000fcc0000410000 */
[----:B------:R4:W1:Y:S01]  /*2c600*/  MUFU.TANH R44, R31 ;  /* 0x0000001f002c7308 */ /* 0x0008620000002400 */
[-C--:B------:R-:W-:Y:S01]  /*2c610*/  FMUL.FTZ R32, R53, R75.reuse ;  /* 0x0000004b35207220 */ /* 0x080fe20000410000 */
[-C--:B0-----:R-:W-:Y:S01]  /*2c620*/  FMUL.FTZ R2, R26, R75.reuse ;  /* 0x0000004b1a027220 */ /* 0x081fe20000410000 */
[----:B----4-:R-:W-:Y:S01]  /*2c630*/  LOP3.LUT R31, R27, 0xffffff80, RZ, 0xc0, !PT ;  /* 0xffffff801b1f7812 */ /* 0x010fe200078ec0ff */
[-C--:B------:R-:W-:Y:S01]  /*2c640*/  FMUL.FTZ R11, R30, R75.reuse ;  /* 0x0000004b1e0b7220 */ /* 0x080fe20000410000 */
[----:B------:R-:W-:-:S03]  /*2c650*/  FMUL.FTZ R26, R33, R75 ;  /* 0x0000004b211a7220 */ /* 0x000fc60000410000 */
[----:B------:R-:W-:Y:S02]  /*2c660*/  IMAD.IADD R31, R76, 0x1, -R31 ;  /* 0x000000014c1f7824 */ /* 0x000fe400078e0a1f */
[-C--:B------:R-:W-:Y:S01]  /*2c670*/  FMUL.FTZ R30, R46, R75.reuse ;  /* 0x0000004b2e1e7220 */ /* 0x080fe20000410000 */
[----:B------:R-:W-:Y:S01]  /*2c680*/  LEA.HI R33, R19, R76, RZ, 0x2 ;  /* 0x0000004c13217211 */ /* 0x000fe200078f10ff */
[----:B------:R0:W4:Y:S01]  /*2c690*/  MUFU.TANH R46, R32 ;  /* 0x00000020002e7308 */ /* 0x0001220000002400 */
[-C--:B------:R-:W-:Y:S02]  /*2c6a0*/  FMUL.FTZ R14, R35, R75.reuse ;  /* 0x0000004b230e7220 */ /* 0x080fe40000410000 */
[----:B------:R-:W-:Y:S02]  /*2c6b0*/  LOP3.LUT R35, R33, 0xfffffffc, RZ, 0xc0, !PT ;  /* 0xfffffffc21237812 */ /* 0x000fe400078ec0ff */
[----:B0-----:R-:W-:Y:S01]  /*2c6c0*/  SHF.R.S32.HI R32, RZ, 0x1f, R31 ;  /* 0x0000001fff207819 */ /* 0x001fe2000001141f */
[----:B------:R-:W-:-:S03]  /*2c6d0*/  FMUL.FTZ R18, R39, R75 ;  /* 0x0000004b27127220 */ /* 0x000fc60000410000 */
[----:B------:R-:W-:Y:S01]  /*2c6e0*/  LEA.HI R33, R32, R31, RZ, 0x2 ;  /* 0x0000001f20217211 */ /* 0x000fe200078f10ff */
[-C--:B------:R-:W-:Y:S01]  /*2c6f0*/  FMUL.FTZ R13, R34, R75.reuse ;  /* 0x0000004b220d7220 */ /* 0x080fe20000410000 */
[----:B------:R-:W-:Y:S01]  /*2c700*/  FMUL.FTZ R39, R41, R75 ;  /* 0x0000004b29277220 */ /* 0x000fe20000410000 */
[----:B------:R-:W-:Y:S01]  /*2c710*/  IMAD.IADD R76, R76, 0x1, -R35 ;  /* 0x000000014c4c7824 */ /* 0x000fe200078e0a23 */
[--C-:B------:R-:W-:Y:S02]  /*2c720*/  SHF.R.S32.HI R34, RZ, 0x2, R33.reuse ;  /* 0x00000002ff227819 */ /* 0x100fe40000011421 */
[----:B------:R-:W-:Y:S02]  /*2c730*/  SHF.R.S32.HI R41, RZ, 0x1f, R33 ;  /* 0x0000001fff297819 */ /* 0x000fe40000011421 */
[----:B------:R-:W-:Y:S02]  /*2c740*/  LEA.HI R35, R32, R31, RZ, 0x5 ;  /* 0x0000001f20237211 */ /* 0x000fe400078f28ff */
[----:B------:R-:W-:-:S02]  /*2c750*/  SHF.R.S32.HI R32, RZ, 0x7, R27 ;  /* 0x00000007ff207819 */ /* 0x000fc4000001141b */
[----:B------:R-:W-:Y:S02]  /*2c760*/  LEA.HI R41, R41, R34, RZ, 0x3 ;  /* 0x0000002229297211 */ /* 0x000fe400078f18ff */
[----:B------:R-:W-:Y:S02]  /*2c770*/  SHF.R.S32.HI R35, RZ, 0x5, R35 ;  /* 0x00000005ff237819 */ /* 0x000fe40000011423 */
[----:B------:R-:W-:Y:S02]  /*2c780*/  LEA.HI R27, R27, R32, RZ, 0x1 ;  /* 0x000000201b1b7211 */ /* 0x000fe400078f08ff */
[----:B------:R-:W-:Y:S01]  /*2c790*/  LOP3.LUT R41, R41, 0xfffffff8, RZ, 0xc0, !PT ;  /* 0xfffffff829297812 */ /* 0x000fe200078ec0ff */
[----:B---3--:R-:W-:Y:S01]  /*2c7a0*/  IMAD R78, R78, 0x8, R35 ;  /* 0x000000084e4e7824 */ /* 0x008fe200078e0223 */
[----:B------:R-:W-:Y:S02]  /*2c7b0*/  LOP3.LUT R27, R27, 0x3fffffe, RZ, 0xc0, !PT ;  /* 0x03fffffe1b1b7812 */ /* 0x000fe400078ec0ff */
[----:B------:R-:W-:Y:S01]  /*2c7c0*/  LEA.HI R35, R76, R76, RZ, 0x1 ;  /* 0x0000004c4c237211 */ /* 0x000fe200078f08ff */
[----:B------:R-:W-:-:S02]  /*2c7d0*/  IMAD.IADD R41, R34, 0x1, -R41 ;  /* 0x0000000122297824 */ /* 0x000fc400078e0a29 */
[----:B------:R-:W-:Y:S01]  /*2c7e0*/  IMAD.IADD R27, R32, 0x1, -R27 ;  /* 0x00000001201b7824 */ /* 0x000fe200078e0a1b */
[----:B------:R-:W-:Y:S01]  /*2c7f0*/  LOP3.LUT R35, R35, 0x1ffffffe, RZ, 0xc0, !PT ;  /* 0x1ffffffe23237812 */ /* 0x000fe200078ec0ff */
[----:B------:R-:W-:Y:S02]  /*2c800*/  IMAD.U32 R32, R78, 0x10, R41 ;  /* 0x000000104e207824 */ /* 0x000fe400078e0029 */
[-C--:B------:R-:W-:Y:S02]  /*2c810*/  FMUL.FTZ R53, R55, R75.reuse ;  /* 0x0000004b37357220 */ /* 0x080fe40000410000 */
[----:B------:R-:W-:Y:S02]  /*2c820*/  IMAD.IADD R35, R76, 0x1, -R35 ;  /* 0x000000014c237824 */ /* 0x000fe400078e0a23 */
[----:B------:R-:W-:Y:S02]  /*2c830*/  IMAD R32, R27, 0x40, R32 ;  /* 0x000000401b207824 */ /* 0x000fe400078e0220 */
[----:B------:R-:W-:-:S02]  /*2c840*/  FMUL.FTZ R55, R59, R75 ;  /* 0x0000004b3b377220 */ /* 0x000fc40000410000 */
[----:B------:R-:W-:-:S04]  /*2c850*/  IMAD R59, R35, 0x8, R32 ;  /* 0x00000008233b7824 */ /* 0x000fc800078e0220 */
[----:B------:R-:W-:-:S05]  /*2c860*/  @P1 IMAD.HI.U32 R80, R59, R80, RZ ;  /* 0x000000503b501227 */ /* 0x000fca00078e00ff */
[----:B------:R-:W-:Y:S01]  /*2c870*/  @P1 SHF.R.U32.HI R59, RZ, R77, R80 ;  /* 0x0000004dff3b1219 */ /* 0x000fe20000011650 */
[-C--:B------:R-:W-:Y:S01]  /*2c880*/  FMUL.FTZ R56, R56, R75.reuse ;  /* 0x0000004b38387220 */ /* 0x080fe20000410000 */
[-C--:B------:R-:W-:Y:S01]  /*2c890*/  FMUL.FTZ R57, R57, R75.reuse ;  /* 0x0000004b39397220 */ /* 0x080fe20000410000 */
[----:B------:R-:W-:Y:S02]  /*2c8a0*/  LOP3.LUT R32, R33, 0x7ffffffc, RZ, 0xc0, !PT ;  /* 0x7ffffffc21207812 */ /* 0x000fe400078ec0ff */
[----:B------:R-:W0:Y:S01]  /*2c8b0*/  SHFL.IDX PT, R35, R59, RZ, 0x1c1f ;  /* 0x001c1fff3b237589 */ /* 0x000e2200000e0000 */
[----:B------:R-:W-:Y:S02]  /*2c8c0*/  IMAD.MOV.U32 R27, RZ, RZ, -0x60 ;  /* 0xffffffa0ff1b7424 */ /* 0x000fe400078e00ff */
[-C--:B------:R-:W-:Y:S01]  /*2c8d0*/  FMUL.FTZ R52, R54, R75.reuse ;  /* 0x0000004b36347220 */ /* 0x080fe20000410000 */
[-C--:B------:R-:W-:Y:S01]  /*2c8e0*/  FMUL.FTZ R48, R50, R75.reuse ;  /* 0x0000004b32307220 */ /* 0x080fe20000410000 */
[-C--:B------:R-:W-:Y:S01]  /*2c8f0*/  FMUL.FTZ R49, R51, R75.reuse ;  /* 0x0000004b33317220 */ /* 0x080fe20000410000 */
[----:B------:R3:W0:Y:S01]  /*2c900*/  MUFU.TANH R79, R56 ;  /* 0x00000038004f7308 */ /* 0x0006220000002400 */
        /* <DEDUP_REMOVED lines=15> */
[----:B---3--:R-:W-:Y:S01]  /*2ca00*/  FMUL.FTZ R56, R70, R75 ;  /* 0x0000004b46387220 */ /* 0x008fe20000410000 */
[----:B------:R-:W-:-:S02]  /*2ca10*/  IMAD.IADD R32, R31, 0x1, -R32 ;  /* 0x000000011f207824 */ /* 0x000fc400078e0a20 */
[----:B--2---:R-:W-:Y:S01]  /*2ca20*/  FMUL.FTZ R57, R71, R75 ;  /* 0x0000004b47397220 */ /* 0x004fe20000410000 */
[----:B------:R-:W-:Y:S01]  /*2ca30*/  IMAD R27, R10, R27, 0x1 ;  /* 0x000000010a1b7424 */ /* 0x000fe200078e021b */
[----:B------:R-:W2:Y:S03]  /*2ca40*/  MUFU.TANH R8, R8 ;  /* 0x0000000800087308 */ /* 0x000ea60000002400 */
[----:B------:R-:W-:-:S05]  /*2ca50*/  IMAD R27, R32, -0x2, R27 ;  /* 0xfffffffe201b7824 */ /* 0x000fca00078e021b */
[----:B------:R-:W3:Y:S01]  /*2ca60*/  MUFU.TANH R20, R20 ;  /* 0x0000001400147308 */ /* 0x000ee20000002400 */
[----:B------:R-:W-:-:S07]  /*2ca70*/  IADD3 R31, -R6, R27, R3 ;  /* 0x0000001b061f7210 */ /* 0x000fce0007ffe103 */
[----:B------:R-:W0:Y:S01]  /*2ca80*/  MUFU.TANH R2, R2 ;  /* 0x0000000200027308 */ /* 0x000e220000002400 */
[----:B------:R-:W-:-:S07]  /*2ca90*/  FMUL.FTZ R60, R60, R75 ;  /* 0x0000004b3c3c7220 */ /* 0x000fce0000410000 */
        /* <DEDUP_REMOVED lines=35> */
[----:B------:R-:W1:Y:S08]  /*2ccd0*/  MUFU.TANH R56, R56 ;  /* 0x0000003800387308 */ /* 0x000e700000002400 */
[----:B------:R-:W1:Y:S01]  /*2cce0*/  MUFU.TANH R57, R57 ;  /* 0x0000003900397308 */ /* 0x000e620000002400 */
[----:B------:R-:W-:-:S02]  /*2ccf0*/  IMAD.IADD R72, R31, 0x1, R72 ;  /* 0x000000011f487824 */ /* 0x000fc400078e0248 */
[----:B------:R-:W-:Y:S02]  /*2cd00*/  IMAD.IADD R74, R31, 0x1, R74 ;  /* 0x000000011f4a7824 */ /* 0x000fe400078e024a */
[----:B------:R-:W-:Y:S02]  /*2cd10*/  VIADD R66, R27, 0xffffffff ;  /* 0xffffffff1b427836 */ /* 0x000fe40000000000 */
[--C-:B0-----:R-:W-:Y:S01]  /*2cd20*/  IMAD.IADD R62, R74, 0x1, R35.reuse ;  /* 0x000000014a3e7824 */ /* 0x101fe200078e0223 */
[----:B------:R0:W1:Y:S02]  /*2cd30*/  MUFU.TANH R82, R60 ;  /* 0x0000003c00527308 */ /* 0x0000640000002400 */
[----:B0-----:R-:W-:Y:S01]  /*2cd40*/  IMAD.IADD R60, R72, 0x1, R35 ;  /* 0x00000001483c7824 */ /* 0x001fe200078e0223 */
        /* <DEDUP_REMOVED lines=9> */
[C---:B------:R-:W-:Y:S02]  /*2cde0*/  R2UR UR4, R4.reuse ;  /* 0x00000000040472ca */ /* 0x040fe400000e0000 */
[C---:B------:R-:W-:Y:S02]  /*2cdf0*/  R2UR UR5, R5.reuse ;  /* 0x00000000050572ca */ /* 0x040fe400000e0000 */
[----:B------:R-:W-:Y:S02]  /*2ce00*/  R2UR UR6, R4 ;  /* 0x00000000040672ca */ /* 0x000fe400000e0000 */
[----:B------:R-:W-:-:S09]  /*2ce10*/  R2UR UR7, R5 ;  /* 0x00000000050772ca */ /* 0x000fd200000e0000 */
[----:B------:R-:W2:Y:S04]  /*2ce20*/  LD.E R27, desc[UR4][R22.64+0x1c] ;  /* 0x00001c04161b7980 */ /* 0x000ea8000c101900 */
[----:B------:R-:W3:Y:S01]  /*2ce30*/  LD.E R34, desc[UR6][R22.64+0x20] ;  /* 0x0000200616227980 */ /* 0x000ee2000c101900 */
[----:B--2---:R-:W-:-:S05]  /*2ce40*/  IMAD.HI.U32 R27, R32, R27, RZ ;  /* 0x0000001b201b7227 */ /* 0x004fca00078e00ff */
[----:B---3--:R-:W-:-:S07]  /*2ce50*/  SHF.R.U32.HI R32, RZ, R34, R27 ;  /* 0x00000022ff207219 */ /* 0x008fce000001161b */
.L_x_2330:
[----:B------:R-:W-:Y:S05]  /*2ce60*/  BSYNC B5 ;  /* 0x0000000000057941 */ /* 0x000fea0003800000 */
.L_x_2329:
[----:B------:R-:W-:Y:S01]  /*2ce70*/  LOP3.LUT R32, RZ, R32, RZ, 0x33, !PT ;  /* 0x00000020ff207212 */ /* 0x000fe200078e33ff */
[----:B------:R-:W-:Y:S06]  /*2ce80*/  BRA `(.L_x_2331) ;  /* 0x0000000000287947 */ /* 0x000fec0003800000 */
.L_x_2328:
[----:B------:R-:W-:-:S13]  /*2ce90*/  ISETP.NE.AND P1, PT, R7, 0x1, PT ;  /* 0x000000010700780c */ /* 0x000fda0003f25270 */
        /* <DEDUP_REMOVED lines=9> */
.L_x_2331:
[----:B------:R-:W-:Y:S05]  /*2cf30*/  BSYNC B4 ;  /* 0x0000000000047941 */ /* 0x000fea0003800000 */
.L_x_2327:
[----:B------:R-:W-:-:S05]  /*2cf40*/  IMAD R27, R7, R32, R66 ;  /* 0x00000020071b7224 */ /* 0x000fca00078e0242 */
[----:B------:R-:W-:Y:S02]  /*2cf50*/  VIMNMX R62, R62, R27, !PT ;  /* 0x0000001b3e3e7248 */ /* 0x000fe40007fe0100 */
[----:B------:R-:W-:-:S07]  /*2cf60*/  VIADDMNMX R60, R27, R7, R60, PT ;  /* 0x000000071b3c7246 */ /* 0x000fce000380013c */
.L_x_2326:
[----:B------:R-:W-:Y:S05]  /*2cf70*/  BSYNC B3 ;  /* 0x0000000000037941 */ /* 0x000fea0003800000 */
.L_x_2325:
[C---:B------:R-:W-:Y:S01]  /*2cf80*/  ISETP.GE.AND P2, PT, R73.reuse, 0x9, PT ;  /* 0x000000094900780c */ /* 0x040fe20003f46270 */
[----:B------:R-:W0:Y:S01]  /*2cf90*/  SHFL.IDX PT, R59, R59, 0x1, 0x1c1f ;  /* 0x003c1f003b3b7f89 */ /* 0x000e2200000e0000 */
[C---:B------:R-:W-:Y:S01]  /*2cfa0*/  ISETP.GE.AND P1, PT, R73.reuse, 0x2, PT ;  /* 0x000000024900780c */ /* 0x040fe20003f26270 */
[----:B------:R-:W-:Y:S01]  /*2cfb0*/  BSSY B3, `(.L_x_2332) ;  /* 0x0000097000037945 */ /* 0x000fe20003800000 */
[C---:B------:R-:W-:Y:S02]  /*2cfc0*/  ISETP.GT.AND P3, PT, R62.reuse, 0x8, !P2 ;  /* 0x000000083e00780c */ /* 0x040fe40005764270 */
[----:B------:R-:W-:Y:S02]  /*2cfd0*/  ISETP.GT.AND P4, PT, R62, 0x1, !P1 ;  /* 0x000000013e00780c */ /* 0x000fe40004f84270 */
[----:B------:R-:W-:Y:S02]  /*2cfe0*/  ISETP.LT.OR P3, PT, R60, 0x9, P3 ;  /* 0x000000093c00780c */ /* 0x000fe40001f61670 */
[----:B------:R-:W-:-:S02]  /*2cff0*/  ISETP.GE.AND P5, PT, R73, 0xa, PT ;  /* 0x0000000a4900780c */ /* 0x000fc40003fa6270 */
[----:B------:R-:W-:Y:S02]  /*2d000*/  FSEL R32, R21, -INF , !P3 ;  /* 0xff80000015207808 */ /* 0x000fe40005800000 */
[----:B------:R-:W-:Y:S02]  /*2d010*/  ISETP.LT.OR P4, PT, R60, 0x2, P4 ;  /* 0x000000023c00780c */ /* 0x000fe40002781670 */
[----:B------:R-:W-:Y:S02]  /*2d020*/  ISETP.GT.AND P3, PT, R62, 0x9, !P5 ;  /* 0x000000093e00780c */ /* 0x000fe40006f64270 */
[----:B------:R-:W-:Y:S02]  /*2d030*/  FSEL R31, R20, -INF , !P4 ;  /* 0xff800000141f7808 */ /* 0x000fe40006000000 */
[----:B------:R-:W-:Y:S02]  /*2d040*/  ISETP.LT.OR P3, PT, R60, 0xa, P3 ;  /* 0x0000000a3c00780c */ /* 0x000fe40001f61670 */
[----:B------:R-:W-:-:S02]  /*2d050*/  ISETP.GE.AND P4, PT, R73, 0x11, PT ;  /* 0x000000114900780c */ /* 0x000fc40003f86270 */
[----:B------:R-:W-:Y:S01]  /*2d060*/  FSEL R33, R24, -INF , !P3 ;  /* 0xff80000018217808 */ /* 0x000fe20005800000 */
[----:B0-----:R-:W-:Y:S01]  /*2d070*/  IMAD.IADD R63, R74, 0x1, R59 ;  /* 0x000000014a3f7824 */ /* 0x001fe200078e023b */
        /* <DEDUP_REMOVED lines=34> */
[----:B-1----:R-:W-:-:S02]  /*2d2a0*/  FSEL R40, R40, -INF , !P3 ;  /* 0xff80000028287808 */ /* 0x002fc40005800000 */
        /* <DEDUP_REMOVED lines=65> */
[----:B------:R-:W-:-:S03]  /*2d6c0*/  IMAD.IADD R62, R72, 0x1, R59 ;  /* 0x00000001483e7824 */ /* 0x000fc600078e023b */
[----:B------:R-:W-:-:S04]  /*2d6d0*/  ISETP.LT.OR P6, PT, R60, 0x5a, P6 ;  /* 0x0000005a3c00780c */ /* 0x000fc800037c1670 */
        /* <DEDUP_REMOVED lines=19> */
.L_x_2337:
[----:B------:R-:W-:Y:S05]  /*2d810*/  BSYNC B5 ;  /* 0x0000000000057941 */ /* 0x000fea0003800000 */
.L_x_2336:
[----:B------:R-:W-:Y:S01]  /*2d820*/  LOP3.LUT R6, RZ, R6, RZ, 0x33, !PT ;  /* 0x00000006ff067212 */ /* 0x000fe200078e33ff */
[----:B------:R-:W-:Y:S06]  /*2d830*/  BRA `(.L_x_2338) ;  /* 0x0000000000287947 */ /* 0x000fec0003800000 */
.L_x_2335:
        /* <DEDUP_REMOVED lines=10> */
.L_x_2338:
[----:B------:R-:W-:Y:S05]  /*2d8e0*/  BSYNC B4 ;  /* 0x0000000000047941 */ /* 0x000fea0003800000 */
.L_x_2334:
[----:B------:R-:W-:-:S05]  /*2d8f0*/  IMAD R6, R7, R6, R66 ;  /* 0x0000000607067224 */ /* 0x000fca00078e0242 */
[----:B------:R-:W-:Y:S02]  /*2d900*/  VIADDMNMX R62, R6, R7, R62, PT ;  /* 0x00000007063e7246 */ /* 0x000fe4000380013e */
[----:B------:R-:W-:-:S07]  /*2d910*/  VIMNMX R63, R63, R6, !PT ;  /* 0x000000063f3f7248 */ /* 0x000fce0007fe0100 */
.L_x_2333:
[----:B------:R-:W-:Y:S05]  /*2d920*/  BSYNC B3 ;  /* 0x0000000000037941 */ /* 0x000fea0003800000 */
.L_x_2332:
[----:B------:R-:W2:Y:S01]  /*2d930*/  LDL.64 R6, [R0+0x70] ;  /* 0x0000700000067983 */ /* 0x000ea20000100a00 */
[C---:B------:R-:W-:Y:S02]  /*2d940*/  ISETP.GT.AND P1, PT, R63.reuse, 0x1, !P1 ;  /* 0x000000013f00780c */ /* 0x040fe40004f24270 */
[----:B------:R-:W-:Y:S02]  /*2d950*/  ISETP.GT.AND P2, PT, R63, 0x8, !P2 ;  /* 0x000000083f00780c */ /* 0x000fe40005744270 */
[C---:B------:R-:W-:Y:S02]  /*2d960*/  ISETP.LT.OR P1, PT, R62.reuse, 0x2, P1 ;  /* 0x000000023e00780c */ /* 0x040fe40000f21670 */
[----:B------:R-:W-:Y:S02]  /*2d970*/  ISETP.LT.OR P2, PT, R62, 0x9, P2 ;  /* 0x000000093e00780c */ /* 0x000fe40001741670 */
[----:B------:R-:W-:Y:S02]  /*2d980*/  FSEL R59, R9, -INF , !P1 ;  /* 0xff800000093b7808 */ /* 0x000fe40004800000 */
[----:B------:R-:W-:-:S02]  /*2d990*/  ISETP.NE.AND P1, PT, R67, RZ, PT ;  /* 0x000000ff4300720c */ /* 0x000fc40003f25270 */
[----:B------:R-:W-:Y:S02]  /*2d9a0*/  FSEL R11, R11, -INF , !P2 ;  /* 0xff8000000b0b7808 */ /* 0x000fe40005000000 */
[----:B------:R-:W-:Y:S02]  /*2d9b0*/  ISETP.GT.AND P1, PT, R63, 0x9, !P1 ;  /* 0x000000093f00780c */ /* 0x000fe40004f24270 */
[----:B------:R-:W-:Y:S02]  /*2d9c0*/  ISETP.NE.AND P2, PT, R76, RZ, PT ;  /* 0x000000ff4c00720c */ /* 0x000fe40003f45270 */
[----:B------:R-:W-:Y:S02]  /*2d9d0*/  ISETP.LT.OR P1, PT, R62, 0xa, P1 ;  /* 0x0000000a3e00780c */ /* 0x000fe40000f21670 */
[----:B------:R-:W-:Y:S02]  /*2d9e0*/  ISETP.NE.AND P6, PT, R77, RZ, PT ;  /* 0x000000ff4d00720c */ /* 0x000fe40003fc5270 */
[----:B------:R-:W-:-:S02]  /*2d9f0*/  FSEL R12, R12, -INF , !P1 ;  /* 0xff8000000c0c7808 */ /* 0x000fc40004800000 */
[----:B------:R-:W-:-:S04]  /*2da00*/  ISETP.NE.AND P1, PT, R70, RZ, PT ;  /* 0x000000ff4600720c */ /* 0x000fc80003f25270 */
[----:B------:R-:W-:-:S04]  /*2da10*/  ISETP.GT.AND P1, PT, R63, 0x10, !P1 ;  /* 0x000000103f00780c */ /* 0x000fc80004f24270 */
[----:B------:R-:W-:-:S04]  /*2da20*/  ISETP.LT.OR P1, PT, R62, 0x11, P1 ;  /* 0x000000113e00780c */ /* 0x000fc80000f21670 */
[----:B------:R-:W-:Y:S02]  /*2da30*/  FSEL R13, R13, -INF , !P1 ;  /* 0xff8000000d0d7808 */ /* 0x000fe40004800000 */
        /* <DEDUP_REMOVED lines=8> */
[----:B------:R-:W-:Y:S02]  /*2dac0*/  ISETP.GT.AND P1, PT, R63, 0x19, !P2 ;  /* 0x000000193f00780c */ /* 0x000fe40005724270 */
[----:B------:R-:W-:Y:S02]  /*2dad0*/  ISETP.NE.AND P2, PT, R81, RZ, PT ;  /* 0x000000ff5100720c */ /* 0x000fe40003f45270 */
[----:B------:R-:W-:-:S04]  /*2dae0*/  ISETP.LT.OR P1, PT, R62, 0x1a, P1 ;  /* 0x0000001a3e00780c */ /* 0x000fc80000f21670 */
[----:B------:R-:W-:Y:S02]  /*2daf0*/  FSEL R18, R18, -INF , !P1 ;  /* 0xff80000012127808 */ /* 0x000fe40004800000 */
[----:B------:R-:W-:Y:S02]  /*2db00*/  ISETP.GT.AND P1, PT, R63, 0x20, !P6 ;  /* 0x000000203f00780c */ /* 0x000fe40007724270 */
[----:B------:R-:W-:Y:S02]  /*2db10*/  ISETP.NE.AND P6, PT, R64, RZ, PT ;  /* 0x000000ff4000720c */ /* 0x000fe40003fc5270 */
        /* <DEDUP_REMOVED lines=39> */
[----:B------:R-:W-:Y:S02]  /*2dd90*/  R2UR UR4, R4 ;  /* 0x00000000040472ca */ /* 0x000fe400000e0000 */
[----:B------:R-:W-:Y:S02]  /*2dda0*/  ISETP.LT.OR P1, PT, R62, 0x49, P1 ;  /* 0x000000493e00780c */ /* 0x000fe40000f21670 */
[----:B------:R-:W-:Y:S02]  /*2ddb0*/  R2UR UR5, R5 ;  /* 0x00000000050572ca */ /* 0x000fe400000e0000 */
[----:B------:R-:W-:-:S02]  /*2ddc0*/  FSEL R58, R58, -INF , !P1 ;  /* 0xff8000003a3a7808 */ /* 0x000fc40004800000 */
[----:B------:R-:W-:Y:S02]  /*2ddd0*/  ISETP.GT.AND P1, PT, R63, RZ, !P6 ;  /* 0x000000ff3f00720c */ /* 0x000fe40007724270 */
[----:B------:R-:W-:Y:S02]  /*2dde0*/  ISETP.NE.AND P6, PT, R65, RZ, PT ;  /* 0x000000ff4100720c */ /* 0x000fe40003fc5270 */
[----:B------:R-:W-:Y:S02]  /*2ddf0*/  ISETP.LT.OR P1, PT, R62, 0x1, P1 ;  /* 0x000000013e00780c */ /* 0x000fe40000f21670 */
[----:B------:R-:W-:Y:S02]  /*2de00*/  ISETP.NE.AND P2, PT, R82, RZ, PT ;  /* 0x000000ff5200720c */ /* 0x000fe40003f45270 */
[----:B------:R-:W-:Y:S02]  /*2de10*/  FSEL R54, R2, -INF , !P1 ;  /* 0xff80000002367808 */ /* 0x000fe40004800000 */
[----:B--2---:R-:W2:Y:S01]  /*2de20*/  LD.E.64 R2, desc[UR4][R6.64] ;  /* 0x0000000406027980 */ /* 0x004ea2000c101b00 */
[----:B------:R-:W-:-:S02]  /*2de30*/  ISETP.GT.AND P1, PT, R63, 0x49, !P2 ;  /* 0x000000493f00780c */ /* 0x000fc40005724270 */
[C---:B------:R-:W-:Y:S02]  /*2de40*/  ISETP.GT.AND P3, PT, R63.reuse, 0x50, !P3 ;  /* 0x000000503f00780c */ /* 0x040fe40005f64270 */
[C---:B------:R-:W-:Y:S02]  /*2de50*/  ISETP.GT.AND P4, PT, R63.reuse, 0x51, !P4 ;  /* 0x000000513f00780c */ /* 0x040fe40006784270 */
[C---:B------:R-:W-:Y:S02]  /*2de60*/  ISETP.GT.AND P5, PT, R63.reuse, 0x58, !P5 ;  /* 0x000000583f00780c */ /* 0x040fe40006fa4270 */
[----:B------:R-:W-:Y:S02]  /*2de70*/  ISETP.GT.AND P2, PT, R63, 0x59, !P6 ;  /* 0x000000593f00780c */ /* 0x000fe40007744270 */
[C---:B------:R-:W-:Y:S02]  /*2de80*/  ISETP.LT.OR P1, PT, R62.reuse, 0x4a, P1 ;  /* 0x0000004a3e00780c */ /* 0x040fe40000f21670 */
[----:B------:R-:W-:-:S02]  /*2de90*/  ISETP.LT.OR P3, PT, R62, 0x51, P3 ;  /* 0x000000513e00780c */ /* 0x000fc40001f61670 */
[----:B------:R-:W-:Y:S02]  /*2dea0*/  FSEL R19, R19, -INF , !P1 ;  /* 0xff80000013137808 */ /* 0x000fe40004800000 */
[----:B------:R-:W-:Y:S02]  /*2deb0*/  ISETP.LT.OR P4, PT, R62, 0x52, P4 ;  /* 0x000000523e00780c */ /* 0x000fe40002781670 */
[----:B------:R-:W-:Y:S02]  /*2dec0*/  FSEL R50, R50, -INF , !P3 ;  /* 0xff80000032327808 */ /* 0x000fe40005800000 */
[C---:B------:R-:W-:Y:S02]  /*2ded0*/  ISETP.LT.OR P5, PT, R62.reuse, 0x59, P5 ;  /* 0x000000593e00780c */ /* 0x040fe40002fa1670 */
[----:B------:R-:W-:Y:S02]  /*2dee0*/  ISETP.LT.OR P2, PT, R62, 0x5a, P2 ;  /* 0x0000005a3e00780c */ /* 0x000fe40001741670 */
[----:B------:R-:W-:-:S02]  /*2def0*/  FSEL R51, R51, -INF , !P4 ;  /* 0xff80000033337808 */ /* 0x000fc40006000000 */
[----:B------:R-:W-:Y:S02]  /*2df00*/  FSEL R56, R56, -INF , !P5 ;  /* 0xff80000038387808 */ /* 0x000fe40006800000 */
[----:B------:R-:W-:Y:S02]  /*2df10*/  R2UR UR6, R4 ;  /* 0x00000000040672ca */ /* 0x000fe400000e0000 */
[----:B------:R-:W-:Y:S02]  /*2df20*/  R2UR UR7, R5 ;  /* 0x00000000050772ca */ /* 0x000fe400000e0000 */
[----:B------:R-:W-:-:S11]  /*2df30*/  FSEL R57, R57, -INF , !P2 ;  /* 0xff80000039397808 */ /* 0x000fd60005000000 */
[----:B------:R-:W3:Y:S01]  /*2df40*/  LD.E R69, desc[UR6][R6.64+0x14] ;  /* 0x0000140606457980 */ /* 0x000ee2000c101900 */
[----:B--2---:R-:W-:Y:S02]  /*2df50*/  FMNMX.FTZ R28, R61, R2, !PT ;  /* 0x000000023d1c7209 */ /* 0x004fe40007810000 */
        /* <DEDUP_REMOVED lines=39> */
[----:B------:R-:W-:Y:S01]  /*2e1d0*/  FMNMX.FTZ R28, R24, R9, !PT ;  /* 0x00000009181c7209 */ /* 0x000fe20007810000 */
[----:B------:R-:W2:Y:S01]  /*2e1e0*/  LD.E R66, desc[UR4][R6.64+0x20] ;  /* 0x0000200406427980 */ /* 0x000ea2000c101900 */
[----:B------:R-:W-:-:S02]  /*2e1f0*/  FMNMX.FTZ R62, R50, R63, !PT ;  /* 0x0000003f323e7209 */ /* 0x000fc40007810000 */
[----:B------:R-:W-:Y:S02]  /*2e200*/  FMNMX.FTZ R9, R21, R28, !PT ;  /* 0x0000001c15097209 */ /* 0x000fe40007810000 */
[----:B------:R-:W-:Y:S02]  /*2e210*/  FMNMX.FTZ R63, R51, R62, !PT ;  /* 0x0000003e333f7209 */ /* 0x000fe40007810000 */
[----:B------:R-:W-:Y:S02]  /*2e220*/  FMNMX.FTZ R9, R20, R9, !PT ;  /* 0x0000000914097209 */ /* 0x000fe40007810000 */
[----:B------:R-:W-:Y:S02]  /*2e230*/  FMNMX.FTZ R28, R56, R63, !PT ;  /* 0x0000003f381c7209 */ /* 0x000fe40007810000 */
[----:B------:R-:W-:Y:S02]  /*2e240*/  FMNMX.FTZ R62, R8, R9, !PT ;  /* 0x00000009083e7209 */ /* 0x000fe40007810000 */
[----:B------:R-:W-:-:S03]  /*2e250*/  FMNMX.FTZ R63, R57, R28, !PT ;  /* 0x0000001c393f7209 */ /* 0x000fc60007810000 */
[----:B------:R-:W0:Y:S04]  /*2e260*/  SHFL.BFLY PT, R9, R62, 0x2, 0x1f ;  /* 0x0c401f003e097f89 */ /* 0x000e2800000e0000 */
[----:B------:R1:W-:Y:S04]  /*2e270*/  ST.E.64 desc[UR4][R6.64], R62 ;  /* 0x0000003e06007985 */ /* 0x0003e8000c101b04 */
[----:B------:R-:W4:Y:S01]  /*2e280*/  LD.E R70, desc[UR6][R6.64+0x4] ;  /* 0x0000040606467980 */ /* 0x000f22000c101900 */
[----:B0-----:R-:W-:-:S03]  /*2e290*/  FMNMX.FTZ R9, R62, R9, !PT ;  /* 0x000000093e097209 */ /* 0x001fc60007810000 */
[----:B-1----:R-:W5:Y:S04]  /*2e2a0*/  LD.E R62, desc[UR4][R6.64+0x10] ;  /* 0x00001004063e7980 */ /* 0x002f68000c101900 */
[----:B------:R-:W0:Y:S02]  /*2e2b0*/  SHFL.BFLY PT, R28, R9, 0x1, 0x1f ;  /* 0x0c201f00091c7f89 */ /* 0x000e2400000e0000 */
[----:B0-----:R-:W-:-:S05]  /*2e2c0*/  FMNMX.FTZ R65, R9, R28, !PT ;  /* 0x0000001c09417209 */ /* 0x001fca0007810000 */
[----:B------:R-:W-:Y:S04]  /*2e2d0*/  ST.E desc[UR4][R6.64], R65 ;  /* 0x0000004106007985 */ /* 0x000fe8000c101904 */
[----:B------:R-:W3:Y:S01]  /*2e2e0*/  LD.E R67, desc[UR6][R6.64] ;  /* 0x0000000606437980 */ /* 0x000ee2000c101900 */
[----:B------:R-:W-:Y:S02]  /*2e2f0*/  R2UR UR8, R4 ;  /* 0x00000000040872ca */ /* 0x000fe400000e0000 */
[----:B------:R-:W-:Y:S01]  /*2e300*/  R2UR UR9, R5 ;  /* 0x00000000050972ca */ /* 0x000fe200000e0000 */
[----:B----4-:R-:W0:Y:S02]  /*2e310*/  SHFL.BFLY PT, R9, R70, 0x2, 0x1f ;  /* 0x0c401f0046097f89 */ /* 0x010e2400000e0000 */
[----:B0-----:R-:W-:-:S05]  /*2e320*/  FMNMX.FTZ R28, R9, R70, !PT ;  /* 0x00000046091c7209 */ /* 0x001fca0007810000 */
[----:B------:R-:W0:Y:S02]  /*2e330*/  SHFL.BFLY PT, R9, R28, 0x1, 0x1f ;  /* 0x0c201f001c097f89 */ /* 0x000e2400000e0000 */
[----:B0-----:R-:W-:Y:S02]  /*2e340*/  FMNMX.FTZ R63, R28, R9, !PT ;  /* 0x000000091c3f7209 */ /* 0x001fe40007810000 */
[----:B---3--:R-:W-:Y:S02]  /*2e350*/  FSETP.NEU.FTZ.AND P1, PT, R67, -INF , PT ;  /* 0xff8000004300780b */ /* 0x008fe40003f3d000 */
[----:B------:R-:W-:Y:S02]  /*2e360*/  FSETP.NEU.FTZ.AND P2, PT, R63, -INF , PT ;  /* 0xff8000003f00780b */ /* 0x000fe40003f5d000 */
[----:B------:R-:W-:Y:S02]  /*2e370*/  FSEL R9, R67, RZ, P1 ;  /* 0x000000ff43097208 */ /* 0x000fe40000800000 */
[----:B------:R-:W-:-:S03]  /*2e380*/  FSEL R68, R63, RZ, P2 ;  /* 0x000000ff3f447208 */ /* 0x000fc60001000000 */
[----:B------:R-:W-:Y:S02]  /*2e390*/  FADD.FTZ R9, R2, -R9 ;  /* 0x8000000902097221 */ /* 0x000fe40000010000 */
[----:B------:R-:W-:Y:S02]  /*2e3a0*/  FADD.FTZ R3, R3, -R68 ;  /* 0x8000004403037221 */ /* 0x000fe40000010000 */
[----:B--2---:R-:W-:Y:S02]  /*2e3b0*/  FMUL.FTZ R9, R9, R66 ;  /* 0x0000004209097220 */ /* 0x004fe40000410000 */
[----:B------:R-:W-:-:S04]  /*2e3c0*/  FMUL.FTZ R66, R66, R3 ;  /* 0x0000000342427220 */ /* 0x000fc80000410000 */
[----:B------:R-:W5:Y:S08]  /*2e3d0*/  MUFU.EX2 R9, R9 ;  /* 0x0000000900097308 */ /* 0x000f700000000800 */
[----:B------:R-:W0:Y:S01]  /*2e3e0*/  MUFU.EX2 R28, R66 ;  /* 0x00000042001c7308 */ /* 0x000e220000000800 */
[----:B------:R1:W-:Y:S01]  /*2e3f0*/  ST.E desc[UR4][R6.64+0x4], R63 ;  /* 0x0000043f06007985 */ /* 0x0003e2000c101904 */
[----:B-----5:R-:W-:Y:S01]  /*2e400*/  FMUL.FTZ R65, R9, R62 ;  /* 0x0000003e09417220 */ /* 0x020fe20000410000 */
[----:B0-----:R-:W-:-:S04]  /*2e410*/  FMUL.FTZ R67, R28, R69 ;  /* 0x000000451c437220 */ /* 0x001fc80000410000 */
[----:B------:R-:W-:Y:S04]  /*2e420*/  ST.E desc[UR6][R6.64+0x10], R65 ;  /* 0x0000104106007985 */ /* 0x000fe8000c101906 */
[----:B------:R0:W-:Y:S04]  /*2e430*/  ST.E desc[UR8][R6.64+0x14], R67 ;  /* 0x0000144306007985 */ /* 0x0001e8000c101908 */
[----:B------:R-:W2:Y:S04]  /*2e440*/  LDL.64 R2, [R0+0x70] ;  /* 0x0000700000027983 */ /* 0x000ea80000100a00 */
[----:B--2---:R-:W0:Y:S04]  /*2e450*/  LD.E R69, desc[UR6][R2.64+0x20] ;  /* 0x0000200602457980 */ /* 0x004e28000c101900 */
[----:B------:R-:W0:Y:S04]  /*2e460*/  LD.E R62, desc[UR4][R2.64] ;  /* 0x00000004023e7980 */ /* 0x000e28000c101900 */
[----:B------:R-:W2:Y:S04]  /*2e470*/  LD.E R66, desc[UR8][R2.64+0x4] ;  /* 0x0000040802427980 */ /* 0x000ea8000c101900 */
[----:B-1----:R-:W3:Y:S04]  /*2e480*/  LD.E R63, desc[UR4][R2.64+0x10] ;  /* 0x00001004023f7980 */ /* 0x002ee8000c101900 */
[----:B------:R-:W4:Y:S01]  /*2e490*/  LD.E R68, desc[UR6][R2.64+0x14] ;  /* 0x0000140602447980 */ /* 0x000f22000c101900 */
[C---:B0-----:R-:W-:Y:S01]  /*2e4a0*/  FMUL.FTZ R6, R62.reuse, R69 ;  /* 0x000000453e067220 */ /* 0x041fe20000410000 */
[----:B------:R-:W-:-:S02]  /*2e4b0*/  FSETP.NEU.FTZ.AND P1, PT, R62, -INF , PT ;  /* 0xff8000003e00780b */ /* 0x000fc40003f3d000 */
[----:B--2---:R-:W-:Y:S01]  /*2e4c0*/  FSETP.NEU.FTZ.AND P2, PT, R66, -INF , PT ;  /* 0xff8000004200780b */ /* 0x004fe20003f5d000 */
[----:B------:R-:W-:Y:S01]  /*2e4d0*/  FMUL.FTZ R66, R69, R66 ;  /* 0x0000004245427220 */ /* 0x000fe20000410000 */
[----:B------:R-:W-:-:S04]  /*2e4e0*/  FSEL R6, R6, RZ, P1 ;  /* 0x000000ff06067208 */ /* 0x000fc80000800000 */
[----:B------:R-:W-:Y:S01]  /*2e4f0*/  FSEL R66, R66, RZ, P2 ;  /* 0x000000ff42427208 */ /* 0x000fe20001000000 */
[-CC-:B------:R-:W-:Y:S01]  /*2e500*/  FFMA.FTZ R152, R61, R69.reuse, -R6.reuse ;  /* 0x000000453d987223 */ /* 0x180fe20000010806 */
[----:B------:R-:W-:-:S03]  /*2e510*/  FFMA.FTZ R215, R31, R69, -R6 ;  /* 0x000000451fd77223 */ /* 0x000fc60000010806 */
[-CC-:B------:R-:W-:Y:S01]  /*2e520*/  FFMA.FTZ R153, R54, R69.reuse, -R66.reuse ;  /* 0x0000004536997223 */ /* 0x180fe20000010842 */
[-C--:B------:R-:W-:Y:S01]  /*2e530*/  FFMA.FTZ R212, R59, R69.reuse, -R66 ;  /* 0x000000453bd47223 */ /* 0x080fe20000010842 */
[----:B------:R-:W3:Y:S01]  /*2e540*/  MUFU.EX2 R152, R152 ;  /* 0x0000009800987308 */ /* 0x000ee20000000800 */
[-C--:B------:R-:W-:Y:S01]  /*2e550*/  FFMA.FTZ R154, R32, R69.reuse, -R6 ;  /* 0x00000045209a7223 */ /* 0x080fe20000010806 */
[-C--:B------:R-:W-:Y:S01]  /*2e560*/  FFMA.FTZ R155, R11, R69.reuse, -R66 ;  /* 0x000000450b9b7223 */ /* 0x080fe20000010842 */
[----:B------:R-:W-:-:S05]  /*2e570*/  FFMA.FTZ R213, R33, R69, -R6 ;  /* 0x0000004521d57223 */ /* 0x000fca0000010806 */
[----:B------:R-:W4:Y:S01]  /*2e580*/  MUFU.EX2 R153, R153 ;  /* 0x0000009900997308 */ /* 0x000f220000000800 */
[----:B------:R-:W-:-:S07]  /*2e590*/  FFMA.FTZ R214, R12, R69, -R66 ;  /* 0x000000450cd67223 */ /* 0x000fce0000010842 */
[----:B------:R-:W0:Y:S01]  /*2e5a0*/  MUFU.EX2 R215, R215 ;  /* 0x000000d700d77308 */ /* 0x000e220000000800 */
[----:B------:R-:W-:-:S07]  /*2e5b0*/  FFMA.FTZ R34, R34, R69, -R6 ;  /* 0x0000004522227223 */ /* 0x000fce0000010806 */
[----:B------:R-:W1:Y:S01]  /*2e5c0*/  MUFU.EX2 R212, R212 ;  /* 0x000000d400d47308 */ /* 0x000e620000000800 */
[-CC-:B------:R-:W-:Y:S01]  /*2e5d0*/  FFMA.FTZ R35, R35, R69.reuse, -R6.reuse ;  /* 0x0000004523237223 */ /* 0x180fe20000010806 */
[-CC-:B------:R-:W-:Y:S01]  /*2e5e0*/  FFMA.FTZ R36, R36, R69.reuse, -R6.reuse ;  /* 0x0000004524247223 */ /* 0x180fe20000010806 */
[-CC-:B------:R-:W-:Y:S01]  /*2e5f0*/  FFMA.FTZ R37, R37, R69.reuse, -R6.reuse ;  /* 0x0000004525257223 */ /* 0x180fe20000010806 */
[----:B------:R-:W-:-:S04]  /*2e600*/  FFMA.FTZ R163, R38, R69, -R6 ;  /* 0x0000004526a37223 */ /* 0x000fc80000010806 */
[----:B------:R-:W2:Y:S01]  /*2e610*/  MUFU.EX2 R154, R154 ;  /* 0x0000009a009a7308 */ /* 0x000ea20000000800 */
[-CC-:B------:R-:W-:Y:S01]  /*2e620*/  FFMA.FTZ R162, R39, R69.reuse, -R6.reuse ;  /* 0x0000004527a27223 */ /* 0x180fe20000010806 */
[-CC-:B------:R-:W-:Y:S01]  /*2e630*/  FFMA.FTZ R165, R40, R69.reuse, -R6.reuse ;  /* 0x0000004528a57223 */ /* 0x180fe20000010806 */
[-CC-:B------:R-:W-:Y:S01]  /*2e640*/  FFMA.FTZ R164, R41, R69.reuse, -R6.reuse ;  /* 0x0000004529a47223 */ /* 0x180fe20000010806 */
[-CC-:B------:R-:W-:Y:S01]  /*2e650*/  FFMA.FTZ R170, R42, R69.reuse, -R6.reuse ;  /* 0x000000452aaa7223 */ /* 0x180fe20000010806 */
[----:B------:R-:W-:-:S03]  /*2e660*/  FFMA.FTZ R169, R43, R69, -R6 ;  /* 0x000000452ba97223 */ /* 0x000fc60000010806 */
        /* <DEDUP_REMOVED lines=11> */
[----:B------:R-:W5:Y:S01]  /*2e720*/  MUFU.EX2 R213, R213 ;  /* 0x000000d500d57308 */ /* 0x000f620000000800 */
[-CC-:B------:R-:W-:Y:S01]  /*2e730*/  FFMA.FTZ R6, R13, R69.reuse, -R66.reuse ;  /* 0x000000450d067223 */ /* 0x180fe20000010842 */
[-CC-:B------:R-:W-:Y:S01]  /*2e740*/  FFMA.FTZ R14, R14, R69.reuse, -R66.reuse ;  /* 0x000000450e0e7223 */ /* 0x180fe20000010842 */
[----:B------:R-:W-:Y:S01]  /*2e750*/  FFMA.FTZ R13, R15, R69, -R66 ;  /* 0x000000450f0d7223 */ /* 0x000fe20000010842 */
[----:B---3--:R-:W-:-:S04]  /*2e760*/  FADD.FTZ R8, R152, R63 ;  /* 0x0000003f98087221 */ /* 0x008fc80000010000 */
[----:B------:R-:W3:Y:S01]  /*2e770*/  MUFU.EX2 R214, R214 ;  /* 0x000000d600d67308 */ /* 0x000ee20000000800 */
[----:B----4-:R-:W-:Y:S01]  /*2e780*/  FADD.FTZ R7, R153, R68 ;  /* 0x0000004499077221 */ /* 0x010fe20000010000 */
[----:B0-----:R-:W-:-:S06]  /*2e790*/  FADD.FTZ R25, R215, R8 ;  /* 0x00000008d7197221 */ /* 0x001fcc0000010000 */
[----:B------:R-:W0:Y:S01]  /*2e7a0*/  MUFU.EX2 R21, R34 ;  /* 0x0000002200157308 */ /* 0x000e220000000800 */
[----:B-1----:R-:W-:Y:S01]  /*2e7b0*/  FADD.FTZ R8, R212, R7 ;  /* 0x00000007d4087221 */ /* 0x002fe20000010000 */
[----:B------:R-:W-:-:S06]  /*2e7c0*/  FFMA.FTZ R12, R18, R69, -R66 ;  /* 0x00000045120c7223 */ /* 0x000fcc0000010842 */
[----:B------:R-:W1:Y:S01]  /*2e7d0*/  MUFU.EX2 R15, R6 ;  /* 0x00000006000f7308 */ /* 0x000e620000000800 */
[----:B------:R-:W-:Y:S01]  /*2e7e0*/  FFMA.FTZ R156, R19, R69, -R66 ;  /* 0x00000045139c7223 */ /* 0x000fe20000010842 */
[----:B--2---:R-:W-:-:S06]  /*2e7f0*/  FADD.FTZ R24, R154, R25 ;  /* 0x000000199a187221 */ /* 0x004fcc0000010000 */
[----:B------:R-:W2:Y:S01]  /*2e800*/  MUFU.EX2 R20, R35 ;  /* 0x0000002300147308 */ /* 0x000ea20000000800 */
[----:B-----5:R-:W-:Y:S01]  /*2e810*/  FADD.FTZ R7, R155, R8 ;  /* 0x000000089b077221 */ /* 0x020fe20000010000 */
[----:B------:R-:W-:-:S06]  /*2e820*/  FFMA.FTZ R11, R60, R69, -R66 ;  /* 0x000000453c0b7223 */ /* 0x000fcc0000010842 */
[----:B------:R-:W4:Y:S01]  /*2e830*/  MUFU.EX2 R14, R14 ;  /* 0x0000000e000e7308 */ /* 0x000f220000000800 */
[----:B------:R-:W-:Y:S01]  /*2e840*/  FADD.FTZ R24, R213, R24 ;  /* 0x00000018d5187221 */ /* 0x000fe20000010000 */
[----:B---3--:R-:W-:-:S06]  /*2e850*/  FADD.FTZ R8, R214, R7 ;  /* 0x00000007d6087221 */ /* 0x008fcc0000010000 */
[----:B------:R-:W3:Y:S01]  /*2e860*/  MUFU.EX2 R19, R36 ;  /* 0x0000002400137308 */ /* 0x000ee20000000800 */
[----:B------:R-:W-:-:S07]  /*2e870*/  FFMA.FTZ R166, R29, R69, -R66 ;  /* 0x000000451da67223 */ /* 0x000fce0000010842 */
[----:B------:R-:W5:Y:S01]  /*2e880*/  MUFU.EX2 R13, R13 ;  /* 0x0000000d000d7308 */ /* 0x000f620000000800 */
[----:B0-----:R-:W-:Y:S01]  /*2e890*/  FADD.FTZ R7, R21, R24 ;  /* 0x0000001815077221 */ /* 0x001fe20000010000 */
[----:B-1----:R-:W-:-:S06]  /*2e8a0*/  FADD.FTZ R25, R15, R8 ;  /* 0x000000080f197221 */ /* 0x002fcc0000010000 */
[----:B------:R-:W0:Y:S01]  /*2e8b0*/  MUFU.EX2 R18, R37 ;  /* 0x0000002500127308 */ /* 0x000e220000000800 */
[----:B------:R-:W-:-:S07]  /*2e8c0*/  FFMA.FTZ R168, R30, R69, -R66 ;  /* 0x000000451ea87223 */ /* 0x000fce0000010842 */
[----:B------:R-:W1:Y:S01]  /*2e8d0*/  MUFU.EX2 R12, R12 ;  /* 0x0000000c000c7308 */ /* 0x000e620000000800 */
[----:B--2---:R-:W-:Y:S01]  /*2e8e0*/  FADD.FTZ R6, R20, R7 ;  /* 0x0000000714067221 */ /* 0x004fe20000010000 */
[----:B----4-:R-:W-:-:S06]  /*2e8f0*/  FADD.FTZ R8, R14, R25 ;  /* 0x000000190e087221 */ /* 0x010fcc0000010000 */
[----:B------:R-:W2:Y:S01]  /*2e900*/  MUFU.EX2 R163, R163 ;  /* 0x000000a300a37308 */ /* 0x000ea20000000800 */
[----:B------:R-:W-:-:S07]  /*2e910*/  FFMA.FTZ R167, R47, R69, -R66 ;  /* 0x000000452fa77223 */ /* 0x000fce0000010842 */
[----:B------:R-:W4:Y:S01]  /*2e920*/  MUFU.EX2 R11, R11 ;  /* 0x0000000b000b7308 */ /* 0x000f220000000800 */
[----:B---3--:R-:W-:Y:S01]  /*2e930*/  FADD.FTZ R7, R19, R6 ;  /* 0x0000000613077221 */ /* 0x008fe20000010000 */
[----:B-----5:R-:W-:-:S06]  /*2e940*/  FADD.FTZ R25, R13, R8 ;  /* 0x000000080d197221 */ /* 0x020fcc0000010000 */
        /* <DEDUP_REMOVED lines=35> */
[----:B------:R-:W0:Y:S08]  /*2eb80*/  MUFU.EX2 R180, R180 ;  /* 0x000000b400b47308 */ /* 0x000e300000000800 */
        /* <DEDUP_REMOVED lines=23> */
[----:B------:R-:W3:Y:S08]  /*2ed00*/  MUFU.EX2 R187, R187 ;  /* 0x000000bb00bb7308 */ /* 0x000ef00000000800 */
[----:B------:R-:W5:Y:S01]  /*2ed10*/  MUFU.EX2 R160, R160 ;  /* 0x000000a000a07308 */ /* 0x000f620000000800 */
[----:B0-----:R-:W-:Y:S01]  /*2ed20*/  FADD.FTZ R7, R181, R6 ;  /* 0x00000006b5077221 */ /* 0x001fe20000010000 */
[----:B-1----:R-:W-:-:S06]  /*2ed30*/  FADD.FTZ R6, R156, R25 ;  /* 0x000000199c067221 */ /* 0x002fcc0000010000 */
[----:B------:R-:W0:Y:S08]  /*2ed40*/  MUFU.EX2 R186, R186 ;  /* 0x000000ba00ba7308 */ /* 0x000e300000000800 */
[----:B------:R-:W1:Y:S01]  /*2ed50*/  MUFU.EX2 R159, R159 ;  /* 0x0000009f009f7308 */ /* 0x000e620000000800 */
[----:B--2---:R-:W-:Y:S01]  /*2ed60*/  FADD.FTZ R8, R188, R7 ;  /* 0x00000007bc087221 */ /* 0x004fe20000010000 */
[----:B----4-:R-:W-:-:S06]  /*2ed70*/  FADD.FTZ R7, R161, R6 ;  /* 0x00000006a1077221 */ /* 0x010fcc0000010000 */
[----:B------:R-:W2:Y:S08]  /*2ed80*/  MUFU.EX2 R185, R185 ;  /* 0x000000b900b97308 */ /* 0x000eb00000000800 */
[----:B------:R-:W4:Y:S01]  /*2ed90*/  MUFU.EX2 R158, R158 ;  /* 0x0000009e009e7308 */ /* 0x000f220000000800 */
[----:B---3--:R-:W-:Y:S01]  /*2eda0*/  FADD.FTZ R25, R187, R8 ;  /* 0x00000008bb197221 */ /* 0x008fe20000010000 */
[----:B-----5:R-:W-:-:S03]  /*2edb0*/  FADD.FTZ R6, R160, R7 ;  /* 0x00000007a0067221 */ /* 0x020fc60000010000 */
[----:B0-----:R-:W-:Y:S01]  /*2edc0*/  FADD.FTZ R8, R186, R25 ;  /* 0x00000019ba087221 */ /* 0x001fe20000010000 */
[----:B-1----:R-:W-:-:S03]  /*2edd0*/  FADD.FTZ R7, R159, R6 ;  /* 0x000000069f077221 */ /* 0x002fc60000010000 */
[----:B--2---:R-:W-:Y:S01]  /*2ede0*/  FADD.FTZ R25, R185, R8 ;  /* 0x00000008b9197221 */ /* 0x004fe20000010000 */
[----:B----4-:R-:W-:-:S04]  /*2edf0*/  FADD.FTZ R27, R158, R7 ;  /* 0x000000079e1b7221 */ /* 0x010fc80000010000 */
[----:B------:R-:W-:Y:S04]  /*2ee00*/  ST.E desc[UR4][R2.64+0x10], R25 ;  /* 0x0000101902007985 */ /* 0x000fe8000c101904 */
[----:B------:R0:W-:Y:S04]  /*2ee10*/  ST.E desc[UR6][R2.64+0x14], R27 ;  /* 0x0000141b02007985 */ /* 0x0001e8000c101906 */
[----:B------:R-:W0:Y:S01]  /*2ee20*/  LDL.64 R6, [R0+0x80] ;  /* 0x0000800000067983 */ /* 0x000e220000100a00 */
[----:B------:R-:W-:Y:S02]  /*2ee30*/  R2UR UR10, R4 ;  /* 0x00000000040a72ca */ /* 0x000fe400000e0000 */
[----:B------:R-:W-:-:S02]  /*2ee40*/  R2UR UR11, R5 ;  /* 0x00000000050b72ca */ /* 0x000fc400000e0000 */
[----:B------:R-:W-:Y:S02]  /*2ee50*/  R2UR UR18, R4 ;  /* 0x00000000041272ca */ /* 0x000fe400000e0000 */
[----:B------:R-:W-:-:S09]  /*2ee60*/  R2UR UR19, R5 ;  /* 0x00000000051372ca */ /* 0x000fd200000e0000 */
[----:B0-----:R-:W2:Y:S04]  /*2ee70*/  LD.E R2, desc[UR10][R6.64+0x14] ;  /* 0x0000140a06027980 */ /* 0x001ea8000c101900 */
[----:B------:R-:W3:Y:S04]  /*2ee80*/  LD.E R8, desc[UR4][R6.64] ;  /* 0x0000000406087980 */ /* 0x000ee8000c101900 */
[----:B------:R-:W4:Y:S04]  /*2ee90*/  LD.E R34, desc[UR4][R6.64+0x30] ;  /* 0x0000300406227980 */ /* 0x000f28000c101900 */
        /* <DEDUP_REMOVED lines=16> */
[----:B------:R-:W-:-:S02]  /*2efa0*/  R2UR UR12, R4 ;  /* 0x00000000040c72ca */ /* 0x000fc400000e0000 */
[C---:B------:R-:W-:Y:S01]  /*2efb0*/  R2UR UR13, R5.reuse ;  /* 0x00000000050d72ca */ /* 0x040fe200000e0000 */
[----:B------:R-:W5:Y:S01]  /*2efc0*/  LD.E R40, desc[UR10][R6.64+0x44] ;  /* 0x0000440a06287980 */ /* 0x000f62000c101900 */
[C---:B------:R-:W-:Y:S02]  /*2efd0*/  R2UR UR14, R4.reuse ;  /* 0x00000000040e72ca */ /* 0x040fe400000e0000 */
[C---:B------:R-:W-:Y:S01]  /*2efe0*/  R2UR UR15, R5.reuse ;  /* 0x00000000050f72ca */ /* 0x040fe200000e0000 */
[----:B------:R-:W5:Y:S01]  /*2eff0*/  LD.E R52, desc[UR10][R6.64+0x74] ;  /* 0x0000740a06347980 */ /* 0x000f62000c101900 */
[----:B------:R-:W-:Y:S02]  /*2f000*/  R2UR UR16, R4 ;  /* 0x00000000041072ca */ /* 0x000fe400000e0000 */
[----:B------:R-:W-:Y:S01]  /*2f010*/  R2UR UR17, R5 ;  /* 0x00000000051172ca */ /* 0x000fe200000e0000 */
        /* <DEDUP_REMOVED lines=21> */
[----:B--2---:R-:W-:-:S03]  /*2f170*/  FMUL.FTZ R29, R9, R2 ;  /* 0x00000002091d7220 */ /* 0x004fc60000410000 */
[----:B------:R-:W2:Y:S01]  /*2f180*/  LD.E R2, desc[UR18][R6.64+0x150] ;  /* 0x0001501206027980 */ /* 0x000ea2000c101900 */
[----:B---3--:R-:W-:-:S05]  /*2f190*/  FMUL.FTZ R3, R9, R8 ;  /* 0x0000000809037220 */ /* 0x008fca0000410000 */
[----:B------:R4:W-:Y:S02]  /*2f1a0*/  ST.E desc[UR4][R6.64], R3 ;  /* 0x0000000306007985 */ /* 0x0009e4000c101904 */
[----:B----4-:R-:W-:-:S05]  /*2f1b0*/  FMUL.FTZ R3, R9, R34 ;  /* 0x0000002209037220 */ /* 0x010fca0000410000 */
[----:B------:R5:W-:Y:S02]  /*2f1c0*/  ST.E desc[UR4][R6.64+0x30], R3 ;  /* 0x0000300306007985 */ /* 0x000be4000c101904 */
[----:B-----5:R-:W-:-:S05]  /*2f1d0*/  FMUL.FTZ R3, R9, R46 ;  /* 0x0000002e09037220 */ /* 0x020fca0000410000 */
[----:B------:R0:W-:Y:S02]  /*2f1e0*/  ST.E desc[UR4][R6.64+0x60], R3 ;  /* 0x0000600306007985 */ /* 0x0001e4000c101904 */
[----:B0-----:R-:W-:-:S05]  /*2f1f0*/  FMUL.FTZ R3, R9, R60 ;  /* 0x0000003c09037220 */ /* 0x001fca0000410000 */
[----:B------:R0:W-:Y:S02]  /*2f200*/  ST.E desc[UR4][R6.64+0x94], R3 ;  /* 0x0000940306007985 */ /* 0x0001e4000c101904 */
[----:B0-----:R-:W-:-:S05]  /*2f210*/  FMUL.FTZ R3, R9, R76 ;  /* 0x0000004c09037220 */ /* 0x001fca0000410000 */
[----:B------:R0:W-:Y:S02]  /*2f220*/  ST.E desc[UR4][R6.64+0xd4], R3 ;  /* 0x0000d40306007985 */ /* 0x0001e4000c101904 */
[----:B0-----:R-:W-:-:S05]  /*2f230*/  FMUL.FTZ R3, R9, R92 ;  /* 0x0000005c09037220 */ /* 0x001fca0000410000 */
[----:B------:R2:W-:Y:S02]  /*2f240*/  ST.E desc[UR4][R6.64+0x114], R3 ;  /* 0x0001140306007985 */ /* 0x0005e4000c101904 */
[C---:B--2---:R-:W-:Y:S02]  /*2f250*/  FMUL.FTZ R3, R9.reuse, R2 ;  /* 0x0000000209037220 */ /* 0x044fe40000410000 */
[----:B------:R-:W2:Y:S01]  /*2f260*/  LD.E R2, desc[UR6][R6.64+0x154] ;  /* 0x0001540606027980 */ /* 0x000ea2000c101900 */
[----:B------:R-:W-:-:S05]  /*2f270*/  FMUL.FTZ R25, R9, R24 ;  /* 0x0000001809197220 */ /* 0x000fca0000410000 */
[----:B------:R0:W-:Y:S02]  /*2f280*/  ST.E desc[UR6][R6.64+0x4], R25 ;  /* 0x0000041906007985 */ /* 0x0001e4000c101906 */
[----:B0-----:R-:W-:-:S05]  /*2f290*/  FMUL.FTZ R25, R9, R36 ;  /* 0x0000002409197220 */ /* 0x001fca0000410000 */
        /* <DEDUP_REMOVED lines=24> */
[----:B------:R-:W2:Y:S04]  /*2f420*/  LD.E R2, desc[UR6][R6.64+0x164] ;  /* 0x0001640606027980 */ /* 0x000ea8000c101900 */
[----:B------:R2:W-:Y:S02]  /*2f430*/  ST.E desc[UR4][R6.64+0x150], R3 ;  /* 0x0001500306007985 */ /* 0x0005e4000c101904 */
[----:B--2---:R-:W-:-:S02]  /*2f440*/  FMUL.FTZ R3, R9, R2 ;  /* 0x0000000209037220 */ /* 0x004fc40000410000 */
[----:B------:R-:W2:Y:S04]  /*2f450*/  LD.E R2, desc[UR6][R6.64+0x170] ;  /* 0x0001700606027980 */ /* 0x000ea8000c101900 */
        /* <DEDUP_REMOVED lines=48> */
[----:B------:R-:W-:Y:S04]  /*2f760*/  ST.E desc[UR4][R6.64+0x1d4], R27 ;  /* 0x0001d41b06007985 */ /* 0x000fe8000c101904 */
[----:B------:R0:W-:Y:S04]  /*2f770*/  ST.E desc[UR4][R6.64+0x1e0], R3 ;  /* 0x0001e00306007985 */ /* 0x0001e8000c101904 */
[----:B------:R1:W-:Y:S04]  /*2f780*/  ST.E desc[UR4][R6.64+0x1e4], R25 ;  /* 0x0001e41906007985 */ /* 0x0003e8000c101904 */
[----:B0-----:R-:W3:Y:S04]  /*2f790*/  LD.E R3, desc[UR6][R6.64+0x8] ;  /* 0x0000080606037980 */ /* 0x001ee8000c101900 */
[----:B-1----:R-:W4:Y:S01]  /*2f7a0*/  LD.E R25, desc[UR6][R6.64+0xc] ;  /* 0x00000c0606197980 */ /* 0x002f22000c101900 */
[C---:B------:R-:W-:Y:S01]  /*2f7b0*/  FMUL.FTZ R31, R9.reuse, R30 ;  /* 0x0000001e091f7220 */ /* 0x040fe20000410000 */
[----:B--2---:R-:W-:-:S02]  /*2f7c0*/  FMUL.FTZ R27, R9, R2 ;  /* 0x00000002091b7220 */ /* 0x004fc40000410000 */
[----:B------:R-:W2:Y:S01]  /*2f7d0*/  LD.E R2, desc[UR6][R6.64+0x1f4] ;  /* 0x0001f40606027980 */ /* 0x000ea2000c101900 */
[C---:B------:R-:W-:Y:S01]  /*2f7e0*/  FMUL.FTZ R33, R9.reuse, R32 ;  /* 0x0000002009217220 */ /* 0x040fe20000410000 */
[C---:B------:R-:W-:Y:S02]  /*2f7f0*/  FMUL.FTZ R35, R9.reuse, R42 ;  /* 0x0000002a09237220 */ /* 0x040fe40000410000 */
[----:B------:R0:W-:Y:S04]  /*2f800*/  ST.E desc[UR10][R6.64+0x14], R29 ;  /* 0x0000141d06007985 */ /* 0x0001e8000c10190a */
[----:B------:R1:W-:Y:S01]  /*2f810*/  ST.E desc[UR12][R6.64+0x20], R31 ;  /* 0x0000201f06007985 */ /* 0x0003e2000c10190c */
[C---:B0-----:R-:W-:Y:S01]  /*2f820*/  FMUL.FTZ R29, R9.reuse, R40 ;  /* 0x00000028091d7220 */ /* 0x041fe20000410000 */
[----:B-1----:R-:W-:-:S02]  /*2f830*/  FMUL.FTZ R31, R9, R44 ;  /* 0x0000002c091f7220 */ /* 0x002fc40000410000 */
[----:B------:R0:W-:Y:S04]  /*2f840*/  ST.E desc[UR14][R6.64+0x24], R33 ;  /* 0x0000242106007985 */ /* 0x0001e8000c10190e */
[----:B------:R1:W-:Y:S04]  /*2f850*/  ST.E desc[UR10][R6.64+0x44], R29 ;  /* 0x0000441d06007985 */ /* 0x0003e8000c10190a */
[----:B------:R5:W-:Y:S04]  /*2f860*/  ST.E desc[UR16][R6.64+0x50], R35 ;  /* 0x0000502306007985 */ /* 0x000be8000c101910 */
[----:B------:R3:W-:Y:S01]  /*2f870*/  ST.E desc[UR12][R6.64+0x54], R31 ;  /* 0x0000541f06007985 */ /* 0x0007e2000c10190c */
[C---:B0-----:R-:W-:Y:S01]  /*2f880*/  FMUL.FTZ R33, R9.reuse, R54 ;  /* 0x0000003609217220 */ /* 0x041fe20000410000 */
[C---:B-1----:R-:W-:Y:S01]  /*2f890*/  FMUL.FTZ R29, R9.reuse, R52 ;  /* 0x00000034091d7220 */ /* 0x042fe20000410000 */
[C---:B-----5:R-:W-:Y:S01]  /*2f8a0*/  FMUL.FTZ R35, R9.reuse, R58 ;  /* 0x0000003a09237220 */ /* 0x060fe20000410000 */
[----:B---3--:R-:W-:-:S03]  /*2f8b0*/  FMUL.FTZ R31, R9, R56 ;  /* 0x00000038091f7220 */ /* 0x008fc60000410000 */
[----:B------:R0:W-:Y:S04]  /*2f8c0*/  ST.E desc[UR10][R6.64+0x74], R29 ;  /* 0x0000741d06007985 */ /* 0x0001e8000c10190a */
[----:B------:R1:W-:Y:S04]  /*2f8d0*/  ST.E desc[UR14][R6.64+0x80], R33 ;  /* 0x0000802106007985 */ /* 0x0003e8000c10190e */
[----:B------:R3:W-:Y:S04]  /*2f8e0*/  ST.E desc[UR12][R6.64+0x84], R31 ;  /* 0x0000841f06007985 */ /* 0x0007e8000c10190c */
[----:B------:R5:W-:Y:S01]  /*2f8f0*/  ST.E desc[UR16][R6.64+0x90], R35 ;  /* 0x0000902306007985 */ /* 0x000be2000c101910 */
[C---:B0-----:R-:W-:Y:S01]  /*2f900*/  FMUL.FTZ R29, R9.reuse, R66 ;  /* 0x00000042091d7220 */ /* 0x041fe20000410000 */
[C---:B-1----:R-:W-:Y:S01]  /*2f910*/  FMUL.FTZ R33, R9.reuse, R70 ;  /* 0x0000004609217220 */ /* 0x042fe20000410000 */
[C---:B---3--:R-:W-:Y:S01]  /*2f920*/  FMUL.FTZ R31, R9.reuse, R68 ;  /* 0x00000044091f7220 */ /* 0x048fe20000410000 */
[----:B-----5:R-:W-:-:S02]  /*2f930*/  FMUL.FTZ R35, R9, R72 ;  /* 0x0000004809237220 */ /* 0x020fc40000410000 */
[----:B------:R0:W-:Y:S01]  /*2f940*/  ST.E desc[UR10][R6.64+0xb0], R29 ;  /* 0x0000b01d06007985 */ /* 0x0001e2000c10190a */
[----:B------:R-:W-:-:S03]  /*2f950*/  FMUL.FTZ R37, R9, R74 ;  /* 0x0000004a09257220 */ /* 0x000fc60000410000 */
[----:B------:R1:W-:Y:S04]  /*2f960*/  ST.E desc[UR12][R6.64+0xb4], R31 ;  /* 0x0000b41f06007985 */ /* 0x0003e8000c10190c */
[----:B------:R3:W-:Y:S04]  /*2f970*/  ST.E desc[UR14][R6.64+0xc0], R33 ;  /* 0x0000c02106007985 */ /* 0x0007e8000c10190e */
[----:B------:R5:W-:Y:S01]  /*2f980*/  ST.E desc[UR16][R6.64+0xc4], R35 ;  /* 0x0000c42306007985 */ /* 0x000be2000c101910 */
[C---:B0-----:R-:W-:Y:S01]  /*2f990*/  FMUL.FTZ R29, R9.reuse, R82 ;  /* 0x00000052091d7220 */ /* 0x041fe20000410000 */
[C---:B-1----:R-:W-:Y:S01]  /*2f9a0*/  FMUL.FTZ R31, R9.reuse, R84 ;  /* 0x00000054091f7220 */ /* 0x042fe20000410000 */
[C---:B---3--:R-:W-:Y:S01]  /*2f9b0*/  FMUL.FTZ R33, R9.reuse, R86 ;  /* 0x0000005609217220 */ /* 0x048fe20000410000 */
[----:B-----5:R-:W-:Y:S01]  /*2f9c0*/  FMUL.FTZ R35, R9, R88 ;  /* 0x0000005809237220 */ /* 0x020fe20000410000 */
[----:B------:R0:W-:Y:S01]  /*2f9d0*/  ST.E desc[UR18][R6.64+0xd0], R37 ;  /* 0x0000d02506007985 */ /* 0x0001e2000c101912 */
[----:B------:R-:W-:-:S03]  /*2f9e0*/  FMUL.FTZ R3, R28, R3 ;  /* 0x000000031c037220 */ /* 0x000fc60000410000 */
[----:B------:R1:W-:Y:S01]  /*2f9f0*/  ST.E desc[UR10][R6.64+0xf0], R29 ;  /* 0x0000f01d06007985 */ /* 0x0003e2000c10190a */
[----:B----4-:R-:W-:-:S03]  /*2fa00*/  FMUL.FTZ R25, R28, R25 ;  /* 0x000000191c197220 */ /* 0x010fc60000410000 */
[----:B------:R3:W-:Y:S04]  /*2fa10*/  ST.E desc[UR12][R6.64+0xf4], R31 ;  /* 0x0000f41f06007985 */ /* 0x0007e8000c10190c */
[----:B------:R4:W-:Y:S01]  /*2fa20*/  ST.E desc[UR14][R6.64+0x100], R33 ;  /* 0x0001002106007985 */ /* 0x0009e2000c10190e */
[----:B0-----:R-:W-:-:S03]  /*2fa30*/  FMUL.FTZ R37, R9, R90 ;  /* 0x0000005a09257220 */ /* 0x001fc60000410000 */
[----:B------:R0:W-:Y:S01]  /*2fa40*/  ST.E desc[UR16][R6.64+0x104], R35 ;  /* 0x0001042306007985 */ /* 0x0001e2000c101910 */
[C---:B-1----:R-:W-:Y:S01]  /*2fa50*/  FMUL.FTZ R29, R9.reuse, R98 ;  /* 0x00000062091d7220 */ /* 0x042fe20000410000 */
[C---:B---3--:R-:W-:Y:S01]  /*2fa60*/  FMUL.FTZ R31, R9.reuse, R100 ;  /* 0x00000064091f7220 */ /* 0x048fe20000410000 */
[C---:B----4-:R-:W-:Y:S01]  /*2fa70*/  FMUL.FTZ R33, R9.reuse, R102 ;  /* 0x0000006609217220 */ /* 0x050fe20000410000 */
[C---:B0-----:R-:W-:Y:S01]  /*2fa80*/  FMUL.FTZ R35, R9.reuse, R104 ;  /* 0x0000006809237220 */ /* 0x041fe20000410000 */
[----:B------:R0:W-:Y:S04]  /*2fa90*/  ST.E desc[UR4][R6.64+0x8], R3 ;  /* 0x0000080306007985 */ /* 0x0001e8000c101904 */
[----:B------:R1:W-:Y:S04]  /*2faa0*/  ST.E desc[UR4][R6.64+0xc], R25 ;  /* 0x00000c1906007985 */ /* 0x0003e8000c101904 */
[----:B0-----:R-:W3:Y:S04]  /*2fab0*/  LD.E R3, desc[UR6][R6.64+0x1c] ;  /* 0x00001c0606037980 */ /* 0x001ee8000c101900 */
[----:B-1----:R-:W4:Y:S01]  /*2fac0*/  LD.E R25, desc[UR6][R6.64+0x28] ;  /* 0x0000280606197980 */ /* 0x002f22000c101900 */
[----:B--2---:R-:W-:-:S05]  /*2fad0*/  FMUL.FTZ R9, R9, R2 ;  /* 0x0000000209097220 */ /* 0x004fca0000410000 */
[----:B------:R0:W-:Y:S04]  /*2fae0*/  ST.E desc[UR4][R6.64+0x1f4], R9 ;  /* 0x0001f40906007985 */ /* 0x0001e8000c101904 */
[----:B0-----:R-:W2:Y:S01]  /*2faf0*/  LD.E R9, desc[UR6][R6.64+0x18] ;  /* 0x0000180606097980 */ /* 0x001ea2000c101900 */
[C---:B---3--:R-:W-:Y:S01]  /*2fb00*/  FMUL.FTZ R3, R28.reuse, R3 ;  /* 0x000000031c037220 */ /* 0x048fe20000410000 */
[----:B----4-:R-:W-:-:S04]  /*2fb10*/  FMUL.FTZ R25, R28, R25 ;  /* 0x000000191c197220 */ /* 0x010fc80000410000 */
        /* <DEDUP_REMOVED lines=42> */
[----:B0-----:R-:W2:Y:S04]  /*2fdc0*/  LD.E R9, desc[UR6][R6.64+0x8c] ;  /* 0x00008c0606097980 */ /* 0x001ea8000c101900 */
[----:B------:R-:W-:Y:S04]  /*2fdd0*/  ST.E desc[UR18][R6.64+0x110], R37 ;  /* 0x0001102506007985 */ /* 0x000fe8000c101912 */
[----:B------:R-:W-:Y:S04]  /*2fde0*/  ST.E desc[UR10][R6.64+0x130], R29 ;  /* 0x0001301d06007985 */ /* 0x000fe8000c10190a */
[----:B------:R-:W-:Y:S04]  /*2fdf0*/  ST.E desc[UR12][R6.64+0x134], R31 ;  /* 0x0001341f06007985 */ /* 0x000fe8000c10190c */
[----:B------:R-:W-:Y:S04]  /*2fe00*/  ST.E desc[UR14][R6.64+0x140], R33 ;  /* 0x0001402106007985 */ /* 0x000fe8000c10190e */
[----:B------:R-:W-:Y:S04]  /*2fe10*/  ST.E desc[UR16][R6.64+0x144], R35 ;  /* 0x0001442306007985 */ /* 0x000fe8000c101910 */
[----:B------:R-:W-:Y:S01]  /*2fe20*/  ST.E desc[UR4][R6.64+0x1f0], R27 ;  /* 0x0001f01b06007985 */ /* 0x000fe2000c101904 */
[C---:B---3--:R-:W-:Y:S01]  /*2fe30*/  FMUL.FTZ R3, R28.reuse, R3 ;  /* 0x000000031c037220 */ /* 0x048fe20000410000 */
[----:B----4-:R-:W-:-:S04]  /*2fe40*/  FMUL.FTZ R25, R28, R25 ;  /* 0x000000191c197220 */ /* 0x010fc80000410000 */
[----:B------:R-:W-:Y:S01]  /*2fe50*/  ST.E desc[UR4][R6.64+0x98], R3 ;  /* 0x0000980306007985 */ /* 0x000fe2000c101904 */
[----:B--2---:R-:W-:-:S05]  /*2fe60*/  FMUL.FTZ R9, R28, R9 ;  /* 0x000000091c097220 */ /* 0x004fca0000410000 */
[----:B------:R0:W-:Y:S04]  /*2fe70*/  ST.E desc[UR4][R6.64+0x8c], R9 ;  /* 0x00008c0906007985 */ /* 0x0001e8000c101904 */
[----:B------:R1:W-:Y:S04]  /*2fe80*/  ST.E desc[UR4][R6.64+0x9c], R25 ;  /* 0x00009c1906007985 */ /* 0x0003e8000c101904 */
[----:B0-----:R-:W2:Y:S02]  /*2fe90*/  LD.E R9, desc[UR6][R6.64+0xa8] ;  /* 0x0000a80606097980 */ /* 0x001ea4000c101900 */
[----:B--2---:R-:W-:-:S05]  /*2fea0*/  FMUL.FTZ R9, R28, R9 ;  /* 0x000000091c097220 */ /* 0x004fca0000410000 */
[----:B------:R0:W-:Y:S04]  /*2feb0*/  ST.E desc[UR4][R6.64+0xa8], R9 ;  /* 0x0000a80906007985 */ /* 0x0001e8000c101904 */
[----:B------:R-:W2:Y:S02]  /*2fec0*/  LD.E R3, desc[UR6][R6.64+0xac] ;  /* 0x0000ac0606037980 */ /* 0x000ea4000c101900 */
[----:B--2---:R-:W-:-:S05]  /*2fed0*/  FMUL.FTZ R3, R28, R3 ;  /* 0x000000031c037220 */ /* 0x004fca0000410000 */
[----:B------:R2:W-:Y:S04]  /*2fee0*/  ST.E desc[UR4][R6.64+0xac], R3 ;  /* 0x0000ac0306007985 */ /* 0x0005e8000c101904 */
[----:B-1----:R-:W3:Y:S02]  /*2fef0*/  LD.E R25, desc[UR6][R6.64+0xb8] ;  /* 0x0000b80606197980 */ /* 0x002ee4000c101900 */
[----:B---3--:R-:W-:-:S05]  /*2ff00*/  FMUL.FTZ R25, R28, R25 ;  /* 0x000000191c197220 */ /* 0x008fca0000410000 */
[----:B------:R1:W-:Y:S04]  /*2ff10*/  ST.E desc[UR4][R6.64+0xb8], R25 ;  /* 0x0000b81906007985 */ /* 0x0003e8000c101904 */
[----:B0-----:R-:W3:Y:S02]  /*2ff20*/  LD.E R9, desc[UR6][R6.64+0xbc] ;  /* 0x0000bc0606097980 */ /* 0x001ee4000c101900 */
[----:B---3--:R-:W-:-:S05]  /*2ff30*/  FMUL.FTZ R9, R28, R9 ;  /* 0x000000091c097220 */ /* 0x008fca0000410000 */
[----:B------:R0:W-:Y:S04]  /*2ff40*/  ST.E desc[UR4][R6.64+0xbc], R9 ;  /* 0x0000bc0906007985 */ /* 0x0001e8000c101904 */
[----:B--2---:R-:W2:Y:S02]  /*2ff50*/  LD.E R3, desc[UR6][R6.64+0xc8] ;  /* 0x0000c80606037980 */ /* 0x004ea4000c101900 */
        /* <DEDUP_REMOVED lines=119> */
[----:B------:R-:W3:Y:S01]  /*306d0*/  LDL.64 R2, [R0+0x80] ;  /* 0x0000800000027983 */ /* 0x000ee20000100a00 */
[----:B------:R-:W-:-:S03]  /*306e0*/  LEA.HI R28, R203, 0x8, RZ, 0x19 ;  /* 0x00000008cb1c7811 */ /* 0x000fc600078fc8ff */
[----:B------:R-:W4:Y:S02]  /*306f0*/  LDL.64 R26, [R0] ;  /* 0x00000000001a7983 */ /* 0x000f240000100a00 */
[----:B------:R5:W-:Y:S06]  /*30700*/  BAR.SYNC.DEFER_BLOCKING R28, 0x100 ;  /* 0x0004001c0000751d */ /* 0x000bec0000010000 */
[----:B-1----:R-:W2:Y:S04]  /*30710*/  LDL.64 R24, [R0+0x98] ;  /* 0x0000980000187983 */ /* 0x002ea80000100a00 */
[----:B0-----:R-:W5:Y:S04]  /*30720*/  LDL.64 R8, [R0+0x88] ;  /* 0x0000880000087983 */ /* 0x001f680000100a00 */
[----:B---3--:R-:W3:Y:S04]  /*30730*/  LD.E R31, desc[UR4][R2.64] ;  /* 0x00000004021f7980 */ /* 0x008ee8000c101900 */
[----:B----4-:R-:W4:Y:S04]  /*30740*/  LD.E R217, desc[UR6][R26.64] ;  /* 0x000000061ad97980 */ /* 0x010f28000c101900 */
[----:B--2---:R-:W4:Y:S04]  /*30750*/  LD.E.64 R6, desc[UR4][R24.64] ;  /* 0x0000000418067980 */ /* 0x004f28000c101b00 */
[----:B---3--:R-:W-:Y:S04]  /*30760*/  ST.E desc[UR8][R2.64], R31 ;  /* 0x0000001f02007985 */ /* 0x008fe8000c101908 */
[----:B------:R-:W2:Y:S04]  /*30770*/  LD.E R29, desc[UR10][R2.64+0x4] ;  /* 0x0000040a021d7980 */ /* 0x000ea8000c101900 */
[----:B--2---:R0:W-:Y:S04]  /*30780*/  ST.E desc[UR4][R2.64+0x4], R29 ;  /* 0x0000041d02007985 */ /* 0x0041e8000c101904 */
[----:B------:R-:W2:Y:S04]  /*30790*/  LD.E R33, desc[UR6][R2.64+0x8] ;  /* 0x0000080602217980 */ /* 0x000ea8000c101900 */
[----:B--2---:R-:W-:Y:S04]  /*307a0*/  ST.E desc[UR4][R2.64+0x8], R33 ;  /* 0x0000082102007985 */ /* 0x004fe8000c101904 */
[----:B------:R-:W2:Y:S04]  /*307b0*/  LD.E R27, desc[UR6][R2.64+0xc] ;  /* 0x00000c06021b7980 */ /* 0x000ea8000c101900 */
[----:B--2---:R1:W-:Y:S04]  /*307c0*/  ST.E desc[UR4][R2.64+0xc], R27 ;  /* 0x00000c1b02007985 */ /* 0x0043e8000c101904 */
[----:B------:R-:W2:Y:S04]  /*307d0*/  LD.E R25, desc[UR6][R2.64+0x10] ;  /* 0x0000100602197980 */ /* 0x000ea8000c101900 */
[----:B--2---:R2:W-:Y:S04]  /*307e0*/  ST.E desc[UR4][R2.64+0x10], R25 ;  /* 0x0000101902007985 */ /* 0x0045e8000c101904 */
[----:B0-----:R-:W3:Y:S04]  /*307f0*/  LD.E R29, desc[UR6][R2.64+0x14] ;  /* 0x00001406021d7980 */ /* 0x001ee8000c101900 */
[----:B---3--:R0:W-:Y:S04]  /*30800*/  ST.E desc[UR4][R2.64+0x14], R29 ;  /* 0x0000141d02007985 */ /* 0x0081e8000c101904 */
[----:B------:R-:W3:Y:S04]  /*30810*/  LD.E R31, desc[UR6][R2.64+0x18] ;  /* 0x00001806021f7980 */ /* 0x000ee8000c101900 */
[----:B---3--:R3:W-:Y:S04]  /*30820*/  ST.E desc[UR4][R2.64+0x18], R31 ;  /* 0x0000181f02007985 */ /* 0x0087e8000c101904 */
[----:B-1----:R-:W5:Y:S04]  /*30830*/  LD.E R27, desc[UR6][R2.64+0x1c] ;  /* 0x00001c06021b7980 */ /* 0x002f68000c101900 */
[----:B-----5:R1:W-:Y:S04]  /*30840*/  ST.E desc[UR4][R2.64+0x1c], R27 ;  /* 0x00001c1b02007985 */ /* 0x0203e8000c101904 */
[----:B--2---:R-:W2:Y:S04]  /*30850*/  LD.E R25, desc[UR6][R2.64+0x20] ;  /* 0x0000200602197980 */ /* 0x004ea8000c101900 */
[----:B--2---:R2:W-:Y:S04]  /*30860*/  ST.E desc[UR4][R2.64+0x20], R25 ;  /* 0x0000201902007985 */ /* 0x0045e8000c101904 */
[----:B0-----:R-:W5:Y:S04]  /*30870*/  LD.E R29, desc[UR6][R2.64+0x24] ;  /* 0x00002406021d7980 */ /* 0x001f68000c101900 */
[----:B-----5:R0:W-:Y:S04]  /*30880*/  ST.E desc[UR4][R2.64+0x24], R29 ;  /* 0x0000241d02007985 */ /* 0x0201e8000c101904 */
[----:B---3--:R-:W3:Y:S04]  /*30890*/  LD.E R31, desc[UR6][R2.64+0x28] ;  /* 0x00002806021f7980 */ /* 0x008ee8000c101900 */
        /* <DEDUP_REMOVED lines=230> */
[----:B-----5:R-:W-:Y:S04]  /*31700*/  ST.E desc[UR4][R2.64+0x1f4], R29 ;  /* 0x0001f41d02007985 */ /* 0x020fe8000c101904 */
[----:B---3--:R-:W3:Y:S01]  /*31710*/  LD.E R31, desc[UR6][R2.64+0x1f8] ;  /* 0x0001f806021f7980 */ /* 0x008ee2000c101900 */
[----:B------:R-:W-:-:S02]  /*31720*/  R2UR UR28, R4 ;  /* 0x00000000041c72ca */ /* 0x000fc400000e0000 */
[C---:B------:R-:W-:Y:S01]  /*31730*/  R2UR UR29, R5.reuse ;  /* 0x00000000051d72ca */ /* 0x040fe200000e0000 */
[----:B---3--:R-:W-:Y:S04]  /*31740*/  ST.E desc[UR4][R2.64+0x1f8], R31 ;  /* 0x0001f81f02007985 */ /* 0x008fe8000c101904 */
[----:B-1----:R-:W3:Y:S01]  /*31750*/  LD.E R27, desc[UR6][R2.64+0x1fc] ;  /* 0x0001fc06021b7980 */ /* 0x002ee2000c101900 */
[C---:B------:R-:W-:Y:S02]  /*31760*/  R2UR UR30, R4.reuse ;  /* 0x00000000041e72ca */ /* 0x040fe400000e0000 */
[----:B------:R-:W-:Y:S02]  /*31770*/  R2UR UR31, R5 ;  /* 0x00000000051f72ca */ /* 0x000fe400000e0000 */
[----:B------:R-:W-:-:S02]  /*31780*/  R2UR UR32, R4 ;  /* 0x00000000042072ca */ /* 0x000fc400000e0000 */
[C---:B------:R-:W-:Y:S02]  /*31790*/  R2UR UR33, R5.reuse ;  /* 0x00000000052172ca */ /* 0x040fe400000e0000 */
[C---:B------:R-:W-:Y:S02]  /*317a0*/  R2UR UR34, R4.reuse ;  /* 0x00000000042272ca */ /* 0x040fe400000e0000 */
[C---:B------:R-:W-:Y:S02]  /*317b0*/  R2UR UR35, R5.reuse ;  /* 0x00000000052372ca */ /* 0x040fe400000e0000 */
        /* <DEDUP_REMOVED lines=22> */
[----:B------:R-:W-:Y:S02]  /*31920*/  R2UR UR26, R4 ;  /* 0x00000000041a72ca */ /* 0x000fe400000e0000 */
[----:B------:R-:W-:Y:S01]  /*31930*/  R2UR UR27, R5 ;  /* 0x00000000051b72ca */ /* 0x000fe200000e0000 */
[----:B---3--:R0:W-:Y:S04]  /*31940*/  ST.E desc[UR4][R2.64+0x1fc], R27 ;  /* 0x0001fc1b02007985 */ /* 0x0081e8000c101904 */
[----:B------:R-:W3:Y:S04]  /*31950*/  LD.E R216, desc[UR28][R8.64] ;  /* 0x0000001c08d87980 */ /* 0x000ee8000c101900 */
[----:B------:R-:W5:Y:S04]  /*31960*/  LD.E R24, desc[UR30][R2.64] ;  /* 0x0000001e02187980 */ /* 0x000f68000c101900 */
[----:B--2---:R-:W5:Y:S04]  /*31970*/  LD.E R25, desc[UR32][R2.64+0x4] ;  /* 0x0000042002197980 */ /* 0x004f68000c101900 */
[----:B------:R-:W5:Y:S04]  /*31980*/  LD.E R26, desc[UR34][R2.64+0x8] ;  /* 0x00000822021a7980 */ /* 0x000f68000c101900 */
[----:B0-----:R-:W5:Y:S04]  /*31990*/  LD.E R27, desc[UR44][R2.64+0xc] ;  /* 0x00000c2c021b7980 */ /* 0x001f68000c101900 */
        /* <DEDUP_REMOVED lines=124> */
[----:B----4-:R-:W-:Y:S01]  /*32160*/  IMAD R6, R217, 0xc00, R6 ;  /* 0x00000c00d9067824 */ /* 0x010fe200078e0206 */
[----:B---3--:R-:W-:-:S02]  /*32170*/  ISETP.NE.U32.AND P1, PT, R216, RZ, PT ;  /* 0x000000ffd800720c */ /* 0x008fc40003f25070 */
[----:B------:R-:W-:Y:S02]  /*32180*/  R2UR UR7, R7 ;  /* 0x00000000070772ca */ /* 0x000fe400000e0000 */
[----:B------:R-:W-:Y:S02]  /*32190*/  R2UR UR6, R6 ;  /* 0x00000000060672ca */ /* 0x000fe400000e0000 */
[----:B------:R-:W-:Y:S02]  /*321a0*/  F2FP.F16.F32.PACK_AB R152, R215, R152 ;  /* 0x00000098d798723e */ /* 0x000fe400000000ff */
[----:B------:R-:W-:Y:S02]  /*321b0*/  F2FP.F16.F32.PACK_AB R154, R213, R154 ;  /* 0x0000009ad59a723e */ /* 0x000fe400000000ff */
[----:B------:R-:W-:Y:S02]  /*321c0*/  F2FP.F16.F32.PACK_AB R153, R212, R153 ;  /* 0x00000099d499723e */ /* 0x000fe400000000ff */
[----:B------:R-:W-:Y:S01]  /*321d0*/  F2FP.F16.F32.PACK_AB R155, R214, R155 ;  /* 0x0000009bd69b723e */ /* 0x000fe200000000ff */
[----:B------:R-:W-:Y:S01]  /*321e0*/  VOTEU.ANY UP0, P1 ;  /* 0x00000000003f7886 */ /* 0x000fe20000800100 */
        /* <DEDUP_REMOVED lines=19> */
[----:B------:R-:W-:Y:S01]  /*32320*/  R2UR UR25, R5 ;  /* 0x00000000051972ca */ /* 0x000fe200000e0000 */
[----:B-----5:R-:W-:-:S06]  /*32330*/  WARPGROUP.ARRIVE ;  /* 0x00000000000079c5 */ /* 0x020fcc0000000000 */
[----:B------:R-:W-:Y:S01]  /*32340*/  HGMMA.64x256x16.F32 R24, R152, gdesc[UR4].tnspB, R24, UP0, gsb0 ;  /* 0x43e0000498187df0 */ /* 0x000fe2000b800818 */
        /* <DEDUP_REMOVED lines=15> */
[----:B------:R-:W-:Y:S02]  /*32440*/  R2UR UR51, R5 ;  /* 0x00000000053372ca */ /* 0x000fe400000e0000 */
[C---:B------:R-:W-:Y:S01]  /*32450*/  R2UR UR52, R4.reuse ;  /* 0x00000000043472ca */ /* 0x040fe200000e0000 */
[----:B------:R-:W-:Y:S02]  /*32460*/  WARPGROUP.DEPBAR.LE gsb0, 0x0 ;  /* 0x00008000000079c5 */ /* 0x000fe40000010000 */
[----:B------:R0:W-:Y:S01]  /*32470*/  ST.E desc[UR4][R2.64], R24 ;  /* 0x0000001802007985 */ /* 0x0001e2000c101904 */
[----:B------:R-:W-:-:S02]  /*32480*/  R2UR UR4, R4 ;  /* 0x00000000040472ca */ /* 0x000fc400000e0000 */
[----:B------:R-:W-:-:S13]  /*32490*/  R2UR UR5, R5 ;  /* 0x00000000050572ca */ /* 0x000fda00000e0000 */
[----:B------:R1:W-:Y:S01]  /*324a0*/  ST.E desc[UR4][R2.64+0x4], R25 ;  /* 0x0000041902007985 */ /* 0x0003e2000c101904 */
[C---:B------:R-:W-:Y:S02]  /*324b0*/  R2UR UR4, R4.reuse ;  /* 0x00000000040472ca */ /* 0x040fe400000e0000 */
[C---:B------:R-:W-:Y:S01]  /*324c0*/  R2UR UR5, R5.reuse ;  /* 0x00000000050572ca */ /* 0x040fe200000e0000 */
[----:B------:R2:W-:Y:S01]  /*324d0*/  ST.E desc[UR6][R2.64+0x8], R26 ;  /* 0x0000081a02007985 */ /* 0x0005e2000c101906 */
[C---:B------:R-:W-:Y:S02]  /*324e0*/  R2UR UR6, R4.reuse ;  /* 0x00000000040672ca */ /* 0x040fe400000e0000 */
[C---:B------:R-:W-:Y:S01]  /*324f0*/  R2UR UR7, R5.reuse ;  /* 0x00000000050772ca */ /* 0x040fe200000e0000 */
[----:B------:R3:W-:Y:S01]  /*32500*/  ST.E desc[UR8][R2.64+0xc], R27 ;  /* 0x00000c1b02007985 */ /* 0x0007e2000c101908 */
[C---:B------:R-:W-:Y:S02]  /*32510*/  R2UR UR8, R4.reuse ;  /* 0x00000000040872ca */ /* 0x040fe400000e0000 */
[----:B------:R-:W-:Y:S01]  /*32520*/  R2UR UR9, R5 ;  /* 0x00000000050972ca */ /* 0x000fe200000e0000 */
[----:B------:R4:W-:Y:S01]  /*32530*/  ST.E desc[UR10][R2.64+0x10], R28 ;  /* 0x0000101c02007985 */ /* 0x0009e2000c10190a */
[----:B------:R-:W-:-:S02]  /*32540*/  R2UR UR10, R4 ;  /* 0x00000000040a72ca */ /* 0x000fc400000e0000 */
        /* <DEDUP_REMOVED lines=25> */
[----:B------:R5:W-:Y:S04]  /*326e0*/  ST.E desc[UR8][R2.64+0x34], R37 ;  /* 0x0000342502007985 */ /* 0x000be8000c101908 */
[----:B------:R5:W-:Y:S04]  /*326f0*/  ST.E desc[UR10][R2.64+0x38], R38 ;  /* 0x0000382602007985 */ /* 0x000be8000c10190a */
[----:B------:R5:W-:Y:S01]  /*32700*/  ST.E desc[UR12][R2.64+0x3c], R39 ;  /* 0x00003c2702007985 */ /* 0x000be2000c10190c */
[----:B------:R-:W-:-:S03]  /*32710*/  R2UR UR8, R4 ;  /* 0x00000000040872ca */ /* 0x000fc600000e0000 */
[----:B------:R5:W-:Y:S01]  /*32720*/  ST.E desc[UR14][R2.64+0x40], R40 ;  /* 0x0000402802007985 */ /* 0x000be2000c10190e */
[----:B------:R-:W-:-:S03]  /*32730*/  R2UR UR9, R5 ;  /* 0x00000000050972ca */ /* 0x000fc600000e0000 */
[----:B------:R5:W-:Y:S04]  /*32740*/  ST.E desc[UR16][R2.64+0x44], R41 ;  /* 0x0000442902007985 */ /* 0x000be8000c101910 */
[----:B------:R5:W-:Y:S04]  /*32750*/  ST.E desc[UR18][R2.64+0x48], R42 ;  /* 0x0000482a02007985 */ /* 0x000be8000c101912 */
[----:B------:R5:W-:Y:S04]  /*32760*/  ST.E desc[UR20][R2.64+0x4c], R43 ;  /* 0x00004c2b02007985 */ /* 0x000be8000c101914 */
[----:B------:R5:W-:Y:S04]  /*32770*/  ST.E desc[UR22][R2.64+0x50], R44 ;  /* 0x0000502c02007985 */ /* 0x000be8000c101916 */
[----:B------:R5:W-:Y:S01]  /*32780*/  ST.E desc[UR24][R2.64+0x54], R45 ;  /* 0x0000542d02007985 */ /* 0x000be2000c101918 */
[----:B------:R-:W-:-:S03]  /*32790*/  R2UR UR10, R4 ;  /* 0x00000000040a72ca */ /* 0x000fc600000e0000 */
[----:B------:R5:W-:Y:S01]  /*327a0*/  ST.E desc[UR4][R2.64+0x58], R46 ;  /* 0x0000582e02007985 */ /* 0x000be2000c101904 */
[C---:B------:R-:W-:Y:S02]  /*327b0*/  R2UR UR4, R4.reuse ;  /* 0x00000000040472ca */ /* 0x040fe400000e0000 */
[C---:B------:R-:W-:Y:S01]  /*327c0*/  R2UR UR5, R5.reuse ;  /* 0x00000000050572ca */ /* 0x040fe200000e0000 */
[----:B------:R5:W-:Y:S01]  /*327d0*/  ST.E desc[UR6][R2.64+0x5c], R47 ;  /* 0x00005c2f02007985 */ /* 0x000be2000c101906 */
        /* <DEDUP_REMOVED lines=12> */
[C---:B------:R-:W-:Y:S01]  /*328a0*/  R2UR UR21, R5.reuse ;  /* 0x00000000051572ca */ /* 0x040fe200000e0000 */
[----:B------:R5:W-:Y:S01]  /*328b0*/  ST.E desc[UR8][R2.64+0x60], R48 ;  /* 0x0000603002007985 */ /* 0x000be2000c101908 */
        /* <DEDUP_REMOVED lines=8> */
[----:B------:R-:W-:Y:S01]  /*32940*/  R2UR UR5, R5 ;  /* 0x00000000050572ca */ /* 0x000fe200000e0000 */
[----:B------:R5:W-:Y:S04]  /*32950*/  ST.E desc[UR6][R2.64+0x68], R50 ;  /* 0x0000683202007985 */ /* 0x000be8000c101906 */
[----:B------:R5:W-:Y:S04]  /*32960*/  ST.E desc[UR10][R2.64+0x6c], R51 ;  /* 0x00006c3302007985 */ /* 0x000be8000c10190a */
[----:B------:R5:W-:Y:S04]  /*32970*/  ST.E desc[UR12][R2.64+0x70], R52 ;  /* 0x0000703402007985 */ /* 0x000be8000c10190c */
        /* <DEDUP_REMOVED lines=8> */
[----:B------:R5:W-:Y:S01]  /*32a00*/  ST.E desc[UR8][R2.64+0x8c], R59 ;  /* 0x00008c3b02007985 */ /* 0x000be2000c101908 */
[C---:B------:R-:W-:Y:S02]  /*32a10*/  R2UR UR8, R4.reuse ;  /* 0x00000000040872ca */ /* 0x040fe400000e0000 */
[----:B------:R-:W-:Y:S01]  /*32a20*/  R2UR UR9, R5 ;  /* 0x00000000050972ca */ /* 0x000fe200000e0000 */
[----:B------:R5:W-:Y:S01]  /*32a30*/  ST.E desc[UR4][R2.64+0x90], R60 ;  /* 0x0000903c02007985 */ /* 0x000be2000c101904 */
        /* <DEDUP_REMOVED lines=13> */
[C---:B------:R-:W-:Y:S01]  /*32b10*/  R2UR UR21, R5.reuse ;  /* 0x00000000051572ca */ /* 0x040fe200000e0000 */
[----:B------:R5:W-:Y:S01]  /*32b20*/  ST.E desc[UR6][R2.64+0x94], R61 ;  /* 0x0000943d02007985 */ /* 0x000be2000c101906 */
        /* <DEDUP_REMOVED lines=245> */
[C---:B------:R-:W-:Y:S02]  /*33a80*/  R2UR UR54, R4.reuse ;  /* 0x00000000043672ca */ /* 0x040fe400000e0000 */
[----:B------:R-:W-:Y:S01]  /*33a90*/  R2UR UR55, R5 ;  /* 0x00000000053772ca */ /* 0x000fe200000e0000 */
        /* <DEDUP_REMOVED lines=12> */
[----:B------:R-:W-:Y:S01]  /*33b60*/  ST.E desc[UR28][R8.64], R195 ;  /* 0x000000c308007985 */ /* 0x000fe2000c10191c */
[C---:B------:R-:W-:Y:S02]  /*33b70*/  R2UR UR58, R4.reuse ;  /* 0x00000000043a72ca */ /* 0x040fe400000e0000 */
[C---:B------:R-:W-:Y:S01]  /*33b80*/  R2UR UR59, R5.reuse ;  /* 0x00000000053b72ca */ /* 0x040fe200000e0000 */
[----:B0-----:R-:W5:Y:S01]  /*33b90*/  LD.E R24, desc[UR30][R2.64] ;  /* 0x0000001e02187980 */ /* 0x001f62000c101900 */
[C---:B------:R-:W-:Y:S02]  /*33ba0*/  R2UR UR56, R4.reuse ;  /* 0x00000000043872ca */ /* 0x040fe400000e0000 */
[C---:B------:R-:W-:Y:S01]  /*33bb0*/  R2UR UR57, R5.reuse ;  /* 0x00000000053972ca */ /* 0x040fe200000e0000 */
[----:B-1----:R-:W5:Y:S01]  /*33bc0*/  LD.E R25, desc[UR32][R2.64+0x4] ;  /* 0x0000042002197980 */ /* 0x002f62000c101900 */
[C---:B------:R-:W-:Y:S02]  /*33bd0*/  R2UR UR4, R4.reuse ;  /* 0x00000000040472ca */ /* 0x040fe400000e0000 */
[----:B------:R-:W-:Y:S01]  /*33be0*/  R2UR UR5, R5 ;  /* 0x00000000050572ca */ /* 0x000fe200000e0000 */
[----:B--2---:R-:W2:Y:S01]  /*33bf0*/  LD.E R26, desc[UR34][R2.64+0x8] ;  /* 0x00000822021a7980 */ /* 0x004ea2000c101900 */
[----:B------:R-:W-:-:S02]  /*33c00*/  R2UR UR6, R4 ;  /* 0x00000000040672ca */ /* 0x000fc400000e0000 */
[C---:B------:R-:W-:Y:S01]  /*33c10*/  R2UR UR7, R5.reuse ;  /* 0x00000000050772ca */ /* 0x040fe200000e0000 */
[----:B---3--:R-:W2:Y:S01]  /*33c20*/  LD.E R27, desc[UR44][R2.64+0xc] ;  /* 0x00000c2c021b7980 */ /* 0x008ea2000c101900 */
[C---:B------:R-:W-:Y:S02]  /*33c30*/  R2UR UR8, R4.reuse ;  /* 0x00000000040872ca */ /* 0x040fe400000e0000 */
[C---:B------:R-:W-:Y:S01]  /*33c40*/  R2UR UR9, R5.reuse ;  /* 0x00000000050972ca */ /* 0x040fe200000e0000 */
[----:B----4-:R-:W2:Y:S01]  /*33c50*/  LD.E R28, desc[UR46][R2.64+0x10] ;  /* 0x0000102e021c7980 */ /* 0x010ea2000c101900 */
[C---:B------:R-:W-:Y:S02]  /*33c60*/  R2UR UR10, R4.reuse ;  /* 0x00000000040a72ca */ /* 0x040fe400000e0000 */
[----:B------:R-:W-:Y:S01]  /*33c70*/  R2UR UR11, R5 ;  /* 0x00000000050b72ca */ /* 0x000fe200000e0000 */
[----:B-----5:R-:W2:Y:S01]  /*33c80*/  LD.E R29, desc[UR50][R2.64+0x14] ;  /* 0x00001432021d7980 */ /* 0x020ea2000c101900 */
[----:B------:R-:W-:-:S02]  /*33c90*/  R2UR UR12, R4 ;  /* 0x00000000040c72ca */ /* 0x000fc400000e0000 */
[C---:B------:R-:W-:Y:S01]  /*33ca0*/  R2UR UR13, R5.reuse ;  /* 0x00000000050d72ca */ /* 0x040fe200000e0000 */
[----:B------:R-:W2:Y:S01]  /*33cb0*/  LD.E R30, desc[UR52][R2.64+0x18] ;  /* 0x00001834021e7980 */ /* 0x000ea2000c101900 */
[C---:B------:R-:W-:Y:S02]  /*33cc0*/  R2UR UR14, R4.reuse ;  /* 0x00000000040e72ca */ /* 0x040fe400000e0000 */
[C---:B------:R-:W-:Y:S01]  /*33cd0*/  R2UR UR15, R5.reuse ;  /* 0x00000000050f72ca */ /* 0x040fe200000e0000 */
[----:B------:R-:W2:Y:S01]  /*33ce0*/  LD.E R31, desc[UR54][R2.64+0x1c] ;  /* 0x00001c36021f7980 */ /* 0x000ea2000c101900 */
[C---:B------:R-:W-:Y:S02]  /*33cf0*/  R2UR UR16, R4.reuse ;  /* 0x00000000041072ca */ /* 0x040fe400000e0000 */
[----:B------:R-:W-:Y:S01]  /*33d00*/  R2UR UR17, R5 ;  /* 0x00000000051172ca */ /* 0x000fe200000e0000 */
[----:B------:R-:W2:Y:S01]  /*33d10*/  LD.E R32, desc[UR60][R2.64+0x20] ;  /* 0x0000203c02207980 */ /* 0x000ea2000c101900 */
        /* <DEDUP_REMOVED lines=327> */
[----:B------:R-:W-:Y:S02]  /*35190*/  R2UR UR54, R4 ;  /* 0x00000000043672ca */ /* 0x000fe400000e0000 */
[----:B------:R-:W-:Y:S01]  /*351a0*/  R2UR UR55, R5 ;  /* 0x00000000053772ca */ /* 0x000fe200000e0000 */
        /* <DEDUP_REMOVED lines=10> */
[----:B------:R-:W-:-:S02]  /*35250*/  VIADD R152, R6, 0x80 ;  /* 0x0000008006987836 */ /* 0x000fc40000000000 */
[----:B------:R-:W-:-:S03]  /*35260*/  IMAD.MOV.U32 R153, RZ, RZ, R7 ;  /* 0x000000ffff997224 */ /* 0x000fc600078e0007 */
[----:B------:R-:W-:Y:S02]  /*35270*/  R2UR UR6, R152 ;  /* 0x00000000980672ca */ /* 0x000fe400000e0000 */
[----:B------:R-:W-:Y:S02]  /*35280*/  R2UR UR7, R153 ;  /* 0x00000000990772ca */ /* 0x000fe400000e0000 */
[----:B------:R-:W-:Y:S02]  /*35290*/  F2FP.F16.F32.PACK_AB R152, R20, R21 ;  /* 0x000000151498723e */ /* 0x000fe400000000ff */
[----:B------:R-:W-:Y:S02]  /*352a0*/  F2FP.F16.F32.PACK_AB R154, R18, R19 ;  /* 0x00000013129a723e */ /* 0x000fe400000000ff */
[----:B------:R-:W-:Y:S02]  /*352b0*/  F2FP.F16.F32.PACK_AB R153, R14, R15 ;  /* 0x0000000f0e99723e */ /* 0x000fe400000000ff */
[----:B------:R-:W-:-:S02]  /*352c0*/  F2FP.F16.F32.PACK_AB R155, R12, R13 ;  /* 0x0000000d0c9b723e */ /* 0x000fc400000000ff */
        /* <DEDUP_REMOVED lines=18> */
[----:B------:R-:W-:Y:S02]  /*353f0*/  R2UR UR24, R4 ;  /* 0x00000000041872ca */ /* 0x000fe400000e0000 */
[----:B------:R-:W-:Y:S01]  /*35400*/  R2UR UR25, R5 ;  /* 0x00000000051972ca */ /* 0x000fe200000e0000 */
[----:B--2---:R-:W-:-:S06]  /*35410*/  WARPGROUP.ARRIVE ;  /* 0x00000000000079c5 */ /* 0x004fcc0000000000 */
[----:B------:R-:W-:Y:S01]  /*35420*/  HGMMA.64x256x16.F32 R24, R152, gdesc[UR4].tnspB, R24, gsb0 ;  /* 0x43e0000498187df0 */ /* 0x000fe20008000818 */
        /* <DEDUP_REMOVED lines=19> */
[C---:B------:R-:W-:Y:S01]  /*35560*/  R2UR UR55, R5.reuse ;  /* 0x00000000053772ca */ /* 0x040fe200000e0000 */
[----:B------:R-:W-:Y:S02]  /*35570*/  WARPGROUP.DEPBAR.LE gsb0, 0x0 ;  /* 0x00008000000079c5 */ /* 0x000fe40000010000 */
        /* <DEDUP_REMOVED lines=2670> */
[----:B------:R5:W-:Y:S04]  /*3fc60*/  ST.E desc[UR6][R2.64+0x1b4], R133 ;  /* 0x0001b48502007985 */ /* 0x000be8000c101906 */
[----:B------:R5:W-:Y:S04]  /*3fc70*/  ST.E desc[UR8][R2.64+0x1b8], R134 ;  /* 0x0001b88602007985 */ /* 0x000be8000c101908 */
[----:B------:R5:W-:Y:S04]  /*3fc80*/  ST.E desc[UR4][R2.64+0x1bc], R135 ;  /* 0x0001bc8702007985 */ /* 0x000be8000c101904 */
[----:B------:R5:W-:Y:S01]  /*3fc90*/  ST.E desc[UR10][R2.64+0x1c0], R136 ;  /* 0x0001c08802007985 */ /* 0x000be2000c10190a */
[----:B------:R-:W-:-:S03]  /*3fca0*/  R2UR UR6, R4 ;  /* 0x00000000040672ca */ /* 0x000fc600000e0000 */
[----:B------:R5:W-:Y:S01]  /*3fcb0*/  ST.E desc[UR12][R2.64+0x1c4], R137 ;  /* 0x0001c48902007985 */ /* 0x000be2000c10190c */
[----:B------:R-:W-:-:S03]  /*3fcc0*/  R2UR UR7, R5 ;  /* 0x00000000050772ca */ /* 0x000fc600000e0000 */
[----:B------:R5:W-:Y:S01]  /*3fcd0*/  ST.E desc[UR14][R2.64+0x1c8], R138 ;  /* 0x0001c88a02007985 */ /* 0x000be2000c10190e */
[----:B------:R-:W-:-:S03]  /*3fce0*/  R2UR UR8, R4 ;  /* 0x00000000040872ca */ /* 0x000fc600000e0000 */
[----:B------:R5:W-:Y:S01]  /*3fcf0*/  ST.E desc[UR16][R2.64+0x1cc], R139 ;  /* 0x0001cc8b02007985 */ /* 0x000be2000c101910 */
[----:B------:R-:W-:-:S03]  /*3fd00*/  R2UR UR9, R5 ;  /* 0x00000000050972ca */ /* 0x000fc600000e0000 */
        /* <DEDUP_REMOVED lines=13> */
[----:B------:R-:W-:-:S03]  /*3fde0*/  R2UR UR51, R5 ;  /* 0x00000000053372ca */ /* 0x000fc600000e0000 */
[----:B------:R5:W-:Y:S01]  /*3fdf0*/  ST.E desc[UR28][R2.64+0x1e4], R145 ;  /* 0x0001e49102007985 */ /* 0x000be2000c10191c */
[C---:B------:R-:W-:Y:S02]  /*3fe00*/  R2UR UR28, R4.reuse ;  /* 0x00000000041c72ca */ /* 0x040fe400000e0000 */
[C---:B------:R-:W-:Y:S02]  /*3fe10*/  R2UR UR29, R5.reuse ;  /* 0x00000000051d72ca */ /* 0x040fe400000e0000 */
[C---:B------:R-:W-:Y:S02]  /*3fe20*/  R2UR UR52, R4.reuse ;  /* 0x00000000043472ca */ /* 0x040fe400000e0000 */
[C---:B------:R-:W-:Y:S02]  /*3fe30*/  R2UR UR53, R5.reuse ;  /* 0x00000000053572ca */ /* 0x040fe400000e0000 */
[C---:B------:R-:W-:Y:S02]  /*3fe40*/  R2UR UR54, R4.reuse ;  /* 0x00000000043672ca */ /* 0x040fe400000e0000 */
[----:B------:R-:W-:Y:S01]  /*3fe50*/  R2UR UR55, R5 ;  /* 0x00000000053772ca */ /* 0x000fe200000e0000 */
[----:B------:R-:W-:Y:S04]  /*3fe60*/  ST.E desc[UR6][R2.64+0x1ec], R147 ;  /* 0x0001ec9302007985 */ /* 0x000fe8000c101906 */
[----:B------:R-:W-:Y:S04]  /*3fe70*/  ST.E desc[UR8][R2.64+0x1f0], R148 ;  /* 0x0001f09402007985 */ /* 0x000fe8000c101908 */
[----:B------:R-:W-:Y:S04]  /*3fe80*/  ST.E desc[UR10][R2.64+0x1f4], R149 ;  /* 0x0001f49502007985 */ /* 0x000fe8000c10190a */
[----:B------:R-:W-:Y:S04]  /*3fe90*/  ST.E desc[UR12][R2.64+0x1f8], R150 ;  /* 0x0001f89602007985 */ /* 0x000fe8000c10190c */
[----:B------:R-:W-:Y:S01]  /*3fea0*/  ST.E desc[UR14][R2.64+0x1fc], R151 ;  /* 0x0001fc9702007985 */ /* 0x000fe2000c10190e */
        /* <DEDUP_REMOVED lines=370> */
[----:B------:R-:W-:Y:S01]  /*415d0*/  VIADD R6, R6, 0x280 ;  /* 0x0000028006067836 */ /* 0x000fe20000000000 */
[----:B------:R-:W-:-:S02]  /*415e0*/  R2UR UR7, R7 ;  /* 0x00000000070772ca */ /* 0x000fc400000e0000 */
[----:B------:R-:W-:Y:S02]  /*415f0*/  F2FP.F16.F32.PACK_AB R184, R187, R188 ;  /* 0x000000bcbbb8723e */ /* 0x000fe400000000ff */
[----:B------:R-:W-:Y:S02]  /*41600*/  R2UR UR6, R6 ;  /* 0x00000000060672ca */ /* 0x000fe400000e0000 */
[----:B------:R-:W-:Y:S02]  /*41610*/  F2FP.F16.F32.PACK_AB R186, R185, R186 ;  /* 0x000000bab9ba723e */ /* 0x000fe400000000ff */
[----:B------:R-:W-:Y:S02]  /*41620*/  F2FP.F16.F32.PACK_AB R185, R160, R161 ;  /* 0x000000a1a0b9723e */ /* 0x000fe400000000ff */
[----:B------:R-:W-:Y:S02]  /*41630*/  F2FP.F16.F32.PACK_AB R187, R158, R159 ;  /* 0x0000009f9ebb723e */ /* 0x000fe400000000ff */
        /* <DEDUP_REMOVED lines=27> */
[----:B------:R-:W-:Y:S01]  /*417f0*/  R2UR UR29, R5 ;  /* 0x00000000051d72ca */ /* 0x000fe200000e0000 */
[----:B------:R-:W-:-:S02]  /*41800*/  WARPGROUP.DEPBAR.LE gsb0, 0x0 ;  /* 0x00008000000079c5 */ /* 0x000fc40000010000 */
[----:B------:R-:W-:Y:S01]  /*41810*/  ST.E desc[UR4][R2.64], R24 ;  /* 0x0000001802007985 */ /* 0x000fe2000c101904 */
[C---:B------:R-:W-:Y:S02]  /*41820*/  R2UR UR4, R4.reuse ;  /* 0x00000000040472ca */ /* 0x040fe400000e0000 */
[C---:B------:R-:W-:Y:S01]  /*41830*/  R2UR UR5, R5.reuse ;  /* 0x00000000050572ca */ /* 0x040fe200000e0000 */
[----:B------:R-:W-:Y:S01]  /*41840*/  ST.E desc[UR6][R2.64+0x4], R25 ;  /* 0x0000041902007985 */ /* 0x000fe2000c101906 */
[C---:B------:R-:W-:Y:S02]  /*41850*/  R2UR UR6, R4.reuse ;  /* 0x00000000040672ca */ /* 0x040fe400000e0000 */
[----:B------:R-:W-:Y:S01]  /*41860*/  R2UR UR7, R5 ;  /* 0x00000000050772ca */ /* 0x000fe200000e0000 */
[----:B------:R-:W-:Y:S04]  /*41870*/  ST.E desc[UR8][R2.64+0x8], R26 ;  /* 0x0000081a02007985 */ /* 0x000fe8000c101908 */
[----:B------:R-:W-:Y:S04]  /*41880*/  ST.E desc[UR10][R2.64+0xc], R27 ;  /* 0x00000c1b02007985 */ /* 0x000fe8000c10190a */
[----:B------:R-:W-:Y:S01]  /*41890*/  ST.E desc[UR12][R2.64+0x10], R28 ;  /* 0x0000101c02007985 */ /* 0x000fe2000c10190c */
[----:B------:R-:W-:-:S03]  /*418a0*/  R2UR UR8, R4 ;  /* 0x00000000040872ca */ /* 0x000fc600000e0000 */
[----:B------:R-:W-:Y:S01]  /*418b0*/  ST.E desc[UR14][R2.64+0x14], R29 ;  /* 0x0000141d02007985 */ /* 0x000fe2000c10190e */
[----:B------:R-:W-:-:S03]  /*418c0*/  R2UR UR9, R5 ;  /* 0x00000000050972ca */ /* 0x000fc600000e0000 */
[----:B------:R-:W-:Y:S04]  /*418d0*/  ST.E desc[UR16][R2.64+0x18], R30 ;  /* 0x0000181e02007985 */ /* 0x000fe8000c101910 */
[----:B------:R-:W-:Y:S04]  /*418e0*/  ST.E desc[UR18][R2.64+0x1c], R31 ;  /* 0x00001c1f02007985 */ /* 0x000fe8000c101912 */
[----:B------:R-:W-:Y:S04]  /*418f0*/  ST.E desc[UR20][R2.64+0x20], R32 ;  /* 0x0000202002007985 */ /* 0x000fe8000c101914 */
[----:B------:R-:W-:Y:S04]  /*41900*/  ST.E desc[UR22][R2.64+0x24], R33 ;  /* 0x0000242102007985 */ /* 0x000fe8000c101916 */
[----:B------:R-:W-:Y:S01]  /*41910*/  ST.E desc[UR24][R2.64+0x28], R34 ;  /* 0x0000282202007985 */ /* 0x000fe2000c101918 */
[----:B------:R-:W-:-:S03]  /*41920*/  R2UR UR10, R4 ;  /* 0x00000000040a72ca */ /* 0x000fc600000e0000 */
[----:B------:R-:W-:Y:S01]  /*41930*/  ST.E desc[UR4][R2.64+0x2c], R35 ;  /* 0x00002c2302007985 */ /* 0x000fe2000c101904 */
[C---:B------:R-:W-:Y:S02]  /*41940*/  R2UR UR4, R4.reuse ;  /* 0x00000000040472ca */ /* 0x040fe400000e0000 */
[C---:B------:R-:W-:Y:S01]  /*41950*/  R2UR UR5, R5.reuse ;  /* 0x00000000050572ca */ /* 0x040fe200000e0000 */
[----:B------:R-:W-:Y:S01]  /*41960*/  ST.E desc[UR6][R2.64+0x30], R36 ;  /* 0x0000302402007985 */ /* 0x000fe2000c101906 */
        /* <DEDUP_REMOVED lines=13> */
[----:B------:R-:W-:Y:S01]  /*41a40*/  ST.E desc[UR8][R2.64+0x34], R37 ;  /* 0x0000342502007985 */ /* 0x000fe2000c101908 */
        /* <DEDUP_REMOVED lines=8> */
[----:B------:R-:W-:Y:S01]  /*41ad0*/  R2UR UR5, R5 ;  /* 0x00000000050572ca */ /* 0x000fe200000e0000 */
[----:B------:R-:W-:Y:S04]  /*41ae0*/  ST.E desc[UR6][R2.64+0x3c], R39 ;  /* 0x00003c2702007985 */ /* 0x000fe8000c101906 */
[----:B------:R-:W-:Y:S04]  /*41af0*/  ST.E desc[UR10][R2.64+0x40], R40 ;  /* 0x0000402802007985 */ /* 0x000fe8000c10190a */
[----:B------:R-:W-:Y:S04]  /*41b00*/  ST.E desc[UR12][R2.64+0x44], R41 ;  /* 0x0000442902007985 */ /* 0x000fe8000c10190c */
        /* <DEDUP_REMOVED lines=8> */
[----:B------:R-:W-:Y:S01]  /*41b90*/  ST.E desc[UR8][R2.64+0x60], R48 ;  /* 0x0000603002007985 */ /* 0x000fe2000c101908 */
[C---:B------:R-:W-:Y:S02]  /*41ba0*/  R2UR UR8, R4.reuse ;  /* 0x00000000040872ca */ /* 0x040fe400000e0000 */
[----:B------:R-:W-:Y:S01]  /*41bb0*/  R2UR UR9, R5 ;  /* 0x00000000050972ca */ /* 0x000fe200000e0000 */
[----:B------:R-:W-:Y:S01]  /*41bc0*/  ST.E desc[UR4][R2.64+0x64], R49 ;  /* 0x0000643102007985 */ /* 0x000fe2000c101904 */
        /* <DEDUP_REMOVED lines=14> */
[----:B------:R-:W-:Y:S01]  /*41cb0*/  ST.E desc[UR6][R2.64+0x68], R50 ;  /* 0x0000683202007985 */ /* 0x000fe2000c101906 */
        /* <DEDUP_REMOVED lines=288> */
[----:B------:R-:W2:Y:S01]  /*42ec0*/  LD.E R7, desc[UR28][R2.64] ;  /* 0x0000001c02077980 */ /* 0x000ea2000c101900 */
[----:B------:R-:W-:-:S02]  /*42ed0*/  R2UR UR4, R4 ;  /* 0x00000000040472ca */ /* 0x000fc400000e0000 */
[C---:B------:R-:W-:Y:S02]  /*42ee0*/  R2UR UR5, R5.reuse ;  /* 0x00000000050572ca */ /* 0x040fe400000e0000 */
[----:B------:R-:W-:Y:S02]  /*42ef0*/  R2UR UR6, R4 ;  /* 0x00000000040672ca */ /* 0x000fe400000e0000 */
[----:B------:R-:W-:-:S09]  /*42f00*/  R2UR UR7, R5 ;  /* 0x00000000050772ca */ /* 0x000fd200000e0000 */
[----:B--2---:R1:W-:Y:S04]  /*42f10*/  ST.E desc[UR4][R2.64], R7 ;  /* 0x0000000702007985 */ /* 0x0043e8000c101904 */
[----:B------:R-:W2:Y:S01]  /*42f20*/  LD.E R11, desc[UR6][R2.64+0x4] ;  /* 0x00000406020b7980 */ /* 0x000ea2000c101900 */
[C---:B------:R-:W-:Y:S02]  /*42f30*/  R2UR UR4, R4.reuse ;  /* 0x00000000040472ca */ /* 0x040fe400000e0000 */
[C---:B------:R-:W-:Y:S02]  /*42f40*/  R2UR UR5, R5.reuse ;  /* 0x00000000050572ca */ /* 0x040fe400000e0000 */
[----:B------:R-:W-:Y:S02]  /*42f50*/  R2UR UR6, R4 ;  /* 0x00000000040672ca */ /* 0x000fe400000e0000 */
[----:B------:R-:W-:-:S09]  /*42f60*/  R2UR UR7, R5 ;  /* 0x00000000050772ca */ /* 0x000fd200000e0000 */
[----:B--2---:R2:W-:Y:S04]  /*42f70*/  ST.E desc[UR4][R2.64+0x4], R11 ;  /* 0x0000040b02007985 */ /* 0x0045e8000c101904 */
[----:B------:R-:W3:Y:S01]  /*42f80*/  LD.E R13, desc[UR6][R2.64+0x8] ;  /* 0x00000806020d7980 */ /* 0x000ee2000c101900 */
[C---:B------:R-:W-:Y:S02]  /*42f90*/  R2UR UR4, R4.reuse ;  /* 0x00000000040472ca */ /* 0x040fe400000e0000 */
[C---:B------:R-:W-:Y:S02]  /*42fa0*/  R2UR UR5, R5.reuse ;  /* 0x00000000050572ca */ /* 0x040fe400000e0000 */
[----:B------:R-:W-:Y:S02]  /*42fb0*/  R2UR UR6, R4 ;  /* 0x00000000040672ca */ /* 0x000fe400000e0000 */
[----:B------:R-:W-:-:S09]  /*42fc0*/  R2UR UR7, R5 ;  /* 0x00000000050772ca */ /* 0x000fd200000e0000 */
[----:B---3--:R3:W-:Y:S04]  /*42fd0*/  ST.E desc[UR4][R2.64+0x8], R13 ;  /* 0x0000080d02007985 */ /* 0x0087e8000c101904 */
[----:B0-----:R-:W4:Y:S01]  /*42fe0*/  LD.E R9, desc[UR6][R2.64+0xc] ;  /* 0x00000c0602097980 */ /* 0x001f22000c101900 */
[C---:B------:R-:W-:Y:S02]  /*42ff0*/  R2UR UR4, R4.reuse ;  /* 0x00000000040472ca */ /* 0x040fe400000e0000 */
[C---:B------:R-:W-:Y:S02]  /*43000*/  R2UR UR5, R5.reuse ;  /* 0x00000000050572ca */ /* 0x040fe400000e0000 */
[----:B------:R-:W-:Y:S02]  /*43010*/  R2UR UR6, R4 ;  /* 0x00000000040672ca */ /* 0x000fe400000e0000 */
[----:B------:R-:W-:-:S09]  /*43020*/  R2UR UR7, R5 ;  /* 0x00000000050772ca */ /* 0x000fd200000e0000 */
[----:B----4-:R0:W-:Y:S04]  /*43030*/  ST.E desc[UR4][R2.64+0xc], R9 ;  /* 0x00000c0902007985 */ /* 0x0101e8000c101904 */
[----:B-1----:R-:W4:Y:S01]  /*43040*/  LD.E R7, desc[UR6][R2.64+0x10] ;  /* 0x0000100602077980 */ /* 0x002f22000c101900 */
[C---:B------:R-:W-:Y:S02]  /*43050*/  R2UR UR4, R4.reuse ;  /* 0x00000000040472ca */ /* 0x040fe400000e0000 */
[C---:B------:R-:W-:Y:S02]  /*43060*/  R2UR UR5, R5.reuse ;  /* 0x00000000050572ca */ /* 0x040fe400000e0000 */
[----:B------:R-:W-:Y:S02]  /*43070*/  R2UR UR6, R4 ;  /* 0x00000000040672ca */ /* 0x000fe400000e0000 */
[----:B------:R-:W-:-:S09]  /*43080*/  R2UR UR7, R5 ;  /* 0x00000000050772ca */ /* 0x000fd200000e0000 */
[----:B----4-:R1:W-:Y:S04]  /*43090*/  ST.E desc[UR4][R2.64+0x10], R7 ;  /* 0x0000100702007985 */ /* 0x0103e8000c101904 */
[----:B--2---:R-:W2:Y:S01]  /*430a0*/  LD.E R11, desc[UR6][R2.64+0x14] ;  /* 0x00001406020b7980 */ /* 0x004ea2000c101900 */
[C---:B------:R-:W-:Y:S02]  /*430b0*/  R2UR UR4, R4.reuse ;  /* 0x00000000040472ca */ /* 0x040fe400000e0000 */
[C---:B------:R-:W-:Y:S02]  /*430c0*/  R2UR UR5, R5.reuse ;  /* 0x00000000050572ca */ /* 0x040fe400000e0000 */
[----:B------:R-:W-:Y:S02]  /*430d0*/  R2UR UR6, R4 ;  /* 0x00000000040672ca */ /* 0x000fe400000e0000 */
[----:B------:R-:W-:-:S09]  /*430e0*/  R2UR UR7, R5 ;  /* 0x00000000050772ca */ /* 0x000fd200000e0000 */
[----:B--2---:R2:W-:Y:S04]  /*430f0*/  ST.E desc[UR4][R2.64+0x14], R11 ;  /* 0x0000140b02007985 */ /* 0x0045e8000c101904 */
[----:B---3--:R-:W3:Y:S01]  /*43100*/  LD.E R13, desc[UR6][R2.64+0x18] ;  /* 0x00001806020d7980 */ /* 0x008ee2000c101900 */
        /* <DEDUP_REMOVED lines=719> */
[----:B---3--:R-:W2:Y:S01]  /*45e00*/  LD.E R13, desc[UR6][R2.64+0x1f8] ;  /* 0x0001f806020d7980 */ /* 0x008ea2000c101900 */
[C---:B------:R-:W-:Y:S02]  /*45e10*/  R2UR UR4, R4.reuse ;  /* 0x00000000040472ca */ /* 0x040fe400000e0000 */
[C---:B------:R-:W-:Y:S02]  /*45e20*/  R2UR UR5, R5.reuse ;  /* 0x00000000050572ca */ /* 0x040fe400000e0000 */
[----:B------:R-:W-:Y:S02]  /*45e30*/  R2UR UR6, R4 ;  /* 0x00000000040672ca */ /* 0x000fe400000e0000 */
[----:B------:R-:W-:-:S02]  /*45e40*/  R2UR UR7, R5 ;  /* 0x00000000050772ca */ /* 0x000fc400000e0000 */
[----:B------:R-:W-:-:S07]  /*45e50*/  LOP3.LUT P6, RZ, R203, 0x7f, RZ, 0xc0, !PT ;  /* 0x0000007fcbff7812 */ /* 0x000fce00078cc0ff */
[----:B--2---:R1:W-:Y:S04]  /*45e60*/  ST.E desc[UR4][R2.64+0x1f8], R13 ;  /* 0x0001f80d02007985 */ /* 0x0043e8000c101904 */
[----:B0-----:R-:W2:Y:S01]  /*45e70*/  LD.E R9, desc[UR6][R2.64+0x1fc] ;  /* 0x0001fc0602097980 */ /* 0x001ea2000c101900 */
[----:B------:R-:W-:Y:S02]  /*45e80*/  R2UR UR4, R4 ;  /* 0x00000000040472ca */ /* 0x000fe400000e0000 */
[----:B------:R-:W-:-:S13]  /*45e90*/  R2UR UR5, R5 ;  /* 0x00000000050572ca */ /* 0x000fda00000e0000 */
[----:B--2---:R1:W-:Y:S01]  /*45ea0*/  ST.E desc[UR4][R2.64+0x1fc], R9 ;  /* 0x0001fc0902007985 */ /* 0x0043e2000c101904 */
[----:B------:R-:W-:Y:S05]  /*45eb0*/  @P6 BRA `(.L_x_2339) ;  /* 0x0000000000306947 */ /* 0x000fea0003800000 */
[----:B-1----:R-:W2:Y:S04]  /*45ec0*/  LDL.64 R2, [R0+0x40] ;  /* 0x0000400000027983 */ /* 0x002ea80000100a00 */
[----:B------:R-:W3:Y:S01]  /*45ed0*/  LDL.64 R6, [R0] ;  /* 0x0000000000067983 */ /* 0x000ee20000100a00 */
[C---:B------:R-:W-:Y:S02]  /*45ee0*/  R2UR UR4, R4.reuse ;  /* 0x00000000040472ca */ /* 0x040fe400000e0000 */
[C---:B------:R-:W-:Y:S02]  /*45ef0*/  R2UR UR5, R5.reuse ;  /* 0x00000000050572ca */ /* 0x040fe400000e0000 */
[----:B------:R-:W-:Y:S02]  /*45f00*/  R2UR UR6, R4 ;  /* 0x00000000040672ca */ /* 0x000fe400000e0000 */
[----:B------:R-:W-:-:S09]  /*45f10*/  R2UR UR7, R5 ;  /* 0x00000000050772ca */ /* 0x000fd200000e0000 */
[----:B--2---:R-:W2:Y:S04]  /*45f20*/  LD.E.64 R2, desc[UR4][R2.64+0x30] ;  /* 0x0000300402027980 */ /* 0x004ea8000c101b00 */
[----:B---3--:R-:W3:Y:S01]  /*45f30*/  LD.E R6, desc[UR6][R6.64] ;  /* 0x0000000606067980 */ /* 0x008ee2000c101900 */
[----:B--2---:R-:W-:-:S05]  /*45f40*/  MOV R5, R2 ;  /* 0x0000000200057202 */ /* 0x004fca0000000f00 */
[----:B---3--:R-:W-:-:S05]  /*45f50*/  IMAD R4, R6, 0x8, R5 ;  /* 0x0000000806047824 */ /* 0x008fca00078e0205 */
[----:B------:R-:W-:-:S04]  /*45f60*/  PRMT R4, RZ, 0x654, R4 ;  /* 0x00000654ff047816 */ /* 0x000fc80000000004 */
[----:B------:R0:W-:Y:S03]  /*45f70*/  SYNCS.ARRIVE.TRANS64.RED.A1T0 RZ, [R4+URZ], RZ ;  /* 0x000000ff04ff79a7 */ /* 0x0001e6000810043f */
.L_x_2339:
[----:B-1----:R-:W-:Y:S02]  /*45f80*/  IMAD.MOV.U32 R2, RZ, RZ, R211 ;  /* 0x000000ffff027224 */ /* 0x002fe400078e00d3 */
[----:B------:R-:W-:-:S04]  /*45f90*/  IMAD.MOV.U32 R3, RZ, RZ, 0x0 ;  /* 0x00000000ff037424 */ /* 0x000fc800078e00ff */
[----:B0-----:R-:W-:Y:S05]  /*45fa0*/  RET.REL.NODEC R2 `(_ZN7cutlass13device_kernelIN5flash11enable_sm90INS1_16FlashAttnFwdSm90INS1_25CollectiveMainloopFwdSm90ILi2EN4cute5tupleIJNS5_1CILi1EEES8_S8_EEENS6_IJNS7_ILi128EEENS7_ILi96EEENS7_ILi64EEEEEELi256ENS_6half_tEfNS_4arch4Sm90ELb0ELb1ELb1ELb0ELb0ELb0ELb1ELb1ELb0ELb1ELb0ELb0EEENS1_21CollectiveEpilogueFwdINS6_IJSA_NS7_ILi256EEESB_EEES9_SE_SG_Li256ELb0ELb1ELb0ELb0EEENS1_30DynamicPersistentTileSchedulerILi256ELi128ELb0ELb1ELb1EEEEEEEEEvNT_6ParamsE) ;  /* 0xfffffba002147950 */ /* 0x001fea0003c3ffff */
.L_x_2317:
[----:B0-----:R0:W1:Y:S02]  /*45fb0*/  SYNCS.PHASECHK.TRANS64.TRYWAIT P1, [R2+URZ], R3 ;  /* 0x00000003020075a7 */ /* 0x001064000802017f */
[----:B-1----:R-:W-:Y:S05]  /*45fc0*/  @!P1 NANOSLEEP.SYNCS 0x989680 ;  /* 0x009896800000995d */ /* 0x002fea0003900000 */
[----:B------:R-:W1:Y:S02]  /*45fd0*/  @!P1 SYNCS.PHASECHK.TRANS64 P1, [R2+URZ], R3 ;  /* 0x00000003020095a7 */ /* 0x000e64000802007f */
[----:B-1----:R-:W-:Y:S05]  /*45fe0*/  @!P1 BRA `(.L_x_2317) ;  /* 0xfffffffc00f09947 */ /* 0x002fea000383ffff */
[----:B------:R-:W-:Y:S05]  /*45ff0*/  BRA `(.L_x_2316) ;  /* 0xfffffe4400f07947 */ /* 0x000fea000383ffff */
.L_x_2324:
[----:B0-----:R0:W1:Y:S02]  /*46000*/  SYNCS.PHASECHK.TRANS64.TRYWAIT P1, [R8+URZ], R9 ;  /* 0x00000009080075a7 */ /* 0x001064000802017f */
[----:B-1----:R-:W-:Y:S05]  /*46010*/  @!P1 NANOSLEEP.SYNCS 0x989680 ;  /* 0x009896800000995d */ /* 0x002fea0003900000 */
[----:B------:R-:W1:Y:S02]  /*46020*/  @!P1 SYNCS.PHASECHK.TRANS64 P1, [R8+URZ], R9 ;  /* 0x00000009080095a7 */ /* 0x000e64000802007f */
[----:B-1----:R-:W-:Y:S05]  /*46030*/  @!P1 BRA `(.L_x_2324) ;  /* 0xfffffffc00f09947 */ /* 0x002fea000383ffff */
[----:B------:R-:W-:Y:S05]  /*46040*/  BRA `(.L_x_2323) ;  /* 0xfffffe4c00c47947 */ /* 0x000fea000383ffff */
.L_x_2340:
        /* <DEDUP_REMOVED lines=11> */
.L_x_6037:


//--------------------- .text._ZN7cutlass13device_kernelIN5flash11enable_sm90INS1_16FlashAttnFwdSm90INS1_25CollectiveMainloopFwdSm90ILi2EN4cute5tupleIJNS5_1CILi1EEES8_S8_EEENS6_IJNS7_ILi128EEENS7_ILi96EEENS7_ILi64EEEEEELi256ENS_6half_tEfNS_4arch4Sm90ELb0ELb1ELb1ELb1ELb0ELb0ELb0ELb1ELb0ELb1ELb0ELb0EEENS1_21CollectiveEpilogueFwdINS6_IJSA_NS7_ILi256EEESB_EEES9_SE_SG_Li256ELb1ELb1ELb0ELb0EEENS1_36VarlenDynamicPersistentTileSchedulerILi128ELi96ELi256ELi128ELb0ELb1ELb1ELb1ELb0ELb1EEEEEEEEEvNT_6ParamsE --------------------------
	.section	.text._ZN7cutlass13device_kernelIN5flash11enable_sm90INS1_16FlashAttnFwdSm90INS1_25CollectiveMainloopFwdSm90ILi2EN4cute5tupleIJNS5_1CILi1EEES8_S8_EEENS6_IJNS7_ILi128EEENS7_ILi96EEENS7_ILi64EEEEEELi256ENS_6half_tEfNS_4arch4Sm90ELb0ELb1ELb1ELb1ELb0ELb0ELb0ELb1ELb0ELb1ELb0ELb0EEENS1_21CollectiveEpilogueFwdINS6_IJSA_NS7_ILi256EEESB_EEES9_SE_SG_Li256ELb1ELb1ELb0ELb0EEENS1_36VarlenDynamicPersistentTileSchedulerILi128ELi96ELi256ELi128ELb0ELb1ELb1ELb1ELb0ELb1EEEEEEEEEvNT_6ParamsE,"ax",@progbits
	.align	128
.text._ZN7cutlass13device_kernelIN5flash11enable_sm90INS1_16FlashAttnFwdSm90INS1_25CollectiveMainloopFwdSm90ILi2EN4cute5tupleIJNS5_1CILi1EEES8_S8_EEENS6_IJNS7_ILi128EEENS7_ILi96EEENS7_ILi64EEEEEELi256ENS_6half_tEfNS_4arch4Sm90ELb0ELb1ELb1ELb1ELb0ELb0ELb0ELb1ELb0ELb1ELb0ELb0EEENS1_21CollectiveEpilogueFwdINS6_IJSA_NS7_ILi256EEESB_EEES9_SE_SG_Li256ELb1ELb1ELb0ELb0EEENS1_36VarlenDynamicPersistentTileSchedulerILi128ELi96ELi256ELi128ELb0ELb1ELb1ELb1ELb0ELb1EEEEEEEEEvNT_6ParamsE:
        .type           _ZN7cutlass13device_kernelIN5flash11enable_sm90INS1_16FlashAttnFwdSm90INS1_25CollectiveMainloopFwdSm90ILi2EN4cute5tupleIJNS5_1CILi1EEES8_S8_EEENS6_IJNS7_ILi128EEENS7_ILi96EEENS7_ILi64EEEEEELi256ENS_6half_tEfNS_4arch4Sm90ELb0ELb1ELb1ELb1ELb0ELb0ELb0ELb1ELb0ELb1ELb0ELb0EEENS1_21CollectiveEpilogueFwdINS6_IJSA_NS7_ILi256EEESB_EEES9_SE_SG_Li256ELb1ELb1ELb0ELb0EEENS1_36VarlenDynamicPersistentTileSchedulerILi128ELi96ELi256ELi128ELb0ELb1ELb1ELb1ELb0ELb1EEEEEEEEEvNT_6ParamsE,@function
        .size           _ZN7cutlass13device_kernelIN5flash11enable_sm90INS1_16FlashAttnFwdSm90INS1_25CollectiveMainloopFwdSm90ILi2EN4cute5tupleIJNS5_1CILi1EEES8_S8_EEENS6_IJNS7_ILi128EEENS7_ILi96EEENS7_ILi64EEEEEELi256ENS_6half_tEfNS_4arch4Sm90ELb0ELb1ELb1ELb1ELb0ELb0ELb0ELb1ELb0ELb1ELb0ELb0EEENS1_21CollectiveEpilogueFwdINS6_IJSA_NS7_ILi256EEESB_EEES9_SE_SG_Li256ELb1ELb1ELb0ELb0EEENS1_36VarlenDynamicPersistentTileSchedulerILi128ELi96ELi256ELi128ELb0ELb1ELb1ELb1ELb0ELb1EEEEEEEEEvNT_6ParamsE,(.L_x_6039 - _ZN7cutlass13device_kernelIN5flash11enable_sm90INS1_16FlashAttnFwdSm90INS1_25CollectiveMainloopFwdSm90ILi2EN4cute5tupleIJNS5_1CILi1EEES8_S8_EEENS6_IJNS7_ILi128EEENS7_ILi96EEENS7_ILi64EEEEEELi256ENS_6half_tEfNS_4arch4Sm90ELb0ELb1ELb1ELb1ELb0ELb0ELb0ELb1ELb0ELb1ELb0ELb0EEENS1_21CollectiveEpilogueFwdINS6_IJSA_NS7_ILi256EEESB_EEES9_SE_SG_Li256ELb1ELb1ELb0ELb0EEENS1_36VarlenDynamicPersistentTileSchedulerILi128ELi96ELi256ELi128ELb0ELb1ELb1ELb1ELb0ELb1EEEEEEEEEvNT_6ParamsE)
        .other          _ZN7cutlass13device_kernelIN5flash11enable_sm90INS1_16FlashAttnFwdSm90INS1_25CollectiveMainloopFwdSm90ILi2EN4cute5tupleIJNS5_1CILi1EEES8_S8_EEENS6_IJNS7_ILi128EEENS7_ILi96EEENS7_ILi64EEEEEELi256ENS_6half_tEfNS_4arch4Sm90ELb0ELb1ELb1ELb1ELb0ELb0ELb0ELb1ELb0ELb1ELb0ELb0EEENS1_21CollectiveEpilogueFwdINS6_IJSA_NS7_ILi256EEESB_EEES9_SE_SG_Li256ELb1ELb1ELb0ELb0EEENS1_36VarlenDynamicPersistentTileSchedulerILi128ELi96ELi256ELi128ELb0ELb1ELb1ELb1ELb0ELb1EEEEEEEEEvNT_6ParamsE,@"STO_CUDA_ENTRY STV_DEFAULT"
_ZN7cutlass13device_kernelIN5flash11enable_sm90INS1_16FlashAttnFwdSm90INS1_25CollectiveMainloopFwdSm90ILi2EN4cute5tupleIJNS5_1CILi1EEES8_S8_EEENS6_IJNS7_ILi128EEENS7_ILi96EEENS7_ILi64EEEEEELi256ENS_6half_tEfNS_4arch4Sm90ELb0ELb1ELb1ELb1ELb0ELb0ELb0ELb1ELb0ELb1ELb0ELb0EEENS1_21CollectiveEpilogueFwdINS6_IJSA_NS7_ILi256EEESB_EEES9_SE_SG_Li256ELb1ELb1ELb0ELb0EEENS1_36VarlenDynamicPersistentTileSchedulerILi128ELi96ELi256ELi128ELb0ELb1ELb1ELb1ELb0ELb1EEEEEEEEEvNT_6ParamsE:
        /* <DEDUP_REMOVED lines=18> */
.L_x_2342:
[----:B------:R-:W-:Y:S05]  /*0120*/  BSYNC B0 ;  /* 0x0000000000007941 */ /* 0x000fea0003800000 */
.L_x_2341:
        /* <DEDUP_REMOVED lines=41> */
.L_x_2343:
        /* <DEDUP_REMOVED lines=22> */
.L_x_2344:
        /* <DEDUP_REMOVED lines=18> */
.L_x_2345:
        /* <DEDUP_REMOVED lines=22> */
.L_x_2346:
        /* <DEDUP_REMOVED lines=22> */
.L_x_2347:
[----:B------:R-:W-:Y:S01]  /*0900*/  PLOP3.LUT P0, PT, PT, PT, UP0, 0x80, 0x0 ;  /* 0x000000000000781c */ /* 0x000fe20003f0f008 */
[----:B------:R-:W-:Y:S01]  /*0910*/  UMOV UR36, 0x1 ;  /* 0x0000000100247882 */ /* 0x000fe20000000000 */
[----:B------:R-:W-:Y:S01]  /*0920*/  NOP ;  /* 0x0000000000007918 */ /* 0x000fe20000000000 */
[----:B------:R-:W-:Y:S01]  /*0930*/  USEL UR36, UR36, 0x2, !UP0 ;  /* 0x0000000224247887 */ /* 0x000fe2000c000000 */
[----:B------:R-:W-:Y:S01]  /*0940*/  ULDC.64 UR40, c[0x0][0x208] ;  /* 0x0000820000287ab9 */ /* 0x000fe20000000a00 */
[----:B012-4-:R-:W-:Y:S08]  /*0950*/  BAR.SYNC.DEFER_BLOCKING 0x0 ;  /* 0x0000000000007b1d */ /* 0x017ff00000010000 */
[----:B------:R-:W-:Y:S05]  /*0960*/  @!P0 BRA `(.L_x_2348) ;  /* 0x0000010c00648947 */ /* 0x000fea0003800000 */
.L_x_2349:
        /* <DEDUP_REMOVED lines=23> */
[----:B------:R-:W-:Y:S01]  /*0ae0*/  R2UR UR6, R11 ;  /* 0x000000000b0672ca */ /* 0x000fe200000e0000 */
[----:B------:R-:W-:Y:S01]  /*0af0*/  UMOV UR38, URZ ;  /* 0x0000003f00267c82 */ /* 0x000fe20008000000 */
[----:B------:R-:W-:Y:S01]  /*0b00*/  UMOV UR37, URZ ;  /* 0x0000003f00257c82 */ /* 0x000fe20008000000 */
[----:B0-----:R-:W-:-:S05]  /*0b10*/  VIADD R212, R0, 0xffffff80 ;  /* 0xffffff8000d47836 */ /* 0x001fca0000000000 */
[----:B------:R-:W-:-:S04]  /*0b20*/  SHF.R.S32.HI R3, RZ, 0x1f, R212 ;  /* 0x0000001fff037819 */ /* 0x000fc800000114d4 */
[CC--:B------:R-:W-:Y:S02]  /*0b30*/  LEA.HI R0, R3.reuse, R212.reuse, RZ, 0x7 ;  /* 0x000000d403007211 */ /* 0x0c0fe400078f38ff */
[CC--:B------:R-:W-:Y:S02]  /*0b40*/  LEA.HI R2, R3.reuse, R212.reuse, RZ, 0x4 ;  /* 0x000000d403027211 */ /* 0x0c0fe400078f20ff */
[----:B------:R-:W-:Y:S02]  /*0b50*/  LOP3.LUT R5, R0, 0xffffff80, RZ, 0xc0, !PT ;  /* 0xffffff8000057812 */ /* 0x000fe400078ec0ff */
[----:B------:R-:W-:Y:S02]  /*0b60*/  SHF.R.S32.HI R7, RZ, 0x4, R2 ;  /* 0x00000004ff077819 */ /* 0x000fe40000011402 */
[----:B------:R-:W-:Y:S01]  /*0b70*/  LEA.HI R4, R3, R212, RZ, 0x5 ;  /* 0x000000d403047211 */ /* 0x000fe200078f28ff */
[----:B------:R-:W-:Y:S01]  /*0b80*/  IMAD.IADD R204, R212, 0x1, -R5 ;  /* 0x00000001d4cc7824 */ /* 0x000fe200078e0a05 */
[----:B------:R-:W-:-:S02]  /*0b90*/  LOP3.LUT R5, R2, 0x3fffff0, RZ, 0xc0, !PT ;  /* 0x03fffff002057812 */ /* 0x000fc400078ec0ff */
[----:B------:R-:W-:Y:S01]  /*0ba0*/  LEA.HI R2, R2, R7, RZ, 0x1 ;  /* 0x0000000702027211 */ /* 0x000fe200078f08ff */
[----:B------:R-:W-:Y:S01]  /*0bb0*/  IMAD.SHL.U32 R4, R4, 0x20, RZ ;  /* 0x0000002004047824 */ /* 0x000fe200078e00ff */
[----:B------:R-:W-:Y:S01]  /*0bc0*/  SHF.R.S32.HI R9, RZ, 0x1f, R204 ;  /* 0x0000001fff097819 */ /* 0x000fe200000114cc */
[----:B------:R-:W-:Y:S01]  /*0bd0*/  IMAD.IADD R5, R212, 0x1, -R5 ;  /* 0x00000001d4057824 */ /* 0x000fe200078e0a05 */
[----:B------:R-:W-:Y:S02]  /*0be0*/  LOP3.LUT R2, R2, 0x1ffffffe, RZ, 0xc0, !PT ;  /* 0x1ffffffe02027812 */ /* 0x000fe400078ec0ff */
[----:B------:R-:W-:Y:S02]  /*0bf0*/  LEA.HI R6, R9, R204, RZ, 0x2 ;  /* 0x000000cc09067211 */ /* 0x000fe400078f10ff */
[----:B------:R-:W-:Y:S01]  /*0c00*/  LEA.HI R10, R3, R212, RZ, 0x2 ;  /* 0x000000d4030a7211 */ /* 0x000fe200078f10ff */
[----:B------:R-:W-:Y:S01]  /*0c10*/  IMAD.IADD R2, R7, 0x1, -R2 ;  /* 0x0000000107027824 */ /* 0x000fe200078e0a02 */
[----:B------:R-:W-:-:S02]  /*0c20*/  SHF.R.S32.HI R8, RZ, 0x2, R6 ;  /* 0x00000002ff087819 */ /* 0x000fc40000011406 */
[----:B------:R-:W-:Y:S02]  /*0c30*/  SHF.R.S32.HI R11, RZ, 0x1f, R6 ;  /* 0x0000001fff0b7819 */ /* 0x000fe40000011406 */
[----:B------:R-:W-:Y:S02]  /*0c40*/  LOP3.LUT R4, R4, 0xfffffc00, RZ, 0xc0, !PT ;  /* 0xfffffc0004047812 */ /* 0x000fe400078ec0ff */
[----:B------:R-:W-:Y:S02]  /*0c50*/  LOP3.LUT R7, R10, 0xfffffffc, RZ, 0xc0, !PT ;  /* 0xfffffffc0a077812 */ /* 0x000fe400078ec0ff */
[----:B------:R-:W-:Y:S01]  /*0c60*/  LEA.HI R3, R3, R212, RZ, 0x3 ;  /* 0x000000d403037211 */ /* 0x000fe200078f18ff */
[----:B------:R-:W-:Y:S01]  /*0c70*/  IMAD R5, R5, 0x40, R4 ;  /* 0x0000004005057824 */ /* 0x000fe200078e0204 */
[----:B------:R-:W-:Y:S01]  /*0c80*/  LEA.HI R11, R11, R8, RZ, 0x3 ;  /* 0x000000080b0b7211 */ /* 0x000fe200078f18ff */
[----:B------:R-:W-:Y:S01]  /*0c90*/  IMAD.IADD R4, R212, 0x1, -R7 ;  /* 0x00000001d4047824 */ /* 0x000fe200078e0a07 */
[----:B------:R-:W-:Y:S01]  /*0ca0*/  SHF.R.S32.HI R205, RZ, 0x7, R0 ;  /* 0x00000007ffcd7819 */ /* 0x000fe20000011400 */
[----:B------:R-:W-:Y:S01]  /*0cb0*/  IMAD R207, R2, 0x8, R5 ;  /* 0x0000000802cf7824 */ /* 0x000fe200078e0205 */
[----:B------:R-:W-:-:S02]  /*0cc0*/  LOP3.LUT R7, R3, 0xfffffff8, RZ, 0xc0, !PT ;  /* 0xfffffff803077812 */ /* 0x000fc400078ec0ff */
[----:B------:R-:W-:Y:S02]  /*0cd0*/  LOP3.LUT R11, R11, 0xfffffff8, RZ, 0xc0, !PT ;  /* 0xfffffff80b0b7812 */ /* 0x000fe400078ec0ff */
[----:B------:R-:W-:Y:S01]  /*0ce0*/  LEA.HI R9, R9, R204, RZ, 0x5 ;  /* 0x000000cc09097211 */ /* 0x000fe200078f28ff */
[----:B------:R-:W-:Y:S01]  /*0cf0*/  IMAD.IADD R202, R212, 0x1, -R7 ;  /* 0x00000001d4ca7824 */ /* 0x000fe200078e0a07 */
[----:B------:R-:W-:Y:S01]  /*0d00*/  LEA.HI R0, R0, R205, RZ, 0x1 ;  /* 0x000000cd00007211 */ /* 0x000fe200078f08ff */
[----:B------:R-:W-:Y:S01]  /*0d10*/  IMAD.IADD R8, R8, 0x1, -R11 ;  /* 0x0000000108087824 */ /* 0x000fe200078e0a0b */
[----:B------:R-:W-:Y:S01]  /*0d20*/  SHF.R.S32.HI R9, RZ, 0x5, R9 ;  /* 0x00000005ff097819 */ /* 0x000fe20000011409 */
[----:B------:R-:W-:Y:S01]  /*0d30*/  IMAD.SHL.U32 R19, R202, 0x8, RZ ;  /* 0x00000008ca137824 */ /* 0x000fe200078e00ff */
[----:B------:R-:W-:Y:S02]  /*0d40*/  LEA.HI R10, R4, R4, RZ, 0x1 ;  /* 0x00000004040a7211 */ /* 0x000fe400078f08ff */
[----:B------:R-:W-:Y:S01]  /*0d50*/  LOP3.LUT R0, R0, 0x3fffffe, RZ, 0xc0, !PT ;  /* 0x03fffffe00007812 */ /* 0x000fe200078ec0ff */
[----:B------:R-:W-:Y:S01]  /*0d60*/  IMAD R9, R9, 0x10, R8 ;  /* 0x0000001009097824 */ /* 0x000fe200078e0208 */
[----:B------:R-:W-:Y:S01]  /*0d70*/  LOP3.LUT R11, R10, 0x1ffffffe, RZ, 0xc0, !PT ;  /* 0x1ffffffe0a0b7812 */ /* 0x000fe200078ec0ff */
[----:B------:R-:W-:Y:S01]  /*0d80*/  VIADD R200, R19, 0x40 ;  /* 0x0000004013c87836 */ /* 0x000fe20000000000 */
[----:B------:R-:W-:Y:S01]  /*0d90*/  SHF.R.S32.HI R203, RZ, 0x3, R3 ;  /* 0x00000003ffcb7819 */ /* 0x000fe20000011403 */
[----:B------:R-:W-:Y:S01]  /*0da0*/  IMAD.IADD R0, R205, 0x1, -R0 ;  /* 0x00000001cd007824 */ /* 0x000fe200078e0a00 */
[----:B------:R-:W-:Y:S01]  /*0db0*/  LOP3.LUT R3, R6, 0x7ffffffc, RZ, 0xc0, !PT ;  /* 0x7ffffffc06037812 */ /* 0x000fe200078ec0ff */
        /* <DEDUP_REMOVED lines=8> */
[----:B------:R-:W-:-:S02]  /*0e40*/  IMAD.IADD R18, R204, 0x1, -R3 ;  /* 0x00000001cc127824 */ /* 0x000fc400078e0a03 */
[----:B------:R-:W-:-:S07]  /*0e50*/  IMAD R22, R11, 0x8, R206 ;  /* 0x000000080b167824 */ /* 0x000fce00078e02ce */
.L_x_2449:
[----:B------:R-:W-:Y:S01]  /*0e60*/  ULDC.64 UR8, c[0x0][0xa28] ;  /* 0x00028a0000087ab9 */ /* 0x000fe20000000a00 */
[----:B------:R-:W-:Y:S01]  /*0e70*/  IMAD.MOV.U32 R0, RZ, RZ, RZ ;  /* 0x000000ffff007224 */ /* 0x000fe200078e00ff */
[----:B------:R-:W-:-:S04]  /*0e80*/  UISETP.NE.U32.AND UP0, UPT, UR8, URZ, UPT ;  /* 0x0000003f0800728c */ /* 0x000fc8000bf05070 */
[----:B------:R-:W-:-:S03]  /*0e90*/  UISETP.NE.AND.EX UP0, UPT, UR9, URZ, UPT, UP0 ;  /* 0x0000003f0900728c */ /* 0x000fc6000bf05300 */
[----:B------:R-:W-:Y:S02]  /*0ea0*/  ULDC.64 UR8, c[0x0][0xa18] ;  /* 0x0002860000087ab9 */ /* 0x000fe40000000a00 */
[----:B------:R-:W-:Y:S01]  /*0eb0*/  UISETP.NE.U32.AND UP1, UPT, UR8, URZ, UPT ;  /* 0x0000003f0800728c */ /* 0x000fe2000bf25070 */
[----:B------:R-:W-:-:S03]  /*0ec0*/  PLOP3.LUT P0, PT, PT, PT, UP0, 0x80, 0x0 ;  /* 0x000000000000781c */ /* 0x000fc60003f0f008 */
[----:B------:R-:W-:-:S03]  /*0ed0*/  UISETP.NE.AND.EX UP1, UPT, UR9, URZ, UPT, UP1 ;  /* 0x0000003f0900728c */ /* 0x000fc6000bf25310 */
[----:B------:R-:W-:Y:S02]  /*0ee0*/  @UP0 ULDC.64 UR8, c[0x0][0xa28] ;  /* 0x00028a0000080ab9 */ /* 0x000fe40000000a00 */
[----:B------:R-:W-:Y:S01]  /*0ef0*/  @UP0 UIMAD.WIDE UR8, UR6, 0x4, UR8 ;  /* 0x00000004060808a5 */ /* 0x000fe2000f8e0208 */
[----:B------:R-:W-:-:S05]  /*0f00*/  PLOP3.LUT P2, PT, PT, PT, UP1, 0x80, 0x0 ;  /* 0x000000000000781c */ /* 0x000fca0003f4f018 */
[----:B------:R-:W-:Y:S01]  /*0f10*/  @UP1 ULDC.64 UR10, c[0x0][0xa18] ;  /* 0x00028600000a1ab9 */ /* 0x000fe20000000a00 */
[----:B01--4-:R-:W-:Y:S02]  /*0f20*/  IMAD.U32 R2, RZ, RZ, UR8 ;  /* 0x00000008ff027e24 */ /* 0x013fe4000f8e00ff */
[----:B------:R-:W-:Y:S01]  /*0f30*/  IMAD.U32 R3, RZ, RZ, UR9 ;  /* 0x00000009ff037e24 */ /* 0x000fe2000f8e00ff */
[----:B------:R-:W-:Y:S01]  /*0f40*/  @UP1 UIMAD.WIDE UR8, UR6, 0x4, UR10 ;  /* 0x00000004060818a5 */ /* 0x000fe2000f8e020a */
[----:B------:R-:W-:Y:S02]  /*0f50*/  ULDC UR4, c[0x0][0x288] ;  /* 0x0000a20000047ab9 */ /* 0x000fe40000000800 */
[----:B------:R-:W-:Y:S01]  /*0f60*/  IMAD.U32 R16, RZ, RZ, UR4 ;  /* 0x00000004ff107e24 */ /* 0x000fe2000f8e00ff */
[----:B------:R0:W5:Y:S02]  /*0f70*/  @P0 LDG.E R0, desc[UR40][R2.64] ;  /* 0x0000002802000981 */ /* 0x000164000c1e1900 */
[----:B--2---:R-:W-:Y:S01]  /*0f80*/  IMAD.U32 R4, RZ, RZ, UR8 ;  /* 0x00000008ff047e24 */ /* 0x004fe2000f8e00ff */
[----:B------:R-:W-:Y:S01]  /*0f90*/  ULDC UR4, c[0x0][0x424] ;  /* 0x0001090000047ab9 */ /* 0x000fe20000000800 */
[----:B------:R-:W-:Y:S01]  /*0fa0*/  IMAD.U32 R5, RZ, RZ, UR9 ;  /* 0x00000009ff057e24 */ /* 0x000fe2000f8e00ff */
[----:B------:R-:W-:-:S04]  /*0fb0*/  ULDC.64 UR8, c[0x0][0x418] ;  /* 0x0001060000087ab9 */ /* 0x000fc80000000a00 */
[----:B------:R0:W5:Y:S01]  /*0fc0*/  @P2 LDG.E R16, desc[UR40][R4.64] ;  /* 0x0000002804102981 */ /* 0x000162000c1e1900 */
[----:B------:R-:W-:Y:S01]  /*0fd0*/  UISETP.NE.U32.AND UP0, UPT, UR8, URZ, UPT ;  /* 0x0000003f0800728c */ /* 0x000fe2000bf05070 */
[----:B------:R-:W-:-:S03]  /*0fe0*/  UMOV UR45, UR7 ;  /* 0x00000007002d7c82 */ /* 0x000fc60008000000 */
[----:B------:R-:W-:-:S03]  /*0ff0*/  UISETP.NE.AND.EX UP0, UPT, UR9, URZ, UPT, UP0 ;  /* 0x0000003f0900728c */ /* 0x000fc6000bf05300 */
[----:B------:R-:W-:Y:S01]  /*1000*/  ULDC.64 UR8, c[0x0][0xa20] ;  /* 0x0002880000087ab9 */ /* 0x000fe20000000a00 */
[----:B------:R-:W-:Y:S01]  /*1010*/  USEL UR4, UR4, 0x1, UP0 ;  /* 0x0000000104047887 */ /* 0x000fe20008000000 */
[----:B------:R-:W-:Y:S01]  /*1020*/  ISETP.NE.U32.AND P1, PT, RZ, UR8, PT ;  /* 0x00000008ff007c0c */ /* 0x000fe2000bf25070 */
[----:B------:R-:W-:Y:S02]  /*1030*/  ULDC UR8, c[0x0][0x2f0] ;  /* 0x0000bc0000087ab9 */ /* 0x000fe40000000800 */
[----:B------:R-:W-:Y:S01]  /*1040*/  UIMAD UR4, UR4, UR8, URZ ;  /* 0x00000008040472a4 */ /* 0x000fe2000f8e023f */
[----:B------:R-:W-:Y:S01]  /*1050*/  ISETP.NE.AND.EX P1, PT, RZ, UR9, PT, P1 ;  /* 0x00000009ff007c0c */ /* 0x000fe2000bf25310 */
[----:B0--3--:R-:W-:-:S12]  /*1060*/  @P2 BRA `(.L_x_2350) ;  /* 0x00000000002c2947 */ /* 0x009fd80003800000 */
        /* <DEDUP_REMOVED lines=8> */
[----:B-----5:R-:W2:Y:S04]  /*10f0*/  LDG.E R16, desc[UR40][R2.64] ;  /* 0x0000002802107981 */ /* 0x020ea8000c1e1900 */
[----:B------:R-:W2:Y:S02]  /*1100*/  LDG.E R5, desc[UR40][R2.64+0x4] ;  /* 0x0000042802057981 */ /* 0x000ea4000c1e1900 */
[----:B--2---:R-:W-:-:S07]  /*1110*/  IMAD.IADD R16, R5, 0x1, -R16 ;  /* 0x0000000105107824 */ /* 0x004fce00078e0a10 */
.L_x_2350:
[----:B------:R-:W-:Y:S01]  /*1120*/  IMAD.U32 R17, RZ, RZ, UR4 ;  /* 0x00000004ff117e24 */ /* 0x000fe2000f8e00ff */
[----:B------:R-:W-:Y:S01]  /*1130*/  UMOV UR44, UR6 ;  /* 0x00000006002c7c82 */ /* 0x000fe20008000000 */
[----:B------:R-:W-:Y:S05]  /*1140*/  @!P1 BRA `(.L_x_2351) ;  /* 0x0000000000189947 */ /* 0x000fea0003800000 */
[----:B------:R-:W-:Y:S02]  /*1150*/  ULDC.64 UR8, c[0x0][0xa20] ;  /* 0x0002880000087ab9 */ /* 0x000fe40000000a00 */
[----:B------:R-:W-:-:S06]  /*1160*/  UIMAD.WIDE UR6, UR6, 0x4, UR8 ;  /* 0x00000004060678a5 */ /* 0x000fcc000f8e0208 */
[----:B------:R-:W-:Y:S02]  /*1170*/  IMAD.U32 R2, RZ, RZ, UR6 ;  /* 0x00000006ff027e24 */ /* 0x000fe4000f8e00ff */
[----:B------:R-:W-:-:S05]  /*1180*/  IMAD.U32 R3, RZ, RZ, UR7 ;  /* 0x00000007ff037e24 */ /* 0x000fca000f8e00ff */
[----:B------:R0:W5:Y:S01]  /*1190*/  LDG.E R17, desc[UR40][R2.64] ;  /* 0x0000002802117981 */ /* 0x000162000c1e1900 */
[----:B------:R-:W-:Y:S05]  /*11a0*/  BRA `(.L_x_2352) ;  /* 0x00000000002c7947 */ /* 0x000fea0003800000 */
.L_x_2351:
        /* <DEDUP_REMOVED lines=9> */
[----:B------:R-:W2:Y:S02]  /*1240*/  LDG.E R4, desc[UR40][R2.64+0x4] ;  /* 0x0000042802047981 */ /* 0x000ea4000c1e1900 */
[----:B--2---:R-:W-:-:S07]  /*1250*/  IMAD.IADD R17, R4, 0x1, -R17 ;  /* 0x0000000104117824 */ /* 0x004fce00078e0a11 */
.L_x_2352:
[----:B0-----:R-:W0:Y:S01]  /*1260*/  LDC R2, c[0x0][0x448] ;  /* 0x00011200ff027b82 */ /* 0x001e220000000800 */
[----:B------:R-:W-:Y:S01]  /*1270*/  USHF.L.U32 UR43, UR5, 0x7, URZ ;  /* 0x00000007052b7899 */ /* 0x000fe2000800063f */
[----:B-----5:R-:W-:-:S03]  /*1280*/  IMAD.IADD R17, R17, 0x1, -R0 ;  /* 0x0000000111117824 */ /* 0x020fc600078e0a00 */
[----:B------:R-:W-:Y:S02]  /*1290*/  UIADD3 UR4, UR43, 0x7f, URZ ;  /* 0x0000007f2b047890 */ /* 0x000fe4000fffe03f */
[----:B------:R-:W-:Y:S01]  /*12a0*/  IADD3 R3, R17, 0x1, -R16 ;  /* 0x0000000111037810 */ /* 0x000fe20007ffe810 */
[----:B------:R-:W1:Y:S03]  /*12b0*/  LDC.64 R6, c[0x0][0x9e0] ;  /* 0x00027800ff067b82 */ /* 0x000e660000000a00 */
[----:B------:R-:W-:Y:S01]  /*12c0*/  IMAD.U32 R0, RZ, RZ, UR4 ;  /* 0x00000004ff007e24 */ /* 0x000fe2000f8e00ff */
[----:B0-----:R-:W-:Y:S02]  /*12d0*/  ISETP.NE.AND P1, PT, R2, 0x1, PT ;  /* 0x000000010200780c */ /* 0x001fe40003f25270 */
[----:B-1----:R-:W-:-:S11]  /*12e0*/  ISETP.GE.AND P2, PT, R7, 0x1, PT ;  /* 0x000000010700780c */ /* 0x002fd60003f46270 */
[----:B------:R-:W0:Y:S08]  /*12f0*/  @P1 LDC R2, c[0x0][0x44c] ;  /* 0x00011300ff021b82 */ /* 0x000e300000000800 */
[----:B------:R-:W1:Y:S01]  /*1300*/  @P1 LDC R5, c[0x0][0x450] ;  /* 0x00011400ff051b82 */ /* 0x000e620000000800 */
[----:B0-----:R-:W-:-:S05]  /*1310*/  @P1 IMAD.HI.U32 R2, R2, UR4, RZ ;  /* 0x0000000402021c27 */ /* 0x001fca000f8e00ff */
[----:B-1----:R-:W-:-:S05]  /*1320*/  @P1 SHF.R.U32.HI R0, RZ, R5, R2 ;  /* 0x00000005ff001219 */ /* 0x002fca0000011602 */
        /* <DEDUP_REMOVED lines=13> */
.L_x_2354:
[----:B------:R-:W-:-:S13]  /*1400*/  ISETP.NE.AND P0, PT, R7, 0x1, PT ;  /* 0x000000010700780c */ /* 0x000fda0003f05270 */
[----:B------:R-:W0:Y:S02]  /*1410*/  @P0 LDC.64 R4, c[0x0][0x9e8] ;  /* 0x00027a00ff040b82 */ /* 0x000e240000000a00 */
[----:B0-----:R-:W-:-:S05]  /*1420*/  @P0 IMAD.HI.U32 R4, R2, R4, RZ ;  /* 0x0000000402040227 */ /* 0x001fca00078e00ff */
[----:B------:R-:W-:-:S07]  /*1430*/  @P0 SHF.R.U32.HI R2, RZ, R5, R4 ;  /* 0x00000005ff020219 */ /* 0x000fce0000011604 */
.L_x_2355:
[----:B------:R-:W-:-:S05]  /*1440*/  IMAD R3, R2, R7, R7 ;  /* 0x0000000702037224 */ /* 0x000fca00078e0207 */
[----:B------:R-:W-:-:S07]  /*1450*/  VIMNMX R0, R0, R3, PT ;  /* 0x0000000300007248 */ /* 0x000fce0003fe0100 */
.L_x_2353:
[----:B------:R-:W0:Y:S01]  /*1460*/  @P1 LDC R4, c[0x0][0x44c] ;  /* 0x00011300ff041b82 */ /* 0x000e220000000800 */
[----:B------:R-:W-:Y:S01]  /*1470*/  IMAD.U32 R3, RZ, RZ, UR43 ;  /* 0x0000002bff037e24 */ /* 0x000fe2000f8e00ff */
[----:B------:R-:W-:Y:S01]  /*1480*/  ULDC UR4, c[0x0][0x9dc] ;  /* 0x0002770000047ab9 */ /* 0x000fe20000000800 */
[----:B------:R-:W-:Y:S02]  /*1490*/  VIADD R2, R0, 0x5f ;  /* 0x0000005f00027836 */ /* 0x000fe40000000000 */
[----:B------:R-:W-:Y:S02]  /*14a0*/  VIADD R0, R17, 0x5f ;  /* 0x0000005f11007836 */ /* 0x000fe40000000000 */
[----:B------:R-:W-:Y:S01]  /*14b0*/  IMAD.HI R2, R2, 0x2aaaaaab, RZ ;  /* 0x2aaaaaab02027827 */ /* 0x000fe200078e02ff */
[----:B------:R-:W1:Y:S03]  /*14c0*/  @P1 LDC R5, c[0x0][0x450] ;  /* 0x00011400ff051b82 */ /* 0x000e660000000800 */
[----:B------:R-:W-:-:S04]  /*14d0*/  IMAD.HI R0, R0, 0x2aaaaaab, RZ ;  /* 0x2aaaaaab00007827 */ /* 0x000fc800078e02ff */
[----:B0-----:R-:W-:-:S05]  /*14e0*/  @P1 IMAD.HI.U32 R4, R4, UR43, RZ ;  /* 0x0000002b04041c27 */ /* 0x001fca000f8e00ff */
[----:B-1----:R-:W-:Y:S02]  /*14f0*/  @P1 SHF.R.U32.HI R3, RZ, R5, R4 ;  /* 0x00000005ff031219 */ /* 0x002fe40000011604 */
[----:B------:R-:W-:Y:S02]  /*1500*/  SHF.R.U32.HI R5, RZ, 0x1f, R2 ;  /* 0x0000001fff057819 */ /* 0x000fe40000011602 */
[----:B------:R-:W-:Y:S02]  /*1510*/  IADD3 R4, R3, R17, -R16 ;  /* 0x0000001103047210 */ /* 0x000fe40007ffe810 */
        /* <DEDUP_REMOVED lines=16> */
.L_x_2357:
[----:B------:R-:W-:-:S13]  /*1620*/  ISETP.NE.AND P0, PT, R7, 0x1, PT ;  /* 0x000000010700780c */ /* 0x000fda0003f05270 */
[----:B------:R-:W0:Y:S02]  /*1630*/  @P0 LDC.64 R2, c[0x0][0x9e8] ;  /* 0x00027a00ff020b82 */ /* 0x000e240000000a00 */
[----:B0-----:R-:W-:-:S05]  /*1640*/  @P0 IMAD.HI.U32 R0, R4, R2, RZ ;  /* 0x0000000204000227 */ /* 0x001fca00078e00ff */
[----:B------:R-:W-:-:S07]  /*1650*/  @P0 SHF.R.U32.HI R4, RZ, R3, R0 ;  /* 0x00000003ff040219 */ /* 0x000fce0000011600 */
.L_x_2358:
[----:B------:R-:W-:-:S05]  /*1660*/  IMAD R4, R4, R7, RZ ;  /* 0x0000000704047224 */ /* 0x000fca00078e02ff */
[----:B------:R-:W-:-:S13]  /*1670*/  R2UR UR5, R4 ;  /* 0x00000000040572ca */ /* 0x000fda00000e0000 */
[----:B------:R-:W-:-:S04]  /*1680*/  UISETP.LT.AND UP0, UPT, UR4, UR5, UPT ;  /* 0x000000050400728c */ /* 0x000fc8000bf01270 */
[----:B------:R-:W-:-:S12]  /*1690*/  USEL UR4, UR4, UR5, !UP0 ;  /* 0x0000000504047287 */ /* 0x000fd8000c000000 */
.L_x_2356:
[----:B------:R-:W-:Y:S01]  /*16a0*/  UIMAD.WIDE UR4, UR4, 0x2aaaaaab, URZ ;  /* 0x2aaaaaab040478a5 */ /* 0x000fe2000f8e023f */
[----:B------:R-:W-:Y:S02]  /*16b0*/  PLOP3.LUT P0, PT, PT, PT, PT, 0x80, 0x0 ;  /* 0x000000000000781c */ /* 0x000fe40003f0f070 */
[----:B------:R-:W-:Y:S01]  /*16c0*/  CS2R R2, SRZ ;  /* 0x0000000000027805 */ /* 0x000fe2000001ff00 */
[----:B------:R-:W-:Y:S01]  /*16d0*/  IMAD.MOV.U32 R0, RZ, RZ, RZ ;  /* 0x000000ffff007224 */ /* 0x000fe200078e00ff */
[----:B------:R-:W-:Y:S01]  /*16e0*/  USHF.R.U32.HI UR4, URZ, 0x1f, UR5 ;  /* 0x0000001f3f047899 */ /* 0x000fe20008011605 */
[----:B------:R-:W-:Y:S01]  /*16f0*/  IMAD.MOV.U32 R150, RZ, RZ, RZ ;  /* 0x000000ffff967224 */ /* 0x000fe200078e00ff */
        /* <DEDUP_REMOVED lines=24> */
[----:B------:R-:W-:Y:S01]  /*1880*/  CS2R R108, SRZ ;  /* 0x00000000006c7805 */ /* 0x000fe2000001ff00 */
        /* <DEDUP_REMOVED lines=75> */
.L_x_2360:
        /* <DEDUP_REMOVED lines=13> */
.L_x_2582:
[----:B------:R-:W-:Y:S01]  /*1e10*/  IMAD.U32 R0, RZ, RZ, UR46 ;  /* 0x0000002eff007e24 */ /* 0x000fe2000f8e00ff */
[----:B------:R-:W-:Y:S05]  /*1e20*/  WARPSYNC.ALL ;  /* 0x0000000000007948 */ /* 0x000fea0003800000 */
[----:B------:R1:W-:Y:S01]  /*1e30*/  BAR.SYNC.DEFER_BLOCKING R9, 0x100 ;  /* 0x000400090000751d */ /* 0x0003e20000010000 */
[----:B------:R-:W-:-:S13]  /*1e40*/  ISETP.NE.AND P0, PT, R0, 0x3, PT ;  /* 0x000000030000780c */ /* 0x000fda0003f05270 */
[----:B-1----:R-:W-:Y:S05]  /*1e50*/  @!P0 BRA `(.L_x_2362) ;  /* 0x0000000000048947 */ /* 0x002fea0003800000 */
[----:B------:R-:W-:Y:S01]  /*1e60*/  BPT.TRAP 0x1 ;  /* 0x000000040000795c */ /* 0x000fe20000300000 */
.L_x_2362:
[----:B------:R-:W-:Y:S02]  /*1e70*/  IMAD.U32 R10, RZ, RZ, UR38 ;  /* 0x00000026ff0a7e24 */ /* 0x000fe4000f8e00ff */
[----:B0-----:R-:W-:-:S03]  /*1e80*/  IMAD.U32 R3, RZ, RZ, UR37 ;  /* 0x00000025ff037e24 */ /* 0x001fc6000f8e00ff */
[----:B------:R-:W-:Y:S01]  /*1e90*/  SHF.L.U32 R10, R10, 0x1f, RZ ;  /* 0x0000001f0a0a7819 */ /* 0x000fe200000006ff */
[----:B------:R-:W-:-:S04]  /*1ea0*/  IMAD R3, R3, 0x8, R8 ;  /* 0x0000000803037824 */ /* 0x000fc800078e0208 */
[----:B------:R0:W1:Y:S01]  /*1eb0*/  SYNCS.PHASECHK.TRANS64.TRYWAIT P1, [R3+URZ+0x22830], R10 ;  /* 0x0228300a030075a7 */ /* 0x000062000802017f */
[----:B------:R-:W-:Y:S05]  /*1ec0*/  @!P0 BRA `(.L_x_2363) ;  /* 0x0000000000048947 */ /* 0x000fea0003800000 */
[----:B------:R-:W-:Y:S01]  /*1ed0*/  BPT.TRAP 0x1 ;  /* 0x000000040000795c */ /* 0x000fe20000300000 */
.L_x_2363:
[----:B-1----:R-:W-:Y:S05]  /*1ee0*/  @P1 BRA `(.L_x_2364) ;  /* 0x0000000000081947 */ /* 0x002fea0003800000 */
[----:B------:R-:W1:Y:S02]  /*1ef0*/  SYNCS.PHASECHK.TRANS64.TRYWAIT P1, [R3+URZ+0x22830], R10 ;  /* 0x0228300a030075a7 */ /* 0x000e64000802017f */
[----:B-1----:R-:W-:Y:S05]  /*1f00*/  @!P1 BRA `(.L_x_2365) ;  /* 0x0000015c005c9947 */ /* 0x002fea0003800000 */
.L_x_2364:
[----:B------:R-:W-:Y:S01]  /*1f10*/  R2UR UR4, R8 ;  /* 0x00000000080472ca */ /* 0x000fe200000e0000 */
[----:B------:R-:W-:Y:S01]  /*1f20*/  ULOP3.LUT UR16, UR47, 0x10000, URZ, 0xfc, !UPT ;  /* 0x000100002f107892 */ /* 0x000fe2000f8efc3f */
[----:B------:R-:W-:Y:S01]  /*1f30*/  WARPGROUP.ARRIVE ;  /* 0x00000000000079c5 */ /* 0x000fe20000000000 */
[----:B------:R-:W-:Y:S01]  /*1f40*/  UMOV UR17, 0x40000040 ;  /* 0x4000004000117882 */ /* 0x000fe20000000000 */
[----:B------:R-:W-:Y:S01]  /*1f50*/  UMOV UR19, 0x40000040 ;  /* 0x4000004000137882 */ /* 0x000fe20000000000 */
[----:B------:R-:W2:Y:S01]  /*1f60*/  LDL.LU R13, [R1] ;  /* 0x00000000010d7983 */ /* 0x000ea20000300800 */
[----:B------:R-:W-:Y:S01]  /*1f70*/  UMOV UR5, 0x40000040 ;  /* 0x4000004000057882 */ /* 0x000fe20000000000 */
[----:B------:R-:W-:Y:S01]  /*1f80*/  UMOV UR7, 0x40000040 ;  /* 0x4000004000077882 */ /* 0x000fe20000000000 */
[----:B------:R-:W-:Y:S01]  /*1f90*/  UIADD3 UR8, UR16, 0x4, URZ ;  /* 0x0000000410087890 */ /* 0x000fe2000fffe03f */
[----:B------:R-:W3:Y:S01]  /*1fa0*/  LDC R6, c[0x0][0x448] ;  /* 0x00011200ff067b82 */ /* 0x000ee20000000800 */
[----:B------:R-:W-:Y:S01]  /*1fb0*/  UMOV UR9, 0x40000040 ;  /* 0x4000004000097882 */ /* 0x000fe20000000000 */
[----:B------:R-:W-:Y:S01]  /*1fc0*/  UMOV UR11, 0x40000040 ;  /* 0x40000040000b7882 */ /* 0x000fe20000000000 */
[----:B------:R-:W-:Y:S01]  /*1fd0*/  UIADD3 UR12, UR16, 0x6, URZ ;  /* 0x00000006100c7890 */ /* 0x000fe2000fffe03f */
[----:B------:R-:W4:Y:S01]  /*1fe0*/  S2R R7, SR_TID.X ;  /* 0x0000000000077919 */ /* 0x000f220000002100 */
[----:B------:R-:W-:Y:S01]  /*1ff0*/  UIADD3 UR4, UR4, 0x1c400, URZ ;  /* 0x0001c40004047890 */ /* 0x000fe2000fffe03f */
[----:B------:R-:W-:Y:S01]  /*2000*/  VIADD R2, R22, UR43 ;  /* 0x0000002b16027c36 */ /* 0x000fe20008000000 */
[----:B------:R-:W-:Y:S01]  /*2010*/  UMOV UR13, 0x40000040 ;  /* 0x40000040000d7882 */ /* 0x000fe20000000000 */
[----:B------:R-:W-:Y:S01]  /*2020*/  UMOV UR15, 0x40000040 ;  /* 0x40000040000f7882 */ /* 0x000fe20000000000 */
[----:B------:R-:W-:Y:S01]  /*2030*/  USHF.R.U32.HI UR4, URZ, 0x4, UR4 ;  /* 0x000000043f047899 */ /* 0x000fe20008011604 */
[----:B------:R-:W-:-:S03]  /*2040*/  ULDC UR22, c[0x0][0x9dc] ;  /* 0x0002770000167ab9 */ /* 0x000fc60000000800 */
[----:B------:R-:W-:Y:S02]  /*2050*/  ULOP3.LUT UR4, UR4, 0x3fff, URZ, 0xc0, !UPT ;  /* 0x00003fff04047892 */ /* 0x000fe4000f8ec03f */
[----:B------:R-:W-:Y:S02]  /*2060*/  ULOP3.LUT UR22, URZ, UR22, URZ, 0x33, !UPT ;  /* 0x000000163f167292 */ /* 0x000fe4000f8e333f */
[----:B------:R-:W-:Y:S02]  /*2070*/  ULOP3.LUT UR20, UR4, 0x10000, URZ, 0xfc, !UPT ;  /* 0x0001000004147892 */ /* 0x000fe4000f8efc3f */
[----:B------:R-:W-:Y:S02]  /*2080*/  UIADD3 UR4, UR16, 0x2, URZ ;  /* 0x0000000210047890 */ /* 0x000fe4000fffe03f */
[----:B------:R-:W-:Y:S01]  /*2090*/  UIMAD UR18, UR37, 0x300, UR20 ;  /* 0x00000300251278a4 */ /* 0x000fe2000f8e0214 */
[----:B---3--:R-:W-:-:S03]  /*20a0*/  ISETP.NE.AND P2, PT, R6, 0x1, PT ;  /* 0x000000010600780c */ /* 0x008fc60003f45270 */
[----:B------:R-:W-:Y:S02]  /*20b0*/  UIADD3 UR6, UR18, 0x2, URZ ;  /* 0x0000000212067890 */ /* 0x000fe4000fffe03f */
[----:B------:R-:W-:Y:S02]  /*20c0*/  UIADD3 UR10, UR18, 0x4, URZ ;  /* 0x00000004120a7890 */ /* 0x000fe4000fffe03f */
[----:B------:R-:W-:Y:S02]  /*20d0*/  UIADD3 UR14, UR18, 0x6, URZ ;  /* 0x00000006120e7890 */ /* 0x000fe4000fffe03f */
[----:B------:R-:W-:Y:S01]  /*20e0*/  HGMMA.64x96x16.F32 R24, gdesc[UR16], RZ, !UPT, gsb0 ;  /* 0x01600000101879f0 */ /* 0x000fe2000c0008ff */
[----:B----4-:R-:W-:-:S03]  /*20f0*/  LOP3.LUT P1, RZ, R7, 0x7f, RZ, 0xc0, !PT ;  /* 0x0000007f07ff7812 */ /* 0x010fc6000782c0ff */
[----:B------:R-:W3:Y:S01]  /*2100*/  @P2 LDC R5, c[0x0][0x44c] ;  /* 0x00011300ff052b82 */ /* 0x000ee20000000800 */
[----:B------:R-:W-:-:S04]  /*2110*/  SHF.R.U32.HI R7, RZ, 0x7, R7 ;  /* 0x00000007ff077819 */ /* 0x000fc80000011607 */
[----:B------:R-:W-:-:S03]  /*2120*/  IADD3 R7, -R7, 0xb, RZ ;  /* 0x0000000b07077810 */ /* 0x000fc60007ffe1ff */
[----:B------:R-:W4:Y:S01]  /*2130*/  @P2 LDC R14, c[0x0][0x450] ;  /* 0x00011400ff0e2b82 */ /* 0x000f220000000800 */
[----:B---3--:R-:W-:Y:S01]  /*2140*/  @P2 IMAD.HI.U32 R5, R2, R5, RZ ;  /* 0x0000000502052227 */ /* 0x008fe200078e00ff */
[----:B------:R-:W-:Y:S02]  /*2150*/  WARPGROUP.DEPBAR.LE gsb0, 0x0 ;  /* 0x00008000000079c5 */ /* 0x000fe40000010000 */
[----:B------:R-:W-:-:S06]  /*2160*/  WARPGROUP.ARRIVE ;  /* 0x00000000000079c5 */ /* 0x000fcc0000000000 */
[----:B------:R-:W-:Y:S01]  /*2170*/  HGMMA.64x96x16.F32 R24, gdesc[UR4], R24, gsb0 ;  /* 0x01600000041879f0 */ /* 0x000fe20008000818 */
[----:B------:R-:W-:Y:S02]  /*2180*/  ULDC UR6, c[0x0][0x9d8] ;  /* 0x0002760000067ab9 */ /* 0x000fe40000000800 */
[----:B------:R-:W-:Y:S02]  /*2190*/  WARPGROUP.DEPBAR.LE gsb0, 0x0 ;  /* 0x00008000000079c5 */ /* 0x000fe40000010000 */
[----:B------:R-:W-:-:S06]  /*21a0*/  WARPGROUP.ARRIVE ;  /* 0x00000000000079c5 */ /* 0x000fcc0000000000 */
[----:B------:R-:W-:Y:S01]  /*21b0*/  HGMMA.64x96x16.F32 R24, gdesc[UR8], R24, gsb0 ;  /* 0x01600000081879f0 */ /* 0x000fe20008000818 */
[----:B--2---:R-:W-:-:S04]  /*21c0*/  LOP3.LUT R13, R13, 0xffefffff, RZ, 0xc0, !PT ;  /* 0xffefffff0d0d7812 */ /* 0x004fc800078ec0ff */
[----:B------:R-:W-:-:S04]  /*21d0*/  @P2 LOP3.LUT R13, R13, 0x100000, RZ, 0xfc, !PT ;  /* 0x001000000d0d2812 */ /* 0x000fc800078efcff */
[----:B------:R-:W-:-:S04]  /*21e0*/  LOP3.LUT R13, R13, 0xfff7ffff, RZ, 0xc0, !PT ;  /* 0xfff7ffff0d0d7812 */ /* 0x000fc800078ec0ff */
[----:B------:R-:W-:-:S05]  /*21f0*/  @P1 LOP3.LUT R13, R13, 0x80000, RZ, 0xfc, !PT ;  /* 0x000800000d0d1812 */ /* 0x000fca00078efcff */
[----:B------:R2:W-:Y:S02]  /*2200*/  STL [R1], R13 ;  /* 0x0000000d01007387 */ /* 0x0005e40000100800 */
[----:B--2---:R-:W-:Y:S01]  /*2210*/  IMAD.MOV.U32 R13, RZ, RZ, R2 ;  /* 0x000000ffff0d7224 */ /* 0x004fe200078e0002 */
[----:B----4-:R-:W-:Y:S01]  /*2220*/  @P2 SHF.R.U32.HI R13, RZ, R14, R5 ;  /* 0x0000000eff0d2219 */ /* 0x010fe20000011605 */
[----:B------:R-:W-:Y:S02]  /*2230*/  @!P1 VIADD R2, R3, 0x22840 ;  /* 0x0002284003029836 */ /* 0x000fe40000000000 */
[----:B------:R-:W-:Y:S02]  /*2240*/  IMAD R5, R176, -0x60, R17 ;  /* 0xffffffa0b0057824 */ /* 0x000fe400078e0211 */
[----:B------:R-:W2:Y:S01]  /*2250*/  SHFL.IDX PT, R73, R13, RZ, 0x1c1f ;  /* 0x001c1fff0d497589 */ /* 0x000ea200000e0000 */
[----:B------:R-:W-:Y:S01]  /*2260*/  @!P1 PRMT R2, RZ, 0x654, R2 ;  /* 0x00000654ff029816 */ /* 0x000fe20000000002 */
[----:B------:R-:W-:-:S02]  /*2270*/  VIADD R21, R5, 0x61 ;  /* 0x0000006105157836 */ /* 0x000fc40000000000 */
[----:B------:R-:W-:Y:S02]  /*2280*/  VIADD R5, R5, 0x60 ;  /* 0x0000006005057836 */ /* 0x000fe40000000000 */
[----:B------:R-:W-:-:S04]  /*2290*/  IMAD R21, R18, -0x2, R21 ;  /* 0xfffffffe12157824 */ /* 0x000fc800078e0215 */
[----:B------:R-:W-:Y:S01]  /*22a0*/  IMAD.IADD R21, R21, 0x1, -R16 ;  /* 0x0000000115157824 */ /* 0x000fe200078e0a10 */
        /* <DEDUP_REMOVED lines=52> */
[----:B------:R3:W-:Y:S06]  /*25f0*/  BAR.ARV R7, 0x100 ;  /* 0x000400070000751d */ /* 0x0007ec0000002000 */
[----:B------:R2:W-:Y:S01]  /*2600*/  @!P1 SYNCS.ARRIVE.TRANS64.RED.A1T0 RZ, [R2+URZ], RZ ;  /* 0x000000ff02ff99a7 */ /* 0x0005e2000810043f */
[----:B------:R-:W-:Y:S01]  /*2610*/  FMUL.FTZ R25, R25, UR6 ;  /* 0x0000000619197c20 */ /* 0x000fe20008410000 */
[----:B------:R-:W-:Y:S01]  /*2620*/  PLOP3.LUT P1, PT, PT, PT, UP0, 0x40, 0x0 ;  /* 0x000000000000781c */ /* 0x000fe20003f2e808 */
[----:B------:R-:W4:Y:S01]  /*2630*/  MUFU.TANH R24, R24 ;  /* 0x0000001800187308 */ /* 0x000f220000002400 */
[----:B------:R-:W-:Y:S01]  /*2640*/  FMUL.FTZ R30, R30, UR6 ;  /* 0x000000061e1e7c20 */ /* 0x000fe20008410000 */
[----:B------:R-:W-:-:S06]  /*2650*/  VIADD R26, R21, UR14 ;  /* 0x0000000e151a7c36 */ /* 0x000fcc0008000000 */
        /* <DEDUP_REMOVED lines=47> */
[----:B-----5:R-:W-:-:S04]  /*2950*/  IMAD.MOV.U32 R25, RZ, RZ, -0x60 ;  /* 0xffffffa0ff197424 */ /* 0x020fc800078e00ff */
[----:B------:R-:W-:Y:S02]  /*2960*/  IMAD R67, R176, R25, 0x60 ;  /* 0x00000060b0437424 */ /* 0x000fe400078e0219 */
[C---:B------:R-:W-:Y:S02]  /*2970*/  IMAD R25, R18.reuse, -0x2, R5 ;  /* 0xfffffffe12197824 */ /* 0x040fe400078e0205 */
[----:B-1----:R-:W-:Y:S02]  /*2980*/  VIADD R30, R21, UR22 ;  /* 0x00000016151e7c36 */ /* 0x002fe40008000000 */
[----:B------:R-:W-:Y:S01]  /*2990*/  IMAD R71, R18, -0x2, R67 ;  /* 0xfffffffe12477824 */ /* 0x000fe200078e0243 */
[----:B--2---:R-:W-:Y:S01]  /*29a0*/  VIADDMNMX R2, R73, R26, R25, PT ;  /* 0x0000001a49027246 */ /* 0x004fe20003800119 */
[----:B------:R-:W-:Y:S01]  /*29b0*/  IMAD.IADD R5, R30, 0x1, R73 ;  /* 0x000000011e057824 */ /* 0x000fe200078e0249 */
[----:B---34-:R-:W-:Y:S06]  /*29c0*/  @P1 BRA `(.L_x_2366) ;  /* 0x0000000000541947 */ /* 0x018fec0003800000 */
[----:B------:R-:W-:Y:S01]  /*29d0*/  IADD3 R20, -R16, R17, R73 ;  /* 0x0000001110147210 */ /* 0x000fe20007ffe149 */
        /* <DEDUP_REMOVED lines=11> */
.L_x_2368:
[----:B------:R-:W-:-:S06]  /*2a90*/  UISETP.NE.AND UP1, UPT, UR15, 0x1, UPT ;  /* 0x000000010f00788c */ /* 0x000fcc000bf25270 */
[----:B------:R-:W-:-:S05]  /*2aa0*/  PLOP3.LUT P1, PT, PT, PT, UP1, 0x80, 0x0 ;  /* 0x000000000000781c */ /* 0x000fca0003f2f018 */
[----:B------:R-:W-:-:S08]  /*2ab0*/  @UP1 ULDC.64 UR6, c[0x0][0x9e8] ;  /* 0x00027a0000061ab9 */ /* 0x000fd00000000a00 */
[----:B------:R-:W-:-:S05]  /*2ac0*/  @P1 IMAD.HI.U32 R21, R20, UR6, RZ ;  /* 0x0000000614151c27 */ /* 0x000fca000f8e00ff */
[----:B------:R-:W-:-:S07]  /*2ad0*/  @P1 SHF.R.U32.HI R20, RZ, UR7, R21 ;  /* 0x00000007ff141c19 */ /* 0x000fce0008011615 */
.L_x_2369:
[----:B------:R-:W-:Y:S05]  /*2ae0*/  BSYNC B0 ;  /* 0x0000000000007941 */ /* 0x000fea0003800000 */
.L_x_2367:
[----:B------:R-:W-:-:S05]  /*2af0*/  IMAD R20, R20, UR15, R71 ;  /* 0x0000000f14147c24 */ /* 0x000fca000f8e0247 */
[----:B------:R-:W-:Y:S02]  /*2b00*/  VIMNMX R5, R5, R20, !PT ;  /* 0x0000001405057248 */ /* 0x000fe40007fe0100 */
[----:B------:R-:W-:-:S07]  /*2b10*/  VIADDMNMX R2, R20, UR15, R2, PT ;  /* 0x0000000f14027c46 */ /* 0x000fce000b800102 */
.L_x_2366:
[C---:B------:R-:W-:Y:S01]  /*2b20*/  ISETP.GE.AND P6, PT, R67.reuse, 0x9, PT ;  /* 0x000000094300780c */ /* 0x040fe20003fc6270 */
[----:B------:R-:W1:Y:S01]  /*2b30*/  SHFL.IDX PT, R13, R13, 0x1, 0x1c1f ;  /* 0x003c1f000d0d7f89 */ /* 0x000e6200000e0000 */
[----:B------:R-:W-:Y:S02]  /*2b40*/  ISETP.GE.AND P1, PT, R67, 0x2, PT ;  /* 0x000000024300780c */ /* 0x000fe40003f26270 */
        /* <DEDUP_REMOVED lines=98> */
[----:B------:R-:W-:Y:S02]  /*3170*/  ISETP.GT.AND P3, PT, R5, 0x51, !P2 ;  /* 0x000000510500780c */ /* 0x000fe40005764270 */
[----:B-1----:R-:W-:-:S02]  /*3180*/  VIADDMNMX R21, R13, R26, R25, PT ;  /* 0x0000001a0d157246 */ /* 0x002fc40003800119 */
        /* <DEDUP_REMOVED lines=8> */
[----:B------:R-:W-:Y:S01]  /*3210*/  FSEL R44, R24, -INF , !P4 ;  /* 0xff800000182c7808 */ /* 0x000fe20006000000 */
[----:B------:R-:W-:Y:S01]  /*3220*/  IMAD.IADD R24, R30, 0x1, R13 ;  /* 0x000000011e187824 */ /* 0x000fe200078e020d */
[----:B------:R-:W-:-:S04]  /*3230*/  ISETP.GE.AND P4, PT, R67, 0x5a, PT ;  /* 0x0000005a4300780c */ /* 0x000fc80003f86270 */
[----:B------:R-:W-:Y:S02]  /*3240*/  P2R R65, PR, RZ, 0x10 ;  /* 0x00000010ff417803 */ /* 0x000fe40000000000 */
[----:B------:R-:W-:-:S04]  /*3250*/  ISETP.GT.AND P4, PT, R5, 0x59, !P4 ;  /* 0x000000590500780c */ /* 0x000fc80006784270 */
[----:B------:R-:W-:-:S04]  /*3260*/  ISETP.LT.OR P4, PT, R2, 0x5a, P4 ;  /* 0x0000005a0200780c */ /* 0x000fc80002781670 */
[----:B------:R-:W-:Y:S02]  /*3270*/  FSEL R68, R69, -INF , !P4 ;  /* 0xff80000045447808 */ /* 0x000fe40006000000 */
[----:B------:R-:W-:-:S13]  /*3280*/  PLOP3.LUT P4, PT, PT, PT, UP0, 0x40, 0x0 ;  /* 0x000000000000781c */ /* 0x000fda0003f8e808 */
[----:B------:R-:W-:Y:S05]  /*3290*/  @P4 BRA `(.L_x_2370) ;  /* 0x00000000005c4947 */ /* 0x000fea0003800000 */
        /* <DEDUP_REMOVED lines=13> */
.L_x_2372:
[----:B------:R-:W-:-:S06]  /*3370*/  UISETP.NE.AND UP1, UPT, UR15, 0x1, UPT ;  /* 0x000000010f00788c */ /* 0x000fcc000bf25270 */
[----:B------:R-:W-:-:S05]  /*3380*/  PLOP3.LUT P4, PT, PT, PT, UP1, 0x80, 0x0 ;  /* 0x000000000000781c */ /* 0x000fca0003f8f018 */
[----:B------:R-:W-:-:S08]  /*3390*/  @UP1 ULDC.64 UR6, c[0x0][0x9e8] ;  /* 0x00027a0000061ab9 */ /* 0x000fd00000000a00 */
[----:B------:R-:W-:Y:S01]  /*33a0*/  @P4 IMAD.HI.U32 R5, R2, UR6, RZ ;  /* 0x0000000602054c27 */ /* 0x000fe2000f8e00ff */
[----:B------:R-:W-:-:S13]  /*33b0*/  PLOP3.LUT P4, PT, PT, PT, UP1, 0x80, 0x0 ;  /* 0x000000000000781c */ /* 0x000fda0003f8f018 */
[----:B------:R-:W-:-:S07]  /*33c0*/  @P4 SHF.R.U32.HI R2, RZ, UR7, R5 ;  /* 0x00000007ff024c19 */ /* 0x000fce0008011605 */
.L_x_2373:
[----:B------:R-:W-:Y:S05]  /*33d0*/  BSYNC B0 ;  /* 0x0000000000007941 */ /* 0x000fea0003800000 */
.L_x_2371:
[----:B------:R-:W-:-:S05]  /*33e0*/  IMAD R2, R2, UR15, R71 ;  /* 0x0000000f02027c24 */ /* 0x000fca000f8e0247 */
[----:B------:R-:W-:Y:S02]  /*33f0*/  VIMNMX R24, R24, R2, !PT ;  /* 0x0000000218187248 */ /* 0x000fe40007fe0100 */
[----:B------:R-:W-:-:S07]  /*3400*/  VIADDMNMX R21, R2, UR15, R21, PT ;  /* 0x0000000f02157c46 */ /* 0x000fce000b800115 */
.L_x_2370:
[C---:B------:R-:W-:Y:S01]  /*3410*/  ISETP.GT.AND P1, PT, R24.reuse, 0x1, !P1 ;  /* 0x000000011800780c */ /* 0x040fe20004f24270 */
[----:B------:R-:W-:Y:S01]  /*3420*/  ULDC UR10, c[0x0][0x988] ;  /* 0x00026200000a7ab9 */ /* 0x000fe20000000800 */
[----:B------:R-:W-:Y:S02]  /*3430*/  ISETP.GT.AND P5, PT, R24, RZ, !P5 ;  /* 0x000000ff1800720c */ /* 0x000fe40006fa4270 */
[C---:B------:R-:W-:Y:S02]  /*3440*/  ISETP.LT.OR P1, PT, R21.reuse, 0x2, P1 ;  /* 0x000000021500780c */ /* 0x040fe40000f21670 */
[----:B------:R-:W-:Y:S02]  /*3450*/  ISETP.LT.OR P5, PT, R21, 0x1, P5 ;  /* 0x000000011500780c */ /* 0x000fe40002fa1670 */
[----:B------:R-:W-:Y:S02]  /*3460*/  FSEL R26, R0, -INF , !P1 ;  /* 0xff800000001a7808 */ /* 0x000fe40004800000 */
[----:B------:R-:W-:-:S02]  /*3470*/  ISETP.NE.AND P1, PT, R28, RZ, PT ;  /* 0x000000ff1c00720c */ /* 0x000fc40003f25270 */
[----:B------:R-:W-:Y:S02]  /*3480*/  FSEL R25, R4, -INF , !P5 ;  /* 0xff80000004197808 */ /* 0x000fe40006800000 */
[----:B------:R-:W-:Y:S02]  /*3490*/  ISETP.GT.AND P1, PT, R24, 0x9, !P1 ;  /* 0x000000091800780c */ /* 0x000fe40004f24270 */
[----:B------:R-:W-:Y:S02]  /*34a0*/  FMNMX.FTZ R4, R44, R72, !PT ;  /* 0x000000482c047209 */ /* 0x000fe40007810000 */
[----:B------:R-:W-:Y:S02]  /*34b0*/  ISETP.LT.OR P1, PT, R21, 0xa, P1 ;  /* 0x0000000a1500780c */ /* 0x000fe40000f21670 */
[----:B------:R-:W-:Y:S02]  /*34c0*/  ISETP.GT.AND P6, PT, R24, 0x8, !P6 ;  /* 0x000000081800780c */ /* 0x000fe400077c4270 */
[----:B------:R-:W-:-:S02]  /*34d0*/  FSEL R28, R31, -INF , !P1 ;  /* 0xff8000001f1c7808 */ /* 0x000fc40004800000 */
[----:B------:R-:W-:Y:S02]  /*34e0*/  ISETP.NE.AND P1, PT, R29, RZ, PT ;  /* 0x000000ff1d00720c */ /* 0x000fe40003f25270 */
[----:B------:R-:W-:Y:S02]  /*34f0*/  FMNMX.FTZ R4, R66, R4, !PT ;  /* 0x0000000442047209 */ /* 0x000fe40007810000 */
[----:B------:R-:W-:Y:S02]  /*3500*/  ISETP.GT.AND P1, PT, R24, 0x10, !P1 ;  /* 0x000000101800780c */ /* 0x000fe40004f24270 */
[C---:B------:R-:W-:Y:S02]  /*3510*/  ISETP.LT.OR P6, PT, R21.reuse, 0x9, P6 ;  /* 0x000000091500780c */ /* 0x040fe400037c1670 */
[----:B------:R-:W-:Y:S02]  /*3520*/  ISETP.LT.OR P1, PT, R21, 0x11, P1 ;  /* 0x000000111500780c */ /* 0x000fe40000f21670 */
[----:B------:R-:W-:-:S02]  /*3530*/  FMNMX.FTZ R4, R70, R4, !PT ;  /* 0x0000000446047209 */ /* 0x000fc40007810000 */
[----:B------:R-:W-:Y:S02]  /*3540*/  FSEL R29, R34, -INF , !P1 ;  /* 0xff800000221d7808 */ /* 0x000fe40004800000 */
[----:B------:R-:W-:Y:S02]  /*3550*/  ISETP.NE.AND P1, PT, R32, RZ, PT ;  /* 0x000000ff2000720c */ /* 0x000fe40003f25270 */
[----:B------:R-:W-:Y:S02]  /*3560*/  FSEL R27, R27, -INF , !P6 ;  /* 0xff8000001b1b7808 */ /* 0x000fe40007000000 */
[----:B------:R-:W-:Y:S02]  /*3570*/  ISETP.GT.AND P1, PT, R24, 0x11, !P1 ;  /* 0x000000111800780c */ /* 0x000fe40004f24270 */
[----:B------:R-:W-:Y:S02]  /*3580*/  ISETP.NE.AND P6, PT, R33, RZ, PT ;  /* 0x000000ff2100720c */ /* 0x000fe40003fc5270 */
[----:B------:R-:W-:-:S02]  /*3590*/  ISETP.LT.OR P1, PT, R21, 0x12, P1 ;  /* 0x000000121500780c */ /* 0x000fc40000f21670 */
[----:B------:R-:W-:Y:S02]  /*35a0*/  FMNMX.FTZ R4, R74, R4, !PT ;  /* 0x000000044a047209 */ /* 0x000fe40007810000 */
[----:B------:R-:W-:Y:S02]  /*35b0*/  FSEL R30, R35, -INF , !P1 ;  /* 0xff800000231e7808 */ /* 0x000fe40004800000 */
[----:B------:R-:W-:Y:S02]  /*35c0*/  ISETP.GT.AND P1, PT, R24, 0x18, !P6 ;  /* 0x000000181800780c */ /* 0x000fe40007724270 */
[----:B------:R-:W-:Y:S02]  /*35d0*/  FMNMX.FTZ R4, R76, R4, !PT ;  /* 0x000000044c047209 */ /* 0x000fe40007810000 */
[----:B------:R-:W-:Y:S02]  /*35e0*/  ISETP.LT.OR P1, PT, R21, 0x19, P1 ;  /* 0x000000191500780c */ /* 0x000fe40000f21670 */
[----:B------:R-:W-:-:S02]  /*35f0*/  ISETP.NE.AND P4, PT, R36, RZ, PT ;  /* 0x000000ff2400720c */ /* 0x000fc40003f85270 */
[----:B------:R-:W-:Y:S02]  /*3600*/  FMNMX.FTZ R4, R78, R4, !PT ;  /* 0x000000044e047209 */ /* 0x000fe40007810000 */
[----:B------:R-:W-:Y:S02]  /*3610*/  FSEL R31, R38, -INF , !P1 ;  /* 0xff800000261f7808 */ /* 0x000fe40004800000 */
[----:B------:R-:W-:Y:S02]  /*3620*/  ISETP.GT.AND P1, PT, R24, 0x19, !P4 ;  /* 0x000000191800780c */ /* 0x000fe40006724270 */
[----:B------:R-:W-:Y:S02]  /*3630*/  FMNMX.FTZ R4, R80, R4, !PT ;  /* 0x0000000450047209 */ /* 0x000fe40007810000 */
[----:B------:R-:W-:Y:S02]  /*3640*/  ISETP.LT.OR P1, PT, R21, 0x1a, P1 ;  /* 0x0000001a1500780c */ /* 0x000fe40000f21670 */
[----:B------:R-:W-:-:S02]  /*3650*/  FMNMX.FTZ R4, R82, R4, !PT ;  /* 0x0000000452047209 */ /* 0x000fc40007810000 */
[----:B------:R-:W-:Y:S02]  /*3660*/  FSEL R32, R39, -INF , !P1 ;  /* 0xff80000027207808 */ /* 0x000fe40004800000 */
[----:B------:R-:W-:Y:S02]  /*3670*/  FMNMX.FTZ R4, R84, R4, !PT ;  /* 0x0000000454047209 */ /* 0x000fe40007810000 */
        /* <DEDUP_REMOVED lines=21> */
[----:B------:R-:W-:-:S02]  /*37d0*/  ISETP.NE.AND P1, PT, R73, RZ, PT ;  /* 0x000000ff4900720c */ /* 0x000fc40003f25270 */
[----:B------:R-:W-:Y:S02]  /*37e0*/  FMNMX.FTZ R4, R104, R4, !PT ;  /* 0x0000000468047209 */ /* 0x000fe40007810000 */
        /* <DEDUP_REMOVED lines=9> */
[----:B------:R-:W-:Y:S01]  /*3880*/  ISETP.NE.AND P6, PT, R56, RZ, PT ;  /* 0x000000ff3800720c */ /* 0x000fe20003fc5270 */
[----:B------:R-:W0:Y:S01]  /*3890*/  SHFL.BFLY PT, R5, R4, 0x2, 0x1f ;  /* 0x0c401f0004057f89 */ /* 0x000e2200000e0000 */
[----:B------:R-:W-:-:S02]  /*38a0*/  ISETP.LT.OR P1, PT, R21, 0x31, P1 ;  /* 0x000000311500780c */ /* 0x000fc40000f21670 */
[----:B------:R-:W-:Y:S02]  /*38b0*/  ISETP.NE.AND P4, PT, R57, RZ, PT ;  /* 0x000000ff3900720c */ /* 0x000fe40003f85270 */
[----:B------:R-:W-:Y:S02]  /*38c0*/  FSEL R37, R50, -INF , !P1 ;  /* 0xff80000032257808 */ /* 0x000fe40004800000 */
[----:B------:R-:W-:Y:S02]  /*38d0*/  ISETP.NE.AND P1, PT, R48, RZ, PT ;  /* 0x000000ff3000720c */ /* 0x000fe40003f25270 */
[C---:B------:R-:W-:Y:S02]  /*38e0*/  ISETP.GT.AND P2, PT, R24.reuse, 0x51, !P2 ;  /* 0x000000511800780c */ /* 0x040fe40005744270 */
[C---:B------:R-:W-:Y:S02]  /*38f0*/  ISETP.GT.AND P1, PT, R24.reuse, 0x31, !P1 ;  /* 0x000000311800780c */ /* 0x040fe40004f24270 */
[----:B------:R-:W-:-:S02]  /*3900*/  ISETP.GT.AND P3, PT, R24, 0x58, !P3 ;  /* 0x000000581800780c */ /* 0x000fc40005f64270 */
[C---:B------:R-:W-:Y:S02]  /*3910*/  ISETP.LT.OR P1, PT, R21.reuse, 0x32, P1 ;  /* 0x000000321500780c */ /* 0x040fe40000f21670 */
[----:B------:R-:W-:Y:S02]  /*3920*/  ISETP.LT.OR P2, PT, R21, 0x52, P2 ;  /* 0x000000521500780c */ /* 0x000fe40001741670 */
[----:B------:R-:W-:Y:S02]  /*3930*/  FSEL R38, R51, -INF , !P1 ;  /* 0xff80000033267808 */ /* 0x000fe40004800000 */
[----:B------:R-:W-:Y:S02]  /*3940*/  ISETP.NE.AND P1, PT, R49, RZ, PT ;  /* 0x000000ff3100720c */ /* 0x000fe40003f25270 */
[----:B------:R-:W-:Y:S02]  /*3950*/  ISETP.LT.OR P3, PT, R21, 0x59, P3 ;  /* 0x000000591500780c */ /* 0x000fe40001f61670 */
[----:B------:R-:W-:-:S02]  /*3960*/  ISETP.GT.AND P1, PT, R24, 0x38, !P1 ;  /* 0x000000381800780c */ /* 0x000fc40004f24270 */
[----:B0-----:R-:W-:Y:S02]  /*3970*/  FMNMX.FTZ R42, R4, R5, !PT ;  /* 0x00000005042a7209 */ /* 0x001fe40007810000 */
[----:B------:R-:W-:Y:S02]  /*3980*/  FMNMX.FTZ R4, R25, R26, !PT ;  /* 0x0000001a19047209 */ /* 0x000fe40007810000 */
[----:B------:R-:W-:Y:S01]  /*3990*/  ISETP.LT.OR P1, PT, R21, 0x39, P1 ;  /* 0x000000391500780c */ /* 0x000fe20000f21670 */
[----:B------:R-:W0:Y:S01]  /*39a0*/  SHFL.BFLY PT, R5, R42, 0x1, 0x1f ;  /* 0x0c201f002a057f89 */ /* 0x000e2200000e0000 */
        /* <DEDUP_REMOVED lines=9> */
[----:B------:R-:W-:Y:S02]  /*3a40*/  ISETP.NE.AND P1, PT, R53, RZ, PT ;  /* 0x000000ff3500720c */ /* 0x000fe40003f25270 */
[----:B------:R-:W-:Y:S02]  /*3a50*/  FMNMX.FTZ R43, R31, R4, !PT ;  /* 0x000000041f2b7209 */ /* 0x000fe40007810000 */
[----:B------:R-:W-:Y:S02]  /*3a60*/  ISETP.GT.AND P1, PT, R24, 0x40, !P1 ;  /* 0x000000401800780c */ /* 0x000fe40004f24270 */
[----:B------:R-:W-:Y:S02]  /*3a70*/  FMNMX.FTZ R4, R32, R43, !PT ;  /* 0x0000002b20047209 */ /* 0x000fe40007810000 */
        /* <DEDUP_REMOVED lines=9> */
[----:B------:R-:W-:Y:S02]  /*3b10*/  ISETP.GT.AND P1, PT, R24, 0x48, !P4 ;  /* 0x000000481800780c */ /* 0x000fe40006724270 */
[----:B0-----:R-:W-:Y:S02]  /*3b20*/  FMNMX.FTZ R5, R42, R5, !PT ;  /* 0x000000052a057209 */ /* 0x001fe40007810000 */
[----:B------:R-:W-:Y:S02]  /*3b30*/  FMNMX.FTZ R43, R37, R4, !PT ;  /* 0x00000004252b7209 */ /* 0x000fe40007810000 */
[----:B------:R-:W-:Y:S01]  /*3b40*/  ISETP.LT.OR P1, PT, R21, 0x49, P1 ;  /* 0x000000491500780c */ /* 0x000fe20000f21670 */
[----:B------:R-:W-:Y:S01]  /*3b50*/  FMUL.FTZ R41, R5, UR10 ;  /* 0x0000000a05297c20 */ /* 0x000fe20008410000 */
[----:B------:R-:W-:-:S02]  /*3b60*/  FMNMX.FTZ R4, R38, R43, !PT ;  /* 0x0000002b26047209 */ /* 0x000fc40007810000 */
[----:B------:R-:W-:Y:S02]  /*3b70*/  FSEL R0, R62, -INF , !P1 ;  /* 0xff8000003e007808 */ /* 0x000fe40004800000 */
[----:B------:R-:W-:Y:S02]  /*3b80*/  FSETP.NEU.FTZ.AND P1, PT, R5, -INF , PT ;  /* 0xff8000000500780b */ /* 0x000fe40003f3d000 */
[----:B------:R-:W-:Y:S02]  /*3b90*/  ISETP.NE.AND P4, PT, R60, RZ, PT ;  /* 0x000000ff3c00720c */ /* 0x000fe40003f85270 */
[----:B------:R-:W-:Y:S02]  /*3ba0*/  FMNMX.FTZ R43, R39, R4, !PT ;  /* 0x00000004272b7209 */ /* 0x000fe40007810000 */
[----:B------:R-:W-:Y:S02]  /*3bb0*/  FSEL R45, R41, RZ, P1 ;  /* 0x000000ff292d7208 */ /* 0x000fe40000800000 */
[----:B------:R-:W-:-:S02]  /*3bc0*/  ISETP.GT.AND P1, PT, R24, 0x49, !P4 ;  /* 0x000000491800780c */ /* 0x000fc40006724270 */
        /* <DEDUP_REMOVED lines=26> */
[----:B------:R-:W-:Y:S01]  /*3d70*/  FSEL R11, R11, -INF , !P2 ;  /* 0xff8000000b0b7808 */ /* 0x000fe20005000000 */
[--C-:B------:R-:W-:Y:S01]  /*3d80*/  FFMA.FTZ R24, R82, UR10, -R45.reuse ;  /* 0x0000000a52187c23 */ /* 0x100fe2000801082d */
[----:B------:R-:W-:Y:S01]  /*3d90*/  FMNMX.FTZ R4, R12, R43, !PT ;  /* 0x0000002b0c047209 */ /* 0x000fe20007810000 */
[----:B------:R-:W-:Y:S01]  /*3da0*/  FFMA.FTZ R58, R94, UR10, -R45 ;  /* 0x0000000a5e3a7c23 */ /* 0x000fe2000801082d */
[----:B------:R-:W-:Y:S01]  /*3db0*/  ISETP.LT.OR P4, PT, R21, 0x5a, P4 ;  /* 0x0000005a1500780c */ /* 0x000fe20002781670 */
[----:B------:R0:W2:Y:S01]  /*3dc0*/  MUFU.EX2 R49, R48 ;  /* 0x0000003000317308 */ /* 0x0000a20000000800 */
[----:B------:R-:W-:Y:S01]  /*3dd0*/  FSEL R14, R14, -INF , !P3 ;  /* 0xff8000000e0e7808 */ /* 0x000fe20005800000 */
[----:B-1----:R-:W-:Y:S01]  /*3de0*/  FADD.FTZ R67, R44, R47 ;  /* 0x0000002f2c437221 */ /* 0x002fe20000010000 */
[----:B------:R-:W-:Y:S01]  /*3df0*/  FMNMX.FTZ R21, R11, R4, !PT ;  /* 0x000000040b157209 */ /* 0x000fe20007810000 */
[--C-:B------:R-:W-:Y:S01]  /*3e00*/  FFMA.FTZ R59, R96, UR10, -R45.reuse ;  /* 0x0000000a603b7c23 */ /* 0x100fe2000801082d */
[----:B------:R-:W-:Y:S01]  /*3e10*/  FSEL R15, R15, -INF , !P4 ;  /* 0xff8000000f0f7808 */ /* 0x000fe20006000000 */
[--C-:B------:R-:W-:Y:S01]  /*3e20*/  FFMA.FTZ R60, R98, UR10, -R45.reuse ;  /* 0x0000000a623c7c23 */ /* 0x100fe2000801082d */
[----:B------:R-:W-:Y:S01]  /*3e30*/  FMNMX.FTZ R4, R14, R21, !PT ;  /* 0x000000150e047209 */ /* 0x000fe20007810000 */
[----:B------:R-:W-:Y:S01]  /*3e40*/  MUFU.EX2 R50, R50 ;  /* 0x0000003200327308 */ /* 0x000fe20000000800 */
[--C-:B0-----:R-:W-:Y:S01]  /*3e50*/  FFMA.FTZ R48, R80, UR10, -R45.reuse ;  /* 0x0000000a50307c23 */ /* 0x101fe2000801082d */
[--C-:B------:R-:W-:Y:S01]  /*3e60*/  FFMA.FTZ R64, R64, UR10, -R45.reuse ;  /* 0x0000000a40407c23 */ /* 0x100fe2000801082d */
[----:B------:R-:W-:Y:S01]  /*3e70*/  FMNMX.FTZ R4, R15, R4, !PT ;  /* 0x000000040f047209 */ /* 0x000fe20007810000 */
[--C-:B------:R-:W-:Y:S01]  /*3e80*/  FFMA.FTZ R65, R106, UR10, -R45.reuse ;  /* 0x0000000a6a417c23 */ /* 0x100fe2000801082d */
[----:B------:R-:W-:Y:S01]  /*3e90*/  F2FP.F16.F32.PACK_AB R152, R47, R44 ;  /* 0x0000002c2f98723e */ /* 0x000fe200000000ff */
[----:B------:R-:W-:-:S02]  /*3ea0*/  FFMA.FTZ R20, R20, UR10, -R45 ;  /* 0x0000000a14147c23 */ /* 0x000fc4000801082d */
[----:B------:R-:W0:Y:S01]  /*3eb0*/  SHFL.BFLY PT, R21, R4, 0x2, 0x1f ;  /* 0x0c401f0004157f89 */ /* 0x000e2200000e0000 */
[----:B------:R1:W-:Y:S01]  /*3ec0*/  MUFU.EX2 R55, R54 ;  /* 0x0000003600377308 */ /* 0x0003e20000000800 */
[----:B--2---:R-:W-:-:S07]  /*3ed0*/  F2FP.F16.F32.PACK_AB R154, R49, R46 ;  /* 0x0000002e319a723e */ /* 0x004fce00000000ff */
[----:B------:R2:W3:Y:S01]  /*3ee0*/  MUFU.EX2 R51, R42 ;  /* 0x0000002a00337308 */ /* 0x0004e20000000800 */
[----:B-1----:R-:W-:-:S07]  /*3ef0*/  FFMA.FTZ R54, R100, UR10, -R45 ;  /* 0x0000000a64367c23 */ /* 0x002fce000801082d */
[----:B------:R-:W-:Y:S01]  /*3f00*/  MUFU.EX2 R52, R52 ;  /* 0x0000003400347308 */ /* 0x000fe20000000800 */
[----:B--2---:R-:W-:Y:S01]  /*3f10*/  FFMA.FTZ R42, R84, UR10, -R45 ;  /* 0x0000000a542a7c23 */ /* 0x004fe2000801082d */
[----:B0-----:R-:W-:-:S06]  /*3f20*/  FMNMX.FTZ R21, R4, R21, !PT ;  /* 0x0000001504157209 */ /* 0x001fcc0007810000 */
[----:B------:R0:W-:Y:S01]  /*3f30*/  MUFU.EX2 R61, R54 ;  /* 0x00000036003d7308 */ /* 0x0001e20000000800 */
[----:B---3--:R-:W-:Y:S01]  /*3f40*/  F2FP.F16.F32.PACK_AB R156, R51, R50 ;  /* 0x00000032339c723e */ /* 0x008fe200000000ff */
[----:B------:R-:W1:Y:S06]  /*3f50*/  SHFL.BFLY PT, R4, R21, 0x1, 0x1f ;  /* 0x0c201f0015047f89 */ /* 0x000e6c00000e0000 */
[----:B------:R2:W3:Y:S01]  /*3f60*/  MUFU.EX2 R53, R48 ;  /* 0x0000003000357308 */ /* 0x0004e20000000800 */
[----:B0-----:R-:W-:-:S04]  /*3f70*/  FADD.FTZ R54, R46, R67 ;  /* 0x000000432e367221 */ /* 0x001fc80000010000 */
[----:B------:R-:W-:-:S03]  /*3f80*/  FADD.FTZ R67, R49, R54 ;  /* 0x0000003631437221 */ /* 0x000fc60000010000 */
[----:B------:R-:W0:Y:S01]  /*3f90*/  MUFU.EX2 R24, R24 ;  /* 0x0000001800187308 */ /* 0x000e220000000800 */
[----:B--2---:R-:W-:-:S07]  /*3fa0*/  FFMA.FTZ R48, R86, UR10, -R45 ;  /* 0x0000000a56307c23 */ /* 0x004fce000801082d */
[----:B------:R2:W-:Y:S01]  /*3fb0*/  MUFU.EX2 R63, R62 ;  /* 0x0000003e003f7308 */ /* 0x0005e20000000800 */
[----:B---3--:R-:W-:Y:S02]  /*3fc0*/  F2FP.F16.F32.PACK_AB R158, R53, R52 ;  /* 0x00000034359e723e */ /* 0x008fe400000000ff */
[----:B-1----:R-:W-:-:S04]  /*3fd0*/  FMNMX.FTZ R4, R21, R4, !PT ;  /* 0x0000000415047209 */ /* 0x002fc80007810000 */
[C---:B------:R-:W-:Y:S01]  /*3fe0*/  FSETP.NEU.FTZ.AND P1, PT, R4.reuse, -INF , PT ;  /* 0xff8000000400780b */ /* 0x040fe20003f3d000 */
[----:B------:R-:W-:Y:S01]  /*3ff0*/  FMUL.FTZ R21, R4, UR10 ;  /* 0x0000000a04157c20 */ /* 0x000fe20008410000 */
[----:B--2---:R-:W-:Y:S01]  /*4000*/  FADD.FTZ R62, R50, R67 ;  /* 0x00000043323e7221 */ /* 0x004fe20000010000 */
[----:B------:R1:W2:Y:S03]  /*4010*/  MUFU.EX2 R43, R42 ;  /* 0x0000002a002b7308 */ /* 0x0002a60000000800 */
[----:B------:R-:W-:Y:S01]  /*4020*/  FSEL R21, R21, RZ, P1 ;  /* 0x000000ff15157208 */ /* 0x000fe20000800000 */
[----:B------:R-:W-:-:S04]  /*4030*/  FADD.FTZ R69, R51, R62 ;  /* 0x0000003e33457221 */ /* 0x000fc80000010000 */
        /* <DEDUP_REMOVED lines=9> */
[----:B------:R-:W-:Y:S01]  /*40d0*/  FFMA.FTZ R33, R33, UR10, -R21 ;  /* 0x0000000a21217c23 */ /* 0x000fe20008010815 */
[----:B------:R-:W-:Y:S01]  /*40e0*/  FADD.FTZ R62, R52, R69 ;  /* 0x00000045343e7221 */ /* 0x000fe20000010000 */
[--C-:B------:R-:W-:Y:S01]  /*40f0*/  FFMA.FTZ R34, R34, UR10, -R21.reuse ;  /* 0x0000000a22227c23 */ /* 0x100fe20008010815 */
[----:B------:R-:W-:Y:S01]  /*4100*/  FFMA.FTZ R35, R35, UR10, -R21 ;  /* 0x0000000a23237c23 */ /* 0x000fe20008010815 */
[----:B-1----:R-:W-:Y:S01]  /*4110*/  FFMA.FTZ R42, R92, UR10, -R45 ;  /* 0x0000000a5c2a7c23 */ /* 0x002fe2000801082d */
[----:B------:R-:W1:Y:S01]  /*4120*/  MUFU.EX2 R26, R26 ;  /* 0x0000001a001a7308 */ /* 0x000e620000000800 */
[----:B------:R-:W-:Y:S01]  /*4130*/  FADD.FTZ R69, R53, R62 ;  /* 0x0000003e35457221 */ /* 0x000fe20000010000 */
[--C-:B------:R-:W-:Y:S01]  /*4140*/  FFMA.FTZ R36, R36, UR10, -R21.reuse ;  /* 0x0000000a24247c23 */ /* 0x100fe20008010815 */
[--C-:B------:R-:W-:Y:S01]  /*4150*/  FFMA.FTZ R37, R37, UR10, -R21.reuse ;  /* 0x0000000a25257c23 */ /* 0x100fe20008010815 */
[----:B------:R-:W-:Y:S01]  /*4160*/  FFMA.FTZ R38, R38, UR10, -R21 ;  /* 0x0000000a26267c23 */ /* 0x000fe20008010815 */
[----:B0-----:R-:W-:Y:S01]  /*4170*/  FADD.FTZ R62, R24, R69 ;  /* 0x00000045183e7221 */ /* 0x001fe20000010000 */
[--C-:B------:R-:W-:Y:S01]  /*4180*/  FFMA.FTZ R39, R39, UR10, -R21.reuse ;  /* 0x0000000a27277c23 */ /* 0x100fe20008010815 */
[--C-:B------:R-:W-:Y:S01]  /*4190*/  FFMA.FTZ R40, R40, UR10, -R21.reuse ;  /* 0x0000000a28287c23 */ /* 0x100fe20008010815 */
[----:B------:R-:W0:Y:S01]  /*41a0*/  MUFU.EX2 R27, R27 ;  /* 0x0000001b001b7308 */ /* 0x000e220000000800 */
[----:B--2---:R-:W-:Y:S01]  /*41b0*/  FADD.FTZ R69, R43, R62 ;  /* 0x0000003e2b457221 */ /* 0x004fe20000010000 */
[--C-:B------:R-:W-:Y:S01]  /*41c0*/  FFMA.FTZ R2, R2, UR10, -R21.reuse ;  /* 0x0000000a02027c23 */ /* 0x100fe20008010815 */
[--C-:B------:R-:W-:Y:S01]  /*41d0*/  FFMA.FTZ R13, R13, UR10, -R21.reuse ;  /* 0x0000000a0d0d7c23 */ /* 0x100fe20008010815 */
[--C-:B------:R-:W-:Y:S01]  /*41e0*/  FFMA.FTZ R0, R0, UR10, -R21.reuse ;  /* 0x0000000a00007c23 */ /* 0x100fe20008010815 */
[--C-:B------:R-:W-:Y:S01]  /*41f0*/  FFMA.FTZ R41, R41, UR10, -R21.reuse ;  /* 0x0000000a29297c23 */ /* 0x100fe20008010815 */
[--C-:B------:R-:W-:Y:S01]  /*4200*/  FFMA.FTZ R12, R12, UR10, -R21.reuse ;  /* 0x0000000a0c0c7c23 */ /* 0x100fe20008010815 */
[--C-:B------:R-:W-:Y:S01]  /*4210*/  FFMA.FTZ R11, R11, UR10, -R21.reuse ;  /* 0x0000000a0b0b7c23 */ /* 0x100fe20008010815 */
[----:B------:R-:W2:Y:S01]  /*4220*/  MUFU.EX2 R28, R28 ;  /* 0x0000001c001c7308 */ /* 0x000ea20000000800 */
[----:B-1----:R-:W-:Y:S01]  /*4230*/  FADD.FTZ R54, R25, R26 ;  /* 0x0000001a19367221 */ /* 0x002fe20000010000 */
[--C-:B------:R-:W-:Y:S01]  /*4240*/  FFMA.FTZ R14, R14, UR10, -R21.reuse ;  /* 0x0000000a0e0e7c23 */ /* 0x100fe20008010815 */
[----:B------:R-:W-:Y:S01]  /*4250*/  FFMA.FTZ R15, R15, UR10, -R21 ;  /* 0x0000000a0f0f7c23 */ /* 0x000fe20008010815 */
[----:B------:R-:W-:-:S02]  /*4260*/  F2FP.F16.F32.PACK_AB R160, R43, R24 ;  /* 0x000000182ba0723e */ /* 0x000fc400000000ff */
[----:B------:R-:W-:Y:S02]  /*4270*/  F2FP.F16.F32.PACK_AB R153, R26, R25 ;  /* 0x000000191a99723e */ /* 0x000fe400000000ff */
        /* <DEDUP_REMOVED lines=13> */
[----:B-1----:R-:W-:Y:S01]  /*4350*/  FADD.FTZ R66, R48, R69 ;  /* 0x0000004530427221 */ /* 0x002fe20000010000 */
[----:B------:R-:W-:-:S03]  /*4360*/  F2FP.F16.F32.PACK_AB R162, R55, R48 ;  /* 0x0000003037a2723e */ /* 0x000fc600000000ff */
[----:B------:R-:W-:-:S03]  /*4370*/  FADD.FTZ R69, R55, R66 ;  /* 0x0000004237457221 */ /* 0x000fc60000010000 */
[----:B------:R-:W1:Y:S01]  /*4380*/  MUFU.EX2 R56, R56 ;  /* 0x0000003800387308 */ /* 0x000e620000000800 */
[C---:B0-----:R-:W-:Y:S01]  /*4390*/  FADD.FTZ R62, R32.reuse, R67 ;  /* 0x00000043203e7221 */ /* 0x041fe20000010000 */
[----:B------:R-:W-:-:S06]  /*43a0*/  F2FP.F16.F32.PACK_AB R159, R32, R31 ;  /* 0x0000001f209f723e */ /* 0x000fcc00000000ff */
[----:B------:R-:W0:Y:S01]  /*43b0*/  MUFU.EX2 R34, R34 ;  /* 0x0000002200227308 */ /* 0x000e220000000800 */
[----:B--2---:R-:W-:-:S07]  /*43c0*/  FADD.FTZ R67, R33, R62 ;  /* 0x0000003e21437221 */ /* 0x004fce0000010000 */
[----:B------:R2:W3:Y:S01]  /*43d0*/  MUFU.EX2 R57, R42 ;  /* 0x0000002a00397308 */ /* 0x0004e20000000800 */
[----:B-1----:R-:W-:-:S07]  /*43e0*/  FADD.FTZ R66, R56, R69 ;  /* 0x0000004538427221 */ /* 0x002fce0000010000 */
[----:B------:R-:W1:Y:S01]  /*43f0*/  MUFU.EX2 R35, R35 ;  /* 0x0000002300237308 */ /* 0x000e620000000800 */
[----:B--2---:R-:W-:Y:S01]  /*4400*/  FFMA.FTZ R42, R102, UR10, -R45 ;  /* 0x0000000a662a7c23 */ /* 0x004fe2000801082d */
[----:B0-----:R-:W-:Y:S01]  /*4410*/  FADD.FTZ R62, R34, R67 ;  /* 0x00000043223e7221 */ /* 0x001fe20000010000 */
[----:B------:R-:W-:Y:S01]  /*4420*/  FFMA.FTZ R45, R68, UR10, -R45 ;  /* 0x0000000a442d7c23 */ /* 0x000fe2000801082d */
[----:B------:R-:W-:-:S04]  /*4430*/  F2FP.F16.F32.PACK_AB R161, R34, R33 ;  /* 0x0000002122a1723e */ /* 0x000fc800000000ff */
[----:B------:R-:W0:Y:S01]  /*4440*/  MUFU.EX2 R58, R58 ;  /* 0x0000003a003a7308 */ /* 0x000e220000000800 */
[C---:B---3--:R-:W-:Y:S01]  /*4450*/  FADD.FTZ R69, R57.reuse, R66 ;  /* 0x0000004239457221 */ /* 0x048fe20000010000 */
[----:B------:R-:W-:-:S06]  /*4460*/  F2FP.F16.F32.PACK_AB R164, R57, R56 ;  /* 0x0000003839a4723e */ /* 0x000fcc00000000ff */
[----:B------:R-:W2:Y:S01]  /*4470*/  MUFU.EX2 R36, R36 ;  /* 0x0000002400247308 */ /* 0x000ea20000000800 */
[----:B-1----:R-:W-:-:S07]  /*4480*/  FADD.FTZ R67, R35, R62 ;  /* 0x0000003e23437221 */ /* 0x002fce0000010000 */
[----:B------:R-:W1:Y:S01]  /*4490*/  MUFU.EX2 R59, R59 ;  /* 0x0000003b003b7308 */ /* 0x000e620000000800 */
[----:B0-----:R-:W-:-:S07]  /*44a0*/  FADD.FTZ R62, R58, R69 ;  /* 0x000000453a3e7221 */ /* 0x001fce0000010000 */
[----:B------:R-:W-:Y:S01]  /*44b0*/  MUFU.EX2 R37, R37 ;  /* 0x0000002500257308 */ /* 0x000fe20000000800 */
[----:B--2---:R-:W-:-:S07]  /*44c0*/  F2FP.F16.F32.PACK_AB R163, R36, R35 ;  /* 0x0000002324a3723e */ /* 0x004fce00000000ff */
[----:B------:R-:W0:Y:S01]  /*44d0*/  MUFU.EX2 R60, R60 ;  /* 0x0000003c003c7308 */ /* 0x000e220000000800 */
[----:B-1----:R-:W-:-:S07]  /*44e0*/  F2FP.F16.F32.PACK_AB R166, R59, R58 ;  /* 0x0000003a3ba6723e */ /* 0x002fce00000000ff */
[----:B------:R-:W1:Y:S08]  /*44f0*/  MUFU.EX2 R38, R38 ;  /* 0x0000002600267308 */ /* 0x000e700000000800 */
[----:B------:R-:W-:Y:S01]  /*4500*/  MUFU.EX2 R39, R39 ;  /* 0x0000002700277308 */ /* 0x000fe20000000800 */
[----:B0-----:R-:W-:-:S07]  /*4510*/  F2FP.F16.F32.PACK_AB R168, R61, R60 ;  /* 0x0000003c3da8723e */ /* 0x001fce00000000ff */
[----:B------:R-:W0:Y:S01]  /*4520*/  MUFU.EX2 R42, R42 ;  /* 0x0000002a002a7308 */ /* 0x000e220000000800 */
[----:B-1----:R-:W-:-:S07]  /*4530*/  F2FP.F16.F32.PACK_AB R165, R38, R37 ;  /* 0x0000002526a5723e */ /* 0x002fce00000000ff */
[----:B------:R-:W1:Y:S08]  /*4540*/  MUFU.EX2 R40, R40 ;  /* 0x0000002800287308 */ /* 0x000e700000000800 */
[----:B------:R2:W-:Y:S01]  /*4550*/  MUFU.EX2 R54, R2 ;  /* 0x0000000200367308 */ /* 0x0005e20000000800 */
[----:B0-----:R-:W-:-:S07]  /*4560*/  F2FP.F16.F32.PACK_AB R170, R63, R42 ;  /* 0x0000002a3faa723e */ /* 0x001fce00000000ff */
[----:B------:R-:W0:Y:S01]  /*4570*/  MUFU.EX2 R13, R13 ;  /* 0x0000000d000d7308 */ /* 0x000e220000000800 */
[----:B--2---:R-:W-:Y:S01]  /*4580*/  FADD.FTZ R2, R36, R67 ;  /* 0x0000004324027221 */ /* 0x004fe20000010000 */
[----:B------:R-:W-:Y:S01]  /*4590*/  FADD.FTZ R67, R59, R62 ;  /* 0x0000003e3b437221 */ /* 0x000fe20000010000 */
[----:B-1----:R-:W-:Y:S02]  /*45a0*/  F2FP.F16.F32.PACK_AB R167, R40, R39 ;  /* 0x0000002728a7723e */ /* 0x002fe400000000ff */
[----:B------:R-:W-:Y:S01]  /*45b0*/  FADD.FTZ R21, R37, R2 ;  /* 0x0000000225157221 */ /* 0x000fe20000010000 */
[----:B------:R-:W-:Y:S02]  /*45c0*/  FADD.FTZ R44, R60, R67 ;  /* 0x000000433c2c7221 */ /* 0x000fe40000010000 */
[----:B------:R-:W1:Y:S01]  /*45d0*/  MUFU.EX2 R64, R64 ;  /* 0x0000004000407308 */ /* 0x000e620000000800 */
[----:B------:R-:W-:Y:S01]  /*45e0*/  FADD.FTZ R2, R38, R21 ;  /* 0x0000001526027221 */ /* 0x000fe20000010000 */
[----:B------:R-:W-:-:S03]  /*45f0*/  FADD.FTZ R47, R61, R44 ;  /* 0x0000002c3d2f7221 */ /* 0x000fc60000010000 */
[----:B------:R-:W-:Y:S01]  /*4600*/  FADD.FTZ R21, R39, R2 ;  /* 0x0000000227157221 */ /* 0x000fe20000010000 */
[----:B------:R-:W-:Y:S02]  /*4610*/  FADD.FTZ R44, R42, R47 ;  /* 0x0000002f2a2c7221 */ /* 0x000fe40000010000 */
[----:B------:R-:W2:Y:S01]  /*4620*/  MUFU.EX2 R65, R65 ;  /* 0x0000004100417308 */ /* 0x000ea20000000800 */
[----:B------:R-:W-:Y:S01]  /*4630*/  FADD.FTZ R2, R40, R21 ;  /* 0x0000001528027221 */ /* 0x000fe20000010000 */
[----:B------:R-:W-:Y:S01]  /*4640*/  FADD.FTZ R43, R63, R44 ;  /* 0x0000002c3f2b7221 */ /* 0x000fe20000010000 */
[----:B0-----:R-:W-:Y:S02]  /*4650*/  F2FP.F16.F32.PACK_AB R169, R54, R13 ;  /* 0x0000000d36a9723e */ /* 0x001fe400000000ff */
[----:B------:R-:W-:-:S03]  /*4660*/  FADD.FTZ R21, R13, R2 ;  /* 0x000000020d157221 */ /* 0x000fc60000010000 */
[----:B------:R-:W0:Y:S01]  /*4670*/  MUFU.EX2 R0, R0 ;  /* 0x0000000000007308 */ /* 0x000e220000000800 */
[----:B-1----:R-:W-:Y:S01]  /*4680*/  FADD.FTZ R2, R64, R43 ;  /* 0x0000002b40027221 */ /* 0x002fe20000010000 */
[----:B------:R-:W-:-:S06]  /*4690*/  FADD.FTZ R21, R54, R21 ;  /* 0x0000001536157221 */ /* 0x000fcc0000010000 */
        /* <DEDUP_REMOVED lines=11> */
[C---:B0-----:R-:W-:Y:S01]  /*4750*/  F2FP.F16.F32.PACK_AB R174, R45.reuse, R20 ;  /* 0x000000142dae723e */ /* 0x041fe200000000ff */
[----:B------:R-:W-:-:S06]  /*4760*/  FADD.FTZ R2, R45, R24 ;  /* 0x000000182d027221 */ /* 0x000fcc0000010000 */
[----:B------:R-:W0:Y:S01]  /*4770*/  MUFU.EX2 R14, R14 ;  /* 0x0000000e000e7308 */ /* 0x000e220000000800 */
[----:B-1----:R-:W-:-:S07]  /*4780*/  FADD.FTZ R20, R12, R21 ;  /* 0x000000150c147221 */ /* 0x002fce0000010000 */
[----:B------:R-:W1:Y:S01]  /*4790*/  MUFU.EX2 R15, R15 ;  /* 0x0000000f000f7308 */ /* 0x000e620000000800 */
[C---:B--2---:R-:W-:Y:S01]  /*47a0*/  FADD.FTZ R21, R11.reuse, R20 ;  /* 0x000000140b157221 */ /* 0x044fe20000010000 */
[----:B------:R-:W-:-:S03]  /*47b0*/  F2FP.F16.F32.PACK_AB R173, R11, R12 ;  /* 0x0000000c0bad723e */ /* 0x000fc600000000ff */
[----:B0-----:R-:W-:-:S04]  /*47c0*/  FADD.FTZ R20, R14, R21 ;  /* 0x000000150e147221 */ /* 0x001fc80000010000 */
[C---:B-1----:R-:W-:Y:S01]  /*47d0*/  FADD.FTZ R0, R15.reuse, R20 ;  /* 0x000000140f007221 */ /* 0x042fe20000010000 */
[----:B------:R-:W-:Y:S01]  /*47e0*/  F2FP.F16.F32.PACK_AB R175, R15, R14 ;  /* 0x0000000e0faf723e */ /* 0x000fe200000000ff */
[----:B------:R-:W-:Y:S06]  /*47f0*/  @!P0 BRA `(.L_x_2374) ;  /* 0x0000000000048947 */ /* 0x000fec0003800000 */
[----:B------:R-:W-:Y:S01]  /*4800*/  BPT.TRAP 0x1 ;  /* 0x000000040000795c */ /* 0x000fe20000300000 */
.L_x_2374:
[----:B------:R0:W1:Y:S01]  /*4810*/  SYNCS.PHASECHK.TRANS64.TRYWAIT P1, [R3+URZ+0x22850], R10 ;  /* 0x0228500a030075a7 */ /* 0x000062000802017f */
[----:B------:R-:W-:Y:S05]  /*4820*/  @!P0 BRA `(.L_x_2375) ;  /* 0x0000000000048947 */ /* 0x000fea0003800000 */
[----:B------:R-:W-:Y:S01]  /*4830*/  BPT.TRAP 0x1 ;  /* 0x000000040000795c */ /* 0x000fe20000300000 */
.L_x_2375:
[----:B-1----:R-:W-:Y:S05]  /*4840*/  @P1 BRA `(.L_x_2376) ;  /* 0x0000000000081947 */ /* 0x002fea0003800000 */
[----:B------:R-:W1:Y:S02]  /*4850*/  SYNCS.PHASECHK.TRANS64.TRYWAIT P1, [R3+URZ+0x22850], R10 ;  /* 0x0228500a030075a7 */ /* 0x000e64000802017f */
[----:B-1----:R-:W-:Y:S05]  /*4860*/  @!P1 BRA `(.L_x_2377) ;  /* 0x0000013400189947 */ /* 0x002fea0003800000 */
.L_x_2376:
[----:B------:R-:W-:Y:S01]  /*4870*/  R2UR UR6, R8 ;  /* 0x00000000080672ca */ /* 0x000fe200000e0000 */
[----:B------:R2:W-:Y:S01]  /*4880*/  BAR.SYNC.DEFER_BLOCKING R9, 0x100 ;  /* 0x000400090000751d */ /* 0x0005e20000010000 */
[----:B------:R-:W-:-:S05]  /*4890*/  ISETP.NE.AND P2, PT, R6, 0x1, PT ;  /* 0x000000010600780c */ /* 0x000fca0003f45270 */
[----:B------:R-:W-:Y:S01]  /*48a0*/  UMOV UR7, 0x40000040 ;  /* 0x4000004000077882 */ /* 0x000fe20000000000 */
[----:B------:R-:W3:Y:S05]  /*48b0*/  S2R R11, SR_TID.X ;  /* 0x00000000000b7919 */ /* 0x000eea0000002100 */
[----:B------:R-:W-:Y:S02]  /*48c0*/  UIADD3 UR6, UR6, 0x400, URZ ;  /* 0x0000040006067890 */ /* 0x000fe4000fffe03f */
[----:B------:R-:W2:Y:S02]  /*48d0*/  @P2 LDC R8, c[0x0][0x44c] ;  /* 0x00011300ff082b82 */ /* 0x000ea40000000800 */
[----:B------:R-:W-:-:S04]  /*48e0*/  USHF.R.U32.HI UR6, URZ, 0x4, UR6 ;  /* 0x000000043f067899 */ /* 0x000fc80008011606 */
[----:B------:R-:W-:Y:S02]  /*48f0*/  ULOP3.LUT UR6, UR6, 0x3fff, URZ, 0xc0, !UPT ;  /* 0x00003fff06067892 */ /* 0x000fe4000f8ec03f */
[----:B01----:R-:W0:Y:S02]  /*4900*/  @P2 LDC R10, c[0x0][0x450] ;  /* 0x00011400ff0a2b82 */ /* 0x003e240000000800 */
        /* <DEDUP_REMOVED lines=8> */
[----:B---3--:R-:W-:Y:S02]  /*4990*/  LOP3.LUT P1, RZ, R11, 0x7f, RZ, 0xc0, !PT ;  /* 0x0000007f0bff7812 */ /* 0x008fe4000782c0ff */
[----:B------:R-:W-:Y:S01]  /*49a0*/  IMAD.U32 R8, RZ, RZ, UR43 ;  /* 0x0000002bff087e24 */ /* 0x000fe2000f8e00ff */
[----:B0-----:R-:W-:-:S04]  /*49b0*/  @P2 SHF.R.U32.HI R8, RZ, R10, R9 ;  /* 0x0000000aff082219 */ /* 0x001fc80000011609 */
[----:B------:R-:W-:-:S06]  /*49c0*/  IADD3 R8, R8, R17, -R16 ;  /* 0x0000001108087210 */ /* 0x000fcc0007ffe810 */
        /* <DEDUP_REMOVED lines=47> */
.L_x_2379:
[----:B------:R-:W-:-:S11]  /*4cc0*/  UISETP.NE.AND UP1, UPT, UR15, 0x1, UPT ;  /* 0x000000010f00788c */ /* 0x000fd6000bf25270 */
[----:B------:R-:W-:Y:S02]  /*4cd0*/  @UP1 ULDC.64 UR18, c[0x0][0x9e8] ;  /* 0x00027a0000121ab9 */ /* 0x000fe40000000a00 */
[----:B------:R-:W-:-:S04]  /*4ce0*/  UIMAD.WIDE.U32 UR6, UR11, UR18, URZ ;  /* 0x000000120b0672a5 */ /* 0x000fc8000f8e003f */
[----:B------:R-:W-:-:S12]  /*4cf0*/  @UP1 USHF.R.U32.HI UR11, URZ, UR19, UR7 ;  /* 0x000000133f0b1299 */ /* 0x000fd80008011607 */
.L_x_2380:
[----:B------:R-:W-:-:S04]  /*4d00*/  UIMAD UR11, UR11, UR15, UR15 ;  /* 0x0000000f0b0b72a4 */ /* 0x000fc8000f8e020f */
[----:B------:R-:W-:-:S04]  /*4d10*/  UISETP.LT.AND UP1, UPT, UR14, UR11, UPT ;  /* 0x0000000b0e00728c */ /* 0x000fc8000bf21270 */
[----:B------:R-:W-:-:S12]  /*4d20*/  USEL UR14, UR14, UR11, UP1 ;  /* 0x0000000b0e0e7287 */ /* 0x000fd80008800000 */
.L_x_2378:
        /* <DEDUP_REMOVED lines=11> */
.L_x_2398:
[----:B------:R-:W-:-:S04]  /*4de0*/  UIADD3 UR37, UR37, 0x1, URZ ;  /* 0x0000000125257890 */ /* 0x000fc8000fffe03f */
[----:B------:R-:W-:-:S04]  /*4df0*/  UISETP.NE.AND UP1, UPT, UR37, 0x2, UPT ;  /* 0x000000022500788c */ /* 0x000fc8000bf25270 */
[----:B------:R-:W-:Y:S02]  /*4e00*/  USEL UR6, URZ, 0x1, UP1 ;  /* 0x000000013f067887 */ /* 0x000fe40008800000 */
[----:B------:R-:W-:Y:S02]  /*4e10*/  USEL UR37, UR37, URZ, UP1 ;  /* 0x0000003f25257287 */ /* 0x000fe40008800000 */
[----:B------:R-:W-:Y:S01]  /*4e20*/  ULOP3.LUT UR38, UR38, UR6, URZ, 0x3c, !UPT ;  /* 0x0000000626267292 */ /* 0x000fe2000f8e3c3f */
[----:B0-----:R-:W-:Y:S11]  /*4e30*/  @!P0 BRA `(.L_x_2382) ;  /* 0x0000000000048947 */ /* 0x001ff60003800000 */
[----:B------:R-:W-:Y:S01]  /*4e40*/  BPT.TRAP 0x1 ;  /* 0x000000040000795c */ /* 0x000fe20000300000 */
.L_x_2382:
        /* <DEDUP_REMOVED lines=9> */
.L_x_2383:
[----:B-1----:R-:W-:Y:S05]  /*4ee0*/  @P1 BRA `(.L_x_2384) ;  /* 0x0000000000081947 */ /* 0x002fea0003800000 */
[----:B------:R-:W1:Y:S02]  /*4ef0*/  SYNCS.PHASECHK.TRANS64.TRYWAIT P1, [UR28+0x22830], R8 ;  /* 0x02283008ff0075a7 */ /* 0x000e64000802015c */
[----:B-1----:R-:W-:Y:S05]  /*4f00*/  @!P1 BRA `(.L_x_2385) ;  /* 0x0000012c00849947 */ /* 0x002fea0003800000 */
.L_x_2384:
        /* <DEDUP_REMOVED lines=14> */
[----:B--2---:R-:W-:Y:S02]  /*4ff0*/  LOP3.LUT P1, RZ, R11, 0x7f, RZ, 0xc0, !PT ;  /* 0x0000007f0bff7812 */ /* 0x004fe4000782c0ff */
[----:B------:R-:W-:Y:S01]  /*5000*/  SHF.R.U32.HI R11, RZ, 0x7, R11 ;  /* 0x00000007ff0b7819 */ /* 0x000fe2000001160b */
        /* <DEDUP_REMOVED lines=24> */
[----:B------:R-:W-:Y:S01]  /*5190*/  IMAD.U32 R177, RZ, RZ, UR28 ;  /* 0x0000001cffb17e24 */ /* 0x000fe2000f8e00ff */
[----:B---3--:R-:W-:Y:S01]  /*51a0*/  @P2 SHF.R.U32.HI R194, RZ, R10, R7 ;  /* 0x0000000affc22219 */ /* 0x008fe20000011607 */
        /* <DEDUP_REMOVED lines=46> */
[----:B------:R-:W3:Y:S04]  /*5490*/  MUFU.TANH R13, R13 ;  /* 0x0000000d000d7308 */ /* 0x000ee80000002400 */
[----:B------:R-:W-:-:S04]  /*54a0*/  IADD3 R11, -R16, R11, R17 ;  /* 0x0000000b100b7210 */ /* 0x000fc80007ffe111 */
[----:B------:R-:W4:Y:S01]  /*54b0*/  MUFU.TANH R14, R14 ;  /* 0x0000000e000e7308 */ /* 0x000f220000002400 */
[C---:B------:R-:W-:Y:S02]  /*54c0*/  VIADD R199, R11.reuse, UR27 ;  /* 0x0000001b0bc77c36 */ /* 0x040fe40008000000 */
[----:B------:R-:W-:Y:S02]  /*54d0*/  VIADD R198, R11, UR22 ;  /* 0x000000160bc67c36 */ /* 0x000fe40008000000 */
        /* <DEDUP_REMOVED lines=49> */
[----:B------:R-:W-:Y:S01]  /*57f0*/  IADD3 R213, -R16, R17, R213 ;  /* 0x0000001110d57210 */ /* 0x000fe20007ffe1d5 */
        /* <DEDUP_REMOVED lines=11> */
.L_x_2388:
[----:B------:R-:W-:-:S05]  /*58b0*/  IMAD.U32 R214, RZ, RZ, UR25 ;  /* 0x00000019ffd67e24 */ /* 0x000fca000f8e00ff */
[----:B------:R-:W-:-:S13]  /*58c0*/  ISETP.NE.AND P1, PT, R214, 0x1, PT ;  /* 0x00000001d600780c */ /* 0x000fda0003f25270 */
[----:B------:R-:W1:Y:S02]  /*58d0*/  @P1 LDC.64 R10, c[0x0][0x9e8] ;  /* 0x00027a00ff0a1b82 */ /* 0x000e640000000a00 */
[----:B-1----:R-:W-:-:S05]  /*58e0*/  @P1 IMAD.HI.U32 R10, R213, R10, RZ ;  /* 0x0000000ad50a1227 */ /* 0x002fca00078e00ff */
[----:B------:R-:W-:-:S07]  /*58f0*/  @P1 SHF.R.U32.HI R213, RZ, R11, R10 ;  /* 0x0000000bffd51219 */ /* 0x000fce000001160a */
.L_x_2389:
[----:B------:R-:W-:Y:S05]  /*5900*/  BSYNC B0 ;  /* 0x0000000000007941 */ /* 0x000fea0003800000 */
.L_x_2387:
[----:B------:R-:W-:-:S04]  /*5910*/  IMAD R10, R18, -0x2, R189 ;  /* 0xfffffffe120a7824 */ /* 0x000fc800078e02bd */
[----:B------:R-:W-:-:S05]  /*5920*/  IMAD R10, R213, R214, R10 ;  /* 0x000000d6d50a7224 */ /* 0x000fca00078e020a */
[----:B------:R-:W-:Y:S02]  /*5930*/  VIADDMNMX R197, R10, R214, R197, PT ;  /* 0x000000d60ac57246 */ /* 0x000fe400038001c5 */
[----:B------:R-:W-:-:S07]  /*5940*/  VIMNMX R196, R196, R10, !PT ;  /* 0x0000000ac4c47248 */ /* 0x000fce0007fe0100 */
.L_x_2386:
[----:B------:R-:W2:Y:S01]  /*5950*/  LDL.LU R213, [R1] ;  /* 0x0000000001d57983 */ /* 0x000ea20000300800 */
[C---:B------:R-:W-:Y:S02]  /*5960*/  ISETP.GE.AND P2, PT, R189.reuse, 0x1, PT ;  /* 0x00000001bd00780c */ /* 0x040fe40003f46270 */
[C---:B------:R-:W-:Y:S02]  /*5970*/  ISETP.GE.AND P1, PT, R189.reuse, 0x2, PT ;  /* 0x00000002bd00780c */ /* 0x040fe40003f26270 */
[----:B------:R-:W-:Y:S02]  /*5980*/  ISETP.GT.AND P3, PT, R196, RZ, !P2 ;  /* 0x000000ffc400720c */ /* 0x000fe40005764270 */
[----:B------:R-:W-:Y:S02]  /*5990*/  ISETP.GE.AND P4, PT, R189, 0x9, PT ;  /* 0x00000009bd00780c */ /* 0x000fe40003f86270 */
[----:B------:R-:W-:-:S04]  /*59a0*/  ISETP.LT.OR P3, PT, R197, 0x1, P3 ;  /* 0x00000001c500780c */ /* 0x000fc80001f61670 */
[----:B------:R-:W-:Y:S02]  /*59b0*/  FSEL R214, R13, -INF , !P3 ;  /* 0xff8000000dd67808 */ /* 0x000fe40005800000 */
[----:B------:R-:W-:Y:S01]  /*59c0*/  ISETP.GE.AND P3, PT, R189, 0xa, PT ;  /* 0x0000000abd00780c */ /* 0x000fe20003f66270 */
[----:B------:R-:W1:Y:S02]  /*59d0*/  SHFL.IDX PT, R13, R194, 0x1, 0x1c1f ;  /* 0x003c1f00c20d7f89 */ /* 0x000e6400000e0000 */
[--C-:B-1----:R-:W-:Y:S02]  /*59e0*/  IMAD.IADD R199, R199, 0x1, R13.reuse ;  /* 0x00000001c7c77824 */ /* 0x102fe400078e020d */
[----:B------:R-:W-:Y:S01]  /*59f0*/  IMAD.IADD R198, R198, 0x1, R13 ;  /* 0x00000001c6c67824 */ /* 0x000fe200078e020d */
[----:B--2---:R-:W-:-:S04]  /*5a00*/  LOP3.LUT R213, R213, 0xfffbffff, RZ, 0xc0, !PT ;  /* 0xfffbffffd5d57812 */ /* 0x004fc800078ec0ff */
[----:B------:R-:W-:Y:S02]  /*5a10*/  @P2 LOP3.LUT R213, R213, 0x40000, RZ, 0xfc, !PT ;  /* 0x00040000d5d52812 */ /* 0x000fe400078efcff */
[----:B------:R-:W-:Y:S02]  /*5a20*/  ISETP.GT.AND P2, PT, R196, 0x1, !P1 ;  /* 0x00000001c400780c */ /* 0x000fe40004f44270 */
[----:B------:R-:W-:Y:S02]  /*5a30*/  LOP3.LUT R213, R213, 0xfffffffd, RZ, 0xc0, !PT ;  /* 0xfffffffdd5d57812 */ /* 0x000fe400078ec0ff */
[----:B------:R-:W-:Y:S02]  /*5a40*/  ISETP.LT.OR P2, PT, R197, 0x2, P2 ;  /* 0x00000002c500780c */ /* 0x000fe40001741670 */
[----:B------:R-:W-:Y:S02]  /*5a50*/  @P4 LOP3.LUT R213, R213, 0x2, RZ, 0xfc, !PT ;  /* 0x00000002d5d54812 */ /* 0x000fe400078efcff */
[----:B------:R-:W-:-:S02]  /*5a60*/  FSEL R14, R14, -INF , !P2 ;  /* 0xff8000000e0e7808 */ /* 0x000fc40005000000 */
[C---:B------:R-:W-:Y:S02]  /*5a70*/  ISETP.GT.AND P2, PT, R196.reuse, 0x8, !P4 ;  /* 0x00000008c400780c */ /* 0x040fe40006744270 */
[----:B------:R-:W-:Y:S02]  /*5a80*/  LOP3.LUT R213, R213, 0xfffffffb, RZ, 0xc0, !PT ;  /* 0xfffffffbd5d57812 */ /* 0x000fe400078ec0ff */
[----:B------:R-:W-:Y:S02]  /*5a90*/  ISETP.LT.OR P2, PT, R197, 0x9, P2 ;  /* 0x00000009c500780c */ /* 0x000fe40001741670 */
[----:B------:R-:W-:Y:S02]  /*5aa0*/  @P3 LOP3.LUT R213, R213, 0x4, RZ, 0xfc, !PT ;  /* 0x00000004d5d53812 */ /* 0x000fe400078efcff */
[----:B0-----:R-:W-:Y:S02]  /*5ab0*/  FSEL R21, R21, -INF , !P2 ;  /* 0xff80000015157808 */ /* 0x001fe40005000000 */
[----:B------:R-:W-:-:S02]  /*5ac0*/  ISETP.GT.AND P2, PT, R196, 0x9, !P3 ;  /* 0x00000009c400780c */ /* 0x000fc40005f44270 */
[----:B------:R-:W-:Y:S02]  /*5ad0*/  ISETP.GE.AND P3, PT, R189, 0x11, PT ;  /* 0x00000011bd00780c */ /* 0x000fe40003f66270 */
[----:B------:R-:W-:Y:S02]  /*5ae0*/  ISETP.LT.OR P2, PT, R197, 0xa, P2 ;  /* 0x0000000ac500780c */ /* 0x000fe40001741670 */
[----:B------:R-:W-:Y:S02]  /*5af0*/  LOP3.LUT R213, R213, 0xfffffff7, RZ, 0xc0, !PT ;  /* 0xfffffff7d5d57812 */ /* 0x000fe400078ec0ff */
        /* <DEDUP_REMOVED lines=108> */
[----:B------:R-:W-:-:S03]  /*61c0*/  ISETP.GT.AND P6, PT, R196, 0x59, !P6 ;  /* 0x00000059c400780c */ /* 0x000fc600077c4270 */
[----:B------:R0:W-:Y:S01]  /*61d0*/  STL [R1], R213 ;  /* 0x000000d501007387 */ /* 0x0001e20000100800 */
[----:B------:R-:W-:-:S04]  /*61e0*/  ISETP.LT.OR P6, PT, R197, 0x5a, P6 ;  /* 0x0000005ac500780c */ /* 0x000fc800037c1670 */
[----:B------:R-:W-:Y:S02]  /*61f0*/  FSEL R195, R195, -INF , !P6 ;  /* 0xff800000c3c37808 */ /* 0x000fe40007000000 */
[----:B------:R-:W-:-:S13]  /*6200*/  PLOP3.LUT P6, PT, PT, PT, UP0, 0x40, 0x0 ;  /* 0x000000000000781c */ /* 0x000fda0003fce808 */
[----:B0-----:R-:W-:Y:S05]  /*6210*/  @P6 BRA `(.L_x_2390) ;  /* 0x0000000000586947 */ /* 0x001fea0003800000 */
[----:B------:R-:W-:Y:S01]  /*6220*/  IADD3 R13, -R16, R17, R13 ;  /* 0x00000011100d7210 */ /* 0x000fe20007ffe10d */
        /* <DEDUP_REMOVED lines=11> */
.L_x_2392:
[----:B------:R-:W-:-:S05]  /*62e0*/  IMAD.U32 R194, RZ, RZ, UR25 ;  /* 0x00000019ffc27e24 */ /* 0x000fca000f8e00ff */
[----:B------:R-:W-:-:S13]  /*62f0*/  ISETP.NE.AND P6, PT, R194, 0x1, PT ;  /* 0x00000001c200780c */ /* 0x000fda0003fc5270 */
[----:B------:R-:W0:Y:S02]  /*6300*/  @P6 LDC.64 R10, c[0x0][0x9e8] ;  /* 0x00027a00ff0a6b82 */ /* 0x000e240000000a00 */
[----:B0-----:R-:W-:-:S05]  /*6310*/  @P6 IMAD.HI.U32 R10, R13, R10, RZ ;  /* 0x0000000a0d0a6227 */ /* 0x001fca00078e00ff */
[----:B------:R-:W-:-:S07]  /*6320*/  @P6 SHF.R.U32.HI R13, RZ, R11, R10 ;  /* 0x0000000bff0d6219 */ /* 0x000fce000001160a */
.L_x_2393:
[----:B------:R-:W-:Y:S05]  /*6330*/  BSYNC B0 ;  /* 0x0000000000007941 */ /* 0x000fea0003800000 */
.L_x_2391:
[----:B------:R-:W-:-:S04]  /*6340*/  IMAD R189, R18, -0x2, R189 ;  /* 0xfffffffe12bd7824 */ /* 0x000fc800078e02bd */
[----:B------:R-:W-:-:S05]  /*6350*/  IMAD R13, R13, R194, R189 ;  /* 0x000000c20d0d7224 */ /* 0x000fca00078e02bd */
[----:B------:R-:W-:Y:S02]  /*6360*/  VIADDMNMX R199, R13, R194, R199, PT ;  /* 0x000000c20dc77246 */ /* 0x000fe400038001c7 */
[----:B------:R-:W-:-:S07]  /*6370*/  VIMNMX R198, R198, R13, !PT ;  /* 0x0000000dc6c67248 */ /* 0x000fce0007fe0100 */
.L_x_2390:
        /* <DEDUP_REMOVED lines=156> */
[----:B------:R-:W-:Y:S01]  /*6d40*/  FFMA.FTZ R193, R193, UR10, -R11 ;  /* 0x0000000ac1c17c23 */ /* 0x000fe2000801080b */
[----:B------:R-:W-:-:S04]  /*6d50*/  FMNMX.FTZ R189, R165, R152, !PT ;  /* 0x00000098a5bd7209 */ /* 0x000fc80007810000 */
[----:B------:R-:W-:Y:S01]  /*6d60*/  FMNMX.FTZ R152, R166, R189, !PT ;  /* 0x000000bda6987209 */ /* 0x000fe20007810000 */
[----:B------:R-:W-:Y:S03]  /*6d70*/  MUFU.EX2 R155, R155 ;  /* 0x0000009b009b7308 */ /* 0x000fe60000000800 */
        /* <DEDUP_REMOVED lines=14> */
[----:B------:R-:W-:Y:S01]  /*6e60*/  MUFU.EX2 R164, R164 ;  /* 0x000000a400a47308 */ /* 0x000fe20000000800 */
[----:B------:R-:W-:Y:S01]  /*6e70*/  FSEL R152, R192, -INF , !P2 ;  /* 0xff800000c0987808 */ /* 0x000fe20005000000 */
[--C-:B------:R-:W-:Y:S01]  /*6e80*/  FFMA.FTZ R192, R176, UR10, -R11.reuse ;  /* 0x0000000ab0c07c23 */ /* 0x100fe2000801080b */
[----:B------:R-:W-:Y:S02]  /*6e90*/  FMNMX.FTZ R189, R191, R196, !PT ;  /* 0x000000c4bfbd7209 */ /* 0x000fe40007810000 */
[----:B------:R-:W-:Y:S02]  /*6ea0*/  FSEL R176, R10, RZ, P1 ;  /* 0x000000ff0ab07208 */ /* 0x000fe40000800000 */
[----:B------:R-:W-:Y:S01]  /*6eb0*/  FMNMX.FTZ R189, R152, R189, !PT ;  /* 0x000000bd98bd7209 */ /* 0x000fe20007810000 */
[----:B------:R-:W-:Y:S04]  /*6ec0*/  MUFU.EX2 R167, R167 ;  /* 0x000000a700a77308 */ /* 0x000fe80000000800 */
[----:B------:R-:W0:Y:S04]  /*6ed0*/  SHFL.BFLY PT, R196, R189, 0x2, 0x1f ;  /* 0x0c401f00bdc47f89 */ /* 0x000e2800000e0000 */
[----:B------:R-:W-:Y:S08]  /*6ee0*/  MUFU.EX2 R168, R168 ;  /* 0x000000a800a87308 */ /* 0x000ff00000000800 */
[----:B------:R-:W-:Y:S08]  /*6ef0*/  MUFU.EX2 R171, R171 ;  /* 0x000000ab00ab7308 */ /* 0x000ff00000000800 */
[----:B------:R-:W-:Y:S01]  /*6f00*/  MUFU.EX2 R172, R172 ;  /* 0x000000ac00ac7308 */ /* 0x000fe20000000800 */
[----:B0-----:R-:W-:Y:S01]  /*6f10*/  FMNMX.FTZ R196, R189, R196, !PT ;  /* 0x000000c4bdc47209 */ /* 0x001fe20007810000 */
[----:B------:R-:W-:Y:S01]  /*6f20*/  FFMA.FTZ R189, R190, UR10, -R11 ;  /* 0x0000000abebd7c23 */ /* 0x000fe2000801080b */
[----:B------:R-:W-:-:S05]  /*6f30*/  FADD.FTZ R190, -R176, R5 ;  /* 0x00000005b0be7221 */ /* 0x000fca0000010100 */
[----:B------:R-:W-:Y:S01]  /*6f40*/  MUFU.EX2 R5, R193 ;  /* 0x000000c100057308 */ /* 0x000fe20000000800 */
[----:B------:R-:W0:Y:S01]  /*6f50*/  SHFL.BFLY PT, R197, R196, 0x1, 0x1f ;  /* 0x0c201f00c4c57f89 */ /* 0x000e2200000e0000 */
[----:B------:R-:W-:-:S06]  /*6f60*/  FMUL.FTZ R190, R190, UR10 ;  /* 0x0000000abebe7c20 */ /* 0x000fcc0008410000 */
[----:B------:R-:W1:Y:S08]  /*6f70*/  MUFU.EX2 R190, R190 ;  /* 0x000000be00be7308 */ /* 0x000e700000000800 */
[----:B------:R-:W2:Y:S08]  /*6f80*/  MUFU.EX2 R175, R175 ;  /* 0x000000af00af7308 */ /* 0x000eb00000000800 */
[----:B------:R-:W3:Y:S01]  /*6f90*/  MUFU.EX2 R192, R192 ;  /* 0x000000c000c07308 */ /* 0x000ee20000000800 */
[----:B0-----:R-:W-:Y:S01]  /*6fa0*/  FMNMX.FTZ R176, R196, R197, !PT ;  /* 0x000000c5c4b07209 */ /* 0x001fe20007810000 */
[----:B------:R-:W-:Y:S01]  /*6fb0*/  FFMA.FTZ R196, R195, UR10, -R11 ;  /* 0x0000000ac3c47c23 */ /* 0x000fe2000801080b */
[----:B-1----:R-:W-:Y:S01]  /*6fc0*/  FFMA.FTZ R11, R190, R2, R13 ;  /* 0x00000002be0b7223 */ /* 0x002fe2000001000d */
[-C--:B------:R-:W-:Y:S01]  /*6fd0*/  FMUL.FTZ R24, R24, R190.reuse ;  /* 0x000000be18187220 */ /* 0x080fe20000410000 */
[C---:B------:R-:W-:Y:S01]  /*6fe0*/  FSETP.NEU.FTZ.AND P1, PT, R176.reuse, -INF , PT ;  /* 0xff800000b000780b */ /* 0x040fe20003f3d000 */
[----:B------:R-:W-:Y:S01]  /*6ff0*/  FMUL.FTZ R197, R176, UR10 ;  /* 0x0000000ab0c57c20 */ /* 0x000fe20008410000 */
[----:B------:R-:W-:Y:S01]  /*7000*/  FADD.FTZ R2, R14, R11 ;  /* 0x0000000b0e027221 */ /* 0x000fe20000010000 */
[----:B------:R-:W0:Y:S01]  /*7010*/  MUFU.EX2 R180, R180 ;  /* 0x000000b400b47308 */ /* 0x000e220000000800 */
[-C--:B------:R-:W-:Y:S01]  /*7020*/  FMUL.FTZ R25, R25, R190.reuse ;  /* 0x000000be19197220 */ /* 0x080fe20000410000 */
[-C--:B------:R-:W-:Y:S01]  /*7030*/  FMUL.FTZ R28, R28, R190.reuse ;  /* 0x000000be1c1c7220 */ /* 0x080fe20000410000 */
[----:B------:R-:W-:Y:S01]  /*7040*/  FSEL R195, R197, RZ, P1 ;  /* 0x000000ffc5c37208 */ /* 0x000fe20000800000 */
[-C--:B------:R-:W-:Y:S01]  /*7050*/  FMUL.FTZ R29, R29, R190.reuse ;  /* 0x000000be1d1d7220 */ /* 0x080fe20000410000 */
[-C--:B------:R-:W-:Y:S01]  /*7060*/  FMUL.FTZ R32, R32, R190.reuse ;  /* 0x000000be20207220 */ /* 0x080fe20000410000 */
[-C--:B------:R-:W-:Y:S01]  /*7070*/  FMUL.FTZ R33, R33, R190.reuse ;  /* 0x000000be21217220 */ /* 0x080fe20000410000 */
[-C--:B------:R-:W-:Y:S01]  /*7080*/  FMUL.FTZ R36, R36, R190.reuse ;  /* 0x000000be24247220 */ /* 0x080fe20000410000 */
[--C-:B------:R-:W-:Y:S01]  /*7090*/  FFMA.FTZ R11, R15, UR10, -R195.reuse ;  /* 0x0000000a0f0b7c23 */ /* 0x100fe200080108c3 */
[----:B------:R-:W-:Y:S01]  /*70a0*/  FADD.FTZ R15, R21, R2 ;  /* 0x00000002150f7221 */ /* 0x000fe20000010000 */
[--C-:B------:R-:W-:Y:S01]  /*70b0*/  FFMA.FTZ R193, R157, UR10, -R195.reuse ;  /* 0x0000000a9dc17c23 */ /* 0x100fe200080108c3 */
[----:B------:R-:W-:Y:S01]  /*70c0*/  FFMA.FTZ R198, R154, UR10, -R195 ;  /* 0x0000000a9ac67c23 */ /* 0x000fe200080108c3 */
[----:B------:R-:W1:Y:S01]  /*70d0*/  MUFU.EX2 R181, R181 ;  /* 0x000000b500b57308 */ /* 0x000e620000000800 */
[----:B------:R-:W-:Y:S01]  /*70e0*/  FADD.FTZ R2, R194, R15 ;  /* 0x0000000fc2027221 */ /* 0x000fe20000010000 */
[--C-:B------:R-:W-:Y:S01]  /*70f0*/  FFMA.FTZ R199, R165, UR10, -R195.reuse ;  /* 0x0000000aa5c77c23 */ /* 0x100fe200080108c3 */
[--C-:B------:R-:W-:Y:S01]  /*7100*/  FFMA.FTZ R162, R162, UR10, -R195.reuse ;  /* 0x0000000aa2a27c23 */ /* 0x100fe200080108c3 */
[--C-:B------:R-:W-:Y:S01]  /*7110*/  FFMA.FTZ R9, R9, UR10, -R195.reuse ;  /* 0x0000000a09097c23 */ /* 0x100fe200080108c3 */
[----:B------:R-:W-:Y:S01]  /*7120*/  FADD.FTZ R15, R155, R2 ;  /* 0x000000029b0f7221 */ /* 0x000fe20000010000 */
[--C-:B------:R-:W-:Y:S01]  /*7130*/  FFMA.FTZ R12, R12, UR10, -R195.reuse ;  /* 0x0000000a0c0c7c23 */ /* 0x100fe200080108c3 */
[----:B------:R-:W-:Y:S01]  /*7140*/  FFMA.FTZ R20, R20, UR10, -R195 ;  /* 0x0000000a14147c23 */ /* 0x000fe200080108c3 */
[----:B------:R-:W-:Y:S01]  /*7150*/  MUFU.EX2 R184, R184 ;  /* 0x000000b800b87308 */ /* 0x000fe20000000800 */
        /* <DEDUP_REMOVED lines=17> */
[----:B------:R-:W-:Y:S01]  /*7270*/  FSEL R153, R176, RZ, P1 ;  /* 0x000000ffb0997208 */ /* 0x000fe20000800000 */
[----:B------:R-:W-:Y:S01]  /*7280*/  FFMA.FTZ R191, R191, UR10, -R195 ;  /* 0x0000000abfbf7c23 */ /* 0x000fe200080108c3 */
[----:B------:R-:W-:Y:S01]  /*7290*/  F2FP.F16.F32.PACK_AB R156, R156, R155 ;  /* 0x0000009b9c9c723e */ /* 0x000fe200000000ff */
[----:B------:R-:W-:Y:S01]  /*72a0*/  FADD.FTZ R157, R167, R2 ;  /* 0x00000002a79d7221 */ /* 0x000fe20000010000 */
[-C--:B------:R-:W-:Y:S01]  /*72b0*/  FMUL.FTZ R37, R37, R190.reuse ;  /* 0x000000be25257220 */ /* 0x080fe20000410000 */
[----:B------:R-:W-:Y:S01]  /*72c0*/  FADD.FTZ R2, -R153, R4 ;  /* 0x0000000499027221 */ /* 0x000fe20000010100 */
[----:B------:R-:W-:Y:S01]  /*72d0*/  MUFU.EX2 R189, R189 ;  /* 0x000000bd00bd7308 */ /* 0x000fe20000000800 */
[----:B------:R-:W-:Y:S01]  /*72e0*/  FADD.FTZ R154, R168, R157 ;  /* 0x0000009da89a7221 */ /* 0x000fe20000010000 */
[--C-:B------:R-:W-:Y:S01]  /*72f0*/  FFMA.FTZ R4, R158, UR10, -R195.reuse ;  /* 0x0000000a9e047c23 */ /* 0x100fe200080108c3 */
[----:B------:R-:W-:Y:S01]  /*7300*/  FFMA.FTZ R157, R174, UR10, -R195 ;  /* 0x0000000aae9d7c23 */ /* 0x000fe200080108c3 */
[-C--:B------:R-:W-:Y:S01]  /*7310*/  FMUL.FTZ R40, R40, R190.reuse ;  /* 0x000000be28287220 */ /* 0x080fe20000410000 */
[----:B------:R-:W-:Y:S01]  /*7320*/  FADD.FTZ R153, R171, R154 ;  /* 0x0000009aab997221 */ /* 0x000fe20000010000 */
[-C--:B------:R-:W-:Y:S01]  /*7330*/  FMUL.FTZ R41, R41, R190.reuse ;  /* 0x000000be29297220 */ /* 0x080fe20000410000 */
[-C--:B------:R-:W-:Y:S01]  /*7340*/  FMUL.FTZ R44, R44, R190.reuse ;  /* 0x000000be2c2c7220 */ /* 0x080fe20000410000 */
[----:B------:R-:W4:Y:S01]  /*7350*/  MUFU.EX2 R196, R196 ;  /* 0x000000c400c47308 */ /* 0x000f220000000800 */
[----:B------:R-:W-:Y:S01]  /*7360*/  FADD.FTZ R154, R172, R153 ;  /* 0x00000099ac9a7221 */ /* 0x000fe20000010000 */
[----:B------:R-:W-:Y:S01]  /*7370*/  FFMA.FTZ R153, R170, UR10, -R195 ;  /* 0x0000000aaa997c23 */ /* 0x000fe200080108c3 */
[-C--:B------:R-:W-:Y:S01]  /*7380*/  FMUL.FTZ R45, R45, R190.reuse ;  /* 0x000000be2d2d7220 */ /* 0x080fe20000410000 */
[-C--:B------:R-:W-:Y:S01]  /*7390*/  FMUL.FTZ R48, R48, R190.reuse ;  /* 0x000000be30307220 */ /* 0x080fe20000410000 */
[----:B--2---:R-:W-:Y:S01]  /*73a0*/  FADD.FTZ R165, R175, R154 ;  /* 0x0000009aafa57221 */ /* 0x004fe20000010000 */
[-C--:B------:R-:W-:Y:S01]  /*73b0*/  FMUL.FTZ R49, R49, R190.reuse ;  /* 0x000000be31317220 */ /* 0x080fe20000410000 */
[-C--:B------:R-:W-:Y:S01]  /*73c0*/  FMUL.FTZ R52, R52, R190.reuse ;  /* 0x000000be34347220 */ /* 0x080fe20000410000 */
[----:B------:R-:W-:Y:S01]  /*73d0*/  MUFU.EX2 R9, R9 ;  /* 0x0000000900097308 */ /* 0x000fe20000000800 */
[----:B---3--:R-:W-:Y:S01]  /*73e0*/  FADD.FTZ R213, R192, R165 ;  /* 0x000000a5c0d57221 */ /* 0x008fe20000010000 */
[--C-:B------:R-:W-:Y:S01]  /*73f0*/  FFMA.FTZ R165, R182, UR10, -R195.reuse ;  /* 0x0000000ab6a57c23 */ /* 0x100fe200080108c3 */
[----:B------:R-:W-:Y:S01]  /*7400*/  FFMA.FTZ R195, R152, UR10, -R195 ;  /* 0x0000000a98c37c23 */ /* 0x000fe200080108c3 */
[----:B------:R-:W-:Y:S01]  /*7410*/  F2FP.F16.F32.PACK_AB R152, R14, R13 ;  /* 0x0000000d0e98723e */ /* 0x000fe200000000ff */
[----:B0-----:R-:W-:Y:S01]  /*7420*/  FADD.FTZ R154, R180, R213 ;  /* 0x000000d5b49a7221 */ /* 0x001fe20000010000 */
[-C--:B------:R-:W-:Y:S01]  /*7430*/  FMUL.FTZ R53, R53, R190.reuse ;  /* 0x000000be35357220 */ /* 0x080fe20000410000 */
[-C--:B------:R-:W-:Y:S01]  /*7440*/  FMUL.FTZ R56, R56, R190.reuse ;  /* 0x000000be38387220 */ /* 0x080fe20000410000 */
[----:B------:R0:W-:Y:S01]  /*7450*/  MUFU.EX2 R182, R162 ;  /* 0x000000a200b67308 */ /* 0x0001e20000000800 */
[----:B-1----:R-:W-:Y:S01]  /*7460*/  FADD.FTZ R213, R181, R154 ;  /* 0x0000009ab5d57221 */ /* 0x002fe20000010000 */
[----:B------:R-:W-:Y:S01]  /*7470*/  F2FP.F16.F32.PACK_AB R154, R194, R21 ;  /* 0x00000015c29a723e */ /* 0x000fe200000000ff */
[-C--:B------:R-:W-:Y:S01]  /*7480*/  FMUL.FTZ R57, R57, R190.reuse ;  /* 0x000000be39397220 */ /* 0x080fe20000410000 */
[----:B----4-:R-:W-:Y:S01]  /*7490*/  F2FP.F16.F32.PACK_AB R174, R196, R5 ;  /* 0x00000005c4ae723e */ /* 0x010fe200000000ff */
[----:B------:R-:W-:Y:S01]  /*74a0*/  FADD.FTZ R158, R184, R213 ;  /* 0x000000d5b89e7221 */ /* 0x000fe20000010000 */
[-C--:B------:R-:W-:Y:S01]  /*74b0*/  FMUL.FTZ R60, R60, R190.reuse ;  /* 0x000000be3c3c7220 */ /* 0x080fe20000410000 */
[----:B------:R-:W-:Y:S01]  /*74c0*/  FMUL.FTZ R61, R61, R190 ;  /* 0x000000be3d3d7220 */ /* 0x000fe20000410000 */
[----:B------:R-:W-:Y:S01]  /*74d0*/  MUFU.EX2 R12, R12 ;  /* 0x0000000c000c7308 */ /* 0x000fe20000000800 */
[----:B0-----:R-:W-:Y:S01]  /*74e0*/  F2FP.F16.F32.PACK_AB R162, R168, R167 ;  /* 0x000000a7a8a2723e */ /* 0x001fe200000000ff */
[----:B------:R-:W-:Y:S01]  /*74f0*/  FADD.FTZ R21, R185, R158 ;  /* 0x0000009eb9157221 */ /* 0x000fe20000010000 */
[----:B------:R-:W-:Y:S01]  /*7500*/  F2FP.F16.F32.PACK_AB R168, R181, R180 ;  /* 0x000000b4b5a8723e */ /* 0x000fe200000000ff */
[----:B------:R-:W-:Y:S01]  /*7510*/  FMUL.FTZ R180, R2, UR10 ;  /* 0x0000000a02b47c20 */ /* 0x000fe20008410000 */
[----:B------:R-:W-:Y:S01]  /*7520*/  F2FP.F16.F32.PACK_AB R158, R160, R159 ;  /* 0x0000009fa09e723e */ /* 0x000fe200000000ff */
[----:B------:R-:W-:Y:S01]  /*7530*/  FADD.FTZ R166, R188, R21 ;  /* 0x00000015bca67221 */ /* 0x000fe20000010000 */
[----:B------:R-:W-:Y:S01]  /*7540*/  F2FP.F16.F32.PACK_AB R160, R164, R163 ;  /* 0x000000a3a4a0723e */ /* 0x000fe200000000ff */
[----:B------:R-:W-:Y:S01]  /*7550*/  MUFU.EX2 R11, R11 ;  /* 0x0000000b000b7308 */ /* 0x000fe20000000800 */
[----:B------:R-:W-:Y:S01]  /*7560*/  F2FP.F16.F32.PACK_AB R164, R172, R171 ;  /* 0x000000abaca4723e */ /* 0x000fe200000000ff */
[C---:B------:R-:W-:Y:S01]  /*7570*/  FADD.FTZ R170, R189.reuse, R166 ;  /* 0x000000a6bdaa7221 */ /* 0x040fe20000010000 */
[----:B------:R-:W-:Y:S01]  /*7580*/  F2FP.F16.F32.PACK_AB R172, R189, R188 ;  /* 0x000000bcbdac723e */ /* 0x000fe200000000ff */
[----:B------:R-:W-:Y:S01]  /*7590*/  FMUL.FTZ R64, R64, R190 ;  /* 0x000000be40407220 */ /* 0x000fe20000410000 */
[----:B------:R-:W-:Y:S01]  /*75a0*/  F2FP.F16.F32.PACK_AB R166, R192, R175 ;  /* 0x000000afc0a6723e */ /* 0x000fe200000000ff */
[----:B------:R-:W-:Y:S01]  /*75b0*/  FADD.FTZ R21, R5, R170 ;  /* 0x000000aa05157221 */ /* 0x000fe20000010000 */
[----:B------:R-:W-:Y:S01]  /*75c0*/  F2FP.F16.F32.PACK_AB R170, R185, R184 ;  /* 0x000000b8b9aa723e */ /* 0x000fe200000000ff */
[----:B------:R-:W0:Y:S01]  /*75d0*/  MUFU.EX2 R180, R180 ;  /* 0x000000b400b47308 */ /* 0x000e220000000800 */
[-C--:B------:R-:W-:Y:S01]  /*75e0*/  FMUL.FTZ R65, R65, R190.reuse ;  /* 0x000000be41417220 */ /* 0x080fe20000410000 */
[----:B------:R-:W-:Y:S01]  /*75f0*/  FADD.FTZ R2, R196, R21 ;  /* 0x00000015c4027221 */ /* 0x000fe20000010000 */
[-C--:B------:R-:W-:Y:S01]  /*7600*/  FMUL.FTZ R68, R68, R190.reuse ;  /* 0x000000be44447220 */ /* 0x080fe20000410000 */
[-C--:B------:R-:W-:Y:S01]  /*7610*/  FMUL.FTZ R69, R69, R190.reuse ;  /* 0x000000be45457220 */ /* 0x080fe20000410000 */
[-C--:B------:R-:W-:Y:S01]  /*7620*/  FMUL.FTZ R72, R72, R190.reuse ;  /* 0x000000be48487220 */ /* 0x080fe20000410000 */
[-C--:B------:R-:W-:Y:S01]  /*7630*/  FMUL.FTZ R73, R73, R190.reuse ;  /* 0x000000be49497220 */ /* 0x080fe20000410000 */
[-C--:B------:R-:W-:Y:S01]  /*7640*/  FMUL.FTZ R76, R76, R190.reuse ;  /* 0x000000be4c4c7220 */ /* 0x080fe20000410000 */
[----:B------:R-:W1:Y:S01]  /*7650*/  MUFU.EX2 R20, R20 ;  /* 0x0000001400147308 */ /* 0x000e620000000800 */
[-C--:B------:R-:W-:Y:S01]  /*7660*/  FMUL.FTZ R77, R77, R190.reuse ;  /* 0x000000be4d4d7220 */ /* 0x080fe20000410000 */
[-C--:B------:R-:W-:Y:S01]  /*7670*/  FMUL.FTZ R80, R80, R190.reuse ;  /* 0x000000be50507220 */ /* 0x080fe20000410000 */
[-C--:B------:R-:W-:Y:S01]  /*7680*/  FMUL.FTZ R81, R81, R190.reuse ;  /* 0x000000be51517220 */ /* 0x080fe20000410000 */
[-C--:B------:R-:W-:Y:S01]  /*7690*/  FMUL.FTZ R84, R84, R190.reuse ;  /* 0x000000be54547220 */ /* 0x080fe20000410000 */
[-C--:B------:R-:W-:Y:S01]  /*76a0*/  FMUL.FTZ R85, R85, R190.reuse ;  /* 0x000000be55557220 */ /* 0x080fe20000410000 */
[-C--:B------:R-:W-:Y:S01]  /*76b0*/  FMUL.FTZ R88, R88, R190.reuse ;  /* 0x000000be58587220 */ /* 0x080fe20000410000 */
[----:B------:R-:W-:Y:S01]  /*76c0*/  FMUL.FTZ R89, R89, R190 ;  /* 0x000000be59597220 */ /* 0x000fe20000410000 */
[----:B------:R-:W2:Y:S01]  /*76d0*/  MUFU.EX2 R15, R15 ;  /* 0x0000000f000f7308 */ /* 0x000ea20000000800 */
[----:B0-----:R-:W-:Y:S01]  /*76e0*/  FFMA.FTZ R5, R180, R0, R9 ;  /* 0x00000000b4057223 */ /* 0x001fe20000010009 */
[-C--:B------:R-:W-:Y:S01]  /*76f0*/  FMUL.FTZ R92, R92, R190.reuse ;  /* 0x000000be5c5c7220 */ /* 0x080fe20000410000 */
[-C--:B------:R-:W-:Y:S01]  /*7700*/  FMUL.FTZ R93, R93, R190.reuse ;  /* 0x000000be5d5d7220 */ /* 0x080fe20000410000 */
[-C--:B------:R-:W-:Y:S01]  /*7710*/  FMUL.FTZ R96, R96, R190.reuse ;  /* 0x000000be60607220 */ /* 0x080fe20000410000 */
[----:B------:R-:W-:Y:S01]  /*7720*/  FADD.FTZ R0, R12, R5 ;  /* 0x000000050c007221 */ /* 0x000fe20000010000 */
[-C--:B------:R-:W-:Y:S01]  /*7730*/  FMUL.FTZ R97, R97, R190.reuse ;  /* 0x000000be61617220 */ /* 0x080fe20000410000 */
[-C--:B------:R-:W-:Y:S01]  /*7740*/  FMUL.FTZ R100, R100, R190.reuse ;  /* 0x000000be64647220 */ /* 0x080fe20000410000 */
[----:B------:R-:W0:Y:S01]  /*7750*/  MUFU.EX2 R198, R198 ;  /* 0x000000c600c67308 */ /* 0x000e220000000800 */
[----:B------:R-:W-:Y:S01]  /*7760*/  FADD.FTZ R5, R11, R0 ;  /* 0x000000000b057221 */ /* 0x000fe20000010000 */
[-C--:B------:R-:W-:Y:S01]  /*7770*/  FMUL.FTZ R101, R101, R190.reuse ;  /* 0x000000be65657220 */ /* 0x080fe20000410000 */
[-C--:B------:R-:W-:Y:S01]  /*7780*/  FMUL.FTZ R104, R104, R190.reuse ;  /* 0x000000be68687220 */ /* 0x080fe20000410000 */
[-C--:B------:R-:W-:Y:S01]  /*7790*/  FMUL.FTZ R105, R105, R190.reuse ;  /* 0x000000be69697220 */ /* 0x080fe20000410000 */
[----:B-1----:R-:W-:Y:S01]  /*77a0*/  FADD.FTZ R188, R20, R5 ;  /* 0x0000000514bc7221 */ /* 0x002fe20000010000 */
        /* <DEDUP_REMOVED lines=30> */
[----:B------:R-:W-:Y:S01]  /*7990*/  FMUL.FTZ R149, R149, R190 ;  /* 0x000000be95957220 */ /* 0x000fe20000410000 */
[----:B------:R-:W-:Y:S01]  /*79a0*/  F2FP.F16.F32.PACK_AB R155, R20, R11 ;  /* 0x0000000b149b723e */ /* 0x000fe200000000ff */
[-C--:B------:R-:W-:Y:S01]  /*79b0*/  FMUL.FTZ R26, R26, R180.reuse ;  /* 0x000000b41a1a7220 */ /* 0x080fe20000410000 */
[-C--:B------:R-:W-:Y:S01]  /*79c0*/  FMUL.FTZ R27, R27, R180.reuse ;  /* 0x000000b41b1b7220 */ /* 0x080fe20000410000 */
[----:B------:R-:W2:Y:S01]  /*79d0*/  MUFU.EX2 R14, R197 ;  /* 0x000000c5000e7308 */ /* 0x000ea20000000800 */
[----:B0-----:R-:W-:Y:S01]  /*79e0*/  FADD.FTZ R5, R161, R188 ;  /* 0x000000bca1057221 */ /* 0x001fe20000010000 */
[----:B------:R-:W-:Y:S01]  /*79f0*/  F2FP.F16.F32.PACK_AB R161, R182, R161 ;  /* 0x000000a1b6a1723e */ /* 0x000fe200000000ff */
[-C--:B------:R-:W-:Y:S01]  /*7a00*/  FMUL.FTZ R30, R30, R180.reuse ;  /* 0x000000b41e1e7220 */ /* 0x080fe20000410000 */
[-C--:B------:R-:W-:Y:S01]  /*7a10*/  FMUL.FTZ R31, R31, R180.reuse ;  /* 0x000000b41f1f7220 */ /* 0x080fe20000410000 */
[----:B------:R-:W-:Y:S01]  /*7a20*/  FADD.FTZ R188, R182, R5 ;  /* 0x00000005b6bc7221 */ /* 0x000fe20000010000 */
        /* <DEDUP_REMOVED lines=22> */
[-C--:B------:R-:W-:Y:S01]  /*7b90*/  FMUL.FTZ R62, R62, R180.reuse ;  /* 0x000000b43e3e7220 */ /* 0x080fe20000410000 */
[-C--:B------:R-:W-:Y:S01]  /*7ba0*/  FMUL.FTZ R63, R63, R180.reuse ;  /* 0x000000b43f3f7220 */ /* 0x080fe20000410000 */
[-C--:B------:R-:W-:Y:S01]  /*7bb0*/  FMUL.FTZ R66, R66, R180.reuse ;  /* 0x000000b442427220 */ /* 0x080fe20000410000 */
[-C--:B------:R-:W-:Y:S01]  /*7bc0*/  FMUL.FTZ R67, R67, R180.reuse ;  /* 0x000000b443437220 */ /* 0x080fe20000410000 */
[----:B------:R0:W1:Y:S01]  /*7bd0*/  MUFU.EX2 R0, R157 ;  /* 0x0000009d00007308 */ /* 0x0000620000000800 */
[----:B---3--:R-:W-:Y:S01]  /*7be0*/  FADD.FTZ R192, R184, R5 ;  /* 0x00000005b8c07221 */ /* 0x008fe20000010000 */
[-C--:B------:R-:W-:Y:S01]  /*7bf0*/  FMUL.FTZ R70, R70, R180.reuse ;  /* 0x000000b446467220 */ /* 0x080fe20000410000 */
[-C--:B------:R-:W-:Y:S01]  /*7c00*/  FMUL.FTZ R71, R71, R180.reuse ;  /* 0x000000b447477220 */ /* 0x080fe20000410000 */
[-C--:B------:R-:W-:Y:S01]  /*7c10*/  FMUL.FTZ R74, R74, R180.reuse ;  /* 0x000000b44a4a7220 */ /* 0x080fe20000410000 */
[-C--:B------:R-:W-:Y:S01]  /*7c20*/  FMUL.FTZ R75, R75, R180.reuse ;  /* 0x000000b44b4b7220 */ /* 0x080fe20000410000 */
[-C--:B------:R-:W-:Y:S01]  /*7c30*/  FMUL.FTZ R78, R78, R180.reuse ;  /* 0x000000b44e4e7220 */ /* 0x080fe20000410000 */
[-C--:B------:R-:W-:Y:S01]  /*7c40*/  FMUL.FTZ R79, R79, R180.reuse ;  /* 0x000000b44f4f7220 */ /* 0x080fe20000410000 */
[----:B------:R-:W-:Y:S01]  /*7c50*/  MUFU.EX2 R178, R178 ;  /* 0x000000b200b27308 */ /* 0x000fe20000000800 */
        /* <DEDUP_REMOVED lines=8> */
[C---:B-1----:R-:W-:Y:S01]  /*7ce0*/  FADD.FTZ R5, R0.reuse, R5 ;  /* 0x0000000500057221 */ /* 0x042fe20000010000 */
[----:B------:R-:W-:Y:S01]  /*7cf0*/  F2FP.F16.F32.PACK_AB R167, R0, R167 ;  /* 0x000000a700a7723e */ /* 0x000fe200000000ff */
[-C--:B------:R-:W-:Y:S01]  /*7d00*/  FMUL.FTZ R91, R91, R180.reuse ;  /* 0x000000b45b5b7220 */ /* 0x080fe20000410000 */
[-C--:B------:R-:W-:Y:S01]  /*7d10*/  FMUL.FTZ R94, R94, R180.reuse ;  /* 0x000000b45e5e7220 */ /* 0x080fe20000410000 */
[-C--:B------:R-:W-:Y:S01]  /*7d20*/  FMUL.FTZ R95, R95, R180.reuse ;  /* 0x000000b45f5f7220 */ /* 0x080fe20000410000 */
[-C--:B------:R-:W-:Y:S01]  /*7d30*/  FMUL.FTZ R98, R98, R180.reuse ;  /* 0x000000b462627220 */ /* 0x080fe20000410000 */
[-C--:B------:R-:W-:Y:S01]  /*7d40*/  FMUL.FTZ R99, R99, R180.reuse ;  /* 0x000000b463637220 */ /* 0x080fe20000410000 */
[----:B------:R1:W2:Y:S01]  /*7d50*/  MUFU.EX2 R171, R165 ;  /* 0x000000a500ab7308 */ /* 0x0002a20000000800 */
[-C--:B------:R-:W-:Y:S01]  /*7d60*/  FMUL.FTZ R102, R102, R180.reuse ;  /* 0x000000b466667220 */ /* 0x080fe20000410000 */
[-C--:B------:R-:W-:Y:S01]  /*7d70*/  FMUL.FTZ R103, R103, R180.reuse ;  /* 0x000000b467677220 */ /* 0x080fe20000410000 */
[-C--:B------:R-:W-:Y:S01]  /*7d80*/  FMUL.FTZ R106, R106, R180.reuse ;  /* 0x000000b46a6a7220 */ /* 0x080fe20000410000 */
[-C--:B------:R-:W-:Y:S01]  /*7d90*/  FMUL.FTZ R107, R107, R180.reuse ;  /* 0x000000b46b6b7220 */ /* 0x080fe20000410000 */
[-C--:B------:R-:W-:Y:S01]  /*7da0*/  FMUL.FTZ R110, R110, R180.reuse ;  /* 0x000000b46e6e7220 */ /* 0x080fe20000410000 */
[-C--:B------:R-:W-:Y:S01]  /*7db0*/  FMUL.FTZ R111, R111, R180.reuse ;  /* 0x000000b46f6f7220 */ /* 0x080fe20000410000 */
[-C--:B------:R-:W-:Y:S01]  /*7dc0*/  FMUL.FTZ R114, R114, R180.reuse ;  /* 0x000000b472727220 */ /* 0x080fe20000410000 */
[----:B------:R-:W3:Y:S01]  /*7dd0*/  MUFU.EX2 R188, R183 ;  /* 0x000000b700bc7308 */ /* 0x000ee20000000800 */
[----:B-1----:R-:W-:Y:S01]  /*7de0*/  F2FP.F16.F32.PACK_AB R165, R184, R169 ;  /* 0x000000a9b8a5723e */ /* 0x002fe200000000ff */
[----:B------:R-:W-:Y:S01]  /*7df0*/  FMUL.FTZ R115, R115, R180 ;  /* 0x000000b473737220 */ /* 0x000fe20000410000 */
[----:B0-----:R-:W-:Y:S01]  /*7e00*/  F2FP.F16.F32.PACK_AB R169, R179, R178 ;  /* 0x000000b2b3a9723e */ /* 0x001fe200000000ff */
[-C--:B------:R-:W-:Y:S01]  /*7e10*/  FMUL.FTZ R118, R118, R180.reuse ;  /* 0x000000b476767220 */ /* 0x080fe20000410000 */
[-C--:B------:R-:W-:Y:S01]  /*7e20*/  FMUL.FTZ R119, R119, R180.reuse ;  /* 0x000000b477777220 */ /* 0x080fe20000410000 */
[-C--:B------:R-:W-:Y:S01]  /*7e30*/  FMUL.FTZ R122, R122, R180.reuse ;  /* 0x000000b47a7a7220 */ /* 0x080fe20000410000 */
[-C--:B------:R-:W-:Y:S01]  /*7e40*/  FMUL.FTZ R123, R123, R180.reuse ;  /* 0x000000b47b7b7220 */ /* 0x080fe20000410000 */
[----:B------:R0:W1:Y:S01]  /*7e50*/  MUFU.EX2 R173, R186 ;  /* 0x000000ba00ad7308 */ /* 0x0000620000000800 */
        /* <DEDUP_REMOVED lines=16> */
[----:B--2---:R-:W-:Y:S01]  /*7f60*/  FADD.FTZ R5, R171, R186 ;  /* 0x000000baab057221 */ /* 0x004fe20000010000 */
[----:B---3--:R-:W-:Y:S01]  /*7f70*/  F2FP.F16.F32.PACK_AB R171, R188, R171 ;  /* 0x000000abbcab723e */ /* 0x008fe200000000ff */
[-C--:B------:R-:W-:Y:S01]  /*7f80*/  FMUL.FTZ R150, R150, R180.reuse ;  /* 0x000000b496967220 */ /* 0x080fe20000410000 */
[----:B------:R-:W-:Y:S01]  /*7f90*/  FMUL.FTZ R151, R151, R180 ;  /* 0x000000b497977220 */ /* 0x000fe20000410000 */
[----:B------:R-:W-:-:S03]  /*7fa0*/  FADD.FTZ R194, R188, R5 ;  /* 0x00000005bcc27221 */ /* 0x000fc60000010000 */
[----:B------:R-:W2:Y:S01]  /*7fb0*/  MUFU.EX2 R186, R195 ;  /* 0x000000c300ba7308 */ /* 0x000ea20000000800 */
[----:B-1----:R-:W-:Y:S01]  /*7fc0*/  FADD.FTZ R5, R173, R194 ;  /* 0x000000c2ad057221 */ /* 0x002fe20000010000 */
[----:B----4-:R-:W-:-:S03]  /*7fd0*/  F2FP.F16.F32.PACK_AB R173, R192, R173 ;  /* 0x000000adc0ad723e */ /* 0x010fc600000000ff */
[----:B------:R-:W-:-:S04]  /*7fe0*/  FADD.FTZ R4, R192, R5 ;  /* 0x00000005c0047221 */ /* 0x000fc80000010000 */
[----:B0-----:R-:W-:-:S04]  /*7ff0*/  FADD.FTZ R5, R175, R4 ;  /* 0x00000004af057221 */ /* 0x001fc80000010000 */
[C---:B--2---:R-:W-:Y:S01]  /*8000*/  FADD.FTZ R0, R186.reuse, R5 ;  /* 0x00000005ba007221 */ /* 0x044fe20000010000 */
[----:B------:R-:W-:Y:S01]  /*8010*/  F2FP.F16.F32.PACK_AB R175, R186, R175 ;  /* 0x000000afbaaf723e */ /* 0x000fe200000000ff */
[----:B------:R-:W-:Y:S06]  /*8020*/  @!P0 BRA `(.L_x_2394) ;  /* 0x0000000000048947 */ /* 0x000fec0003800000 */
[----:B------:R-:W-:Y:S01]  /*8030*/  BPT.TRAP 0x1 ;  /* 0x000000040000795c */ /* 0x000fe20000300000 */
.L_x_2394:
[----:B------:R0:W1:Y:S01]  /*8040*/  SYNCS.PHASECHK.TRANS64.TRYWAIT P1, [UR28+0x22850], R8 ;  /* 0x02285008ff0075a7 */ /* 0x000062000802015c */
[----:B------:R-:W-:Y:S05]  /*8050*/  @!P0 BRA `(.L_x_2395) ;  /* 0x0000000000048947 */ /* 0x000fea0003800000 */
[----:B------:R-:W-:Y:S01]  /*8060*/  BPT.TRAP 0x1 ;  /* 0x000000040000795c */ /* 0x000fe20000300000 */
.L_x_2395:
[----:B-1----:R-:W-:Y:S05]  /*8070*/  @P1 BRA `(.L_x_2396) ;  /* 0x0000000000081947 */ /* 0x002fea0003800000 */
[----:B------:R-:W1:Y:S02]  /*8080*/  SYNCS.PHASECHK.TRANS64.TRYWAIT P1, [UR28+0x22850], R8 ;  /* 0x02285008ff0075a7 */ /* 0x000e64000802015c */
[----:B-1----:R-:W-:Y:S05]  /*8090*/  @!P1 BRA `(.L_x_2397) ;  /* 0x000000fc00389947 */ /* 0x002fea0003800000 */
.L_x_2396:
        /* <DEDUP_REMOVED lines=52> */
.L_x_2381:
        /* <DEDUP_REMOVED lines=26> */
.L_x_2400:
[----:B------:R-:W-:-:S11]  /*8580*/  UISETP.NE.AND UP2, UPT, UR15, 0x1, UPT ;  /* 0x000000010f00788c */ /* 0x000fd6000bf45270 */
[----:B------:R-:W-:Y:S02]  /*8590*/  @UP2 ULDC.64 UR18, c[0x0][0x9e8] ;  /* 0x00027a0000122ab9 */ /* 0x000fe40000000a00 */
[----:B------:R-:W-:-:S04]  /*85a0*/  UIMAD.WIDE.U32 UR6, UR11, UR18, URZ ;  /* 0x000000120b0672a5 */ /* 0x000fc8000f8e003f */
[----:B------:R-:W-:-:S12]  /*85b0*/  @UP2 USHF.R.U32.HI UR11, URZ, UR19, UR7 ;  /* 0x000000133f0b2299 */ /* 0x000fd80008011607 */
.L_x_2401:
[----:B------:R-:W-:-:S04]  /*85c0*/  UIMAD UR11, UR11, UR15, URZ ;  /* 0x0000000f0b0b72a4 */ /* 0x000fc8000f8e023f */
[----:B------:R-:W-:-:S04]  /*85d0*/  UISETP.LT.AND UP2, UPT, UR14, UR11, UPT ;  /* 0x0000000b0e00728c */ /* 0x000fc8000bf41270 */
[----:B------:R-:W-:-:S12]  /*85e0*/  USEL UR14, UR14, UR11, !UP2 ;  /* 0x0000000b0e0e7287 */ /* 0x000fd8000d000000 */
.L_x_2399:
        /* <DEDUP_REMOVED lines=8> */
[----:B------:R-:W-:Y:S01]  /*8670*/  IMAD.MOV.U32 R9, RZ, RZ, R4 ;  /* 0x000000ffff097224 */ /* 0x000fe200078e0004 */
[----:B------:R-:W-:Y:S01]  /*8680*/  ULDC UR25, c[0x0][0x9d8] ;  /* 0x0002760000197ab9 */ /* 0x000fe20000000800 */
[----:B0-----:R-:W-:Y:S01]  /*8690*/  IMAD.MOV.U32 R8, RZ, RZ, R5 ;  /* 0x000000ffff087224 */ /* 0x001fe200078e0005 */
[----:B------:R-:W-:Y:S01]  /*86a0*/  ULDC UR24, c[0x0][0x988] ;  /* 0x0002620000187ab9 */ /* 0x000fe20000000800 */
[----:B------:R-:W-:-:S07]  /*86b0*/  IMAD.MOV.U32 R6, RZ, RZ, R3 ;  /* 0x000000ffff067224 */ /* 0x000fce00078e0003 */
.L_x_2411:
        /* <DEDUP_REMOVED lines=9> */
.L_x_2403:
        /* <DEDUP_REMOVED lines=9> */
.L_x_2404:
[----:B-1----:R-:W-:Y:S05]  /*87e0*/  @P2 BRA `(.L_x_2405) ;  /* 0x0000000000082947 */ /* 0x002fea0003800000 */
[----:B------:R-:W1:Y:S02]  /*87f0*/  SYNCS.PHASECHK.TRANS64.TRYWAIT P2, [UR26+0x22830], R3 ;  /* 0x02283003ff0075a7 */ /* 0x000e64000804015a */
[----:B-1----:R-:W-:Y:S05]  /*8800*/  @!P2 BRA `(.L_x_2406) ;  /* 0x000000f40070a947 */ /* 0x002fea0003800000 */
.L_x_2405:
        /* <DEDUP_REMOVED lines=25> */
[----:B-1----:R-:W-:Y:S01]  /*89a0*/  FMUL.FTZ R4, R153, UR25 ;  /* 0x0000001999047c20 */ /* 0x002fe20008410000 */
        /* <DEDUP_REMOVED lines=57> */
[----:B------:R-:W-:-:S05]  /*8d40*/  FMUL.FTZ R189, R199, UR25 ;  /* 0x00000019c7bd7c20 */ /* 0x000fca0008410000 */
        /* <DEDUP_REMOVED lines=14> */
[----:B---3--:R-:W-:Y:S01]  /*8e30*/  FMNMX.FTZ R5, R167, R176, !PT ;  /* 0x000000b0a7057209 */ /* 0x008fe20007810000 */
[----:B------:R-:W-:-:S06]  /*8e40*/  FMUL.FTZ R176, R196, UR25 ;  /* 0x00000019c4b07c20 */ /* 0x000fcc0008410000 */
        /* <DEDUP_REMOVED lines=22> */
[----:B------:R-:W4:Y:S08]  /*8fb0*/  MUFU.TANH R13, R13 ;  /* 0x0000000d000d7308 */ /* 0x000f300000002400 */
[----:B------:R-:W5:Y:S08]  /*8fc0*/  MUFU.TANH R15, R15 ;  /* 0x0000000f000f7308 */ /* 0x000f700000002400 */
[----:B------:R-:W0:Y:S01]  /*8fd0*/  MUFU.TANH R21, R21 ;  /* 0x0000001500157308 */ /* 0x000e220000002400 */
[----:B---3--:R-:W-:Y:S01]  /*8fe0*/  FMNMX.FTZ R192, R5, R184, !PT ;  /* 0x000000b805c07209 */ /* 0x008fe20007810000 */
[----:B------:R-:W-:-:S06]  /*8ff0*/  FMUL.FTZ R184, R190, UR25 ;  /* 0x00000019beb87c20 */ /* 0x000fcc0008410000 */
[----:B------:R-:W3:Y:S01]  /*9000*/  MUFU.TANH R153, R153 ;  /* 0x0000009900997308 */ /* 0x000ee20000002400 */
[----:B------:R-:W1:Y:S07]  /*9010*/  SHFL.BFLY PT, R5, R192, 0x1, 0x1f ;  /* 0x0c201f00c0057f89 */ /* 0x000e6e00000e0000 */
[----:B------:R-:W3:Y:S08]  /*9020*/  MUFU.TANH R156, R156 ;  /* 0x0000009c009c7308 */ /* 0x000ef00000002400 */
[----:B------:R-:W3:Y:S08]  /*9030*/  MUFU.TANH R157, R157 ;  /* 0x0000009d009d7308 */ /* 0x000ef00000002400 */
[----:B------:R-:W3:Y:S01]  /*9040*/  MUFU.TANH R160, R160 ;  /* 0x000000a000a07308 */ /* 0x000ee20000002400 */
[----:B-1----:R-:W-:-:S05]  /*9050*/  FMNMX.FTZ R5, R192, R5, !PT ;  /* 0x00000005c0057209 */ /* 0x002fca0007810000 */
[C---:B------:R-:W-:Y:S01]  /*9060*/  FADD.FTZ R8, -R5.reuse, R8 ;  /* 0x0000000805087221 */ /* 0x040fe20000010100 */
[----:B------:R-:W-:Y:S01]  /*9070*/  FMUL.FTZ R213, R5, UR10 ;  /* 0x0000000a05d57c20 */ /* 0x000fe20008410000 */
[----:B------:R-:W1:Y:S02]  /*9080*/  MUFU.TANH R161, R161 ;  /* 0x000000a100a17308 */ /* 0x000e640000002400 */
[----:B------:R-:W-:Y:S01]  /*9090*/  FMUL.FTZ R191, R8, UR10 ;  /* 0x0000000a08bf7c20 */ /* 0x000fe20008410000 */
[----:B------:R-:W-:Y:S01]  /*90a0*/  FMNMX.FTZ R8, R10, R9, !PT ;  /* 0x000000090a087209 */ /* 0x000fe20007810000 */
[--C-:B------:R-:W-:Y:S01]  /*90b0*/  FFMA.FTZ R192, R7, UR10, -R213.reuse ;  /* 0x0000000a07c07c23 */ /* 0x100fe200080108d5 */
[--C-:B------:R-:W-:Y:S01]  /*90c0*/  FFMA.FTZ R193, R4, UR10, -R213.reuse ;  /* 0x0000000a04c17c23 */ /* 0x100fe200080108d5 */
[--C-:B------:R-:W-:Y:S01]  /*90d0*/  FFMA.FTZ R197, R152, UR10, -R213.reuse ;  /* 0x0000000a98c57c23 */ /* 0x100fe200080108d5 */
[----:B--2---:R-:W-:Y:S01]  /*90e0*/  FMNMX.FTZ R190, R11, R8, !PT ;  /* 0x000000080bbe7209 */ /* 0x004fe20007810000 */
[----:B------:R-:W2:Y:S01]  /*90f0*/  MUFU.TANH R163, R163 ;  /* 0x000000a300a37308 */ /* 0x000ea20000002400 */
[--C-:B------:R-:W-:Y:S01]  /*9100*/  FFMA.FTZ R12, R12, UR10, -R213.reuse ;  /* 0x0000000a0c0c7c23 */ /* 0x100fe200080108d5 */
[--C-:B------:R-:W-:Y:S01]  /*9110*/  FFMA.FTZ R195, R14, UR10, -R213.reuse ;  /* 0x0000000a0ec37c23 */ /* 0x100fe200080108d5 */
[----:B----4-:R-:W-:Y:S01]  /*9120*/  FMNMX.FTZ R190, R13, R190, !PT ;  /* 0x000000be0dbe7209 */ /* 0x010fe20007810000 */
[--C-:B------:R-:W-:Y:S01]  /*9130*/  FFMA.FTZ R14, R20, UR10, -R213.reuse ;  /* 0x0000000a140e7c23 */ /* 0x100fe200080108d5 */
[--C-:B------:R-:W-:Y:S01]  /*9140*/  FFMA.FTZ R20, R154, UR10, -R213.reuse ;  /* 0x0000000a9a147c23 */ /* 0x100fe200080108d5 */
[--C-:B------:R-:W-:Y:S01]  /*9150*/  FFMA.FTZ R155, R155, UR10, -R213.reuse ;  /* 0x0000000a9b9b7c23 */ /* 0x100fe200080108d5 */
[----:B-----5:R-:W-:Y:S01]  /*9160*/  FMNMX.FTZ R190, R15, R190, !PT ;  /* 0x000000be0fbe7209 */ /* 0x020fe20007810000 */
[----:B------:R-:W4:Y:S01]  /*9170*/  MUFU.TANH R175, R175 ;  /* 0x000000af00af7308 */ /* 0x000f220000002400 */
[--C-:B------:R-:W-:Y:S01]  /*9180*/  FFMA.FTZ R159, R159, UR10, -R213.reuse ;  /* 0x0000000a9f9f7c23 */ /* 0x100fe200080108d5 */
[--C-:B------:R-:W-:Y:S01]  /*9190*/  FFMA.FTZ R162, R162, UR10, -R213.reuse ;  /* 0x0000000aa2a27c23 */ /* 0x100fe200080108d5 */
[----:B0-----:R-:W-:Y:S01]  /*91a0*/  FMNMX.FTZ R190, R21, R190, !PT ;  /* 0x000000be15be7209 */ /* 0x001fe20007810000 */
[--C-:B------:R-:W-:Y:S01]  /*91b0*/  FFMA.FTZ R199, R164, UR10, -R213.reuse ;  /* 0x0000000aa4c77c23 */ /* 0x100fe200080108d5 */
[--C-:B------:R-:W-:Y:S01]  /*91c0*/  FFMA.FTZ R164, R165, UR10, -R213.reuse ;  /* 0x0000000aa5a47c23 */ /* 0x100fe200080108d5 */
[--C-:B------:R-:W-:Y:S01]  /*91d0*/  FFMA.FTZ R165, R166, UR10, -R213.reuse ;  /* 0x0000000aa6a57c23 */ /* 0x100fe200080108d5 */
[----:B---3--:R-:W-:Y:S01]  /*91e0*/  FMNMX.FTZ R7, R153, R190, !PT ;  /* 0x000000be99077209 */ /* 0x008fe20007810000 */
[----:B------:R-:W0:Y:S01]  /*91f0*/  MUFU.TANH R178, R178 ;  /* 0x000000b200b27308 */ /* 0x000e220000002400 */
[--C-:B------:R-:W-:Y:S01]  /*9200*/  FFMA.FTZ R190, R158, UR10, -R213.reuse ;  /* 0x0000000a9ebe7c23 */ /* 0x100fe200080108d5 */
[--C-:B------:R-:W-:Y:S01]  /*9210*/  FFMA.FTZ R166, R167, UR10, -R213.reuse ;  /* 0x0000000aa7a67c23 */ /* 0x100fe200080108d5 */
[----:B------:R-:W-:Y:S01]  /*9220*/  FMNMX.FTZ R4, R156, R7, !PT ;  /* 0x000000079c047209 */ /* 0x000fe20007810000 */
[--C-:B------:R-:W-:Y:S01]  /*9230*/  FFMA.FTZ R167, R168, UR10, -R213.reuse ;  /* 0x0000000aa8a77c23 */ /* 0x100fe200080108d5 */
[--C-:B------:R-:W-:Y:S01]  /*9240*/  FFMA.FTZ R168, R169, UR10, -R213.reuse ;  /* 0x0000000aa9a87c23 */ /* 0x100fe200080108d5 */
[--C-:B------:R-:W-:Y:S01]  /*9250*/  FFMA.FTZ R169, R170, UR10, -R213.reuse ;  /* 0x0000000aaaa97c23 */ /* 0x100fe200080108d5 */
[----:B------:R-:W-:Y:S01]  /*9260*/  FMNMX.FTZ R7, R157, R4, !PT ;  /* 0x000000049d077209 */ /* 0x000fe20007810000 */
[----:B------:R-:W3:Y:S01]  /*9270*/  MUFU.TANH R179, R179 ;  /* 0x000000b300b37308 */ /* 0x000ee20000002400 */
[--C-:B------:R-:W-:Y:S01]  /*9280*/  FFMA.FTZ R170, R171, UR10, -R213.reuse ;  /* 0x0000000aabaa7c23 */ /* 0x100fe200080108d5 */
[--C-:B------:R-:W-:Y:S01]  /*9290*/  FFMA.FTZ R171, R172, UR10, -R213.reuse ;  /* 0x0000000aacab7c23 */ /* 0x100fe200080108d5 */
[----:B------:R-:W-:Y:S01]  /*92a0*/  FMNMX.FTZ R4, R160, R7, !PT ;  /* 0x00000007a0047209 */ /* 0x000fe20007810000 */
[--C-:B------:R-:W-:Y:S01]  /*92b0*/  FFMA.FTZ R172, R173, UR10, -R213.reuse ;  /* 0x0000000aadac7c23 */ /* 0x100fe200080108d5 */
[--C-:B------:R-:W-:Y:S01]  /*92c0*/  FFMA.FTZ R173, R174, UR10, -R213.reuse ;  /* 0x0000000aaead7c23 */ /* 0x100fe200080108d5 */
[--C-:B------:R-:W-:Y:S01]  /*92d0*/  FFMA.FTZ R174, R176, UR10, -R213.reuse ;  /* 0x0000000ab0ae7c23 */ /* 0x100fe200080108d5 */
[----:B-1----:R-:W-:Y:S01]  /*92e0*/  FMNMX.FTZ R4, R161, R4, !PT ;  /* 0x00000004a1047209 */ /* 0x002fe20007810000 */
[----:B------:R-:W1:Y:S01]  /*92f0*/  MUFU.TANH R180, R180 ;  /* 0x000000b400b47308 */ /* 0x000e620000002400 */
[----:B------:R-:W-:-:S02]  /*9300*/  FFMA.FTZ R177, R177, UR10, -R213 ;  /* 0x0000000ab1b17c23 */ /* 0x000fc400080108d5 */
[----:B--2---:R-:W-:-:S04]  /*9310*/  FMNMX.FTZ R4, R163, R4, !PT ;  /* 0x00000004a3047209 */ /* 0x004fc80007810000 */
[----:B----4-:R-:W-:Y:S01]  /*9320*/  FMNMX.FTZ R7, R175, R4, !PT ;  /* 0x00000004af077209 */ /* 0x010fe20007810000 */
[----:B------:R-:W2:Y:S03]  /*9330*/  MUFU.TANH R181, R181 ;  /* 0x000000b500b57308 */ /* 0x000ea60000002400 */
[----:B0-----:R-:W-:-:S04]  /*9340*/  FMNMX.FTZ R4, R178, R7, !PT ;  /* 0x00000007b2047209 */ /* 0x001fc80007810000 */
[----:B---3--:R-:W-:Y:S01]  /*9350*/  FMNMX.FTZ R7, R179, R4, !PT ;  /* 0x00000004b3077209 */ /* 0x008fe20007810000 */
[----:B------:R-:W0:Y:S03]  /*9360*/  MUFU.TANH R182, R182 ;  /* 0x000000b600b67308 */ /* 0x000e260000002400 */
[----:B-1----:R-:W-:-:S05]  /*9370*/  FMNMX.FTZ R4, R180, R7, !PT ;  /* 0x00000007b4047209 */ /* 0x002fca0007810000 */
        /* <DEDUP_REMOVED lines=14> */
[----:B------:R-:W2:Y:S01]  /*9460*/  MUFU.EX2 R191, R191 ;  /* 0x000000bf00bf7308 */ /* 0x000ea20000000800 */
[----:B0-----:R-:W-:-:S07]  /*9470*/  FMNMX.FTZ R4, R188, R7, !PT ;  /* 0x00000007bc047209 */ /* 0x001fce0007810000 */
[----:B------:R-:W0:Y:S01]  /*9480*/  MUFU.EX2 R8, R192 ;  /* 0x000000c000087308 */ /* 0x000e220000000800 */
[----:B-1----:R-:W-:-:S05]  /*9490*/  FMNMX.FTZ R4, R189, R4, !PT ;  /* 0x00000004bd047209 */ /* 0x002fca0007810000 */
[----:B------:R-:W1:Y:S02]  /*94a0*/  SHFL.BFLY PT, R7, R4, 0x2, 0x1f ;  /* 0x0c401f0004077f89 */ /* 0x000e6400000e0000 */
[----:B------:R-:W3:Y:S01]  /*94b0*/  MUFU.EX2 R193, R193 ;  /* 0x000000c100c17308 */ /* 0x000ee20000000800 */
        /* <DEDUP_REMOVED lines=20> */
[----:B------:R-:W-:Y:S01]  /*9600*/  FMUL.FTZ R57, R57, R191 ;  /* 0x000000bf39397220 */ /* 0x000fe20000410000 */
[----:B-1----:R-:W-:Y:S01]  /*9610*/  FMNMX.FTZ R7, R4, R7, !PT ;  /* 0x0000000704077209 */ /* 0x002fe20007810000 */
[-C--:B------:R-:W-:Y:S01]  /*9620*/  FMUL.FTZ R60, R60, R191.reuse ;  /* 0x000000bf3c3c7220 */ /* 0x080fe20000410000 */
[----:B------:R-:W-:Y:S01]  /*9630*/  MUFU.EX2 R14, R14 ;  /* 0x0000000e000e7308 */ /* 0x000fe20000000800 */
[-C--:B------:R-:W-:Y:S01]  /*9640*/  FMUL.FTZ R61, R61, R191.reuse ;  /* 0x000000bf3d3d7220 */ /* 0x080fe20000410000 */
[-C--:B------:R-:W-:Y:S01]  /*9650*/  FMUL.FTZ R64, R64, R191.reuse ;  /* 0x000000bf40407220 */ /* 0x080fe20000410000 */
[----:B------:R-:W1:Y:S01]  /*9660*/  SHFL.BFLY PT, R4, R7, 0x1, 0x1f ;  /* 0x0c201f0007047f89 */ /* 0x000e6200000e0000 */
        /* <DEDUP_REMOVED lines=28> */
[C---:B------:R-:W-:Y:S01]  /*9830*/  FMUL.FTZ R152, R4.reuse, UR10 ;  /* 0x0000000a04987c20 */ /* 0x040fe20008410000 */
[----:B------:R-:W-:Y:S01]  /*9840*/  FADD.FTZ R7, -R4, R9 ;  /* 0x0000000904077221 */ /* 0x000fe20000010100 */
[----:B------:R-:W-:Y:S01]  /*9850*/  MUFU.EX2 R190, R190 ;  /* 0x000000be00be7308 */ /* 0x000fe20000000800 */
[----:B------:R-:W-:Y:S01]  /*9860*/  FMUL.FTZ R113, R113, R191 ;  /* 0x000000bf71717220 */ /* 0x000fe20000410000 */
[--C-:B------:R-:W-:Y:S01]  /*9870*/  FFMA.FTZ R198, R175, UR10, -R152.reuse ;  /* 0x0000000aafc67c23 */ /* 0x100fe20008010898 */
[----:B------:R-:W-:Y:S01]  /*9880*/  FFMA.FTZ R175, R178, UR10, -R152 ;  /* 0x0000000ab2af7c23 */ /* 0x000fe20008010898 */
[----:B------:R-:W-:-:S02]  /*9890*/  IMAD.U32 R178, RZ, RZ, UR26 ;  /* 0x0000001affb27e24 */ /* 0x000fc4000f8e00ff */
[----:B------:R-:W-:Y:S01]  /*98a0*/  FMUL.FTZ R7, R7, UR10 ;  /* 0x0000000a07077c20 */ /* 0x000fe20008410000 */
[--C-:B------:R-:W-:Y:S01]  /*98b0*/  FFMA.FTZ R192, R153, UR10, -R152.reuse ;  /* 0x0000000a99c07c23 */ /* 0x100fe20008010898 */
[--C-:B------:R-:W-:Y:S01]  /*98c0*/  FFMA.FTZ R10, R10, UR10, -R152.reuse ;  /* 0x0000000a0a0a7c23 */ /* 0x100fe20008010898 */
[----:B------:R-:W-:Y:S01]  /*98d0*/  @!P2 VIADD R153, R178, 0x22840 ;  /* 0x00022840b299a836 */ /* 0x000fe20000000000 */
[----:B------:R1:W4:Y:S01]  /*98e0*/  MUFU.EX2 R9, R7 ;  /* 0x0000000700097308 */ /* 0x0003220000000800 */
[--C-:B------:R-:W-:Y:S01]  /*98f0*/  FFMA.FTZ R11, R11, UR10, -R152.reuse ;  /* 0x0000000a0b0b7c23 */ /* 0x100fe20008010898 */
[--C-:B------:R-:W-:Y:S01]  /*9900*/  FFMA.FTZ R13, R13, UR10, -R152.reuse ;  /* 0x0000000a0d0d7c23 */ /* 0x100fe20008010898 */
[--C-:B------:R-:W-:Y:S01]  /*9910*/  FFMA.FTZ R176, R15, UR10, -R152.reuse ;  /* 0x0000000a0fb07c23 */ /* 0x100fe20008010898 */
[----:B------:R-:W-:Y:S01]  /*9920*/  @!P2 PRMT R153, RZ, 0x654, R153 ;  /* 0x00000654ff99a816 */ /* 0x000fe20000000099 */
[--C-:B------:R-:W-:Y:S01]  /*9930*/  FFMA.FTZ R15, R21, UR10, -R152.reuse ;  /* 0x0000000a150f7c23 */ /* 0x100fe20008010898 */
[--C-:B------:R-:W-:Y:S01]  /*9940*/  FFMA.FTZ R21, R156, UR10, -R152.reuse ;  /* 0x0000000a9c157c23 */ /* 0x100fe20008010898 */
[--C-:B------:R-:W-:Y:S01]  /*9950*/  FFMA.FTZ R194, R157, UR10, -R152.reuse ;  /* 0x0000000a9dc27c23 */ /* 0x100fe20008010898 */
[----:B------:R-:W5:Y:S01]  /*9960*/  MUFU.EX2 R159, R159 ;  /* 0x0000009f009f7308 */ /* 0x000f620000000800 */
[----:B-1----:R-:W-:Y:S01]  /*9970*/  IADD3 R7, -R215, 0xb, RZ ;  /* 0x0000000bd7077810 */ /* 0x002fe20007ffe1ff */
[--C-:B------:R-:W-:Y:S01]  /*9980*/  FFMA.FTZ R196, R160, UR10, -R152.reuse ;  /* 0x0000000aa0c47c23 */ /* 0x100fe20008010898 */
[--C-:B------:R-:W-:Y:S01]  /*9990*/  FFMA.FTZ R161, R161, UR10, -R152.reuse ;  /* 0x0000000aa1a17c23 */ /* 0x100fe20008010898 */
[--C-:B------:R-:W-:Y:S01]  /*99a0*/  FFMA.FTZ R163, R163, UR10, -R152.reuse ;  /* 0x0000000aa3a37c23 */ /* 0x100fe20008010898 */
[--C-:B------:R-:W-:Y:S01]  /*99b0*/  FFMA.FTZ R214, R179, UR10, -R152.reuse ;  /* 0x0000000ab3d67c23 */ /* 0x100fe20008010898 */
[----:B------:R1:W-:Y:S06]  /*99c0*/  BAR.ARV R7, 0x100 ;  /* 0x000400070000751d */ /* 0x0003ec0000002000 */
[----:B------:R3:W-:Y:S01]  /*99d0*/  @!P2 SYNCS.ARRIVE.TRANS64.RED.A1T0 RZ, [R153+URZ], RZ ;  /* 0x000000ff99ffa9a7 */ /* 0x0007e2000810043f */
[----:B------:R-:W1:Y:S01]  /*99e0*/  MUFU.EX2 R162, R162 ;  /* 0x000000a200a27308 */ /* 0x000e620000000800 */
[--C-:B------:R-:W-:Y:S01]  /*99f0*/  FFMA.FTZ R179, R180, UR10, -R152.reuse ;  /* 0x0000000ab4b37c23 */ /* 0x100fe20008010898 */
[--C-:B------:R-:W-:Y:S01]  /*9a00*/  FFMA.FTZ R180, R181, UR10, -R152.reuse ;  /* 0x0000000ab5b47c23 */ /* 0x100fe20008010898 */
[--C-:B------:R-:W-:Y:S01]  /*9a10*/  FFMA.FTZ R181, R182, UR10, -R152.reuse ;  /* 0x0000000ab6b57c23 */ /* 0x100fe20008010898 */
[--C-:B------:R-:W-:Y:S01]  /*9a20*/  FFMA.FTZ R182, R183, UR10, -R152.reuse ;  /* 0x0000000ab7b67c23 */ /* 0x100fe20008010898 */
[--C-:B------:R-:W-:Y:S01]  /*9a30*/  FFMA.FTZ R183, R184, UR10, -R152.reuse ;  /* 0x0000000ab8b77c23 */ /* 0x100fe20008010898 */
[----:B------:R-:W-:Y:S01]  /*9a40*/  FFMA.FTZ R184, R185, UR10, -R152 ;  /* 0x0000000ab9b87c23 */ /* 0x000fe20008010898 */
[----:B---3--:R-:W-:Y:S01]  /*9a50*/  FADD.FTZ R153, R193, R2 ;  /* 0x00000002c1997221 */ /* 0x008fe20000010000 */
[----:B------:R-:W3:Y:S01]  /*9a60*/  MUFU.EX2 R199, R199 ;  /* 0x000000c700c77308 */ /* 0x000ee20000000800 */
[--C-:B------:R-:W-:Y:S01]  /*9a70*/  FFMA.FTZ R185, R186, UR10, -R152.reuse ;  /* 0x0000000abab97c23 */ /* 0x100fe20008010898 */
[--C-:B------:R-:W-:Y:S01]  /*9a80*/  FFMA.FTZ R187, R187, UR10, -R152.reuse ;  /* 0x0000000abbbb7c23 */ /* 0x100fe20008010898 */
[----:B--2---:R-:W-:Y:S01]  /*9a90*/  FADD.FTZ R2, R12, R153 ;  /* 0x000000990c027221 */ /* 0x004fe20000010000 */
[--C-:B------:R-:W-:Y:S01]  /*9aa0*/  FFMA.FTZ R188, R188, UR10, -R152.reuse ;  /* 0x0000000abcbc7c23 */ /* 0x100fe20008010898 */
[----:B------:R-:W-:Y:S01]  /*9ab0*/  FFMA.FTZ R189, R189, UR10, -R152 ;  /* 0x0000000abdbd7c23 */ /* 0x000fe20008010898 */
[----:B------:R-:W-:Y:S01]  /*9ac0*/  F2FP.F16.F32.PACK_AB R152, R193, R8 ;  /* 0x00000008c198723e */ /* 0x000fe200000000ff */
[----:B0-----:R-:W-:Y:S01]  /*9ad0*/  FADD.FTZ R153, R195, R2 ;  /* 0x00000002c3997221 */ /* 0x001fe20000010000 */
[----:B------:R-:W0:Y:S01]  /*9ae0*/  MUFU.EX2 R164, R164 ;  /* 0x000000a400a47308 */ /* 0x000e220000000800 */
[-C--:B----4-:R-:W-:Y:S01]  /*9af0*/  FMUL.FTZ R26, R26, R9.reuse ;  /* 0x000000091a1a7220 */ /* 0x090fe20000410000 */
[-C--:B------:R-:W-:Y:S01]  /*9b00*/  FMUL.FTZ R27, R27, R9.reuse ;  /* 0x000000091b1b7220 */ /* 0x080fe20000410000 */
[----:B------:R-:W-:Y:S01]  /*9b10*/  FADD.FTZ R2, R14, R153 ;  /* 0x000000990e027221 */ /* 0x000fe20000010000 */
[-C--:B------:R-:W-:Y:S01]  /*9b20*/  FMUL.FTZ R30, R30, R9.reuse ;  /* 0x000000091e1e7220 */ /* 0x080fe20000410000 */
[-C--:B------:R-:W-:Y:S01]  /*9b30*/  FMUL.FTZ R31, R31, R9.reuse ;  /* 0x000000091f1f7220 */ /* 0x080fe20000410000 */
[-C--:B------:R-:W-:Y:S01]  /*9b40*/  FMUL.FTZ R34, R34, R9.reuse ;  /* 0x0000000922227220 */ /* 0x080fe20000410000 */
[----:B------:R-:W-:Y:S01]  /*9b50*/  FADD.FTZ R153, R197, R2 ;  /* 0x00000002c5997221 */ /* 0x000fe20000010000 */
[----:B------:R-:W2:Y:S01]  /*9b60*/  MUFU.EX2 R165, R165 ;  /* 0x000000a500a57308 */ /* 0x000ea20000000800 */
[-C--:B------:R-:W-:Y:S01]  /*9b70*/  FMUL.FTZ R35, R35, R9.reuse ;  /* 0x0000000923237220 */ /* 0x080fe20000410000 */
[-C--:B------:R-:W-:Y:S01]  /*9b80*/  FMUL.FTZ R38, R38, R9.reuse ;  /* 0x0000000926267220 */ /* 0x080fe20000410000 */
[----:B------:R-:W-:Y:S01]  /*9b90*/  FADD.FTZ R2, R20, R153 ;  /* 0x0000009914027221 */ /* 0x000fe20000010000 */
[-C--:B------:R-:W-:Y:S01]  /*9ba0*/  FMUL.FTZ R39, R39, R9.reuse ;  /* 0x0000000927277220 */ /* 0x080fe20000410000 */
[-C--:B------:R-:W-:Y:S01]  /*9bb0*/  FMUL.FTZ R42, R42, R9.reuse ;  /* 0x000000092a2a7220 */ /* 0x080fe20000410000 */
[-C--:B------:R-:W-:Y:S01]  /*9bc0*/  FMUL.FTZ R43, R43, R9.reuse ;  /* 0x000000092b2b7220 */ /* 0x080fe20000410000 */
[----:B------:R-:W-:Y:S01]  /*9bd0*/  FADD.FTZ R153, R155, R2 ;  /* 0x000000029b997221 */ /* 0x000fe20000010000 */
[----:B------:R-:W4:Y:S01]  /*9be0*/  MUFU.EX2 R166, R166 ;  /* 0x000000a600a67308 */ /* 0x000f220000000800 */
[-C--:B------:R-:W-:Y:S01]  /*9bf0*/  FMUL.FTZ R46, R46, R9.reuse ;  /* 0x000000092e2e7220 */ /* 0x080fe20000410000 */
[-C--:B------:R-:W-:Y:S01]  /*9c00*/  FMUL.FTZ R47, R47, R9.reuse ;  /* 0x000000092f2f7220 */ /* 0x080fe20000410000 */
[----:B------:R-:W-:Y:S01]  /*9c10*/  FADD.FTZ R2, R190, R153 ;  /* 0x00000099be027221 */ /* 0x000fe20000010000 */
[-C--:B------:R-:W-:Y:S01]  /*9c20*/  FMUL.FTZ R50, R50, R9.reuse ;  /* 0x0000000932327220 */ /* 0x080fe20000410000 */
[-C--:B------:R-:W-:Y:S01]  /*9c30*/  FMUL.FTZ R51, R51, R9.reuse ;  /* 0x0000000933337220 */ /* 0x080fe20000410000 */
[-C--:B------:R-:W-:Y:S01]  /*9c40*/  FMUL.FTZ R54, R54, R9.reuse ;  /* 0x0000000936367220 */ /* 0x080fe20000410000 */
[----:B-----5:R-:W-:Y:S01]  /*9c50*/  FADD.FTZ R153, R159, R2 ;  /* 0x000000029f997221 */ /* 0x020fe20000010000 */
[----:B------:R-:W5:Y:S01]  /*9c60*/  MUFU.EX2 R167, R167 ;  /* 0x000000a700a77308 */ /* 0x000f620000000800 */
[-C--:B------:R-:W-:Y:S01]  /*9c70*/  FMUL.FTZ R55, R55, R9.reuse ;  /* 0x0000000937377220 */ /* 0x080fe20000410000 */
[-C--:B------:R-:W-:Y:S01]  /*9c80*/  FMUL.FTZ R58, R58, R9.reuse ;  /* 0x000000093a3a7220 */ /* 0x080fe20000410000 */
[----:B-1----:R-:W-:Y:S01]  /*9c90*/  FADD.FTZ R2, R162, R153 ;  /* 0x00000099a2027221 */ /* 0x002fe20000010000 */
[-C--:B------:R-:W-:Y:S01]  /*9ca0*/  FMUL.FTZ R59, R59, R9.reuse ;  /* 0x000000093b3b7220 */ /* 0x080fe20000410000 */
[-C--:B------:R-:W-:Y:S01]  /*9cb0*/  FMUL.FTZ R62, R62, R9.reuse ;  /* 0x000000093e3e7220 */ /* 0x080fe20000410000 */
[-C--:B------:R-:W-:Y:S01]  /*9cc0*/  FMUL.FTZ R63, R63, R9.reuse ;  /* 0x000000093f3f7220 */ /* 0x080fe20000410000 */
[----:B---3--:R-:W-:Y:S01]  /*9cd0*/  FADD.FTZ R153, R199, R2 ;  /* 0x00000002c7997221 */ /* 0x008fe20000010000 */
[----:B------:R-:W1:Y:S01]  /*9ce0*/  MUFU.EX2 R168, R168 ;  /* 0x000000a800a87308 */ /* 0x000e620000000800 */
[-C--:B------:R-:W-:Y:S01]  /*9cf0*/  FMUL.FTZ R66, R66, R9.reuse ;  /* 0x0000000942427220 */ /* 0x080fe20000410000 */
[-C--:B------:R-:W-:Y:S01]  /*9d00*/  FMUL.FTZ R67, R67, R9.reuse ;  /* 0x0000000943437220 */ /* 0x080fe20000410000 */
[----:B0-----:R-:W-:Y:S01]  /*9d10*/  FADD.FTZ R2, R164, R153 ;  /* 0x00000099a4027221 */ /* 0x001fe20000010000 */
[-C--:B------:R-:W-:Y:S01]  /*9d20*/  FMUL.FTZ R70, R70, R9.reuse ;  /* 0x0000000946467220 */ /* 0x080fe20000410000 */
[-C--:B------:R-:W-:Y:S01]  /*9d30*/  FMUL.FTZ R71, R71, R9.reuse ;  /* 0x0000000947477220 */ /* 0x080fe20000410000 */
[-C--:B------:R-:W-:Y:S01]  /*9d40*/  FMUL.FTZ R74, R74, R9.reuse ;  /* 0x000000094a4a7220 */ /* 0x080fe20000410000 */
[----:B--2---:R-:W-:Y:S01]  /*9d50*/  FADD.FTZ R153, R165, R2 ;  /* 0x00000002a5997221 */ /* 0x004fe20000010000 */
[----:B------:R-:W0:Y:S01]  /*9d60*/  MUFU.EX2 R169, R169 ;  /* 0x000000a900a97308 */ /* 0x000e220000000800 */
[-C--:B------:R-:W-:Y:S01]  /*9d70*/  FMUL.FTZ R75, R75, R9.reuse ;  /* 0x000000094b4b7220 */ /* 0x080fe20000410000 */
[-C--:B------:R-:W-:Y:S01]  /*9d80*/  FMUL.FTZ R78, R78, R9.reuse ;  /* 0x000000094e4e7220 */ /* 0x080fe20000410000 */
[----:B----4-:R-:W-:Y:S01]  /*9d90*/  FADD.FTZ R2, R166, R153 ;  /* 0x00000099a6027221 */ /* 0x010fe20000010000 */
[-C--:B------:R-:W-:Y:S01]  /*9da0*/  FMUL.FTZ R79, R79, R9.reuse ;  /* 0x000000094f4f7220 */ /* 0x080fe20000410000 */
[-C--:B------:R-:W-:Y:S01]  /*9db0*/  FMUL.FTZ R82, R82, R9.reuse ;  /* 0x0000000952527220 */ /* 0x080fe20000410000 */
[-C--:B------:R-:W-:Y:S01]  /*9dc0*/  FMUL.FTZ R83, R83, R9.reuse ;  /* 0x0000000953537220 */ /* 0x080fe20000410000 */
[----:B-----5:R-:W-:Y:S01]  /*9dd0*/  FADD.FTZ R153, R167, R2 ;  /* 0x00000002a7997221 */ /* 0x020fe20000010000 */
[----:B------:R-:W2:Y:S01]  /*9de0*/  MUFU.EX2 R170, R170 ;  /* 0x000000aa00aa7308 */ /* 0x000ea20000000800 */
        /* <DEDUP_REMOVED lines=44> */
[----:B------:R-:W-:Y:S01]  /*a0b0*/  FMUL.FTZ R151, R151, R9 ;  /* 0x0000000997977220 */ /* 0x000fe20000410000 */
[----:B------:R-:W-:Y:S01]  /*a0c0*/  F2FP.F16.F32.PACK_AB R164, R165, R164 ;  /* 0x000000a4a5a4723e */ /* 0x000fe200000000ff */
[-C--:B------:R-:W-:Y:S01]  /*a0d0*/  FMUL.FTZ R116, R116, R191.reuse ;  /* 0x000000bf74747220 */ /* 0x080fe20000410000 */
[----:B------:R-:W2:Y:S01]  /*a0e0*/  MUFU.EX2 R174, R174 ;  /* 0x000000ae00ae7308 */ /* 0x000ea20000000800 */
[----:B-1----:R-:W-:Y:S01]  /*a0f0*/  FADD.FTZ R153, R173, R2 ;  /* 0x00000002ad997221 */ /* 0x002fe20000010000 */
[----:B------:R-:W-:Y:S01]  /*a100*/  F2FP.F16.F32.PACK_AB R158, R155, R20 ;  /* 0x000000149b9e723e */ /* 0x000fe200000000ff */
[-C--:B------:R-:W-:Y:S01]  /*a110*/  FMUL.FTZ R117, R117, R191.reuse ;  /* 0x000000bf75757220 */ /* 0x080fe20000410000 */
[----:B------:R-:W-:Y:S01]  /*a120*/  F2FP.F16.F32.PACK_AB R160, R159, R190 ;  /* 0x000000be9fa0723e */ /* 0x000fe200000000ff */
[-C--:B------:R-:W-:Y:S01]  /*a130*/  FMUL.FTZ R120, R120, R191.reuse ;  /* 0x000000bf78787220 */ /* 0x080fe20000410000 */
[----:B------:R-:W-:Y:S01]  /*a140*/  F2FP.F16.F32.PACK_AB R166, R167, R166 ;  /* 0x000000a6a7a6723e */ /* 0x000fe200000000ff */
[-C--:B------:R-:W-:Y:S01]  /*a150*/  FMUL.FTZ R121, R121, R191.reuse ;  /* 0x000000bf79797220 */ /* 0x080fe20000410000 */
[----:B------:R-:W1:Y:S01]  /*a160*/  MUFU.EX2 R13, R13 ;  /* 0x0000000d000d7308 */ /* 0x000e620000000800 */
[----:B0-----:R-:W-:Y:S01]  /*a170*/  FADD.FTZ R0, R11, R0 ;  /* 0x000000000b007221 */ /* 0x001fe20000010000 */
[----:B------:R-:W-:Y:S01]  /*a180*/  F2FP.F16.F32.PACK_AB R168, R169, R168 ;  /* 0x000000a8a9a8723e */ /* 0x000fe200000000ff */
[-C--:B------:R-:W-:Y:S01]  /*a190*/  FMUL.FTZ R124, R124, R191.reuse ;  /* 0x000000bf7c7c7220 */ /* 0x080fe20000410000 */
[----:B------:R-:W-:Y:S01]  /*a1a0*/  F2FP.F16.F32.PACK_AB R170, R171, R170 ;  /* 0x000000aaabaa723e */ /* 0x000fe200000000ff */
[-C--:B------:R-:W-:Y:S01]  /*a1b0*/  FMUL.FTZ R125, R125, R191.reuse ;  /* 0x000000bf7d7d7220 */ /* 0x080fe20000410000 */
[----:B------:R-:W-:Y:S01]  /*a1c0*/  F2FP.F16.F32.PACK_AB R172, R173, R172 ;  /* 0x000000acadac723e */ /* 0x000fe200000000ff */
        /* <DEDUP_REMOVED lines=15> */
[----:B------:R-:W-:Y:S01]  /*a2c0*/  FMUL.FTZ R149, R149, R191 ;  /* 0x000000bf95957220 */ /* 0x000fe20000410000 */
[----:B------:R-:W-:Y:S01]  /*a2d0*/  F2FP.F16.F32.PACK_AB R154, R195, R12 ;  /* 0x0000000cc39a723e */ /* 0x000fe200000000ff */
[----:B------:R-:W1:Y:S01]  /*a2e0*/  MUFU.EX2 R192, R192 ;  /* 0x000000c000c07308 */ /* 0x000e620000000800 */
[----:B0-----:R-:W-:Y:S01]  /*a2f0*/  FADD.FTZ R0, R176, R153 ;  /* 0x00000099b0007221 */ /* 0x001fe20000010000 */
[----:B------:R-:W-:-:S02]  /*a300*/  F2FP.F16.F32.PACK_AB R156, R197, R14 ;  /* 0x0000000ec59c723e */ /* 0x000fc400000000ff */
[----:B------:R-:W-:Y:S02]  /*a310*/  F2FP.F16.F32.PACK_AB R162, R199, R162 ;  /* 0x000000a2c7a2723e */ /* 0x000fe400000000ff */
[----:B------:R-:W-:Y:S02]  /*a320*/  F2FP.F16.F32.PACK_AB R155, R176, R13 ;  /* 0x0000000db09b723e */ /* 0x000fe400000000ff */
        /* <DEDUP_REMOVED lines=39> */
[----:B------:R-:W-:Y:S02]  /*a5a0*/  F2FP.F16.F32.PACK_AB R153, R11, R10 ;  /* 0x0000000a0b99723e */ /* 0x000fe400000000ff */
[----:B------:R-:W-:-:S04]  /*a5b0*/  F2FP.F16.F32.PACK_AB R171, R184, R183 ;  /* 0x000000b7b8ab723e */ /* 0x000fc800000000ff */
        /* <DEDUP_REMOVED lines=13> */
.L_x_2407:
[----:B------:R0:W1:Y:S01]  /*a690*/  SYNCS.PHASECHK.TRANS64.TRYWAIT P2, [UR26+0x22850], R3 ;  /* 0x02285003ff0075a7 */ /* 0x000062000804015a */
[----:B------:R-:W-:Y:S05]  /*a6a0*/  @!P0 BRA `(.L_x_2408) ;  /* 0x0000000000048947 */ /* 0x000fea0003800000 */
[----:B------:R-:W-:Y:S01]  /*a6b0*/  BPT.TRAP 0x1 ;  /* 0x000000040000795c */ /* 0x000fe20000300000 */
.L_x_2408:
[----:B-1----:R-:W-:Y:S05]  /*a6c0*/  @P2 BRA `(.L_x_2409) ;  /* 0x0000000000082947 */ /* 0x002fea0003800000 */
[----:B------:R-:W1:Y:S02]  /*a6d0*/  SYNCS.PHASECHK.TRANS64.TRYWAIT P2, [UR26+0x22850], R3 ;  /* 0x02285003ff0075a7 */ /* 0x000e64000804015a */
[----:B-1----:R-:W-:Y:S05]  /*a6e0*/  @!P2 BRA `(.L_x_2410) ;  /* 0x000000d400d0a947 */ /* 0x002fea0003800000 */
.L_x_2409:
        /* <DEDUP_REMOVED lines=48> */
.L_x_2402:
[----:B------:R-:W-:-:S13]  /*a9f0*/  ISETP.GE.AND P1, PT, R3, UR42, PT ;  /* 0x0000002a03007c0c */ /* 0x000fda000bf26270 */
[----:B------:R-:W-:Y:S05]  /*aa00*/  @!P1 BRA `(.L_x_2412) ;  /* 0x00000034003c9947 */ /* 0x000fea0003800000 */
[----:B------:R-:W-:Y:S01]  /*aa10*/  IMAD.MOV.U32 R9, RZ, RZ, R4 ;  /* 0x000000ffff097224 */ /* 0x000fe200078e0004 */
[----:B------:R-:W-:Y:S01]  /*aa20*/  ULDC UR24, c[0x0][0x9e4] ;  /* 0x0002790000187ab9 */ /* 0x000fe20000000800 */
[----:B0-----:R-:W-:Y:S01]  /*aa30*/  IMAD.MOV.U32 R8, RZ, RZ, R5 ;  /* 0x000000ffff087224 */ /* 0x001fe200078e0005 */
[----:B------:R-:W-:Y:S01]  /*aa40*/  ULDC UR25, c[0x0][0x9d8] ;  /* 0x0002760000197ab9 */ /* 0x000fe20000000800 */
[----:B------:R-:W-:Y:S01]  /*aa50*/  ULDC UR23, c[0x0][0x988] ;  /* 0x0002620000177ab9 */ /* 0x000fe20000000800 */
[----:B------:R-:W-:-:S05]  /*aa60*/  ULDC UR26, c[0x0][0x9e0] ;  /* 0x00027800001a7ab9 */ /* 0x000fca0000000800 */
.L_x_2429:
[----:B------:R-:W-:-:S04]  /*aa70*/  UIADD3 UR37, UR37, 0x1, URZ ;  /* 0x0000000125257890 */ /* 0x000fc8000fffe03f */
[----:B------:R-:W-:-:S04]  /*aa80*/  UISETP.NE.AND UP2, UPT, UR37, 0x2, UPT ;  /* 0x000000022500788c */ /* 0x000fc8000bf45270 */
[----:B------:R-:W-:Y:S02]  /*aa90*/  USEL UR6, URZ, 0x1, UP2 ;  /* 0x000000013f067887 */ /* 0x000fe40009000000 */
[----:B------:R-:W-:Y:S02]  /*aaa0*/  USEL UR37, UR37, URZ, UP2 ;  /* 0x0000003f25257287 */ /* 0x000fe40009000000 */
[----:B------:R-:W-:Y:S01]  /*aab0*/  ULOP3.LUT UR38, UR38, UR6, URZ, 0x3c, !UPT ;  /* 0x0000000626267292 */ /* 0x000fe2000f8e3c3f */
[----:B------:R-:W-:Y:S11]  /*aac0*/  @!P0 BRA `(.L_x_2413) ;  /* 0x0000000000048947 */ /* 0x000ff60003800000 */
[----:B------:R-:W-:Y:S01]  /*aad0*/  BPT.TRAP 0x1 ;  /* 0x000000040000795c */ /* 0x000fe20000300000 */
.L_x_2413:
        /* <DEDUP_REMOVED lines=9> */
.L_x_2414:
[----:B-1----:R-:W-:Y:S05]  /*ab70*/  @P1 BRA `(.L_x_2415) ;  /* 0x0000000000081947 */ /* 0x002fea0003800000 */
[----:B------:R-:W1:Y:S02]  /*ab80*/  SYNCS.PHASECHK.TRANS64.TRYWAIT P1, [UR27+0x22830], R6 ;  /* 0x02283006ff0075a7 */ /* 0x000e64000802015b */
[----:B-1----:R-:W-:Y:S05]  /*ab90*/  @!P1 BRA `(.L_x_2416) ;  /* 0x000000d000b89947 */ /* 0x002fea0003800000 */
.L_x_2415:
        /* <DEDUP_REMOVED lines=87> */
[----:B------:R-:W-:Y:S02]  /*b110*/  IADD3 R5, -R16, R5, R17 ;  /* 0x0000000510057210 */ /* 0x000fe40007ffe111 */
        /* <DEDUP_REMOVED lines=67> */
.L_x_2419:
[----:B------:R-:W-:-:S05]  /*b550*/  IMAD.U32 R213, RZ, RZ, UR24 ;  /* 0x00000018ffd57e24 */ /* 0x000fca000f8e00ff */
[----:B------:R-:W-:-:S13]  /*b560*/  ISETP.NE.AND P1, PT, R213, 0x1, PT ;  /* 0x00000001d500780c */ /* 0x000fda0003f25270 */
[----:B------:R-:W1:Y:S02]  /*b570*/  @P1 LDC.64 R4, c[0x0][0x9e8] ;  /* 0x00027a00ff041b82 */ /* 0x000e640000000a00 */
[----:B-1----:R-:W-:-:S05]  /*b580*/  @P1 IMAD.HI.U32 R4, R195, R4, RZ ;  /* 0x00000004c3041227 */ /* 0x002fca00078e00ff */
[----:B------:R-:W-:-:S07]  /*b590*/  @P1 SHF.R.U32.HI R195, RZ, R5, R4 ;  /* 0x00000005ffc31219 */ /* 0x000fce0000011604 */
.L_x_2420:
[----:B------:R-:W-:Y:S05]  /*b5a0*/  BSYNC B0 ;  /* 0x0000000000007941 */ /* 0x000fea0003800000 */
.L_x_2418:
[----:B------:R-:W-:-:S04]  /*b5b0*/  IMAD R4, R18, -0x2, R187 ;  /* 0xfffffffe12047824 */ /* 0x000fc800078e02bb */
[----:B------:R-:W-:-:S05]  /*b5c0*/  IMAD R4, R195, R213, R4 ;  /* 0x000000d5c3047224 */ /* 0x000fca00078e0204 */
[----:B------:R-:W-:Y:S02]  /*b5d0*/  VIADDMNMX R197, R4, R213, R197, PT ;  /* 0x000000d504c57246 */ /* 0x000fe400038001c5 */
[----:B------:R-:W-:-:S07]  /*b5e0*/  VIMNMX R196, R196, R4, !PT ;  /* 0x00000004c4c47248 */ /* 0x000fce0007fe0100 */
.L_x_2417:
[C---:B------:R-:W-:Y:S01]  /*b5f0*/  ISETP.GE.AND P1, PT, R187.reuse, 0x1, PT ;  /* 0x00000001bb00780c */ /* 0x040fe20003f26270 */
[----:B------:R-:W1:Y:S01]  /*b600*/  SHFL.IDX PT, R193, R193, 0x1, 0x1c1f ;  /* 0x003c1f00c1c17f89 */ /* 0x000e6200000e0000 */
[----:B------:R-:W-:Y:S02]  /*b610*/  ISETP.GE.AND P4, PT, R187, 0x9, PT ;  /* 0x00000009bb00780c */ /* 0x000fe40003f86270 */
[----:B------:R-:W-:Y:S02]  /*b620*/  ISETP.GT.AND P2, PT, R196, RZ, !P1 ;  /* 0x000000ffc400720c */ /* 0x000fe40004f44270 */
[----:B------:R-:W-:Y:S02]  /*b630*/  P2R R213, PR, RZ, 0x2 ;  /* 0x00000002ffd57803 */ /* 0x000fe40000000000 */
[----:B------:R-:W-:Y:S02]  /*b640*/  ISETP.LT.OR P2, PT, R197, 0x1, P2 ;  /* 0x00000001c500780c */ /* 0x000fe40001741670 */
[----:B------:R-:W-:-:S02]  /*b650*/  ISETP.GE.AND P1, PT, R187, 0x2, PT ;  /* 0x00000002bb00780c */ /* 0x000fc40003f26270 */
[----:B------:R-:W-:Y:S02]  /*b660*/  FSEL R195, R12, -INF , !P2 ;  /* 0xff8000000cc37808 */ /* 0x000fe40005000000 */
[C---:B------:R-:W-:Y:S02]  /*b670*/  ISETP.GT.AND P2, PT, R196.reuse, 0x8, !P4 ;  /* 0x00000008c400780c */ /* 0x040fe40006744270 */
[----:B------:R-:W-:Y:S02]  /*b680*/  P2R R12, PR, RZ, 0x10 ;  /* 0x00000010ff0c7803 */ /* 0x000fe40000000000 */
[----:B------:R-:W-:Y:S02]  /*b690*/  ISETP.LT.OR P2, PT, R197, 0x9, P2 ;  /* 0x00000009c500780c */ /* 0x000fe40001741670 */
[----:B------:R-:W-:Y:S02]  /*b6a0*/  ISETP.GT.AND P3, PT, R196, 0x1, !P1 ;  /* 0x00000001c400780c */ /* 0x000fe40004f64270 */
[----:B------:R-:W-:-:S02]  /*b6b0*/  ISETP.GE.AND P4, PT, R187, 0xa, PT ;  /* 0x0000000abb00780c */ /* 0x000fc40003f86270 */
[----:B0-----:R-:W-:Y:S01]  /*b6c0*/  FSEL R20, R20, -INF , !P2 ;  /* 0xff80000014147808 */ /* 0x001fe20005000000 */
[--C-:B-1----:R-:W-:Y:S01]  /*b6d0*/  IMAD.IADD R199, R199, 0x1, R193.reuse ;  /* 0x00000001c7c77824 */ /* 0x102fe200078e02c1 */
[----:B------:R-:W-:Y:S01]  /*b6e0*/  ISETP.LT.OR P3, PT, R197, 0x2, P3 ;  /* 0x00000002c500780c */ /* 0x000fe20001f61670 */
[----:B------:R-:W-:Y:S01]  /*b6f0*/  IMAD.IADD R198, R198, 0x1, R193 ;  /* 0x00000001c6c67824 */ /* 0x000fe200078e02c1 */
        /* <DEDUP_REMOVED lines=115> */
.L_x_2423:
[----:B------:R-:W-:-:S05]  /*be30*/  IMAD.U32 R196, RZ, RZ, UR24 ;  /* 0x00000018ffc47e24 */ /* 0x000fca000f8e00ff */
[----:B------:R-:W-:-:S13]  /*be40*/  ISETP.NE.AND P6, PT, R196, 0x1, PT ;  /* 0x00000001c400780c */ /* 0x000fda0003fc5270 */
[----:B------:R-:W0:Y:S02]  /*be50*/  @P6 LDC.64 R4, c[0x0][0x9e8] ;  /* 0x00027a00ff046b82 */ /* 0x000e240000000a00 */
[----:B0-----:R-:W-:-:S05]  /*be60*/  @P6 IMAD.HI.U32 R4, R193, R4, RZ ;  /* 0x00000004c1046227 */ /* 0x001fca00078e00ff */
[----:B------:R-:W-:-:S07]  /*be70*/  @P6 SHF.R.U32.HI R193, RZ, R5, R4 ;  /* 0x00000005ffc16219 */ /* 0x000fce0000011604 */
.L_x_2424:
[----:B------:R-:W-:Y:S05]  /*be80*/  BSYNC B0 ;  /* 0x0000000000007941 */ /* 0x000fea0003800000 */
.L_x_2422:
[----:B------:R-:W-:-:S04]  /*be90*/  IMAD R187, R18, -0x2, R187 ;  /* 0xfffffffe12bb7824 */ /* 0x000fc800078e02bb */
[----:B------:R-:W-:-:S05]  /*bea0*/  IMAD R193, R193, R196, R187 ;  /* 0x000000c4c1c17224 */ /* 0x000fca00078e02bb */
[----:B------:R-:W-:Y:S02]  /*beb0*/  VIADDMNMX R199, R193, R196, R199, PT ;  /* 0x000000c4c1c77246 */ /* 0x000fe400038001c7 */
[----:B------:R-:W-:-:S07]  /*bec0*/  VIMNMX R198, R198, R193, !PT ;  /* 0x000000c1c6c67248 */ /* 0x000fce0007fe0100 */
.L_x_2421:
[----:B------:R-:W-:Y:S01]  /*bed0*/  ISETP.GT.AND P1, PT, R198, 0x1, !P1 ;  /* 0x00000001c600780c */ /* 0x000fe20004f24270 */
[----:B------:R-:W-:Y:S01]  /*bee0*/  UMOV UR10, UR23 ;  /* 0x00000017000a7c82 */ /* 0x000fe20008000000 */
[----:B------:R-:W-:Y:S02]  /*bef0*/  ISETP.NE.AND P6, PT, R218, RZ, PT ;  /* 0x000000ffda00720c */ /* 0x000fe40003fc5270 */
        /* <DEDUP_REMOVED lines=57> */
[----:B------:R-:W-:Y:S01]  /*c290*/  ISETP.NE.AND P1, PT, R221, RZ, PT ;  /* 0x000000ffdd00720c */ /* 0x000fe20003f25270 */
[----:B------:R-:W0:Y:S01]  /*c2a0*/  SHFL.BFLY PT, R5, R4, 0x2, 0x1f ;  /* 0x0c401f0004057f89 */ /* 0x000e2200000e0000 */
[----:B------:R-:W-:-:S02]  /*c2b0*/  ISETP.NE.AND P6, PT, R229, RZ, PT ;  /* 0x000000ffe500720c */ /* 0x000fc40003fc5270 */
[C---:B------:R-:W-:Y:S02]  /*c2c0*/  ISETP.GT.AND P1, PT, R198.reuse, 0x28, !P1 ;  /* 0x00000028c600780c */ /* 0x040fe40004f24270 */
[----:B------:R-:W-:Y:S02]  /*c2d0*/  ISETP.GT.AND P2, PT, R198, 0x49, !P2 ;  /* 0x00000049c600780c */ /* 0x000fe40005744270 */
        /* <DEDUP_REMOVED lines=8> */
[----:B------:R-:W-:Y:S02]  /*c360*/  ISETP.GT.AND P4, PT, R198, 0x51, !P4 ;  /* 0x00000051c600780c */ /* 0x000fe40006784270 */
[----:B------:R-:W-:-:S02]  /*c370*/  FSEL R165, R165, -INF , !P1 ;  /* 0xff800000a5a57808 */ /* 0x000fc40004800000 */
[----:B------:R-:W-:Y:S02]  /*c380*/  ISETP.NE.AND P1, PT, R223, RZ, PT ;  /* 0x000000ffdf00720c */ /* 0x000fe40003f25270 */
[----:B0-----:R-:W-:Y:S02]  /*c390*/  FMNMX.FTZ R193, R4, R5, !PT ;  /* 0x0000000504c17209 */ /* 0x001fe40007810000 */
[C---:B------:R-:W-:Y:S02]  /*c3a0*/  ISETP.GT.AND P1, PT, R198.reuse, 0x30, !P1 ;  /* 0x00000030c600780c */ /* 0x040fe40004f24270 */
[C---:B------:R-:W-:Y:S01]  /*c3b0*/  ISETP.LT.OR P3, PT, R199.reuse, 0x51, P3 ;  /* 0x00000051c700780c */ /* 0x040fe20001f61670 */
[----:B------:R-:W0:Y:S01]  /*c3c0*/  SHFL.BFLY PT, R12, R193, 0x1, 0x1f ;  /* 0x0c201f00c10c7f89 */ /* 0x000e2200000e0000 */
[----:B------:R-:W-:Y:S02]  /*c3d0*/  ISETP.LT.OR P1, PT, R199, 0x31, P1 ;  /* 0x00000031c700780c */ /* 0x000fe40000f21670 */
[----:B------:R-:W-:-:S02]  /*c3e0*/  ISETP.GT.AND P5, PT, R198, 0x58, !P5 ;  /* 0x00000058c600780c */ /* 0x000fc40006fa4270 */
[----:B------:R-:W-:Y:S02]  /*c3f0*/  FSEL R168, R168, -INF , !P1 ;  /* 0xff800000a8a87808 */ /* 0x000fe40004800000 */
[----:B------:R-:W-:Y:S02]  /*c400*/  ISETP.NE.AND P1, PT, R224, RZ, PT ;  /* 0x000000ffe000720c */ /* 0x000fe40003f25270 */
[C---:B------:R-:W-:Y:S02]  /*c410*/  ISETP.LT.OR P4, PT, R199.reuse, 0x52, P4 ;  /* 0x00000052c700780c */ /* 0x040fe40002781670 */
[----:B------:R-:W-:Y:S02]  /*c420*/  ISETP.GT.AND P1, PT, R198, 0x31, !P1 ;  /* 0x00000031c600780c */ /* 0x000fe40004f24270 */
[----:B------:R-:W-:Y:S02]  /*c430*/  FSEL R184, R184, -INF , !P3 ;  /* 0xff800000b8b87808 */ /* 0x000fe40005800000 */
[----:B------:R-:W-:-:S02]  /*c440*/  ISETP.LT.OR P1, PT, R199, 0x32, P1 ;  /* 0x00000032c700780c */ /* 0x000fc40000f21670 */
[----:B------:R-:W-:Y:S02]  /*c450*/  ISETP.LT.OR P5, PT, R199, 0x59, P5 ;  /* 0x00000059c700780c */ /* 0x000fe40002fa1670 */
[----:B------:R-:W-:Y:S02]  /*c460*/  FSEL R169, R169, -INF , !P1 ;  /* 0xff800000a9a97808 */ /* 0x000fe40004800000 */
[----:B------:R-:W-:Y:S02]  /*c470*/  ISETP.NE.AND P1, PT, R225, RZ, PT ;  /* 0x000000ffe100720c */ /* 0x000fe40003f25270 */
[----:B------:R-:W-:Y:S02]  /*c480*/  FSEL R186, R186, -INF , !P4 ;  /* 0xff800000baba7808 */ /* 0x000fe40006000000 */
[----:B------:R-:W-:Y:S02]  /*c490*/  ISETP.GT.AND P1, PT, R198, 0x38, !P1 ;  /* 0x00000038c600780c */ /* 0x000fe40004f24270 */
[----:B0-----:R-:W-:-:S02]  /*c4a0*/  FMNMX.FTZ R5, R193, R12, !PT ;  /* 0x0000000cc1057209 */ /* 0x001fc40007810000 */
[----:B------:R-:W-:Y:S02]  /*c4b0*/  ISETP.LT.OR P1, PT, R199, 0x39, P1 ;  /* 0x00000039c700780c */ /* 0x000fe40000f21670 */
[----:B------:R-:W-:Y:S01]  /*c4c0*/  FSEL R189, R189, -INF , !P5 ;  /* 0xff800000bdbd7808 */ /* 0x000fe20006800000 */
[----:B------:R-:W-:Y:S01]  /*c4d0*/  FMUL.FTZ R12, R5, UR10 ;  /* 0x0000000a050c7c20 */ /* 0x000fe20008410000 */
        /* <DEDUP_REMOVED lines=17> */
[----:B------:R-:W-:Y:S02]  /*c5f0*/  ISETP.GT.AND P1, PT, R198, RZ, !P6 ;  /* 0x000000ffc600720c */ /* 0x000fe40007724270 */
[----:B------:R-:W-:Y:S02]  /*c600*/  ISETP.NE.AND P6, PT, R230, RZ, PT ;  /* 0x000000ffe600720c */ /* 0x000fe40003fc5270 */
[----:B------:R-:W-:Y:S02]  /*c610*/  ISETP.LT.OR P1, PT, R199, 0x1, P1 ;  /* 0x00000001c700780c */ /* 0x000fe40000f21670 */
[----:B------:R-:W-:Y:S02]  /*c620*/  ISETP.GT.AND P2, PT, R198, 0x59, !P6 ;  /* 0x00000059c600780c */ /* 0x000fe40007744270 */
[----:B------:R-:W-:-:S02]  /*c630*/  FSEL R10, R10, -INF , !P1 ;  /* 0xff8000000a0a7808 */ /* 0x000fc40004800000 */
[----:B------:R-:W-:Y:S02]  /*c640*/  FSETP.NEU.FTZ.AND P1, PT, R5, -INF , PT ;  /* 0xff8000000500780b */ /* 0x000fe40003f3d000 */
[----:B------:R-:W-:Y:S02]  /*c650*/  FMNMX.FTZ R4, R10, R9, !PT ;  /* 0x000000090a047209 */ /* 0x000fe40007810000 */
[----:B------:R-:W-:Y:S02]  /*c660*/  FSEL R12, R12, RZ, P1 ;  /* 0x000000ff0c0c7208 */ /* 0x000fe40000800000 */
[----:B------:R-:W-:-:S03]  /*c670*/  ISETP.LT.OR P2, PT, R199, 0x5a, P2 ;  /* 0x0000005ac700780c */ /* 0x000fc60001741670 */
[--C-:B------:R-:W-:Y:S01]  /*c680*/  FFMA.FTZ R196, R13, UR10, -R12.reuse ;  /* 0x0000000a0dc47c23 */ /* 0x100fe2000801080c */
[----:B------:R-:W-:Y:S01]  /*c690*/  FMNMX.FTZ R13, R11, R4, !PT ;  /* 0x000000040b0d7209 */ /* 0x000fe20007810000 */
[--C-:B------:R-:W-:Y:S01]  /*c6a0*/  FFMA.FTZ R214, R155, UR10, -R12.reuse ;  /* 0x0000000a9bd67c23 */ /* 0x100fe2000801080c */
[----:B------:R-:W-:Y:S01]  /*c6b0*/  FSEL R191, R191, -INF , !P2 ;  /* 0xff800000bfbf7808 */ /* 0x000fe20005000000 */
[--C-:B------:R-:W-:Y:S01]  /*c6c0*/  FFMA.FTZ R198, R185, UR10, -R12.reuse ;  /* 0x0000000ab9c67c23 */ /* 0x100fe2000801080c */
[----:B------:R-:W-:Y:S01]  /*c6d0*/  FMNMX.FTZ R4, R14, R13, !PT ;  /* 0x0000000d0e047209 */ /* 0x000fe20007810000 */
[--C-:B------:R-:W-:Y:S01]  /*c6e0*/  FFMA.FTZ R13, R20, UR10, -R12.reuse ;  /* 0x0000000a140d7c23 */ /* 0x100fe2000801080c */
[--C-:B------:R-:W-:Y:S01]  /*c6f0*/  FFMA.FTZ R20, R21, UR10, -R12.reuse ;  /* 0x0000000a15147c23 */ /* 0x100fe2000801080c */
[----:B------:R-:W-:Y:S01]  /*c700*/  FSEL R185, R5, RZ, P1 ;  /* 0x000000ff05b97208 */ /* 0x000fe20000800000 */
[--C-:B------:R-:W-:Y:S01]  /*c710*/  FFMA.FTZ R187, R195, UR10, -R12.reuse ;  /* 0x0000000ac3bb7c23 */ /* 0x100fe2000801080c */
[----:B------:R-:W-:Y:S01]  /*c720*/  FMNMX.FTZ R193, R15, R4, !PT ;  /* 0x000000040fc17209 */ /* 0x000fe20007810000 */
[----:B------:R-:W-:Y:S01]  /*c730*/  MUFU.EX2 R196, R196 ;  /* 0x000000c400c47308 */ /* 0x000fe20000000800 */
[----:B------:R-:W-:Y:S01]  /*c740*/  FFMA.FTZ R158, R158, UR10, -R12 ;  /* 0x0000000a9e9e7c23 */ /* 0x000fe2000801080c */
[----:B------:R-:W-:Y:S01]  /*c750*/  FADD.FTZ R8, -R185, R8 ;  /* 0x00000008b9087221 */ /* 0x000fe20000010100 */
[----:B------:R-:W-:Y:S01]  /*c760*/  FMNMX.FTZ R4, R152, R193, !PT ;  /* 0x000000c198047209 */ /* 0x000fe20007810000 */
[--C-:B------:R-:W-:Y:S01]  /*c770*/  FFMA.FTZ R180, R180, UR10, -R12.reuse ;  /* 0x0000000ab4b47c23 */ /* 0x100fe2000801080c */
[--C-:B------:R-:W-:Y:S01]  /*c780*/  FFMA.FTZ R192, R192, UR10, -R12.reuse ;  /* 0x0000000ac0c07c23 */ /* 0x100fe2000801080c */
[----:B------:R-:W-:Y:S01]  /*c790*/  FMUL.FTZ R8, R8, UR10 ;  /* 0x0000000a08087c20 */ /* 0x000fe20008410000 */
[----:B------:R-:W-:Y:S01]  /*c7a0*/  FMNMX.FTZ R21, R153, R4, !PT ;  /* 0x0000000499157209 */ /* 0x000fe20007810000 */
[----:B------:R-:W-:Y:S03]  /*c7b0*/  MUFU.EX2 R187, R187 ;  /* 0x000000bb00bb7308 */ /* 0x000fe60000000800 */
[----:B------:R-:W-:Y:S01]  /*c7c0*/  FMNMX.FTZ R4, R156, R21, !PT ;  /* 0x000000159c047209 */ /* 0x000fe20007810000 */
[--C-:B------:R-:W-:Y:S01]  /*c7d0*/  FFMA.FTZ R21, R154, UR10, -R12.reuse ;  /* 0x0000000a9a157c23 */ /* 0x100fe2000801080c */
[--C-:B------:R-:W-:Y:S01]  /*c7e0*/  FFMA.FTZ R154, R166, UR10, -R12.reuse ;  /* 0x0000000aa69a7c23 */ /* 0x100fe2000801080c */
[--C-:B------:R-:W-:Y:S01]  /*c7f0*/  FFMA.FTZ R166, R167, UR10, -R12.reuse ;  /* 0x0000000aa7a67c23 */ /* 0x100fe2000801080c */
[----:B------:R-:W-:Y:S01]  /*c800*/  FMNMX.FTZ R193, R157, R4, !PT ;  /* 0x000000049dc17209 */ /* 0x000fe20007810000 */
[----:B------:R-:W0:Y:S01]  /*c810*/  MUFU.EX2 R8, R8 ;  /* 0x0000000800087308 */ /* 0x000e220000000800 */
        /* <DEDUP_REMOVED lines=11> */
[----:B------:R-:W-:-:S03]  /*c8d0*/  FFMA.FTZ R188, R190, UR10, -R12 ;  /* 0x0000000abebc7c23 */ /* 0x000fc6000801080c */
[----:B------:R-:W-:Y:S01]  /*c8e0*/  FMNMX.FTZ R155, R165, R4, !PT ;  /* 0x00000004a59b7209 */ /* 0x000fe20007810000 */
[----:B------:R-:W1:Y:S01]  /*c8f0*/  MUFU.EX2 R20, R20 ;  /* 0x0000001400147308 */ /* 0x000e620000000800 */
[-C--:B0-----:R-:W-:Y:S01]  /*c900*/  FMUL.FTZ R24, R24, R8.reuse ;  /* 0x0000000818187220 */ /* 0x081fe20000410000 */
[-C--:B------:R-:W-:Y:S01]  /*c910*/  FMUL.FTZ R25, R25, R8.reuse ;  /* 0x0000000819197220 */ /* 0x080fe20000410000 */
[----:B------:R-:W-:Y:S01]  /*c920*/  FMNMX.FTZ R4, R168, R155, !PT ;  /* 0x0000009ba8047209 */ /* 0x000fe20007810000 */
[--C-:B------:R-:W-:Y:S01]  /*c930*/  FFMA.FTZ R155, R159, UR10, -R12.reuse ;  /* 0x0000000a9f9b7c23 */ /* 0x100fe2000801080c */
[-C--:B------:R-:W-:Y:S01]  /*c940*/  FMUL.FTZ R28, R28, R8.reuse ;  /* 0x000000081c1c7220 */ /* 0x080fe20000410000 */
[----:B------:R-:W-:Y:S01]  /*c950*/  FMUL.FTZ R29, R29, R8 ;  /* 0x000000081d1d7220 */ /* 0x000fe20000410000 */
[----:B------:R-:W-:Y:S01]  /*c960*/  FMNMX.FTZ R159, R169, R4, !PT ;  /* 0x00000004a99f7209 */ /* 0x000fe20007810000 */
[----:B------:R-:W0:Y:S01]  /*c970*/  MUFU.EX2 R21, R21 ;  /* 0x0000001500157308 */ /* 0x000e220000000800 */
[-C--:B------:R-:W-:Y:S01]  /*c980*/  FMUL.FTZ R32, R32, R8.reuse ;  /* 0x0000000820207220 */ /* 0x080fe20000410000 */
[----:B------:R-:W-:Y:S01]  /*c990*/  FMUL.FTZ R33, R33, R8 ;  /* 0x0000000821217220 */ /* 0x000fe20000410000 */
[----:B------:R-:W-:Y:S01]  /*c9a0*/  FMNMX.FTZ R4, R172, R159, !PT ;  /* 0x0000009fac047209 */ /* 0x000fe20007810000 */
[--C-:B------:R-:W-:Y:S01]  /*c9b0*/  FFMA.FTZ R159, R162, UR10, -R12.reuse ;  /* 0x0000000aa29f7c23 */ /* 0x100fe2000801080c */
[--C-:B------:R-:W-:Y:S01]  /*c9c0*/  FFMA.FTZ R162, R163, UR10, -R12.reuse ;  /* 0x0000000aa3a27c23 */ /* 0x100fe2000801080c */
[----:B------:R-:W-:Y:S01]  /*c9d0*/  FFMA.FTZ R12, R194, UR10, -R12 ;  /* 0x0000000ac20c7c23 */ /* 0x000fe2000801080c */
[----:B------:R-:W-:Y:S01]  /*c9e0*/  FMNMX.FTZ R193, R173, R4, !PT ;  /* 0x00000004adc17209 */ /* 0x000fe20007810000 */
[----:B------:R-:W2:Y:S01]  /*c9f0*/  MUFU.EX2 R214, R214 ;  /* 0x000000d600d67308 */ /* 0x000ea20000000800 */
[-C--:B------:R-:W-:Y:S01]  /*ca00*/  FMUL.FTZ R36, R36, R8.reuse ;  /* 0x0000000824247220 */ /* 0x080fe20000410000 */
[-C--:B------:R-:W-:Y:S01]  /*ca10*/  FMUL.FTZ R37, R37, R8.reuse ;  /* 0x0000000825257220 */ /* 0x080fe20000410000 */
[----:B------:R-:W-:Y:S01]  /*ca20*/  FMNMX.FTZ R193, R176, R193, !PT ;  /* 0x000000c1b0c17209 */ /* 0x000fe20007810000 */
[-C--:B------:R-:W-:Y:S01]  /*ca30*/  FMUL.FTZ R40, R40, R8.reuse ;  /* 0x0000000828287220 */ /* 0x080fe20000410000 */
[-C--:B------:R-:W-:Y:S01]  /*ca40*/  FMUL.FTZ R41, R41, R8.reuse ;  /* 0x0000000829297220 */ /* 0x080fe20000410000 */
[-C--:B------:R-:W-:Y:S01]  /*ca50*/  FMUL.FTZ R44, R44, R8.reuse ;  /* 0x000000082c2c7220 */ /* 0x080fe20000410000 */
[----:B------:R-:W-:Y:S01]  /*ca60*/  FMNMX.FTZ R4, R178, R193, !PT ;  /* 0x000000c1b2047209 */ /* 0x000fe20007810000 */
[----:B------:R-:W3:Y:S01]  /*ca70*/  MUFU.EX2 R158, R158 ;  /* 0x0000009e009e7308 */ /* 0x000ee20000000800 */
[-C--:B------:R-:W-:Y:S01]  /*ca80*/  FMUL.FTZ R45, R45, R8.reuse ;  /* 0x000000082d2d7220 */ /* 0x080fe20000410000 */
[----:B------:R-:W-:Y:S01]  /*ca90*/  FMUL.FTZ R48, R48, R8 ;  /* 0x0000000830307220 */ /* 0x000fe20000410000 */
[----:B------:R-:W-:Y:S01]  /*caa0*/  FMNMX.FTZ R163, R181, R4, !PT ;  /* 0x00000004b5a37209 */ /* 0x000fe20007810000 */
[-C--:B------:R-:W-:Y:S01]  /*cab0*/  FMUL.FTZ R49, R49, R8.reuse ;  /* 0x0000000831317220 */ /* 0x080fe20000410000 */
[-C--:B------:R-:W-:Y:S01]  /*cac0*/  FMUL.FTZ R52, R52, R8.reuse ;  /* 0x0000000834347220 */ /* 0x080fe20000410000 */
[-C--:B------:R-:W-:Y:S01]  /*cad0*/  FMUL.FTZ R53, R53, R8.reuse ;  /* 0x0000000835357220 */ /* 0x080fe20000410000 */
[----:B------:R-:W-:Y:S01]  /*cae0*/  FMNMX.FTZ R193, R182, R163, !PT ;  /* 0x000000a3b6c17209 */ /* 0x000fe20007810000 */
[----:B------:R-:W4:Y:S01]  /*caf0*/  MUFU.EX2 R155, R155 ;  /* 0x0000009b009b7308 */ /* 0x000f220000000800 */
[-C--:B------:R-:W-:Y:S01]  /*cb00*/  FMUL.FTZ R56, R56, R8.reuse ;  /* 0x0000000838387220 */ /* 0x080fe20000410000 */
[-C--:B------:R-:W-:Y:S01]  /*cb10*/  FMUL.FTZ R57, R57, R8.reuse ;  /* 0x0000000839397220 */ /* 0x080fe20000410000 */
[----:B------:R-:W-:Y:S01]  /*cb20*/  FMNMX.FTZ R193, R184, R193, !PT ;  /* 0x000000c1b8c17209 */ /* 0x000fe20007810000 */
[-C--:B------:R-:W-:Y:S01]  /*cb30*/  FMUL.FTZ R60, R60, R8.reuse ;  /* 0x000000083c3c7220 */ /* 0x080fe20000410000 */
[-C--:B------:R-:W-:Y:S01]  /*cb40*/  FMUL.FTZ R61, R61, R8.reuse ;  /* 0x000000083d3d7220 */ /* 0x080fe20000410000 */
[-C--:B------:R-:W-:Y:S01]  /*cb50*/  FMUL.FTZ R64, R64, R8.reuse ;  /* 0x0000000840407220 */ /* 0x080fe20000410000 */
[----:B------:R-:W-:Y:S01]  /*cb60*/  FMNMX.FTZ R4, R186, R193, !PT ;  /* 0x000000c1ba047209 */ /* 0x000fe20007810000 */
[----:B------:R-:W-:Y:S01]  /*cb70*/  MUFU.EX2 R159, R159 ;  /* 0x0000009f009f7308 */ /* 0x000fe20000000800 */
[-C--:B------:R-:W-:Y:S01]  /*cb80*/  FMUL.FTZ R65, R65, R8.reuse ;  /* 0x0000000841417220 */ /* 0x080fe20000410000 */
[----:B------:R-:W-:Y:S01]  /*cb90*/  FMUL.FTZ R68, R68, R8 ;  /* 0x0000000844447220 */ /* 0x000fe20000410000 */
[----:B------:R-:W-:Y:S01]  /*cba0*/  FMNMX.FTZ R4, R189, R4, !PT ;  /* 0x00000004bd047209 */ /* 0x000fe20007810000 */
[-C--:B------:R-:W-:Y:S01]  /*cbb0*/  FMUL.FTZ R69, R69, R8.reuse ;  /* 0x0000000845457220 */ /* 0x080fe20000410000 */
[-C--:B------:R-:W-:Y:S01]  /*cbc0*/  FMUL.FTZ R72, R72, R8.reuse ;  /* 0x0000000848487220 */ /* 0x080fe20000410000 */
[----:B------:R-:W-:Y:S01]  /*cbd0*/  FMUL.FTZ R73, R73, R8 ;  /* 0x0000000849497220 */ /* 0x000fe20000410000 */
[----:B------:R-:W-:Y:S01]  /*cbe0*/  FMNMX.FTZ R4, R191, R4, !PT ;  /* 0x00000004bf047209 */ /* 0x000fe20007810000 */
[----:B------:R-:W-:Y:S01]  /*cbf0*/  MUFU.EX2 R162, R162 ;  /* 0x000000a200a27308 */ /* 0x000fe20000000800 */
[-C--:B------:R-:W-:Y:S01]  /*cc00*/  FMUL.FTZ R76, R76, R8.reuse ;  /* 0x000000084c4c7220 */ /* 0x080fe20000410000 */
[-C--:B------:R-:W-:Y:S01]  /*cc10*/  FMUL.FTZ R77, R77, R8.reuse ;  /* 0x000000084d4d7220 */ /* 0x080fe20000410000 */
[-C--:B------:R-:W-:Y:S01]  /*cc20*/  FMUL.FTZ R80, R80, R8.reuse ;  /* 0x0000000850507220 */ /* 0x080fe20000410000 */
[----:B------:R-:W5:Y:S01]  /*cc30*/  SHFL.BFLY PT, R193, R4, 0x2, 0x1f ;  /* 0x0c401f0004c17f89 */ /* 0x000f6200000e0000 */
        /* <DEDUP_REMOVED lines=12> */
[----:B-1----:R-:W-:Y:S01]  /*cd00*/  F2FP.F16.F32.PACK_AB R154, R20, R13 ;  /* 0x0000000d149a723e */ /* 0x002fe200000000ff */
        /* <DEDUP_REMOVED lines=10> */
[----:B-----5:R-:W-:Y:S01]  /*cdb0*/  FMNMX.FTZ R193, R4, R193, !PT ;  /* 0x000000c104c17209 */ /* 0x020fe20007810000 */
[-C--:B------:R-:W-:Y:S01]  /*cdc0*/  FMUL.FTZ R120, R120, R8.reuse ;  /* 0x0000000878787220 */ /* 0x080fe20000410000 */
[-C--:B------:R-:W-:Y:S01]  /*cdd0*/  FMUL.FTZ R121, R121, R8.reuse ;  /* 0x0000000879797220 */ /* 0x080fe20000410000 */
[-C--:B------:R-:W-:Y:S01]  /*cde0*/  FMUL.FTZ R124, R124, R8.reuse ;  /* 0x000000087c7c7220 */ /* 0x080fe20000410000 */
[----:B------:R-:W1:Y:S01]  /*cdf0*/  MUFU.EX2 R170, R170 ;  /* 0x000000aa00aa7308 */ /* 0x000e620000000800 */
[----:B------:R-:W5:Y:S01]  /*ce00*/  SHFL.BFLY PT, R4, R193, 0x1, 0x1f ;  /* 0x0c201f00c1047f89 */ /* 0x000f6200000e0000 */
        /* <DEDUP_REMOVED lines=13> */
[----:B------:R-:W-:Y:S01]  /*cee0*/  FMUL.FTZ R149, R149, R8 ;  /* 0x0000000895957220 */ /* 0x000fe20000410000 */
[----:B------:R-:W-:Y:S08]  /*cef0*/  MUFU.EX2 R174, R174 ;  /* 0x000000ae00ae7308 */ /* 0x000ff00000000800 */
[----:B------:R-:W-:Y:S01]  /*cf00*/  MUFU.EX2 R175, R175 ;  /* 0x000000af00af7308 */ /* 0x000fe20000000800 */
[----:B-----5:R-:W-:-:S04]  /*cf10*/  FMNMX.FTZ R4, R193, R4, !PT ;  /* 0x00000004c1047209 */ /* 0x020fc80007810000 */
[C---:B------:R-:W-:Y:S01]  /*cf20*/  FSETP.NEU.FTZ.AND P1, PT, R4.reuse, -INF , PT ;  /* 0xff8000000400780b */ /* 0x040fe20003f3d000 */
[----:B------:R-:W-:Y:S02]  /*cf30*/  FMUL.FTZ R195, R4, UR10 ;  /* 0x0000000a04c37c20 */ /* 0x000fe40008410000 */
[----:B------:R-:W-:Y:S03]  /*cf40*/  MUFU.EX2 R180, R180 ;  /* 0x000000b400b47308 */ /* 0x000fe60000000800 */
[----:B------:R-:W-:-:S05]  /*cf50*/  FSEL R195, R195, RZ, P1 ;  /* 0x000000ffc3c37208 */ /* 0x000fca0000800000 */
[--C-:B------:R-:W-:Y:S01]  /*cf60*/  FFMA.FTZ R193, R10, UR10, -R195.reuse ;  /* 0x0000000a0ac17c23 */ /* 0x100fe200080108c3 */
[----:B------:R-:W-:Y:S01]  /*cf70*/  FFMA.FTZ R10, R11, UR10, -R195 ;  /* 0x0000000a0b0a7c23 */ /* 0x000fe200080108c3 */
[----:B------:R-:W-:Y:S01]  /*cf80*/  FFMA.FTZ R11, R8, R2, R187 ;  /* 0x00000002080b7223 */ /* 0x000fe200000100bb */
[--C-:B------:R-:W-:Y:S01]  /*cf90*/  FFMA.FTZ R190, R153, UR10, -R195.reuse ;  /* 0x0000000a99be7c23 */ /* 0x100fe200080108c3 */
[----:B------:R-:W-:Y:S01]  /*cfa0*/  MUFU.EX2 R179, R179 ;  /* 0x000000b300b37308 */ /* 0x000fe20000000800 */
[----:B------:R-:W-:Y:S01]  /*cfb0*/  FFMA.FTZ R194, R165, UR10, -R195 ;  /* 0x0000000aa5c27c23 */ /* 0x000fe200080108c3 */
[----:B------:R-:W-:Y:S01]  /*cfc0*/  FADD.FTZ R2, R196, R11 ;  /* 0x0000000bc4027221 */ /* 0x000fe20000010000 */
[--C-:B------:R-:W-:Y:S01]  /*cfd0*/  FFMA.FTZ R11, R14, UR10, -R195.reuse ;  /* 0x0000000a0e0b7c23 */ /* 0x100fe200080108c3 */
[--C-:B------:R-:W-:Y:S01]  /*cfe0*/  FFMA.FTZ R14, R15, UR10, -R195.reuse ;  /* 0x0000000a0f0e7c23 */ /* 0x100fe200080108c3 */
[--C-:B------:R-:W-:Y:S01]  /*cff0*/  FFMA.FTZ R160, R160, UR10, -R195.reuse ;  /* 0x0000000aa0a07c23 */ /* 0x100fe200080108c3 */
[----:B------:R-:W-:Y:S01]  /*d000*/  FADD.FTZ R197, R13, R2 ;  /* 0x000000020dc57221 */ /* 0x000fe20000010000 */
[--C-:B------:R-:W-:Y:S01]  /*d010*/  FFMA.FTZ R199, R164, UR10, -R195.reuse ;  /* 0x0000000aa4c77c23 */ /* 0x100fe200080108c3 */
[----:B------:R-:W-:Y:S01]  /*d020*/  MUFU.EX2 R198, R198 ;  /* 0x000000c600c67308 */ /* 0x000fe20000000800 */
[----:B------:R-:W-:Y:S01]  /*d030*/  FFMA.FTZ R169, R169, UR10, -R195 ;  /* 0x0000000aa9a97c23 */ /* 0x000fe200080108c3 */
[----:B------:R-:W-:Y:S01]  /*d040*/  FADD.FTZ R2, R20, R197 ;  /* 0x000000c514027221 */ /* 0x000fe20000010000 */
[--C-:B------:R-:W-:Y:S01]  /*d050*/  FFMA.FTZ R173, R173, UR10, -R195.reuse ;  /* 0x0000000aadad7c23 */ /* 0x100fe200080108c3 */
[--C-:B------:R-:W-:Y:S01]  /*d060*/  FFMA.FTZ R178, R178, UR10, -R195.reuse ;  /* 0x0000000ab2b27c23 */ /* 0x100fe200080108c3 */
[--C-:B------:R-:W-:Y:S01]  /*d070*/  FFMA.FTZ R181, R181, UR10, -R195.reuse ;  /* 0x0000000ab5b57c23 */ /* 0x100fe200080108c3 */
[----:B0-----:R-:W-:Y:S01]  /*d080*/  FADD.FTZ R15, R21, R2 ;  /* 0x00000002150f7221 */ /* 0x001fe20000010000 */
[--C-:B------:R-:W-:Y:S01]  /*d090*/  FFMA.FTZ R182, R182, UR10, -R195.reuse ;  /* 0x0000000ab6b67c23 */ /* 0x100fe200080108c3 */
[----:B------:R-:W-:Y:S01]  /*d0a0*/  MUFU.EX2 R183, R183 ;  /* 0x000000b700b77308 */ /* 0x000fe20000000800 */
[----:B------:R-:W-:Y:S01]  /*d0b0*/  FFMA.FTZ R184, R184, UR10, -R195 ;  /* 0x0000000ab8b87c23 */ /* 0x000fe200080108c3 */
[----:B--2---:R-:W-:Y:S01]  /*d0c0*/  FADD.FTZ R197, R214, R15 ;  /* 0x0000000fd6c57221 */ /* 0x004fe20000010000 */
[--C-:B------:R-:W-:Y:S01]  /*d0d0*/  FFMA.FTZ R15, R152, UR10, -R195.reuse ;  /* 0x0000000a980f7c23 */ /* 0x100fe200080108c3 */
[--C-:B------:R-:W-:Y:S01]  /*d0e0*/  FFMA.FTZ R186, R186, UR10, -R195.reuse ;  /* 0x0000000ababa7c23 */ /* 0x100fe200080108c3 */
[----:B------:R-:W-:Y:S01]  /*d0f0*/  FFMA.FTZ R189, R189, UR10, -R195 ;  /* 0x0000000abdbd7c23 */ /* 0x000fe200080108c3 */
[----:B---3--:R-:W-:Y:S01]  /*d100*/  FADD.FTZ R2, R158, R197 ;  /* 0x000000c59e027221 */ /* 0x008fe20000010000 */
[--C-:B------:R-:W-:Y:S01]  /*d110*/  FFMA.FTZ R197, R161, UR10, -R195.reuse ;  /* 0x0000000aa1c57c23 */ /* 0x100fe200080108c3 */
[----:B------:R-:W0:Y:S01]  /*d120*/  MUFU.EX2 R188, R188 ;  /* 0x000000bc00bc7308 */ /* 0x000e220000000800 */
[----:B------:R-:W-:Y:S01]  /*d130*/  FFMA.FTZ R191, R191, UR10, -R195 ;  /* 0x0000000abfbf7c23 */ /* 0x000fe200080108c3 */
[----:B----4-:R-:W-:Y:S01]  /*d140*/  FADD.FTZ R2, R155, R2 ;  /* 0x000000029b027221 */ /* 0x010fe20000010000 */
[----:B-1----:R-:W-:-:S02]  /*d150*/  F2FP.F16.F32.PACK_AB R164, R170, R167 ;  /* 0x000000a7aaa4723e */ /* 0x002fc400000000ff */
[----:B------:R-:W-:Y:S01]  /*d160*/  F2FP.F16.F32.PACK_AB R158, R155, R158 ;  /* 0x0000009e9b9e723e */ /* 0x000fe200000000ff */
[----:B------:R-:W-:Y:S01]  /*d170*/  FADD.FTZ R153, R159, R2 ;  /* 0x000000029f997221 */ /* 0x000fe20000010000 */
[----:B------:R-:W-:Y:S01]  /*d180*/  FSEL R2, R4, RZ, P1 ;  /* 0x000000ff04027208 */ /* 0x000fe20000800000 */
[----:B------:R1:W2:Y:S02]  /*d190*/  MUFU.EX2 R185, R192 ;  /* 0x000000c000b97308 */ /* 0x0002a40000000800 */
[----:B------:R-:W-:Y:S02]  /*d1a0*/  FADD.FTZ R152, R162, R153 ;  /* 0x00000099a2987221 */ /* 0x000fe40000010000 */
[----:B------:R-:W-:Y:S01]  /*d1b0*/  FADD.FTZ R2, -R2, R9 ;  /* 0x0000000902027221 */ /* 0x000fe20000010100 */
[--C-:B------:R-:W-:Y:S01]  /*d1c0*/  FFMA.FTZ R9, R157, UR10, -R195.reuse ;  /* 0x0000000a9d097c23 */ /* 0x100fe200080108c3 */
[----:B------:R-:W-:Y:S01]  /*d1d0*/  FADD.FTZ R153, R163, R152 ;  /* 0x00000098a3997221 */ /* 0x000fe20000010000 */
[--C-:B------:R-:W-:Y:S01]  /*d1e0*/  FFMA.FTZ R157, R172, UR10, -R195.reuse ;  /* 0x0000000aac9d7c23 */ /* 0x100fe200080108c3 */
[----:B------:R-:W-:Y:S01]  /*d1f0*/  MUFU.EX2 R12, R12 ;  /* 0x0000000c000c7308 */ /* 0x000fe20000000800 */
[----:B-1----:R-:W-:Y:S01]  /*d200*/  FFMA.FTZ R192, R156, UR10, -R195 ;  /* 0x0000000a9cc07c23 */ /* 0x002fe200080108c3 */
[----:B------:R-:W-:Y:S01]  /*d210*/  FADD.FTZ R152, R166, R153 ;  /* 0x00000099a6987221 */ /* 0x000fe20000010000 */
[----:B------:R-:W-:-:S02]  /*d220*/  F2FP.F16.F32.PACK_AB R156, R214, R21 ;  /* 0x00000015d69c723e */ /* 0x000fc400000000ff */
[----:B0-----:R-:W-:Y:S01]  /*d230*/  F2FP.F16.F32.PACK_AB R172, R188, R183 ;  /* 0x000000b7bcac723e */ /* 0x001fe200000000ff */
[----:B------:R-:W-:Y:S02]  /*d240*/  FADD.FTZ R153, R167, R152 ;  /* 0x00000098a7997221 */ /* 0x000fe40000010000 */
[----:B------:R-:W-:Y:S02]  /*d250*/  MUFU.EX2 R193, R193 ;  /* 0x000000c100c17308 */ /* 0x000fe40000000800 */
[----:B------:R-:W-:Y:S01]  /*d260*/  FADD.FTZ R152, R170, R153 ;  /* 0x00000099aa987221 */ /* 0x000fe20000010000 */
[----:B------:R-:W-:Y:S01]  /*d270*/  FFMA.FTZ R153, R168, UR10, -R195 ;  /* 0x0000000aa8997c23 */ /* 0x000fe200080108c3 */
[----:B------:R-:W-:Y:S02]  /*d280*/  F2FP.F16.F32.PACK_AB R168, R180, R175 ;  /* 0x000000afb4a8723e */ /* 0x000fe400000000ff */
[----:B------:R-:W-:Y:S02]  /*d290*/  FADD.FTZ R165, R171, R152 ;  /* 0x00000098aba57221 */ /* 0x000fe40000010000 */
[----:B------:R-:W-:Y:S02]  /*d2a0*/  MUFU.EX2 R10, R10 ;  /* 0x0000000a000a7308 */ /* 0x000fe40000000800 */
[----:B------:R-:W-:Y:S01]  /*d2b0*/  FADD.FTZ R152, R174, R165 ;  /* 0x000000a5ae987221 */ /* 0x000fe20000010000 */
[----:B------:R-:W-:-:S03]  /*d2c0*/  FFMA.FTZ R165, R176, UR10, -R195 ;  /* 0x0000000ab0a57c23 */ /* 0x000fc600080108c3 */
[----:B------:R-:W-:Y:S02]  /*d2d0*/  FADD.FTZ R213, R175, R152 ;  /* 0x00000098afd57221 */ /* 0x000fe40000010000 */
[----:B------:R-:W-:Y:S02]  /*d2e0*/  MUFU.EX2 R11, R11 ;  /* 0x0000000b000b7308 */ /* 0x000fe40000000800 */
[----:B------:R-:W-:Y:S01]  /*d2f0*/  FADD.FTZ R152, R180, R213 ;  /* 0x000000d5b4987221 */ /* 0x000fe20000010000 */
[----:B------:R-:W-:-:S03]  /*d300*/  FMUL.FTZ R180, R2, UR10 ;  /* 0x0000000a02b47c20 */ /* 0x000fc60008410000 */
[----:B------:R-:W-:Y:S01]  /*d310*/  FADD.FTZ R195, R179, R152 ;  /* 0x00000098b3c37221 */ /* 0x000fe20000010000 */
[----:B------:R-:W-:Y:S01]  /*d320*/  F2FP.F16.F32.PACK_AB R152, R196, R187 ;  /* 0x000000bbc498723e */ /* 0x000fe200000000ff */
[----:B------:R-:W0:Y:S02]  /*d330*/  MUFU.EX2 R14, R14 ;  /* 0x0000000e000e7308 */ /* 0x000e240000000800 */
[----:B------:R-:W-:-:S04]  /*d340*/  FADD.FTZ R20, R198, R195 ;  /* 0x000000c3c6147221 */ /* 0x000fc80000010000 */
[----:B------:R-:W-:Y:S02]  /*d350*/  FADD.FTZ R21, R183, R20 ;  /* 0x00000014b7157221 */ /* 0x000fe40000010000 */
[----:B------:R-:W1:Y:S02]  /*d360*/  MUFU.EX2 R180, R180 ;  /* 0x000000b400b47308 */ /* 0x000e640000000800 */
[----:B------:R-:W-:-:S04]  /*d370*/  FADD.FTZ R170, R188, R21 ;  /* 0x00000015bcaa7221 */ /* 0x000fc80000010000 */
[----:B--2---:R-:W-:Y:S01]  /*d380*/  FADD.FTZ R21, R185, R170 ;  /* 0x000000aab9157221 */ /* 0x004fe20000010000 */
[----:B------:R-:W-:Y:S01]  /*d390*/  F2FP.F16.F32.PACK_AB R170, R198, R179 ;  /* 0x000000b3c6aa723e */ /* 0x000fe200000000ff */
[----:B------:R-:W-:Y:S01]  /*d3a0*/  MUFU.EX2 R15, R15 ;  /* 0x0000000f000f7308 */ /* 0x000fe20000000800 */
[----:B0-----:R-:W-:Y:S01]  /*d3b0*/  F2FP.F16.F32.PACK_AB R155, R14, R11 ;  /* 0x0000000b0e9b723e */ /* 0x001fe200000000ff */
[----:B------:R-:W-:-:S06]  /*d3c0*/  FADD.FTZ R2, R12, R21 ;  /* 0x000000150c027221 */ /* 0x000fcc0000010000 */
[----:B------:R-:W-:Y:S01]  /*d3d0*/  MUFU.EX2 R190, R190 ;  /* 0x000000be00be7308 */ /* 0x000fe20000000800 */
[----:B-1----:R-:W-:Y:S01]  /*d3e0*/  FFMA.FTZ R21, R180, R0, R193 ;  /* 0x00000000b4157223 */ /* 0x002fe200000100c1 */
[-C--:B------:R-:W-:Y:S01]  /*d3f0*/  FMUL.FTZ R26, R26, R180.reuse ;  /* 0x000000b41a1a7220 */ /* 0x080fe20000410000 */
[-C--:B------:R-:W-:Y:S01]  /*d400*/  FMUL.FTZ R27, R27, R180.reuse ;  /* 0x000000b41b1b7220 */ /* 0x080fe20000410000 */
[-C--:B------:R-:W-:Y:S01]  /*d410*/  FMUL.FTZ R30, R30, R180.reuse ;  /* 0x000000b41e1e7220 */ /* 0x080fe20000410000 */
[----:B------:R-:W-:Y:S01]  /*d420*/  FADD.FTZ R0, R10, R21 ;  /* 0x000000150a007221 */ /* 0x000fe20000010000 */
[-C--:B------:R-:W-:Y:S01]  /*d430*/  FMUL.FTZ R31, R31, R180.reuse ;  /* 0x000000b41f1f7220 */ /* 0x080fe20000410000 */
[-C--:B------:R-:W-:Y:S01]  /*d440*/  FMUL.FTZ R34, R34, R180.reuse ;  /* 0x000000b422227220 */ /* 0x080fe20000410000 */
[----:B------:R-:W-:Y:S01]  /*d450*/  MUFU.EX2 R192, R192 ;  /* 0x000000c000c07308 */ /* 0x000fe20000000800 */
[----:B------:R-:W-:Y:S01]  /*d460*/  FADD.FTZ R21, R11, R0 ;  /* 0x000000000b157221 */ /* 0x000fe20000010000 */
[-C--:B------:R-:W-:Y:S01]  /*d470*/  FMUL.FTZ R35, R35, R180.reuse ;  /* 0x000000b423237220 */ /* 0x080fe20000410000 */
[-C--:B------:R-:W-:Y:S01]  /*d480*/  FMUL.FTZ R38, R38, R180.reuse ;  /* 0x000000b426267220 */ /* 0x080fe20000410000 */
[-C--:B------:R-:W-:Y:S01]  /*d490*/  FMUL.FTZ R39, R39, R180.reuse ;  /* 0x000000b427277220 */ /* 0x080fe20000410000 */
[----:B------:R-:W-:Y:S01]  /*d4a0*/  FADD.FTZ R188, R14, R21 ;  /* 0x000000150ebc7221 */ /* 0x000fe20000010000 */
        /* <DEDUP_REMOVED lines=10> */
[----:B------:R-:W1:Y:S01]  /*d550*/  MUFU.EX2 R9, R9 ;  /* 0x0000000900097308 */ /* 0x000e620000000800 */
[----:B0-----:R-:W-:Y:S01]  /*d560*/  F2FP.F16.F32.PACK_AB R160, R162, R159 ;  /* 0x0000009fa2a0723e */ /* 0x001fe200000000ff */
[-C--:B------:R-:W-:Y:S01]  /*d570*/  FMUL.FTZ R59, R59, R180.reuse ;  /* 0x000000b43b3b7220 */ /* 0x080fe20000410000 */
[----:B------:R-:W-:Y:S01]  /*d580*/  F2FP.F16.F32.PACK_AB R162, R166, R163 ;  /* 0x000000a3a6a2723e */ /* 0x000fe200000000ff */
[-C--:B------:R-:W-:Y:S01]  /*d590*/  FMUL.FTZ R62, R62, R180.reuse ;  /* 0x000000b43e3e7220 */ /* 0x080fe20000410000 */
[----:B------:R-:W-:Y:S01]  /*d5a0*/  F2FP.F16.F32.PACK_AB R166, R174, R171 ;  /* 0x000000abaea6723e */ /* 0x000fe200000000ff */
[-C--:B------:R-:W-:Y:S01]  /*d5b0*/  FMUL.FTZ R63, R63, R180.reuse ;  /* 0x000000b43f3f7220 */ /* 0x080fe20000410000 */
[----:B------:R-:W-:Y:S01]  /*d5c0*/  F2FP.F16.F32.PACK_AB R174, R12, R185 ;  /* 0x000000b90cae723e */ /* 0x000fe200000000ff */
[----:B------:R-:W0:Y:S01]  /*d5d0*/  MUFU.EX2 R176, R197 ;  /* 0x000000c500b07308 */ /* 0x000e220000000800 */
[-C--:B------:R-:W-:Y:S01]  /*d5e0*/  FMUL.FTZ R66, R66, R180.reuse ;  /* 0x000000b442427220 */ /* 0x080fe20000410000 */
[-C--:B------:R-:W-:Y:S01]  /*d5f0*/  FMUL.FTZ R67, R67, R180.reuse ;  /* 0x000000b443437220 */ /* 0x080fe20000410000 */
[-C--:B------:R-:W-:Y:S01]  /*d600*/  FMUL.FTZ R70, R70, R180.reuse ;  /* 0x000000b446467220 */ /* 0x080fe20000410000 */
[-C--:B------:R-:W-:Y:S01]  /*d610*/  FMUL.FTZ R71, R71, R180.reuse ;  /* 0x000000b447477220 */ /* 0x080fe20000410000 */
[-C--:B------:R-:W-:Y:S01]  /*d620*/  FMUL.FTZ R74, R74, R180.reuse ;  /* 0x000000b44a4a7220 */ /* 0x080fe20000410000 */
[-C--:B------:R-:W-:Y:S01]  /*d630*/  FMUL.FTZ R75, R75, R180.reuse ;  /* 0x000000b44b4b7220 */ /* 0x080fe20000410000 */
[----:B------:R-:W-:Y:S01]  /*d640*/  FMUL.FTZ R78, R78, R180 ;  /* 0x000000b44e4e7220 */ /* 0x000fe20000410000 */
[----:B------:R2:W-:Y:S01]  /*d650*/  MUFU.EX2 R12, R153 ;  /* 0x00000099000c7308 */ /* 0x0005e20000000800 */
[----:B-1----:R-:W-:Y:S01]  /*d660*/  F2FP.F16.F32.PACK_AB R159, R9, R192 ;  /* 0x000000c0099f723e */ /* 0x002fe200000000ff */
        /* <DEDUP_REMOVED lines=11> */
[----:B------:R-:W-:Y:S01]  /*d720*/  FADD.FTZ R153, R190, R153 ;  /* 0x00000099be997221 */ /* 0x000fe20000010000 */
[-C--:B------:R-:W-:Y:S01]  /*d730*/  FMUL.FTZ R98, R98, R180.reuse ;  /* 0x000000b462627220 */ /* 0x080fe20000410000 */
        /* <DEDUP_REMOVED lines=8> */
[-C--:B------:R-:W-:Y:S01]  /*d7c0*/  FMUL.FTZ R110, R110, R180.reuse ;  /* 0x000000b46e6e7220 */ /* 0x080fe20000410000 */
[----:B------:R-:W3:Y:S01]  /*d7d0*/  MUFU.EX2 R169, R169 ;  /* 0x000000a900a97308 */ /* 0x000ee20000000800 */
[----:B------:R-:W-:Y:S01]  /*d7e0*/  FADD.FTZ R153, R161, R188 ;  /* 0x000000bca1997221 */ /* 0x000fe20000010000 */
[----:B0-----:R-:W-:Y:S01]  /*d7f0*/  F2FP.F16.F32.PACK_AB R161, R176, R161 ;  /* 0x000000a1b0a1723e */ /* 0x001fe200000000ff */
[-C--:B------:R-:W-:Y:S01]  /*d800*/  FMUL.FTZ R111, R111, R180.reuse ;  /* 0x000000b46f6f7220 */ /* 0x080fe20000410000 */
[-C--:B------:R-:W-:Y:S01]  /*d810*/  FMUL.FTZ R114, R114, R180.reuse ;  /* 0x000000b472727220 */ /* 0x080fe20000410000 */
[----:B------:R-:W-:Y:S01]  /*d820*/  FADD.FTZ R188, R176, R153 ;  /* 0x00000099b0bc7221 */ /* 0x000fe20000010000 */
[-C--:B------:R-:W-:Y:S01]  /*d830*/  FMUL.FTZ R115, R115, R180.reuse ;  /* 0x000000b473737220 */ /* 0x080fe20000410000 */
[-C--:B------:R-:W-:Y:S01]  /*d840*/  FMUL.FTZ R118, R118, R180.reuse ;  /* 0x000000b476767220 */ /* 0x080fe20000410000 */
[----:B------:R0:W4:Y:S01]  /*d850*/  MUFU.EX2 R167, R157 ;  /* 0x0000009d00a77308 */ /* 0x0001220000000800 */
[----:B-1----:R-:W-:Y:S01]  /*d860*/  FADD.FTZ R153, R13, R188 ;  /* 0x000000bc0d997221 */ /* 0x002fe20000010000 */
[----:B--2---:R-:W-:Y:S01]  /*d870*/  F2FP.F16.F32.PACK_AB R163, R20, R13 ;  /* 0x0000000d14a3723e */ /* 0x004fe200000000ff */
[-C--:B------:R-:W-:Y:S01]  /*d880*/  FMUL.FTZ R119, R119, R180.reuse ;  /* 0x000000b477777220 */ /* 0x080fe20000410000 */
[-C--:B------:R-:W-:Y:S01]  /*d890*/  FMUL.FTZ R122, R122, R180.reuse ;  /* 0x000000b47a7a7220 */ /* 0x080fe20000410000 */
[----:B------:R-:W-:Y:S01]  /*d8a0*/  FADD.FTZ R153, R20, R153 ;  /* 0x0000009914997221 */ /* 0x000fe20000010000 */
[-C--:B------:R-:W-:Y:S01]  /*d8b0*/  FMUL.FTZ R123, R123, R180.reuse ;  /* 0x000000b47b7b7220 */ /* 0x080fe20000410000 */
[-C--:B------:R-:W-:Y:S01]  /*d8c0*/  FMUL.FTZ R126, R126, R180.reuse ;  /* 0x000000b47e7e7220 */ /* 0x080fe20000410000 */
[----:B------:R-:W1:Y:S01]  /*d8d0*/  MUFU.EX2 R0, R173 ;  /* 0x000000ad00007308 */ /* 0x000e620000000800 */
[----:B------:R-:W-:Y:S01]  /*d8e0*/  FADD.FTZ R188, R12, R153 ;  /* 0x000000990cbc7221 */ /* 0x000fe20000010000 */
[----:B0-----:R-:W-:Y:S01]  /*d8f0*/  F2FP.F16.F32.PACK_AB R157, R190, R15 ;  /* 0x0000000fbe9d723e */ /* 0x001fe200000000ff */
[-C--:B------:R-:W-:Y:S01]  /*d900*/  FMUL.FTZ R127, R127, R180.reuse ;  /* 0x000000b47f7f7220 */ /* 0x080fe20000410000 */
[-C--:B------:R-:W-:Y:S01]  /*d910*/  FMUL.FTZ R130, R130, R180.reuse ;  /* 0x000000b482827220 */ /* 0x080fe20000410000 */
[----:B---3--:R-:W-:Y:S01]  /*d920*/  FADD.FTZ R188, R169, R188 ;  /* 0x000000bca9bc7221 */ /* 0x008fe20000010000 */
[-C--:B------:R-:W-:Y:S01]  /*d930*/  FMUL.FTZ R131, R131, R180.reuse ;  /* 0x000000b483837220 */ /* 0x080fe20000410000 */
[-C--:B------:R-:W-:Y:S01]  /*d940*/  FMUL.FTZ R134, R134, R180.reuse ;  /* 0x000000b486867220 */ /* 0x080fe20000410000 */
[----:B------:R0:W2:Y:S01]  /*d950*/  MUFU.EX2 R21, R165 ;  /* 0x000000a500157308 */ /* 0x0000a20000000800 */
[----:B----4-:R-:W-:Y:S01]  /*d960*/  FADD.FTZ R153, R167, R188 ;  /* 0x000000bca7997221 */ /* 0x010fe20000010000 */
[-C--:B------:R-:W-:Y:S01]  /*d970*/  FMUL.FTZ R135, R135, R180.reuse ;  /* 0x000000b487877220 */ /* 0x080fe20000410000 */
[-C--:B------:R-:W-:Y:S01]  /*d980*/  FMUL.FTZ R138, R138, R180.reuse ;  /* 0x000000b48a8a7220 */ /* 0x080fe20000410000 */
[-C--:B------:R-:W-:Y:S01]  /*d990*/  FMUL.FTZ R139, R139, R180.reuse ;  /* 0x000000b48b8b7220 */ /* 0x080fe20000410000 */
[-C--:B------:R-:W-:Y:S01]  /*d9a0*/  FMUL.FTZ R142, R142, R180.reuse ;  /* 0x000000b48e8e7220 */ /* 0x080fe20000410000 */
[-C--:B------:R-:W-:Y:S01]  /*d9b0*/  FMUL.FTZ R143, R143, R180.reuse ;  /* 0x000000b48f8f7220 */ /* 0x080fe20000410000 */
[----:B------:R-:W-:Y:S01]  /*d9c0*/  FMUL.FTZ R146, R146, R180 ;  /* 0x000000b492927220 */ /* 0x000fe20000410000 */
[----:B------:R-:W3:Y:S01]  /*d9d0*/  MUFU.EX2 R178, R178 ;  /* 0x000000b200b27308 */ /* 0x000ee20000000800 */
[C---:B-1----:R-:W-:Y:S01]  /*d9e0*/  FADD.FTZ R188, R0.reuse, R153 ;  /* 0x0000009900bc7221 */ /* 0x042fe20000010000 */
[----:B0-----:R-:W-:Y:S01]  /*d9f0*/  F2FP.F16.F32.PACK_AB R165, R169, R12 ;  /* 0x0000000ca9a5723e */ /* 0x001fe200000000ff */
[-C--:B------:R-:W-:Y:S01]  /*da00*/  FMUL.FTZ R147, R147, R180.reuse ;  /* 0x000000b493937220 */ /* 0x080fe20000410000 */
[----:B------:R-:W-:Y:S01]  /*da10*/  F2FP.F16.F32.PACK_AB R167, R0, R167 ;  /* 0x000000a700a7723e */ /* 0x000fe200000000ff */
[-C--:B------:R-:W-:Y:S01]  /*da20*/  FMUL.FTZ R150, R150, R180.reuse ;  /* 0x000000b496967220 */ /* 0x080fe20000410000 */
[----:B------:R-:W-:-:S02]  /*da30*/  FMUL.FTZ R151, R151, R180 ;  /* 0x000000b497977220 */ /* 0x000fc40000410000 */
[----:B------:R-:W0:Y:S01]  /*da40*/  MUFU.EX2 R171, R181 ;  /* 0x000000b500ab7308 */ /* 0x000e220000000800 */
[----:B--2---:R-:W-:-:S07]  /*da50*/  FADD.FTZ R153, R21, R188 ;  /* 0x000000bc15997221 */ /* 0x004fce0000010000 */
[----:B------:R-:W1:Y:S01]  /*da60*/  MUFU.EX2 R182, R182 ;  /* 0x000000b600b67308 */ /* 0x000e620000000800 */
[----:B---3--:R-:W-:-:S07]  /*da70*/  F2FP.F16.F32.PACK_AB R169, R178, R21 ;  /* 0x00000015b2a9723e */ /* 0x008fce00000000ff */
[----:B------:R2:W3:Y:S08]  /*da80*/  MUFU.EX2 R173, R184 ;  /* 0x000000b800ad7308 */ /* 0x0004f00000000800 */
[----:B------:R-:W4:Y:S01]  /*da90*/  MUFU.EX2 R186, R186 ;  /* 0x000000ba00ba7308 */ /* 0x000f220000000800 */
[----:B--2---:R-:W-:-:S04]  /*daa0*/  FADD.FTZ R184, R178, R153 ;  /* 0x00000099b2b87221 */ /* 0x004fc80000010000 */
[----:B0-----:R-:W-:Y:S01]  /*dab0*/  FADD.FTZ R153, R171, R184 ;  /* 0x000000b8ab997221 */ /* 0x001fe20000010000 */
[C---:B-1----:R-:W-:Y:S02]  /*dac0*/  F2FP.F16.F32.PACK_AB R171, R182.reuse, R171 ;  /* 0x000000abb6ab723e */ /* 0x042fe400000000ff */
[----:B------:R-:W0:Y:S01]  /*dad0*/  MUFU.EX2 R175, R189 ;  /* 0x000000bd00af7308 */ /* 0x000e220000000800 */
[----:B------:R-:W-:Y:S01]  /*dae0*/  FADD.FTZ R188, R182, R153 ;  /* 0x00000099b6bc7221 */ /* 0x000fe20000010000 */
[----:B------:R-:W-:-:S03]  /*daf0*/  F2FP.F16.F32.PACK_AB R153, R10, R193 ;  /* 0x000000c10a99723e */ /* 0x000fc600000000ff */
[----:B---3--:R-:W-:-:S03]  /*db00*/  FADD.FTZ R11, R173, R188 ;  /* 0x000000bcad0b7221 */ /* 0x008fc60000010000 */
[----:B------:R-:W1:Y:S01]  /*db10*/  MUFU.EX2 R184, R191 ;  /* 0x000000bf00b87308 */ /* 0x000e620000000800 */
[C---:B----4-:R-:W-:Y:S01]  /*db20*/  FADD.FTZ R8, R186.reuse, R11 ;  /* 0x0000000bba087221 */ /* 0x050fe20000010000 */
[----:B------:R-:W-:-:S03]  /*db30*/  F2FP.F16.F32.PACK_AB R173, R186, R173 ;  /* 0x000000adbaad723e */ /* 0x000fc600000000ff */
[----:B0-----:R-:W-:-:S04]  /*db40*/  FADD.FTZ R9, R175, R8 ;  /* 0x00000008af097221 */ /* 0x001fc80000010000 */
[C---:B-1----:R-:W-:Y:S01]  /*db50*/  FADD.FTZ R0, R184.reuse, R9 ;  /* 0x00000009b8007221 */ /* 0x042fe20000010000 */
[----:B------:R-:W-:Y:S01]  /*db60*/  F2FP.F16.F32.PACK_AB R175, R184, R175 ;  /* 0x000000afb8af723e */ /* 0x000fe200000000ff */
[----:B------:R-:W-:Y:S06]  /*db70*/  @!P0 BRA `(.L_x_2425) ;  /* 0x0000000000048947 */ /* 0x000fec0003800000 */
[----:B------:R-:W-:Y:S01]  /*db80*/  BPT.TRAP 0x1 ;  /* 0x000000040000795c */ /* 0x000fe20000300000 */
.L_x_2425:
[----:B------:R0:W1:Y:S01]  /*db90*/  SYNCS.PHASECHK.TRANS64.TRYWAIT P1, [UR27+0x22850], R6 ;  /* 0x02285006ff0075a7 */ /* 0x000062000802015b */
[----:B------:R-:W-:Y:S05]  /*dba0*/  @!P0 BRA `(.L_x_2426) ;  /* 0x0000000000048947 */ /* 0x000fea0003800000 */
[----:B------:R-:W-:Y:S01]  /*dbb0*/  BPT.TRAP 0x1 ;  /* 0x000000040000795c */ /* 0x000fe20000300000 */
.L_x_2426:
[----:B-1----:R-:W-:Y:S05]  /*dbc0*/  @P1 BRA `(.L_x_2427) ;  /* 0x0000000000081947 */ /* 0x002fea0003800000 */
[----:B------:R-:W1:Y:S02]  /*dbd0*/  SYNCS.PHASECHK.TRANS64.TRYWAIT P1, [UR27+0x22850], R6 ;  /* 0x02285006ff0075a7 */ /* 0x000e64000802015b */
[----:B-1----:R-:W-:Y:S05]  /*dbe0*/  @!P1 BRA `(.L_x_2428) ;  /* 0x000000a000bc9947 */ /* 0x002fea0003800000 */
.L_x_2427:
        /* <DEDUP_REMOVED lines=49> */
.L_x_2412:
[----:B------:R-:W1:Y:S01]  /*df00*/  SHFL.BFLY PT, R3, R2, 0x2, 0x1f ;  /* 0x0c401f0002037f89 */ /* 0x000e6200000e0000 */
[----:B0-----:R-:W-:Y:S01]  /*df10*/  IMAD.MOV.U32 R8, RZ, RZ, RZ ;  /* 0x000000ffff087224 */ /* 0x001fe200078e00ff */
[----:B------:R-:W-:Y:S01]  /*df20*/  UIADD3 UR37, UR37, 0x1, URZ ;  /* 0x0000000125257890 */ /* 0x000fe2000fffe03f */
[----:B------:R-:W-:Y:S01]  /*df30*/  IMAD.U32 R14, RZ, RZ, UR10 ;  /* 0x0000000aff0e7e24 */ /* 0x000fe2000f8e00ff */
[----:B------:R-:W0:Y:S01]  /*df40*/  SHFL.BFLY PT, R9, R0, 0x2, 0x1f ;  /* 0x0c401f0000097f89 */ /* 0x000e2200000e0000 */
[----:B------:R2:W-:Y:S06]  /*df50*/  BAR.ARV R7, 0x100 ;  /* 0x000400070000751d */ /* 0x0005ec0000002000 */
[----:B------:R-:W-:-:S02]  /*df60*/  UISETP.NE.AND UP0, UPT, UR37, 0x2, UPT ;  /* 0x000000022500788c */ /* 0x000fc4000bf05270 */
[----:B------:R-:W-:Y:S06]  /*df70*/  BAR.ARV 0x8, 0x180 ;  /* 0x0206000000007b1d */ /* 0x000fec0000002000 */
[----:B------:R-:W-:Y:S01]  /*df80*/  USEL UR4, URZ, 0x1, UP0 ;  /* 0x000000013f047887 */ /* 0x000fe20008000000 */
[----:B------:R-:W-:Y:S01]  /*df90*/  PLOP3.LUT P0, PT, PT, PT, PT, 0x8, 0x0 ;  /* 0x000000000000781c */ /* 0x000fe20003f0e170 */
[----:B-1----:R-:W-:Y:S01]  /*dfa0*/  FADD.FTZ R3, R3, R2 ;  /* 0x0000000203037221 */ /* 0x002fe20000010000 */
[----:B------:R-:W-:Y:S01]  /*dfb0*/  IMAD.MOV.U32 R2, RZ, RZ, -0x800000 ;  /* 0xff800000ff027424 */ /* 0x000fe200078e00ff */
[----:B------:R-:W-:Y:S01]  /*dfc0*/  UIADD3 UR39, UR39, 0x1, URZ ;  /* 0x0000000127277890 */ /* 0x000fe2000fffe03f */
[----:B0-----:R-:W-:-:S02]  /*dfd0*/  FADD.FTZ R9, R9, R0 ;  /* 0x0000000009097221 */ /* 0x001fc40000010000 */
[----:B------:R-:W0:Y:S01]  /*dfe0*/  SHFL.BFLY PT, R6, R3, 0x1, 0x1f ;  /* 0x0c201f0003067f89 */ /* 0x000e2200000e0000 */
[----:B------:R-:W-:Y:S01]  /*dff0*/  IMAD.MOV.U32 R0, RZ, RZ, RZ ;  /* 0x000000ffff007224 */ /* 0x000fe200078e00ff */
[----:B------:R-:W-:Y:S02]  /*e000*/  USEL UR37, UR37, URZ, UP0 ;  /* 0x0000003f25257287 */ /* 0x000fe40008000000 */
[----:B------:R-:W-:Y:S01]  /*e010*/  ULOP3.LUT UR38, UR38, UR4, URZ, 0x3c, !UPT ;  /* 0x0000000426267292 */ /* 0x000fe2000f8e3c3f */
[----:B0-----:R-:W-:Y:S01]  /*e020*/  FADD.FTZ R12, R3, R6 ;  /* 0x00000006030c7221 */ /* 0x001fe20000010000 */
[----:B------:R-:W-:Y:S01]  /*e030*/  IMAD.MOV.U32 R3, RZ, RZ, -0x800000 ;  /* 0xff800000ff037424 */ /* 0x000fe200078e00ff */
[----:B------:R-:W0:Y:S03]  /*e040*/  SHFL.BFLY PT, R6, R9, 0x1, 0x1f ;  /* 0x0c201f0009067f89 */ /* 0x000e2600000e0000 */
[----:B------:R-:W-:-:S13]  /*e050*/  FSETP.NE.FTZ.AND P1, PT, R12, RZ, PT ;  /* 0x000000ff0c00720b */ /* 0x000fda0003f35000 */
[----:B------:R-:W1:Y:S01]  /*e060*/  @P1 MUFU.RCP R8, R12 ;  /* 0x0000000c00081308 */ /* 0x000e620000001000 */
[----:B0-----:R-:W-:-:S07]  /*e070*/  FADD.FTZ R11, R9, R6 ;  /* 0x00000006090b7221 */ /* 0x001fce0000010000 */
[----:B--2---:R-:W0:Y:S01]  /*e080*/  @P1 MUFU.LG2 R7, R12 ;  /* 0x0000000c00071308 */ /* 0x004e220000000c00 */
[----:B------:R-:W-:Y:S01]  /*e090*/  IMAD.U32 R6, RZ, RZ, UR10 ;  /* 0x0000000aff067e24 */ /* 0x000fe2000f8e00ff */
[----:B------:R-:W-:-:S03]  /*e0a0*/  FSETP.NE.FTZ.AND P2, PT, R11, RZ, PT ;  /* 0x000000ff0b00720b */ /* 0x000fc60003f55000 */
[----:B------:R-:W-:Y:S01]  /*e0b0*/  @P1 FMUL.FTZ R6, R6, 0.69314718246459960938 ;  /* 0x3f31721806061820 */ /* 0x000fe20000410000 */
        /* <DEDUP_REMOVED lines=9> */
[----:B------:R-:W-:Y:S01]  /*e150*/  @P2 MUFU.RCP R0, R11 ;  /* 0x0000000b00002308 */ /* 0x000fe20000001000 */
[-C--:B------:R-:W-:Y:S01]  /*e160*/  FMUL.FTZ R41, R41, R8.reuse ;  /* 0x0000000829297220 */ /* 0x080fe20000410000 */
[-C--:B------:R-:W-:Y:S01]  /*e170*/  FMUL.FTZ R44, R44, R8.reuse ;  /* 0x000000082c2c7220 */ /* 0x080fe20000410000 */
[-C--:B------:R-:W-:Y:S01]  /*e180*/  FMUL.FTZ R45, R45, R8.reuse ;  /* 0x000000082d2d7220 */ /* 0x080fe20000410000 */
[-C--:B------:R-:W-:Y:S01]  /*e190*/  FMUL.FTZ R48, R48, R8.reuse ;  /* 0x0000000830307220 */ /* 0x080fe20000410000 */
[-C--:B------:R-:W-:Y:S01]  /*e1a0*/  FMUL.FTZ R49, R49, R8.reuse ;  /* 0x0000000831317220 */ /* 0x080fe20000410000 */
[-C--:B------:R-:W-:Y:S01]  /*e1b0*/  FMUL.FTZ R52, R52, R8.reuse ;  /* 0x0000000834347220 */ /* 0x080fe20000410000 */
[-C--:B------:R-:W-:Y:S01]  /*e1c0*/  FMUL.FTZ R53, R53, R8.reuse ;  /* 0x0000000835357220 */ /* 0x080fe20000410000 */
[----:B------:R-:W1:Y:S01]  /*e1d0*/  @P2 MUFU.LG2 R11, R11 ;  /* 0x0000000b000b2308 */ /* 0x000e620000000c00 */
        /* <DEDUP_REMOVED lines=48> */
[----:B------:R-:W-:Y:S01]  /*e4e0*/  @P2 FMUL.FTZ R14, R14, 0.69314718246459960938 ;  /* 0x3f3172180e0e2820 */ /* 0x000fe20000410000 */
[----:B0-----:R-:W-:Y:S01]  /*e4f0*/  @P1 FMUL.FTZ R7, R7, 0.69314718246459960938 ;  /* 0x3f31721807071820 */ /* 0x001fe20000410000 */
        /* <DEDUP_REMOVED lines=67> */
.L_x_2359:
[----:B------:R-:W0:Y:S01]  /*e930*/  S2R R4, SR_CgaCtaId ;  /* 0x0000000000047919 */ /* 0x000e220000008800 */
[----:B------:R-:W-:Y:S01]  /*e940*/  MOV R151, 0x400 ;  /* 0x0000040000977802 */ /* 0x000fe20000000f00 */
[----:B------:R-:W-:Y:S01]  /*e950*/  BSSY B0, `(.L_x_2430) ;  /* 0x00002d5000007945 */ /* 0x000fe20003800000 */
[----:B------:R-:W-:Y:S02]  /*e960*/  BAR.SYNC.DEFER_BLOCKING 0x5, 0x180 ;  /* 0x0146000000007b1d */ /* 0x000fe40000010000 */
[----:B0-----:R-:W-:-:S05]  /*e970*/  LEA R151, R4, R151, 0x18 ;  /* 0x0000009704977211 */ /* 0x001fca00078ec0ff */
[----:B------:R-:W0:Y:S02]  /*e980*/  LDS.128 R4, [R151+0x228d0] ;  /* 0x0228d00097047984 */ /* 0x000e240000000c00 */
[----:B0-----:R-:W-:Y:S02]  /*e990*/  R2UR UR5, R5 ;  /* 0x00000000050572ca */ /* 0x001fe400000e0000 */
[----:B------:R-:W-:Y:S02]  /*e9a0*/  R2UR UR7, R6 ;  /* 0x00000000060772ca */ /* 0x000fe400000e0000 */
        /* <DEDUP_REMOVED lines=8> */
[----:B------:R-:W-:Y:S02]  /*ea30*/  F2FP.F16.F32.PACK_AB R26, R29, R28 ;  /* 0x0000001c1d1a723e */ /* 0x000fe400000000ff */
[----:B------:R-:W-:Y:S01]  /*ea40*/  F2FP.F16.F32.PACK_AB R27, R10, R27 ;  /* 0x0000001b0a1b723e */ /* 0x000fe200000000ff */
[----:B------:R-:W-:Y:S01]  /*ea50*/  UISETP.NE.AND.EX UP0, UPT, UR9, URZ, UPT, UP0 ;  /* 0x0000003f0900728c */ /* 0x000fe2000bf05300 */
[----:B------:R-:W-:Y:S02]  /*ea60*/  F2FP.F16.F32.PACK_AB R32, R33, R32 ;  /* 0x000000202120723e */ /* 0x000fe400000000ff */
[----:B------:R-:W-:Y:S01]  /*ea70*/  F2FP.F16.F32.PACK_AB R33, R161, R34 ;  /* 0x00000022a121723e */ /* 0x000fe200000000ff */
[----:B------:R-:W-:Y:S01]  /*ea80*/  ULDC.64 UR8, c[0x0][0xc00] ;  /* 0x0003000000087ab9 */ /* 0x000fe20000000a00 */
[----:B------:R-:W-:Y:S01]  /*ea90*/  F2FP.F16.F32.PACK_AB R40, R41, R40 ;  /* 0x000000282928723e */ /* 0x000fe200000000ff */
[----:B------:R-:W-:Y:S01]  /*eaa0*/  UIMAD.WIDE UR8, UR44, 0x4, UR8 ;  /* 0x000000042c0878a5 */ /* 0x000fe2000f8e0208 */
        /* <DEDUP_REMOVED lines=9> */
[----:B------:R-:W-:Y:S02]  /*eb40*/  MOV R4, R151 ;  /* 0x0000009700047202 */ /* 0x000fe40000000f00 */
[----:B0-----:R-:W-:Y:S02]  /*eb50*/  MOV R5, R6 ;  /* 0x0000000600057202 */ /* 0x001fe40000000f00 */
[----:B------:R-:W-:Y:S02]  /*eb60*/  F2FP.F16.F32.PACK_AB R51, R156, R51 ;  /* 0x000000339c33723e */ /* 0x000fe400000000ff */
[----:B------:R-:W-:Y:S01]  /*eb70*/  F2FP.F16.F32.PACK_AB R57, R155, R58 ;  /* 0x0000003a9b39723e */ /* 0x000fe200000000ff */
[----:B------:R-:W-:Y:S01]  /*eb80*/  IMAD.WIDE R106, R207, 0x2, R4 ;  /* 0x00000002cf6a7825 */ /* 0x000fe200078e0204 */
[----:B------:R-:W-:-:S02]  /*eb90*/  F2FP.F16.F32.PACK_AB R64, R65, R64 ;  /* 0x000000404140723e */ /* 0x000fc400000000ff */
[----:B------:R-:W-:Y:S02]  /*eba0*/  F2FP.F16.F32.PACK_AB R58, R61, R60 ;  /* 0x0000003c3d3a723e */ /* 0x000fe400000000ff */
[C---:B------:R-:W-:Y:S02]  /*ebb0*/  IADD3 R171, P1, R106.reuse, 0x20, RZ ;  /* 0x000000206aab7810 */ /* 0x040fe40007f3e0ff */
[C---:B------:R-:W-:Y:S02]  /*ebc0*/  IADD3 R173, P0, R106.reuse, 0x40, RZ ;  /* 0x000000406aad7810 */ /* 0x040fe40007f1e0ff */
[C---:B------:R-:W-:Y:S01]  /*ebd0*/  IADD3 R179, P6, R106.reuse, 0x4020, RZ ;  /* 0x000040206ab37810 */ /* 0x040fe20007fde0ff */
[--C-:B------:R-:W-:Y:S01]  /*ebe0*/  IMAD.X R13, RZ, RZ, R107.reuse, P1 ;  /* 0x000000ffff0d7224 */ /* 0x100fe200008e066b */
[C---:B------:R-:W-:Y:S01]  /*ebf0*/  IADD3 R185, P1, R106.reuse, 0x8000, RZ ;  /* 0x000080006ab97810 */ /* 0x040fe20007f3e0ff */
[--C-:B------:R-:W-:Y:S01]  /*ec00*/  IMAD.X R15, RZ, RZ, R107.reuse, P0 ;  /* 0x000000ffff0f7224 */ /* 0x100fe200000e066b */
        /* <DEDUP_REMOVED lines=11> */
[----:B------:R-:W-:Y:S01]  /*ecc0*/  LOP3.LUT R12, R171, 0x380, RZ, 0xc0, !PT ;  /* 0x00000380ab0c7812 */ /* 0x000fe200078ec0ff */
[--C-:B------:R-:W-:Y:S01]  /*ecd0*/  IMAD.X R39, RZ, RZ, R107.reuse, P5 ;  /* 0x000000ffff277224 */ /* 0x100fe200028e066b */
[----:B------:R-:W-:Y:S01]  /*ece0*/  LOP3.LUT R14, R173, 0x380, RZ, 0xc0, !PT ;  /* 0x00000380ad0e7812 */ /* 0x000fe200078ec0ff */
[----:B------:R-:W-:Y:S01]  /*ecf0*/  IMAD.X R47, RZ, RZ, R107, P2 ;  /* 0x000000ffff2f7224 */ /* 0x000fe200010e066b */
[----:B------:R-:W-:Y:S02]  /*ed00*/  LOP3.LUT R16, R175, 0x380, RZ, 0xc0, !PT ;  /* 0x00000380af107812 */ /* 0x000fe400078ec0ff */
[----:B------:R-:W-:-:S02]  /*ed10*/  IADD3 R193, P6, R106, 0xc000, RZ ;  /* 0x0000c0006ac17810 */ /* 0x000fc40007fde0ff */
[----:B------:R-:W-:Y:S02]  /*ed20*/  SHF.R.U64 R7, R7, 0x3, RZ ;  /* 0x0000000307077819 */ /* 0x000fe400000012ff */
[----:B------:R-:W-:Y:S01]  /*ed30*/  LOP3.LUT R20, R177, 0x380, RZ, 0xc0, !PT ;  /* 0x00000380b1147812 */ /* 0x000fe200078ec0ff */
[--C-:B------:R-:W-:Y:S01]  /*ed40*/  IMAD.X R99, RZ, RZ, R107.reuse, P6 ;  /* 0x000000ffff637224 */ /* 0x100fe200030e066b */
        /* <DEDUP_REMOVED lines=20> */
[----:B------:R-:W-:Y:S02]  /*ee90*/  LOP3.LUT R98, R193, 0x380, RZ, 0xc0, !PT ;  /* 0x00000380c1627812 */ /* 0x000fe400078ec0ff */
[----:B------:R-:W-:Y:S02]  /*eea0*/  SHF.R.U64 R28, R162, 0x3, RZ ;  /* 0x00000003a21c7819 */ /* 0x000fe400000012ff */
        /* <DEDUP_REMOVED lines=8> */
[----:B------:R-:W-:Y:S02]  /*ef30*/  LOP3.LUT R94, R191, 0x380, RZ, 0xc0, !PT ;  /* 0x00000380bf5e7812 */ /* 0x000fe400078ec0ff */
[----:B------:R-:W-:Y:S02]  /*ef40*/  LOP3.LUT R20, R20, R177, RZ, 0x3c, !PT ;  /* 0x000000b114147212 */ /* 0x000fe400078e3cff */
[----:B------:R-:W-:Y:S02]  /*ef50*/  SHF.R.U64 R54, R54, 0x3, RZ ;  /* 0x0000000336367819 */ /* 0x000fe400000012ff */
[----:B------:R-:W-:Y:S02]  /*ef60*/  SHF.R.U64 R98, R98, 0x3, RZ ;  /* 0x0000000362627819 */ /* 0x000fe400000012ff */
[----:B------:R-:W-:Y:S01]  /*ef70*/  MOV R106, R106 ;  /* 0x0000006a006a7202 */ /* 0x000fe20000000f00 */
[----:B------:R-:W-:Y:S01]  /*ef80*/  BAR.SYNC.DEFER_BLOCKING 0x1, 0x100 ;  /* 0x0044000000007b1d */ /* 0x000fe20000010000 */
[----:B------:R-:W-:-:S02]  /*ef90*/  LOP3.LUT R102, R6, 0x380, RZ, 0xc0, !PT ;  /* 0x0000038006667812 */ /* 0x000fc400078ec0ff */
[----:B------:R-:W-:Y:S02]  /*efa0*/  LOP3.LUT R10, R28, R169, RZ, 0x3c, !PT ;  /* 0x000000a91c0a7212 */ /* 0x000fe400078e3cff */
[----:B------:R-:W-:Y:S02]  /*efb0*/  LOP3.LUT R30, R30, R179, RZ, 0x3c, !PT ;  /* 0x000000b31e1e7212 */ /* 0x000fe400078e3cff */
[----:B------:R-:W-:Y:S02]  /*efc0*/  SHF.R.U64 R62, R62, 0x3, RZ ;  /* 0x000000033e3e7819 */ /* 0x000fe400000012ff */
[----:B------:R-:W-:Y:S02]  /*efd0*/  LOP3.LUT R107, R170, 0x380, RZ, 0xc0, !PT ;  /* 0x00000380aa6b7812 */ /* 0x000fe400078ec0ff */
[----:B------:R-:W-:Y:S02]  /*efe0*/  MOV R28, R12 ;  /* 0x0000000c001c7202 */ /* 0x000fe40000000f00 */
[----:B------:R-:W-:-:S02]  /*eff0*/  LOP3.LUT R38, R38, R181, RZ, 0x3c, !PT ;  /* 0x000000b526267212 */ /* 0x000fc400078e3cff */
[----:B------:R-:W-:Y:S02]  /*f000*/  SHF.R.U64 R70, R70, 0x3, RZ ;  /* 0x0000000346467819 */ /* 0x000fe400000012ff */
[----:B------:R-:W-:Y:S02]  /*f010*/  MOV R14, R14 ;  /* 0x0000000e000e7202 */ /* 0x000fe40000000f00 */
[----:B------:R-:W-:Y:S02]  /*f020*/  LOP3.LUT R46, R46, R183, RZ, 0x3c, !PT ;  /* 0x000000b72e2e7212 */ /* 0x000fe400078e3cff */
[----:B------:R-:W-:Y:S02]  /*f030*/  SHF.R.U64 R94, R94, 0x3, RZ ;  /* 0x000000035e5e7819 */ /* 0x000fe400000012ff */
[----:B------:R-:W-:Y:S01]  /*f040*/  MOV R16, R16 ;  /* 0x0000001000107202 */ /* 0x000fe20000000f00 */
[----:B------:R0:W-:Y:S01]  /*f050*/  STSM.16.M88.4 [R106], R24 ;  /* 0x000000186a007844 */ /* 0x0001e20000000200 */
[----:B------:R-:W-:-:S02]  /*f060*/  LOP3.LUT R54, R54, R185, RZ, 0x3c, !PT ;  /* 0x000000b936367212 */ /* 0x000fc400078e3cff */
[----:B------:R-:W-:Y:S01]  /*f070*/  LOP3.LUT R98, R98, R193, RZ, 0x3c, !PT ;  /* 0x000000c162627212 */ /* 0x000fe200078e3cff */
[----:B------:R-:W-:Y:S01]  /*f080*/  STSM.16.M88.4 [R28], R32 ;  /* 0x000000201c007844 */ /* 0x000fe20000000200 */
[----:B------:R-:W-:Y:S02]  /*f090*/  SHF.R.U64 R29, R102, 0x3, RZ ;  /* 0x00000003661d7819 */ /* 0x000fe400000012ff */
[----:B------:R-:W-:Y:S01]  /*f0a0*/  MOV R20, R20 ;  /* 0x0000001400147202 */ /* 0x000fe20000000f00 */
[----:B------:R1:W-:Y:S01]  /*f0b0*/  STSM.16.M88.4 [R14], R40 ;  /* 0x000000280e007844 */ /* 0x0003e20000000200 */
[----:B------:R-:W-:Y:S02]  /*f0c0*/  F2FP.F16.F32.PACK_AB R59, R154, R59 ;  /* 0x0000003b9a3b723e */ /* 0x000fe400000000ff */
[----:B------:R-:W-:Y:S01]  /*f0d0*/  F2FP.F16.F32.PACK_AB R65, R153, R66 ;  /* 0x000000429941723e */ /* 0x000fe200000000ff */
[----:B------:R-:W-:Y:S01]  /*f0e0*/  STSM.16.M88.4 [R16], R48 ;  /* 0x0000003010007844 */ /* 0x000fe20000000200 */
[----:B------:R-:W-:-:S02]  /*f0f0*/  F2FP.F16.F32.PACK_AB R72, R73, R72 ;  /* 0x000000484948723e */ /* 0x000fc400000000ff */
[----:B------:R-:W-:Y:S01]  /*f100*/  LOP3.LUT R62, R62, R187, RZ, 0x3c, !PT ;  /* 0x000000bb3e3e7212 */ /* 0x000fe200078e3cff */
[----:B------:R-:W-:Y:S01]  /*f110*/  STSM.16.M88.4 [R20], R56 ;  /* 0x0000003814007844 */ /* 0x000fe20000000200 */
[----:B------:R-:W-:Y:S02]  /*f120*/  SHF.R.U64 R107, R107, 0x3, RZ ;  /* 0x000000036b6b7819 */ /* 0x000fe400000012ff */
[----:B------:R-:W-:Y:S02]  /*f130*/  MOV R30, R30 ;  /* 0x0000001e001e7202 */ /* 0x000fe40000000f00 */
[----:B------:R-:W-:Y:S02]  /*f140*/  F2FP.F16.F32.PACK_AB R66, R69, R68 ;  /* 0x000000444542723e */ /* 0x000fe400000000ff */
[----:B------:R-:W-:Y:S02]  /*f150*/  F2FP.F16.F32.PACK_AB R67, R152, R67 ;  /* 0x000000439843723e */ /* 0x000fe400000000ff */
[----:B------:R-:W-:-:S02]  /*f160*/  F2FP.F16.F32.PACK_AB R73, R9, R74 ;  /* 0x0000004a0949723e */ /* 0x000fc400000000ff */
[----:B------:R-:W-:Y:S01]  /*f170*/  F2FP.F16.F32.PACK_AB R80, R81, R80 ;  /* 0x000000505150723e */ /* 0x000fe200000000ff */
[----:B------:R-:W-:Y:S01]  /*f180*/  STSM.16.M88.4 [R30], R64 ;  /* 0x000000401e007844 */ /* 0x000fe20000000200 */
[----:B------:R-:W-:Y:S02]  /*f190*/  LOP3.LUT R70, R70, R189, RZ, 0x3c, !PT ;  /* 0x000000bd46467212 */ /* 0x000fe400078e3cff */
[----:B------:R-:W-:Y:S02]  /*f1a0*/  MOV R38, R38 ;  /* 0x0000002600267202 */ /* 0x000fe40000000f00 */
[----:B------:R-:W-:Y:S02]  /*f1b0*/  F2FP.F16.F32.PACK_AB R74, R77, R76 ;  /* 0x0000004c4d4a723e */ /* 0x000fe400000000ff */
[----:B------:R-:W-:Y:S02]  /*f1c0*/  F2FP.F16.F32.PACK_AB R75, R79, R75 ;  /* 0x0000004b4f4b723e */ /* 0x000fe400000000ff */
[----:B------:R-:W-:-:S02]  /*f1d0*/  F2FP.F16.F32.PACK_AB R83, R83, R86 ;  /* 0x000000565353723e */ /* 0x000fc400000000ff */
[----:B------:R-:W-:Y:S01]  /*f1e0*/  F2FP.F16.F32.PACK_AB R87, R87, R78 ;  /* 0x0000004e5757723e */ /* 0x000fe200000000ff */
[----:B------:R-:W-:Y:S01]  /*f1f0*/  STSM.16.M88.4 [R38], R72 ;  /* 0x0000004826007844 */ /* 0x000fe20000000200 */
[----:B------:R-:W-:Y:S02]  /*f200*/  F2FP.F16.F32.PACK_AB R81, R8, R82 ;  /* 0x000000520851723e */ /* 0x000fe400000000ff */
[----:B------:R-:W-:Y:S02]  /*f210*/  F2FP.F16.F32.PACK_AB R96, R97, R96 ;  /* 0x000000606160723e */ /* 0x000fe400000000ff */
[----:B------:R-:W-:Y:S02]  /*f220*/  F2FP.F16.F32.PACK_AB R104, R105, R104 ;  /* 0x000000686968723e */ /* 0x000fe400000000ff */
[----:B------:R-:W-:Y:S02]  /*f230*/  F2FP.F16.F32.PACK_AB R112, R113, R112 ;  /* 0x000000707170723e */ /* 0x000fe400000000ff */
[----:B------:R-:W-:-:S02]  /*f240*/  F2FP.F16.F32.PACK_AB R120, R121, R120 ;  /* 0x000000787978723e */ /* 0x000fc400000000ff */
[----:B------:R-:W-:Y:S02]  /*f250*/  F2FP.F16.F32.PACK_AB R128, R129, R128 ;  /* 0x000000808180723e */ /* 0x000fe400000000ff */
[----:B------:R-:W-:Y:S02]  /*f260*/  F2FP.F16.F32.PACK_AB R136, R137, R136 ;  /* 0x000000888988723e */ /* 0x000fe400000000ff */
[----:B------:R-:W-:Y:S01]  /*f270*/  F2FP.F16.F32.PACK_AB R144, R145, R144 ;  /* 0x000000909190723e */ /* 0x000fe200000000ff */
[----:B------:R-:W-:Y:S01]  /*f280*/  ULDC UR10, c[0x0][0xa88] ;  /* 0x0002a200000a7ab9 */ /* 0x000fe20000000800 */
[----:B------:R-:W-:Y:S01]  /*f290*/  LOP3.LUT R94, R94, R191, RZ, 0x3c, !PT ;  /* 0x000000bf5e5e7212 */ /* 0x000fe200078e3cff */
[----:B------:R-:W-:Y:S01]  /*f2a0*/  UMOV UR4, URZ ;  /* 0x0000003f00047c82 */ /* 0x000fe20008000000 */
[----:B------:R-:W-:Y:S01]  /*f2b0*/  MOV R46, R46 ;  /* 0x0000002e002e7202 */ /* 0x000fe20000000f00 */
[----:B------:R-:W2:Y:S01]  /*f2c0*/  LDC R77, c[0x0][0xbe8] ;  /* 0x0002fa00ff4d7b82 */ /* 0x000ea20000000800 */
[----:B------:R-:W-:-:S02]  /*f2d0*/  F2FP.F16.F32.PACK_AB R82, R85, R84 ;  /* 0x000000545552723e */ /* 0x000fc400000000ff */
[----:B------:R-:W-:Y:S02]  /*f2e0*/  LOP3.LUT R102, R29, R6, RZ, 0x3c, !PT ;  /* 0x000000061d667212 */ /* 0x000fe400078e3cff */
[----:B------:R-:W-:Y:S01]  /*f2f0*/  MOV R54, R54 ;  /* 0x0000003600367202 */ /* 0x000fe20000000f00 */
[----:B------:R-:W-:Y:S01]  /*f300*/  STSM.16.M88.4 [R46], R80 ;  /* 0x000000502e007844 */ /* 0x000fe20000000200 */
[----:B------:R-:W-:Y:S02]  /*f310*/  MOV R13, R98 ;  /* 0x00000062000d7202 */ /* 0x000fe40000000f00 */
[----:B------:R-:W-:Y:S02]  /*f320*/  F2FP.F16.F32.PACK_AB R84, R89, R88 ;  /* 0x000000585954723e */ /* 0x000fe400000000ff */
[----:B------:R-:W-:Y:S02]  /*f330*/  F2FP.F16.F32.PACK_AB R85, R91, R90 ;  /* 0x0000005a5b55723e */ /* 0x000fe400000000ff */
[----:B------:R-:W-:-:S02]  /*f340*/  F2FP.F16.F32.PACK_AB R86, R93, R92 ;  /* 0x0000005c5d56723e */ /* 0x000fc400000000ff */
[----:B------:R-:W-:Y:S02]  /*f350*/  LOP3.LUT R6, R107, R170, RZ, 0x3c, !PT ;  /* 0x000000aa6b067212 */ /* 0x000fe400078e3cff */
[----:B------:R-:W-:Y:S01]  /*f360*/  MOV R62, R62 ;  /* 0x0000003e003e7202 */ /* 0x000fe20000000f00 */
[----:B------:R-:W-:Y:S01]  /*f370*/  STSM.16.M88.4 [R54], R84 ;  /* 0x0000005436007844 */ /* 0x000fe20000000200 */
[----:B------:R-:W-:Y:S02]  /*f380*/  F2FP.F16.F32.PACK_AB R97, R164, R163 ;  /* 0x000000a3a461723e */ /* 0x000fe400000000ff */
[----:B------:R-:W-:Y:S02]  /*f390*/  F2FP.F16.F32.PACK_AB R98, R101, R100 ;  /* 0x000000646562723e */ /* 0x000fe400000000ff */
[----:B------:R-:W-:Y:S02]  /*f3a0*/  F2FP.F16.F32.PACK_AB R99, R166, R165 ;  /* 0x000000a5a663723e */ /* 0x000fe400000000ff */
[----:B------:R-:W-:-:S02]  /*f3b0*/  MOV R70, R70 ;  /* 0x0000004600467202 */ /* 0x000fc40000000f00 */
[----:B------:R-:W-:Y:S01]  /*f3c0*/  F2FP.F16.F32.PACK_AB R105, R168, R167 ;  /* 0x000000a7a869723e */ /* 0x000fe200000000ff */
[----:B------:R-:W-:Y:S01]  /*f3d0*/  STSM.16.M88.4 [R62], R96 ;  /* 0x000000603e007844 */ /* 0x000fe20000000200 */
[----:B0-----:R-:W-:Y:S02]  /*f3e0*/  F2FP.F16.F32.PACK_AB R106, R109, R108 ;  /* 0x0000006c6d6a723e */ /* 0x001fe400000000ff */
[----:B------:R-:W-:Y:S02]  /*f3f0*/  F2FP.F16.F32.PACK_AB R107, R111, R110 ;  /* 0x0000006e6f6b723e */ /* 0x000fe400000000ff */
[----:B------:R-:W-:Y:S02]  /*f400*/  F2FP.F16.F32.PACK_AB R113, R115, R114 ;  /* 0x000000727371723e */ /* 0x000fe400000000ff */
[----:B------:R-:W-:Y:S01]  /*f410*/  MOV R94, R94 ;  /* 0x0000005e005e7202 */ /* 0x000fe20000000f00 */
[----:B------:R-:W-:Y:S01]  /*f420*/  STSM.16.M88.4 [R70], R104 ;  /* 0x0000006846007844 */ /* 0x000fe20000000200 */
[----:B------:R-:W-:-:S02]  /*f430*/  F2FP.F16.F32.PACK_AB R114, R117, R116 ;  /* 0x000000747572723e */ /* 0x000fc400000000ff */
[----:B------:R-:W-:Y:S02]  /*f440*/  F2FP.F16.F32.PACK_AB R115, R119, R118 ;  /* 0x000000767773723e */ /* 0x000fe400000000ff */
[----:B------:R-:W-:Y:S02]  /*f450*/  F2FP.F16.F32.PACK_AB R121, R123, R122 ;  /* 0x0000007a7b79723e */ /* 0x000fe400000000ff */
[----:B------:R-:W-:Y:S01]  /*f460*/  F2FP.F16.F32.PACK_AB R122, R125, R124 ;  /* 0x0000007c7d7a723e */ /* 0x000fe200000000ff */
[----:B------:R-:W-:Y:S01]  /*f470*/  STSM.16.M88.4 [R94], R112 ;  /* 0x000000705e007844 */ /* 0x000fe20000000200 */
[----:B------:R-:W-:Y:S02]  /*f480*/  F2FP.F16.F32.PACK_AB R123, R127, R126 ;  /* 0x0000007e7f7b723e */ /* 0x000fe400000000ff */
[----:B------:R-:W-:Y:S02]  /*f490*/  F2FP.F16.F32.PACK_AB R129, R131, R130 ;  /* 0x000000828381723e */ /* 0x000fe400000000ff */
[----:B------:R-:W-:Y:S01]  /*f4a0*/  MOV R102, R102 ;  /* 0x0000006600667202 */ /* 0x000fe20000000f00 */
[----:B------:R-:W-:Y:S01]  /*f4b0*/  STSM.16.M88.4 [R13], R120 ;  /* 0x000000780d007844 */ /* 0x000fe20000000200 */
[----:B------:R-:W-:-:S02]  /*f4c0*/  F2FP.F16.F32.PACK_AB R130, R133, R132 ;  /* 0x000000848582723e */ /* 0x000fc400000000ff */
[----:B------:R-:W-:Y:S02]  /*f4d0*/  F2FP.F16.F32.PACK_AB R131, R135, R134 ;  /* 0x000000868783723e */ /* 0x000fe400000000ff */
[----:B------:R-:W-:Y:S02]  /*f4e0*/  F2FP.F16.F32.PACK_AB R137, R139, R138 ;  /* 0x0000008a8b89723e */ /* 0x000fe400000000ff */
[----:B------:R-:W-:Y:S01]  /*f4f0*/  MOV R12, R6 ;  /* 0x00000006000c7202 */ /* 0x000fe20000000f00 */
[----:B------:R-:W-:Y:S01]  /*f500*/  STSM.16.M88.4 [R102], R128 ;  /* 0x0000008066007844 */ /* 0x000fe20000000200 */
[----:B------:R-:W-:Y:S01]  /*f510*/  F2FP.F16.F32.PACK_AB R138, R141, R140 ;  /* 0x0000008c8d8a723e */ /* 0x000fe200000000ff */
[----:B------:R-:W-:Y:S01]  /*f520*/  IMAD.U32 R6, RZ, RZ, UR8 ;  /* 0x00000008ff067e24 */ /* 0x000fe2000f8e00ff */
[----:B------:R-:W-:Y:S01]  /*f530*/  F2FP.F16.F32.PACK_AB R139, R143, R142 ;  /* 0x0000008e8f8b723e */ /* 0x000fe200000000ff */
[----:B------:R-:W-:Y:S01]  /*f540*/  IMAD.U32 R7, RZ, RZ, UR9 ;  /* 0x00000009ff077e24 */ /* 0x000fe2000f8e00ff */
[----:B------:R-:W-:Y:S01]  /*f550*/  F2FP.F16.F32.PACK_AB R145, R147, R146 ;  /* 0x000000929391723e */ /* 0x000fe200000000ff */
[----:B------:R-:W-:Y:S01]  /*f560*/  ULDC.64 UR8, c[0x0][0xc08] ;  /* 0x0003020000087ab9 */ /* 0x000fe20000000a00 */
[----:B------:R-:W-:Y:S01]  /*f570*/  MOV R10, R10 ;  /* 0x0000000a000a7202 */ /* 0x000fe20000000f00 */
[----:B------:R-:W-:Y:S01]  /*f580*/  STSM.16.M88.4 [R12], R136 ;  /* 0x000000880c007844 */ /* 0x000fe20000000200 */
[----:B------:R-:W-:-:S02]  /*f590*/  F2FP.F16.F32.PACK_AB R146, R149, R148 ;  /* 0x000000949592723e */ /* 0x000fc400000000ff */
[----:B------:R-:W-:Y:S02]  /*f5a0*/  F2FP.F16.F32.PACK_AB R147, R0, R150 ;  /* 0x000000960093723e */ /* 0x000fe400000000ff */
[----:B------:R-:W-:-:S03]  /*f5b0*/  PLOP3.LUT P0, PT, PT, PT, UP0, 0x80, 0x0 ;  /* 0x000000000000781c */ /* 0x000fc60003f0f008 */
[----:B------:R0:W-:Y:S01]  /*f5c0*/  STSM.16.M88.4 [R10], R144 ;  /* 0x000000900a007844 */ /* 0x0001e20000000200 */
[----:B------:R-:W-:Y:S09]  /*f5d0*/  BAR.SYNC.DEFER_BLOCKING 0x1, 0x100 ;  /* 0x0044000000007b1d */ /* 0x000ff20000010000 */
[----:B------:R-:W3:Y:S01]  /*f5e0*/  @P0 LDG.E R0, desc[UR40][R6.64] ;  /* 0x0000002806000981 */ /* 0x000ee2000c1e1900 */
[----:B------:R-:W-:Y:S01]  /*f5f0*/  UISETP.NE.U32.AND UP1, UPT, UR8, URZ, UPT ;  /* 0x0000003f0800728c */ /* 0x000fe2000bf25070 */
[----:B--2---:R-:W-:-:S03]  /*f600*/  ISETP.NE.AND P1, PT, R77, 0x1, PT ;  /* 0x000000014d00780c */ /* 0x004fc60003f25270 */
[----:B------:R-:W-:-:S06]  /*f610*/  UISETP.NE.AND.EX UP1, UPT, UR9, URZ, UPT, UP1 ;  /* 0x0000003f0900728c */ /* 0x000fcc000bf25310 */
[----:B------:R-:W-:-:S04]  /*f620*/  PLOP3.LUT P2, PT, PT, PT, UP1, 0x80, 0x0 ;  /* 0x000000000000781c */ /* 0x000fc80003f4f018 */
[----:B------:R-:W2:Y:S01]  /*f630*/  @P1 LDC R8, c[0x0][0xbec] ;  /* 0x0002fb00ff081b82 */ /* 0x000ea20000000800 */
[----:B------:R-:W-:Y:S02]  /*f640*/  @UP1 ULDC.64 UR8, c[0x0][0xc08] ;  /* 0x0003020000081ab9 */ /* 0x000fe40000000a00 */
[----:B------:R-:W-:-:S05]  /*f650*/  @UP1 UIMAD.WIDE UR8, UR44, 0x4, UR8 ;  /* 0x000000042c0818a5 */ /* 0x000fca000f8e0208 */
[----:B-1----:R-:W1:Y:S01]  /*f660*/  @P1 LDC R14, c[0x0][0xbf0] ;  /* 0x0002fc00ff0e1b82 */ /* 0x002e620000000800 */
[----:B0-----:R-:W-:Y:S02]  /*f670*/  IMAD.U32 R10, RZ, RZ, UR8 ;  /* 0x00000008ff0a7e24 */ /* 0x001fe4000f8e00ff */
[----:B------:R-:W-:Y:S01]  /*f680*/  IMAD.U32 R11, RZ, RZ, UR9 ;  /* 0x00000009ff0b7e24 */ /* 0x000fe2000f8e00ff */
[----:B---3--:R-:W-:Y:S01]  /*f690*/  @P0 R2UR UR4, R0 ;  /* 0x00000000000402ca */ /* 0x008fe200000e0000 */
[----:B------:R-:W-:-:S06]  /*f6a0*/  IMAD.U32 R0, RZ, RZ, UR10 ;  /* 0x0000000aff007e24 */ /* 0x000fcc000f8e00ff */
[----:B------:R0:W5:Y:S01]  /*f6b0*/  @P2 LDG.E R0, desc[UR40][R10.64] ;  /* 0x000000280a002981 */ /* 0x000162000c1e1900 */
[----:B-12---:R-:W-:Y:S07]  /*f6c0*/  @P2 BRA `(.L_x_2432) ;  /* 0x0000000000102947 */ /* 0x006fee0003800000 */
[----:B------:R-:W-:Y:S05]  /*f6d0*/  @!P0 BRA `(.L_x_2432) ;  /* 0x00000000000c8947 */ /* 0x000fea0003800000 */
[----:B------:R-:W2:Y:S04]  /*f6e0*/  LDG.E R9, desc[UR40][R6.64] ;  /* 0x0000002806097981 */ /* 0x000ea8000c1e1900 */
[----:B-----5:R-:W2:Y:S02]  /*f6f0*/  LDG.E R0, desc[UR40][R6.64+0x4] ;  /* 0x0000042806007981 */ /* 0x020ea4000c1e1900 */
[----:B--2---:R-:W-:-:S07]  /*f700*/  IMAD.IADD R0, R0, 0x1, -R9 ;  /* 0x0000000100007824 */ /* 0x004fce00078e0a09 */
.L_x_2432:
[----:B------:R-:W-:Y:S01]  /*f710*/  USHF.R.S32.HI UR9, URZ, 0x1f, UR4 ;  /* 0x0000001f3f097899 */ /* 0x000fe20008011404 */
[----:B------:R-:W-:Y:S01]  /*f720*/  VIADD R9, R22, UR43 ;  /* 0x0000002b16097c36 */ /* 0x000fe20008000000 */
[----:B------:R-:W-:Y:S01]  /*f730*/  USHF.R.S32.HI UR16, URZ, 0x1f, UR45 ;  /* 0x0000001f3f107899 */ /* 0x000fe2000801142d */
[----:B------:R-:W-:Y:S01]  /*f740*/  VIADD R26, R206, UR43 ;  /* 0x0000002bce1a7c36 */ /* 0x000fe20008000000 */
[----:B------:R-:W-:Y:S01]  /*f750*/  ULDC.64 UR14, c[0x0][0xb90] ;  /* 0x0002e400000e7ab9 */ /* 0x000fe20000000a00 */
[----:B------:R-:W-:Y:S01]  /*f760*/  UMOV UR8, UR4 ;  /* 0x0000000400087c82 */ /* 0x000fe20008000000 */
[----:B------:R-:W-:Y:S01]  /*f770*/  UIMAD UR12, UR16, UR14, URZ ;  /* 0x0000000e100c72a4 */ /* 0x000fe2000f8e023f */
[----:B------:R-:W-:Y:S01]  /*f780*/  @P1 IMAD.HI.U32 R7, R9, R8, RZ ;  /* 0x0000000809071227 */ /* 0x000fe200078e00ff */
[----:B------:R-:W-:Y:S02]  /*f790*/  UIMAD.WIDE.U32 UR10, UR45, UR14, UR8 ;  /* 0x0000000e2d0a72a5 */ /* 0x000fe4000f8e0008 */
[----:B------:R-:W-:Y:S01]  /*f7a0*/  USHF.R.S32.HI UR8, URZ, 0x1f, UR44 ;  /* 0x0000001f3f087899 */ /* 0x000fe2000801142c */
[----:B------:R-:W-:Y:S01]  /*f7b0*/  IMAD.MOV.U32 R6, RZ, RZ, R9 ;  /* 0x000000ffff067224 */ /* 0x000fe200078e0009 */
[----:B------:R-:W-:Y:S01]  /*f7c0*/  UIMAD UR12, UR45, UR15, UR12 ;  /* 0x0000000f2d0c72a4 */ /* 0x000fe2000f8e020c */
[----:B------:R-:W-:Y:S01]  /*f7d0*/  @P1 SHF.R.U32.HI R6, RZ, R14, R7 ;  /* 0x0000000eff061219 */ /* 0x000fe20000011607 */
[----:B------:R-:W-:Y:S01]  /*f7e0*/  USEL UR18, UR8, URZ, !UP0 ;  /* 0x0000003f08127287 */ /* 0x000fe2000c000000 */
[----:B------:R-:W-:Y:S01]  /*f7f0*/  IMAD R7, R203, 0x40, R19 ;  /* 0x00000040cb077824 */ /* 0x000fe200078e0213 */
[----:B------:R-:W-:Y:S01]  /*f800*/  ULDC.64 UR14, c[0x0][0xb98] ;  /* 0x0002e600000e7ab9 */ /* 0x000fe20000000a00 */
[----:B------:R-:W-:Y:S01]  /*f810*/  USEL UR17, UR44, URZ, !UP0 ;  /* 0x0000003f2c117287 */ /* 0x000fe2000c000000 */
[----:B------:R-:W-:Y:S01]  /*f820*/  IMAD.MOV R8, RZ, RZ, -R6 ;  /* 0x000000ffff087224 */ /* 0x000fe200078e0a06 */
[----:B------:R-:W-:Y:S01]  /*f830*/  UIMAD UR8, UR18, UR14, URZ ;  /* 0x0000000e120872a4 */ /* 0x000fe2000f8e023f */
[----:B------:R-:W-:Y:S01]  /*f840*/  IMAD.WIDE R4, R7, 0x2, R4 ;  /* 0x0000000207047825 */ /* 0x000fe200078e0204 */
[----:B------:R-:W-:Y:S01]  /*f850*/  UIADD3 UR11, UR11, UR12, URZ ;  /* 0x0000000c0b0b7290 */ /* 0x000fe2000fffe03f */
[----:B------:R-:W-:Y:S01]  /*f860*/  SHF.R.S32.HI R7, RZ, 0x1f, R6 ;  /* 0x0000001fff077819 */ /* 0x000fe20000011406 */
[----:B------:R-:W-:Y:S01]  /*f870*/  UIMAD UR8, UR17, UR15, UR8 ;  /* 0x0000000f110872a4 */ /* 0x000fe2000f8e0208 */
[----:B------:R-:W-:Y:S01]  /*f880*/  IMAD R9, R77, R8, R9 ;  /* 0x000000084d097224 */ /* 0x000fe200078e0209 */
[----:B------:R-:W-:Y:S01]  /*f890*/  UIMAD.WIDE.U32 UR10, UR17, UR14, UR10 ;  /* 0x0000000e110a72a5 */ /* 0x000fe2000f8e000a */
[----:B------:R-:W-:Y:S01]  /*f8a0*/  IADD3 R29, P2, R4, 0x5000, RZ ;  /* 0x00005000041d7810 */ /* 0x000fe20007f5e0ff */
[----:B-----5:R-:W-:Y:S01]  /*f8b0*/  IMAD R79, R0, R77, RZ ;  /* 0x0000004d004f7224 */ /* 0x020fe200078e02ff */
[----:B------:R-:W-:Y:S01]  /*f8c0*/  IADD3 R53, P3, R4, 0x4000, RZ ;  /* 0x0000400004357810 */ /* 0x000fe20007f7e0ff */
[----:B0-----:R-:W-:Y:S01]  /*f8d0*/  IMAD.U32 R10, RZ, RZ, UR8 ;  /* 0x00000008ff0a7e24 */ /* 0x001fe2000f8e00ff */
[----:B------:R-:W-:Y:S01]  /*f8e0*/  SHF.R.S32.HI R8, RZ, 0x1f, R9 ;  /* 0x0000001fff087819 */ /* 0x000fe20000011409 */
[----:B------:R-:W-:Y:S01]  /*f8f0*/  ULDC.64 UR12, c[0x0][0xaa0] ;  /* 0x0002a800000c7ab9 */ /* 0x000fe20000000a00 */
[----:B------:R-:W-:-:S02]  /*f900*/  IADD3 R6, P0, R6, UR10, RZ ;  /* 0x0000000a06067c10 */ /* 0x000fc4000ff1e0ff */
[----:B------:R-:W-:Y:S02]  /*f910*/  LOP3.LUT R28, R29, 0x380, RZ, 0xc0, !PT ;  /* 0x000003801d1c7812 */ /* 0x000fe400078ec0ff */
[----:B------:R-:W-:Y:S01]  /*f920*/  IADD3.X R7, R7, UR11, R10, P0, !PT ;  /* 0x0000000b07077c10 */ /* 0x000fe200087fe40a */
[----:B------:R-:W-:Y:S01]  /*f930*/  ULDC.64 UR10, c[0x0][0xb88] ;  /* 0x0002e200000a7ab9 */ /* 0x000fe20000000a00 */
[----:B------:R-:W-:Y:S01]  /*f940*/  SHF.R.U64 R28, R28, 0x3, RZ ;  /* 0x000000031c1c7819 */ /* 0x000fe200000012ff */
[----:B------:R-:W-:Y:S01]  /*f950*/  IMAD R10, R8, UR10, RZ ;  /* 0x0000000a080a7c24 */ /* 0x000fe2000f8e02ff */
[----:B------:R-:W-:Y:S01]  /*f960*/  LOP3.LUT R52, R53, 0x380, RZ, 0xc0, !PT ;  /* 0x0000038035347812 */ /* 0x000fe200078ec0ff */
[C---:B------:R-:W-:Y:S01]  /*f970*/  IMAD.WIDE.U32 R6, R9.reuse, UR10, R6 ;  /* 0x0000000a09067c25 */ /* 0x040fe2000f8e0006 */
[----:B------:R-:W-:Y:S02]  /*f980*/  LOP3.LUT R28, R28, R29, RZ, 0x3c, !PT ;  /* 0x0000001d1c1c7212 */ /* 0x000fe400078e3cff */
[----:B------:R-:W-:Y:S01]  /*f990*/  SHF.R.U64 R52, R52, 0x3, RZ ;  /* 0x0000000334347819 */ /* 0x000fe200000012ff */
[----:B------:R-:W-:Y:S01]  /*f9a0*/  IMAD R15, R9, UR11, R10 ;  /* 0x0000000b090f7c24 */ /* 0x000fe2000f8e020a */
[----:B------:R-:W-:Y:S01]  /*f9b0*/  ULDC.64 UR10, c[0x0][0xb50] ;  /* 0x0002d400000a7ab9 */ /* 0x000fe20000000a00 */
[----:B------:R-:W-:Y:S01]  /*f9c0*/  IMAD.X R29, RZ, RZ, R5, P2 ;  /* 0x000000ffff1d7224 */ /* 0x000fe200010e0605 */
[----:B------:R-:W-:Y:S01]  /*f9d0*/  LEA R10, P0, R6, UR10, 0x2 ;  /* 0x0000000a060a7c11 */ /* 0x000fe2000f8010ff */
[----:B------:R-:W-:Y:S01]  /*f9e0*/  IMAD.IADD R7, R7, 0x1, R15 ;  /* 0x0000000107077824 */ /* 0x000fe200078e020f */
[----:B------:R-:W-:-:S02]  /*f9f0*/  IADD3 R41, P2, R4, 0xb000, RZ ;  /* 0x0000b00004297810 */ /* 0x000fc40007f5e0ff */
[----:B------:R-:W-:Y:S01]  /*fa00*/  LOP3.LUT R52, R52, R53, RZ, 0x3c, !PT ;  /* 0x0000003534347212 */ /* 0x000fe200078e3cff */
[----:B------:R-:W-:Y:S01]  /*fa10*/  SHFL.IDX PT, R16, R10, RZ, 0x1c1f ;  /* 0x001c1fff0a107589 */ /* 0x000fe200000e0000 */
[----:B------:R-:W-:Y:S01]  /*fa20*/  LEA.HI.X R14, R6, UR11, R7, 0x2, P0 ;  /* 0x0000000b060e7c11 */ /* 0x000fe200080f1407 */
[----:B------:R-:W-:Y:S01]  /*fa30*/  VIADD R6, R26, 0x8 ;  /* 0x000000081a067836 */ /* 0x000fe20000000000 */
[----:B------:R-:W-:Y:S01]  /*fa40*/  IADD3 R25, P0, R4, 0x3000, RZ ;  /* 0x0000300004197810 */ /* 0x000fe20007f1e0ff */
[----:B------:R-:W-:Y:S01]  /*fa50*/  SHFL.IDX PT, R20, R10, 0x1, 0x1c1f ;  /* 0x003c1f000a147f89 */ /* 0x000fe200000e0000 */
[----:B------:R-:W-:Y:S01]  /*fa60*/  LOP3.LUT R40, R41, 0x380, RZ, 0xc0, !PT ;  /* 0x0000038029287812 */ /* 0x000fe200078ec0ff */
[----:B------:R-:W-:Y:S01]  /*fa70*/  IMAD.X R53, RZ, RZ, R5, P3 ;  /* 0x000000ffff357224 */ /* 0x000fe200018e0605 */
[----:B------:R-:W-:Y:S01]  /*fa80*/  LOP3.LUT R24, R25, 0x380, RZ, 0xc0, !PT ;  /* 0x0000038019187812 */ /* 0x000fe200078ec0ff */
[----:B------:R-:W0:Y:S01]  /*fa90*/  SHFL.IDX PT, R17, R14, RZ, 0x1c1f ;  /* 0x001c1fff0e117589 */ /* 0x000e2200000e0000 */
[----:B------:R-:W-:-:S02]  /*faa0*/  SHF.R.U64 R40, R40, 0x3, RZ ;  /* 0x0000000328287819 */ /* 0x000fc400000012ff */
[----:B------:R-:W-:Y:S01]  /*fab0*/  SHF.R.U64 R24, R24, 0x3, RZ ;  /* 0x0000000318187819 */ /* 0x000fe200000012ff */
[----:B------:R-:W1:Y:S01]  /*fac0*/  SHFL.IDX PT, R21, R14, 0x1, 0x1c1f ;  /* 0x003c1f000e157f89 */ /* 0x000e6200000e0000 */
[----:B------:R-:W-:Y:S01]  /*fad0*/  LOP3.LUT R40, R40, R41, RZ, 0x3c, !PT ;  /* 0x0000002928287212 */ /* 0x000fe200078e3cff */
[--C-:B------:R-:W-:Y:S01]  /*fae0*/  IMAD.X R41, RZ, RZ, R5.reuse, P2 ;  /* 0x000000ffff297224 */ /* 0x100fe200010e0605 */
[----:B------:R-:W-:Y:S01]  /*faf0*/  LOP3.LUT R24, R24, R25, RZ, 0x3c, !PT ;  /* 0x0000001918187212 */ /* 0x000fe200078e3cff */
[----:B------:R-:W-:Y:S01]  /*fb00*/  IMAD.X R25, RZ, RZ, R5, P0 ;  /* 0x000000ffff197224 */ /* 0x000fe200000e0605 */
[C---:B------:R-:W-:Y:S02]  /*fb10*/  IADD3 R57, P0, R4.reuse, 0x9000, RZ ;  /* 0x0000900004397810 */ /* 0x040fe40007f1e0ff */
[----:B------:R-:W-:Y:S02]  /*fb20*/  IADD3 R45, P3, R4, 0xa000, RZ ;  /* 0x0000a000042d7810 */ /* 0x000fe40007f7e0ff */
[----:B------:R-:W-:-:S02]  /*fb30*/  LOP3.LUT R56, R57, 0x380, RZ, 0xc0, !PT ;  /* 0x0000038039387812 */ /* 0x000fc400078ec0ff */
[----:B------:R-:W-:Y:S02]  /*fb40*/  LOP3.LUT R44, R45, 0x380, RZ, 0xc0, !PT ;  /* 0x000003802d2c7812 */ /* 0x000fe400078ec0ff */
[----:B------:R-:W-:Y:S02]  /*fb50*/  SHF.R.U64 R56, R56, 0x3, RZ ;  /* 0x0000000338387819 */ /* 0x000fe400000012ff */
[----:B------:R-:W-:Y:S02]  /*fb60*/  IADD3 R13, P4, R4, 0x2000, RZ ;  /* 0x00002000040d7810 */ /* 0x000fe40007f9e0ff */
[----:B------:R-:W-:Y:S01]  /*fb70*/  LOP3.LUT R56, R56, R57, RZ, 0x3c, !PT ;  /* 0x0000003938387212 */ /* 0x000fe200078e3cff */
[----:B------:R-:W-:Y:S01]  /*fb80*/  IMAD.X R57, RZ, RZ, R5, P0 ;  /* 0x000000ffff397224 */ /* 0x000fe200000e0605 */
[----:B------:R-:W-:Y:S02]  /*fb90*/  LOP3.LUT P0, RZ, R204, 0x3, RZ, 0xc0, !PT ;  /* 0x00000003ccff7812 */ /* 0x000fe4000780c0ff */
[----:B------:R-:W-:-:S02]  /*fba0*/  SHF.R.U64 R44, R44, 0x3, RZ ;  /* 0x000000032c2c7819 */ /* 0x000fc400000012ff */
[-C--:B------:R-:W-:Y:S02]  /*fbb0*/  ISETP.GE.OR P2, PT, R26, R79.reuse, P0 ;  /* 0x0000004f1a00720c */ /* 0x080fe40000746670 */
[----:B------:R-:W-:Y:S02]  /*fbc0*/  ISETP.GE.OR P0, PT, R6, R79, P0 ;  /* 0x0000004f0600720c */ /* 0x000fe40000706670 */
[----:B------:R-:W-:Y:S02]  /*fbd0*/  LOP3.LUT R12, R13, 0x380, RZ, 0xc0, !PT ;  /* 0x000003800d0c7812 */ /* 0x000fe400078ec0ff */
[----:B------:R-:W-:Y:S01]  /*fbe0*/  LOP3.LUT R44, R44, R45, RZ, 0x3c, !PT ;  /* 0x0000002d2c2c7212 */ /* 0x000fe200078e3cff */
[----:B------:R-:W-:Y:S01]  /*fbf0*/  IMAD.X R45, RZ, RZ, R5, P3 ;  /* 0x000000ffff2d7224 */ /* 0x000fe200018e0605 */
[----:B------:R-:W-:Y:S02]  /*fc00*/  IADD3 R11, P5, R4, 0x1000, RZ ;  /* 0x00001000040b7810 */ /* 0x000fe40007fbe0ff */
[----:B------:R-:W-:-:S02]  /*fc10*/  SHF.R.U64 R12, R12, 0x3, RZ ;  /* 0x000000030c0c7819 */ /* 0x000fc400000012ff */
[----:B------:R-:W-:Y:S01]  /*fc20*/  IADD3 R7, P3, R4, 0xf000, RZ ;  /* 0x0000f00004077810 */ /* 0x000fe20007f7e0ff */
[----:B0-----:R0:W-:Y:S01]  /*fc30*/  @!P2 ST.E desc[UR40][R16.64], R3 ;  /* 0x000000031000a985 */ /* 0x0011e2000c101928 */
[----:B------:R-:W-:Y:S01]  /*fc40*/  LOP3.LUT R12, R12, R13, RZ, 0x3c, !PT ;  /* 0x0000000d0c0c7212 */ /* 0x000fe200078e3cff */
[--C-:B------:R-:W-:Y:S01]  /*fc50*/  IMAD.X R9, RZ, RZ, R5.reuse, P5 ;  /* 0x000000ffff097224 */ /* 0x100fe200028e0605 */
[----:B------:R-:W-:Y:S01]  /*fc60*/  LOP3.LUT R0, R7, 0x380, RZ, 0xc0, !PT ;  /* 0x0000038007007812 */ /* 0x000fe200078ec0ff */
[----:B-1----:R1:W-:Y:S01]  /*fc70*/  @!P0 ST.E desc[UR40][R20.64], R2 ;  /* 0x0000000214008985 */ /* 0x0023e2000c101928 */
[--C-:B------:R-:W-:Y:S01]  /*fc80*/  IMAD.X R13, RZ, RZ, R5.reuse, P4 ;  /* 0x000000ffff0d7224 */ /* 0x100fe200020e0605 */
[C---:B------:R-:W-:Y:S01]  /*fc90*/  IADD3 R33, P6, R4.reuse, 0x6000, RZ ;  /* 0x0000600004217810 */ /* 0x040fe20007fde0ff */
[----:B------:R-:W-:Y:S01]  /*fca0*/  UIMAD UR10, UR9, UR12, URZ ;  /* 0x0000000c090a72a4 */ /* 0x000fe2000f8e023f */
[C---:B------:R-:W-:Y:S01]  /*fcb0*/  IADD3 R37, P5, R4.reuse, 0x7000, RZ ;  /* 0x0000700004257810 */ /* 0x040fe20007fbe0ff */
[----:B------:R-:W-:Y:S01]  /*fcc0*/  IMAD.X R49, RZ, RZ, R5, P3 ;  /* 0x000000ffff317224 */ /* 0x000fe200018e0605 */
[----:B------:R-:W-:Y:S01]  /*fcd0*/  IADD3 R65, P4, R4, 0x8000, RZ ;  /* 0x0000800004417810 */ /* 0x000fe20007f9e0ff */
[----:B0-----:R-:W0:Y:S01]  /*fce0*/  @P1 LDC R3, c[0x0][0xbec] ;  /* 0x0002fb00ff031b82 */ /* 0x001e220000000800 */
[----:B------:R-:W-:-:S02]  /*fcf0*/  SHF.R.U64 R0, R0, 0x3, RZ ;  /* 0x0000000300007819 */ /* 0x000fc400000012ff */
[----:B------:R-:W-:-:S05]  /*fd00*/  LOP3.LUT R8, R11, 0x380, RZ, 0xc0, !PT ;  /* 0x000003800b087812 */ /* 0x000fca00078ec0ff */
[----:B-1----:R-:W1:Y:S01]  /*fd10*/  @P1 LDC R21, c[0x0][0xbf0] ;  /* 0x0002fc00ff151b82 */ /* 0x002e620000000800 */
[----:B------:R-:W-:Y:S01]  /*fd20*/  LOP3.LUT R32, R33, 0x380, RZ, 0xc0, !PT ;  /* 0x0000038021207812 */ /* 0x000fe200078ec0ff */
[----:B------:R-:W-:Y:S01]  /*fd30*/  UIMAD.WIDE.U32 UR8, UR4, UR12, URZ ;  /* 0x0000000c040872a5 */ /* 0x000fe2000f8e003f */
[----:B------:R-:W-:Y:S01]  /*fd40*/  LOP3.LUT R36, R37, 0x380, RZ, 0xc0, !PT ;  /* 0x0000038025247812 */ /* 0x000fe200078ec0ff */
[----:B------:R-:W-:Y:S01]  /*fd50*/  UIMAD UR10, UR4, UR13, UR10 ;  /* 0x0000000d040a72a4 */ /* 0x000fe2000f8e020a */
[----:B------:R-:W-:Y:S01]  /*fd60*/  LOP3.LUT R64, R65, 0x380, RZ, 0xc0, !PT ;  /* 0x0000038041407812 */ /* 0x000fe200078ec0ff */
[----:B------:R-:W5:Y:S01]  /*fd70*/  LD.E.128 R12, desc[UR40][R12.64] ;  /* 0x000000280c0c7980 */ /* 0x000f62000c101d00 */
[----:B------:R-:W-:Y:S01]  /*fd80*/  LOP3.LUT R48, R0, R7, RZ, 0x3c, !PT ;  /* 0x0000000700307212 */ /* 0x000fe200078e3cff */
[----:B------:R-:W-:Y:S01]  /*fd90*/  ULDC.64 UR12, c[0x0][0xae8] ;  /* 0x0002ba00000c7ab9 */ /* 0x000fe20000000a00 */
[----:B------:R-:W-:Y:S01]  /*fda0*/  SHF.R.U64 R32, R32, 0x3, RZ ;  /* 0x0000000320207819 */ /* 0x000fe200000012ff */
[----:B------:R-:W-:Y:S01]  /*fdb0*/  IMAD R0, R202, 0x20, R203 ;  /* 0x00000020ca007824 */ /* 0x000fe200078e02cb */
[----:B------:R-:W-:Y:S01]  /*fdc0*/  SHF.R.U64 R36, R36, 0x3, RZ ;  /* 0x0000000324247819 */ /* 0x000fe200000012ff */
[----:B------:R-:W-:Y:S01]  /*fdd0*/  UIADD3 UR9, UR9, UR10, URZ ;  /* 0x0000000a09097290 */ /* 0x000fe2000fffe03f */
        /* <DEDUP_REMOVED lines=8> */
[----:B------:R-:W-:Y:S01]  /*fe60*/  UIMAD UR4, UR45, UR13, UR4 ;  /* 0x0000000d2d0472a4 */ /* 0x000fe2000f8e0204 */
[----:B------:R-:W-:Y:S01]  /*fe70*/  IMAD.X R65, RZ, RZ, R5, P4 ;  /* 0x000000ffff417224 */ /* 0x000fe200020e0605 */
[----:B------:R-:W-:Y:S01]  /*fe80*/  UIMAD.WIDE.U32 UR8, UR45, UR12, UR8 ;  /* 0x0000000c2d0872a5 */ /* 0x000fe2000f8e0008 */
[----:B------:R-:W-:Y:S01]  /*fe90*/  SHF.R.U64 R8, R8, 0x3, RZ ;  /* 0x0000000308087819 */ /* 0x000fe200000012ff */
[----:B------:R-:W-:Y:S01]  /*fea0*/  ULDC.64 UR10, c[0x0][0xaf0] ;  /* 0x0002bc00000a7ab9 */ /* 0x000fe20000000a00 */
[----:B------:R-:W-:Y:S01]  /*feb0*/  IADD3 R73, P6, R4, 0xc000, RZ ;  /* 0x0000c00004497810 */ /* 0x000fe20007fde0ff */
[----:B0-----:R-:W-:Y:S01]  /*fec0*/  @P1 IMAD.HI.U32 R0, R20, R3, RZ ;  /* 0x0000000314001227 */ /* 0x001fe200078e00ff */
[C---:B------:R-:W-:Y:S01]  /*fed0*/  IADD3 R69, P5, R4.reuse, 0xd000, RZ ;  /* 0x0000d00004457810 */ /* 0x040fe20007fbe0ff */
[----:B------:R-:W5:Y:S01]  /*fee0*/  LD.E.128 R24, desc[UR40][R24.64] ;  /* 0x0000002818187980 */ /* 0x000f62000c101d00 */
[----:B------:R-:W-:Y:S01]  /*fef0*/  IADD3 R61, P4, R4, 0xe000, RZ ;  /* 0x0000e000043d7810 */ /* 0x000fe20007f9e0ff */
[----:B------:R-:W-:Y:S01]  /*ff00*/  UIADD3 UR9, UR9, UR4, URZ ;  /* 0x0000000409097290 */ /* 0x000fe2000fffe03f */
[----:B------:R-:W-:Y:S01]  /*ff10*/  LOP3.LUT R8, R8, R11, RZ, 0x3c, !PT ;  /* 0x0000000b08087212 */ /* 0x000fe200078e3cff */
[----:B------:R-:W-:Y:S01]  /*ff20*/  UIMAD UR4, UR18, UR10, URZ ;  /* 0x0000000a120472a4 */ /* 0x000fe2000f8e023f */
[----:B------:R-:W-:Y:S01]  /*ff30*/  LOP3.LUT R72, R73, 0x380, RZ, 0xc0, !PT ;  /* 0x0000038049487812 */ /* 0x000fe200078ec0ff */
[----:B------:R-:W-:Y:S01]  /*ff40*/  IMAD.MOV.U32 R17, RZ, RZ, R20 ;  /* 0x000000ffff117224 */ /* 0x000fe200078e0014 */
[----:B------:R-:W-:Y:S01]  /*ff50*/  LOP3.LUT R68, R69, 0x380, RZ, 0xc0, !PT ;  /* 0x0000038045447812 */ /* 0x000fe200078ec0ff */
[----:B------:R-:W5:Y:S01]  /*ff60*/  LD.E.128 R52, desc[UR40][R52.64] ;  /* 0x0000002834347980 */ /* 0x000f62000c101d00 */
[----:B------:R-:W-:-:S02]  /*ff70*/  LOP3.LUT R60, R61, 0x380, RZ, 0xc0, !PT ;  /* 0x000003803d3c7812 */ /* 0x000fc400078ec0ff */
[----:B------:R-:W-:Y:S01]  /*ff80*/  LOP3.LUT R11, R4, 0x380, RZ, 0xc0, !PT ;  /* 0x00000380040b7812 */ /* 0x000fe200078ec0ff */
[----:B------:R-:W-:Y:S01]  /*ff90*/  UIMAD UR4, UR17, UR11, UR4 ;  /* 0x0000000b110472a4 */ /* 0x000fe2000f8e0204 */
[----:B-1----:R-:W-:Y:S01]  /*ffa0*/  @P1 SHF.R.U32.HI R17, RZ, R21, R0 ;  /* 0x00000015ff111219 */ /* 0x002fe20000011600 */
[----:B------:R-:W-:Y:S01]  /*ffb0*/  UIMAD.WIDE.U32 UR8, UR17, UR10, UR8 ;  /* 0x0000000a110872a5 */ /* 0x000fe2000f8e0008 */
[----:B------:R-:W-:Y:S01]  /*ffc0*/  SHF.R.U64 R72, R72, 0x3, RZ ;  /* 0x0000000348487819 */ /* 0x000fe200000012ff */
[----:B------:R-:W5:Y:S01]  /*ffd0*/  LD.E.128 R28, desc[UR40][R28.64] ;  /* 0x000000281c1c7980 */ /* 0x000f62000c101d00 */
[----:B------:R-:W-:Y:S02]  /*ffe0*/  SHF.R.U64 R68, R68, 0x3, RZ ;  /* 0x0000000344447819 */ /* 0x000fe400000012ff */
[----:B------:R-:W-:Y:S01]  /*fff0*/  SHF.R.U64 R60, R60, 0x3, RZ ;  /* 0x000000033c3c7819 */ /* 0x000fe200000012ff */
[----:B------:R-:W5:Y:S01]  /*10000*/  LD.E.128 R32, desc[UR40][R32.64] ;  /* 0x0000002820207980 */ /* 0x000f62000c101d00 */
[----:B------:R-:W-:Y:S01]  /*10010*/  SHF.R.U64 R11, R11, 0x3, RZ ;  /* 0x000000030b0b7819 */ /* 0x000fe200000012ff */
[----:B------:R-:W-:Y:S01]  /*10020*/  UIADD3 UR4, UR9, UR4, URZ ;  /* 0x0000000409047290 */ /* 0x000fe2000fffe03f */
[--C-:B------:R-:W-:Y:S01]  /*10030*/  SHF.R.S32.HI R0, RZ, 0x1f, R17.reuse ;  /* 0x0000001fff007819 */ /* 0x100fe20000011411 */
[----:B------:R-:W-:Y:S01]  /*10040*/  IMAD.MOV R16, RZ, RZ, -R17 ;  /* 0x000000ffff107224 */ /* 0x000fe200078e0a11 */
        /* <DEDUP_REMOVED lines=8> */
[----:B------:R-:W-:Y:S01]  /*100d0*/  IMAD R21, R77, R16, R20 ;  /* 0x000000104d157224 */ /* 0x000fe200078e0214 */
[----:B------:R-:W5:Y:S01]  /*100e0*/  LD.E.128 R8, desc[UR40][R8.64] ;  /* 0x0000002808087980 */ /* 0x000f62000c101d00 */
[----:B------:R-:W-:-:S02]  /*100f0*/  IMAD R0, R0, UR10, RZ ;  /* 0x0000000a00007c24 */ /* 0x000fc4000f8e02ff */
[----:B------:R-:W-:Y:S01]  /*10100*/  IMAD.U32 R3, RZ, RZ, UR9 ;  /* 0x00000009ff037e24 */ /* 0x000fe2000f8e00ff */
[----:B------:R-:W5:Y:S01]  /*10110*/  LD.E.128 R4, desc[UR40][R4.64] ;  /* 0x0000002804047980 */ /* 0x000f62000c101d00 */
[----:B------:R-:W-:Y:S01]  /*10120*/  IMAD.U32 R2, RZ, RZ, UR8 ;  /* 0x00000008ff027e24 */ /* 0x000fe2000f8e00ff */
[----:B------:R-:W-:Y:S01]  /*10130*/  ULDC.64 UR8, c[0x0][0xad8] ;  /* 0x0002b60000087ab9 */ /* 0x000fe20000000a00 */
[----:B------:R-:W-:Y:S01]  /*10140*/  IMAD.U32 R3, RZ, RZ, UR4 ;  /* 0x00000004ff037e24 */ /* 0x000fe2000f8e00ff */
[----:B------:R-:W5:Y:S01]  /*10150*/  LD.E.128 R36, desc[UR40][R36.64] ;  /* 0x0000002824247980 */ /* 0x000f62000c101d00 */
[C---:B------:R-:W-:Y:S01]  /*10160*/  IMAD R77, R17.reuse, UR11, R0 ;  /* 0x0000000b114d7c24 */ /* 0x040fe2000f8e0200 */
[----:B------:R-:W-:Y:S02]  /*10170*/  SHF.R.S32.HI R0, RZ, 0x1f, R21 ;  /* 0x0000001fff007819 */ /* 0x000fe40000011415 */
[----:B------:R-:W5:Y:S01]  /*10180*/  LD.E.128 R64, desc[UR40][R64.64] ;  /* 0x0000002840407980 */ /* 0x000f62000c101d00 */
[----:B------:R-:W-:-:S03]  /*10190*/  IMAD.WIDE.U32 R2, R17, UR10, R2 ;  /* 0x0000000a11027c25 */ /* 0x000fc6000f8e0002 */
[----:B------:R-:W5:Y:S04]  /*101a0*/  LD.E.128 R56, desc[UR40][R56.64] ;  /* 0x0000002838387980 */ /* 0x000f68000c101d00 */
[----:B------:R-:W5:Y:S04]  /*101b0*/  LD.E.128 R44, desc[UR40][R44.64] ;  /* 0x000000282c2c7980 */ /* 0x000f68000c101d00 */
[----:B------:R-:W5:Y:S04]  /*101c0*/  LD.E.128 R40, desc[UR40][R40.64] ;  /* 0x0000002828287980 */ /* 0x000f68000c101d00 */
[----:B------:R-:W5:Y:S04]  /*101d0*/  LD.E.128 R72, desc[UR40][R72.64] ;  /* 0x0000002848487980 */ /* 0x000f68000c101d00 */
[----:B------:R-:W5:Y:S04]  /*101e0*/  LD.E.128 R68, desc[UR40][R68.64] ;  /* 0x0000002844447980 */ /* 0x000f68000c101d00 */
        /* <DEDUP_REMOVED lines=10> */
[----:B------:R-:W-:Y:S02]  /*10290*/  VIADD R82, R203, UR43 ;  /* 0x0000002bcb527c36 */ /* 0x000fe40008000000 */
[C---:B------:R-:W-:Y:S02]  /*102a0*/  IMAD R17, R21.reuse, UR9, R16 ;  /* 0x0000000915117c24 */ /* 0x040fe4000f8e0210 */
[----:B------:R-:W-:Y:S01]  /*102b0*/  IMAD.WIDE.U32 R2, R21, UR8, R2 ;  /* 0x0000000815027c25 */ /* 0x000fe2000f8e0002 */
[C---:B------:R-:W-:Y:S01]  /*102c0*/  ISETP.GE.AND P2, PT, R82.reuse, R79, PT ;  /* 0x0000004f5200720c */ /* 0x040fe20003f46270 */
[----:B------:R-:W-:Y:S02]  /*102d0*/  ULDC.64 UR8, c[0x0][0xa80] ;  /* 0x0002a00000087ab9 */ /* 0x000fe40000000a00 */
[----:B------:R-:W-:Y:S01]  /*102e0*/  VIADD R0, R82, 0x20 ;  /* 0x0000002052007836 */ /* 0x000fe20000000000 */
[----:B------:R-:W-:Y:S01]  /*102f0*/  LEA R78, P3, R2, UR8, 0x1 ;  /* 0x00000008024e7c11 */ /* 0x000fe2000f8608ff */
[----:B------:R-:W-:-:S02]  /*10300*/  IMAD.IADD R3, R3, 0x1, R17 ;  /* 0x0000000103037824 */ /* 0x000fc400078e0211 */
[----:B------:R-:W-:Y:S01]  /*10310*/  VIADD R151, R151, 0x22820 ;  /* 0x0002282097977836 */ /* 0x000fe20000000000 */
[-C--:B------:R-:W-:Y:S01]  /*10320*/  ISETP.GE.AND P1, PT, R0, R79.reuse, PT ;  /* 0x0000004f0000720c */ /* 0x080fe20003f26270 */
[----:B------:R-:W-:Y:S01]  /*10330*/  VIADD R0, R82, 0x40 ;  /* 0x0000004052007836 */ /* 0x000fe20000000000 */
[----:B------:R-:W-:Y:S02]  /*10340*/  LEA.HI.X R80, R2, UR9, R3, 0x1, P3 ;  /* 0x0000000902507c11 */ /* 0x000fe400098f0c03 */
[----:B------:R-:W-:Y:S01]  /*10350*/  PRMT R151, RZ, 0x654, R151 ;  /* 0x00000654ff977816 */ /* 0x000fe20000000097 */
[----:B0-----:R0:W1:Y:S01]  /*10360*/  SHFL.IDX PT, R76, R78, RZ, 0x181f ;  /* 0x00181fff4e4c7589 */ /* 0x00106200000e0000 */
[----:B------:R-:W-:Y:S01]  /*10370*/  ISETP.GE.AND P0, PT, R0, R79, PT ;  /* 0x0000004f0000720c */ /* 0x000fe20003f06270 */
[----:B------:R-:W-:Y:S01]  /*10380*/  BSSY B1, `(.L_x_2433) ;  /* 0x0000015000017945 */ /* 0x000fe20003800000 */
[----:B------:R0:W-:Y:S01]  /*10390*/  SYNCS.ARRIVE.TRANS64.RED.A1T0 RZ, [R151+URZ], RZ ;  /* 0x000000ff97ff79a7 */ /* 0x0001e2000810043f */
[----:B------:R0:W2:Y:S02]  /*103a0*/  SHFL.IDX PT, R0, R80, RZ, 0x181f ;  /* 0x00181fff50007589 */ /* 0x0000a400000e0000 */
[----:B------:R-:W-:Y:S08]  /*103b0*/  @P2 BRA `(.L_x_2434) ;  /* 0x0000000000442947 */ /* 0x000ff00003800000 */
        /* <DEDUP_REMOVED lines=17> */
.L_x_2434:
[----:B------:R-:W-:Y:S05]  /*104d0*/  BSYNC B1 ;  /* 0x0000000000017941 */ /* 0x000fea0003800000 */
.L_x_2433:
[----:B--2---:R2:W4:Y:S01]  /*104e0*/  SHFL.IDX PT, R0, R80, 0x1, 0x181f ;  /* 0x00381f0050007f89 */ /* 0x00452200000e0000 */
        /* <DEDUP_REMOVED lines=9> */
[C---:B-----5:R-:W-:Y:S02]  /*10580*/  @!P3 LEA R4, P5, R200.reuse, R16, 0x1 ;  /* 0x00000010c804b211 */ /* 0x060fe400078a08ff */
        /* <DEDUP_REMOVED lines=10> */
.L_x_2436:
[----:B------:R-:W-:Y:S05]  /*10630*/  BSYNC B1 ;  /* 0x0000000000017941 */ /* 0x000fea0003800000 */
.L_x_2435:
[----:B----4-:R4:W0:Y:S01]  /*10640*/  SHFL.IDX PT, R0, R80, 0x2, 0x181f ;  /* 0x00581f0050007f89 */ /* 0x01082200000e0000 */
        /* <DEDUP_REMOVED lines=8> */
[-C--:B---3--:R-:W-:Y:S02]  /*106d0*/  @!P3 LEA R2, P6, R19, R8.reuse, 0x1 ;  /* 0x000000081302b211 */ /* 0x088fe400078c08ff */
[CC--:B------:R-:W-:Y:S02]  /*106e0*/  @!P2 LEA R4, P5, R200.reuse, R8.reuse, 0x1 ;  /* 0x00000008c804a211 */ /* 0x0c0fe400078a08ff */
[----:B------:R-:W-:Y:S02]  /*106f0*/  @!P1 LEA R6, P4, R23, R8, 0x1 ;  /* 0x0000000817069211 */ /* 0x000fe400078808ff */
[----:B0-----:R-:W-:Y:S02]  /*10700*/  @!P3 LEA.HI.X R3, R19, R0, R211, 0x1, P6 ;  /* 0x000000001303b211 */ /* 0x001fe400030f0cd3 */
        /* <DEDUP_REMOVED lines=8> */
.L_x_2438:
[----:B------:R-:W-:Y:S05]  /*10790*/  BSYNC B1 ;  /* 0x0000000000017941 */ /* 0x000fea0003800000 */
.L_x_2437:
[----:B0-----:R-:W-:Y:S01]  /*107a0*/  VIADD R0, R82, 0x60 ;  /* 0x0000006052007836 */ /* 0x001fe20000000000 */
[----:B--2-4-:R-:W0:Y:S04]  /*107b0*/  SHFL.IDX PT, R80, R80, 0x3, 0x181f ;  /* 0x00781f0050507f89 */ /* 0x014e2800000e0000 */
[----:B------:R-:W-:Y:S01]  /*107c0*/  ISETP.GE.AND P0, PT, R0, R79, PT ;  /* 0x0000004f0000720c */ /* 0x000fe20003f06270 */
[----:B------:R-:W2:-:S12]  /*107d0*/  SHFL.IDX PT, R78, R78, 0x3, 0x181f ;  /* 0x00781f004e4e7f89 */ /* 0x000e9800000e0000 */
[----:B------:R-:W-:Y:S05]  /*107e0*/  @P0 BRA `(.L_x_2439) ;  /* 0x0000000c00ac0947 */ /* 0x000fea0003800000 */
[----:B------:R-:W-:Y:S02]  /*107f0*/  ULDC UR4, c[0x0][0xac8] ;  /* 0x0002b20000047ab9 */ /* 0x000fe40000000800 */
[----:B------:R-:W-:Y:S02]  /*10800*/  ISETP.GE.AND P3, PT, R19, UR4, PT ;  /* 0x0000000413007c0c */ /* 0x000fe4000bf66270 */
[----:B------:R-:W-:Y:S02]  /*10810*/  ISETP.GE.AND P4, PT, R200, UR4, PT ;  /* 0x00000004c8007c0c */ /* 0x000fe4000bf86270 */
[----:B------:R-:W-:-:S09]  /*10820*/  ISETP.GE.AND P5, PT, R23, UR4, PT ;  /* 0x0000000417007c0c */ /* 0x000fd2000bfa6270 */
[-C--:B--2---:R-:W-:Y:S02]  /*10830*/  @!P3 LEA R2, P0, R19, R78.reuse, 0x1 ;  /* 0x0000004e1302b211 */ /* 0x084fe400078008ff */
[CC--:B------:R-:W-:Y:S02]  /*10840*/  @!P4 LEA R4, P1, R200.reuse, R78.reuse, 0x1 ;  /* 0x0000004ec804c211 */ /* 0x0c0fe400078208ff */
[----:B------:R-:W-:Y:S02]  /*10850*/  @!P5 LEA R6, P2, R23, R78, 0x1 ;  /* 0x0000004e1706d211 */ /* 0x000fe400078408ff */
        /* <DEDUP_REMOVED lines=12> */
.L_x_2431:
        /* <DEDUP_REMOVED lines=11> */
[----:B------:R-:W-:Y:S01]  /*109d0*/  UISETP.NE.U32.AND UP1, UPT, UR8, URZ, UPT ;  /* 0x0000003f0800728c */ /* 0x000fe2000bf25070 */
[----:B------:R-:W-:Y:S02]  /*109e0*/  IMAD.U32 R0, RZ, RZ, UR4 ;  /* 0x00000004ff007e24 */ /* 0x000fe4000f8e00ff */
[----:B------:R-:W2:Y:S01]  /*109f0*/  @P2 LDG.E R6, desc[UR40][R2.64] ;  /* 0x0000002802062981 */ /* 0x000ea2000c1e1900 */
[----:B------:R-:W-:-:S06]  /*10a00*/  UISETP.NE.AND.EX UP1, UPT, UR9, URZ, UPT, UP1 ;  /* 0x0000003f0900728c */ /* 0x000fcc000bf25310 */
        /* <DEDUP_REMOVED lines=11> */
[----:B--2---:R-:W-:Y:S01]  /*10ac0*/  @P2 R2UR UR4, R6 ;  /* 0x00000000060422ca */ /* 0x004fe200000e0000 */
[----:B01----:R-:W-:-:S14]  /*10ad0*/  @P3 BRA `(.L_x_2440) ;  /* 0x0000000000103947 */ /* 0x003fdc0003800000 */
[----:B------:R-:W-:Y:S05]  /*10ae0*/  @!P2 BRA `(.L_x_2440) ;  /* 0x00000000000ca947 */ /* 0x000fea0003800000 */
[----:B------:R-:W2:Y:S04]  /*10af0*/  LDG.E R5, desc[UR40][R2.64] ;  /* 0x0000002802057981 */ /* 0x000ea8000c1e1900 */
[----:B-----5:R-:W2:Y:S02]  /*10b00*/  LDG.E R0, desc[UR40][R2.64+0x4] ;  /* 0x0000042802007981 */ /* 0x020ea4000c1e1900 */
[----:B--2---:R-:W-:-:S07]  /*10b10*/  IMAD.IADD R0, R0, 0x1, -R5 ;  /* 0x0000000100007824 */ /* 0x004fce00078e0a05 */
.L_x_2440:
[----:B------:R-:W-:Y:S01]  /*10b20*/  USHF.R.S32.HI UR8, URZ, 0x1f, UR44 ;  /* 0x0000001f3f087899 */ /* 0x000fe2000801142c */
[----:B------:R-:W-:Y:S01]  /*10b30*/  BSSY B1, `(.L_x_2441) ;  /* 0x000002e000017945 */ /* 0x000fe20003800000 */
[----:B------:R-:W-:Y:S02]  /*10b40*/  USHF.R.S32.HI UR11, URZ, 0x1f, UR4 ;  /* 0x0000001f3f0b7899 */ /* 0x000fe40008011404 */
[----:B------:R-:W-:Y:S02]  /*10b50*/  USEL UR13, UR44, URZ, !UP0 ;  /* 0x0000003f2c0d7287 */ /* 0x000fe4000c000000 */
[----:B------:R-:W-:Y:S01]  /*10b60*/  USEL UR14, UR8, URZ, !UP0 ;  /* 0x0000003f080e7287 */ /* 0x000fe2000c000000 */
[----:B------:R-:W-:Y:S11]  /*10b70*/  @P1 BRA `(.L_x_2442) ;  /* 0x0000000000a41947 */ /* 0x000ff60003800000 */
[----:B------:R-:W0:Y:S01]  /*10b80*/  S2R R3, SR_TID.X ;  /* 0x0000000000037919 */ /* 0x000e220000002100 */
[----:B------:R-:W1:Y:S01]  /*10b90*/  LDC R7, c[0x0][0xbe8] ;  /* 0x0002fa00ff077b82 */ /* 0x000e620000000800 */
[----:B------:R-:W-:Y:S02]  /*10ba0*/  IMAD.U32 R4, RZ, RZ, UR43 ;  /* 0x0000002bff047e24 */ /* 0x000fe4000f8e00ff */
[----:B-1---5:R-:W-:-:S03]  /*10bb0*/  IMAD R2, R0, R7, RZ ;  /* 0x0000000700027224 */ /* 0x022fc600078e02ff */
[----:B0-----:R-:W-:-:S04]  /*10bc0*/  IADD3 R4, R4, -0x80, R3 ;  /* 0xffffff8004047810 */ /* 0x001fc80007ffe003 */
[----:B------:R-:W-:-:S13]  /*10bd0*/  ISETP.GE.AND P1, PT, R4, R2, PT ;  /* 0x000000020400720c */ /* 0x000fda0003f26270 */
[----:B------:R-:W-:Y:S05]  /*10be0*/  @P1 BRA `(.L_x_2442) ;  /* 0x0000000000881947 */ /* 0x000fea0003800000 */
[----:B------:R-:W-:Y:S01]  /*10bf0*/  ISETP.NE.AND P1, PT, R7, 0x1, PT ;  /* 0x000000010700780c */ /* 0x000fe20003f25270 */
[----:B------:R-:W-:Y:S01]  /*10c00*/  ULDC.64 UR16, c[0x0][0xb90] ;  /* 0x0002e40000107ab9 */ /* 0x000fe20000000a00 */
[----:B------:R-:W-:Y:S01]  /*10c10*/  UMOV UR8, UR4 ;  /* 0x0000000400087c82 */ /* 0x000fe20008000000 */
[----:B------:R-:W-:Y:S01]  /*10c20*/  UIMAD UR10, UR12, UR16, URZ ;  /* 0x000000100c0a72a4 */ /* 0x000fe2000f8e023f */
[----:B------:R-:W-:Y:S01]  /*10c30*/  IMAD.MOV.U32 R2, RZ, RZ, R4 ;  /* 0x000000ffff027224 */ /* 0x000fe200078e0004 */
[----:B------:R-:W-:Y:S02]  /*10c40*/  UMOV UR9, UR11 ;  /* 0x0000000b00097c82 */ /* 0x000fe40008000000 */
[----:B------:R-:W-:Y:S02]  /*10c50*/  UIMAD.WIDE.U32 UR8, UR45, UR16, UR8 ;  /* 0x000000102d0872a5 */ /* 0x000fe4000f8e0008 */
[----:B------:R-:W-:-:S03]  /*10c60*/  UIMAD UR10, UR45, UR17, UR10 ;  /* 0x000000112d0a72a4 */ /* 0x000fc6000f8e020a */
[----:B------:R-:W-:Y:S01]  /*10c70*/  ULDC.64 UR16, c[0x0][0xb98] ;  /* 0x0002e60000107ab9 */ /* 0x000fe20000000a00 */
[----:B------:R-:W0:Y:S01]  /*10c80*/  @P1 LDC R3, c[0x0][0xbec] ;  /* 0x0002fb00ff031b82 */ /* 0x000e220000000800 */
[----:B------:R-:W-:Y:S02]  /*10c90*/  UIADD3 UR9, UR9, UR10, URZ ;  /* 0x0000000a09097290 */ /* 0x000fe4000fffe03f */
[----:B------:R-:W-:Y:S02]  /*10ca0*/  UIMAD UR10, UR14, UR16, URZ ;  /* 0x000000100e0a72a4 */ /* 0x000fe4000f8e023f */
[----:B------:R-:W-:Y:S02]  /*10cb0*/  UIMAD.WIDE.U32 UR8, UR13, UR16, UR8 ;  /* 0x000000100d0872a5 */ /* 0x000fe4000f8e0008 */
[----:B------:R-:W-:Y:S01]  /*10cc0*/  UIMAD UR10, UR13, UR17, UR10 ;  /* 0x000000110d0a72a4 */ /* 0x000fe2000f8e020a */
[----:B------:R-:W1:Y:S02]  /*10cd0*/  @P1 LDC R6, c[0x0][0xbf0] ;  /* 0x0002fc00ff061b82 */ /* 0x000e640000000800 */
[----:B------:R-:W-:Y:S01]  /*10ce0*/  ULDC.64 UR16, c[0x0][0xb88] ;  /* 0x0002e20000107ab9 */ /* 0x000fe20000000a00 */
[----:B0-----:R-:W-:-:S05]  /*10cf0*/  @P1 IMAD.HI.U32 R3, R4, R3, RZ ;  /* 0x0000000304031227 */ /* 0x001fca00078e00ff */
[----:B-1----:R-:W-:Y:S01]  /*10d00*/  @P1 SHF.R.U32.HI R2, RZ, R6, R3 ;  /* 0x00000006ff021219 */ /* 0x002fe20000011603 */
[----:B------:R-:W-:-:S03]  /*10d10*/  IMAD.U32 R6, RZ, RZ, UR10 ;  /* 0x0000000aff067e24 */ /* 0x000fc6000f8e00ff */
[--C-:B------:R-:W-:Y:S01]  /*10d20*/  SHF.R.S32.HI R3, RZ, 0x1f, R2.reuse ;  /* 0x0000001fff037819 */ /* 0x100fe20000011402 */
[----:B------:R-:W-:Y:S01]  /*10d30*/  IMAD.MOV R5, RZ, RZ, -R2 ;  /* 0x000000ffff057224 */ /* 0x000fe200078e0a02 */
[----:B------:R-:W-:-:S03]  /*10d40*/  IADD3 R2, P1, R2, UR8, RZ ;  /* 0x0000000802027c10 */ /* 0x000fc6000ff3e0ff */
[----:B------:R-:W-:Y:S01]  /*10d50*/  IMAD R5, R7, R5, R4 ;  /* 0x0000000507057224 */ /* 0x000fe200078e0204 */
[----:B------:R-:W-:Y:S01]  /*10d60*/  IADD3.X R3, R3, UR9, R6, P1, !PT ;  /* 0x0000000903037c10 */ /* 0x000fe20008ffe406 */
[----:B------:R-:W-:-:S03]  /*10d70*/  ULDC.64 UR8, c[0x0][0xb50] ;  /* 0x0002d40000087ab9 */ /* 0x000fc60000000a00 */
[----:B------:R-:W-:Y:S01]  /*10d80*/  SHF.R.S32.HI R4, RZ, 0x1f, R5 ;  /* 0x0000001fff047819 */ /* 0x000fe20000011405 */
[----:B------:R-:W-:-:S04]  /*10d90*/  IMAD.WIDE.U32 R2, R5, UR16, R2 ;  /* 0x0000001005027c25 */ /* 0x000fc8000f8e0002 */
[----:B------:R-:W-:-:S04]  /*10da0*/  IMAD R4, R4, UR16, RZ ;  /* 0x0000001004047c24 */ /* 0x000fc8000f8e02ff */
[----:B------:R-:W-:Y:S01]  /*10db0*/  IMAD R7, R5, UR17, R4 ;  /* 0x0000001105077c24 */ /* 0x000fe2000f8e0204 */
[----:B------:R-:W-:-:S03]  /*10dc0*/  LEA R4, P1, R2, UR8, 0x2 ;  /* 0x0000000802047c11 */ /* 0x000fc6000f8210ff */
[----:B------:R-:W-:-:S05]  /*10dd0*/  IMAD.IADD R3, R3, 0x1, R7 ;  /* 0x0000000103037824 */ /* 0x000fca00078e0207 */
[----:B------:R-:W-:Y:S01]  /*10de0*/  LEA.HI.X R5, R2, UR9, R3, 0x2, P1 ;  /* 0x0000000902057c11 */ /* 0x000fe200088f1403 */
[----:B------:R-:W-:-:S05]  /*10df0*/  IMAD.MOV.U32 R3, RZ, RZ, -0x800000 ;  /* 0xff800000ff037424 */ /* 0x000fca00078e00ff */
[----:B------:R0:W-:Y:S02]  /*10e00*/  STG.E desc[UR40][R4.64], R3 ;  /* 0x0000000304007986 */ /* 0x0001e4000c101928 */
.L_x_2442:
[----:B------:R-:W-:Y:S05]  /*10e10*/  BSYNC B1 ;  /* 0x0000000000017941 */ /* 0x000fea0003800000 */
.L_x_2441:
[----:B0-----:R-:W0:Y:S01]  /*10e20*/  @P0 LDC R3, c[0x0][0xbf0] ;  /* 0x0002fc00ff030b82 */ /* 0x001e220000000800 */
[----:B------:R-:W-:Y:S01]  /*10e30*/  ULDC.64 UR16, c[0x0][0xaa0] ;  /* 0x0002a80000107ab9 */ /* 0x000fe20000000a00 */
[----:B------:R-:W-:Y:S01]  /*10e40*/  IMAD R2, R202, 0x20, R203 ;  /* 0x00000020ca027824 */ /* 0x000fe200078e02cb */
[----:B------:R-:W-:Y:S01]  /*10e50*/  UIMAD UR10, UR11, UR16, URZ ;  /* 0x000000100b0a72a4 */ /* 0x000fe2000f8e023f */
[----:B------:R-:W-:Y:S01]  /*10e60*/  VIADD R8, R203, UR43 ;  /* 0x0000002bcb087c36 */ /* 0x000fe20008000000 */
[----:B------:R-:W-:Y:S01]  /*10e70*/  UIMAD.WIDE.U32 UR8, UR4, UR16, URZ ;  /* 0x00000010040872a5 */ /* 0x000fe2000f8e003f */
[----:B------:R-:W-:Y:S01]  /*10e80*/  VIADD R6, R2, UR43 ;  /* 0x0000002b02067c36 */ /* 0x000fe20008000000 */
[----:B------:R-:W-:Y:S01]  /*10e90*/  UIMAD UR10, UR4, UR17, UR10 ;  /* 0x00000011040a72a4 */ /* 0x000fe2000f8e020a */
[----:B------:R-:W-:Y:S02]  /*10ea0*/  BSSY B1, `(.L_x_2443) ;  /* 0x000003d000017945 */ /* 0x000fe40003800000 */
        /* <DEDUP_REMOVED lines=10> */
[----:B0-----:R-:W-:Y:S01]  /*10f50*/  @P0 SHF.R.U32.HI R5, RZ, R3, R2 ;  /* 0x00000003ff050219 */ /* 0x001fe20000011602 */
        /* <DEDUP_REMOVED lines=11> */
[----:B------:R-:W-:Y:S02]  /*11010*/  IMAD.U32 R3, RZ, RZ, UR4 ;  /* 0x00000004ff037e24 */ /* 0x000fe4000f8e00ff */
[C---:B------:R-:W-:Y:S01]  /*11020*/  IMAD R9, R5.reuse, UR11, R4 ;  /* 0x0000000b05097c24 */ /* 0x040fe2000f8e0204 */
[----:B------:R-:W-:Y:S01]  /*11030*/  SHF.R.S32.HI R4, RZ, 0x1f, R7 ;  /* 0x0000001fff047819 */ /* 0x000fe20000011407 */
[----:B------:R-:W-:-:S04]  /*11040*/  IMAD.WIDE.U32 R2, R5, UR10, R2 ;  /* 0x0000000a05027c25 */ /* 0x000fc8000f8e0002 */
[----:B------:R-:W-:Y:S02]  /*11050*/  IMAD.IADD R3, R3, 0x1, R9 ;  /* 0x0000000103037824 */ /* 0x000fe400078e0209 */
[----:B------:R-:W-:Y:S02]  /*11060*/  IMAD R4, R4, UR8, RZ ;  /* 0x0000000804047c24 */ /* 0x000fe4000f8e02ff */
[----:B-----5:R-:W-:Y:S02]  /*11070*/  IMAD R11, R0, R11, RZ ;  /* 0x0000000b000b7224 */ /* 0x020fe400078e02ff */
        /* <DEDUP_REMOVED lines=31> */
.L_x_2444:
[----:B------:R-:W-:Y:S05]  /*11270*/  BSYNC B1 ;  /* 0x0000000000017941 */ /* 0x000fea0003800000 */
.L_x_2443:
        /* <DEDUP_REMOVED lines=21> */
.L_x_2446:
[----:B------:R-:W-:Y:S05]  /*113d0*/  BSYNC B1 ;  /* 0x0000000000017941 */ /* 0x000fea0003800000 */
.L_x_2445:
        /* <DEDUP_REMOVED lines=21> */
.L_x_2448:
[----:B------:R-:W-:Y:S05]  /*11530*/  BSYNC B1 ;  /* 0x0000000000017941 */ /* 0x000fea0003800000 */
.L_x_2447:
[----:B0-----:R-:W-:Y:S01]  /*11540*/  VIADD R0, R8, 0x60 ;  /* 0x0000006008007836 */ /* 0x001fe20000000000 */
[----:B---3--:R0:W3:Y:S04]  /*11550*/  SHFL.IDX PT, R6, R5, 0x3, 0x181f ;  /* 0x00781f0005067f89 */ /* 0x0080e800000e0000 */
        /* <DEDUP_REMOVED lines=20> */
.L_x_2439:
[----:B------:R-:W-:Y:S05]  /*116a0*/  BSYNC B0 ;  /* 0x0000000000007941 */ /* 0x000fea0003800000 */
.L_x_2430:
[----:B------:R-:W-:Y:S02]  /*116b0*/  ULDC UR4, c[0x0][0xc3c] ;  /* 0x00030f0000047ab9 */ /* 0x000fe40000000800 */
[----:B------:R-:W-:-:S06]  /*116c0*/  UISETP.GE.AND UP0, UPT, UR6, UR4, UPT ;  /* 0x000000040600728c */ /* 0x000fcc000bf06270 */
[----:B------:R-:W-:-:S13]  /*116d0*/  PLOP3.LUT P0, PT, PT, PT, UP0, 0x80, 0x0 ;  /* 0x000000000000781c */ /* 0x000fda0003f0f008 */
[----:B------:R-:W-:Y:S05]  /*116e0*/  @!P0 BRA `(.L_x_2449) ;  /* 0xfffffef400dc8947 */ /* 0x000fea000383ffff */
[----:B------:R-:W-:Y:S05]  /*116f0*/  EXIT ;  /* 0x000000000000794d */ /* 0x000fea0003800000 */
.L_x_2348:
[----:B------:R-:W-:-:S08]  /*11700*/  NOP ;  /* 0x0000000000007918 */ /* 0x000fd00000000000 */
[----:B------:R-:W0:-:S00]  /*11710*/  USETMAXREG.DEALLOC.CTAPOOL 0x18 ;  /* 0x00000018000079c8 */ /* 0x000e0000080e0500 */
[----:B0-----:R-:W2:Y:S01]  /*11720*/  LDL.LU R2, [R1] ;  /* 0x0000000001027983 */ /* 0x001ea20000300800 */
[----:B------:R-:W-:Y:S01]  /*11730*/  LOP3.LUT R0, R0, 0x3, RZ, 0xc0, !PT ;  /* 0x0000000300007812 */ /* 0x000fe200078ec0ff */
[----:B------:R-:W-:-:S05]  /*11740*/  IMAD.MOV.U32 R4, RZ, RZ, RZ ;  /* 0x000000ffff047224 */ /* 0x000fca00078e00ff */
[----:B------:R-:W0:Y:S02]  /*11750*/  SHFL.IDX PT, R0, R0, RZ, 0x1f ;  /* 0x00001fff00007589 */ /* 0x000e2400000e0000 */
[----:B0-----:R-:W-:Y:S02]  /*11760*/  ISETP.NE.AND P0, PT, R0, RZ, PT ;  /* 0x000000ff0000720c */ /* 0x001fe40003f05270 */
[----:B--2---:R-:W-:-:S11]  /*11770*/  LOP3.LUT R2, R2, 0xfffffffd, RZ, 0xc0, !PT ;  /* 0xfffffffd02027812 */ /* 0x004fd600078ec0ff */
[----:B------:R-:W-:-:S05]  /*11780*/  @P0 LOP3.LUT R2, R2, 0x2, RZ, 0xfc, !PT ;  /* 0x0000000202020812 */ /* 0x000fca00078efcff */
[----:B------:R0:W-:Y:S01]  /*11790*/  STL [R1], R2 ;  /* 0x0000000201007387 */ /* 0x0001e20000100800 */
[----:B------:R-:W-:Y:S05]  /*117a0*/  @!P0 BRA `(.L_x_2450) ;  /* 0x00000000001c8947 */ /* 0x000fea0003800000 */
[----:B------:R-:W1:Y:S08]  /*117b0*/  S2UR UR5, SR_CgaCtaId ;  /* 0x00000000000579c3 */ /* 0x000e700000008800 */
[----:B------:R-:W-:Y:S06]  /*117c0*/  BAR.SYNC.DEFER_BLOCKING 0x5, 0x180 ;  /* 0x0146000000007b1d */ /* 0x000fec0000010000 */
[----:B------:R-:W-:-:S02]  /*117d0*/  UMOV UR4, 0x400 ;  /* 0x0000040000047882 */ /* 0x000fc40000000000 */
[----:B-1----:R-:W-:-:S09]  /*117e0*/  ULEA UR4, UR5, UR4, 0x18 ;  /* 0x0000000405047291 */ /* 0x002fd2000f8ec03f */
[----:B------:R-:W2:Y:S01]  /*117f0*/  LDS.128 R16, [UR4+0x228d0] ;  /* 0x0228d004ff107984 */ /* 0x000ea20008000c00 */
[----:B------:R-:W-:Y:S06]  /*11800*/  BAR.ARV 0x4, 0x180 ;  /* 0x0106000000007b1d */ /* 0x000fec0000002000 */
[----:B------:R-:W-:Y:S05]  /*11810*/  BRA `(.L_x_2451) ;  /* 0x0000000800847947 */ /* 0x000fea0003800000 */
.L_x_2450:
[----:B------:R-:W1:Y:S01]  /*11820*/  S2R R0, SR_TID.X ;  /* 0x0000000000007919 */ /* 0x000e620000002100 */
[----:B------:R-:W-:Y:S01]  /*11830*/  ULDC UR4, c[0x0][0xc3c] ;  /* 0x00030f0000047ab9 */ /* 0x000fe20000000800 */
[----:B------:R-:W2:Y:S01]  /*11840*/  S2UR UR6, SR_CTAID.X ;  /* 0x00000000000679c3 */ /* 0x000ea20000002500 */
[----:B------:R-:W-:Y:S01]  /*11850*/  ULDC UR5, c[0x0][0xc38] ;  /* 0x00030e0000057ab9 */ /* 0x000fe20000000800 */
[----:B-1----:R-:W-:-:S04]  /*11860*/  LOP3.LUT R0, R0, 0x1f, RZ, 0xc0, !PT ;  /* 0x0000001f00007812 */ /* 0x002fc800078ec0ff */
[----:B------:R-:W-:-:S04]  /*11870*/  ISETP.NE.AND P0, PT, R0, 0x1f, PT ;  /* 0x0000001f0000780c */ /* 0x000fc80003f05270 */
[----:B------:R-:W-:-:S13]  /*11880*/  ISETP.GE.OR P1, PT, R0, UR4, !P0 ;  /* 0x0000000400007c0c */ /* 0x000fda000c726670 */
[----:B0-----:R-:W0:Y:S02]  /*11890*/  @!P1 LDC.64 R2, c[0x0][0xc80] ;  /* 0x00032000ff029b82 */ /* 0x001e240000000a00 */
[----:B0-----:R-:W-:-:S05]  /*118a0*/  @!P1 IMAD.WIDE.U32 R2, R0, 0x4, R2 ;  /* 0x0000000400029825 */ /* 0x001fca00078e0002 */
[----:B------:R-:W3:Y:S01]  /*118b0*/  @!P1 LDG.E R4, desc[UR40][R2.64] ;  /* 0x0000002802049981 */ /* 0x000ee2000c1e1900 */
[C---:B------:R-:W-:Y:S01]  /*118c0*/  ISETP.NE.AND P1, PT, R0.reuse, RZ, PT ;  /* 0x000000ff0000720c */ /* 0x040fe20003f25270 */
[----:B------:R-:W-:Y:S01]  /*118d0*/  UMOV UR4, URZ ;  /* 0x0000003f00047c82 */ /* 0x000fe20008000000 */
[C---:B------:R-:W-:Y:S01]  /*118e0*/  ISETP.GE.U32.AND P2, PT, R0.reuse, 0x2, PT ;  /* 0x000000020000780c */ /* 0x040fe20003f46070 */
[----:B------:R-:W-:Y:S01]  /*118f0*/  IMAD.MOV.U32 R16, RZ, RZ, RZ ;  /* 0x000000ffff107224 */ /* 0x000fe200078e00ff */
[C---:B------:R-:W-:Y:S02]  /*11900*/  ISETP.GE.U32.AND P3, PT, R0.reuse, 0x4, PT ;  /* 0x000000040000780c */ /* 0x040fe40003f66070 */
[C---:B------:R-:W-:Y:S02]  /*11910*/  ISETP.GE.U32.AND P4, PT, R0.reuse, 0x8, PT ;  /* 0x000000080000780c */ /* 0x040fe40003f86070 */
[----:B------:R-:W-:Y:S01]  /*11920*/  ISETP.GE.U32.AND P5, PT, R0, 0x10, PT ;  /* 0x000000100000780c */ /* 0x000fe20003fa6070 */
[----:B---3--:R-:W0:Y:S02]  /*11930*/  SHFL.UP PT, R5, R4, 0x1, RZ ;  /* 0x0420000004057989 */ /* 0x008e2400000e00ff */
        /* <DEDUP_REMOVED lines=17> */
[----:B--2---:R-:W-:-:S13]  /*11a50*/  ISETP.GT.AND P6, PT, R6, UR6, PT ;  /* 0x0000000606007c0c */ /* 0x004fda000bfc4270 */
[----:B------:R-:W-:Y:S05]  /*11a60*/  @P6 BRA `(.L_x_2452) ;  /* 0x00000000009c6947 */ /* 0x000fea0003800000 */
[----:B------:R-:W0:Y:S01]  /*11a70*/  LDC R5, c[0x0][0xc3c] ;  /* 0x00030f00ff057b82 */ /* 0x000e220000000800 */
[----:B------:R-:W-:Y:S01]  /*11a80*/  IMAD.MOV.U32 R6, RZ, RZ, R3 ;  /* 0x000000ffff067224 */ /* 0x000fe200078e0003 */
[----:B------:R-:W-:Y:S01]  /*11a90*/  UMOV UR4, URZ ;  /* 0x0000003f00047c82 */ /* 0x000fe20008000000 */
[----:B------:R-:W-:Y:S01]  /*11aa0*/  ULDC UR7, c[0x0][0xc3c] ;  /* 0x00030f0000077ab9 */ /* 0x000fe20000000800 */
[----:B------:R-:W-:-:S05]  /*11ab0*/  ULDC UR5, c[0x0][0xc38] ;  /* 0x00030e0000057ab9 */ /* 0x000fca0000000800 */
.L_x_2456:
        /* <DEDUP_REMOVED lines=12> */
.L_x_2455:
[----:B------:R-:W-:Y:S05]  /*11b80*/  BSYNC B0 ;  /* 0x0000000000007941 */ /* 0x000fea0003800000 */
.L_x_2454:
        /* <DEDUP_REMOVED lines=20> */
[----:B------:R-:W-:-:S07]  /*11cd0*/  IMAD.MOV.U32 R5, RZ, RZ, R9 ;  /* 0x000000ffff057224 */ /* 0x000fce00078e0009 */
.L_x_2452:
[----:B------:R-:W-:-:S04]  /*11ce0*/  IMAD.IADD R6, R6, 0x1, -R3 ;  /* 0x0000000106067824 */ /* 0x000fc800078e0a03 */
[----:B------:R-:W-:-:S05]  /*11cf0*/  IMAD R2, R5, UR5, R6 ;  /* 0x0000000505027c24 */ /* 0x000fca000f8e0206 */
[----:B------:R-:W-:Y:S02]  /*11d00*/  ISETP.GT.AND P0, PT, R2, UR6, PT ;  /* 0x0000000602007c0c */ /* 0x000fe4000bf04270 */
[----:B------:R-:W0:Y:S11]  /*11d10*/  LDC.64 R2, c[0x0][0xc90] ;  /* 0x00032400ff027b82 */ /* 0x000e360000000a00 */
[----:B------:R-:W-:-:S04]  /*11d20*/  VOTE.ANY R11, PT, !P0 ;  /* 0x00000000000b7806 */ /* 0x000fc800040e0100 */
[----:B------:R-:W1:Y:S02]  /*11d30*/  POPC R7, R11 ;  /* 0x0000000b00077309 */ /* 0x000e640000000000 */
[----:B-1----:R-:W-:-:S04]  /*11d40*/  VIADD R19, R7, UR4 ;  /* 0x0000000407137c36 */ /* 0x002fc80008000000 */
[----:B0-----:R-:W-:-:S05]  /*11d50*/  IMAD.WIDE R2, R19, 0x4, R2 ;  /* 0x0000000413027825 */ /* 0x001fca00078e0202 */
[----:B------:R-:W2:Y:S01]  /*11d60*/  LDG.E R9, desc[UR40][R2.64] ;  /* 0x0000002802097981 */ /* 0x000ea2000c1e1900 */
[----:B------:R-:W-:-:S03]  /*11d70*/  ISETP.NE.AND P0, PT, R11, RZ, PT ;  /* 0x000000ff0b00720c */ /* 0x000fc60003f05270 */
[----:B------:R-:W2:Y:S02]  /*11d80*/  SHFL.IDX PT, R4, R4, R7, 0x1f ;  /* 0x00001f0704047589 */ /* 0x000ea400000e0000 */
[----:B--2---:R-:W-:-:S05]  /*11d90*/  IMAD R8, R4, R9, RZ ;  /* 0x0000000904087224 */ /* 0x004fca00078e02ff */
[----:B------:R-:W-:-:S04]  /*11da0*/  IABS R10, R8 ;  /* 0x00000008000a7213 */ /* 0x000fc80000000000 */
[----:B------:R-:W0:Y:S08]  /*11db0*/  I2F.RP R12, R10 ;  /* 0x0000000a000c7306 */ /* 0x000e300000209400 */
[----:B0-----:R-:W0:Y:S02]  /*11dc0*/  MUFU.RCP R12, R12 ;  /* 0x0000000c000c7308 */ /* 0x001e240000001000 */
[----:B0-----:R-:W-:-:S06]  /*11dd0*/  VIADD R13, R12, 0xffffffe ;  /* 0x0ffffffe0c0d7836 */ /* 0x001fcc0000000000 */
[----:B------:R0:W1:Y:S01]  /*11de0*/  F2I.FTZ.U32.TRUNC.NTZ R3, R13 ;  /* 0x0000000d00037305 */ /* 0x000062000021f000 */
[----:B------:R-:W-:Y:S05]  /*11df0*/  @!P0 BRA `(.L_x_2457) ;  /* 0x0000000000088947 */ /* 0x000fea0003800000 */
[----:B------:R-:W-:-:S06]  /*11e00*/  VIADD R16, R7, 0xffffffff ;  /* 0xffffffff07107836 */ /* 0x000fcc0000000000 */
[----:B------:R2:W3:Y:S02]  /*11e10*/  SHFL.IDX PT, R16, R5, R16, 0x1f ;  /* 0x00001f1005107589 */ /* 0x0004e400000e0000 */
.L_x_2457:
[--C-:B-12---:R-:W-:Y:S02]  /*11e20*/  IMAD.MOV R5, RZ, RZ, -R3.reuse ;  /* 0x000000ffff057224 */ /* 0x106fe400078e0a03 */
[----:B---3--:R-:W-:Y:S01]  /*11e30*/  IMAD R16, R16, UR5, R6 ;  /* 0x0000000510107c24 */ /* 0x008fe2000f8e0206 */
[----:B------:R-:W-:Y:S01]  /*11e40*/  IABS R6, R8 ;  /* 0x0000000800067213 */ /* 0x000fe20000000000 */
[----:B------:R-:W-:Y:S02]  /*11e50*/  IMAD R5, R5, R10, RZ ;  /* 0x0000000a05057224 */ /* 0x000fe400078e02ff */
[----:B------:R-:W-:Y:S02]  /*11e60*/  IMAD.MOV.U32 R2, RZ, RZ, RZ ;  /* 0x000000ffff027224 */ /* 0x000fe400078e00ff */
[----:B------:R-:W-:Y:S02]  /*11e70*/  IMAD.MOV R6, RZ, RZ, -R6 ;  /* 0x000000ffff067224 */ /* 0x000fe400078e0a06 */
[----:B------:R-:W-:Y:S01]  /*11e80*/  IMAD.HI.U32 R2, R3, R5, R2 ;  /* 0x0000000503027227 */ /* 0x000fe200078e0002 */
[----:B------:R-:W-:-:S04]  /*11e90*/  IADD3 R5, -R16, UR6, RZ ;  /* 0x0000000610057c10 */ /* 0x000fc8000fffe1ff */
        /* <DEDUP_REMOVED lines=13> */
[----:B------:R-:W-:Y:S02]  /*11f70*/  IMAD R6, R9, R2, RZ ;  /* 0x0000000209067224 */ /* 0x000fe400078e02ff */
[----:B------:R-:W-:Y:S02]  /*11f80*/  IMAD.MOV R2, RZ, RZ, -R2 ;  /* 0x000000ffff027224 */ /* 0x000fe400078e0a02 */
[----:B------:R-:W-:Y:S02]  /*11f90*/  IMAD.MOV R10, RZ, RZ, -R6 ;  /* 0x000000ffff0a7224 */ /* 0x000fe400078e0a06 */
[----:B------:R-:W-:-:S03]  /*11fa0*/  IMAD R5, R8, R2, R5 ;  /* 0x0000000208057224 */ /* 0x000fc600078e0205 */
[----:B------:R-:W-:-:S04]  /*11fb0*/  VIADDMNMX R9, R10, UR5, R9, PT ;  /* 0x000000050a097c46 */ /* 0x000fc8000b800109 */
[-C--:B------:R-:W-:Y:S02]  /*11fc0*/  IABS R7, R9.reuse ;  /* 0x0000000900077213 */ /* 0x080fe40000000000 */
[----:B------:R-:W-:Y:S02]  /*11fd0*/  IABS R8, R9 ;  /* 0x0000000900087213 */ /* 0x000fe40000000000 */
[----:B------:R-:W1:Y:S03]  /*11fe0*/  I2F.RP R10, R7 ;  /* 0x00000007000a7306 */ /* 0x000e660000209400 */
[----:B------:R-:W-:-:S05]  /*11ff0*/  IMAD.MOV R8, RZ, RZ, -R8 ;  /* 0x000000ffff087224 */ /* 0x000fca00078e0a08 */
[----:B-1----:R-:W1:Y:S02]  /*12000*/  MUFU.RCP R10, R10 ;  /* 0x0000000a000a7308 */ /* 0x002e640000001000 */
[----:B-1----:R-:W-:-:S06]  /*12010*/  VIADD R3, R10, 0xffffffe ;  /* 0x0ffffffe0a037836 */ /* 0x002fcc0000000000 */
[----:B------:R-:W1:Y:S02]  /*12020*/  F2I.FTZ.U32.TRUNC.NTZ R3, R3 ;  /* 0x0000000300037305 */ /* 0x000e64000021f000 */
[----:B-1----:R-:W-:-:S04]  /*12030*/  IMAD.MOV R2, RZ, RZ, -R3 ;  /* 0x000000ffff027224 */ /* 0x002fc800078e0a03 */
[----:B------:R-:W-:Y:S02]  /*12040*/  IMAD R11, R2, R7, RZ ;  /* 0x00000007020b7224 */ /* 0x000fe400078e02ff */
[----:B------:R-:W-:-:S04]  /*12050*/  IMAD.MOV.U32 R2, RZ, RZ, RZ ;  /* 0x000000ffff027224 */ /* 0x000fc800078e00ff */
[----:B------:R-:W-:Y:S01]  /*12060*/  IMAD.HI.U32 R2, R3, R11, R2 ;  /* 0x0000000b03027227 */ /* 0x000fe200078e0002 */
[----:B------:R-:W-:Y:S02]  /*12070*/  IABS R11, R5 ;  /* 0x00000005000b7213 */ /* 0x000fe40000000000 */
[C---:B------:R-:W-:Y:S01]  /*12080*/  LOP3.LUT R3, R5.reuse, R9, RZ, 0x3c, !PT ;  /* 0x0000000905037212 */ /* 0x040fe200078e3cff */
[----:B------:R-:W-:Y:S02]  /*12090*/  IMAD.IADD R5, R5, 0x1, R6 ;  /* 0x0000000105057824 */ /* 0x000fe400078e0206 */
[----:B------:R-:W-:Y:S01]  /*120a0*/  IMAD.HI.U32 R2, R2, R11, RZ ;  /* 0x0000000b02027227 */ /* 0x000fe200078e00ff */
[----:B------:R-:W-:-:S03]  /*120b0*/  ISETP.GE.AND P2, PT, R3, RZ, PT ;  /* 0x000000ff0300720c */ /* 0x000fc60003f46270 */
[----:B------:R-:W-:-:S05]  /*120c0*/  IMAD R8, R2, R8, R11 ;  /* 0x0000000802087224 */ /* 0x000fca00078e020b */
[----:B------:R-:W-:-:S13]  /*120d0*/  ISETP.GT.U32.AND P1, PT, R7, R8, PT ;  /* 0x000000080700720c */ /* 0x000fda0003f24070 */
[----:B------:R-:W-:Y:S02]  /*120e0*/  @!P1 IMAD.IADD R8, R8, 0x1, -R7 ;  /* 0x0000000108089824 */ /* 0x000fe400078e0a07 */
[----:B------:R-:W-:Y:S01]  /*120f0*/  @!P1 VIADD R2, R2, 0x1 ;  /* 0x0000000102029836 */ /* 0x000fe20000000000 */
[----:B------:R-:W-:Y:S02]  /*12100*/  ISETP.NE.AND P1, PT, R9, RZ, PT ;  /* 0x000000ff0900720c */ /* 0x000fe40003f25270 */
[----:B------:R-:W-:-:S13]  /*12110*/  ISETP.GE.U32.AND P0, PT, R8, R7, PT ;  /* 0x000000070800720c */ /* 0x000fda0003f06070 */
[----:B------:R-:W-:-:S04]  /*12120*/  @P0 VIADD R2, R2, 0x1 ;  /* 0x0000000102020836 */ /* 0x000fc80000000000 */
[----:B------:R-:W-:Y:S01]  /*12130*/  @!P2 IMAD.MOV R2, RZ, RZ, -R2 ;  /* 0x000000ffff02a224 */ /* 0x000fe200078e0a02 */
[----:B------:R-:W-:Y:S01]  /*12140*/  @!P1 LOP3.LUT R2, RZ, R9, RZ, 0x33, !PT ;  /* 0x00000009ff029212 */ /* 0x000fe200078e33ff */
[----:B------:R-:W-:-:S03]  /*12150*/  IMAD.MOV R9, RZ, RZ, -R9 ;  /* 0x000000ffff097224 */ /* 0x000fc600078e0a09 */
[----:B------:R-:W-:Y:S01]  /*12160*/  LOP3.LUT R17, RZ, R2, RZ, 0x33, !PT ;  /* 0x00000002ff117212 */ /* 0x000fe200078e33ff */
[----:B------:R-:W-:-:S04]  /*12170*/  IMAD R18, R2, R9, R5 ;  /* 0x0000000902127224 */ /* 0x000fc800078e0205 */
[----:B------:R-:W-:Y:S01]  /*12180*/  IMAD.IADD R17, R4, 0x1, R17 ;  /* 0x0000000104117824 */ /* 0x000fe200078e0211 */
[----:B------:R-:W-:Y:S06]  /*12190*/  BRA `(.L_x_2458) ;  /* 0x00000000000c7947 */ /* 0x000fec0003800000 */
.L_x_2453:
[----:B------:R-:W-:Y:S02]  /*121a0*/  IMAD.MOV.U32 R17, RZ, RZ, RZ ;  /* 0x000000ffff117224 */ /* 0x000fe400078e00ff */
[----:B------:R-:W-:Y:S02]  /*121b0*/  IMAD.U32 R16, RZ, RZ, UR6 ;  /* 0x00000006ff107e24 */ /* 0x000fe4000f8e00ff */
[----:B------:R-:W-:-:S07]  /*121c0*/  IMAD.MOV.U32 R18, RZ, RZ, RZ ;  /* 0x000000ffff127224 */ /* 0x000fce00078e00ff */
.L_x_2458:
[----:B------:R-:W-:-:S13]  /*121d0*/  ISETP.NE.AND P0, PT, R0, RZ, PT ;  /* 0x000000ff0000720c */ /* 0x000fda0003f05270 */
[----:B------:R-:W1:Y:S01]  /*121e0*/  @!P0 S2R R3, SR_CgaCtaId ;  /* 0x0000000000038919 */ /* 0x000e620000008800 */
[----:B------:R-:W-:-:S04]  /*121f0*/  @!P0 MOV R0, 0x400 ;  /* 0x0000040000008802 */ /* 0x000fc80000000f00 */
[----:B-1----:R-:W-:-:S05]  /*12200*/  @!P0 LEA R0, R3, R0, 0x18 ;  /* 0x0000000003008211 */ /* 0x002fca00078ec0ff */
[----:B------:R1:W-:Y:S01]  /*12210*/  @!P0 STS.128 [R0+0x228d0], R16 ;  /* 0x0228d01000008388 */ /* 0x0003e20000000c00 */
[----:B------:R-:W-:Y:S06]  /*12220*/  BAR.ARV 0x5, 0x180 ;  /* 0x0146000000007b1d */ /* 0x000fec0000002000 */
.L_x_2451:
[----:B-1----:R-:W-:Y:S01]  /*12230*/  IMAD.MOV.U32 R0, RZ, RZ, 0x1 ;  /* 0x00000001ff007424 */ /* 0x002fe200078e00ff */
[----:B------:R1:W-:Y:S01]  /*12240*/  STL [R1+0x8], RZ ;  /* 0x000008ff01007387 */ /* 0x0003e20000100800 */
[----:B------:R-:W-:Y:S02]  /*12250*/  ULDC UR4, c[0x0][0xc3c] ;  /* 0x00030f0000047ab9 */ /* 0x000fe40000000800 */
[----:B--2---:R-:W-:Y:S01]  /*12260*/  ISETP.GE.AND P0, PT, R19, UR4, PT ;  /* 0x0000000413007c0c */ /* 0x004fe2000bf06270 */
[----:B------:R1:W-:Y:S04]  /*12270*/  STL [R1+0x10], R0 ;  /* 0x0000100001007387 */ /* 0x0003e80000100800 */
[----:B------:R1:W-:Y:S08]  /*12280*/  STL [R1+0x40], RZ ;  /* 0x000040ff01007387 */ /* 0x0003f00000100800 */
[----:B-1----:R-:W-:Y:S05]  /*12290*/  @P0 BRA `(.L_x_2459) ;  /* 0x0000005400700947 */ /* 0x002fea0003800000 */
        /* <DEDUP_REMOVED lines=24> */
.L_x_2569:
[----:B------:R-:W-:Y:S05]  /*12420*/  YIELD ;  /* 0x0000000000007946 */ /* 0x000fea0003800000 */
[----:B------:R-:W-:Y:S01]  /*12430*/  ULDC.64 UR4, c[0x0][0xa28] ;  /* 0x00028a0000047ab9 */ /* 0x000fe20000000a00 */
[----:B0--3--:R-:W-:Y:S01]  /*12440*/  IMAD.MOV.U32 R0, RZ, RZ, RZ ;  /* 0x000000ffff007224 */ /* 0x009fe200078e00ff */
[----:B------:R-:W-:Y:S01]  /*12450*/  ISETP.NE.U32.AND P0, PT, RZ, UR4, PT ;  /* 0x00000004ff007c0c */ /* 0x000fe2000bf05070 */
[----:B------:R-:W0:Y:S01]  /*12460*/  LDC.64 R4, c[0x0][0xa00] ;  /* 0x00028000ff047b82 */ /* 0x000e220000000a00 */
[----:B-1---5:R-:W-:Y:S01]  /*12470*/  CS2R R8, SRZ ;  /* 0x0000000000087805 */ /* 0x022fe2000001ff00 */
[----:B------:R-:W-:Y:S01]  /*12480*/  ULDC.64 UR6, c[0x0][0xa08] ;  /* 0x0002820000067ab9 */ /* 0x000fe20000000a00 */
[----:B------:R-:W-:Y:S01]  /*12490*/  ISETP.NE.AND.EX P0, PT, RZ, UR5, PT, P0 ;  /* 0x00000005ff007c0c */ /* 0x000fe2000bf05300 */
[----:B------:R-:W-:-:S12]  /*124a0*/  ULDC.64 UR4, c[0x0][0xa18] ;  /* 0x0002860000047ab9 */ /* 0x000fd80000000a00 */
[----:B------:R-:W1:Y:S02]  /*124b0*/  @P0 LDC.64 R2, c[0x0][0xa28] ;  /* 0x00028a00ff020b82 */ /* 0x000e640000000a00 */
[----:B-1----:R-:W-:-:S05]  /*124c0*/  @P0 IMAD.WIDE R2, R19, 0x4, R2 ;  /* 0x0000000413020825 */ /* 0x002fca00078e0202 */
[----:B------:R1:W5:Y:S01]  /*124d0*/  @P0 LDG.E R0, desc[UR40][R2.64] ;  /* 0x0000002802000981 */ /* 0x000362000c1e1900 */
[----:B------:R-:W-:Y:S01]  /*124e0*/  ISETP.NE.U32.AND P0, PT, RZ, UR4, PT ;  /* 0x00000004ff007c0c */ /* 0x000fe2000bf05070 */
[----:B0-----:R-:W-:Y:S01]  /*124f0*/  IMAD.WIDE R4, R19, 0x4, R4 ;  /* 0x0000000413047825 */ /* 0x001fe200078e0204 */
[----:B------:R-:W-:Y:S02]  /*12500*/  ISETP.NE.U32.AND P1, PT, RZ, UR6, PT ;  /* 0x00000006ff007c0c */ /* 0x000fe4000bf25070 */
[----:B------:R-:W-:Y:S01]  /*12510*/  ISETP.NE.AND.EX P2, PT, RZ, UR5, PT, P0 ;  /* 0x00000005ff007c0c */ /* 0x000fe2000bf45300 */
[----:B------:R-:W-:Y:S01]  /*12520*/  ULDC.64 UR4, c[0x0][0xa00] ;  /* 0x0002800000047ab9 */ /* 0x000fe20000000a00 */
[----:B------:R-:W-:Y:S02]  /*12530*/  ISETP.NE.AND.EX P1, PT, RZ, UR7, PT, P1 ;  /* 0x00000007ff007c0c */ /* 0x000fe4000bf25310 */
[----:B------:R-:W-:Y:S01]  /*12540*/  ISETP.NE.U32.AND P0, PT, RZ, UR4, PT ;  /* 0x00000004ff007c0c */ /* 0x000fe2000bf05070 */
[----:B-1----:R-:W0:Y:S03]  /*12550*/  LDC.64 R2, c[0x0][0xa08] ;  /* 0x00028200ff027b82 */ /* 0x002e260000000a00 */
[----:B------:R-:W-:-:S05]  /*12560*/  ISETP.NE.AND.EX P0, PT, RZ, UR5, PT, P0 ;  /* 0x00000005ff007c0c */ /* 0x000fca000bf05300 */
[----:B--2---:R-:W1:Y:S08]  /*12570*/  @P2 LDC.64 R6, c[0x0][0xa18] ;  /* 0x00028600ff062b82 */ /* 0x004e700000000a00 */
[----:B------:R-:W2:Y:S01]  /*12580*/  @P0 LDG.E R9, desc[UR40][R4.64] ;  /* 0x0000002804090981 */ /* 0x000ea2000c1e1900 */
[----:B------:R-:W-:Y:S01]  /*12590*/  ULDC UR4, c[0x0][0x288] ;  /* 0x0000a20000047ab9 */ /* 0x000fe20000000800 */
[----:B0-----:R-:W-:-:S05]  /*125a0*/  IMAD.WIDE R2, R19, 0x4, R2 ;  /* 0x0000000413027825 */ /* 0x001fca00078e0202 */
[----:B------:R-:W5:Y:S01]  /*125b0*/  @P1 LDG.E R8, desc[UR40][R2.64] ;  /* 0x0000002802081981 */ /* 0x000f62000c1e1900 */
[----:B-1----:R-:W-:-:S03]  /*125c0*/  @P2 IMAD.WIDE R6, R19, 0x4, R6 ;  /* 0x0000000413062825 */ /* 0x002fc600078e0206 */
        /* <DEDUP_REMOVED lines=14> */
[----:B------:R-:W0:Y:S04]  /*126b0*/  LDG.E R7, desc[UR40][R4.64] ;  /* 0x0000002804077981 */ /* 0x000e28000c1e1900 */
[----:B------:R-:W0:Y:S02]  /*126c0*/  LDG.E R4, desc[UR40][R4.64+0x4] ;  /* 0x0000042804047981 */ /* 0x000e24000c1e1900 */
[----:B0-----:R-:W-:-:S05]  /*126d0*/  IMAD.IADD R9, R4, 0x1, -R7 ;  /* 0x0000000104097824 */ /* 0x001fca00078e0a07 */
[----:B------:R1:W-:Y:S02]  /*126e0*/  STL [R1+0x30], R9 ;  /* 0x0000300901007387 */ /* 0x0003e40000100800 */
.L_x_2460:
[----:B-----5:R-:W-:Y:S01]  /*126f0*/  IMAD.IADD R4, R8, 0x1, R0 ;  /* 0x0000000108047824 */ /* 0x020fe200078e0200 */
[----:B------:R-:W-:Y:S02]  /*12700*/  ULDC.64 UR4, c[0x0][0xa20] ;  /* 0x0002880000047ab9 */ /* 0x000fe40000000a00 */
[----:B------:R-:W-:Y:S02]  /*12710*/  ISETP.NE.U32.AND P0, PT, RZ, UR4, PT ;  /* 0x00000004ff007c0c */ /* 0x000fe4000bf05070 */
[----:B------:R2:W-:Y:S02]  /*12720*/  STL [R1+0x18], R4 ;  /* 0x0000180401007387 */ /* 0x0005e40000100800 */
[----:B------:R-:W-:-:S13]  /*12730*/  ISETP.NE.AND.EX P0, PT, RZ, UR5, PT, P0 ;  /* 0x00000005ff007c0c */ /* 0x000fda000bf05300 */
[----:B--2---:R-:W-:Y:S05]  /*12740*/  @!P0 BRA `(.L_x_2461) ;  /* 0x0000000000108947 */ /* 0x004fea0003800000 */
[----:B------:R-:W2:Y:S02]  /*12750*/  LDC.64 R2, c[0x0][0xa20] ;  /* 0x00028800ff027b82 */ /* 0x000ea40000000a00 */
[----:B--2---:R-:W-:-:S05]  /*12760*/  IMAD.WIDE R2, R19, 0x4, R2 ;  /* 0x0000000413027825 */ /* 0x004fca00078e0202 */
[----:B------:R2:W5:Y:S01]  /*12770*/  LDG.E R6, desc[UR40][R2.64] ;  /* 0x0000002802067981 */ /* 0x000562000c1e1900 */
[----:B------:R-:W-:Y:S05]  /*12780*/  BRA `(.L_x_2462) ;  /* 0x0000000000107947 */ /* 0x000fea0003800000 */
.L_x_2461:
[----:B------:R-:W-:Y:S05]  /*12790*/  @!P1 BRA `(.L_x_2462) ;  /* 0x00000000000c9947 */ /* 0x000fea0003800000 */
[----:B------:R-:W2:Y:S04]  /*127a0*/  LDG.E R6, desc[UR40][R2.64] ;  /* 0x0000002802067981 */ /* 0x000ea8000c1e1900 */
[----:B------:R-:W2:Y:S02]  /*127b0*/  LDG.E R2, desc[UR40][R2.64+0x4] ;  /* 0x0000042802027981 */ /* 0x000ea4000c1e1900 */
[----:B--2---:R-:W-:-:S07]  /*127c0*/  IMAD.IADD R6, R2, 0x1, -R6 ;  /* 0x0000000102067824 */ /* 0x004fce00078e0a06 */
.L_x_2462:
[----:B--2---:R-:W2:Y:S01]  /*127d0*/  LDC R2, c[0x0][0x448] ;  /* 0x00011200ff027b82 */ /* 0x004ea20000000800 */
[----:B------:R-:W-:Y:S02]  /*127e0*/  IMAD.SHL.U32 R8, R17, 0x80, RZ ;  /* 0x0000008011087824 */ /* 0x000fe400078e00ff */
[----:B-----5:R-:W-:Y:S02]  /*127f0*/  IMAD.IADD R0, R6, 0x1, -R0 ;  /* 0x0000000106007824 */ /* 0x020fe400078e0a00 */
[----:B------:R-:W-:Y:S01]  /*12800*/  VIADD R4, R8, 0x7f ;  /* 0x0000007f08047836 */ /* 0x000fe20000000000 */
[----:B------:R3:W-:Y:S03]  /*12810*/  STL [R1+0x2c], R8 ;  /* 0x00002c0801007387 */ /* 0x0007e60000100800 */
[----:B------:R-:W-:Y:S01]  /*12820*/  IMAD.MOV.U32 R6, RZ, RZ, R4 ;  /* 0x000000ffff067224 */ /* 0x000fe200078e0004 */
[----:B--2---:R-:W-:-:S13]  /*12830*/  ISETP.NE.AND P1, PT, R2, 0x1, PT ;  /* 0x000000010200780c */ /* 0x004fda0003f25270 */
[----:B------:R-:W2:Y:S08]  /*12840*/  @P1 LDC R3, c[0x0][0x44c] ;  /* 0x00011300ff031b82 */ /* 0x000eb00000000800 */
[----:B------:R-:W4:Y:S01]  /*12850*/  @P1 LDC R2, c[0x0][0x450] ;  /* 0x00011400ff021b82 */ /* 0x000f220000000800 */
[----:B--2---:R-:W-:-:S05]  /*12860*/  @P1 IMAD.HI.U32 R3, R4, R3, RZ ;  /* 0x0000000304031227 */ /* 0x004fca00078e00ff */
[----:B----4-:R-:W-:Y:S02]  /*12870*/  @P1 SHF.R.U32.HI R6, RZ, R2, R3 ;  /* 0x00000002ff061219 */ /* 0x010fe40000011603 */
[----:B------:R-:W-:-:S05]  /*12880*/  IADD3 R2, R0, 0x1, -R9 ;  /* 0x0000000100027810 */ /* 0x000fca0007ffe809 */
[----:B------:R-:W-:Y:S02]  /*12890*/  IMAD.IADD R6, R2, 0x1, R6 ;  /* 0x0000000102067824 */ /* 0x000fe400078e0206 */
[----:B------:R-:W2:Y:S02]  /*128a0*/  LDC.64 R2, c[0x0][0x9e0] ;  /* 0x00027800ff027b82 */ /* 0x000ea40000000a00 */
[----:B--2---:R-:W-:Y:S01]  /*128b0*/  ISETP.GE.AND P2, PT, R3, 0x1, PT ;  /* 0x000000010300780c */ /* 0x004fe20003f46270 */
[----:B------:R-:W-:-:S12]  /*128c0*/  IMAD.IADD R2, R6, 0x1, R2 ;  /* 0x0000000106027824 */ /* 0x000fd800078e0202 */
[----:B---3--:R-:W-:Y:S05]  /*128d0*/  @!P2 BRA `(.L_x_2463) ;  /* 0x000000000048a947 */ /* 0x008fea0003800000 */
[C---:B------:R-:W-:Y:S01]  /*128e0*/  ISETP.GT.AND P0, PT, R6.reuse, RZ, PT ;  /* 0x000000ff0600720c */ /* 0x040fe20003f04270 */
[----:B------:R-:W-:Y:S01]  /*128f0*/  BSSY B0, `(.L_x_2464) ;  /* 0x000000e000007945 */ /* 0x000fe20003800000 */
[----:B------:R-:W-:-:S11]  /*12900*/  VIADD R7, R6, 0xffffffff ;  /* 0xffffffff06077836 */ /* 0x000fd60000000000 */
[----:B------:R-:W-:Y:S05]  /*12910*/  @P0 BRA `(.L_x_2465) ;  /* 0x00000000001c0947 */ /* 0x000fea0003800000 */
[----:B------:R-:W-:Y:S01]  /*12920*/  ISETP.NE.AND P0, PT, R3, 0x1, PT ;  /* 0x000000010300780c */ /* 0x000fe20003f05270 */
[----:B------:R-:W-:-:S12]  /*12930*/  IMAD.MOV R6, RZ, RZ, -R6 ;  /* 0x000000ffff067224 */ /* 0x000fd800078e0a06 */
[----:B------:R-:W2:Y:S02]  /*12940*/  @P0 LDC.64 R4, c[0x0][0x9e8] ;  /* 0x00027a00ff040b82 */ /* 0x000ea40000000a00 */
[----:B--2---:R-:W-:-:S05]  /*12950*/  @P0 IMAD.HI.U32 R4, R6, R4, RZ ;  /* 0x0000000406040227 */ /* 0x004fca00078e00ff */
[----:B------:R-:W-:-:S04]  /*12960*/  @P0 SHF.R.U32.HI R6, RZ, R5, R4 ;  /* 0x00000005ff060219 */ /* 0x000fc80000011604 */
[----:B------:R-:W-:Y:S01]  /*12970*/  LOP3.LUT R7, RZ, R6, RZ, 0x33, !PT ;  /* 0x00000006ff077212 */ /* 0x000fe200078e33ff */
[----:B------:R-:W-:Y:S06]  /*12980*/  BRA `(.L_x_2466) ;  /* 0x0000000000107947 */ /* 0x000fec0003800000 */
.L_x_2465:
[----:B------:R-:W-:-:S13]  /*12990*/  ISETP.NE.AND P0, PT, R3, 0x1, PT ;  /* 0x000000010300780c */ /* 0x000fda0003f05270 */
[----:B------:R-:W2:Y:S02]  /*129a0*/  @P0 LDC.64 R4, c[0x0][0x9e8] ;  /* 0x00027a00ff040b82 */ /* 0x000ea40000000a00 */
[----:B--2---:R-:W-:-:S05]  /*129b0*/  @P0 IMAD.HI.U32 R4, R7, R4, RZ ;  /* 0x0000000407040227 */ /* 0x004fca00078e00ff */
[----:B------:R-:W-:-:S07]  /*129c0*/  @P0 SHF.R.U32.HI R7, RZ, R5, R4 ;  /* 0x00000005ff070219 */ /* 0x000fce0000011604 */
.L_x_2466:
[----:B------:R-:W-:Y:S05]  /*129d0*/  BSYNC B0 ;  /* 0x0000000000007941 */ /* 0x000fea0003800000 */
.L_x_2464:
[----:B------:R-:W-:-:S05]  /*129e0*/  IMAD R7, R7, R3, R3 ;  /* 0x0000000307077224 */ /* 0x000fca00078e0203 */
[----:B------:R-:W-:-:S07]  /*129f0*/  VIMNMX R2, R2, R7, PT ;  /* 0x0000000702027248 */ /* 0x000fce0003fe0100 */
.L_x_2463:
[----:B------:R-:W2:Y:S01]  /*12a00*/  @P1 LDC R6, c[0x0][0x44c] ;  /* 0x00011300ff061b82 */ /* 0x000ea20000000800 */
[----:B------:R-:W-:Y:S01]  /*12a10*/  IMAD.MOV.U32 R4, RZ, RZ, R8 ;  /* 0x000000ffff047224 */ /* 0x000fe200078e0008 */
[----:B------:R-:W-:-:S06]  /*12a20*/  ULDC UR4, c[0x0][0x9dc] ;  /* 0x0002770000047ab9 */ /* 0x000fcc0000000800 */
[----:B------:R-:W3:Y:S01]  /*12a30*/  @P1 LDC R5, c[0x0][0x450] ;  /* 0x00011400ff051b82 */ /* 0x000ee20000000800 */
[----:B--2---:R-:W-:-:S05]  /*12a40*/  @P1 IMAD.HI.U32 R6, R8, R6, RZ ;  /* 0x0000000608061227 */ /* 0x004fca00078e00ff */
[----:B---3--:R-:W-:Y:S01]  /*12a50*/  @P1 SHF.R.U32.HI R4, RZ, R5, R6 ;  /* 0x00000005ff041219 */ /* 0x008fe20000011606 */
[----:B------:R-:W-:Y:S02]  /*12a60*/  VIADD R5, R2, 0x5f ;  /* 0x0000005f02057836 */ /* 0x000fe40000000000 */
[----:B------:R-:W-:Y:S01]  /*12a70*/  VIADD R6, R0, 0x5f ;  /* 0x0000005f00067836 */ /* 0x000fe20000000000 */
[----:B------:R-:W-:Y:S01]  /*12a80*/  IADD3 R2, R4, R0, -R9 ;  /* 0x0000000004027210 */ /* 0x000fe20007ffe809 */
[----:B------:R-:W-:-:S04]  /*12a90*/  IMAD.HI R5, R5, 0x2aaaaaab, RZ ;  /* 0x2aaaaaab05057827 */ /* 0x000fc800078e02ff */
[----:B------:R-:W-:Y:S01]  /*12aa0*/  IMAD.HI R6, R6, 0x2aaaaaab, RZ ;  /* 0x2aaaaaab06067827 */ /* 0x000fe200078e02ff */
[----:B------:R-:W-:-:S04]  /*12ab0*/  SHF.R.U32.HI R0, RZ, 0x1f, R5 ;  /* 0x0000001fff007819 */ /* 0x000fc80000011605 */
[----:B------:R-:W-:Y:S02]  /*12ac0*/  SHF.R.U32.HI R4, RZ, 0x1f, R6 ;  /* 0x0000001fff047819 */ /* 0x000fe40000011606 */
[----:B------:R-:W-:Y:S02]  /*12ad0*/  LEA.HI.SX32 R0, R5, R0, 0x1c ;  /* 0x0000000005007211 */ /* 0x000fe400078fe2ff */
[----:B------:R-:W-:-:S04]  /*12ae0*/  LEA.HI.SX32 R4, R6, R4, 0x1c ;  /* 0x0000000406047211 */ /* 0x000fc800078fe2ff */
[----:B------:R-:W-:Y:S01]  /*12af0*/  VIMNMX R7, R4, R0, PT ;  /* 0x0000000004077248 */ /* 0x000fe20003fe0100 */
[----:B------:R-:W-:-:S04]  /*12b00*/  VIADD R0, R2, -UR4 ;  /* 0x8000000402007c36 */ /* 0x000fc80008000000 */
[----:B------:R2:W-:Y:S01]  /*12b10*/  STL [R1+0x20], R7 ;  /* 0x0000200701007387 */ /* 0x0005e20000100800 */
[----:B------:R-:W-:Y:S05]  /*12b20*/  @!P2 BRA `(.L_x_2467) ;  /* 0x000000000044a947 */ /* 0x000fea0003800000 */
[----:B------:R-:W-:Y:S01]  /*12b30*/  ISETP.GT.AND P0, PT, R2, -0x1, PT ;  /* 0xffffffff0200780c */ /* 0x000fe20003f04270 */
[----:B------:R-:W-:-:S12]  /*12b40*/  BSSY B0, `(.L_x_2468) ;  /* 0x000000d000007945 */ /* 0x000fd80003800000 */
[----:B------:R-:W-:Y:S05]  /*12b50*/  @P0 BRA `(.L_x_2469) ;  /* 0x00000000001c0947 */ /* 0x000fea0003800000 */
[----:B------:R-:W-:Y:S02]  /*12b60*/  ISETP.NE.AND P0, PT, R3, 0x1, PT ;  /* 0x000000010300780c */ /* 0x000fe40003f05270 */
[----:B------:R-:W-:-:S11]  /*12b70*/  LOP3.LUT R2, RZ, R2, RZ, 0x33, !PT ;  /* 0x00000002ff027212 */ /* 0x000fd600078e33ff */
[----:B------:R-:W3:Y:S02]  /*12b80*/  @P0 LDC.64 R4, c[0x0][0x9e8] ;  /* 0x00027a00ff040b82 */ /* 0x000ee40000000a00 */
[----:B---3--:R-:W-:-:S05]  /*12b90*/  @P0 IMAD.HI.U32 R4, R2, R4, RZ ;  /* 0x0000000402040227 */ /* 0x008fca00078e00ff */
[----:B------:R-:W-:-:S04]  /*12ba0*/  @P0 SHF.R.U32.HI R2, RZ, R5, R4 ;  /* 0x00000005ff020219 */ /* 0x000fc80000011604 */
[----:B------:R-:W-:Y:S01]  /*12bb0*/  LOP3.LUT R2, RZ, R2, RZ, 0x33, !PT ;  /* 0x00000002ff027212 */ /* 0x000fe200078e33ff */
[----:B------:R-:W-:Y:S06]  /*12bc0*/  BRA `(.L_x_2470) ;  /* 0x0000000000107947 */ /* 0x000fec0003800000 */
.L_x_2469:
[----:B------:R-:W-:-:S13]  /*12bd0*/  ISETP.NE.AND P0, PT, R3, 0x1, PT ;  /* 0x000000010300780c */ /* 0x000fda0003f05270 */
[----:B------:R-:W3:Y:S02]  /*12be0*/  @P0 LDC.64 R4, c[0x0][0x9e8] ;  /* 0x00027a00ff040b82 */ /* 0x000ee40000000a00 */
[----:B---3--:R-:W-:-:S05]  /*12bf0*/  @P0 IMAD.HI.U32 R4, R2, R4, RZ ;  /* 0x0000000402040227 */ /* 0x008fca00078e00ff */
[----:B------:R-:W-:-:S07]  /*12c00*/  @P0 SHF.R.U32.HI R2, RZ, R5, R4 ;  /* 0x00000005ff020219 */ /* 0x000fce0000011604 */
.L_x_2470:
[----:B------:R-:W-:Y:S05]  /*12c10*/  BSYNC B0 ;  /* 0x0000000000007941 */ /* 0x000fea0003800000 */
.L_x_2468:
[----:B------:R-:W-:-:S05]  /*12c20*/  IMAD R2, R2, R3, RZ ;  /* 0x0000000302027224 */ /* 0x000fca00078e02ff */
[----:B------:R-:W-:-:S07]  /*12c30*/  VIMNMX R0, R0, R2, !PT ;  /* 0x0000000200007248 */ /* 0x000fce0007fe0100 */
.L_x_2467:
[----:B------:R-:W-:Y:S01]  /*12c40*/  IMAD.HI R0, R0, 0x2aaaaaab, RZ ;  /* 0x2aaaaaab00007827 */ /* 0x000fe200078e02ff */
[----:B------:R-:W-:Y:S04]  /*12c50*/  BSSY B7, `(.L_x_2471) ;  /* 0x00003fa000077945 */ /* 0x000fe80003800000 */
[----:B------:R-:W-:-:S04]  /*12c60*/  SHF.R.U32.HI R2, RZ, 0x1f, R0 ;  /* 0x0000001fff027819 */ /* 0x000fc80000011600 */
[----:B------:R-:W-:-:S04]  /*12c70*/  LEA.HI.SX32 R2, R0, R2, 0x1c ;  /* 0x0000000200027211 */ /* 0x000fc800078fe2ff */
[----:B------:R-:W-:-:S04]  /*12c80*/  VIMNMX R3, RZ, R2, !PT ;  /* 0x00000002ff037248 */ /* 0x000fc80007fe0100 */
[----:B------:R-:W-:Y:S01]  /*12c90*/  ISETP.GT.AND P0, PT, R7, R3, PT ;  /* 0x000000030700720c */ /* 0x000fe20003f04270 */
[----:B------:R3:W-:-:S12]  /*12ca0*/  STL [R1+0x1c], R3 ;  /* 0x00001c0301007387 */ /* 0x0007d80000100800 */
[----:B---3--:R-:W-:Y:S05]  /*12cb0*/  @P0 BRA `(.L_x_2472) ;  /* 0x0000000000440947 */ /* 0x008fea0003800000 */
[----:B------:R-:W3:Y:S02]  /*12cc0*/  S2R R3, SR_TID.X ;  /* 0x0000000000037919 */ /* 0x000ee40000002100 */
[----:B---3--:R-:W-:-:S04]  /*12cd0*/  LOP3.LUT R3, R3, 0x7f, RZ, 0xc0, !PT ;  /* 0x0000007f03037812 */ /* 0x008fc800078ec0ff */
[----:B------:R-:W-:-:S13]  /*12ce0*/  ISETP.NE.AND P0, PT, R3, RZ, PT ;  /* 0x000000ff0300720c */ /* 0x000fda0003f05270 */
[----:B------:R-:W-:Y:S05]  /*12cf0*/  @P0 BRA `(.L_x_2473) ;  /* 0x0000003c00bc0947 */ /* 0x000fea0003800000 */
[----:B------:R-:W3:Y:S01]  /*12d00*/  S2R R5, SR_LANEID ;  /* 0x0000000000057919 */ /* 0x000ee20000000000 */
[----:B------:R-:W-:Y:S01]  /*12d10*/  VOTEU.ANY UR4, UPT, PT ;  /* 0x0000000000047886 */ /* 0x000fe200038e0100 */
[----:B------:R-:W4:Y:S01]  /*12d20*/  LDC.64 R2, c[0x0][0xc60] ;  /* 0x00031800ff027b82 */ /* 0x000f220000000a00 */
[----:B------:R-:W3:Y:S02]  /*12d30*/  FLO.U32 R0, UR4 ;  /* 0x0000000400007d00 */ /* 0x000ee400080e0000 */
[----:B---3--:R-:W-:-:S06]  /*12d40*/  ISETP.EQ.U32.AND P0, PT, R0, R5, PT ;  /* 0x000000050000720c */ /* 0x008fcc0003f02070 */
[----:B------:R-:W4:Y:S07]  /*12d50*/  POPC R5, UR4 ;  /* 0x0000000400057d09 */ /* 0x000f2e0008000000 */
[----:B----4-:R-:W3:Y:S01]  /*12d60*/  @P0 ATOMG.E.ADD.STRONG.GPU PT, R3, desc[UR40][R2.64], R5 ;  /* 0x00000005020309a8 */ /* 0x010ee200081ee1e8 */
[----:B------:R-:W4:Y:S02]  /*12d70*/  S2R R4, SR_LTMASK ;  /* 0x0000000000047919 */ /* 0x000f240000003900 */
[----:B----4-:R-:W-:-:S04]  /*12d80*/  LOP3.LUT R4, R4, UR4, RZ, 0xc0, !PT ;  /* 0x0000000404047c12 */ /* 0x010fc8000f8ec0ff */
[----:B--2---:R-:W2:Y:S01]  /*12d90*/  POPC R7, R4 ;  /* 0x0000000400077309 */ /* 0x004ea20000000000 */
[----:B---3--:R-:W2:Y:S02]  /*12da0*/  SHFL.IDX PT, R0, R3, R0, 0x1f ;  /* 0x00001f0003007589 */ /* 0x008ea400000e0000 */
[----:B--2---:R-:W-:Y:S01]  /*12db0*/  IADD3 R16, R0, UR37, R7 ;  /* 0x0000002500107c10 */ /* 0x004fe2000fffe007 */
[----:B------:R-:W-:Y:S06]  /*12dc0*/  BRA `(.L_x_2473) ;  /* 0x0000003c00887947 */ /* 0x000fec0003800000 */
.L_x_2472:
        /* <DEDUP_REMOVED lines=17> */
[----:B------:R-:W-:Y:S02]  /*12ee0*/  IMAD.MOV.U32 R12, RZ, RZ, 0x1 ;  /* 0x00000001ff0c7424 */ /* 0x000fe400078e00ff */
[----:B------:R-:W-:-:S07]  /*12ef0*/  IMAD.MOV.U32 R13, RZ, RZ, RZ ;  /* 0x000000ffff0d7224 */ /* 0x000fce00078e00ff */
[----:B------:R-:W-:-:S07]  /*12f00*/  LEPC R20, `(.L_x_2475) ;  /* 0x000000001014794e */ /* 0x000fce0000000000 */
[----:B01-3--:R-:W-:Y:S05]  /*12f10*/  CALL.ABS.NOINC R2 ;  /* 0x0000000002007343 */ /* 0x00bfea0003c00000 */
.L_x_2475:
[----:B------:R-:W-:Y:S05]  /*12f20*/  BSYNC B6 ;  /* 0x0000000000067941 */ /* 0x000fea0003800000 */
.L_x_2474:
        /* <DEDUP_REMOVED lines=16> */
[----:B------:R-:W-:Y:S02]  /*13030*/  IMAD.MOV.U32 R12, RZ, RZ, 0x1 ;  /* 0x00000001ff0c7424 */ /* 0x000fe400078e00ff */
[----:B---3--:R-:W-:-:S07]  /*13040*/  IMAD.MOV.U32 R13, RZ, RZ, RZ ;  /* 0x000000ffff0d7224 */ /* 0x008fce00078e00ff */
[----:B------:R-:W-:-:S07]  /*13050*/  LEPC R20, `(.L_x_2478) ;  /* 0x000000001014794e */ /* 0x000fce0000000000 */
[----:B01--4-:R-:W-:Y:S05]  /*13060*/  CALL.ABS.NOINC R2 ;  /* 0x0000000002007343 */ /* 0x013fea0003c00000 */
.L_x_2478:
        /* <DEDUP_REMOVED lines=15> */
.L_x_2477:
[----:B------:R-:W-:Y:S05]  /*13160*/  BSYNC B6 ;  /* 0x0000000000067941 */ /* 0x000fea0003800000 */
.L_x_2476:
[----:B------:R-:W-:Y:S01]  /*13170*/  ULDC.64 UR4, c[0x0][0x9f8] ;  /* 0x00027e0000047ab9 */ /* 0x000fe20000000a00 */
[----:B------:R-:W3:Y:S01]  /*13180*/  LDL R17, [R1+0x20] ;  /* 0x0000200001117983 */ /* 0x000ee20000100800 */
[----:B------:R-:W-:Y:S01]  /*13190*/  ISETP.NE.U32.AND P0, PT, RZ, UR4, PT ;  /* 0x00000004ff007c0c */ /* 0x000fe2000bf05070 */
[----:B--2---:R-:W-:-:S03]  /*131a0*/  IMAD.MOV.U32 R7, RZ, RZ, R19 ;  /* 0x000000ffff077224 */ /* 0x004fc600078e0013 */
[----:B------:R-:W-:Y:S01]  /*131b0*/  ISETP.NE.AND.EX P0, PT, RZ, UR5, PT, P0 ;  /* 0x00000005ff007c0c */ /* 0x000fe2000bf05300 */
[----:B------:R-:W-:-:S12]  /*131c0*/  ULDC.64 UR4, c[0x0][0xa08] ;  /* 0x0002820000047ab9 */ /* 0x000fd80000000a00 */
[----:B------:R-:W2:Y:S02]  /*131d0*/  @P0 LDC.64 R2, c[0x0][0x9f8] ;  /* 0x00027e00ff020b82 */ /* 0x000ea40000000a00 */
[----:B--2---:R-:W-:-:S05]  /*131e0*/  @P0 IMAD.WIDE R2, R19, 0x4, R2 ;  /* 0x0000000413020825 */ /* 0x004fca00078e0202 */
[----:B------:R2:W4:Y:S02]  /*131f0*/  @P0 LDG.E R7, desc[UR40][R2.64] ;  /* 0x0000002802070981 */ /* 0x000524000c1e1900 */
[----:B--2---:R-:W2:Y:S02]  /*13200*/  LDC.64 R2, c[0x0][0x418] ;  /* 0x00010600ff027b82 */ /* 0x004ea40000000a00 */
[----:B--2---:R-:W-:Y:S01]  /*13210*/  LOP3.LUT P0, RZ, R2, UR4, RZ, 0xfc, !PT ;  /* 0x0000000402ff7c12 */ /* 0x004fe2000f80fcff */
[----:B------:R-:W-:-:S03]  /*13220*/  UMOV UR4, 0xffffffff ;  /* 0xffffffff00047882 */ /* 0x000fc60000000000 */
[----:B------:R-:W-:Y:S01]  /*13230*/  LOP3.LUT P0, RZ, R3, UR5, RZ, 0xfc, P0 ;  /* 0x0000000503ff7c12 */ /* 0x000fe2000800fcff */
[----:B---3--:R-:W-:Y:S01]  /*13240*/  VIADD R0, R17, 0xffffffff ;  /* 0xffffffff11007836 */ /* 0x008fe20000000000 */
[----:B----4-:R-:W-:Y:S01]  /*13250*/  SHF.R.S32.HI R8, RZ, 0x1f, R7 ;  /* 0x0000001fff087819 */ /* 0x010fe20000011407 */
[----:B------:R2:W-:Y:S01]  /*13260*/  STL [R1+0xc], R7 ;  /* 0x00000c0701007387 */ /* 0x0005e20000100800 */
[----:B------:R-:W-:-:S03]  /*13270*/  SEL R17, R7, RZ, !P0 ;  /* 0x000000ff07117207 */ /* 0x000fc60004000000 */
[----:B------:R2:W-:Y:S01]  /*13280*/  STL [R1+0x14], R8 ;  /* 0x0000140801007387 */ /* 0x0005e20000100800 */
[----:B------:R-:W-:Y:S05]  /*13290*/  BRA.DIV UR4, `(.L_x_2479) ;  /* 0x0000004e04247947 */ /* 0x000fea000b800000 */
[----:B------:R-:W3:Y:S02]  /*132a0*/  S2R R4, SR_TID.X ;  /* 0x0000000000047919 */ /* 0x000ee40000002100 */
[----:B---3--:R-:W-:-:S04]  /*132b0*/  SHF.R.U32.HI R4, RZ, 0x5, R4 ;  /* 0x00000005ff047819 */ /* 0x008fc80000011604 */
[----:B------:R-:W-:-:S05]  /*132c0*/  LOP3.LUT R4, R4, 0x3, RZ, 0xc0, !PT ;  /* 0x0000000304047812 */ /* 0x000fca00078ec0ff */
[----:B------:R3:W4:Y:S02]  /*132d0*/  SHFL.IDX PT, R14, R4, RZ, 0x1f ;  /* 0x00001fff040e7589 */ /* 0x00072400000e0000 */
.L_x_2585:
[----:B---3--:R-:W3:Y:S01]  /*132e0*/  LDL.LU R4, [R1] ;  /* 0x0000000001047983 */ /* 0x008ee20000300800 */
[----:B------:R-:W-:Y:S02]  /*132f0*/  PLOP3.LUT P1, PT, PT, PT, PT, 0x8, 0x0 ;  /* 0x000000000000781c */ /* 0x000fe40003f2e170 */
[----:B----4-:R-:W-:Y:S01]  /*13300*/  ISETP.NE.AND P0, PT, R14, RZ, PT ;  /* 0x000000ff0e00720c */ /* 0x010fe20003f05270 */
[----:B------:R4:W-:Y:S01]  /*13310*/  STL [R1+0x28], R0 ;  /* 0x0000280001007387 */ /* 0x0009e20000100800 */
[----:B---3--:R-:W-:-:S09]  /*13320*/  LOP3.LUT R4, R4, 0xfffffffe, RZ, 0xc0, !PT ;  /* 0xfffffffe04047812 */ /* 0x008fd200078ec0ff */
[----:B------:R-:W-:-:S05]  /*13330*/  @P1 LOP3.LUT R4, R4, 0x1, RZ, 0xfc, !PT ;  /* 0x0000000104041812 */ /* 0x000fca00078efcff */
[----:B------:R4:W-:Y:S01]  /*13340*/  STL [R1], R4 ;  /* 0x0000000401007387 */ /* 0x0009e20000100800 */
[----:B------:R-:W-:Y:S05]  /*13350*/  @P0 BRA `(.L_x_2480) ;  /* 0x00000004001c0947 */ /* 0x000fea0003800000 */
[----:B------:R-:W-:-:S03]  /*13360*/  UMOV UR4, 0xffffffff ;  /* 0xffffffff00047882 */ /* 0x000fc60000000000 */
[----:B------:R-:W-:Y:S05]  /*13370*/  BRA.DIV UR4, `(.L_x_2481) ;  /* 0x0000004e04207947 */ /* 0x000fea000b800000 */
[----:B------:R-:W-:-:S13]  /*13380*/  ELECT P6, URZ, PT ;  /* 0x00000000003f782f */ /* 0x000fda00038c0000 */
.L_x_2588:
[----:B------:R-:W-:Y:S05]  /*13390*/  @!P6 BRA `(.L_x_2480) ;  /* 0x00000004000ce947 */ /* 0x000fea0003800000 */
[----:B------:R-:W-:-:S04]  /*133a0*/  ISETP.NE.U32.AND P0, PT, R2, RZ, PT ;  /* 0x000000ff0200720c */ /* 0x000fc80003f05070 */
[----:B------:R-:W-:-:S13]  /*133b0*/  ISETP.NE.AND.EX P0, PT, R3, RZ, PT, P0 ;  /* 0x000000ff0300720c */ /* 0x000fda0003f05300 */
[----:B------:R-:W-:Y:S05]  /*133c0*/  @!P0 BRA `(.L_x_2482) ;  /* 0x0000000000508947 */ /* 0x000fea0003800000 */
[----:B------:R-:W3:Y:S01]  /*133d0*/  LDC R6, c[0x0][0x43c] ;  /* 0x00010f00ff067b82 */ /* 0x000ee20000000800 */
[----:B01----:R-:W-:Y:S01]  /*133e0*/  IMAD.MOV.U32 R9, RZ, RZ, R0 ;  /* 0x000000ffff097224 */ /* 0x003fe200078e0000 */
[----:B------:R-:W-:-:S03]  /*133f0*/  ULDC.64 UR4, c[0x0][0x428] ;  /* 0x00010a0000047ab9 */ /* 0x000fc60000000a00 */
[----:B----4-:R-:W-:Y:S01]  /*13400*/  IMAD.MOV.U32 R0, RZ, RZ, R9 ;  /* 0x000000ffff007224 */ /* 0x010fe200078e0009 */
[----:B---3--:R-:W-:-:S13]  /*13410*/  ISETP.NE.AND P0, PT, R6, 0x1, PT ;  /* 0x000000010600780c */ /* 0x008fda0003f05270 */
[----:B------:R-:W0:Y:S02]  /*13420*/  @P0 LDC.64 R4, c[0x0][0x440] ;  /* 0x00011000ff040b82 */ /* 0x000e240000000a00 */
[----:B0-----:R-:W-:-:S05]  /*13430*/  @P0 IMAD.HI.U32 R4, R9, R4, RZ ;  /* 0x0000000409040227 */ /* 0x001fca00078e00ff */
[----:B------:R-:W-:-:S04]  /*13440*/  @P0 SHF.R.U32.HI R0, RZ, R5, R4 ;  /* 0x00000005ff000219 */ /* 0x000fc80000011604 */
[--C-:B------:R-:W-:Y:S01]  /*13450*/  SHF.R.S32.HI R5, RZ, 0x1f, R0.reuse ;  /* 0x0000001fff057819 */ /* 0x100fe20000011400 */
[----:B------:R-:W-:-:S04]  /*13460*/  IMAD.MOV R4, RZ, RZ, -R0 ;  /* 0x000000ffff047224 */ /* 0x000fc800078e0a00 */
[----:B------:R-:W-:Y:S02]  /*13470*/  IMAD R9, R6, R4, R9 ;  /* 0x0000000406097224 */ /* 0x000fe400078e0209 */
[----:B------:R-:W-:Y:S02]  /*13480*/  IMAD R6, R8, UR4, RZ ;  /* 0x0000000408067c24 */ /* 0x000fe4000f8e02ff */
[----:B------:R-:W-:Y:S01]  /*13490*/  IMAD.MOV.U32 R4, RZ, RZ, R0 ;  /* 0x000000ffff047224 */ /* 0x000fe200078e0000 */
[----:B------:R3:W-:Y:S01]  /*134a0*/  STL [R1+0x28], R9 ;  /* 0x0000280901007387 */ /* 0x0007e20000100800 */
[C---:B------:R-:W-:Y:S02]  /*134b0*/  IMAD R0, R7.reuse, UR5, R6 ;  /* 0x0000000507007c24 */ /* 0x040fe4000f8e0206 */
[----:B------:R-:W-:-:S04]  /*134c0*/  IMAD.WIDE.U32 R4, R7, UR4, R4 ;  /* 0x0000000407047c25 */ /* 0x000fc8000f8e0004 */
[----:B------:R-:W-:Y:S01]  /*134d0*/  IMAD.IADD R0, R5, 0x1, R0 ;  /* 0x0000000105007824 */ /* 0x000fe200078e0200 */
[----:B------:R-:W-:-:S04]  /*134e0*/  LEA R2, P0, R4, R2, 0x2 ;  /* 0x0000000204027211 */ /* 0x000fc800078010ff */
[----:B------:R-:W-:-:S05]  /*134f0*/  LEA.HI.X R3, R4, R3, R0, 0x2, P0 ;  /* 0x0000000304037211 */ /* 0x000fca00000f1400 */
[----:B------:R3:W5:Y:S04]  /*13500*/  LDG.E R17, desc[UR40][R2.64] ;  /* 0x0000002802117981 */ /* 0x000768000c1e1900 */
.L_x_2482:
[----:B--2---:R-:W2:Y:S04]  /*13510*/  LDL R7, [R1+0x4] ;  /* 0x0000040001077983 */ /* 0x004ea80000100800 */
[----:B----4-:R-:W2:Y:S04]  /*13520*/  LDL R0, [R1+0x8] ;  /* 0x0000080001007983 */ /* 0x010ea80000100800 */
[----:B---3--:R-:W3:Y:S01]  /*13530*/  LDL R2, [R1+0x10] ;  /* 0x0000100001027983 */ /* 0x008ee20000100800 */
[----:B--2---:R-:W-:Y:S01]  /*13540*/  IMAD R0, R0, 0x8, R7 ;  /* 0x0000000800007824 */ /* 0x004fe200078e0207 */
[----:B---3--:R-:W-:-:S04]  /*13550*/  SHF.L.U32 R2, R2, 0x1f, RZ ;  /* 0x0000001f02027819 */ /* 0x008fc800000006ff */
[----:B------:R-:W2:Y:S02]  /*13560*/  SYNCS.PHASECHK.TRANS64.TRYWAIT P0, [R0+URZ+0x22840], R2 ;  /* 0x02284002000075a7 */ /* 0x000ea4000800017f */
[----:B--2---:R-:W-:Y:S05]  /*13570*/  @!P0 BRA `(.L_x_2483) ;  /* 0x0000004800c08947 */ /* 0x004fea0003800000 */
.L_x_2589:
        /* <DEDUP_REMOVED lines=11> */
.L_x_2484:
[----:B------:R-:W3:Y:S04]  /*13630*/  LDL R6, [R1+0x4] ;  /* 0x0000040001067983 */ /* 0x000ee80000100800 */
[----:B------:R-:W3:Y:S04]  /*13640*/  LDL R5, [R1+0x8] ;  /* 0x0000080001057983 */ /* 0x000ee80000100800 */
[----:B------:R-:W4:Y:S04]  /*13650*/  LDL R4, [R1+0x28] ;  /* 0x0000280001047983 */ /* 0x000f280000100800 */
[----:B------:R-:W4:Y:S04]  /*13660*/  LDL R3, [R1+0x18] ;  /* 0x0000180001037983 */ /* 0x000f280000100800 */
[----:B--2---:R-:W2:Y:S01]  /*13670*/  LDL.LU R2, [R1] ;  /* 0x0000000001027983 */ /* 0x004ea20000300800 */
[----:B------:R-:W-:Y:S01]  /*13680*/  R2UR UR9, R0 ;  /* 0x00000000000972ca */ /* 0x000fe200000e0000 */
[----:B------:R-:W-:Y:S01]  /*13690*/  UIADD3 UR6, UP0, UR38, 0x370, URZ ;  /* 0x0000037026067890 */ /* 0x000fe2000ff1e03f */
[----:B------:R-:W-:Y:S01]  /*136a0*/  PLOP3.LUT P0, PT, PT, PT, PT, 0x80, 0x0 ;  /* 0x000000000000781c */ /* 0x000fe20003f0f070 */
[----:B------:R-:W-:Y:S01]  /*136b0*/  UMOV UR5, 0x14f00000 ;  /* 0x14f0000000057882 */ /* 0x000fe20000000000 */
[----:B------:R-:W-:Y:S01]  /*136c0*/  R2UR UR12, R18 ;  /* 0x00000000120c72ca */ /* 0x000fe200000e0000 */
[----:B------:R-:W-:Y:S01]  /*136d0*/  UIADD3.X UR7, URZ, UR39, URZ, UP0, !UPT ;  /* 0x000000273f077290 */ /* 0x000fe200087fe43f */
[----:B-----5:R-:W-:Y:S01]  /*136e0*/  R2UR UR13, R17 ;  /* 0x00000000110d72ca */ /* 0x020fe200000e0000 */
[----:B------:R-:W-:-:S06]  /*136f0*/  UMOV UR10, URZ ;  /* 0x0000003f000a7c82 */ /* 0x000fcc0008000000 */
[----:B------:R-:W-:Y:S01]  /*13700*/  UIADD3 UR9, UR9, 0x22830, URZ ;  /* 0x0002283009097890 */ /* 0x000fe2000fffe03f */
[----:B---3--:R-:W-:Y:S01]  /*13710*/  IMAD R0, R5, 0x3000, R6 ;  /* 0x0000300005007824 */ /* 0x008fe200078e0206 */
[----:B----4-:R-:W-:-:S04]  /*13720*/  R2UR UR11, R4 ;  /* 0x00000000040b72ca */ /* 0x010fc800000e0000 */
[----:B------:R-:W-:Y:S02]  /*13730*/  R2UR UR8, R0 ;  /* 0x00000000000872ca */ /* 0x000fe400000e0000 */
[----:B------:R-:W-:Y:S02]  /*13740*/  R2UR UR4, R3 ;  /* 0x00000000030472ca */ /* 0x000fe400000e0000 */
[----:B--2---:R-:W-:-:S04]  /*13750*/  LOP3.LUT R2, R2, 0xfffffffe, RZ, 0xc0, !PT ;  /* 0xfffffffe02027812 */ /* 0x004fc800078ec0ff */
[----:B------:R-:W-:-:S05]  /*13760*/  @P0 LOP3.LUT R2, R2, 0x1, RZ, 0xfc, !PT ;  /* 0x0000000102020812 */ /* 0x000fca00078efcff */
[----:B------:R-:W-:Y:S02]  /*13770*/  UIADD3 UR8, UR8, 0x1c400, URZ ;  /* 0x0001c40008087890 */ /* 0x000fe4000fffe03f */
[----:B------:R-:W-:Y:S01]  /*13780*/  UIMAD UR11, UR11, 0x60, UR4 ;  /* 0x000000600b0b78a4 */ /* 0x000fe2000f8e0204 */
[----:B------:R3:W-:Y:S02]  /*13790*/  STL [R1], R2 ;  /* 0x0000000201007387 */ /* 0x0007e40000100800 */
[----:B------:R-:W-:-:S06]  /*137a0*/  UMOV UR4, 0x0 ;  /* 0x0000000000047882 */ /* 0x000fcc0000000000 */
[----:B------:R3:W-:Y:S01]  /*137b0*/  UTMALDG.4D [UR8], [UR6], desc[UR4] ;  /* 0x00000408060075b4 */ /* 0x0007e20008019000 */
[----:B------:R-:W-:Y:S02]  /*137c0*/  NOP ;  /* 0x0000000000007918 */ /* 0x000fe40000000000 */
.L_x_2480:
[----:B----4-:R-:W4:Y:S04]  /*137d0*/  LDL R0, [R1+0x4] ;  /* 0x0000040001007983 */ /* 0x010f280000100800 */
[----:B------:R-:W5:Y:S01]  /*137e0*/  LDL.LU R3, [R1+0x38] ;  /* 0x0000380001037983 */ /* 0x000f620000300800 */
[----:B------:R-:W-:Y:S05]  /*137f0*/  WARPSYNC.ALL ;  /* 0x0000000000007948 */ /* 0x000fea0003800000 */
[----:B---3--:R-:W-:Y:S01]  /*13800*/  ULDC.64 UR4, c[0x0][0x298] ;  /* 0x0000a60000047ab9 */ /* 0x008fe20000000a00 */
[----:B------:R-:W-:Y:S01]  /*13810*/  BSSY B6, `(.L_x_2485) ;  /* 0x000001c000067945 */ /* 0x000fe20003800000 */
[----:B------:R-:W-:Y:S01]  /*13820*/  BAR.SYNC.DEFER_BLOCKING 0x8, 0x180 ;  /* 0x0206000000007b1d */ /* 0x000fe20000010000 */
[----:B----4-:R-:W-:Y:S01]  /*13830*/  VIADD R0, R0, 0x18400 ;  /* 0x0001840000007836 */ /* 0x010fe20000000000 */
[----:B-----5:R-:W-:Y:S01]  /*13840*/  SHF.R.S32.HI R2, RZ, 0x1f, R3 ;  /* 0x0000001fff027819 */ /* 0x020fe20000011403 */
[----:B------:R-:W-:-:S03]  /*13850*/  IMAD.WIDE.U32 R4, R3, UR4, RZ ;  /* 0x0000000403047c25 */ /* 0x000fc6000f8e00ff */
[----:B------:R-:W-:Y:S01]  /*13860*/  LOP3.LUT P0, RZ, R0, 0x3ff, RZ, 0xc0, !PT ;  /* 0x000003ff00ff7812 */ /* 0x000fe2000780c0ff */
[----:B------:R-:W-:Y:S01]  /*13870*/  IMAD R2, R2, UR4, RZ ;  /* 0x0000000402027c24 */ /* 0x000fe2000f8e02ff */
[----:B------:R3:W-:Y:S03]  /*13880*/  STL.64 [R1+0x38], R4 ;  /* 0x0000380401007387 */ /* 0x0007e60000100a00 */
[----:B------:R-:W-:-:S04]  /*13890*/  IMAD R2, R3, UR5, R2 ;  /* 0x0000000503027c24 */ /* 0x000fc8000f8e0202 */
[----:B------:R-:W-:-:S05]  /*138a0*/  IMAD.IADD R0, R5, 0x1, R2 ;  /* 0x0000000105007824 */ /* 0x000fca00078e0202 */
[----:B------:R3:W-:Y:S01]  /*138b0*/  STL [R1+0x44], R0 ;  /* 0x0000440001007387 */ /* 0x0007e20000100800 */
[----:B------:R-:W-:Y:S05]  /*138c0*/  @!P0 BRA `(.L_x_2486) ;  /* 0x0000000000408947 */ /* 0x000fea0003800000 */
[----:B------:R-:W-:Y:S01]  /*138d0*/  MOV R2, 0x0 ;  /* 0x0000000000027802 */ /* 0x000fe20000000f00 */
[----:B------:R-:W-:Y:S01]  /*138e0*/  ULDC.64 UR6, c[0x4][0x98] ;  /* 0x0100260000067ab9 */ /* 0x000fe20000000a00 */
[----:B------:R-:W-:Y:S01]  /*138f0*/  ULDC.64 UR8, c[0x4][0xa0] ;  /* 0x0100280000087ab9 */ /* 0x000fe20000000a00 */
[----:B------:R-:W-:Y:S01]  /*13900*/  ULDC.64 UR4, c[0x4][0x20] ;  /* 0x0100080000047ab9 */ /* 0x000fe20000000a00 */
[----:B---3--:R-:W-:Y:S02]  /*13910*/  IMAD.U32 R4, RZ, RZ, UR6 ;  /* 0x00000006ff047e24 */ /* 0x008fe4000f8e00ff */
        /* <DEDUP_REMOVED lines=11> */
.L_x_2486:
[----:B------:R-:W-:Y:S05]  /*139d0*/  BSYNC B6 ;  /* 0x0000000000067941 */ /* 0x000fea0003800000 */
.L_x_2485:
[----:B---3--:R-:W3:Y:S01]  /*139e0*/  LDL.LU R0, [R1+0x44] ;  /* 0x0000440001007983 */ /* 0x008ee20000300800 */
[----:B--2---:R-:W2:Y:S01]  /*139f0*/  LDC R7, c[0x0][0x448] ;  /* 0x00011200ff077b82 */ /* 0x004ea20000000800 */
[----:B------:R-:W-:Y:S01]  /*13a00*/  ULDC.64 UR4, c[0x0][0x2d8] ;  /* 0x0000b60000047ab9 */ /* 0x000fe20000000a00 */
[----:B------:R-:W-:Y:S01]  /*13a10*/  ULDC UR6, c[0x0][0x2b8] ;  /* 0x0000ae0000067ab9 */ /* 0x000fe20000000800 */
[----:B------:R-:W3:Y:S04]  /*13a20*/  LDL.LU.64 R2, [R1+0x38] ;  /* 0x0000380001027983 */ /* 0x000ee80000300a00 */
[----:B------:R-:W4:Y:S04]  /*13a30*/  LDL R12, [R1+0x2c] ;  /* 0x00002c00010c7983 */ /* 0x000f280000100800 */
[----:B01----:R0:W5:Y:S01]  /*13a40*/  LDL R9, [R1+0x24] ;  /* 0x0000240001097983 */ /* 0x0031620000100800 */
[----:B------:R-:W1:Y:S01]  /*13a50*/  S2R R5, SR_TID.X ;  /* 0x0000000000057919 */ /* 0x000e620000002100 */
[----:B------:R-:W0:Y:S01]  /*13a60*/  S2R R6, SR_TID.X ;  /* 0x0000000000067919 */ /* 0x000e220000002100 */
[----:B-1----:R-:W-:-:S04]  /*13a70*/  LOP3.LUT R5, R5, 0x7f, RZ, 0xc0, !PT ;  /* 0x0000007f05057812 */ /* 0x002fc800078ec0ff */
[----:B------:R-:W-:Y:S01]  /*13a80*/  SHF.R.U32.HI R5, RZ, 0x3, R5 ;  /* 0x00000003ff057819 */ /* 0x000fe20000011605 */
[----:B0-----:R-:W-:-:S05]  /*13a90*/  IMAD.SHL.U32 R8, R6, 0x10, RZ ;  /* 0x0000001006087824 */ /* 0x001fca00078e00ff */
[----:B------:R-:W-:Y:S01]  /*13aa0*/  LOP3.LUT R8, R5, 0x70, R8, 0xf8, !PT ;  /* 0x0000007005087812 */ /* 0x000fe200078ef808 */
[----:B---3--:R-:W-:Y:S01]  /*13ab0*/  IMAD.MOV.U32 R3, RZ, RZ, R0 ;  /* 0x000000ffff037224 */ /* 0x008fe200078e0000 */
[----:B------:R-:W-:-:S05]  /*13ac0*/  SHF.R.S32.HI R0, RZ, 0x1f, R18 ;  /* 0x0000001fff007819 */ /* 0x000fca0000011412 */
[----:B------:R-:W-:Y:S02]  /*13ad0*/  IMAD R0, R0, UR4, RZ ;  /* 0x0000000400007c24 */ /* 0x000fe4000f8e02ff */
[----:B------:R-:W-:-:S04]  /*13ae0*/  IMAD.WIDE.U32 R2, R18, UR4, R2 ;  /* 0x0000000412027c25 */ /* 0x000fc8000f8e0002 */
[----:B------:R-:W-:Y:S01]  /*13af0*/  IMAD R0, R18, UR5, R0 ;  /* 0x0000000512007c24 */ /* 0x000fe2000f8e0200 */
[----:B------:R-:W-:Y:S02]  /*13b00*/  ULDC.64 UR4, c[0x0][0xa00] ;  /* 0x0002800000047ab9 */ /* 0x000fe40000000a00 */
[----:B------:R-:W-:Y:S01]  /*13b10*/  ISETP.NE.U32.AND P0, PT, RZ, UR4, PT ;  /* 0x00000004ff007c0c */ /* 0x000fe2000bf05070 */
[----:B------:R-:W-:Y:S01]  /*13b20*/  IMAD.IADD R3, R3, 0x1, R0 ;  /* 0x0000000103037824 */ /* 0x000fe200078e0200 */
[----:B------:R-:W-:Y:S02]  /*13b30*/  SHF.R.S32.HI R0, RZ, 0x1f, R19 ;  /* 0x0000001fff007819 */ /* 0x000fe40000011413 */
[----:B------:R-:W-:Y:S01]  /*13b40*/  ISETP.NE.AND.EX P0, PT, RZ, UR5, PT, P0 ;  /* 0x00000005ff007c0c */ /* 0x000fe2000bf05300 */
[----:B------:R-:W-:-:S03]  /*13b50*/  ULDC.64 UR4, c[0x0][0x2e0] ;  /* 0x0000b80000047ab9 */ /* 0x000fc60000000a00 */
[----:B------:R-:W-:Y:S02]  /*13b60*/  SEL R4, R0, RZ, !P0 ;  /* 0x000000ff00047207 */ /* 0x000fe40004000000 */
[----:B------:R-:W-:Y:S02]  /*13b70*/  SEL R0, R19, RZ, !P0 ;  /* 0x000000ff13007207 */ /* 0x000fe40004000000 */
[----:B--2---:R-:W-:-:S13]  /*13b80*/  ISETP.NE.AND P0, PT, R7, 0x1, PT ;  /* 0x000000010700780c */ /* 0x004fda0003f05270 */
[----:B------:R-:W0:Y:S08]  /*13b90*/  @P0 LDC R5, c[0x0][0x44c] ;  /* 0x00011300ff050b82 */ /* 0x000e300000000800 */
[----:B------:R-:W1:Y:S01]  /*13ba0*/  @P0 LDC R6, c[0x0][0x450] ;  /* 0x00011400ff060b82 */ /* 0x000e620000000800 */
[----:B------:R-:W-:Y:S02]  /*13bb0*/  IMAD R4, R4, UR4, RZ ;  /* 0x0000000404047c24 */ /* 0x000fe4000f8e02ff */
[----:B------:R-:W-:-:S04]  /*13bc0*/  IMAD.WIDE.U32 R2, R0, UR4, R2 ;  /* 0x0000000400027c25 */ /* 0x000fc8000f8e0002 */
[----:B------:R-:W-:Y:S01]  /*13bd0*/  IMAD R0, R0, UR5, R4 ;  /* 0x0000000500007c24 */ /* 0x000fe2000f8e0204 */
[----:B------:R-:W-:Y:S01]  /*13be0*/  ULDC.64 UR4, c[0x0][0x2d0] ;  /* 0x0000b40000047ab9 */ /* 0x000fe20000000a00 */
[----:B----4-:R-:W-:Y:S02]  /*13bf0*/  IMAD.IADD R4, R8, 0x1, R12 ;  /* 0x0000000108047824 */ /* 0x010fe400078e020c */
[----:B------:R-:W-:Y:S02]  /*13c00*/  IMAD.IADD R3, R3, 0x1, R0 ;  /* 0x0000000103037824 */ /* 0x000fe400078e0200 */
[----:B0-----:R-:W-:Y:S01]  /*13c10*/  @P0 IMAD.HI.U32 R5, R4, R5, RZ ;  /* 0x0000000504050227 */ /* 0x001fe200078e00ff */
[----:B------:R-:W0:Y:S03]  /*13c20*/  S2R R8, SR_TID.X ;  /* 0x0000000000087919 */ /* 0x000e260000002100 */
[----:B------:R-:W-:Y:S01]  /*13c30*/  IMAD.MOV.U32 R0, RZ, RZ, R4 ;  /* 0x000000ffff007224 */ /* 0x000fe200078e0004 */
[----:B-1----:R-:W-:-:S05]  /*13c40*/  @P0 SHF.R.U32.HI R0, RZ, R6, R5 ;  /* 0x00000006ff000219 */ /* 0x002fca0000011605 */
        /* <DEDUP_REMOVED lines=18> */
[----:B------:R-:W-:Y:S02]  /*13d70*/  LOP3.LUT R8, R8, 0x7f, RZ, 0xc0, !PT ;  /* 0x0000007f08087812 */ /* 0x000fe400078ec0ff */
[----:B------:R-:W-:Y:S02]  /*13d80*/  ISETP.GE.AND P0, PT, R10, UR6, PT ;  /* 0x000000060a007c0c */ /* 0x000fe4000bf06270 */
[----:B------:R-:W-:-:S02]  /*13d90*/  LEA.HI.X R2, R2, UR5, R4, 0x1, P1 ;  /* 0x0000000502027c11 */ /* 0x000fc400088f0c04 */
[----:B------:R-:W-:Y:S01]  /*13da0*/  SHF.R.U32.HI R8, RZ, 0x3, R8 ;  /* 0x00000003ff087819 */ /* 0x000fe20000011608 */
[----:B------:R-:W-:Y:S08]  /*13db0*/  BRA.DIV UR4, `(.L_x_2487) ;  /* 0x0000004204c47947 */ /* 0x000ff0000b800000 */
[----:B------:R-:W2:Y:S04]  /*13dc0*/  LDL.LU R6, [R1+0x30] ;  /* 0x0000300001067983 */ /* 0x000ea80000300800 */
[----:B------:R-:W3:Y:S01]  /*13dd0*/  LDL.LU R11, [R1+0x2c] ;  /* 0x00002c00010b7983 */ /* 0x000ee20000300800 */
[----:B--2---:R-:W-:-:S03]  /*13de0*/  IMAD R4, R6, R7, RZ ;  /* 0x0000000706047224 */ /* 0x004fc600078e02ff */
[----:B------:R-:W0:Y:S01]  /*13df0*/  SHFL.IDX PT, R7, R0, RZ, 0x181f ;  /* 0x00181fff00077589 */ /* 0x000e2200000e0000 */
[----:B---3--:R-:W-:-:S03]  /*13e00*/  IMAD.IADD R3, R8, 0x1, R11 ;  /* 0x0000000108037824 */ /* 0x008fc600078e020b */
[----:B------:R-:W1:Y:S01]  /*13e10*/  SHFL.IDX PT, R6, R2, RZ, 0x181f ;  /* 0x00181fff02067589 */ /* 0x000e6200000e0000 */
[C---:B------:R-:W-:Y:S01]  /*13e20*/  VIADD R5, R3.reuse, 0x10 ;  /* 0x0000001003057836 */ /* 0x040fe20000000000 */
        /* <DEDUP_REMOVED lines=63> */
.L_x_2606:
        /* <DEDUP_REMOVED lines=11> */
.L_x_2488:
        /* <DEDUP_REMOVED lines=19> */
.L_x_2607:
[----:B------:R-:W-:Y:S05]  /*14400*/  BSYNC B0 ;  /* 0x0000000000007941 */ /* 0x000fea0003800000 */
.L_x_2489:
[----:B0-----:R-:W2:Y:S01]  /*14410*/  LDL R2, [R1] ;  /* 0x0000000001027983 */ /* 0x001ea20000100800 */
        /* <DEDUP_REMOVED lines=15> */
.L_x_2608:
[----:B------:R-:W-:Y:S05]  /*14510*/  BSYNC B1 ;  /* 0x0000000000017941 */ /* 0x000fea0003800000 */
.L_x_2493:
        /* <DEDUP_REMOVED lines=9> */
.L_x_2496:
[----:B------:R-:W-:Y:S05]  /*145b0*/  BSYNC B1 ;  /* 0x0000000000017941 */ /* 0x000fea0003800000 */
.L_x_2495:
[----:B------:R-:W2:Y:S04]  /*145c0*/  LDL R5, [R1+0x4] ;  /* 0x0000040001057983 */ /* 0x000ea80000100800 */
[----:B0-----:R-:W2:Y:S04]  /*145d0*/  LDL R0, [R1+0x8] ;  /* 0x0000080001007983 */ /* 0x001ea80000100800 */
[----:B------:R-:W3:Y:S04]  /*145e0*/  LDL R4, [R1+0x18] ;  /* 0x0000180001047983 */ /* 0x000ee80000100800 */
[----:B------:R-:W3:Y:S01]  /*145f0*/  LDL.LU R3, [R1+0x28] ;  /* 0x0000280001037983 */ /* 0x000ee20000300800 */
        /* <DEDUP_REMOVED lines=10> */
.L_x_2497:
        /* <DEDUP_REMOVED lines=15> */
.L_x_2498:
        /* <DEDUP_REMOVED lines=15> */
.L_x_2499:
        /* <DEDUP_REMOVED lines=15> */
.L_x_2500:
        /* <DEDUP_REMOVED lines=10> */
.L_x_2492:
[----:B------:R-:W-:Y:S05]  /*14a10*/  BSYNC B0 ;  /* 0x0000000000007941 */ /* 0x000fea0003800000 */
.L_x_2491:
[----:B------:R-:W2:Y:S04]  /*14a20*/  LDL R4, [R1+0x20] ;  /* 0x0000200001047983 */ /* 0x000ea80000100800 */
[----:B------:R-:W3:Y:S01]  /*14a30*/  LDL R5, [R1+0x1c] ;  /* 0x00001c0001057983 */ /* 0x000ee20000100800 */
[----:B------:R-:W-:Y:S01]  /*14a40*/  BSSY B0, `(.L_x_2501) ;  /* 0x00001ff000007945 */ /* 0x000fe20003800000 */
[----:B--2---:R-:W-:-:S05]  /*14a50*/  VIADD R0, R4, 0xfffffffe ;  /* 0xfffffffe04007836 */ /* 0x004fca0000000000 */
[----:B---3--:R-:W-:-:S13]  /*14a60*/  ISETP.GE.AND P0, PT, R0, R5, PT ;  /* 0x000000050000720c */ /* 0x008fda0003f06270 */
[----:B------:R-:W-:Y:S05]  /*14a70*/  @!P0 BRA `(.L_x_2502) ;  /* 0x0000001c00ec8947 */ /* 0x000fea0003800000 */
[----:B------:R-:W-:Y:S01]  /*14a80*/  IMAD.MOV R2, RZ, RZ, -R4 ;  /* 0x000000ffff027224 */ /* 0x000fe200078e0a04 */
[----:B------:R-:W-:Y:S01]  /*14a90*/  LOP3.LUT R6, RZ, R5, RZ, 0x33, !PT ;  /* 0x00000005ff067212 */ /* 0x000fe200078e33ff */
[----:B------:R-:W-:Y:S03]  /*14aa0*/  BSSY B2, `(.L_x_2503) ;  /* 0x00000ab000027945 */ /* 0x000fe60003800000 */
[----:B------:R-:W-:-:S05]  /*14ab0*/  VIADDMNMX R6, R2, 0x1, R6, !PT ;  /* 0x0000000102067846 */ /* 0x000fca0007800106 */
[----:B------:R-:W-:-:S05]  /*14ac0*/  IMAD.IADD R2, R4, 0x1, R6 ;  /* 0x0000000104027824 */ /* 0x000fca00078e0206 */
[----:B------:R-:W-:-:S04]  /*14ad0*/  LOP3.LUT R2, R2, 0x1, RZ, 0xc0, !PT ;  /* 0x0000000102027812 */ /* 0x000fc800078ec0ff */
[----:B------:R-:W-:-:S13]  /*14ae0*/  ISETP.NE.U32.AND P0, PT, R2, 0x1, PT ;  /* 0x000000010200780c */ /* 0x000fda0003f05070 */
[----:B------:R-:W-:Y:S05]  /*14af0*/  @P0 BRA `(.L_x_2504) ;  /* 0x0000000800940947 */ /* 0x000fea0003800000 */
[----:B------:R-:W2:Y:S04]  /*14b00*/  LDL R5, [R1] ;  /* 0x0000000001057983 */ /* 0x000ea80000100800 */
        /* <DEDUP_REMOVED lines=34> */
[----:B------:R1:W5:Y:S04]  /*14d30*/  LDG.E R17, desc[UR40][R4.64] ;  /* 0x0000002804117981 */ /* 0x000368000c1e1900 */
.L_x_2507:
[----:B------:R-:W2:Y:S01]  /*14d40*/  LDL R2, [R1+0x4] ;  /* 0x0000040001027983 */ /* 0x000ea20000100800 */
        /* <DEDUP_REMOVED lines=8> */
.L_x_2609:
[----:B------:R-:W-:Y:S05]  /*14dd0*/  BSYNC B3 ;  /* 0x0000000000037941 */ /* 0x000fea0003800000 */
.L_x_2508:
        /* <DEDUP_REMOVED lines=9> */
.L_x_2511:
[----:B------:R-:W-:Y:S05]  /*14e70*/  BSYNC B3 ;  /* 0x0000000000037941 */ /* 0x000fea0003800000 */
.L_x_2510:
        /* <DEDUP_REMOVED lines=14> */
.L_x_2512:
        /* <DEDUP_REMOVED lines=13> */
.L_x_2610:
[----:B------:R-:W-:Y:S05]  /*15030*/  BSYNC B3 ;  /* 0x0000000000037941 */ /* 0x000fea0003800000 */
.L_x_2513:
        /* <DEDUP_REMOVED lines=11> */
.L_x_2516:
[----:B------:R-:W-:Y:S05]  /*150f0*/  BSYNC B3 ;  /* 0x0000000000037941 */ /* 0x000fea0003800000 */
.L_x_2515:
        /* <DEDUP_REMOVED lines=11> */
.L_x_2517:
        /* <DEDUP_REMOVED lines=15> */
.L_x_2518:
        /* <DEDUP_REMOVED lines=15> */
.L_x_2519:
        /* <DEDUP_REMOVED lines=15> */
.L_x_2520:
        /* <DEDUP_REMOVED lines=10> */
.L_x_2506:
[----:B------:R-:W-:Y:S05]  /*15520*/  BSYNC B1 ;  /* 0x0000000000017941 */ /* 0x000fea0003800000 */
.L_x_2505:
[----:B------:R-:W2:Y:S02]  /*15530*/  LDL R4, [R1+0x20] ;  /* 0x0000200001047983 */ /* 0x000ea40000100800 */
[----:B--2---:R-:W-:-:S07]  /*15540*/  VIADD R0, R4, 0xfffffffd ;  /* 0xfffffffd04007836 */ /* 0x004fce0000000000 */
.L_x_2504:
[----:B------:R-:W-:Y:S05]  /*15550*/  BSYNC B2 ;  /* 0x0000000000027941 */ /* 0x000fea0003800000 */
.L_x_2503:
[----:B------:R-:W2:Y:S01]  /*15560*/  LDL.LU R2, [R1+0x20] ;  /* 0x0000200001027983 */ /* 0x000ea20000300800 */
[----:B------:R-:W-:Y:S01]  /*15570*/  VIADD R6, R6, 0xfffffffe ;  /* 0xfffffffe06067836 */ /* 0x000fe20000000000 */
[----:B--2---:R-:W-:-:S04]  /*15580*/  LOP3.LUT R2, RZ, R2, RZ, 0x33, !PT ;  /* 0x00000002ff027212 */ /* 0x004fc800078e33ff */
[----:B------:R-:W-:-:S13]  /*15590*/  ISETP.NE.AND P0, PT, R6, R2, PT ;  /* 0x000000020600720c */ /* 0x000fda0003f05270 */
[----:B------:R-:W-:Y:S05]  /*155a0*/  @!P0 BRA `(.L_x_2502) ;  /* 0x0000001400208947 */ /* 0x000fea0003800000 */
.L_x_2553:
[----:B------:R-:W2:Y:S04]  /*155b0*/  LDL R4, [R1] ;  /* 0x0000000001047983 */ /* 0x000ea80000100800 */
        /* <DEDUP_REMOVED lines=35> */
.L_x_2523:
[----:B------:R-:W2:Y:S01]  /*157f0*/  LDL R2, [R1+0x4] ;  /* 0x0000040001027983 */ /* 0x000ea20000100800 */
        /* <DEDUP_REMOVED lines=8> */
.L_x_2611:
[----:B------:R-:W-:Y:S05]  /*15880*/  BSYNC B2 ;  /* 0x0000000000027941 */ /* 0x000fea0003800000 */
.L_x_2524:
        /* <DEDUP_REMOVED lines=9> */
.L_x_2527:
[----:B------:R-:W-:Y:S05]  /*15920*/  BSYNC B2 ;  /* 0x0000000000027941 */ /* 0x000fea0003800000 */
.L_x_2526:
        /* <DEDUP_REMOVED lines=13> */
.L_x_2528:
        /* <DEDUP_REMOVED lines=13> */
.L_x_2612:
[----:B------:R-:W-:Y:S05]  /*15ad0*/  BSYNC B2 ;  /* 0x0000000000027941 */ /* 0x000fea0003800000 */
.L_x_2529:
        /* <DEDUP_REMOVED lines=11> */
.L_x_2532:
[----:B------:R-:W-:Y:S05]  /*15b90*/  BSYNC B2 ;  /* 0x0000000000027941 */ /* 0x000fea0003800000 */
.L_x_2531:
        /* <DEDUP_REMOVED lines=10> */
.L_x_2533:
        /* <DEDUP_REMOVED lines=15> */
.L_x_2534:
        /* <DEDUP_REMOVED lines=15> */
.L_x_2535:
        /* <DEDUP_REMOVED lines=15> */
.L_x_2536:
        /* <DEDUP_REMOVED lines=10> */
.L_x_2522:
[----:B------:R-:W-:Y:S05]  /*15fb0*/  BSYNC B1 ;  /* 0x0000000000017941 */ /* 0x000fea0003800000 */
.L_x_2521:
[----:B------:R-:W2:Y:S01]  /*15fc0*/  LDL R5, [R1] ;  /* 0x0000000001057983 */ /* 0x000ea20000100800 */
[----:B------:R-:W-:Y:S01]  /*15fd0*/  VIADD R7, R7, 0x1 ;  /* 0x0000000107077836 */ /* 0x000fe20000000000 */
[----:B------:R-:W-:Y:S04]  /*15fe0*/  BSSY B1, `(.L_x_2537) ;  /* 0x00000a0000017945 */ /* 0x000fe80003800000 */
[----:B------:R-:W-:-:S04]  /*15ff0*/  ISETP.NE.AND P0, PT, R7, 0x2, PT ;  /* 0x000000020700780c */ /* 0x000fc80003f05270 */
[----:B------:R-:W-:Y:S02]  /*16000*/  SEL R2, RZ, 0x1, P0 ;  /* 0x00000001ff027807 */ /* 0x000fe40000000000 */
[----:B------:R-:W-:Y:S02]  /*16010*/  SEL R9, R7, RZ, P0 ;  /* 0x000000ff07097207 */ /* 0x000fe40000000000 */
[----:B-----5:R-:W-:Y:S01]  /*16020*/  LOP3.LUT R8, R6, R2, RZ, 0x3c, !PT ;  /* 0x0000000206087212 */ /* 0x020fe200078e3cff */
[----:B------:R-:W-:-:S04]  /*16030*/  VIADD R6, R0, 0xffffffff ;  /* 0xffffffff00067836 */ /* 0x000fc80000000000 */
[----:B------:R0:W-:Y:S04]  /*16040*/  STL [R1+0x10], R8 ;  /* 0x0000100801007387 */ /* 0x0001e80000100800 */
[----:B------:R0:W-:Y:S01]  /*16050*/  STL [R1+0x8], R9 ;  /* 0x0000080901007387 */ /* 0x0001e20000100800 */
[----:B--2---:R-:W-:-:S13]  /*16060*/  LOP3.LUT P2, RZ, R5, 0x1, RZ, 0xc0, !PT ;  /* 0x0000000105ff7812 */ /* 0x004fda000784c0ff */
[----:B0-----:R-:W-:Y:S05]  /*16070*/  @!P2 BRA `(.L_x_2538) ;  /* 0x000000080058a947 */ /* 0x001fea0003800000 */
        /* <DEDUP_REMOVED lines=24> */
.L_x_2539:
[----:B------:R-:W2:Y:S01]  /*16200*/  LDL R2, [R1+0x4] ;  /* 0x0000040001027983 */ /* 0x000ea20000100800 */
        /* <DEDUP_REMOVED lines=8> */
.L_x_2613:
[----:B------:R-:W-:Y:S05]  /*16290*/  BSYNC B2 ;  /* 0x0000000000027941 */ /* 0x000fea0003800000 */
.L_x_2540:
        /* <DEDUP_REMOVED lines=9> */
.L_x_2543:
[----:B------:R-:W-:Y:S05]  /*16330*/  BSYNC B2 ;  /* 0x0000000000027941 */ /* 0x000fea0003800000 */
.L_x_2542:
        /* <DEDUP_REMOVED lines=14> */
.L_x_2544:
        /* <DEDUP_REMOVED lines=13> */
.L_x_2614:
[----:B------:R-:W-:Y:S05]  /*164f0*/  BSYNC B2 ;  /* 0x0000000000027941 */ /* 0x000fea0003800000 */
.L_x_2545:
        /* <DEDUP_REMOVED lines=11> */
.L_x_2548:
[----:B------:R-:W-:Y:S05]  /*165b0*/  BSYNC B2 ;  /* 0x0000000000027941 */ /* 0x000fea0003800000 */
.L_x_2547:
        /* <DEDUP_REMOVED lines=11> */
.L_x_2549:
        /* <DEDUP_REMOVED lines=15> */
.L_x_2550:
        /* <DEDUP_REMOVED lines=15> */
.L_x_2551:
        /* <DEDUP_REMOVED lines=15> */
.L_x_2552:
        /* <DEDUP_REMOVED lines=10> */
.L_x_2538:
[----:B------:R-:W-:Y:S05]  /*169e0*/  BSYNC B1 ;  /* 0x0000000000017941 */ /* 0x000fea0003800000 */
.L_x_2537:
[----:B------:R-:W2:Y:S01]  /*169f0*/  LDL R5, [R1+0x1c] ;  /* 0x00001c0001057983 */ /* 0x000ea20000100800 */
[----:B------:R-:W-:Y:S01]  /*16a00*/  VIADD R0, R0, 0xfffffffe ;  /* 0xfffffffe00007836 */ /* 0x000fe20000000000 */
[----:B--2---:R-:W-:-:S13]  /*16a10*/  ISETP.GT.AND P0, PT, R6, R5, PT ;  /* 0x000000050600720c */ /* 0x004fda0003f04270 */
[----:B------:R-:W-:Y:S05]  /*16a20*/  @P0 BRA `(.L_x_2553) ;  /* 0xffffffe800e00947 */ /* 0x000fea000383ffff */
.L_x_2502:
[----:B------:R-:W-:Y:S05]  /*16a30*/  BSYNC B0 ;  /* 0x0000000000007941 */ /* 0x000fea0003800000 */
.L_x_2501:
        /* <DEDUP_REMOVED lines=24> */
.L_x_2555:
[----:B------:R-:W-:Y:S05]  /*16bc0*/  BSYNC B0 ;  /* 0x0000000000007941 */ /* 0x000fea0003800000 */
.L_x_2554:
[----:B------:R-:W-:-:S05]  /*16bd0*/  SEL R0, R0, RZ, P0 ;  /* 0x000000ff00007207 */ /* 0x000fca0000000000 */
[----:B------:R3:W-:Y:S02]  /*16be0*/  STL [R1+0x8], R0 ;  /* 0x0000080001007387 */ /* 0x0007e40000100800 */
.L_x_2473:
[----:B------:R-:W-:Y:S05]  /*16bf0*/  BSYNC B7 ;  /* 0x0000000000077941 */ /* 0x000fea0003800000 */
.L_x_2471:
[----:B---3--:R-:W3:Y:S02]  /*16c00*/  LDL R0, [R1] ;  /* 0x0000000001007983 */ /* 0x008ee40000100800 */
        /* <DEDUP_REMOVED lines=12> */
.L_x_2556:
[----:B------:R-:W3:Y:S01]  /*16cd0*/  S2R R0, SR_TID.X ;  /* 0x0000000000007919 */ /* 0x000ee20000002100 */
[----:B------:R-:W-:Y:S01]  /*16ce0*/  UMOV UR4, 0xffffffff ;  /* 0xffffffff00047882 */ /* 0x000fe20000000000 */
[----:B---3--:R-:W-:-:S04]  /*16cf0*/  LOP3.LUT R4, R0, 0x1f, RZ, 0xc0, !PT ;  /* 0x0000001f00047812 */ /* 0x008fc800078ec0ff */
[----:B------:R-:W-:Y:S01]  /*16d00*/  ISETP.NE.AND P0, PT, R4, 0x1f, PT ;  /* 0x0000001f0400780c */ /* 0x000fe20003f05270 */
[----:B------:R-:W-:-:S12]  /*16d10*/  BRA.DIV UR4, `(.L_x_2558) ;  /* 0x0000002204247947 */ /* 0x000fd8000b800000 */
[----:B------:R-:W-:Y:S01]  /*16d20*/  IMAD.IADD R5, R19, 0x1, R4 ;  /* 0x0000000113057824 */ /* 0x000fe200078e0204 */
[----:B------:R-:W-:-:S04]  /*16d30*/  ULDC UR4, c[0x0][0xc3c] ;  /* 0x00030f0000047ab9 */ /* 0x000fc80000000800 */
[----:B------:R-:W-:-:S13]  /*16d40*/  ISETP.GE.OR P1, PT, R5, UR4, !P0 ;  /* 0x0000000405007c0c */ /* 0x000fda000c726670 */
[----:B-1----:R-:W1:Y:S02]  /*16d50*/  @!P1 LDC.64 R2, c[0x0][0xc80] ;  /* 0x00032000ff029b82 */ /* 0x002e640000000a00 */
[----:B-1----:R-:W-:-:S06]  /*16d60*/  @!P1 IMAD.WIDE R2, R5, 0x4, R2 ;  /* 0x0000000405029825 */ /* 0x002fcc00078e0202 */
[----:B------:R1:W3:Y:S01]  /*16d70*/  @!P1 LDG.E R3, desc[UR40][R2.64] ;  /* 0x0000002802039981 */ /* 0x0002e2000c1e1900 */
[C---:B------:R-:W-:Y:S02]  /*16d80*/  ISETP.GE.U32.AND P2, PT, R4.reuse, 0x2, PT ;  /* 0x000000020400780c */ /* 0x040fe40003f46070 */
[C---:B------:R-:W-:Y:S01]  /*16d90*/  ISETP.GE.U32.AND P3, PT, R4.reuse, 0x4, PT ;  /* 0x000000040400780c */ /* 0x040fe20003f66070 */
[----:B------:R-:W-:Y:S01]  /*16da0*/  SHFL.IDX PT, R0, R16, RZ, 0x1f ;  /* 0x00001fff10007589 */ /* 0x000fe200000e0000 */
[C---:B------:R-:W-:Y:S02]  /*16db0*/  ISETP.GE.U32.AND P4, PT, R4.reuse, 0x8, PT ;  /* 0x000000080400780c */ /* 0x040fe40003f86070 */
[C---:B------:R-:W-:Y:S01]  /*16dc0*/  ISETP.GE.U32.AND P5, PT, R4.reuse, 0x10, PT ;  /* 0x000000100400780c */ /* 0x040fe20003fa6070 */
[----:B-1----:R-:W-:Y:S02]  /*16dd0*/  IMAD.MOV.U32 R2, RZ, RZ, RZ ;  /* 0x000000ffff027224 */ /* 0x002fe400078e00ff */
[----:B---3--:R-:W-:Y:S01]  /*16de0*/  @!P1 IMAD.MOV.U32 R2, RZ, RZ, R3 ;  /* 0x000000ffff029224 */ /* 0x008fe200078e0003 */
[----:B------:R-:W-:-:S04]  /*16df0*/  ISETP.NE.AND P1, PT, R4, RZ, PT ;  /* 0x000000ff0400720c */ /* 0x000fc80003f25270 */
[----:B------:R-:W1:Y:S02]  /*16e00*/  SHFL.UP PT, R14, R2, 0x1, RZ ;  /* 0x04200000020e7989 */ /* 0x000e6400000e00ff */
[----:B-1----:R-:W-:-:S05]  /*16e10*/  SEL R5, R14, RZ, P1 ;  /* 0x000000ff0e057207 */ /* 0x002fca0000800000 */
[----:B------:R-:W-:Y:S02]  /*16e20*/  IMAD.IADD R3, R2, 0x1, R5 ;  /* 0x0000000102037824 */ /* 0x000fe400078e0205 */
[----:B------:R-:W-:Y:S04]  /*16e30*/  SHFL.IDX PT, R5, R16, 0x1, 0x1f ;  /* 0x00201f0010057f89 */ /* 0x000fe800000e0000 */
        /* <DEDUP_REMOVED lines=12> */
[----:B------:R1:W3:Y:S02]  /*16f00*/  SHFL.IDX PT, R14, R3, 0x1f, 0x1f ;  /* 0x03e01f00030e7f89 */ /* 0x0002e400000e0000 */
.L_x_2624:
[----:B------:R-:W-:Y:S02]  /*16f10*/  ULDC UR4, c[0x0][0xc38] ;  /* 0x00030e0000047ab9 */ /* 0x000fe40000000800 */
[----:B------:R-:W-:-:S04]  /*16f20*/  IMAD.U32 R4, RZ, RZ, UR4 ;  /* 0x00000004ff047e24 */ /* 0x000fc8000f8e00ff */
[----:B---3--:R-:W-:-:S04]  /*16f30*/  IMAD R14, R14, R4, RZ ;  /* 0x000000040e0e7224 */ /* 0x008fc800078e02ff */
[----:B------:R-:W-:-:S05]  /*16f40*/  IMAD.IADD R5, R5, 0x1, R14 ;  /* 0x0000000105057824 */ /* 0x000fca00078e020e */
[----:B------:R-:W-:-:S13]  /*16f50*/  ISETP.GT.AND P6, PT, R5, R0, PT ;  /* 0x000000000500720c */ /* 0x000fda0003fc4270 */
[----:B------:R-:W-:Y:S05]  /*16f60*/  @P6 BRA `(.L_x_2559) ;  /* 0x00000000009c6947 */ /* 0x000fea0003800000 */
.L_x_2564:
[----:B------:R-:W3:Y:S01]  /*16f70*/  LDC R4, c[0x0][0xc3c] ;  /* 0x00030f00ff047b82 */ /* 0x000ee20000000800 */
[----:B------:R-:W-:-:S05]  /*16f80*/  VIADD R19, R19, 0x1f ;  /* 0x0000001f13137836 */ /* 0x000fca0000000000 */
[----:B---3--:R-:W-:-:S13]  /*16f90*/  ISETP.GE.AND P6, PT, R19, R4, PT ;  /* 0x000000041300720c */ /* 0x008fda0003fc6270 */
[----:B0-----:R-:W-:Y:S05]  /*16fa0*/  @P6 BRA `(.L_x_2560) ;  /* 0x0000000400d06947 */ /* 0x001fea0003800000 */
[----:B------:R-:W3:Y:S01]  /*16fb0*/  S2R R2, SR_TID.X ;  /* 0x0000000000027919 */ /* 0x000ee20000002100 */
[----:B------:R-:W-:Y:S01]  /*16fc0*/  BSSY B0, `(.L_x_2561) ;  /* 0x0000009000007945 */ /* 0x000fe20003800000 */
[----:B---3--:R-:W-:-:S05]  /*16fd0*/  LOP3.LUT R2, R2, 0x1f, RZ, 0xc0, !PT ;  /* 0x0000001f02027812 */ /* 0x008fca00078ec0ff */
[----:B0-2---:R-:W-:Y:S02]  /*16fe0*/  IMAD.IADD R7, R19, 0x1, R2 ;  /* 0x0000000113077824 */ /* 0x005fe400078e0202 */
[----:B------:R-:W-:-:S03]  /*16ff0*/  IMAD.MOV.U32 R2, RZ, RZ, RZ ;  /* 0x000000ffff027224 */ /* 0x000fc600078e00ff */
[----:B------:R-:W-:-:S13]  /*17000*/  ISETP.GE.OR P6, PT, R7, R4, !P0 ;  /* 0x000000040700720c */ /* 0x000fda00047c6670 */
[----:B------:R-:W-:Y:S05]  /*17010*/  @P6 BRA `(.L_x_2562) ;  /* 0x00000000000c6947 */ /* 0x000fea0003800000 */
[----:B-1----:R-:W0:Y:S02]  /*17020*/  LDC.64 R2, c[0x0][0xc80] ;  /* 0x00032000ff027b82 */ /* 0x002e240000000a00 */
[----:B0-----:R-:W-:-:S06]  /*17030*/  IMAD.WIDE R2, R7, 0x4, R2 ;  /* 0x0000000407027825 */ /* 0x001fcc00078e0202 */
[----:B------:R0:W5:Y:S02]  /*17040*/  LDG.E R2, desc[UR40][R2.64] ;  /* 0x0000002802027981 */ /* 0x000164000c1e1900 */
.L_x_2562:
[----:B------:R-:W-:Y:S05]  /*17050*/  BSYNC B0 ;  /* 0x0000000000007941 */ /* 0x000fea0003800000 */
.L_x_2561:
[----:B------:R-:W-:-:S03]  /*17060*/  UMOV UR4, 0xffffffff ;  /* 0xffffffff00047882 */ /* 0x000fc60000000000 */
[----:B------:R-:W-:Y:S05]  /*17070*/  BRA.DIV UR4, `(.L_x_2563) ;  /* 0x0000002204707947 */ /* 0x000fea000b800000 */
[----:B-----5:R-:W2:Y:S02]  /*17080*/  SHFL.UP PT, R14, R2, 0x1, RZ ;  /* 0x04200000020e7989 */ /* 0x020ea400000e00ff */
[----:B--2---:R-:W-:-:S05]  /*17090*/  SEL R13, R14, RZ, P1 ;  /* 0x000000ff0e0d7207 */ /* 0x004fca0000800000 */
[----:B------:R-:W-:-:S05]  /*170a0*/  IMAD.IADD R13, R2, 0x1, R13 ;  /* 0x00000001020d7824 */ /* 0x000fca00078e020d */
[----:B------:R-:W2:Y:S02]  /*170b0*/  SHFL.UP PT, R14, R13, 0x2, RZ ;  /* 0x044000000d0e7989 */ /* 0x000ea400000e00ff */
[----:B--2---:R-:W-:-:S05]  /*170c0*/  SEL R4, R14, RZ, P2 ;  /* 0x000000ff0e047207 */ /* 0x004fca0001000000 */
[----:B------:R-:W-:-:S05]  /*170d0*/  IMAD.IADD R4, R13, 0x1, R4 ;  /* 0x000000010d047824 */ /* 0x000fca00078e0204 */
[----:B------:R-:W0:Y:S02]  /*170e0*/  SHFL.UP PT, R14, R4, 0x4, RZ ;  /* 0x04800000040e7989 */ /* 0x000e2400000e00ff */
[----:B01----:R-:W-:-:S05]  /*170f0*/  SEL R3, R14, RZ, P3 ;  /* 0x000000ff0e037207 */ /* 0x003fca0001800000 */
        /* <DEDUP_REMOVED lines=8> */
.L_x_2632:
[----:B------:R-:W-:Y:S02]  /*17180*/  ULDC UR4, c[0x0][0xc38] ;  /* 0x00030e0000047ab9 */ /* 0x000fe40000000800 */
[----:B------:R-:W-:-:S04]  /*17190*/  IMAD.U32 R4, RZ, RZ, UR4 ;  /* 0x00000004ff047e24 */ /* 0x000fc8000f8e00ff */
[----:B-1----:R-:W-:-:S04]  /*171a0*/  IMAD R14, R14, R4, RZ ;  /* 0x000000040e0e7224 */ /* 0x002fc800078e02ff */
[----:B------:R-:W-:-:S05]  /*171b0*/  IMAD.IADD R5, R14, 0x1, R5 ;  /* 0x000000010e057824 */ /* 0x000fca00078e0205 */
[----:B------:R-:W-:-:S13]  /*171c0*/  ISETP.GT.AND P6, PT, R5, R0, PT ;  /* 0x000000000500720c */ /* 0x000fda0003fc4270 */
[----:B------:R-:W-:Y:S05]  /*171d0*/  @!P6 BRA `(.L_x_2564) ;  /* 0xfffffffc0064e947 */ /* 0x000fea000383ffff */
.L_x_2559:
[----:B------:R-:W-:Y:S01]  /*171e0*/  IMAD.IADD R16, R5, 0x1, -R14 ;  /* 0x0000000105107824 */ /* 0x000fe200078e0a0e */
[----:B------:R-:W-:-:S03]  /*171f0*/  UMOV UR4, 0xffffffff ;  /* 0xffffffff00047882 */ /* 0x000fc60000000000 */
[----:B------:R-:W-:-:S05]  /*17200*/  IMAD R5, R3, R4, R16 ;  /* 0x0000000403057224 */ /* 0x000fca00078e0210 */
[----:B------:R-:W-:Y:S01]  /*17210*/  ISETP.GT.AND P6, PT, R5, R0, PT ;  /* 0x000000000500720c */ /* 0x000fe20003fc4270 */
[----:B------:R-:W-:-:S12]  /*17220*/  BRA.DIV UR4, `(.L_x_2565) ;  /* 0x0000002204c07947 */ /* 0x000fd8000b800000 */
[----:B------:R-:W-:-:S04]  /*17230*/  VOTE.ANY R5, PT, !P6 ;  /* 0x0000000000057806 */ /* 0x000fc800070e0100 */
[----:B------:R-:W3:Y:S02]  /*17240*/  POPC R6, R5 ;  /* 0x0000000500067309 */ /* 0x000ee40000000000 */
[----:B---3--:R3:W4:Y:S02]  /*17250*/  SHFL.IDX PT, R17, R2, R6, 0x1f ;  /* 0x00001f0602117589 */ /* 0x00872400000e0000 */
.L_x_2636:
[----:B------:R-:W-:Y:S01]  /*17260*/  ISETP.NE.AND P0, PT, R5, RZ, PT ;  /* 0x000000ff0500720c */ /* 0x000fe20003f05270 */
[----:B------:R-:W-:-:S12]  /*17270*/  IMAD.MOV.U32 R5, RZ, RZ, RZ ;  /* 0x000000ffff057224 */ /* 0x000fd800078e00ff */
[----:B------:R-:W-:Y:S05]  /*17280*/  @!P0 BRA `(.L_x_2566) ;  /* 0x0000000000108947 */ /* 0x000fea0003800000 */
[----:B------:R-:W-:Y:S01]  /*17290*/  UMOV UR4, 0xffffffff ;  /* 0xffffffff00047882 */ /* 0x000fe20000000000 */
[----:B------:R-:W-:Y:S02]  /*172a0*/  VIADD R12, R6, 0xffffffff ;  /* 0xffffffff060c7836 */ /* 0x000fe40000000000 */
[----:B------:R-:W-:Y:S05]  /*172b0*/  BRA.DIV UR4, `(.L_x_2567) ;  /* 0x0000002204e47947 */ /* 0x000fea000b800000 */
[----:B------:R0:W0:Y:S02]  /*172c0*/  SHFL.IDX PT, R5, R3, R12, 0x1f ;  /* 0x00001f0c03057589 */ /* 0x00002400000e0000 */
.L_x_2566:
[----:B01-3--:R-:W0:Y:S01]  /*172d0*/  LDC.64 R2, c[0x0][0xc90] ;  /* 0x00032400ff027b82 */ /* 0x00be220000000a00 */
[----:B------:R-:W-:-:S04]  /*172e0*/  IMAD.IADD R19, R6, 0x1, R19 ;  /* 0x0000000106137824 */ /* 0x000fc800078e0213 */
[----:B0-----:R-:W-:-:S05]  /*172f0*/  IMAD.WIDE R2, R19, 0x4, R2 ;  /* 0x0000000413027825 */ /* 0x001fca00078e0202 */
[----:B--2---:R-:W4:Y:S01]  /*17300*/  LDG.E R7, desc[UR40][R2.64] ;  /* 0x0000002802077981 */ /* 0x004f22000c1e1900 */
[----:B------:R-:W-:-:S04]  /*17310*/  IMAD R16, R5, R4, R16 ;  /* 0x0000000405107224 */ /* 0x000fc800078e0210 */
[----:B------:R-:W-:Y:S02]  /*17320*/  IMAD.IADD R0, R0, 0x1, -R16 ;  /* 0x0000000100007824 */ /* 0x000fe400078e0a10 */
[----:B----4-:R-:W-:-:S05]  /*17330*/  IMAD R6, R17, R7, RZ ;  /* 0x0000000711067224 */ /* 0x010fca00078e02ff */
[----:B-----5:R-:W-:-:S04]  /*17340*/  IABS R8, R6 ;  /* 0x0000000600087213 */ /* 0x020fc80000000000 */
[----:B------:R-:W0:Y:S08]  /*17350*/  I2F.RP R2, R8 ;  /* 0x0000000800027306 */ /* 0x000e300000209400 */
[----:B0-----:R-:W0:Y:S02]  /*17360*/  MUFU.RCP R2, R2 ;  /* 0x0000000200027308 */ /* 0x001e240000001000 */
[----:B0-----:R-:W-:-:S06]  /*17370*/  VIADD R2, R2, 0xffffffe ;  /* 0x0ffffffe02027836 */ /* 0x001fcc0000000000 */
[----:B------:R-:W0:Y:S02]  /*17380*/  F2I.FTZ.U32.TRUNC.NTZ R3, R2 ;  /* 0x0000000200037305 */ /* 0x000e24000021f000 */
[----:B0-----:R-:W-:-:S04]  /*17390*/  IMAD.MOV R2, RZ, RZ, -R3 ;  /* 0x000000ffff027224 */ /* 0x001fc800078e0a03 */
[----:B------:R-:W-:Y:S02]  /*173a0*/  IMAD R5, R2, R8, RZ ;  /* 0x0000000802057224 */ /* 0x000fe400078e02ff */
[----:B------:R-:W-:-:S04]  /*173b0*/  IMAD.MOV.U32 R2, RZ, RZ, RZ ;  /* 0x000000ffff027224 */ /* 0x000fc800078e00ff */
[----:B------:R-:W-:Y:S01]  /*173c0*/  IMAD.HI.U32 R2, R3, R5, R2 ;  /* 0x0000000503027227 */ /* 0x000fe200078e0002 */
[----:B------:R-:W-:Y:S02]  /*173d0*/  IABS R3, R0 ;  /* 0x0000000000037213 */ /* 0x000fe40000000000 */
[----:B------:R-:W-:-:S03]  /*173e0*/  IABS R5, R6 ;  /* 0x0000000600057213 */ /* 0x000fc60000000000 */
[----:B------:R-:W-:-:S04]  /*173f0*/  IMAD.HI.U32 R2, R2, R3, RZ ;  /* 0x0000000302027227 */ /* 0x000fc800078e00ff */
[----:B------:R-:W-:-:S04]  /*17400*/  IMAD.MOV R5, RZ, RZ, -R5 ;  /* 0x000000ffff057224 */ /* 0x000fc800078e0a05 */
        /* <DEDUP_REMOVED lines=15> */
[----:B------:R-:W-:Y:S01]  /*17500*/  VIADDMNMX R4, R3, R4, R7, PT ;  /* 0x0000000403047246 */ /* 0x000fe20003800107 */
[----:B------:R-:W-:-:S03]  /*17510*/  IMAD.IADD R5, R0, 0x1, R5 ;  /* 0x0000000100057824 */ /* 0x000fc600078e0205 */
[----:B------:R-:W-:-:S04]  /*17520*/  IABS R7, R4 ;  /* 0x0000000400077213 */ /* 0x000fc80000000000 */
        /* <DEDUP_REMOVED lines=22> */
[----:B------:R-:W-:Y:S01]  /*17690*/  @!P1 LOP3.LUT R2, RZ, R4, RZ, 0x33, !PT ;  /* 0x00000004ff029212 */ /* 0x000fe200078e33ff */
[----:B------:R-:W-:-:S04]  /*176a0*/  IMAD.MOV R4, RZ, RZ, -R4 ;  /* 0x000000ffff047224 */ /* 0x000fc800078e0a04 */
[----:B------:R-:W-:Y:S01]  /*176b0*/  IMAD R18, R2, R4, R5 ;  /* 0x0000000402127224 */ /* 0x000fe200078e0205 */
[----:B------:R-:W-:-:S05]  /*176c0*/  LOP3.LUT R2, RZ, R2, RZ, 0x33, !PT ;  /* 0x00000002ff027212 */ /* 0x000fca00078e33ff */
[----:B------:R-:W-:Y:S01]  /*176d0*/  IMAD.IADD R17, R17, 0x1, R2 ;  /* 0x0000000111117824 */ /* 0x000fe200078e0202 */
[----:B------:R-:W-:Y:S06]  /*176e0*/  BRA `(.L_x_2568) ;  /* 0x00000000001c7947 */ /* 0x000fec0003800000 */
.L_x_2560:
[----:B------:R-:W-:Y:S01]  /*176f0*/  UMOV UR4, URZ ;  /* 0x0000003f00047c82 */ /* 0x000fe20008000000 */
[----:B------:R-:W-:Y:S01]  /*17700*/  UMOV UR5, URZ ;  /* 0x0000003f00057c82 */ /* 0x000fe20008000000 */
[----:B------:R-:W-:Y:S01]  /*17710*/  ULDC UR6, c[0x0][0xc3c] ;  /* 0x00030f0000067ab9 */ /* 0x000fe20000000800 */
[----:B------:R-:W-:Y:S02]  /*17720*/  IMAD.MOV.U32 R16, RZ, RZ, R0 ;  /* 0x000000ffff107224 */ /* 0x000fe400078e0000 */
[----:B------:R-:W-:Y:S02]  /*17730*/  IMAD.U32 R17, RZ, RZ, UR4 ;  /* 0x00000004ff117e24 */ /* 0x000fe4000f8e00ff */
[----:B------:R-:W-:Y:S02]  /*17740*/  IMAD.U32 R18, RZ, RZ, UR5 ;  /* 0x00000005ff127e24 */ /* 0x000fe4000f8e00ff */
[----:B------:R-:W-:-:S07]  /*17750*/  IMAD.U32 R19, RZ, RZ, UR6 ;  /* 0x00000006ff137e24 */ /* 0x000fce000f8e00ff */
.L_x_2568:
[----:B------:R3:W4:Y:S01]  /*17760*/  LDL R2, [R1+0x4] ;  /* 0x0000040001027983 */ /* 0x0007220000100800 */
[----:B------:R-:W0:Y:S01]  /*17770*/  S2R R0, SR_TID.X ;  /* 0x0000000000007919 */ /* 0x000e220000002100 */
[----:B------:R-:W-:Y:S05]  /*17780*/  WARPSYNC.ALL ;  /* 0x0000000000007948 */ /* 0x000fea0003800000 */
[----:B0-----:R-:W-:Y:S01]  /*17790*/  LOP3.LUT R0, R0, 0x1f, RZ, 0xc0, !PT ;  /* 0x0000001f00007812 */ /* 0x001fe200078ec0ff */
[----:B------:R-:W-:Y:S03]  /*177a0*/  BAR.SYNC.DEFER_BLOCKING 0x4, 0x180 ;  /* 0x0106000000007b1d */ /* 0x000fe60000010000 */
[----:B------:R-:W-:-:S13]  /*177b0*/  ISETP.NE.AND P0, PT, R0, RZ, PT ;  /* 0x000000ff0000720c */ /* 0x000fda0003f05270 */
[----:B-1----:R-:W4:Y:S01]  /*177c0*/  @!P0 S2R R3, SR_CgaCtaId ;  /* 0x0000000000038919 */ /* 0x002f220000008800 */
[----:B------:R-:W-:-:S04]  /*177d0*/  @!P0 MOV R0, 0x400 ;  /* 0x0000040000008802 */ /* 0x000fc80000000f00 */
[----:B----4-:R-:W-:-:S05]  /*177e0*/  @!P0 LEA R2, R3, R0, 0x18 ;  /* 0x0000000003028211 */ /* 0x010fca00078ec0ff */
[----:B------:R3:W-:Y:S04]  /*177f0*/  @!P0 STS.128 [R2+0x228d0], R16 ;  /* 0x0228d01002008388 */ /* 0x0007e80000000c00 */
[----:B------:R3:W-:Y:S01]  /*17800*/  @!P0 STL [R1+0x4], R2 ;  /* 0x0000040201008387 */ /* 0x0007e20000100800 */
[----:B------:R-:W-:Y:S06]  /*17810*/  BAR.ARV 0x5, 0x180 ;  /* 0x0146000000007b1d */ /* 0x000fec0000002000 */
.L_x_2557:
[----:B------:R-:W-:Y:S02]  /*17820*/  ULDC UR4, c[0x0][0xc3c] ;  /* 0x00030f0000047ab9 */ /* 0x000fe40000000800 */
[----:B----4-:R-:W-:-:S13]  /*17830*/  ISETP.GE.AND P0, PT, R19, UR4, PT ;  /* 0x0000000413007c0c */ /* 0x010fda000bf06270 */
[----:B------:R-:W-:Y:S05]  /*17840*/  @!P0 BRA `(.L_x_2569) ;  /* 0xffffffa800f48947 */ /* 0x000fea000383ffff */
[----:B------:R-:W-:Y:S05]  /*17850*/  BSYNC B8 ;  /* 0x0000000000087941 */ /* 0x000fea0003800000 */
.L_x_2459:
[----:B---3--:R-:W3:Y:S01]  /*17860*/  LDL.LU R0, [R1+0x40] ;  /* 0x0000400001007983 */ /* 0x008ee20000300800 */
[----:B------:R-:W-:Y:S01]  /*17870*/  BSSY B0, `(.L_x_2570) ;  /* 0x000000b000007945 */ /* 0x000fe20003800000 */
[----:B------:R-:W4:Y:S01]  /*17880*/  S2R R5, SR_CgaCtaId ;  /* 0x0000000000057919 */ /* 0x000f220000008800 */
[----:B---3--:R-:W-:-:S05]  /*17890*/  VIADD R0, R0, 0x1 ;  /* 0x0000000100007836 */ /* 0x008fca0000000000 */
[----:B0-----:R-:W-:-:S04]  /*178a0*/  LEA.HI R2, R0, R0, RZ, 0x1 ;  /* 0x0000000000027211 */ /* 0x001fc800078f08ff */
[----:B-1----:R-:W-:-:S05]  /*178b0*/  LOP3.LUT R3, R2, 0xfffffffe, RZ, 0xc0, !PT ;  /* 0xfffffffe02037812 */ /* 0x002fca00078ec0ff */
[----:B------:R-:W-:Y:S01]  /*178c0*/  IMAD.IADD R3, R0, 0x1, -R3 ;  /* 0x0000000100037824 */ /* 0x000fe200078e0a03 */
[----:B------:R-:W-:-:S04]  /*178d0*/  MOV R0, 0x400 ;  /* 0x0000040000007802 */ /* 0x000fc80000000f00 */
[----:B----4-:R-:W-:Y:S02]  /*178e0*/  LEA R0, R5, R0, 0x18 ;  /* 0x0000000005007211 */ /* 0x010fe400078ec0ff */
[----:B------:R-:W-:-:S04]  /*178f0*/  SHF.L.U32 R3, R3, 0x1f, RZ ;  /* 0x0000001f03037819 */ /* 0x000fc800000006ff */
[----:B------:R-:W0:Y:S02]  /*17900*/  SYNCS.PHASECHK.TRANS64.TRYWAIT P0, [R0+URZ+0x22820], R3 ;  /* 0x02282003000075a7 */ /* 0x000e24000800017f */
[----:B0-----:R-:W-:Y:S05]  /*17910*/  @!P0 BRA `(.L_x_2571) ;  /* 0x0000001c00748947 */ /* 0x001fea0003800000 */
.L_x_2639:
[----:B------:R-:W-:Y:S05]  /*17920*/  BSYNC B0 ;  /* 0x0000000000007941 */ /* 0x000fea0003800000 */
.L_x_2570:
[----:B------:R-:W-:-:S03]  /*17930*/  UMOV UR4, 0xffffffff ;  /* 0xffffffff00047882 */ /* 0x000fc60000000000 */
[----:B------:R-:W-:Y:S05]  /*17940*/  BRA.DIV UR4, `(.L_x_2572) ;  /* 0x0000001e047c7947 */ /* 0x000fea000b800000 */
[----:B------:R-:W1:Y:S02]  /*17950*/  S2R R2, SR_TID.X ;  /* 0x0000000000027919 */ /* 0x000e640000002100 */
[----:B-1----:R-:W-:-:S04]  /*17960*/  SHF.R.U32.HI R2, RZ, 0x5, R2 ;  /* 0x00000005ff027819 */ /* 0x002fc80000011602 */
[----:B------:R-:W-:-:S05]  /*17970*/  LOP3.LUT R2, R2, 0x3, RZ, 0xc0, !PT ;  /* 0x0000000302027812 */ /* 0x000fca00078ec0ff */
[----:B------:R1:W3:Y:S02]  /*17980*/  SHFL.IDX PT, R14, R2, RZ, 0x1f ;  /* 0x00001fff020e7589 */ /* 0x0002e400000e0000 */
.L_x_2642:
[----:B---3--:R-:W-:Y:S01]  /*17990*/  ISETP.NE.AND P0, PT, R14, RZ, PT ;  /* 0x000000ff0e00720c */ /* 0x008fe20003f05270 */
[----:B------:R-:W-:-:S12]  /*179a0*/  BSSY B0, `(.L_x_2573) ;  /* 0x0000027000007945 */ /* 0x000fd80003800000 */
[----:B------:R-:W-:Y:S05]  /*179b0*/  @P0 BRA `(.L_x_2574) ;  /* 0x0000000000940947 */ /* 0x000fea0003800000 */
[----:B------:R-:W-:-:S03]  /*179c0*/  UMOV UR4, 0xffffffff ;  /* 0xffffffff00047882 */ /* 0x000fc60000000000 */
[----:B------:R-:W-:Y:S05]  /*179d0*/  BRA.DIV UR4, `(.L_x_2575) ;  /* 0x0000001e048c7947 */ /* 0x000fea000b800000 */
[----:B------:R-:W-:-:S13]  /*179e0*/  ELECT P6, URZ, PT ;  /* 0x00000000003f782f */ /* 0x000fda00038c0000 */
.L_x_2645:
[----:B------:R-:W-:Y:S05]  /*179f0*/  @!P6 BRA `(.L_x_2574) ;  /* 0x000000000084e947 */ /* 0x000fea0003800000 */
[----:B------:R-:W-:-:S06]  /*17a00*/  ULOP3.LUT UR4, UR36, 0x2, URZ, 0xfc, !UPT ;  /* 0x0000000224047892 */ /* 0x000fcc000f8efc3f */
[----:B-1----:R-:W-:-:S05]  /*17a10*/  IMAD.U32 R2, RZ, RZ, UR4 ;  /* 0x00000004ff027e24 */ /* 0x002fca000f8e00ff */
[----:B------:R-:W-:-:S13]  /*17a20*/  ISETP.NE.AND P2, PT, R2, 0x3, PT ;  /* 0x000000030200780c */ /* 0x000fda0003f45270 */
[----:B------:R-:W-:Y:S05]  /*17a30*/  @!P2 BRA `(.L_x_2576) ;  /* 0x000000000004a947 */ /* 0x000fea0003800000 */
[----:B------:R-:W-:Y:S01]  /*17a40*/  BPT.TRAP 0x1 ;  /* 0x000000040000795c */ /* 0x000fe20000300000 */
.L_x_2576:
[----:B0-----:R-:W3:Y:S04]  /*17a50*/  LDL R3, [R1+0x8] ;  /* 0x0000080001037983 */ /* 0x001ee80000100800 */
[----:B--2---:R-:W2:Y:S01]  /*17a60*/  LDL.LU R7, [R1+0x10] ;  /* 0x0000100001077983 */ /* 0x004ea20000300800 */
[----:B------:R-:W-:-:S04]  /*17a70*/  VIADD R2, R0, 0x22840 ;  /* 0x0002284000027836 */ /* 0x000fc80000000000 */
[C---:B---3--:R-:W-:Y:S02]  /*17a80*/  IMAD R6, R3.reuse, 0x8, R2 ;  /* 0x0000000803067824 */ /* 0x048fe400078e0202 */
[----:B------:R-:W-:Y:S01]  /*17a90*/  VIADD R3, R3, 0x1 ;  /* 0x0000000103037836 */ /* 0x000fe20000000000 */
[----:B--2---:R-:W-:-:S04]  /*17aa0*/  SHF.L.U32 R5, R7, 0x1f, RZ ;  /* 0x0000001f07057819 */ /* 0x004fc800000006ff */
        /* <DEDUP_REMOVED lines=8> */
.L_x_2646:
[----:B------:R-:W1:Y:S02]  /*17b30*/  SYNCS.PHASECHK.TRANS64.TRYWAIT P0, [R7+URZ], R2 ;  /* 0x00000002070075a7 */ /* 0x000e64000800017f */
[----:B-1----:R-:W-:Y:S05]  /*17b40*/  @!P0 BRA `(.L_x_2578) ;  /* 0x0000001c00648947 */ /* 0x002fea0003800000 */
.L_x_2647:
[----:B------:R-:W-:Y:S05]  /*17b50*/  @!P2 BRA `(.L_x_2579) ;  /* 0x000000000004a947 */ /* 0x000fea0003800000 */
[----:B------:R-:W-:Y:S01]  /*17b60*/  BPT.TRAP 0x1 ;  /* 0x000000040000795c */ /* 0x000fe20000300000 */
.L_x_2579:
[----:B------:R-:W2:Y:S01]  /*17b70*/  LDL.LU R4, [R1+0x8] ;  /* 0x0000080001047983 */ /* 0x000ea20000300800 */
[----:B------:R-:W-:-:S04]  /*17b80*/  VIADD R0, R0, 0x22860 ;  /* 0x0002286000007836 */ /* 0x000fc80000000000 */
[----:B--2---:R-:W-:-:S04]  /*17b90*/  IMAD R4, R4, 0x8, R0 ;  /* 0x0000000804047824 */ /* 0x004fc800078e0200 */
[----:B------:R-:W2:Y:S02]  /*17ba0*/  SYNCS.PHASECHK.TRANS64.TRYWAIT P0, [R4+URZ], R5 ;  /* 0x00000005040075a7 */ /* 0x000ea4000800017f */
[----:B--2---:R-:W-:Y:S05]  /*17bb0*/  @!P0 BRA `(.L_x_2580) ;  /* 0x0000001c005c8947 */ /* 0x004fea0003800000 */
.L_x_2648:
[----:B------:R-:W-:-:S07]  /*17bc0*/  IMAD R3, R3, 0x8, R0 ;  /* 0x0000000803037824 */ /* 0x000fce00078e0200 */
.L_x_2581:
[----:B---3--:R3:W4:Y:S02]  /*17bd0*/  SYNCS.PHASECHK.TRANS64.TRYWAIT P0, [R3+URZ], R2 ;  /* 0x00000002030075a7 */ /* 0x008724000800017f */
[----:B----4-:R-:W-:Y:S05]  /*17be0*/  @!P0 NANOSLEEP.SYNCS 0x989680 ;  /* 0x009896800000895d */ /* 0x010fea0003900000 */
[----:B------:R-:W4:Y:S02]  /*17bf0*/  @!P0 SYNCS.PHASECHK.TRANS64 P0, [R3+URZ], R2 ;  /* 0x00000002030085a7 */ /* 0x000f24000800007f */
[----:B----4-:R-:W-:Y:S05]  /*17c00*/  @!P0 BRA `(.L_x_2581) ;  /* 0xfffffffc00f08947 */ /* 0x010fea000383ffff */
.L_x_2574:
[----:B------:R-:W-:Y:S05]  /*17c10*/  BSYNC B0 ;  /* 0x0000000000007941 */ /* 0x000fea0003800000 */
.L_x_2573:
[----:B------:R-:W-:Y:S05]  /*17c20*/  EXIT ;  /* 0x000000000000794d */ /* 0x000fea0003800000 */
.L_x_2361:
[----:B0-----:R0:W1:Y:S02]  /*17c30*/  SYNCS.PHASECHK.TRANS64.TRYWAIT P0, [R8+URZ+0x22800], R3 ;  /* 0x02280003080075a7 */ /* 0x001064000800017f */
[----:B-1----:R-:W-:Y:S05]  /*17c40*/  @!P0 NANOSLEEP.SYNCS 0x989680 ;  /* 0x009896800000895d */ /* 0x002fea0003900000 */
[----:B------:R-:W1:Y:S02]  /*17c50*/  @!P0 SYNCS.PHASECHK.TRANS64 P0, [R8+URZ+0x22800], R3 ;  /* 0x02280003080085a7 */ /* 0x000e64000800007f */
[----:B-1----:R-:W-:Y:S05]  /*17c60*/  @!P0 BRA `(.L_x_2361) ;  /* 0xfffffffc00f08947 */ /* 0x002fea000383ffff */
[----:B------:R-:W-:Y:S05]  /*17c70*/  BRA `(.L_x_2582) ;  /* 0xfffffea000647947 */ /* 0x000fea000383ffff */
.L_x_2365:
[----:B-1----:R1:W2:Y:S02]  /*17c80*/  SYNCS.PHASECHK.TRANS64.TRYWAIT P1, [R3+URZ+0x22830], R10 ;  /* 0x0228300a030075a7 */ /* 0x0022a4000802017f */
[----:B--2---:R-:W-:Y:S05]  /*17c90*/  @!P1 NANOSLEEP.SYNCS 0x989680 ;  /* 0x009896800000995d */ /* 0x004fea0003900000 */
[----:B------:R-:W2:Y:S02]  /*17ca0*/  @!P1 SYNCS.PHASECHK.TRANS64 P1, [R3+URZ+0x22830], R10 ;  /* 0x0228300a030095a7 */ /* 0x000ea4000802007f */
[----:B--2---:R-:W-:Y:S05]  /*17cb0*/  @!P1 BRA `(.L_x_2365) ;  /* 0xfffffffc00f09947 */ /* 0x004fea000383ffff */
[----:B------:R-:W-:Y:S05]  /*17cc0*/  BRA `(.L_x_2364) ;  /* 0xfffffea000907947 */ /* 0x000fea000383ffff */
.L_x_2377:
[----:B-1----:R1:W2:Y:S02]  /*17cd0*/  SYNCS.PHASECHK.TRANS64.TRYWAIT P1, [R3+URZ+0x22850], R10 ;  /* 0x0228500a030075a7 */ /* 0x0022a4000802017f */
[----:B--2---:R-:W-:Y:S05]  /*17ce0*/  @!P1 NANOSLEEP.SYNCS 0x989680 ;  /* 0x009896800000995d */ /* 0x004fea0003900000 */
[----:B------:R-:W2:Y:S02]  /*17cf0*/  @!P1 SYNCS.PHASECHK.TRANS64 P1, [R3+URZ+0x22850], R10 ;  /* 0x0228500a030095a7 */ /* 0x000ea4000802007f */
[----:B--2---:R-:W-:Y:S05]  /*17d00*/  @!P1 BRA `(.L_x_2377) ;  /* 0xfffffffc00f09947 */ /* 0x004fea000383ffff */
[----:B------:R-:W-:Y:S05]  /*17d10*/  BRA `(.L_x_2376) ;  /* 0xfffffec800d47947 */ /* 0x000fea000383ffff */
.L_x_2385:
[----:B-1----:R-:W-:-:S04]  /*17d20*/  IMAD.U32 R7, RZ, RZ, UR28 ;  /* 0x0000001cff077e24 */ /* 0x002fc8000f8e00ff */
[----:B------:R1:W2:Y:S03]  /*17d30*/  SYNCS.PHASECHK.TRANS64.TRYWAIT P1, [R7+URZ+0x22830], R8 ;  /* 0x02283008070075a7 */ /* 0x0002a6000802017f */
[----:B--2---:R-:W-:Y:S05]  /*17d40*/  @!P1 NANOSLEEP.SYNCS 0x989680 ;  /* 0x009896800000995d */ /* 0x004fea0003900000 */
[----:B------:R-:W2:Y:S02]  /*17d50*/  @!P1 SYNCS.PHASECHK.TRANS64 P1, [R7+URZ+0x22830], R8 ;  /* 0x02283008070095a7 */ /* 0x000ea4000802007f */
[----:B--2---:R-:W-:Y:S05]  /*17d60*/  @!P1 BRA `(.L_x_2385) ;  /* 0xfffffffc00ec9947 */ /* 0x004fea000383ffff */
[----:B------:R-:W-:Y:S05]  /*17d70*/  BRA `(.L_x_2384) ;  /* 0xfffffed000647947 */ /* 0x000fea000383ffff */
.L_x_2397:
[----:B-1----:R1:W2:Y:S02]  /*17d80*/  SYNCS.PHASECHK.TRANS64.TRYWAIT P1, [R177+URZ+0x22850], R8 ;  /* 0x02285008b10075a7 */ /* 0x0022a4000802017f */
[----:B--2---:R-:W-:Y:S05]  /*17d90*/  @!P1 NANOSLEEP.SYNCS 0x989680 ;  /* 0x009896800000995d */ /* 0x004fea0003900000 */
[----:B------:R-:W2:Y:S02]  /*17da0*/  @!P1 SYNCS.PHASECHK.TRANS64 P1, [R177+URZ+0x22850], R8 ;  /* 0x02285008b10095a7 */ /* 0x000ea4000802007f */
[----:B--2---:R-:W-:Y:S05]  /*17db0*/  @!P1 BRA `(.L_x_2397) ;  /* 0xfffffffc00f09947 */ /* 0x004fea000383ffff */
[----:B------:R-:W-:Y:S05]  /*17dc0*/  BRA `(.L_x_2396) ;  /* 0xffffff0000b47947 */ /* 0x000fea000383ffff */
.L_x_2406:
[----:B-1----:R-:W-:-:S04]  /*17dd0*/  IMAD.U32 R4, RZ, RZ, UR26 ;  /* 0x0000001aff047e24 */ /* 0x002fc8000f8e00ff */
[----:B------:R1:W2:Y:S03]  /*17de0*/  SYNCS.PHASECHK.TRANS64.TRYWAIT P2, [R4+URZ+0x22830], R3 ;  /* 0x02283003040075a7 */ /* 0x0002a6000804017f */
[----:B--2---:R-:W-:Y:S05]  /*17df0*/  @!P2 NANOSLEEP.SYNCS 0x989680 ;  /* 0x009896800000a95d */ /* 0x004fea0003900000 */
[----:B------:R-:W2:Y:S02]  /*17e00*/  @!P2 SYNCS.PHASECHK.TRANS64 P2, [R4+URZ+0x22830], R3 ;  /* 0x022830030400a5a7 */ /* 0x000ea4000804007f */
[----:B--2---:R-:W-:Y:S05]  /*17e10*/  @!P2 BRA `(.L_x_2406) ;  /* 0xfffffffc00eca947 */ /* 0x004fea000383ffff */
[----:B------:R-:W-:Y:S05]  /*17e20*/  BRA `(.L_x_2405) ;  /* 0xffffff0800787947 */ /* 0x000fea000383ffff */
.L_x_2410:
[----:B-1----:R1:W2:Y:S02]  /*17e30*/  SYNCS.PHASECHK.TRANS64.TRYWAIT P2, [R178+URZ+0x22850], R3 ;  /* 0x02285003b20075a7 */ /* 0x0022a4000804017f */
[----:B--2---:R-:W-:Y:S05]  /*17e40*/  @!P2 NANOSLEEP.SYNCS 0x989680 ;  /* 0x009896800000a95d */ /* 0x004fea0003900000 */
[----:B------:R-:W2:Y:S02]  /*17e50*/  @!P2 SYNCS.PHASECHK.TRANS64 P2, [R178+URZ+0x22850], R3 ;  /* 0x02285003b200a5a7 */ /* 0x000ea4000804007f */
[----:B--2---:R-:W-:Y:S05]  /*17e60*/  @!P2 BRA `(.L_x_2410) ;  /* 0xfffffffc00f0a947 */ /* 0x004fea000383ffff */
[----:B------:R-:W-:Y:S05]  /*17e70*/  BRA `(.L_x_2409) ;  /* 0xffffff28001c7947 */ /* 0x000fea000383ffff */
.L_x_2416:
[----:B-1----:R-:W-:-:S04]  /*17e80*/  IMAD.U32 R5, RZ, RZ, UR27 ;  /* 0x0000001bff057e24 */ /* 0x002fc8000f8e00ff */
[----:B------:R1:W2:Y:S03]  /*17e90*/  SYNCS.PHASECHK.TRANS64.TRYWAIT P1, [R5+URZ+0x22830], R6 ;  /* 0x02283006050075a7 */ /* 0x0002a6000802017f */
[----:B--2---:R-:W-:Y:S05]  /*17ea0*/  @!P1 NANOSLEEP.SYNCS 0x989680 ;  /* 0x009896800000995d */ /* 0x004fea0003900000 */
[----:B------:R-:W2:Y:S02]  /*17eb0*/  @!P1 SYNCS.PHASECHK.TRANS64 P1, [R5+URZ+0x22830], R6 ;  /* 0x02283006050095a7 */ /* 0x000ea4000802007f */
[----:B--2---:R-:W-:Y:S05]  /*17ec0*/  @!P1 BRA `(.L_x_2416) ;  /* 0xfffffffc00ec9947 */ /* 0x004fea000383ffff */
[----:B------:R-:W-:Y:S05]  /*17ed0*/  BRA `(.L_x_2415) ;  /* 0xffffff2c00307947 */ /* 0x000fea000383ffff */
.L_x_2428:
[----:B-1----:R1:W2:Y:S02]  /*17ee0*/  SYNCS.PHASECHK.TRANS64.TRYWAIT P1, [R177+URZ+0x22850], R6 ;  /* 0x02285006b10075a7 */ /* 0x0022a4000802017f */
[----:B--2---:R-:W-:Y:S05]  /*17ef0*/  @!P1 NANOSLEEP.SYNCS 0x989680 ;  /* 0x009896800000995d */ /* 0x004fea0003900000 */
[----:B------:R-:W2:Y:S02]  /*17f00*/  @!P1 SYNCS.PHASECHK.TRANS64 P1, [R177+URZ+0x22850], R6 ;  /* 0x02285006b10095a7 */ /* 0x000ea4000802007f */
[----:B--2---:R-:W-:Y:S05]  /*17f10*/  @!P1 BRA `(.L_x_2428) ;  /* 0xfffffffc00f09947 */ /* 0x004fea000383ffff */
[----:B------:R-:W-:Y:S05]  /*17f20*/  BRA `(.L_x_2427) ;  /* 0xffffff5c00307947 */ /* 0x000fea000383ffff */
.L_x_2479:
[----:B------:R-:W3:Y:S01]  /*17f30*/  S2R R4, SR_TID.X ;  /* 0x0000000000047919 */ /* 0x000ee20000002100 */
[----:B------:R-:W-:Y:S01]  /*17f40*/  BSSY B0, `(.L_x_2583) ;  /* 0x000000a000007945 */ /* 0x000fe20003800000 */
[----:B------:R-:W-:Y:S02]  /*17f50*/  IMAD.MOV.U32 R12, RZ, RZ, RZ ;  /* 0x000000ffff0c7224 */ /* 0x000fe400078e00ff */
[----:B------:R-:W-:Y:S02]  /*17f60*/  IMAD.MOV.U32 R11, RZ, RZ, 0x1f ;  /* 0x0000001fff0b7424 */ /* 0x000fe400078e00ff */
[----:B------:R-:W-:Y:S01]  /*17f70*/  IMAD.MOV.U32 R15, RZ, RZ, -0x1 ;  /* 0xffffffffff0f7424 */ /* 0x000fe200078e00ff */
[----:B---3--:R-:W-:-:S04]  /*17f80*/  SHF.R.U32.HI R4, RZ, 0x5, R4 ;  /* 0x00000005ff047819 */ /* 0x008fc80000011604 */
[----:B------:R-:W-:-:S05]  /*17f90*/  LOP3.LUT R4, R4, 0x3, RZ, 0xc0, !PT ;  /* 0x0000000304047812 */ /* 0x000fca00078ec0ff */
[----:B------:R-:W-:-:S07]  /*17fa0*/  IMAD.MOV.U32 R13, RZ, RZ, R4 ;  /* 0x000000ffff0d7224 */ /* 0x000fce00078e0004 */
[----:B012---:R-:W-:Y:S05]  /*17fb0*/  WARPSYNC.COLLECTIVE R15, `(.L_x_2584) ;  /* 0x000000000f087348 */ /* 0x007fea0003c00000 */
[----:B------:R3:W4:Y:S02]  /*17fc0*/  SHFL.IDX P6, R14, R13, R12, R11 ;  /* 0x0000000c0d0e7389 */ /* 0x00072400000c000b */
[----:B01234-:R-:W-:Y:S01]  /*17fd0*/  ENDCOLLECTIVE ;  /* 0x000000000000791b */ /* 0x01ffe20003800000 */
.L_x_2584:
[----:B------:R-:W-:Y:S05]  /*17fe0*/  BSYNC B0 ;  /* 0x0000000000007941 */ /* 0x000fea0003800000 */
.L_x_2583:
[----:B------:R-:W-:Y:S05]  /*17ff0*/  BRA `(.L_x_2585) ;  /* 0xffffffb000b87947 */ /* 0x000fea000383ffff */
.L_x_2481:
[----:B------:R-:W-:Y:S01]  /*18000*/  BSSY B0, `(.L_x_2586) ;  /* 0x0000006000007945 */ /* 0x000fe20003800000 */
[----:B------:R-:W-:-:S07]  /*18010*/  IMAD.MOV.U32 R15, RZ, RZ, -0x1 ;  /* 0xffffffffff0f7424 */ /* 0x000fce00078e00ff */
[----:B012-4-:R-:W-:Y:S05]  /*18020*/  WARPSYNC.COLLECTIVE R15, `(.L_x_2587) ;  /* 0x000000000f0c7348 */ /* 0x017fea0003c00000 */
[----:B------:R-:W-:Y:S02]  /*18030*/  ELECT P6, UR62, PT ;  /* 0x00000000003e782f */ /* 0x000fe400038c0000 */
[----:B------:R-:W-:Y:S01]  /*18040*/  MOV R14, UR62 ;  /* 0x0000003e000e7c02 */ /* 0x000fe20008000f00 */
[----:B012-4-:R-:W-:Y:S10]  /*18050*/  ENDCOLLECTIVE ;  /* 0x000000000000791b */ /* 0x017ff40003800000 */
.L_x_2587:
[----:B------:R-:W-:Y:S05]  /*18060*/  BSYNC B0 ;  /* 0x0000000000007941 */ /* 0x000fea0003800000 */
.L_x_2586:
[----:B------:R-:W-:Y:S05]  /*18070*/  BRA `(.L_x_2588) ;  /* 0xffffffb000c47947 */ /* 0x000fea000383ffff */
.L_x_2483:
[----:B--2---:R2:W3:Y:S02]  /*18080*/  SYNCS.PHASECHK.TRANS64.TRYWAIT P0, [R0+URZ+0x22840], R2 ;  /* 0x02284002000075a7 */ /* 0x0044e4000800017f */
[----:B---3--:R-:W-:Y:S05]  /*18090*/  @!P0 NANOSLEEP.SYNCS 0x989680 ;  /* 0x009896800000895d */ /* 0x008fea0003900000 */
[----:B------:R-:W3:Y:S02]  /*180a0*/  @!P0 SYNCS.PHASECHK.TRANS64 P0, [R0+URZ+0x22840], R2 ;  /* 0x02284002000085a7 */ /* 0x000ee4000800007f */
[----:B---3--:R-:W-:Y:S05]  /*180b0*/  @!P0 BRA `(.L_x_2483) ;  /* 0xfffffffc00f08947 */ /* 0x008fea000383ffff */
[----:B------:R-:W-:Y:S05]  /*180c0*/  BRA `(.L_x_2589) ;  /* 0xffffffb4002c7947 */ /* 0x000fea000383ffff */
.L_x_2487:
[----:B------:R-:W2:Y:S01]  /*180d0*/  LDL.LU R11, [R1+0x30] ;  /* 0x00003000010b7983 */ /* 0x000ea20000300800 */
[----:B------:R-:W-:Y:S02]  /*180e0*/  IMAD.MOV.U32 R5, RZ, RZ, R12 ;  /* 0x000000ffff057224 */ /* 0x000fe400078e000c */
        /* <DEDUP_REMOVED lines=11> */
.L_x_2590:
[----:B------:R-:W-:Y:S02]  /*181a0*/  IMAD.MOV.U32 R13, RZ, RZ, R0 ;  /* 0x000000ffff0d7224 */ /* 0x000fe400078e0000 */
[----:B------:R-:W-:-:S07]  /*181b0*/  IMAD.MOV.U32 R6, RZ, RZ, R14 ;  /* 0x000000ffff067224 */ /* 0x000fce00078e000e */
[----:B------:R-:W-:Y:S05]  /*181c0*/  WARPSYNC.COLLECTIVE R15, `(.L_x_2591) ;  /* 0x000000000f087348 */ /* 0x000fea0003c00000 */
[----:B------:R0:W1:Y:S02]  /*181d0*/  SHFL.IDX P6, R14, R13, R12, R11 ;  /* 0x0000000c0d0e7389 */ /* 0x00006400000c000b */
[----:B01----:R-:W-:Y:S01]  /*181e0*/  ENDCOLLECTIVE ;  /* 0x000000000000791b */ /* 0x003fe20003800000 */
.L_x_2591:
[----:B------:R-:W-:Y:S02]  /*181f0*/  IMAD.MOV.U32 R13, RZ, RZ, R2 ;  /* 0x000000ffff0d7224 */ /* 0x000fe400078e0002 */
[----:B------:R-:W-:Y:S02]  /*18200*/  IMAD.MOV.U32 R12, RZ, RZ, 0x1 ;  /* 0x00000001ff0c7424 */ /* 0x000fe400078e00ff */
[----:B------:R-:W-:-:S07]  /*18210*/  IMAD.MOV.U32 R7, RZ, RZ, R14 ;  /* 0x000000ffff077224 */ /* 0x000fce00078e000e */
[----:B------:R-:W-:Y:S05]  /*18220*/  WARPSYNC.COLLECTIVE R15, `(.L_x_2592) ;  /* 0x000000000f087348 */ /* 0x000fea0003c00000 */
[----:B------:R0:W1:Y:S02]  /*18230*/  SHFL.IDX P6, R14, R13, R12, R11 ;  /* 0x0000000c0d0e7389 */ /* 0x00006400000c000b */
[----:B01----:R-:W-:Y:S01]  /*18240*/  ENDCOLLECTIVE ;  /* 0x000000000000791b */ /* 0x003fe20003800000 */
.L_x_2592:
        /* <DEDUP_REMOVED lines=15> */
.L_x_2593:
[----:B------:R-:W-:Y:S02]  /*18340*/  IMAD.MOV.U32 R13, RZ, RZ, R2 ;  /* 0x000000ffff0d7224 */ /* 0x000fe400078e0002 */
[----:B------:R-:W-:Y:S02]  /*18350*/  IMAD.MOV.U32 R12, RZ, RZ, 0x2 ;  /* 0x00000002ff0c7424 */ /* 0x000fe400078e00ff */
[----:B------:R-:W-:-:S07]  /*18360*/  IMAD.MOV.U32 R5, RZ, RZ, R14 ;  /* 0x000000ffff057224 */ /* 0x000fce00078e000e */
[----:B------:R-:W-:Y:S05]  /*18370*/  WARPSYNC.COLLECTIVE R15, `(.L_x_2594) ;  /* 0x000000000f087348 */ /* 0x000fea0003c00000 */
[----:B------:R0:W1:Y:S02]  /*18380*/  SHFL.IDX P6, R14, R13, R12, R11 ;  /* 0x0000000c0d0e7389 */ /* 0x00006400000c000b */
[----:B01----:R-:W-:Y:S01]  /*18390*/  ENDCOLLECTIVE ;  /* 0x000000000000791b */ /* 0x003fe20003800000 */
.L_x_2594:
        /* <DEDUP_REMOVED lines=15> */
.L_x_2595:
[----:B------:R-:W-:Y:S02]  /*18490*/  IMAD.MOV.U32 R13, RZ, RZ, R2 ;  /* 0x000000ffff0d7224 */ /* 0x000fe400078e0002 */
[----:B------:R-:W-:Y:S02]  /*184a0*/  IMAD.MOV.U32 R12, RZ, RZ, 0x3 ;  /* 0x00000003ff0c7424 */ /* 0x000fe400078e00ff */
[----:B------:R-:W-:-:S07]  /*184b0*/  IMAD.MOV.U32 R5, RZ, RZ, R14 ;  /* 0x000000ffff057224 */ /* 0x000fce00078e000e */
[----:B------:R-:W-:Y:S05]  /*184c0*/  WARPSYNC.COLLECTIVE R15, `(.L_x_2596) ;  /* 0x000000000f087348 */ /* 0x000fea0003c00000 */
[----:B------:R0:W1:Y:S02]  /*184d0*/  SHFL.IDX P6, R14, R13, R12, R11 ;  /* 0x0000000c0d0e7389 */ /* 0x00006400000c000b */
[----:B01----:R-:W-:Y:S01]  /*184e0*/  ENDCOLLECTIVE ;  /* 0x000000000000791b */ /* 0x003fe20003800000 */
.L_x_2596:
        /* <DEDUP_REMOVED lines=15> */
.L_x_2597:
[----:B------:R-:W-:Y:S02]  /*185e0*/  IMAD.MOV.U32 R13, RZ, RZ, R2 ;  /* 0x000000ffff0d7224 */ /* 0x000fe400078e0002 */
[----:B------:R-:W-:Y:S02]  /*185f0*/  IMAD.MOV.U32 R12, RZ, RZ, 0x4 ;  /* 0x00000004ff0c7424 */ /* 0x000fe400078e00ff */
[----:B------:R-:W-:-:S07]  /*18600*/  IMAD.MOV.U32 R5, RZ, RZ, R14 ;  /* 0x000000ffff057224 */ /* 0x000fce00078e000e */
[----:B------:R-:W-:Y:S05]  /*18610*/  WARPSYNC.COLLECTIVE R15, `(.L_x_2598) ;  /* 0x000000000f087348 */ /* 0x000fea0003c00000 */
[----:B------:R0:W1:Y:S02]  /*18620*/  SHFL.IDX P6, R14, R13, R12, R11 ;  /* 0x0000000c0d0e7389 */ /* 0x00006400000c000b */
[----:B01----:R-:W-:Y:S01]  /*18630*/  ENDCOLLECTIVE ;  /* 0x000000000000791b */ /* 0x003fe20003800000 */
.L_x_2598:
        /* <DEDUP_REMOVED lines=15> */
.L_x_2599:
[----:B------:R-:W-:Y:S02]  /*18730*/  IMAD.MOV.U32 R13, RZ, RZ, R2 ;  /* 0x000000ffff0d7224 */ /* 0x000fe400078e0002 */
[----:B------:R-:W-:Y:S02]  /*18740*/  IMAD.MOV.U32 R12, RZ, RZ, 0x5 ;  /* 0x00000005ff0c7424 */ /* 0x000fe400078e00ff */
[----:B------:R-:W-:-:S07]  /*18750*/  IMAD.MOV.U32 R5, RZ, RZ, R14 ;  /* 0x000000ffff057224 */ /* 0x000fce00078e000e */
[----:B------:R-:W-:Y:S05]  /*18760*/  WARPSYNC.COLLECTIVE R15, `(.L_x_2600) ;  /* 0x000000000f087348 */ /* 0x000fea0003c00000 */
[----:B------:R0:W1:Y:S02]  /*18770*/  SHFL.IDX P6, R14, R13, R12, R11 ;  /* 0x0000000c0d0e7389 */ /* 0x00006400000c000b */
[----:B01----:R-:W-:Y:S01]  /*18780*/  ENDCOLLECTIVE ;  /* 0x000000000000791b */ /* 0x003fe20003800000 */
.L_x_2600:
        /* <DEDUP_REMOVED lines=15> */
.L_x_2601:
[----:B------:R-:W-:Y:S02]  /*18880*/  IMAD.MOV.U32 R13, RZ, RZ, R2 ;  /* 0x000000ffff0d7224 */ /* 0x000fe400078e0002 */
[----:B------:R-:W-:Y:S02]  /*18890*/  IMAD.MOV.U32 R12, RZ, RZ, 0x6 ;  /* 0x00000006ff0c7424 */ /* 0x000fe400078e00ff */
[----:B------:R-:W-:-:S07]  /*188a0*/  IMAD.MOV.U32 R5, RZ, RZ, R14 ;  /* 0x000000ffff057224 */ /* 0x000fce00078e000e */
[----:B------:R-:W-:Y:S05]  /*188b0*/  WARPSYNC.COLLECTIVE R15, `(.L_x_2602) ;  /* 0x000000000f087348 */ /* 0x000fea0003c00000 */
[----:B------:R0:W1:Y:S02]  /*188c0*/  SHFL.IDX P6, R14, R13, R12, R11 ;  /* 0x0000000c0d0e7389 */ /* 0x00006400000c000b */
[----:B01----:R-:W-:Y:S01]  /*188d0*/  ENDCOLLECTIVE ;  /* 0x000000000000791b */ /* 0x003fe20003800000 */
.L_x_2602:
        /* <DEDUP_REMOVED lines=13> */
.L_x_2603:
        /* <DEDUP_REMOVED lines=8> */
.L_x_2604:
        /* <DEDUP_REMOVED lines=13> */
.L_x_2605:
[----:B------:R-:W-:Y:S01]  /*18b00*/  IMAD.MOV.U32 R0, RZ, RZ, R14 ;  /* 0x000000ffff007224 */ /* 0x000fe200078e000e */
[----:B------:R-:W-:Y:S06]  /*18b10*/  BRA `(.L_x_2606) ;  /* 0xffffffb400c07947 */ /* 0x000fec000383ffff */
.L_x_2490:
[----:B0-----:R-:W2:Y:S02]  /*18b20*/  LDL R2, [R1+0x4] ;  /* 0x0000040001027983 */ /* 0x001ea40000100800 */
[----:B--2---:R0:W1:Y:S02]  /*18b30*/  SYNCS.PHASECHK.TRANS64.TRYWAIT P0, [R2+URZ+0x22820], R0 ;  /* 0x02282000020075a7 */ /* 0x004064000800017f */
[----:B-1----:R-:W-:Y:S05]  /*18b40*/  @!P0 NANOSLEEP.SYNCS 0x989680 ;  /* 0x009896800000895d */ /* 0x002fea0003900000 */
[----:B------:R-:W1:Y:S02]  /*18b50*/  @!P0 SYNCS.PHASECHK.TRANS64 P0, [R2+URZ+0x22820], R0 ;  /* 0x02282000020085a7 */ /* 0x000e64000800007f */
[----:B-1----:R-:W-:Y:S05]  /*18b60*/  @!P0 BRA `(.L_x_2490) ;  /* 0xfffffffc00ec8947 */ /* 0x002fea000383ffff */
[----:B------:R-:W-:Y:S05]  /*18b70*/  BRA `(.L_x_2607) ;  /* 0xffffffb800207947 */ /* 0x000fea000383ffff */
.L_x_2494:
[----:B0-----:R0:W1:Y:S02]  /*18b80*/  SYNCS.PHASECHK.TRANS64.TRYWAIT P0, [R2+URZ+0x22860], R0 ;  /* 0x02286000020075a7 */ /* 0x001064000800017f */
[----:B-1----:R-:W-:Y:S05]  /*18b90*/  @!P0 NANOSLEEP.SYNCS 0x989680 ;  /* 0x009896800000895d */ /* 0x002fea0003900000 */
[----:B------:R-:W1:Y:S02]  /*18ba0*/  @!P0 SYNCS.PHASECHK.TRANS64 P0, [R2+URZ+0x22860], R0 ;  /* 0x02286000020085a7 */ /* 0x000e64000800007f */
[----:B-1----:R-:W-:Y:S05]  /*18bb0*/  @!P0 BRA `(.L_x_2494) ;  /* 0xfffffffc00f08947 */ /* 0x002fea000383ffff */
[----:B------:R-:W-:Y:S05]  /*18bc0*/  BRA `(.L_x_2608) ;  /* 0xffffffb800507947 */ /* 0x000fea000383ffff */
.L_x_2509:
[----:B-1----:R1:W2:Y:S02]  /*18bd0*/  SYNCS.PHASECHK.TRANS64.TRYWAIT P0, [R3+URZ+0x22840], R2 ;  /* 0x02284002030075a7 */ /* 0x0022a4000800017f */
[----:B--2---:R-:W-:Y:S05]  /*18be0*/  @!P0 NANOSLEEP.SYNCS 0x989680 ;  /* 0x009896800000895d */ /* 0x004fea0003900000 */
[----:B------:R-:W2:Y:S02]  /*18bf0*/  @!P0 SYNCS.PHASECHK.TRANS64 P0, [R3+URZ+0x22840], R2 ;  /* 0x02284002030085a7 */ /* 0x000ea4000800007f */
[----:B--2---:R-:W-:Y:S05]  /*18c00*/  @!P0 BRA `(.L_x_2509) ;  /* 0xfffffffc00f08947 */ /* 0x004fea000383ffff */
[----:B------:R-:W-:Y:S05]  /*18c10*/  BRA `(.L_x_2609) ;  /* 0xffffffc0006c7947 */ /* 0x000fea000383ffff */
.L_x_2514:
[----:B0-----:R0:W2:Y:S02]  /*18c20*/  SYNCS.PHASECHK.TRANS64.TRYWAIT P0, [R3+URZ+0x22860], R2 ;  /* 0x02286002030075a7 */ /* 0x0010a4000800017f */
[----:B--2---:R-:W-:Y:S05]  /*18c30*/  @!P0 NANOSLEEP.SYNCS 0x989680 ;  /* 0x009896800000895d */ /* 0x004fea0003900000 */
[----:B------:R-:W2:Y:S02]  /*18c40*/  @!P0 SYNCS.PHASECHK.TRANS64 P0, [R3+URZ+0x22860], R2 ;  /* 0x02286002030085a7 */ /* 0x000ea4000800007f */
[----:B--2---:R-:W-:Y:S05]  /*18c50*/  @!P0 BRA `(.L_x_2514) ;  /* 0xfffffffc00f08947 */ /* 0x004fea000383ffff */
[----:B------:R-:W-:Y:S05]  /*18c60*/  BRA `(.L_x_2610) ;  /* 0xffffffc000f07947 */ /* 0x000fea000383ffff */
.L_x_2525:
[----:B0-----:R0:W1:Y:S02]  /*18c70*/  SYNCS.PHASECHK.TRANS64.TRYWAIT P0, [R2+URZ+0x22840], R3 ;  /* 0x02284003020075a7 */ /* 0x001064000800017f */
[----:B-1----:R-:W-:Y:S05]  /*18c80*/  @!P0 NANOSLEEP.SYNCS 0x989680 ;  /* 0x009896800000895d */ /* 0x002fea0003900000 */
[----:B------:R-:W1:Y:S02]  /*18c90*/  @!P0 SYNCS.PHASECHK.TRANS64 P0, [R2+URZ+0x22840], R3 ;  /* 0x02284003020085a7 */ /* 0x000e64000800007f */
[----:B-1----:R-:W-:Y:S05]  /*18ca0*/  @!P0 BRA `(.L_x_2525) ;  /* 0xfffffffc00f08947 */ /* 0x002fea000383ffff */
[----:B------:R-:W-:Y:S05]  /*18cb0*/  BRA `(.L_x_2611) ;  /* 0xffffffc800f07947 */ /* 0x000fea000383ffff */
.L_x_2530:
[----:B-1----:R1:W2:Y:S02]  /*18cc0*/  SYNCS.PHASECHK.TRANS64.TRYWAIT P0, [R2+URZ+0x22860], R3 ;  /* 0x02286003020075a7 */ /* 0x0022a4000800017f */
[----:B--2---:R-:W-:Y:S05]  /*18cd0*/  @!P0 NANOSLEEP.SYNCS 0x989680 ;  /* 0x009896800000895d */ /* 0x004fea0003900000 */
[----:B------:R-:W2:Y:S02]  /*18ce0*/  @!P0 SYNCS.PHASECHK.TRANS64 P0, [R2+URZ+0x22860], R3 ;  /* 0x02286003020085a7 */ /* 0x000ea4000800007f */
[----:B--2---:R-:W-:Y:S05]  /*18cf0*/  @!P0 BRA `(.L_x_2530) ;  /* 0xfffffffc00f08947 */ /* 0x004fea000383ffff */
[----:B------:R-:W-:Y:S05]  /*18d00*/  BRA `(.L_x_2612) ;  /* 0xffffffcc00707947 */ /* 0x000fea000383ffff */
.L_x_2541:
[----:B0-----:R0:W1:Y:S02]  /*18d10*/  SYNCS.PHASECHK.TRANS64.TRYWAIT P0, [R3+URZ+0x22840], R2 ;  /* 0x02284002030075a7 */ /* 0x001064000800017f */
[----:B-1----:R-:W-:Y:S05]  /*18d20*/  @!P0 NANOSLEEP.SYNCS 0x989680 ;  /* 0x009896800000895d */ /* 0x002fea0003900000 */
[----:B------:R-:W1:Y:S02]  /*18d30*/  @!P0 SYNCS.PHASECHK.TRANS64 P0, [R3+URZ+0x22840], R2 ;  /* 0x02284002030085a7 */ /* 0x000e64000800007f */
[----:B-1----:R-:W-:Y:S05]  /*18d40*/  @!P0 BRA `(.L_x_2541) ;  /* 0xfffffffc00f08947 */ /* 0x002fea000383ffff */
[----:B------:R-:W-:Y:S05]  /*18d50*/  BRA `(.L_x_2613) ;  /* 0xffffffd4004c7947 */ /* 0x000fea000383ffff */
.L_x_2546:
[----:B-1----:R1:W2:Y:S02]  /*18d60*/  SYNCS.PHASECHK.TRANS64.TRYWAIT P0, [R3+URZ+0x22860], R2 ;  /* 0x02286002030075a7 */ /* 0x0022a4000800017f */
[----:B--2---:R-:W-:Y:S05]  /*18d70*/  @!P0 NANOSLEEP.SYNCS 0x989680 ;  /* 0x009896800000895d */ /* 0x004fea0003900000 */
[----:B------:R-:W2:Y:S02]  /*18d80*/  @!P0 SYNCS.PHASECHK.TRANS64 P0, [R3+URZ+0x22860], R2 ;  /* 0x02286002030085a7 */ /* 0x000ea4000800007f */
[----:B--2---:R-:W-:Y:S05]  /*18d90*/  @!P0 BRA `(.L_x_2546) ;  /* 0xfffffffc00f08947 */ /* 0x004fea000383ffff */
[----:B------:R-:W-:Y:S05]  /*18da0*/  BRA `(.L_x_2614) ;  /* 0xffffffd400d07947 */ /* 0x000fea000383ffff */
.L_x_2558:
[----:B------:R-:W-:Y:S01]  /*18db0*/  BSSY B0, `(.L_x_2615) ;  /* 0x0000008000007945 */ /* 0x000fe20003800000 */
[----:B------:R-:W-:Y:S02]  /*18dc0*/  IMAD.MOV.U32 R13, RZ, RZ, R16 ;  /* 0x000000ffff0d7224 */ /* 0x000fe400078e0010 */
[----:B------:R-:W-:Y:S02]  /*18dd0*/  IMAD.MOV.U32 R12, RZ, RZ, RZ ;  /* 0x000000ffff0c7224 */ /* 0x000fe400078e00ff */
[----:B------:R-:W-:Y:S02]  /*18de0*/  IMAD.MOV.U32 R11, RZ, RZ, 0x1f ;  /* 0x0000001fff0b7424 */ /* 0x000fe400078e00ff */
[----:B------:R-:W-:-:S07]  /*18df0*/  IMAD.MOV.U32 R15, RZ, RZ, -0x1 ;  /* 0xffffffffff0f7424 */ /* 0x000fce00078e00ff */
[----:B012--5:R-:W-:Y:S05]  /*18e00*/  WARPSYNC.COLLECTIVE R15, `(.L_x_2616) ;  /* 0x000000000f087348 */ /* 0x027fea0003c00000 */
[----:B------:R3:W4:Y:S02]  /*18e10*/  SHFL.IDX P6, R14, R13, R12, R11 ;  /* 0x0000000c0d0e7389 */ /* 0x00072400000c000b */
[----:B012345:R-:W-:Y:S01]  /*18e20*/  ENDCOLLECTIVE ;  /* 0x000000000000791b */ /* 0x03ffe20003800000 */
.L_x_2616:
[----:B------:R-:W-:Y:S05]  /*18e30*/  BSYNC B0 ;  /* 0x0000000000007941 */ /* 0x000fea0003800000 */
.L_x_2615:
        /* <DEDUP_REMOVED lines=9> */
.L_x_2617:
        /* <DEDUP_REMOVED lines=18> */
.L_x_2618:
[----:B------:R-:W-:Y:S01]  /*18ff0*/  IMAD.MOV.U32 R12, RZ, RZ, 0x2 ;  /* 0x00000002ff0c7424 */ /* 0x000fe200078e00ff */
[----:B------:R-:W-:-:S05]  /*19000*/  SEL R7, R14, RZ, P1 ;  /* 0x000000ff0e077207 */ /* 0x000fca0000800000 */
[----:B------:R-:W-:-:S04]  /*19010*/  IMAD.IADD R3, R2, 0x1, R7 ;  /* 0x0000000102037824 */ /* 0x000fc800078e0207 */
[----:B------:R-:W-:-:S07]  /*19020*/  IMAD.MOV.U32 R13, RZ, RZ, R3 ;  /* 0x000000ffff0d7224 */ /* 0x000fce00078e0003 */
[----:B------:R-:W-:Y:S05]  /*19030*/  WARPSYNC.COLLECTIVE R15, `(.L_x_2619) ;  /* 0x000000000f087348 */ /* 0x000fea0003c00000 */
[----:B------:R0:W1:Y:S02]  /*19040*/  SHFL.UP P6, R14, R13, R12, R11 ;  /* 0x0400000c0d0e7389 */ /* 0x00006400000c000b */
[----:B01----:R-:W-:Y:S01]  /*19050*/  ENDCOLLECTIVE ;  /* 0x000000000000791b */ /* 0x003fe20003800000 */
.L_x_2619:
[----:B------:R-:W-:Y:S01]  /*19060*/  IMAD.MOV.U32 R12, RZ, RZ, 0x4 ;  /* 0x00000004ff0c7424 */ /* 0x000fe200078e00ff */
[----:B------:R-:W-:-:S05]  /*19070*/  SEL R14, R14, RZ, P2 ;  /* 0x000000ff0e0e7207 */ /* 0x000fca0001000000 */
[----:B------:R-:W-:-:S04]  /*19080*/  IMAD.IADD R3, R3, 0x1, R14 ;  /* 0x0000000103037824 */ /* 0x000fc800078e020e */
[----:B------:R-:W-:-:S07]  /*19090*/  IMAD.MOV.U32 R13, RZ, RZ, R3 ;  /* 0x000000ffff0d7224 */ /* 0x000fce00078e0003 */
[----:B------:R-:W-:Y:S05]  /*190a0*/  WARPSYNC.COLLECTIVE R15, `(.L_x_2620) ;  /* 0x000000000f087348 */ /* 0x000fea0003c00000 */
[----:B------:R0:W1:Y:S02]  /*190b0*/  SHFL.UP P6, R14, R13, R12, R11 ;  /* 0x0400000c0d0e7389 */ /* 0x00006400000c000b */
[----:B01----:R-:W-:Y:S01]  /*190c0*/  ENDCOLLECTIVE ;  /* 0x000000000000791b */ /* 0x003fe20003800000 */
.L_x_2620:
[----:B------:R-:W-:Y:S01]  /*190d0*/  IMAD.MOV.U32 R12, RZ, RZ, 0x8 ;  /* 0x00000008ff0c7424 */ /* 0x000fe200078e00ff */
[----:B------:R-:W-:-:S05]  /*190e0*/  SEL R14, R14, RZ, P3 ;  /* 0x000000ff0e0e7207 */ /* 0x000fca0001800000 */
[----:B------:R-:W-:-:S04]  /*190f0*/  IMAD.IADD R3, R3, 0x1, R14 ;  /* 0x0000000103037824 */ /* 0x000fc800078e020e */
[----:B------:R-:W-:-:S07]  /*19100*/  IMAD.MOV.U32 R13, RZ, RZ, R3 ;  /* 0x000000ffff0d7224 */ /* 0x000fce00078e0003 */
[----:B------:R-:W-:Y:S05]  /*19110*/  WARPSYNC.COLLECTIVE R15, `(.L_x_2621) ;  /* 0x000000000f087348 */ /* 0x000fea0003c00000 */
[----:B------:R0:W1:Y:S02]  /*19120*/  SHFL.UP P6, R14, R13, R12, R11 ;  /* 0x0400000c0d0e7389 */ /* 0x00006400000c000b */
[----:B01----:R-:W-:Y:S01]  /*19130*/  ENDCOLLECTIVE ;  /* 0x000000000000791b */ /* 0x003fe20003800000 */
.L_x_2621:
[----:B------:R-:W-:Y:S01]  /*19140*/  IMAD.MOV.U32 R12, RZ, RZ, 0x10 ;  /* 0x00000010ff0c7424 */ /* 0x000fe200078e00ff */
[----:B------:R-:W-:-:S05]  /*19150*/  SEL R14, R14, RZ, P4 ;  /* 0x000000ff0e0e7207 */ /* 0x000fca0002000000 */
[----:B------:R-:W-:-:S04]  /*19160*/  IMAD.IADD R3, R3, 0x1, R14 ;  /* 0x0000000103037824 */ /* 0x000fc800078e020e */
[----:B------:R-:W-:-:S07]  /*19170*/  IMAD.MOV.U32 R13, RZ, RZ, R3 ;  /* 0x000000ffff0d7224 */ /* 0x000fce00078e0003 */
[----:B------:R-:W-:Y:S05]  /*19180*/  WARPSYNC.COLLECTIVE R15, `(.L_x_2622) ;  /* 0x000000000f087348 */ /* 0x000fea0003c00000 */
[----:B------:R0:W1:Y:S02]  /*19190*/  SHFL.UP P6, R14, R13, R12, R11 ;  /* 0x0400000c0d0e7389 */ /* 0x00006400000c000b */
[----:B01----:R-:W-:Y:S01]  /*191a0*/  ENDCOLLECTIVE ;  /* 0x000000000000791b */ /* 0x003fe20003800000 */
.L_x_2622:
        /* <DEDUP_REMOVED lines=8> */
.L_x_2623:
[----:B------:R-:W-:Y:S05]  /*19230*/  BRA `(.L_x_2624) ;  /* 0xffffffdc00347947 */ /* 0x000fea000383ffff */
.L_x_2563:
[----:B------:R-:W-:Y:S01]  /*19240*/  BSSY B0, `(.L_x_2625) ;  /* 0x0000008000007945 */ /* 0x000fe20003800000 */
[----:B-----5:R-:W-:Y:S02]  /*19250*/  IMAD.MOV.U32 R13, RZ, RZ, R2 ;  /* 0x000000ffff0d7224 */ /* 0x020fe400078e0002 */
[----:B------:R-:W-:Y:S02]  /*19260*/  IMAD.MOV.U32 R12, RZ, RZ, 0x1 ;  /* 0x00000001ff0c7424 */ /* 0x000fe400078e00ff */
[----:B------:R-:W-:Y:S02]  /*19270*/  IMAD.MOV.U32 R11, RZ, RZ, RZ ;  /* 0x000000ffff0b7224 */ /* 0x000fe400078e00ff */
[----:B------:R-:W-:-:S07]  /*19280*/  IMAD.MOV.U32 R15, RZ, RZ, -0x1 ;  /* 0xffffffffff0f7424 */ /* 0x000fce00078e00ff */
[----:B01----:R-:W-:Y:S05]  /*19290*/  WARPSYNC.COLLECTIVE R15, `(.L_x_2626) ;  /* 0x000000000f087348 */ /* 0x003fea0003c00000 */
[----:B------:R2:W3:Y:S02]  /*192a0*/  SHFL.UP P6, R14, R13, R12, R11 ;  /* 0x0400000c0d0e7389 */ /* 0x0004e400000c000b */
[----:B0123--:R-:W-:Y:S01]  /*192b0*/  ENDCOLLECTIVE ;  /* 0x000000000000791b */ /* 0x00ffe20003800000 */
.L_x_2626:
[----:B------:R-:W-:Y:S05]  /*192c0*/  BSYNC B0 ;  /* 0x0000000000007941 */ /* 0x000fea0003800000 */
.L_x_2625:
[----:B------:R-:W-:Y:S01]  /*192d0*/  SEL R13, R14, RZ, P1 ;  /* 0x000000ff0e0d7207 */ /* 0x000fe20000800000 */
[----:B------:R-:W-:Y:S02]  /*192e0*/  IMAD.MOV.U32 R12, RZ, RZ, 0x2 ;  /* 0x00000002ff0c7424 */ /* 0x000fe400078e00ff */
[----:B------:R-:W-:Y:S02]  /*192f0*/  IMAD.MOV.U32 R11, RZ, RZ, RZ ;  /* 0x000000ffff0b7224 */ /* 0x000fe400078e00ff */
[----:B------:R-:W-:Y:S02]  /*19300*/  IMAD.IADD R13, R2, 0x1, R13 ;  /* 0x00000001020d7824 */ /* 0x000fe400078e020d */
[----:B------:R-:W-:-:S07]  /*19310*/  IMAD.MOV.U32 R15, RZ, RZ, -0x1 ;  /* 0xffffffffff0f7424 */ /* 0x000fce00078e00ff */
[----:B------:R-:W-:Y:S05]  /*19320*/  WARPSYNC.COLLECTIVE R15, `(.L_x_2627) ;  /* 0x000000000f087348 */ /* 0x000fea0003c00000 */
[----:B------:R0:W1:Y:S02]  /*19330*/  SHFL.UP P6, R14, R13, R12, R11 ;  /* 0x0400000c0d0e7389 */ /* 0x00006400000c000b */
[----:B01----:R-:W-:Y:S01]  /*19340*/  ENDCOLLECTIVE ;  /* 0x000000000000791b */ /* 0x003fe20003800000 */
.L_x_2627:
[----:B------:R-:W-:Y:S01]  /*19350*/  IMAD.MOV.U32 R12, RZ, RZ, 0x4 ;  /* 0x00000004ff0c7424 */ /* 0x000fe200078e00ff */
[----:B------:R-:W-:-:S05]  /*19360*/  SEL R4, R14, RZ, P2 ;  /* 0x000000ff0e047207 */ /* 0x000fca0001000000 */
[----:B------:R-:W-:-:S04]  /*19370*/  IMAD.IADD R4, R13, 0x1, R4 ;  /* 0x000000010d047824 */ /* 0x000fc800078e0204 */
[----:B------:R-:W-:-:S07]  /*19380*/  IMAD.MOV.U32 R13, RZ, RZ, R4 ;  /* 0x000000ffff0d7224 */ /* 0x000fce00078e0004 */
[----:B------:R-:W-:Y:S05]  /*19390*/  WARPSYNC.COLLECTIVE R15, `(.L_x_2628) ;  /* 0x000000000f087348 */ /* 0x000fea0003c00000 */
[----:B------:R0:W1:Y:S02]  /*193a0*/  SHFL.UP P6, R14, R13, R12, R11 ;  /* 0x0400000c0d0e7389 */ /* 0x00006400000c000b */
[----:B01----:R-:W-:Y:S01]  /*193b0*/  ENDCOLLECTIVE ;  /* 0x000000000000791b */ /* 0x003fe20003800000 */
.L_x_2628:
[----:B------:R-:W-:Y:S01]  /*193c0*/  IMAD.MOV.U32 R12, RZ, RZ, 0x8 ;  /* 0x00000008ff0c7424 */ /* 0x000fe200078e00ff */
[----:B------:R-:W-:-:S05]  /*193d0*/  SEL R3, R14, RZ, P3 ;  /* 0x000000ff0e037207 */ /* 0x000fca0001800000 */
[----:B------:R-:W-:-:S04]  /*193e0*/  IMAD.IADD R6, R4, 0x1, R3 ;  /* 0x0000000104067824 */ /* 0x000fc800078e0203 */
[----:B------:R-:W-:-:S07]  /*193f0*/  IMAD.MOV.U32 R13, RZ, RZ, R6 ;  /* 0x000000ffff0d7224 */ /* 0x000fce00078e0006 */
[----:B------:R-:W-:Y:S05]  /*19400*/  WARPSYNC.COLLECTIVE R15, `(.L_x_2629) ;  /* 0x000000000f087348 */ /* 0x000fea0003c00000 */
[----:B------:R0:W1:Y:S02]  /*19410*/  SHFL.UP P6, R14, R13, R12, R11 ;  /* 0x0400000c0d0e7389 */ /* 0x00006400000c000b */
[----:B01----:R-:W-:Y:S01]  /*19420*/  ENDCOLLECTIVE ;  /* 0x000000000000791b */ /* 0x003fe20003800000 */
.L_x_2629:
[----:B------:R-:W-:Y:S01]  /*19430*/  IMAD.MOV.U32 R12, RZ, RZ, 0x10 ;  /* 0x00000010ff0c7424 */ /* 0x000fe200078e00ff */
[----:B------:R-:W-:-:S05]  /*19440*/  SEL R7, R14, RZ, P4 ;  /* 0x000000ff0e077207 */ /* 0x000fca0002000000 */
[----:B------:R-:W-:-:S04]  /*19450*/  IMAD.IADD R7, R6, 0x1, R7 ;  /* 0x0000000106077824 */ /* 0x000fc800078e0207 */
[----:B------:R-:W-:-:S07]  /*19460*/  IMAD.MOV.U32 R13, RZ, RZ, R7 ;  /* 0x000000ffff0d7224 */ /* 0x000fce00078e0007 */
[----:B------:R-:W-:Y:S05]  /*19470*/  WARPSYNC.COLLECTIVE R15, `(.L_x_2630) ;  /* 0x000000000f087348 */ /* 0x000fea0003c00000 */
[----:B------:R0:W1:Y:S02]  /*19480*/  SHFL.UP P6, R14, R13, R12, R11 ;  /* 0x0400000c0d0e7389 */ /* 0x00006400000c000b */
[----:B01----:R-:W-:Y:S01]  /*19490*/  ENDCOLLECTIVE ;  /* 0x000000000000791b */ /* 0x003fe20003800000 */
.L_x_2630:
        /* <DEDUP_REMOVED lines=8> */
.L_x_2631:
[----:B------:R-:W-:Y:S05]  /*19520*/  BRA `(.L_x_2632) ;  /* 0xffffffdc00147947 */ /* 0x000fea000383ffff */
.L_x_2565:
[----:B------:R-:W-:Y:S01]  /*19530*/  BSSY B0, `(.L_x_2633) ;  /* 0x0000006000007945 */ /* 0x000fe20003800000 */
[----:B------:R-:W-:Y:S01]  /*19540*/  PLOP3.LUT P6, PT, P6, PT, PT, 0x8, 0x0 ;  /* 0x000000000000781c */ /* 0x000fe200037ce170 */
[----:B------:R-:W-:-:S12]  /*19550*/  IMAD.MOV.U32 R15, RZ, RZ, -0x1 ;  /* 0xffffffffff0f7424 */ /* 0x000fd800078e00ff */
[----:B012--5:R-:W-:Y:S05]  /*19560*/  WARPSYNC.COLLECTIVE R15, `(.L_x_2634) ;  /* 0x000000000f087348 */ /* 0x027fea0003c00000 */
[----:B------:R-:W-:Y:S01]  /*19570*/  VOTE.ANY R14, PT, P6 ;  /* 0x00000000000e7806 */ /* 0x000fe200030e0100 */
[----:B012--5:R-:W-:Y:S06]  /*19580*/  ENDCOLLECTIVE ;  /* 0x000000000000791b */ /* 0x027fec0003800000 */
.L_x_2634:
[----:B------:R-:W-:Y:S05]  /*19590*/  BSYNC B0 ;  /* 0x0000000000007941 */ /* 0x000fea0003800000 */
.L_x_2633:
        /* <DEDUP_REMOVED lines=9> */
.L_x_2635:
[----:B------:R-:W-:Y:S01]  /*19630*/  IMAD.MOV.U32 R17, RZ, RZ, R14 ;  /* 0x000000ffff117224 */ /* 0x000fe200078e000e */
[----:B------:R-:W-:Y:S06]  /*19640*/  BRA `(.L_x_2636) ;  /* 0xffffffdc00047947 */ /* 0x000fec000383ffff */
.L_x_2567:
[----:B------:R-:W-:Y:S01]  /*19650*/  BSSY B0, `(.L_x_2637) ;  /* 0x0000007000007945 */ /* 0x000fe20003800000 */
[----:B------:R-:W-:Y:S02]  /*19660*/  IMAD.MOV.U32 R13, RZ, RZ, R3 ;  /* 0x000000ffff0d7224 */ /* 0x000fe400078e0003 */
[----:B------:R-:W-:Y:S02]  /*19670*/  IMAD.MOV.U32 R11, RZ, RZ, 0x1f ;  /* 0x0000001fff0b7424 */ /* 0x000fe400078e00ff */
[----:B------:R-:W-:-:S07]  /*19680*/  IMAD.MOV.U32 R15, RZ, RZ, -0x1 ;  /* 0xffffffffff0f7424 */ /* 0x000fce00078e00ff */
[----:B012345:R-:W-:Y:S05]  /*19690*/  WARPSYNC.COLLECTIVE R15, `(.L_x_2638) ;  /* 0x000000000f087348 */ /* 0x03ffea0003c00000 */
[----:B------:R0:W0:Y:S02]  /*196a0*/  SHFL.IDX P6, R14, R13, R12, R11 ;  /* 0x0000000c0d0e7389 */ /* 0x00002400000c000b */
[----:B012345:R-:W-:Y:S01]  /*196b0*/  ENDCOLLECTIVE ;  /* 0x000000000000791b */ /* 0x03ffe20003800000 */
.L_x_2638:
[----:B------:R-:W-:Y:S05]  /*196c0*/  BSYNC B0 ;  /* 0x0000000000007941 */ /* 0x000fea0003800000 */
.L_x_2637:
[----:B------:R-:W-:Y:S01]  /*196d0*/  IMAD.MOV.U32 R5, RZ, RZ, R14 ;  /* 0x000000ffff057224 */ /* 0x000fe200078e000e */
[----:B------:R-:W-:Y:S06]  /*196e0*/  BRA `(.L_x_2566) ;  /* 0xffffffd800f87947 */ /* 0x000fec000383ffff */
.L_x_2571:
[----:B0-----:R0:W1:Y:S02]  /*196f0*/  SYNCS.PHASECHK.TRANS64.TRYWAIT P0, [R0+URZ+0x22820], R3 ;  /* 0x02282003000075a7 */ /* 0x001064000800017f */
[----:B-1----:R-:W-:Y:S05]  /*19700*/  @!P0 NANOSLEEP.SYNCS 0x989680 ;  /* 0x009896800000895d */ /* 0x002fea0003900000 */
[----:B------:R-:W1:Y:S02]  /*19710*/  @!P0 SYNCS.PHASECHK.TRANS64 P0, [R0+URZ+0x22820], R3 ;  /* 0x02282003000085a7 */ /* 0x000e64000800007f */
[----:B-1----:R-:W-:Y:S05]  /*19720*/  @!P0 BRA `(.L_x_2571) ;  /* 0xfffffffc00f08947 */ /* 0x002fea000383ffff */
[----:B------:R-:W-:Y:S05]  /*19730*/  BRA `(.L_x_2639) ;  /* 0xffffffe000787947 */ /* 0x000fea000383ffff */
.L_x_2572:
        /* <DEDUP_REMOVED lines=8> */
[----:B0-2--5:R-:W-:Y:S05]  /*197c0*/  WARPSYNC.COLLECTIVE R15, `(.L_x_2641) ;  /* 0x000000000f087348 */ /* 0x025fea0003c00000 */
[----:B------:R1:W3:Y:S02]  /*197d0*/  SHFL.IDX P6, R14, R13, R12, R11 ;  /* 0x0000000c0d0e7389 */ /* 0x0002e400000c000b */
[----:B0123-5:R-:W-:Y:S01]  /*197e0*/  ENDCOLLECTIVE ;  /* 0x000000000000791b */ /* 0x02ffe20003800000 */
.L_x_2641:
[----:B------:R-:W-:Y:S05]  /*197f0*/  BSYNC B0 ;  /* 0x0000000000007941 */ /* 0x000fea0003800000 */
.L_x_2640:
[----:B------:R-:W-:Y:S05]  /*19800*/  BRA `(.L_x_2642) ;  /* 0xffffffe000607947 */ /* 0x000fea000383ffff */
.L_x_2575:
[----:B------:R-:W-:Y:S01]  /*19810*/  BSSY B1, `(.L_x_2643) ;  /* 0x0000006000017945 */ /* 0x000fe20003800000 */
[----:B------:R-:W-:-:S07]  /*19820*/  IMAD.MOV.U32 R15, RZ, RZ, -0x1 ;  /* 0xffffffffff0f7424 */ /* 0x000fce00078e00ff */
[----:B012--5:R-:W-:Y:S05]  /*19830*/  WARPSYNC.COLLECTIVE R15, `(.L_x_2644) ;  /* 0x000000000f0c7348 */ /* 0x027fea0003c00000 */
[----:B------:R-:W-:Y:S02]  /*19840*/  ELECT P6, UR62, PT ;  /* 0x00000000003e782f */ /* 0x000fe400038c0000 */
[----:B------:R-:W-:Y:S01]  /*19850*/  MOV R14, UR62 ;  /* 0x0000003e000e7c02 */ /* 0x000fe20008000f00 */
[----:B012--5:R-:W-:Y:S10]  /*19860*/  ENDCOLLECTIVE ;  /* 0x000000000000791b */ /* 0x027ff40003800000 */
.L_x_2644:
[----:B------:R-:W-:Y:S05]  /*19870*/  BSYNC B1 ;  /* 0x0000000000017941 */ /* 0x000fea0003800000 */
.L_x_2643:
[----:B------:R-:W-:Y:S05]  /*19880*/  BRA `(.L_x_2645) ;  /* 0xffffffe000587947 */ /* 0x000fea000383ffff */
.L_x_2577:
[----:B0-----:R0:W1:Y:S02]  /*19890*/  SYNCS.PHASECHK.TRANS64.TRYWAIT P0, [R6+URZ], R5 ;  /* 0x00000005060075a7 */ /* 0x001064000800017f */
[----:B-1----:R-:W-:Y:S05]  /*198a0*/  @!P0 NANOSLEEP.SYNCS 0x989680 ;  /* 0x009896800000895d */ /* 0x002fea0003900000 */
[----:B------:R-:W1:Y:S02]  /*198b0*/  @!P0 SYNCS.PHASECHK.TRANS64 P0, [R6+URZ], R5 ;  /* 0x00000005060085a7 */ /* 0x000e64000800007f */
[----:B-1----:R-:W-:Y:S05]  /*198c0*/  @!P0 BRA `(.L_x_2577) ;  /* 0xfffffffc00f08947 */ /* 0x002fea000383ffff */
[----:B------:R-:W-:Y:S05]  /*198d0*/  BRA `(.L_x_2646) ;  /* 0xffffffe000947947 */ /* 0x000fea000383ffff */
.L_x_2578:
[----:B-1----:R1:W2:Y:S02]  /*198e0*/  SYNCS.PHASECHK.TRANS64.TRYWAIT P0, [R7+URZ], R2 ;  /* 0x00000002070075a7 */ /* 0x0022a4000800017f */
[----:B--2---:R-:W-:Y:S05]  /*198f0*/  @!P0 NANOSLEEP.SYNCS 0x989680 ;  /* 0x009896800000895d */ /* 0x004fea0003900000 */
[----:B------:R-:W2:Y:S02]  /*19900*/  @!P0 SYNCS.PHASECHK.TRANS64 P0, [R7+URZ], R2 ;  /* 0x00000002070085a7 */ /* 0x000ea4000800007f */
[----:B--2---:R-:W-:Y:S05]  /*19910*/  @!P0 BRA `(.L_x_2578) ;  /* 0xfffffffc00f08947 */ /* 0x004fea000383ffff */
[----:B------:R-:W-:Y:S05]  /*19920*/  BRA `(.L_x_2647) ;  /* 0xffffffe000887947 */ /* 0x000fea000383ffff */
.L_x_2580:
[----:B--2---:R2:W3:Y:S02]  /*19930*/  SYNCS.PHASECHK.TRANS64.TRYWAIT P0, [R4+URZ], R5 ;  /* 0x00000005040075a7 */ /* 0x0044e4000800017f */
[----:B---3--:R-:W-:Y:S05]  /*19940*/  @!P0 NANOSLEEP.SYNCS 0x989680 ;  /* 0x009896800000895d */ /* 0x008fea0003900000 */
[----:B------:R-:W3:Y:S02]  /*19950*/  @!P0 SYNCS.PHASECHK.TRANS64 P0, [R4+URZ], R5 ;  /* 0x00000005040085a7 */ /* 0x000ee4000800007f */
[----:B---3--:R-:W-:Y:S05]  /*19960*/  @!P0 BRA `(.L_x_2580) ;  /* 0xfffffffc00f08947 */ /* 0x008fea000383ffff */
[----:B------:R-:W-:Y:S05]  /*19970*/  BRA `(.L_x_2648) ;  /* 0xffffffe000907947 */ /* 0x000fea000383ffff */
.L_x_2649:
        /* <DEDUP_REMOVED lines=16> */
.L_x_6039:


//--------------------- .text._ZN7cutlass13device_kernelIN5flash11enable_sm90INS1_16FlashAttnFwdSm90INS1_25CollectiveMainloopFwdSm90ILi2EN4cute5tupleIJNS5_1CILi1EEES8_S8_EEENS6_IJNS7_ILi128EEENS7_ILi96EEENS7_ILi64EEEEEELi256ENS_6half_tEfNS_4arch4Sm90ELb0ELb1ELb1ELb1ELb0ELb1ELb0ELb1ELb0ELb1ELb0ELb0EEENS1_21CollectiveEpilogueFwdINS6_IJSA_NS7_ILi256EEESB_EEES9_SE_SG_Li256ELb1ELb1ELb0ELb0EEENS1_36VarlenDynamicPersistentTileSchedulerILi128ELi96ELi256ELi128ELb0ELb1ELb1ELb1ELb0ELb1EEEEEEEEEvNT_6ParamsE --------------------------
	.section	.text._ZN7cutlass13device_kernelIN5flash11enable_sm90INS1_16FlashAttnFwdSm90INS1_25CollectiveMainloopFwdSm90ILi2EN4cute5tupleIJNS5_1CILi1EEES8_S8_EEENS6_IJNS7_ILi128EEENS7_ILi96EEENS7_ILi64EEEEEELi256ENS_6half_tEfNS_4arch4Sm90ELb0ELb1ELb1ELb1ELb0ELb1ELb0ELb1ELb0ELb1ELb0ELb0EEENS1_21CollectiveEpilogueFwdINS6_IJSA_NS7_ILi256EEESB_EEES9_SE_SG_Li256ELb1ELb1ELb0ELb0EEENS1_36VarlenDynamicPersistentTileSchedulerILi128ELi96ELi256ELi128ELb0ELb1ELb1ELb1ELb0ELb1EEEEEEEEEvNT_6ParamsE,"ax",@progbits
	.align	128
.text._ZN7cutlass13device_kernelIN5flash11enable_sm90INS1_16FlashAttnFwdSm90INS1_25CollectiveMainloopFwdSm90ILi2EN4cute5tupleIJNS5_1CILi1EEES8_S8_EEENS6_IJNS7_ILi128EEENS7_ILi96EEENS7_ILi64EEEEEELi256ENS_6half_tEfNS_4arch4Sm90ELb0ELb1ELb1ELb1ELb0ELb1ELb0ELb1ELb0ELb1ELb0ELb0EEENS1_21CollectiveEpilogueFwdINS6_IJSA_NS7_ILi256EEESB_EEES9_SE_SG_Li256ELb1ELb1ELb0ELb0EEENS1_36VarlenDynamicPersistentTileSchedulerILi128ELi96ELi256ELi128ELb0ELb1ELb1ELb1ELb0ELb1EEEEEEEEEvNT_6ParamsE:
        .type           _ZN7cutlass13device_kernelIN5flash11enable_sm90INS1_16FlashAttnFwdSm90INS1_25CollectiveMainloopFwdSm90ILi2EN4cute5tupleIJNS5_1CILi1EEES8_S8_EEENS6_IJNS7_ILi128EEENS7_ILi96EEENS7_ILi64EEEEEELi256ENS_6half_tEfNS_4arch4Sm90ELb0ELb1ELb1ELb1ELb0ELb1ELb0ELb1ELb0ELb1ELb0ELb0EEENS1_21CollectiveEpilogueFwdINS6_IJSA_NS7_ILi256EEESB_EEES9_SE_SG_Li256ELb1ELb1ELb0ELb0EEENS1_36VarlenDynamicPersistentTileSchedulerILi128ELi96ELi256ELi128ELb0ELb1ELb1ELb1ELb0ELb1EEEEEEEEEvNT_6ParamsE,@function
        .size           _ZN7cutlass13device_kernelIN5flash11enable_sm90INS1_16FlashAttnFwdSm90INS1_25CollectiveMainloopFwdSm90ILi2EN4cute5tupleIJNS5_1CILi1EEES8_S8_EEENS6_IJNS7_ILi128EEENS7_ILi96EEENS7_ILi64EEEEEELi256ENS_6half_tEfNS_4arch4Sm90ELb0ELb1ELb1ELb1ELb0ELb1ELb0ELb1ELb0ELb1ELb0ELb0EEENS1_21CollectiveEpilogueFwdINS6_IJSA_NS7_ILi256EEESB_EEES9_SE_SG_Li256ELb1ELb1ELb0ELb0EEENS1_36VarlenDynamicPersistentTileSchedulerILi128ELi96ELi256ELi128ELb0ELb1ELb1ELb1ELb0ELb1EEEEEEEEEvNT_6ParamsE,(.L_x_6040 - _ZN7cutlass13device_kernelIN5flash11enable_sm90INS1_16FlashAttnFwdSm90INS1_25CollectiveMainloopFwdSm90ILi2EN4cute5tupleIJNS5_1CILi1EEES8_S8_EEENS6_IJNS7_ILi128EEENS7_ILi96EEENS7_ILi64EEEEEELi256ENS_6half_tEfNS_4arch4Sm90ELb0ELb1ELb1ELb1ELb0ELb1ELb0ELb1ELb0ELb1ELb0ELb0EEENS1_21CollectiveEpilogueFwdINS6_IJSA_NS7_ILi256EEESB_EEES9_SE_SG_Li256ELb1ELb1ELb0ELb0EEENS1_36VarlenDynamicPersistentTileSchedulerILi128ELi96ELi256ELi128ELb0ELb1ELb1ELb1ELb0ELb1EEEEEEEEEvNT_6ParamsE)
        .other          _ZN7cutlass13device_kernelIN5flash11enable_sm90INS1_16FlashAttnFwdSm90INS1_25CollectiveMainloopFwdSm90ILi2EN4cute5tupleIJNS5_1CILi1EEES8_S8_EEENS6_IJNS7_ILi128EEENS7_ILi96EEENS7_ILi64EEEEEELi256ENS_6half_tEfNS_4arch4Sm90ELb0ELb1ELb1ELb1ELb0ELb1ELb0ELb1ELb0ELb1ELb0ELb0EEENS1_21CollectiveEpilogueFwdINS6_IJSA_NS7_ILi256EEESB_EEES9_SE_SG_Li256ELb1ELb1ELb0ELb0EEENS1_36VarlenDynamicPersistentTileSchedulerILi128ELi96ELi256ELi128ELb0ELb1ELb1ELb1ELb0ELb1EEEEEEEEEvNT_6ParamsE,@"STO_CUDA_ENTRY STV_DEFAULT"
_ZN7cutlass13device_kernelIN5flash11enable_sm90INS1_16FlashAttnFwdSm90INS1_25CollectiveMainloopFwdSm90ILi2EN4cute5tupleIJNS5_1CILi1EEES8_S8_EEENS6_IJNS7_ILi128EEENS7_ILi96EEENS7_ILi64EEEEEELi256ENS_6half_tEfNS_4arch4Sm90ELb0ELb1ELb1ELb1ELb0ELb1ELb0ELb1ELb0ELb1ELb0ELb0EEENS1_21CollectiveEpilogueFwdINS6_IJSA_NS7_ILi256EEESB_EEES9_SE_SG_Li256ELb1ELb1ELb0ELb0EEENS1_36VarlenDynamicPersistentTileSchedulerILi128ELi96ELi256ELi128ELb0ELb1ELb1ELb1ELb0ELb1EEEEEEEEEvNT_6ParamsE:
        /* <DEDUP_REMOVED lines=23> */
.L_x_2651:
[----:B------:R-:W-:Y:S05]  /*0170*/  BSYNC B0 ;  /* 0x0000000000007941 */ /* 0x000fea0003800000 */
.L_x_2650:
        /* <DEDUP_REMOVED lines=40> */
.L_x_2652:
        /* <DEDUP_REMOVED lines=22> */
.L_x_2653:
        /* <DEDUP_REMOVED lines=18> */
.L_x_2654:
        /* <DEDUP_REMOVED lines=22> */
.L_x_2655:
        /* <DEDUP_REMOVED lines=22> */
.L_x_2656:
        /* <DEDUP_REMOVED lines=9> */
.L_x_2659:
[----:B------:R-:W-:-:S08]  /*09d0*/  NOP ;  /* 0x0000000000007918 */ /* 0x000fd00000000000 */
[----:B------:R-:W0:Y:S02]  /*09e0*/  USETMAXREG.TRY_ALLOC.CTAPOOL UP0, 0xf0 ;  /* 0x000000f0000079c8 */ /* 0x000e240008000600 */
[----:B0-----:R-:W-:-:S13]  /*09f0*/  PLOP3.LUT P0, PT, PT, PT, UP0, 0x80, 0x0 ;  /* 0x000000000000781c */ /* 0x001fda0003f0f008 */
[----:B------:R-:W-:Y:S05]  /*0a00*/  @!P0 BRA `(.L_x_2659) ;  /* 0xfffffffc00f08947 */ /* 0x000fea000383ffff */
[----:B------:R-:W3:Y:S01]  /*0a10*/  LDL.LU R0, [R1] ;  /* 0x0000000001007983 */ /* 0x000ee20000300800 */
[----:B--2---:R-:W-:Y:S01]  /*0a20*/  SHF.R.U32.HI R2, RZ, 0x7, R4 ;  /* 0x00000007ff027819 */ /* 0x004fe20000011604 */
[----:B------:R-:W0:Y:S01]  /*0a30*/  S2UR UR5, SR_CgaCtaId ;  /* 0x00000000000579c3 */ /* 0x000e220000008800 */
[----:B------:R-:W-:-:S07]  /*0a40*/  UMOV UR4, 0x400 ;  /* 0x0000040000047882 */ /* 0x000fce0000000000 */
[----:B------:R-:W-:Y:S06]  /*0a50*/  BAR.ARV 0x8, 0x180 ;  /* 0x0206000000007b1d */ /* 0x000fec0000002000 */
[----:B------:R-:W-:-:S13]  /*0a60*/  ISETP.NE.AND P0, PT, R2, 0x1, PT ;  /* 0x000000010200780c */ /* 0x000fda0003f05270 */
[----:B------:R-:W-:Y:S06]  /*0a70*/  @!P0 BAR.ARV 0x9, 0x100 ;  /* 0x0244000000008b1d */ /* 0x000fec0000002000 */
[----:B0-----:R-:W-:Y:S02]  /*0a80*/  ULEA UR4, UR5, UR4, 0x18 ;  /* 0x0000000405047291 */ /* 0x001fe4000f8ec03f */
[----:B------:R-:W-:Y:S04]  /*0a90*/  BAR.SYNC.DEFER_BLOCKING 0x5, 0x180 ;  /* 0x0146000000007b1d */ /* 0x000fe80000010000 */
[----:B------:R-:W-:-:S02]  /*0aa0*/  IMAD.U32 R16, RZ, RZ, UR4 ;  /* 0x00000004ff107e24 */ /* 0x000fc4000f8e00ff */
[----:B------:R-:W-:-:S03]  /*0ab0*/  ULDC UR4, c[0x0][0xc3c] ;  /* 0x00030f0000047ab9 */ /* 0x000fc60000000800 */
[----:B------:R-:W0:Y:S01]  /*0ac0*/  LDS.128 R80, [R16+0x228d0] ;  /* 0x0228d00010507984 */ /* 0x000e220000000c00 */
[----:B------:R-:W-:Y:S06]  /*0ad0*/  BAR.ARV 0x4, 0x180 ;  /* 0x0106000000007b1d */ /* 0x000fec0000002000 */
[----:B---3--:R-:W-:-:S04]  /*0ae0*/  LOP3.LUT R0, R0, 0xffbfffff, RZ, 0xc0, !PT ;  /* 0xffbfffff00007812 */ /* 0x008fc800078ec0ff */
[----:B------:R-:W-:Y:S02]  /*0af0*/  @P0 LOP3.LUT R0, R0, 0x400000, RZ, 0xfc, !PT ;  /* 0x0040000000000812 */ /* 0x000fe400078efcff */
[----:B0-----:R-:W-:-:S03]  /*0b00*/  ISETP.GE.AND P0, PT, R83, UR4, PT ;  /* 0x0000000453007c0c */ /* 0x001fc6000bf06270 */
[----:B------:R0:W-:Y:S10]  /*0b10*/  STL [R1], R0 ;  /* 0x0000000001007387 */ /* 0x0001f40000100800 */
[----:B0-----:R-:W-:Y:S05]  /*0b20*/  @P0 BRA `(.L_x_2660) ;  /* 0x0000020400840947 */ /* 0x001fea0003800000 */
[----:B------:R-:W2:Y:S01]  /*0b30*/  LDL.LU R10, [R1+0x50] ;  /* 0x00005000010a7983 */ /* 0x000ea20000300800 */
[----:B------:R-:W-:Y:S02]  /*0b40*/  VIADD R9, R4, 0xffffff80 ;  /* 0xffffff8004097836 */ /* 0x000fe40000000000 */
[----:B------:R-:W-:Y:S02]  /*0b50*/  IMAD.MOV.U32 R234, RZ, RZ, RZ ;  /* 0x000000ffffea7224 */ /* 0x000fe400078e00ff */
[----:B------:R-:W-:Y:S01]  /*0b60*/  IMAD.MOV.U32 R17, RZ, RZ, RZ ;  /* 0x000000ffff117224 */ /* 0x000fe200078e00ff */
[----:B------:R-:W-:Y:S01]  /*0b70*/  SHF.R.S32.HI R0, RZ, 0x1f, R9 ;  /* 0x0000001fff007819 */ /* 0x000fe20000011409 */
[----:B------:R-:W-:Y:S02]  /*0b80*/  IMAD.MOV.U32 R204, RZ, RZ, RZ ;  /* 0x000000ffffcc7224 */ /* 0x000fe400078e00ff */
[----:B------:R-:W-:Y:S01]  /*0b90*/  IMAD.MOV.U32 R19, RZ, RZ, RZ ;  /* 0x000000ffff137224 */ /* 0x000fe200078e00ff */
[----:B------:R-:W-:-:S02]  /*0ba0*/  LEA.HI R2, R0, R9, RZ, 0x7 ;  /* 0x0000000900027211 */ /* 0x000fc400078f38ff */
[----:B------:R-:W-:Y:S02]  /*0bb0*/  LEA.HI R219, R0, R9, RZ, 0x5 ;  /* 0x0000000900db7211 */ /* 0x000fe400078f28ff */
[----:B------:R-:W-:Y:S02]  /*0bc0*/  LOP3.LUT R237, R2, 0xffffff80, RZ, 0xc0, !PT ;  /* 0xffffff8002ed7812 */ /* 0x000fe400078ec0ff */
[----:B------:R-:W-:Y:S02]  /*0bd0*/  SHF.R.S32.HI R219, RZ, 0x5, R219 ;  /* 0x00000005ffdb7819 */ /* 0x000fe400000114db */
[----:B------:R-:W-:Y:S01]  /*0be0*/  SHF.R.S32.HI R11, RZ, 0x7, R2 ;  /* 0x00000007ff0b7819 */ /* 0x000fe20000011402 */
[----:B------:R-:W-:-:S03]  /*0bf0*/  IMAD.IADD R237, R9, 0x1, -R237 ;  /* 0x0000000109ed7824 */ /* 0x000fc600078e0aed */
[----:B------:R-:W-:Y:S02]  /*0c00*/  LEA.HI R2, R2, R11, RZ, 0x1 ;  /* 0x0000000b02027211 */ /* 0x000fe400078f08ff */
[----:B------:R-:W-:Y:S02]  /*0c10*/  SHF.R.S32.HI R8, RZ, 0x1f, R237 ;  /* 0x0000001fff087819 */ /* 0x000fe400000114ed */
[----:B------:R-:W-:Y:S02]  /*0c20*/  LOP3.LUT R2, R2, 0x3fffffe, RZ, 0xc0, !PT ;  /* 0x03fffffe02027812 */ /* 0x000fe400078ec0ff */
[CC--:B------:R-:W-:Y:S02]  /*0c30*/  LEA.HI R7, R8.reuse, R237.reuse, RZ, 0x2 ;  /* 0x000000ed08077211 */ /* 0x0c0fe400078f10ff */
[----:B------:R-:W-:Y:S01]  /*0c40*/  LEA.HI R8, R8, R237, RZ, 0x5 ;  /* 0x000000ed08087211 */ /* 0x000fe200078f28ff */
[----:B------:R-:W-:Y:S01]  /*0c50*/  IMAD.IADD R2, R11, 0x1, -R2 ;  /* 0x000000010b027824 */ /* 0x000fe200078e0a02 */
[----:B------:R-:W-:-:S02]  /*0c60*/  SHF.R.S32.HI R4, RZ, 0x2, R7 ;  /* 0x00000002ff047819 */ /* 0x000fc40000011407 */
[----:B------:R-:W-:Y:S02]  /*0c70*/  SHF.R.S32.HI R3, RZ, 0x1f, R7 ;  /* 0x0000001fff037819 */ /* 0x000fe40000011407 */
[----:B------:R-:W-:Y:S02]  /*0c80*/  SHF.R.S32.HI R8, RZ, 0x5, R8 ;  /* 0x00000005ff087819 */ /* 0x000fe40000011408 */
[----:B------:R-:W-:Y:S02]  /*0c90*/  LEA.HI R5, R3, R4, RZ, 0x3 ;  /* 0x0000000403057211 */ /* 0x000fe400078f18ff */
[----:B------:R-:W-:Y:S02]  /*0ca0*/  LEA.HI R3, R0, R9, RZ, 0x4 ;  /* 0x0000000900037211 */ /* 0x000fe400078f20ff */
[----:B------:R-:W-:Y:S02]  /*0cb0*/  LOP3.LUT R5, R5, 0xfffffff8, RZ, 0xc0, !PT ;  /* 0xfffffff805057812 */ /* 0x000fe400078ec0ff */
[----:B------:R-:W-:-:S02]  /*0cc0*/  SHF.R.S32.HI R6, RZ, 0x4, R3 ;  /* 0x00000004ff067819 */ /* 0x000fc40000011403 */
[----:B------:R-:W-:Y:S01]  /*0cd0*/  LOP3.LUT R202, R7, 0x7ffffffc, RZ, 0xc0, !PT ;  /* 0x7ffffffc07ca7812 */ /* 0x000fe200078ec0ff */
[----:B------:R-:W-:Y:S01]  /*0ce0*/  IMAD.IADD R5, R4, 0x1, -R5 ;  /* 0x0000000104057824 */ /* 0x000fe200078e0a05 */
[C---:B------:R-:W-:Y:S02]  /*0cf0*/  LOP3.LUT R4, R3.reuse, 0x3fffff0, RZ, 0xc0, !PT ;  /* 0x03fffff003047812 */ /* 0x040fe400078ec0ff */
[----:B------:R-:W-:Y:S01]  /*0d00*/  LEA.HI R3, R3, R6, RZ, 0x1 ;  /* 0x0000000603037211 */ /* 0x000fe200078f08ff */
[----:B------:R-:W-:Y:S02]  /*0d10*/  IMAD R5, R8, 0x10, R5 ;  /* 0x0000001008057824 */ /* 0x000fe400078e0205 */
[----:B------:R-:W-:Y:S01]  /*0d20*/  IMAD.IADD R4, R9, 0x1, -R4 ;  /* 0x0000000109047824 */ /* 0x000fe200078e0a04 */
[----:B------:R-:W-:Y:S01]  /*0d30*/  LOP3.LUT R3, R3, 0x1ffffffe, RZ, 0xc0, !PT ;  /* 0x1ffffffe03037812 */ /* 0x000fe200078ec0ff */
[----:B------:R-:W-:Y:S02]  /*0d40*/  IMAD R8, R2, 0x40, R5 ;  /* 0x0000004002087824 */ /* 0x000fe400078e0205 */
[----:B------:R-:W-:-:S02]  /*0d50*/  IMAD R4, R219, 0x10, R4 ;  /* 0x00000010db047824 */ /* 0x000fc400078e0204 */
[----:B------:R-:W-:Y:S01]  /*0d60*/  IMAD.IADD R3, R6, 0x1, -R3 ;  /* 0x0000000106037824 */ /* 0x000fe200078e0a03 */
[----:B------:R0:W-:Y:S01]  /*0d70*/  STL [R1+0x14], R8 ;  /* 0x0000140801007387 */ /* 0x0001e20000100800 */
[----:B------:R-:W-:Y:S02]  /*0d80*/  IMAD.MOV.U32 R2, RZ, RZ, RZ ;  /* 0x000000ffff027224 */ /* 0x000fe400078e00ff */
[----:B------:R-:W-:Y:S01]  /*0d90*/  IMAD R6, R4, 0x8, R3 ;  /* 0x0000000804067824 */ /* 0x000fe200078e0203 */
[CC--:B------:R-:W-:Y:S01]  /*0da0*/  LEA.HI R3, R0.reuse, R9.reuse, RZ, 0x2 ;  /* 0x0000000900037211 */ /* 0x0c0fe200078f10ff */
[----:B------:R-:W-:Y:S01]  /*0db0*/  IMAD.IADD R202, R237, 0x1, -R202 ;  /* 0x00000001edca7824 */ /* 0x000fe200078e0aca */
[----:B------:R-:W-:Y:S02]  /*0dc0*/  LEA.HI R0, R0, R9, RZ, 0x3 ;  /* 0x0000000900007211 */ /* 0x000fe400078f18ff */
[----:B------:R-:W-:Y:S02]  /*0dd0*/  SHF.R.S32.HI R18, RZ, 0x2, R3 ;  /* 0x00000002ff127819 */ /* 0x000fe40000011403 */
[----:B------:R-:W-:-:S02]  /*0de0*/  LOP3.LUT R233, R3, 0xfffffffc, RZ, 0xc0, !PT ;  /* 0xfffffffc03e97812 */ /* 0x000fc400078ec0ff */
[----:B------:R-:W-:Y:S01]  /*0df0*/  LOP3.LUT R224, R0, 0xfffffff8, RZ, 0xc0, !PT ;  /* 0xfffffff800e07812 */ /* 0x000fe200078ec0ff */
[----:B------:R-:W-:Y:S01]  /*0e00*/  VIADD R232, R18, 0x40 ;  /* 0x0000004012e87836 */ /* 0x000fe20000000000 */
[----:B------:R-:W-:Y:S01]  /*0e10*/  SHF.R.S32.HI R5, RZ, 0x1f, R3 ;  /* 0x0000001fff057819 */ /* 0x000fe20000011403 */
[C---:B------:R-:W-:Y:S01]  /*0e20*/  IMAD.IADD R233, R9.reuse, 0x1, -R233 ;  /* 0x0000000109e97824 */ /* 0x040fe200078e0ae9 */
[----:B------:R-:W-:Y:S01]  /*0e30*/  SHF.R.S32.HI R235, RZ, 0x3, R0 ;  /* 0x00000003ffeb7819 */ /* 0x000fe20000011400 */
[----:B------:R-:W-:Y:S01]  /*0e40*/  IMAD.IADD R224, R9, 0x1, -R224 ;  /* 0x0000000109e07824 */ /* 0x000fe200078e0ae0 */
[----:B------:R-:W-:Y:S01]  /*0e50*/  SHF.R.S32.HI R9, RZ, 0x1f, R232 ;  /* 0x0000001fff097819 */ /* 0x000fe200000114e8 */
[----:B------:R-:W-:Y:S01]  /*0e60*/  IMAD.SHL.U32 R217, R232, 0x40, RZ ;  /* 0x00000040e8d97824 */ /* 0x000fe200078e00ff */
[----:B------:R-:W-:Y:S01]  /*0e70*/  LEA.HI R5, R5, R18, RZ, 0x3 ;  /* 0x0000001205057211 */ /* 0x000fe200078f18ff */
[----:B------:R-:W-:Y:S01]  /*0e80*/  IMAD.SHL.U32 R208, R224, 0x8, RZ ;  /* 0x00000008e0d07824 */ /* 0x000fe200078e00ff */
[----:B------:R-:W-:Y:S01]  /*0e90*/  LEA.HI R9, R9, R232, RZ, 0x3 ;  /* 0x000000e809097211 */ /* 0x000fe200078f18ff */
[----:B------:R-:W-:Y:S01]  /*0ea0*/  IMAD.SHL.U32 R0, R233, 0x8, RZ ;  /* 0x00000008e9007824 */ /* 0x000fe200078e00ff */
[----:B------:R-:W-:Y:S01]  /*0eb0*/  LOP3.LUT R5, R5, 0xfffffff8, RZ, 0xc0, !PT ;  /* 0xfffffff805057812 */ /* 0x000fe200078ec0ff */
[----:B------:R-:W-:Y:S01]  /*0ec0*/  VIADD R222, R208, 0x40 ;  /* 0x00000040d0de7836 */ /* 0x000fe20000000000 */
[----:B------:R-:W-:Y:S01]  /*0ed0*/  LEA.HI R3, R233, R233, RZ, 0x1 ;  /* 0x000000e9e9037211 */ /* 0x000fe200078f08ff */
[----:B------:R-:W-:Y:S01]  /*0ee0*/  IMAD.SHL.U32 R9, R9, 0x40, RZ ;  /* 0x0000004009097824 */ /* 0x000fe200078e00ff */
[----:B------:R-:W-:Y:S01]  /*0ef0*/  LOP3.LUT R217, R217, 0x1c0, RZ, 0xc0, !PT ;  /* 0x000001c0d9d97812 */ /* 0x000fe200078ec0ff */
[----:B------:R-:W-:Y:S01]  /*0f00*/  IMAD.IADD R236, R18, 0x1, -R5 ;  /* 0x0000000112ec7824 */ /* 0x000fe200078e0a05 */
[----:B------:R-:W-:Y:S01]  /*0f10*/  LOP3.LUT R4, R3, 0x1ffffffe, RZ, 0xc0, !PT ;  /* 0x1ffffffe03047812 */ /* 0x000fe200078ec0ff */
[C---:B------:R-:W-:Y:S01]  /*0f20*/  VIADD R223, R208.reuse, 0xc0 ;  /* 0x000000c0d0df7836 */ /* 0x040fe20000000000 */
[----:B------:R-:W-:Y:S01]  /*0f30*/  SHF.R.S32.HI R3, RZ, 0x1f, R208 ;  /* 0x0000001fff037819 */ /* 0x000fe200000114d0 */
[----:B------:R-:W-:Y:S01]  /*0f40*/  VIADD R221, R208, 0x80 ;  /* 0x00000080d0dd7836 */ /* 0x000fe20000000000 */
[----:B------:R-:W-:Y:S01]  /*0f50*/  LOP3.LUT R3, R217, 0x38, R0, 0xf8, !PT ;  /* 0x00000038d9037812 */ /* 0x000fe200078ef800 */
[C---:B------:R-:W-:Y:S01]  /*0f60*/  IMAD.SHL.U32 R22, R233.reuse, 0x4, RZ ;  /* 0x00000004e9167824 */ /* 0x040fe200078e00ff */
[----:B------:R-:W-:Y:S01]  /*0f70*/  SHF.R.U32.HI R5, RZ, 0x3, R217 ;  /* 0x00000003ff057819 */ /* 0x000fe200000116d9 */
[----:B------:R-:W-:Y:S01]  /*0f80*/  IMAD.IADD R4, R233, 0x1, -R4 ;  /* 0x00000001e9047824 */ /* 0x000fe200078e0a04 */
[----:B------:R-:W-:Y:S01]  /*0f90*/  LOP3.LUT R220, R9, 0xfffffe00, RZ, 0xc0, !PT ;  /* 0xfffffe0009dc7812 */ /* 0x000fe200078ec0ff */
[----:B------:R-:W-:Y:S01]  /*0fa0*/  VIADD R205, R22, 0x10 ;  /* 0x0000001016cd7836 */ /* 0x000fe20000000000 */
[----:B------:R-:W-:Y:S01]  /*0fb0*/  SHF.R.S32.HI R0, RZ, 0x1f, R222 ;  /* 0x0000001fff007819 */ /* 0x000fe200000114de */
[----:B------:R-:W-:Y:S01]  /*0fc0*/  IMAD R211, R4, 0x8, R8 ;  /* 0x0000000804d37824 */ /* 0x000fe200078e0208 */
[----:B------:R-:W-:Y:S01]  /*0fd0*/  LOP3.LUT R3, R220, R3, R5, 0xf6, !PT ;  /* 0x00000003dc037212 */ /* 0x000fe200078ef605 */
[----:B------:R-:W-:Y:S01]  /*0fe0*/  IMAD.SHL.U32 R5, R6, 0x8, RZ ;  /* 0x0000000806057824 */ /* 0x000fe200078e00ff */
[----:B------:R-:W-:-:S02]  /*0ff0*/  SHF.R.S32.HI R0, RZ, 0x1f, R223 ;  /* 0x0000001fff007819 */ /* 0x000fc400000114df */
[----:B------:R-:W-:Y:S01]  /*1000*/  SHF.R.S32.HI R7, RZ, 0x1f, R221 ;  /* 0x0000001fff077819 */ /* 0x000fe200000114dd */
[----:B------:R-:W-:Y:S01]  /*1010*/  IMAD R0, R3, 0x2, R16 ;  /* 0x0000000203007824 */ /* 0x000fe200078e0210 */
[----:B------:R0:W-:Y:S04]  /*1020*/  STL [R1+0x18], R5 ;  /* 0x0000180501007387 */ /* 0x0001e80000100800 */
[----:B------:R0:W-:Y:S02]  /*1030*/  STL [R1+0x8], R0 ;  /* 0x0000080001007387 */ /* 0x0001e40000100800 */
[----:B0-2---:R-:W-:-:S07]  /*1040*/  LOP3.LUT R203, R10, 0x1, RZ, 0xfc, !PT ;  /* 0x000000010acb7812 */ /* 0x005fce00078efcff */
.L_x_2866:
[----:B------:R-:W-:Y:S05]  /*1050*/  YIELD ;  /* 0x0000000000007946 */ /* 0x000fea0003800000 */
[----:B------:R-:W-:Y:S01]  /*1060*/  ULDC.64 UR4, c[0x0][0xa28] ;  /* 0x00028a0000047ab9 */ /* 0x000fe20000000a00 */
[----:B0-----:R-:W0:Y:S01]  /*1070*/  LDC.64 R6, c[0x0][0xa08] ;  /* 0x00028200ff067b82 */ /* 0x001e220000000a00 */
[----:B------:R-:W-:Y:S01]  /*1080*/  ISETP.NE.U32.AND P1, PT, RZ, UR4, PT ;  /* 0x00000004ff007c0c */ /* 0x000fe2000bf25070 */
[----:B------:R-:W-:Y:S02]  /*1090*/  IMAD.MOV.U32 R0, RZ, RZ, RZ ;  /* 0x000000ffff007224 */ /* 0x000fe400078e00ff */
[----:B------:R-:W-:Y:S01]  /*10a0*/  IMAD.MOV.U32 R32, RZ, RZ, RZ ;  /* 0x000000ffff207224 */ /* 0x000fe200078e00ff */
[----:B------:R-:W-:Y:S01]  /*10b0*/  ISETP.NE.AND.EX P1, PT, RZ, UR5, PT, P1 ;  /* 0x00000005ff007c0c */ /* 0x000fe2000bf25310 */
[----:B------:R-:W-:-:S02]  /*10c0*/  ULDC.64 UR4, c[0x0][0xa18] ;  /* 0x0002860000047ab9 */ /* 0x000fc40000000a00 */
[----:B------:R-:W-:-:S04]  /*10d0*/  ISETP.NE.U32.AND P2, PT, RZ, UR4, PT ;  /* 0x00000004ff007c0c */ /* 0x000fc8000bf45070 */
[----:B------:R-:W-:Y:S01]  /*10e0*/  ISETP.NE.AND.EX P2, PT, RZ, UR5, PT, P2 ;  /* 0x00000005ff007c0c */ /* 0x000fe2000bf45320 */
[----:B------:R-:W-:Y:S02]  /*10f0*/  ULDC.64 UR4, c[0x0][0xa08] ;  /* 0x0002820000047ab9 */ /* 0x000fe40000000a00 */
[----:B------:R-:W-:-:S03]  /*1100*/  ISETP.NE.U32.AND P0, PT, RZ, UR4, PT ;  /* 0x00000004ff007c0c */ /* 0x000fc6000bf05070 */
[----:B-1----:R-:W1:Y:S01]  /*1110*/  @P1 LDC.64 R4, c[0x0][0xa28] ;  /* 0x00028a00ff041b82 */ /* 0x002e620000000a00 */
[----:B------:R-:W-:Y:S01]  /*1120*/  ISETP.NE.AND.EX P0, PT, RZ, UR5, PT, P0 ;  /* 0x00000005ff007c0c */ /* 0x000fe2000bf05300 */
[----:B0-----:R-:W-:-:S06]  /*1130*/  IMAD.WIDE R10, R83, 0x4, R6 ;  /* 0x00000004530a7825 */ /* 0x001fcc00078e0206 */
[----:B------:R-:W0:Y:S01]  /*1140*/  @P2 LDC.64 R8, c[0x0][0xa18] ;  /* 0x00028600ff082b82 */ /* 0x000e220000000a00 */
[----:B------:R-:W-:Y:S02]  /*1150*/  ULDC UR4, c[0x0][0x288] ;  /* 0x0000a20000047ab9 */ /* 0x000fe40000000800 */
[----:B------:R-:W-:Y:S01]  /*1160*/  IMAD.U32 R200, RZ, RZ, UR4 ;  /* 0x00000004ffc87e24 */ /* 0x000fe2000f8e00ff */
[----:B------:R-:W-:Y:S02]  /*1170*/  ULDC.64 UR4, c[0x0][0x418] ;  /* 0x0001060000047ab9 */ /* 0x000fe40000000a00 */
[----:B--2---:R2:W5:Y:S01]  /*1180*/  @P0 LDG.E R32, desc[UR38][R10.64] ;  /* 0x000000260a200981 */ /* 0x004562000c1e1900 */
[----:B-1----:R-:W-:-:S05]  /*1190*/  @P1 IMAD.WIDE R4, R83, 0x4, R4 ;  /* 0x0000000453041825 */ /* 0x002fca00078e0204 */
[----:B------:R2:W5:Y:S01]  /*11a0*/  @P1 LDG.E R0, desc[UR38][R4.64] ;  /* 0x0000002604001981 */ /* 0x000562000c1e1900 */
[----:B0-----:R-:W-:-:S05]  /*11b0*/  @P2 IMAD.WIDE R6, R83, 0x4, R8 ;  /* 0x0000000453062825 */ /* 0x001fca00078e0208 */
        /* <DEDUP_REMOVED lines=9> */
[----:B------:R-:W-:Y:S01]  /*1250*/  IMAD.U32 R31, RZ, RZ, UR4 ;  /* 0x00000004ff1f7e24 */ /* 0x000fe2000f8e00ff */
[----:B--2-4-:R-:W-:Y:S06]  /*1260*/  @P2 BRA `(.L_x_2661) ;  /* 0x0000000000242947 */ /* 0x014fec0003800000 */
        /* <DEDUP_REMOVED lines=9> */
.L_x_2661:
[----:B------:R-:W-:Y:S01]  /*1300*/  ULDC.64 UR4, c[0x0][0xa20] ;  /* 0x0002880000047ab9 */ /* 0x000fe20000000a00 */
[----:B------:R-:W-:Y:S01]  /*1310*/  IMAD.MOV.U32 R225, RZ, RZ, R82 ;  /* 0x000000ffffe17224 */ /* 0x000fe200078e0052 */
[----:B------:R-:W-:Y:S01]  /*1320*/  ISETP.NE.U32.AND P1, PT, RZ, UR4, PT ;  /* 0x00000004ff007c0c */ /* 0x000fe2000bf25070 */
[----:B------:R-:W-:-:S03]  /*1330*/  IMAD.MOV.U32 R231, RZ, RZ, R83 ;  /* 0x000000ffffe77224 */ /* 0x000fc600078e0053 */
[----:B------:R-:W-:-:S13]  /*1340*/  ISETP.NE.AND.EX P1, PT, RZ, UR5, PT, P1 ;  /* 0x00000005ff007c0c */ /* 0x000fda000bf25310 */
[----:B------:R-:W-:Y:S05]  /*1350*/  @!P1 BRA `(.L_x_2662) ;  /* 0x0000000000109947 */ /* 0x000fea0003800000 */
[----:B------:R-:W0:Y:S02]  /*1360*/  LDC.64 R4, c[0x0][0xa20] ;  /* 0x00028800ff047b82 */ /* 0x000e240000000a00 */
[----:B0-----:R-:W-:-:S05]  /*1370*/  IMAD.WIDE R4, R83, 0x4, R4 ;  /* 0x0000000453047825 */ /* 0x001fca00078e0204 */
[----:B------:R0:W5:Y:S01]  /*1380*/  LDG.E R31, desc[UR38][R4.64] ;  /* 0x00000026041f7981 */ /* 0x000162000c1e1900 */
[----:B------:R-:W-:Y:S05]  /*1390*/  BRA `(.L_x_2663) ;  /* 0x0000000000107947 */ /* 0x000fea0003800000 */
.L_x_2662:
[----:B------:R-:W-:Y:S05]  /*13a0*/  @!P0 BRA `(.L_x_2663) ;  /* 0x00000000000c8947 */ /* 0x000fea0003800000 */
[----:B------:R-:W2:Y:S04]  /*13b0*/  LDG.E R4, desc[UR38][R10.64] ;  /* 0x000000260a047981 */ /* 0x000ea8000c1e1900 */
[----:B------:R-:W2:Y:S02]  /*13c0*/  LDG.E R31, desc[UR38][R10.64+0x4] ;  /* 0x000004260a1f7981 */ /* 0x000ea4000c1e1900 */
[----:B--2---:R-:W-:-:S07]  /*13d0*/  IMAD.IADD R31, R31, 0x1, -R4 ;  /* 0x000000011f1f7824 */ /* 0x004fce00078e0a04 */
.L_x_2663:
[----:B------:R-:W-:Y:S01]  /*13e0*/  ULDC.64 UR4, c[0x0][0xa10] ;  /* 0x0002840000047ab9 */ /* 0x000fe20000000a00 */
[----:B------:R-:W1:Y:S01]  /*13f0*/  LDC R9, c[0x0][0x448] ;  /* 0x00011200ff097b82 */ /* 0x000e620000000800 */
[----:B------:R-:W-:-:S04]  /*1400*/  ISETP.NE.U32.AND P0, PT, RZ, UR4, PT ;  /* 0x00000004ff007c0c */ /* 0x000fc8000bf05070 */
[----:B------:R-:W-:Y:S01]  /*1410*/  ISETP.NE.AND.EX P0, PT, RZ, UR5, PT, P0 ;  /* 0x00000005ff007c0c */ /* 0x000fe2000bf05300 */
[----:B------:R-:W-:Y:S02]  /*1420*/  ULDC.64 UR4, c[0x0][0xa30] ;  /* 0x00028c0000047ab9 */ /* 0x000fe40000000a00 */
[----:B------:R-:W-:Y:S01]  /*1430*/  ISETP.NE.U32.AND P1, PT, RZ, UR4, PT ;  /* 0x00000004ff007c0c */ /* 0x000fe2000bf25070 */
[----:B-----5:R-:W-:Y:S01]  /*1440*/  IMAD.MOV.U32 R30, RZ, RZ, R31 ;  /* 0x000000ffff1e7224 */ /* 0x020fe200078e001f */
[----:B------:R-:W2:Y:S02]  /*1450*/  LDC.64 R14, c[0x0][0x9e0] ;  /* 0x00027800ff0e7b82 */ /* 0x000ea40000000a00 */
[----:B------:R-:W-:-:S06]  /*1460*/  ISETP.NE.AND.EX P1, PT, RZ, UR5, PT, P1 ;  /* 0x00000005ff007c0c */ /* 0x000fcc000bf25310 */
[----:B0-----:R-:W0:Y:S08]  /*1470*/  @P0 LDC.64 R4, c[0x0][0xa10] ;  /* 0x00028400ff040b82 */ /* 0x001e300000000a00 */
[----:B------:R-:W3:Y:S01]  /*1480*/  @P1 LDC.64 R6, c[0x0][0xa30] ;  /* 0x00028c00ff061b82 */ /* 0x000ee20000000a00 */
[----:B0-----:R-:W-:-:S05]  /*1490*/  @P0 IMAD.WIDE R4, R83, 0x4, R4 ;  /* 0x0000000453040825 */ /* 0x001fca00078e0204 */
[----:B------:R-:W4:Y:S04]  /*14a0*/  @P0 LDG.E R3, desc[UR38][R4.64] ;  /* 0x0000002604030981 */ /* 0x000f28000c1e1900 */
[----:B------:R-:W4:Y:S01]  /*14b0*/  @P0 LDG.E R8, desc[UR38][R4.64+0x4] ;  /* 0x0000042604080981 */ /* 0x000f22000c1e1900 */
[----:B---3--:R-:W-:-:S05]  /*14c0*/  @P1 IMAD.WIDE R6, R83, 0x4, R6 ;  /* 0x0000000453061825 */ /* 0x008fca00078e0206 */
[----:B------:R0:W5:Y:S01]  /*14d0*/  @P1 LDG.E R30, desc[UR38][R6.64] ;  /* 0x00000026061e1981 */ /* 0x000162000c1e1900 */
[----:B-1----:R-:W-:Y:S01]  /*14e0*/  ISETP.NE.AND P1, PT, R9, 0x1, PT ;  /* 0x000000010900780c */ /* 0x002fe20003f25270 */
[----:B------:R-:W-:Y:S01]  /*14f0*/  IMAD.SHL.U32 R206, R81, 0x80, RZ ;  /* 0x0000008051ce7824 */ /* 0x000fe200078e00ff */
[----:B--2---:R-:W-:-:S11]  /*1500*/  ISETP.GE.AND P2, PT, R15, 0x1, PT ;  /* 0x000000010f00780c */ /* 0x004fd60003f46270 */
[----:B------:R-:W1:Y:S08]  /*1510*/  @P1 LDC R10, c[0x0][0x44c] ;  /* 0x00011300ff0a1b82 */ /* 0x000e700000000800 */
[----:B------:R-:W2:Y:S01]  /*1520*/  @P1 LDC R12, c[0x0][0x450] ;  /* 0x00011400ff0c1b82 */ /* 0x000ea20000000800 */
[----:B----4-:R-:W-:Y:S02]  /*1530*/  @P0 IMAD.IADD R24, R8, 0x1, -R3 ;  /* 0x0000000108180824 */ /* 0x010fe400078e0a03 */
[----:B------:R-:W-:-:S02]  /*1540*/  IMAD.IADD R8, R31, 0x1, -R0 ;  /* 0x000000011f087824 */ /* 0x000fc400078e0a00 */
[----:B------:R-:W-:Y:S02]  /*1550*/  VIADD R3, R206, 0x7f ;  /* 0x0000007fce037836 */ /* 0x000fe40000000000 */
[----:B------:R-:W-:Y:S02]  /*1560*/  IMAD.IADD R201, R8, 0x1, R24 ;  /* 0x0000000108c97824 */ /* 0x000fe400078e0218 */
[----:B-1----:R-:W-:-:S04]  /*1570*/  @P1 IMAD.HI.U32 R5, R3, R10, RZ ;  /* 0x0000000a03051227 */ /* 0x002fc800078e00ff */
[C---:B------:R-:W-:Y:S02]  /*1580*/  VIADD R0, R201.reuse, 0x5f ;  /* 0x0000005fc9007836 */ /* 0x040fe40000000000 */
[----:B------:R-:W-:Y:S01]  /*1590*/  IMAD.MOV.U32 R4, RZ, RZ, R3 ;  /* 0x000000ffff047224 */ /* 0x000fe200078e0003 */
[----:B--2---:R-:W-:Y:S01]  /*15a0*/  @P1 SHF.R.U32.HI R4, RZ, R12, R5 ;  /* 0x0000000cff041219 */ /* 0x004fe20000011605 */
[----:B------:R-:W-:Y:S01]  /*15b0*/  IMAD.HI R0, R0, 0x2aaaaaab, RZ ;  /* 0x2aaaaaab00007827 */ /* 0x000fe200078e02ff */
[----:B------:R-:W-:-:S04]  /*15c0*/  IADD3 R5, R201, 0x1, -R200 ;  /* 0x00000001c9057810 */ /* 0x000fc80007ffe8c8 */
[----:B------:R-:W-:Y:S01]  /*15d0*/  SHF.R.U32.HI R3, RZ, 0x1f, R0 ;  /* 0x0000001fff037819 */ /* 0x000fe20000011600 */
[----:B0-----:R-:W-:-:S03]  /*15e0*/  IMAD.IADD R7, R5, 0x1, R4 ;  /* 0x0000000105077824 */ /* 0x001fc600078e0204 */
[----:B------:R-:W-:Y:S01]  /*15f0*/  LEA.HI.SX32 R178, R0, R3, 0x1c ;  /* 0x0000000300b27211 */ /* 0x000fe200078fe2ff */
[----:B------:R-:W-:Y:S01]  /*1600*/  IMAD.IADD R0, R7, 0x1, R14 ;  /* 0x0000000107007824 */ /* 0x000fe200078e020e */
[----:B------:R-:W-:Y:S06]  /*1610*/  @!P2 BRA `(.L_x_2664) ;  /* 0x000000000048a947 */ /* 0x000fec0003800000 */
[C---:B------:R-:W-:Y:S01]  /*1620*/  ISETP.GT.AND P0, PT, R7.reuse, RZ, PT ;  /* 0x000000ff0700720c */ /* 0x040fe20003f04270 */
[----:B------:R-:W-:Y:S01]  /*1630*/  BSSY B0, `(.L_x_2665) ;  /* 0x000000e000007945 */ /* 0x000fe20003800000 */
[----:B------:R-:W-:-:S11]  /*1640*/  VIADD R3, R7, 0xffffffff ;  /* 0xffffffff07037836 */ /* 0x000fd60000000000 */
        /* <DEDUP_REMOVED lines=8> */
.L_x_2666:
[----:B------:R-:W-:-:S13]  /*16d0*/  ISETP.NE.AND P0, PT, R15, 0x1, PT ;  /* 0x000000010f00780c */ /* 0x000fda0003f05270 */
[----:B------:R-:W0:Y:S02]  /*16e0*/  @P0 LDC.64 R4, c[0x0][0x9e8] ;  /* 0x00027a00ff040b82 */ /* 0x000e240000000a00 */
[----:B0-----:R-:W-:-:S05]  /*16f0*/  @P0 IMAD.HI.U32 R4, R3, R4, RZ ;  /* 0x0000000403040227 */ /* 0x001fca00078e00ff */
[----:B------:R-:W-:-:S07]  /*1700*/  @P0 SHF.R.U32.HI R3, RZ, R5, R4 ;  /* 0x00000005ff030219 */ /* 0x000fce0000011604 */
.L_x_2667:
[----:B------:R-:W-:Y:S05]  /*1710*/  BSYNC B0 ;  /* 0x0000000000007941 */ /* 0x000fea0003800000 */
.L_x_2665:
[----:B------:R-:W-:-:S05]  /*1720*/  IMAD R3, R3, R15, R15 ;  /* 0x0000000f03037224 */ /* 0x000fca00078e020f */
[----:B------:R-:W-:-:S07]  /*1730*/  VIMNMX R0, R0, R3, PT ;  /* 0x0000000300007248 */ /* 0x000fce0003fe0100 */
.L_x_2664:
[----:B------:R-:W0:Y:S01]  /*1740*/  @P1 LDC R3, c[0x0][0x44c] ;  /* 0x00011300ff031b82 */ /* 0x000e220000000800 */
[----:B------:R-:W-:-:S07]  /*1750*/  ULDC UR4, c[0x0][0x9dc] ;  /* 0x0002770000047ab9 */ /* 0x000fce0000000800 */
[----:B------:R-:W1:Y:S01]  /*1760*/  @P1 LDC R5, c[0x0][0x450] ;  /* 0x00011400ff051b82 */ /* 0x000e620000000800 */
[----:B0-----:R-:W-:-:S04]  /*1770*/  @P1 IMAD.HI.U32 R4, R206, R3, RZ ;  /* 0x00000003ce041227 */ /* 0x001fc800078e00ff */
[----:B------:R-:W-:Y:S01]  /*1780*/  IMAD.MOV.U32 R3, RZ, RZ, R206 ;  /* 0x000000ffff037224 */ /* 0x000fe200078e00ce */
[----:B-1----:R-:W-:-:S04]  /*1790*/  @P1 SHF.R.U32.HI R3, RZ, R5, R4 ;  /* 0x00000005ff031219 */ /* 0x002fc80000011604 */
[----:B------:R-:W-:-:S05]  /*17a0*/  IADD3 R3, R3, R201, -R200 ;  /* 0x000000c903037210 */ /* 0x000fca0007ffe8c8 */
[----:B------:R-:W-:Y:S01]  /*17b0*/  VIADD R4, R3, -UR4 ;  /* 0x8000000403047c36 */ /* 0x000fe20008000000 */
[----:B------:R-:W-:Y:S06]  /*17c0*/  @!P2 BRA `(.L_x_2668) ;  /* 0x000000000044a947 */ /* 0x000fec0003800000 */
        /* <DEDUP_REMOVED lines=10> */
.L_x_2670:
[----:B------:R-:W-:-:S13]  /*1870*/  ISETP.NE.AND P0, PT, R15, 0x1, PT ;  /* 0x000000010f00780c */ /* 0x000fda0003f05270 */
[----:B------:R-:W0:Y:S02]  /*1880*/  @P0 LDC.64 R6, c[0x0][0x9e8] ;  /* 0x00027a00ff060b82 */ /* 0x000e240000000a00 */
[----:B0-----:R-:W-:-:S05]  /*1890*/  @P0 IMAD.HI.U32 R6, R3, R6, RZ ;  /* 0x0000000603060227 */ /* 0x001fca00078e00ff */
[----:B------:R-:W-:-:S07]  /*18a0*/  @P0 SHF.R.U32.HI R3, RZ, R7, R6 ;  /* 0x00000007ff030219 */ /* 0x000fce0000011606 */
.L_x_2671:
[----:B------:R-:W-:Y:S05]  /*18b0*/  BSYNC B0 ;  /* 0x0000000000007941 */ /* 0x000fea0003800000 */
.L_x_2669:
[----:B------:R-:W-:-:S05]  /*18c0*/  IMAD R3, R3, R15, RZ ;  /* 0x0000000f03037224 */ /* 0x000fca00078e02ff */
[----:B------:R-:W-:-:S07]  /*18d0*/  VIMNMX R4, R4, R3, !PT ;  /* 0x0000000304047248 */ /* 0x000fce0007fe0100 */
.L_x_2668:
[----:B------:R-:W-:Y:S02]  /*18e0*/  VIADD R0, R0, 0x5f ;  /* 0x0000005f00007836 */ /* 0x000fe40000000000 */
[----:B------:R-:W-:-:S04]  /*18f0*/  IMAD.HI R4, R4, 0x2aaaaaab, RZ ;  /* 0x2aaaaaab04047827 */ /* 0x000fc800078e02ff */
[----:B------:R-:W-:Y:S01]  /*1900*/  IMAD.HI R0, R0, 0x2aaaaaab, RZ ;  /* 0x2aaaaaab00007827 */ /* 0x000fe200078e02ff */
[----:B------:R-:W-:-:S04]  /*1910*/  SHF.R.U32.HI R5, RZ, 0x1f, R4 ;  /* 0x0000001fff057819 */ /* 0x000fc80000011604 */
[----:B------:R-:W-:Y:S02]  /*1920*/  SHF.R.U32.HI R3, RZ, 0x1f, R0 ;  /* 0x0000001fff037819 */ /* 0x000fe40000011600 */
[----:B------:R-:W-:Y:S02]  /*1930*/  LEA.HI.SX32 R5, R4, R5, 0x1c ;  /* 0x0000000504057211 */ /* 0x000fe400078fe2ff */
[----:B------:R-:W-:Y:S02]  /*1940*/  LEA.HI.SX32 R3, R0, R3, 0x1c ;  /* 0x0000000300037211 */ /* 0x000fe400078fe2ff */
[----:B------:R-:W-:Y:S02]  /*1950*/  VIMNMX R5, RZ, R5, !PT ;  /* 0x00000005ff057248 */ /* 0x000fe40007fe0100 */
[----:B------:R-:W-:-:S03]  /*1960*/  VIMNMX R3, R178, R3, PT ;  /* 0x00000003b2037248 */ /* 0x000fc60003fe0100 */
[--C-:B------:R-:W-:Y:S02]  /*1970*/  IMAD R5, R5, 0x60, -R8.reuse ;  /* 0x0000006005057824 */ /* 0x100fe400078e0a08 */
[----:B------:R-:W-:-:S03]  /*1980*/  IMAD R3, R3, 0x60, -R8 ;  /* 0x0000006003037824 */ /* 0x000fc600078e0a08 */
[----:B------:R-:W-:Y:S02]  /*1990*/  VIMNMX R5, RZ, R5, !PT ;  /* 0x00000005ff057248 */ /* 0x000fe40007fe0100 */
[----:B------:R-:W-:-:S03]  /*19a0*/  VIMNMX R0, R3, R24, PT ;  /* 0x0000001803007248 */ /* 0x000fc60003fe0100 */
[----:B------:R-:W-:Y:S01]  /*19b0*/  IMAD.WIDE.U32 R28, R5, -0x55555555, RZ ;  /* 0xaaaaaaab051c7825 */ /* 0x000fe200078e00ff */
[----:B------:R-:W-:-:S04]  /*19c0*/  ISETP.GT.AND P0, PT, R0, R5, PT ;  /* 0x000000050000720c */ /* 0x000fc80003f04270 */
[----:B------:R-:W-:-:S05]  /*19d0*/  SHF.R.U32.HI R28, RZ, 0x6, R29 ;  /* 0x00000006ff1c7819 */ /* 0x000fca000001161d */
[----:B------:R-:W-:-:S04]  /*19e0*/  IMAD.MOV.U32 R27, RZ, RZ, R28 ;  /* 0x000000ffff1b7224 */ /* 0x000fc800078e001c */
[----:B------:R-:W-:-:S04]  /*19f0*/  @P0 VIADD R0, R0, 0x5f ;  /* 0x0000005f00000836 */ /* 0x000fc80000000000 */
[----:B------:R-:W-:-:S05]  /*1a00*/  @P0 IMAD.HI R0, R0, 0x2aaaaaab, RZ ;  /* 0x2aaaaaab00000827 */ /* 0x000fca00078e02ff */
[----:B------:R-:W-:-:S04]  /*1a10*/  @P0 SHF.R.U32.HI R3, RZ, 0x1f, R0 ;  /* 0x0000001fff030819 */ /* 0x000fc80000011600 */
[----:B------:R-:W-:Y:S02]  /*1a20*/  @P0 LEA.HI.SX32 R27, R0, R3, 0x1c ;  /* 0x00000003001b0211 */ /* 0x000fe400078fe2ff */
[----:B------:R-:W-:Y:S02]  /*1a30*/  PLOP3.LUT P0, PT, PT, PT, PT, 0x80, 0x0 ;  /* 0x000000000000781c */ /* 0x000fe40003f0f070 */
[----:B------:R-:W-:-:S13]  /*1a40*/  ISETP.GT.AND P1, PT, R27, R28, PT ;  /* 0x0000001c1b00720c */ /* 0x000fda0003f24270 */
[----:B------:R-:W-:Y:S05]  /*1a50*/  @!P1 BRA `(.L_x_2672) ;  /* 0x0000003c00d09947 */ /* 0x000fea0003800000 */
[----:B------:R-:W-:Y:S01]  /*1a60*/  IADD3 R26, R16, 0x1c400, RZ ;  /* 0x0001c400101a7810 */ /* 0x000fe20007ffe0ff */
[----:B------:R-:W-:Y:S03]  /*1a70*/  BSSY B6, `(.L_x_2673) ;  /* 0x0000013000067945 */ /* 0x000fe60003800000 */
        /* <DEDUP_REMOVED lines=18> */
.L_x_2674:
[----:B------:R-:W-:Y:S05]  /*1ba0*/  BSYNC B6 ;  /* 0x0000000000067941 */ /* 0x000fea0003800000 */
.L_x_2673:
        /* <DEDUP_REMOVED lines=20> */
.L_x_2676:
[----:B------:R-:W-:Y:S05]  /*1cf0*/  BSYNC B6 ;  /* 0x0000000000067941 */ /* 0x000fea0003800000 */
.L_x_2675:
[----:B------:R-:W-:Y:S01]  /*1d00*/  ULDC.64 UR4, c[0x0][0x9f8] ;  /* 0x00027e0000047ab9 */ /* 0x000fe20000000a00 */
[----:B------:R-:W0:Y:S01]  /*1d10*/  S2R R38, SR_TID.X ;  /* 0x0000000000267919 */ /* 0x000e220000002100 */
[----:B------:R-:W-:Y:S01]  /*1d20*/  ISETP.NE.U32.AND P0, PT, RZ, UR4, PT ;  /* 0x00000004ff007c0c */ /* 0x000fe2000bf05070 */
[----:B------:R-:W1:Y:S01]  /*1d30*/  LDC.64 R10, c[0x0][0x300] ;  /* 0x0000c000ff0a7b82 */ /* 0x000e620000000a00 */
[----:B------:R-:W-:Y:S01]  /*1d40*/  IMAD.IADD R63, R32, 0x1, R31 ;  /* 0x00000001203f7824 */ /* 0x000fe200078e021f */
[----:B------:R-:W-:Y:S01]  /*1d50*/  ULDC.64 UR6, c[0x0][0xa08] ;  /* 0x0002820000067ab9 */ /* 0x000fe20000000a00 */
[----:B------:R-:W-:Y:S01]  /*1d60*/  ISETP.NE.AND.EX P0, PT, RZ, UR5, PT, P0 ;  /* 0x00000005ff007c0c */ /* 0x000fe2000bf05300 */
[----:B------:R-:W-:Y:S01]  /*1d70*/  ULDC.64 UR4, c[0x0][0x308] ;  /* 0x0000c20000047ab9 */ /* 0x000fe20000000a00 */
[----:B------:R-:W-:Y:S02]  /*1d80*/  SHF.R.S32.HI R12, RZ, 0x1f, R82 ;  /* 0x0000001fff0c7819 */ /* 0x000fe40000011452 */
[----:B------:R-:W-:Y:S01]  /*1d90*/  SHF.R.S32.HI R64, RZ, 0x1f, R18 ;  /* 0x0000001fff407819 */ /* 0x000fe20000011412 */
[----:B------:R-:W2:Y:S08]  /*1da0*/  LDC.64 R60, c[0x0][0x3f8] ;  /* 0x0000fe00ff3c7b82 */ /* 0x000eb00000000a00 */
[----:B------:R-:W3:Y:S08]  /*1db0*/  @P0 LDC.64 R4, c[0x0][0x9f8] ;  /* 0x00027e00ff040b82 */ /* 0x000ef00000000a00 */
[----:B------:R-:W4:Y:S01]  /*1dc0*/  LDC R41, c[0x0][0x3f4] ;  /* 0x0000fd00ff297b82 */ /* 0x000f220000000800 */
[----:B---3--:R-:W-:-:S05]  /*1dd0*/  @P0 IMAD.WIDE R4, R83, 0x4, R4 ;  /* 0x0000000453040825 */ /* 0x008fca00078e0204 */
[----:B------:R3:W4:Y:S01]  /*1de0*/  @P0 LDG.E R83, desc[UR38][R4.64] ;  /* 0x0000002604530981 */ /* 0x000722000c1e1900 */
[----:B------:R-:W-:Y:S01]  /*1df0*/  SHF.R.S32.HI R43, RZ, 0x1f, R63 ;  /* 0x0000001fff2b7819 */ /* 0x000fe2000001143f */
[-C--:B-1----:R-:W-:Y:S01]  /*1e00*/  IMAD.WIDE.U32 R6, R63, R10.reuse, RZ ;  /* 0x0000000a3f067225 */ /* 0x082fe200078e00ff */
[----:B------:R-:W-:Y:S02]  /*1e10*/  ISETP.NE.U32.AND P0, PT, RZ, UR6, PT ;  /* 0x00000006ff007c0c */ /* 0x000fe4000bf05070 */
[----:B0-----:R-:W-:Y:S01]  /*1e20*/  SHF.R.U32.HI R38, RZ, 0x7, R38 ;  /* 0x00000007ff267819 */ /* 0x001fe20000011626 */
[----:B------:R-:W-:Y:S01]  /*1e30*/  IMAD R0, R43, R10, RZ ;  /* 0x0000000a2b007224 */ /* 0x000fe200078e02ff */
[----:B------:R-:W-:Y:S01]  /*1e40*/  ISETP.NE.AND.EX P0, PT, RZ, UR7, PT, P0 ;  /* 0x00000007ff007c0c */ /* 0x000fe2000bf05300 */
[----:B------:R-:W-:Y:S01]  /*1e50*/  IMAD.SHL.U32 R73, R236, 0x40, RZ ;  /* 0x00000040ec497824 */ /* 0x000fe200078e00ff */
[----:B------:R-:W-:Y:S01]  /*1e60*/  ISETP.NE.AND P6, PT, R38, 0x1, PT ;  /* 0x000000012600780c */ /* 0x000fe20003fc5270 */
[----:B------:R-:W-:Y:S01]  /*1e70*/  IMAD R3, R63, R11, R0 ;  /* 0x0000000b3f037224 */ /* 0x000fe200078e0200 */
[----:B------:R-:W-:Y:S01]  /*1e80*/  SHF.R.S32.HI R23, RZ, 0x1f, R22 ;  /* 0x0000001fff177819 */ /* 0x000fe20000011416 */
[----:B---3--:R-:W-:Y:S01]  /*1e90*/  IMAD.SHL.U32 R4, R233, 0x8, RZ ;  /* 0x00000008e9047824 */ /* 0x008fe200078e00ff */
[----:B------:R-:W-:Y:S01]  /*1ea0*/  LOP3.LUT R73, R73, 0x1c0, RZ, 0xc0, !PT ;  /* 0x000001c049497812 */ /* 0x000fe200078ec0ff */
[----:B------:R-:W-:Y:S01]  /*1eb0*/  IMAD.IADD R7, R7, 0x1, R3 ;  /* 0x0000000107077824 */ /* 0x000fe200078e0203 */
[----:B------:R-:W-:Y:S01]  /*1ec0*/  SHF.L.U64.HI R69, R10, 0x6, R11 ;  /* 0x000000060a457819 */ /* 0x000fe2000001020b */
[----:B------:R-:W-:Y:S01]  /*1ed0*/  IMAD R3, R12, UR4, RZ ;  /* 0x000000040c037c24 */ /* 0x000fe2000f8e02ff */
[----:B------:R-:W-:Y:S01]  /*1ee0*/  SHF.R.S32.HI R5, RZ, 0x1f, R4 ;  /* 0x0000001fff057819 */ /* 0x000fe20000011404 */
[----:B------:R-:W-:Y:S01]  /*1ef0*/  IMAD.WIDE.U32 R6, R82, UR4, R6 ;  /* 0x0000000452067c25 */ /* 0x000fe2000f8e0006 */
[----:B------:R-:W-:-:S02]  /*1f00*/  SHF.R.U32.HI R76, RZ, 0x3, R73 ;  /* 0x00000003ff4c7819 */ /* 0x000fc40000011649 */
[----:B--2---:R-:W-:Y:S01]  /*1f10*/  SHF.L.U64.HI R74, R60, 0x6, R61 ;  /* 0x000000063c4a7819 */ /* 0x004fe2000001023d */
[----:B------:R-:W-:Y:S01]  /*1f20*/  IMAD R3, R82, UR5, R3 ;  /* 0x0000000552037c24 */ /* 0x000fe2000f8e0203 */
[----:B------:R-:W-:Y:S01]  /*1f30*/  ULDC.64 UR4, c[0x0][0x310] ;  /* 0x0000c40000047ab9 */ /* 0x000fe20000000a00 */
[----:B------:R-:W-:Y:S01]  /*1f40*/  IMAD.WIDE.U32 R8, R18, R10, R4 ;  /* 0x0000000a12087225 */ /* 0x000fe200078e0004 */
[----:B------:R-:W-:-:S03]  /*1f50*/  SHF.R.S32.HI R77, RZ, 0x1f, R232 ;  /* 0x0000001fff4d7819 */ /* 0x000fc600000114e8 */
[----:B------:R-:W-:Y:S02]  /*1f60*/  IMAD.IADD R7, R7, 0x1, R3 ;  /* 0x0000000107077824 */ /* 0x000fe400078e0203 */
[C---:B------:R-:W-:Y:S02]  /*1f70*/  VIADD R31, R4.reuse, 0x20 ;  /* 0x00000020041f7836 */ /* 0x040fe40000000000 */
[C---:B------:R-:W-:Y:S02]  /*1f80*/  VIADD R13, R4.reuse, 0xc0 ;  /* 0x000000c0040d7836 */ /* 0x040fe40000000000 */
[C---:B------:R-:W-:Y:S02]  /*1f90*/  VIADD R65, R4.reuse, 0x40 ;  /* 0x0000004004417836 */ /* 0x040fe40000000000 */
[C---:B------:R-:W-:Y:S02]  /*1fa0*/  VIADD R66, R4.reuse, 0x60 ;  /* 0x0000006004427836 */ /* 0x040fe40000000000 */
[----:B------:R-:W-:-:S02]  /*1fb0*/  VIADD R14, R4, 0xe0 ;  /* 0x000000e0040e7836 */ /* 0x000fc40000000000 */
[C---:B------:R-:W-:Y:S02]  /*1fc0*/  VIADD R67, R4.reuse, 0x80 ;  /* 0x0000008004437836 */ /* 0x040fe40000000000 */
[----:B------:R-:W-:Y:S02]  /*1fd0*/  VIADD R68, R4, 0xa0 ;  /* 0x000000a004447836 */ /* 0x000fe40000000000 */
[----:B------:R-:W-:Y:S02]  /*1fe0*/  IMAD.MOV.U32 R79, RZ, RZ, 0x20 ;  /* 0x00000020ff4f7424 */ /* 0x000fe400078e00ff */
[----:B------:R-:W-:Y:S01]  /*1ff0*/  VIADD R78, R38, 0x8 ;  /* 0x00000008264e7836 */ /* 0x000fe20000000000 */
[----:B------:R-:W-:Y:S01]  /*2000*/  SHF.R.U32.HI R38, RZ, 0x3, R217 ;  /* 0x00000003ff267819 */ /* 0x000fe200000116d9 */
[----:B------:R-:W-:Y:S02]  /*2010*/  IMAD.SHL.U32 R70, R10, 0x40, RZ ;  /* 0x000000400a467824 */ /* 0x000fe400078e00ff */
[----:B------:R-:W-:-:S02]  /*2020*/  IMAD R39, R61, 0x60, RZ ;  /* 0x000000603d277824 */ /* 0x000fc400078e02ff */
[----:B------:R-:W-:Y:S02]  /*2030*/  IMAD.SHL.U32 R75, R60, 0x40, RZ ;  /* 0x000000403c4b7824 */ /* 0x000fe400078e00ff */
[----:B----4-:R-:W-:Y:S01]  /*2040*/  IMAD.SHL.U32 R80, R41, 0x2, RZ ;  /* 0x0000000229507824 */ /* 0x010fe200078e00ff */
[----:B------:R-:W-:Y:S02]  /*2050*/  SHF.R.S32.HI R0, RZ, 0x1f, R83 ;  /* 0x0000001fff007819 */ /* 0x000fe40000011453 */
[----:B------:R-:W-:Y:S02]  /*2060*/  SEL R21, R83, RZ, !P0 ;  /* 0x000000ff53157207 */ /* 0x000fe40004000000 */
[----:B------:R-:W-:-:S03]  /*2070*/  SEL R20, R0, RZ, !P0 ;  /* 0x000000ff00147207 */ /* 0x000fc60004000000 */
[----:B------:R-:W-:-:S04]  /*2080*/  IMAD.WIDE.U32 R6, R21, UR4, R6 ;  /* 0x0000000415067c25 */ /* 0x000fc8000f8e0006 */
[----:B------:R-:W-:Y:S01]  /*2090*/  IMAD R0, R20, UR4, RZ ;  /* 0x0000000414007c24 */ /* 0x000fe2000f8e02ff */
[----:B------:R-:W-:-:S03]  /*20a0*/  IADD3 R3, P0, R6, R8, RZ ;  /* 0x0000000806037210 */ /* 0x000fc60007f1e0ff */
[----:B------:R-:W-:Y:S01]  /*20b0*/  IMAD R29, R21, UR5, R0 ;  /* 0x00000005151d7c24 */ /* 0x000fe2000f8e0200 */
[----:B------:R-:W-:Y:S05]  /*20c0*/  @!P6 WARPSYNC.ALL ;  /* 0x000000000000e948 */ /* 0x000fea0003800000 */
[----:B------:R-:W-:Y:S01]  /*20d0*/  IMAD R0, R64, R10, RZ ;  /* 0x0000000a40007224 */ /* 0x000fe200078e02ff */
[----:B------:R-:W-:Y:S01]  /*20e0*/  ULDC UR4, c[0x0][0x320] ;  /* 0x0000c80000047ab9 */ /* 0x000fe20000000800 */
[----:B------:R-:W-:Y:S01]  /*20f0*/  IMAD.IADD R29, R7, 0x1, R29 ;  /* 0x00000001071d7824 */ /* 0x000fe200078e021d */
[----:B------:R-:W-:Y:S01]  /*2100*/  @!P6 BAR.SYNC.DEFER_BLOCKING 0x9, 0x100 ;  /* 0x024400000000eb1d */ /* 0x000fe20000010000 */
[----:B------:R-:W-:Y:S01]  /*2110*/  IMAD R0, R18, R11, R0 ;  /* 0x0000000b12007224 */ /* 0x000fe200078e0200 */
[----:B------:R-:W-:-:S02]  /*2120*/  ISETP.GE.AND P2, PT, R31, UR4, PT ;  /* 0x000000041f007c0c */ /* 0x000fc4000bf46270 */
[----:B------:R-:W-:Y:S02]  /*2130*/  ISETP.GE.AND P1, PT, R4, UR4, PT ;  /* 0x0000000404007c0c */ /* 0x000fe4000bf26270 */
[----:B------:R-:W-:Y:S01]  /*2140*/  ULDC.64 UR6, c[0x0][0x330] ;  /* 0x0000cc0000067ab9 */ /* 0x000fe20000000a00 */
[----:B------:R-:W-:Y:S01]  /*2150*/  IADD3.X R0, R29, R9, R0, P0, !PT ;  /* 0x000000091d007210 */ /* 0x000fe200007fe400 */
[----:B------:R-:W-:Y:S01]  /*2160*/  IMAD R9, R12, UR6, RZ ;  /* 0x000000060c097c24 */ /* 0x000fe2000f8e02ff */
[----:B------:R-:W-:Y:S02]  /*2170*/  SEL R8, RZ, 0xffffffff, P2 ;  /* 0xffffffffff087807 */ /* 0x000fe40001000000 */
[----:B------:R-:W-:Y:S01]  /*2180*/  ISETP.GE.AND P0, PT, R13, UR4, PT ;  /* 0x000000040d007c0c */ /* 0x000fe2000bf06270 */
[----:B------:R-:W-:Y:S01]  /*2190*/  IMAD R15, R82, UR7, R9 ;  /* 0x00000007520f7c24 */ /* 0x000fe2000f8e0209 */
[----:B------:R-:W-:Y:S01]  /*21a0*/  SEL R12, RZ, 0x1, P1 ;  /* 0x00000001ff0c7807 */ /* 0x000fe20000800000 */
[----:B------:R-:W-:Y:S01]  /*21b0*/  IMAD.SHL.U32 R13, R8, 0x2, RZ ;  /* 0x00000002080d7824 */ /* 0x000fe200078e00ff */
[----:B------:R-:W-:Y:S01]  /*21c0*/  ISETP.GE.AND P1, PT, R65, UR4, PT ;  /* 0x0000000441007c0c */ /* 0x000fe2000bf26270 */
[----:B------:R-:W-:Y:S01]  /*21d0*/  IMAD.WIDE.U32 R8, R82, UR6, R4 ;  /* 0x0000000652087c25 */ /* 0x000fe2000f8e0004 */
[----:B------:R-:W-:Y:S01]  /*21e0*/  ISETP.GE.AND P2, PT, R66, UR4, PT ;  /* 0x0000000442007c0c */ /* 0x000fe2000bf46270 */
[----:B------:R-:W0:Y:S01]  /*21f0*/  LDC.64 R82, c[0x0][0x408] ;  /* 0x00010200ff527b82 */ /* 0x000e220000000a00 */
[----:B------:R-:W-:Y:S01]  /*2200*/  ISETP.GE.AND P3, PT, R14, UR4, PT ;  /* 0x000000040e007c0c */ /* 0x000fe2000bf66270 */
[----:B------:R-:W-:Y:S01]  /*2210*/  IMAD.IADD R9, R9, 0x1, R15 ;  /* 0x0000000109097824 */ /* 0x000fe200078e020f */
[----:B------:R-:W-:-:S02]  /*2220*/  LOP3.LUT R12, R13, 0x2, R12, 0xe2, !PT ;  /* 0x000000020d0c7812 */ /* 0x000fc400078ee20c */
[----:B------:R-:W-:Y:S02]  /*2230*/  SEL R13, RZ, 0x4, P1 ;  /* 0x00000004ff0d7807 */ /* 0x000fe40000800000 */
[----:B------:R-:W-:Y:S02]  /*2240*/  SEL R14, RZ, 0x8, P2 ;  /* 0x00000008ff0e7807 */ /* 0x000fe40001000000 */
[----:B------:R-:W-:Y:S02]  /*2250*/  ISETP.GE.AND P1, PT, R67, UR4, PT ;  /* 0x0000000443007c0c */ /* 0x000fe4000bf26270 */
[----:B------:R-:W-:Y:S01]  /*2260*/  ISETP.GE.AND P2, PT, R68, UR4, PT ;  /* 0x0000000444007c0c */ /* 0x000fe2000bf46270 */
[----:B------:R-:W-:Y:S01]  /*2270*/  ULDC.64 UR4, c[0x0][0x338] ;  /* 0x0000ce0000047ab9 */ /* 0x000fe20000000a00 */
[----:B------:R-:W-:Y:S01]  /*2280*/  LOP3.LUT R12, R14, R12, R13, 0xfe, !PT ;  /* 0x0000000c0e0c7212 */ /* 0x000fe200078efe0d */
[----:B------:R-:W-:Y:S01]  /*2290*/  IMAD R15, R20, UR4, RZ ;  /* 0x00000004140f7c24 */ /* 0x000fe2000f8e02ff */
[----:B------:R-:W-:Y:S01]  /*22a0*/  SEL R13, RZ, 0x10, P1 ;  /* 0x00000010ff0d7807 */ /* 0x000fe20000800000 */
[----:B------:R-:W-:Y:S01]  /*22b0*/  IMAD R20, R64, R60, RZ ;  /* 0x0000003c40147224 */ /* 0x000fe200078e02ff */
[----:B------:R-:W-:Y:S01]  /*22c0*/  SEL R14, RZ, 0x20, P2 ;  /* 0x00000020ff0e7807 */ /* 0x000fe20001000000 */
[C---:B------:R-:W-:Y:S01]  /*22d0*/  IMAD R95, R21.reuse, UR5, R15 ;  /* 0x00000005155f7c24 */ /* 0x040fe2000f8e020f */
[----:B------:R-:W-:Y:S01]  /*22e0*/  LOP3.LUT P1, RZ, R236, 0x4, RZ, 0xc0, !PT ;  /* 0x00000004ecff7812 */ /* 0x000fe2000782c0ff */
[----:B------:R-:W-:Y:S01]  /*22f0*/  IMAD R59, R18, R61, R20 ;  /* 0x0000003d123b7224 */ /* 0x000fe200078e0214 */
[----:B------:R-:W-:Y:S01]  /*2300*/  LOP3.LUT R13, R14, R12, R13, 0xfe, !PT ;  /* 0x0000000c0e0d7212 */ /* 0x000fe200078efe0d */
[----:B------:R-:W-:Y:S01]  /*2310*/  IMAD.WIDE.U32 R8, R21, UR4, R8 ;  /* 0x0000000415087c25 */ /* 0x000fe2000f8e0008 */
[----:B------:R-:W-:Y:S01]  /*2320*/  SEL R12, RZ, 0x40, P0 ;  /* 0x00000040ff0c7807 */ /* 0x000fe20000000000 */
[----:B------:R-:W-:Y:S01]  /*2330*/  ULDC UR4, c[0x0][0x2f4] ;  /* 0x0000bd0000047ab9 */ /* 0x000fe20000000800 */
[----:B------:R-:W-:Y:S01]  /*2340*/  ISETP.GE.AND P0, PT, R4, R41, PT ;  /* 0x000000290400720c */ /* 0x000fe20003f06270 */
[----:B0-----:R-:W-:Y:S01]  /*2350*/  IMAD.WIDE.U32 R14, R18, R82, R22 ;  /* 0x00000052120e7225 */ /* 0x001fe200078e0016 */
[----:B------:R-:W-:-:S02]  /*2360*/  LOP3.LUT R97, R13, R12, RZ, 0xfc, !PT ;  /* 0x0000000c0d617212 */ /* 0x000fc400078efcff */
[----:B------:R-:W-:Y:S01]  /*2370*/  SEL R35, R41, RZ, P0 ;  /* 0x000000ff29237207 */ /* 0x000fe20000000000 */
[-C--:B------:R-:W-:Y:S01]  /*2380*/  IMAD R12, R64, R82.reuse, RZ ;  /* 0x00000052400c7224 */ /* 0x080fe200078e02ff */
[C---:B------:R-:W-:Y:S01]  /*2390*/  IADD3 R62, P2, R18.reuse, R63, RZ ;  /* 0x0000003f123e7210 */ /* 0x040fe20007f5e0ff */
[----:B------:R-:W-:Y:S01]  /*23a0*/  IMAD.WIDE.U32 R32, R18, R82, R4 ;  /* 0x0000005212207225 */ /* 0x000fe200078e0004 */
[----:B------:R-:W-:Y:S02]  /*23b0*/  SHF.L.U64.HI R71, R82, 0x6, R83 ;  /* 0x0000000652477819 */ /* 0x000fe40000010253 */
[----:B------:R-:W-:Y:S01]  /*23c0*/  SEL R79, R79, 0xffffffe0, !P1 ;  /* 0xffffffe04f4f7807 */ /* 0x000fe20004800000 */
[C---:B------:R-:W-:Y:S01]  /*23d0*/  IMAD R37, R18.reuse, R83, R12 ;  /* 0x0000005312257224 */ /* 0x040fe200078e020c */
[----:B------:R-:W-:Y:S01]  /*23e0*/  SEL R96, RZ, 0xffffff80, P3 ;  /* 0xffffff80ff607807 */ /* 0x000fe20001800000 */
[----:B------:R-:W-:Y:S01]  /*23f0*/  IMAD.WIDE.U32 R12, R18, R60, R22 ;  /* 0x0000003c120c7225 */ /* 0x000fe200078e0016 */
[----:B------:R-:W-:-:S02]  /*2400*/  ISETP.GE.AND P1, PT, R4, UR4, PT ;  /* 0x0000000404007c0c */ /* 0x000fc4000bf26270 */
[----:B------:R-:W-:Y:S01]  /*2410*/  LOP3.LUT R96, R97, 0x80, R96, 0xc8, !PT ;  /* 0x0000008061607812 */ /* 0x000fe200078ec860 */
[----:B------:R-:W-:Y:S01]  /*2420*/  IMAD.IADD R57, R13, 0x1, R59 ;  /* 0x000000010d397824 */ /* 0x000fe200078e023b */
[----:B-----5:R-:W-:Y:S01]  /*2430*/  SHF.R.S32.HI R13, RZ, 0x1f, R30 ;  /* 0x0000001fff0d7819 */ /* 0x020fe2000001141e */
[----:B------:R-:W-:Y:S01]  /*2440*/  IMAD.MOV.U32 R56, RZ, RZ, R12 ;  /* 0x000000ffff387224 */ /* 0x000fe200078e000c */
[----:B------:R-:W-:Y:S01]  /*2450*/  IADD3 R95, R9, R95, RZ ;  /* 0x0000005f095f7210 */ /* 0x000fe20007ffe0ff */
[----:B------:R-:W-:Y:S01]  /*2460*/  IMAD.IADD R35, R4, 0x1, R35 ;  /* 0x0000000104237824 */ /* 0x000fe200078e0223 */
[----:B------:R-:W-:Y:S01]  /*2470*/  LOP3.LUT R97, R97, 0x40, RZ, 0xc0, !PT ;  /* 0x0000004061617812 */ /* 0x000fe200078ec0ff */
[----:B------:R-:W-:Y:S02]  /*2480*/  IMAD R12, R13, R82, RZ ;  /* 0x000000520d0c7224 */ /* 0x000fe400078e02ff */
[----:B------:R-:W-:Y:S01]  /*2490*/  IMAD.IADD R15, R15, 0x1, R37 ;  /* 0x000000010f0f7824 */ /* 0x000fe200078e0225 */
[----:B------:R-:W-:Y:S01]  /*24a0*/  SHF.R.S32.HI R34, RZ, 0x1f, R35 ;  /* 0x0000001fff227819 */ /* 0x000fe20000011423 */
[----:B------:R-:W-:-:S02]  /*24b0*/  IMAD.IADD R33, R37, 0x1, R33 ;  /* 0x0000000125217824 */ /* 0x000fc400078e0221 */
[----:B------:R-:W-:Y:S01]  /*24c0*/  IMAD R37, R30, R83, R12 ;  /* 0x000000531e257224 */ /* 0x000fe200078e020c */
[----:B------:R-:W-:Y:S01]  /*24d0*/  LEA.HI R34, R34, R35, RZ, 0x3 ;  /* 0x0000002322227211 */ /* 0x000fe200078f18ff */
[----:B------:R-:W-:Y:S02]  /*24e0*/  IMAD R36, R13, R60, RZ ;  /* 0x0000003c0d247224 */ /* 0x000fe400078e02ff */
[-C--:B------:R-:W-:Y:S01]  /*24f0*/  IMAD.WIDE.U32 R12, R30, R82.reuse, R14 ;  /* 0x000000521e0c7225 */ /* 0x080fe200078e000e */
[----:B------:R-:W-:Y:S02]  /*2500*/  SHF.R.S32.HI R88, RZ, 0x3, R34 ;  /* 0x00000003ff587819 */ /* 0x000fe40000011422 */
[----:B------:R-:W-:Y:S01]  /*2510*/  LOP3.LUT R89, R34, 0xfffffff8, RZ, 0xc0, !PT ;  /* 0xfffffff822597812 */ /* 0x000fe200078ec0ff */
[----:B------:R-:W-:Y:S01]  /*2520*/  IMAD.WIDE.U32 R14, R30, R82, R32 ;  /* 0x000000521e0e7225 */ /* 0x000fe200078e0020 */
[--C-:B------:R-:W-:Y:S02]  /*2530*/  LOP3.LUT R33, R73, 0x18, R4.reuse, 0xf8, !PT ;  /* 0x0000001849217812 */ /* 0x100fe400078ef804 */
[----:B------:R-:W-:Y:S01]  /*2540*/  SHF.R.S32.HI R92, RZ, 0x1f, R89 ;  /* 0x0000001fff5c7819 */ /* 0x000fe20000011459 */
[----:B------:R-:W-:Y:S01]  /*2550*/  IMAD.WIDE.U32 R20, R18, R60, R4 ;  /* 0x0000003c12147225 */ /* 0x000fe200078e0004 */
[----:B------:R-:W-:-:S02]  /*2560*/  LOP3.LUT R32, R33, R76, RZ, 0x3c, !PT ;  /* 0x0000004c21207212 */ /* 0x000fc400078e3cff */
[--C-:B------:R-:W-:Y:S01]  /*2570*/  LOP3.LUT R33, R73, 0x38, R34.reuse, 0xf8, !PT ;  /* 0x0000003849217812 */ /* 0x100fe200078ef822 */
[----:B------:R-:W-:Y:S01]  /*2580*/  IMAD.IADD R59, R59, 0x1, R21 ;  /* 0x000000013b3b7824 */ /* 0x000fe200078e0215 */
[----:B------:R-:W-:Y:S01]  /*2590*/  LOP3.LUT R34, R217, 0x38, R34, 0xf8, !PT ;  /* 0x00000038d9227812 */ /* 0x000fe200078ef822 */
[----:B------:R-:W-:Y:S02]  /*25a0*/  IMAD.MOV.U32 R58, RZ, RZ, R20 ;  /* 0x000000ffff3a7224 */ /* 0x000fe400078e0014 */
[----:B------:R-:W-:Y:S01]  /*25b0*/  IMAD R81, R219, 0x200, R32 ;  /* 0x00000200db517824 */ /* 0x000fe200078e0220 */
[----:B------:R-:W-:Y:S01]  /*25c0*/  LOP3.LUT R32, R33, R76, RZ, 0x3c, !PT ;  /* 0x0000004c21207212 */ /* 0x000fe200078e3cff */
[----:B------:R-:W-:Y:S01]  /*25d0*/  IMAD R35, R11, 0x60, RZ ;  /* 0x000000600b237824 */ /* 0x000fe200078e02ff */
[----:B------:R-:W-:Y:S01]  /*25e0*/  LOP3.LUT R33, R34, R38, RZ, 0x3c, !PT ;  /* 0x0000002622217212 */ /* 0x000fe200078e3cff */
[C---:B------:R-:W-:Y:S02]  /*25f0*/  IMAD R91, R30.reuse, R61, R36 ;  /* 0x0000003d1e5b7224 */ /* 0x040fe400078e0224 */
[----:B------:R-:W-:-:S04]  /*2600*/  IMAD.WIDE.U32 R56, R30, R60, R56 ;  /* 0x0000003c1e387225 */ /* 0x000fc800078e0038 */
[----:B------:R-:W-:-:S04]  /*2610*/  IMAD.WIDE.U32 R58, R30, R60, R58 ;  /* 0x0000003c1e3a7225 */ /* 0x000fc800078e003a */
[----:B------:R-:W-:-:S04]  /*2620*/  IMAD.WIDE.U32 R10, R10, 0x60, RZ ;  /* 0x000000600a0a7825 */ /* 0x000fc800078e00ff */
[----:B------:R-:W-:Y:S02]  /*2630*/  IMAD R83, R83, 0x60, RZ ;  /* 0x0000006053537824 */ /* 0x000fe400078e02ff */
[----:B------:R-:W-:-:S04]  /*2640*/  IMAD.WIDE.U32 R20, R82, 0x60, RZ ;  /* 0x0000006052147825 */ /* 0x000fc800078e00ff */
[----:B------:R-:W-:-:S04]  /*2650*/  IMAD.WIDE.U32 R60, R60, 0x60, RZ ;  /* 0x000000603c3c7825 */ /* 0x000fc800078e00ff */
[----:B------:R-:W-:Y:S02]  /*2660*/  IMAD.SHL.U32 R72, R82, 0x40, RZ ;  /* 0x0000004052487824 */ /* 0x000fe400078e00ff */
[----:B------:R-:W-:Y:S01]  /*2670*/  IMAD.X R63, R64, 0x1, R43, P2 ;  /* 0x00000001403f7824 */ /* 0x000fe200010e062b */
[----:B------:R-:W-:Y:S01]  /*2680*/  ISETP.GE.AND P2, PT, R31, UR4, PT ;  /* 0x000000041f007c0c */ /* 0x000fe2000bf46270 */
[----:B------:R-:W-:Y:S02]  /*2690*/  IMAD.IADD R87, R57, 0x1, R91 ;  /* 0x0000000139577824 */ /* 0x000fe400078e025b */
[----:B------:R-:W-:Y:S02]  /*26a0*/  IMAD.IADD R82, R11, 0x1, R35 ;  /* 0x000000010b527824 */ /* 0x000fe400078e0223 */
[----:B------:R-:W-:Y:S02]  /*26b0*/  IMAD.IADD R83, R21, 0x1, R83 ;  /* 0x0000000115537824 */ /* 0x000fe400078e0253 */
[----:B------:R-:W-:-:S02]  /*26c0*/  IMAD.IADD R84, R61, 0x1, R39 ;  /* 0x000000013d547824 */ /* 0x000fc400078e0227 */
[----:B------:R-:W-:Y:S02]  /*26d0*/  IMAD.IADD R85, R79, 0x1, R81 ;  /* 0x000000014f557824 */ /* 0x000fe400078e0251 */
[----:B------:R-:W-:Y:S02]  /*26e0*/  IMAD.IADD R86, R13, 0x1, R37 ;  /* 0x000000010d567824 */ /* 0x000fe400078e0225 */
[----:B------:R-:W-:Y:S02]  /*26f0*/  IMAD.IADD R90, R37, 0x1, R15 ;  /* 0x00000001255a7824 */ /* 0x000fe400078e020f */
[----:B------:R-:W-:Y:S02]  /*2700*/  IMAD.IADD R91, R91, 0x1, R59 ;  /* 0x000000015b5b7824 */ /* 0x000fe400078e023b */
[----:B------:R-:W-:Y:S02]  /*2710*/  IMAD R93, R219, 0x200, R32 ;  /* 0x00000200db5d7824 */ /* 0x000fe400078e0220 */
[----:B------:R-:W-:-:S07]  /*2720*/  IMAD.IADD R94, R220, 0x1, R33 ;  /* 0x00000001dc5e7824 */ /* 0x000fce00078e0221 */
.L_x_2724:
        /* <DEDUP_REMOVED lines=9> */
[----:B------:R-:W-:-:S03]  /*27c0*/  IADD3 R33, P5, R3, R104, RZ ;  /* 0x0000006803217210 */ /* 0x000fc60007fbe0ff */
[----:B------:R-:W-:Y:S01]  /*27d0*/  IMAD.IADD R109, R105, 0x1, R27 ;  /* 0x00000001696d7824 */ /* 0x000fe200078e021b */
[----:B------:R-:W-:-:S03]  /*27e0*/  IADD3 R27, P3, P4, R3, R104, R70 ;  /* 0x00000068031b7210 */ /* 0x000fc60007c7e046 */
[----:B------:R-:W-:Y:S01]  /*27f0*/  IMAD.X R34, R109, 0x1, R0, P5 ;  /* 0x000000016d227824 */ /* 0x000fe200028e0600 */
[----:B------:R-:W-:Y:S02]  /*2800*/  IADD3.X R32, R0, R109, R69, P3, P4 ;  /* 0x0000006d00207210 */ /* 0x000fe40001fe8445 */
[-C--:B0-----:R-:W-:Y:S02]  /*2810*/  LEA R40, P3, R27, R100.reuse, 0x1 ;  /* 0x000000641b287211 */ /* 0x081fe400078608ff */
[----:B------:R-:W-:Y:S02]  /*2820*/  LEA R42, P5, R33, R100, 0x1 ;  /* 0x00000064212a7211 */ /* 0x000fe400078a08ff */
[-C--:B------:R-:W-:Y:S01]  /*2830*/  LEA.HI.X R41, R27, R101.reuse, R32, 0x1, P3 ;  /* 0x000000651b297211 */ /* 0x080fe200018f0c20 */
[----:B------:R-:W-:Y:S01]  /*2840*/  IMAD R27, R17, 0x1800, R81 ;  /* 0x00001800111b7824 */ /* 0x000fe200078e0251 */
[----:B-1----:R-:W-:Y:S02]  /*2850*/  ISETP.GE.AND P3, PT, R107, 0x1, PT ;  /* 0x000000016b00780c */ /* 0x002fe40003f66270 */
[----:B------:R-:W-:Y:S01]  /*2860*/  LEA.HI.X R43, R33, R101, R34, 0x1, P5 ;  /* 0x00000065212b7211 */ /* 0x000fe200028f0c22 */
[----:B------:R-:W-:Y:S01]  /*2870*/  IMAD R33, R17, 0x1800, R85 ;  /* 0x0000180011217824 */ /* 0x000fe200078e0255 */
[----:B------:R-:W-:Y:S01]  /*2880*/  ISETP.GT.AND P4, PT, R45, R28, PT ;  /* 0x0000001c2d00720c */ /* 0x000fe20003f84270 */
[----:B------:R-:W-:-:S02]  /*2890*/  IMAD R106, R27, 0x2, R26 ;  /* 0x000000021b6a7824 */ /* 0x000fc400078e021a */
[----:B------:R-:W-:Y:S01]  /*28a0*/  IMAD R102, R33, 0x2, R26 ;  /* 0x0000000221667824 */ /* 0x000fe200078e021a */
[----:B------:R-:W-:Y:S01]  /*28b0*/  P2R R99, PR, RZ, 0x10 ;  /* 0x00000010ff637803 */ /* 0x000fe20000000000 */
[----:B------:R-:W-:-:S04]  /*28c0*/  IMAD.MOV.U32 R27, RZ, RZ, R45 ;  /* 0x000000ffff1b7224 */ /* 0x000fc800078e002d */
        /* <DEDUP_REMOVED lines=42> */
.L_x_2681:
[----:B------:R-:W-:Y:S05]  /*2b70*/  BSYNC B1 ;  /* 0x0000000000017941 */ /* 0x000fea0003800000 */
.L_x_2680:
[----:B------:R-:W-:Y:S01]  /*2b80*/  ISETP.GE.AND P5, PT, R232, R103, PT ;  /* 0x00000067e800720c */ /* 0x000fe20003fa6270 */
[----:B------:R-:W-:Y:S01]  /*2b90*/  BSSY B1, `(.L_x_2682) ;  /* 0x000001b000017945 */ /* 0x000fe20003800000 */
[----:B------:R-:W-:Y:S02]  /*2ba0*/  CS2R R46, SRZ ;  /* 0x00000000002e7805 */ /* 0x000fe4000001ff00 */
[----:B0-----:R-:W-:Y:S01]  /*2bb0*/  CS2R R38, SRZ ;  /* 0x0000000000267805 */ /* 0x001fe2000001ff00 */
        /* <DEDUP_REMOVED lines=24> */
.L_x_2683:
[----:B------:R-:W-:Y:S05]  /*2d40*/  BSYNC B1 ;  /* 0x0000000000017941 */ /* 0x000fea0003800000 */
.L_x_2682:
        /* <DEDUP_REMOVED lines=10> */
[----:B-----5:R-:W-:-:S02]  /*2df0*/  IMAD.MOV.U32 R34, RZ, RZ, R46 ;  /* 0x000000ffff227224 */ /* 0x020fc400078e002e */
[----:B------:R-:W-:Y:S01]  /*2e00*/  IMAD.MOV.U32 R35, RZ, RZ, R47 ;  /* 0x000000ffff237224 */ /* 0x000fe200078e002f */
        /* <DEDUP_REMOVED lines=15> */
.L_x_2684:
[----:B------:R-:W-:Y:S01]  /*2f00*/  IMAD R98, R17, 0x8, R16 ;  /* 0x0000000811627824 */ /* 0x000fe200078e0210 */
[----:B------:R-:W-:Y:S01]  /*2f10*/  SHF.L.U32 R111, R204, 0x1f, RZ ;  /* 0x0000001fcc6f7819 */ /* 0x000fe200000006ff */
[----:B------:R-:W-:Y:S03]  /*2f20*/  BSSY B1, `(.L_x_2685) ;  /* 0x0000003000017945 */ /* 0x000fe60003800000 */
[----:B------:R-:W0:Y:S02]  /*2f30*/  SYNCS.PHASECHK.TRANS64.TRYWAIT P6, [R98+URZ+0x22890], R111 ;  /* 0x0228906f620075a7 */ /* 0x000e2400080c017f */
[----:B0-----:R-:W-:Y:S05]  /*2f40*/  @!P6 BRA `(.L_x_2686) ;  /* 0x000001e00084e947 */ /* 0x001fea0003800000 */
.L_x_3043:
[----:B------:R-:W-:Y:S05]  /*2f50*/  BSYNC B1 ;  /* 0x0000000000017941 */ /* 0x000fea0003800000 */
.L_x_2685:
        /* <DEDUP_REMOVED lines=49> */
.L_x_2692:
[----:B------:R-:W-:Y:S05]  /*3270*/  BSYNC B3 ;  /* 0x0000000000037941 */ /* 0x000fea0003800000 */
.L_x_2691:
[----:B--2---:R1:W-:Y:S02]  /*3280*/  STG.E.128 desc[UR38][R42.64], R32 ;  /* 0x000000202a007986 */ /* 0x0043e4000c101d26 */
.L_x_2690:
[----:B------:R-:W-:Y:S05]  /*3290*/  BSYNC B2 ;  /* 0x0000000000027941 */ /* 0x000fea0003800000 */
.L_x_2689:
[----:B------:R-:W-:Y:S05]  /*32a0*/  @P2 BRA `(.L_x_2688) ;  /* 0x0000000000bc2947 */ /* 0x000fea0003800000 */
[----:B-1----:R1:W2:Y:S01]  /*32b0*/  LDS.128 R32, [R102] ;  /* 0x0000000066207984 */ /* 0x0022a20000000c00 */
        /* <DEDUP_REMOVED lines=19> */
[-C--:B------:R-:W-:Y:S01]  /*33f0*/  FFMA.FTZ R108, R33, R50.reuse, -R108 ;  /* 0x00000032216c7223 */ /* 0x080fe2000001086c */
[----:B------:R-:W-:Y:S01]  /*3400*/  FFMA.FTZ R55, R34, R50, R51 ;  /* 0x0000003222377223 */ /* 0x000fe20000010033 */
[----:B------:R-:W-:Y:S01]  /*3410*/  FMUL.FTZ R54, R35, R54 ;  /* 0x0000003623367220 */ /* 0x000fe20000410000 */
        /* <DEDUP_REMOVED lines=22> */
.L_x_2694:
[----:B------:R-:W-:Y:S05]  /*3580*/  BSYNC B2 ;  /* 0x0000000000027941 */ /* 0x000fea0003800000 */
.L_x_2693:
[----:B--2---:R2:W-:Y:S02]  /*3590*/  STG.E.128 desc[UR38][R42.64+0x40], R32 ;  /* 0x000040202a007986 */ /* 0x0045e4000c101d26 */
.L_x_2688:
[----:B------:R-:W-:Y:S05]  /*35a0*/  BSYNC B1 ;  /* 0x0000000000017941 */ /* 0x000fea0003800000 */
.L_x_2687:
        /* <DEDUP_REMOVED lines=10> */
[----:B------:R-:W-:Y:S01]  /*3650*/  HADD2.F32 R34, -RZ, R33.H1_H1 ;  /* 0x30000021ff227230 */ /* 0x000fe20000004100 */
[--C-:B------:R-:W-:Y:S01]  /*3660*/  SHF.R.U64 R49, R46, 0x10, R47.reuse ;  /* 0x000000102e317819 */ /* 0x100fe2000000122f */
[----:B------:R-:W-:Y:S01]  /*3670*/  HADD2.F32 R45, -RZ, R43.H0_H0 ;  /* 0x2000002bff2d7230 */ /* 0x000fe20000004100 */
[----:B------:R-:W-:Y:S01]  /*3680*/  SHF.R.U32.HI R46, RZ, 0x10, R47 ;  /* 0x00000010ff2e7819 */ /* 0x000fe2000001162f */
[----:B------:R-:W-:Y:S02]  /*3690*/  HADD2.F32 R48, -RZ, R48.H0_H0 ;  /* 0x20000030ff307230 */ /* 0x000fe40000004100 */
[----:B------:R-:W-:Y:S02]  /*36a0*/  HADD2.F32 R33, -RZ, R33.H0_H0 ;  /* 0x20000021ff217230 */ /* 0x000fe40000004100 */
[----:B------:R-:W-:Y:S01]  /*36b0*/  FMUL.FTZ R50, R34, R45 ;  /* 0x0000002d22327220 */ /* 0x000fe20000410000 */
[----:B------:R-:W-:-:S02]  /*36c0*/  HADD2.F32 R43, -RZ, R35.H1_H1 ;  /* 0x30000023ff2b7230 */ /* 0x000fc40000004100 */
[----:B------:R-:W-:Y:S02]  /*36d0*/  HADD2.F32 R44, -RZ, R49.H0_H0 ;  /* 0x20000031ff2c7230 */ /* 0x000fe40000004100 */
[----:B------:R-:W-:Y:S01]  /*36e0*/  FMUL.FTZ R45, R33, R45 ;  /* 0x0000002d212d7220 */ /* 0x000fe20000410000 */
[----:B------:R-:W-:Y:S02]  /*36f0*/  HADD2.F32 R35, -RZ, R35.H0_H0 ;  /* 0x20000023ff237230 */ /* 0x000fe40000004100 */
[----:B------:R-:W-:Y:S01]  /*3700*/  FMUL.FTZ R52, R43, R48 ;  /* 0x000000302b347220 */ /* 0x000fe20000410000 */
[----:B------:R-:W-:Y:S02]  /*3710*/  HADD2.F32 R46, -RZ, R46.H0_H0 ;  /* 0x2000002eff2e7230 */ /* 0x000fe40000004100 */
[-C--:B------:R-:W-:Y:S01]  /*3720*/  FFMA.FTZ R50, R33, R44.reuse, -R50 ;  /* 0x0000002c21327223 */ /* 0x080fe20000010832 */
[----:B------:R-:W-:Y:S01]  /*3730*/  FFMA.FTZ R49, R34, R44, R45 ;  /* 0x0000002c22317223 */ /* 0x000fe2000001002d */
[----:B------:R-:W-:Y:S01]  /*3740*/  FMUL.FTZ R48, R35, R48 ;  /* 0x0000003023307220 */ /* 0x000fe20000410000 */
[----:B------:R-:W-:-:S02]  /*3750*/  HADD2.F32 R45, -RZ, R104.H1_H1 ;  /* 0x30000068ff2d7230 */ /* 0x000fc40000004100 */
[-C--:B------:R-:W-:Y:S01]  /*3760*/  FFMA.FTZ R52, R35, R46.reuse, -R52 ;  /* 0x0000002e23347223 */ /* 0x080fe20000010834 */
[--C-:B------:R-:W-:Y:S02]  /*3770*/  HADD2.F32 R35, -RZ, R105.reuse.H1_H1 ;  /* 0x30000069ff237230 */ /* 0x100fe40000004100 */
        /* <DEDUP_REMOVED lines=19> */
.L_x_2699:
[----:B------:R-:W-:Y:S05]  /*38b0*/  BSYNC B2 ;  /* 0x0000000000027941 */ /* 0x000fea0003800000 */
.L_x_2698:
[----:B--2---:R3:W-:Y:S02]  /*38c0*/  STG.E.128 desc[UR38][R40.64], R32 ;  /* 0x0000002028007986 */ /* 0x0047e4000c101d26 */
.L_x_2697:
[----:B------:R-:W-:Y:S05]  /*38d0*/  BSYNC B1 ;  /* 0x0000000000017941 */ /* 0x000fea0003800000 */
.L_x_2696:
[----:B------:R-:W-:Y:S05]  /*38e0*/  @P2 BRA `(.L_x_2695) ;  /* 0x0000001800302947 */ /* 0x000fea0003800000 */
[----:B-123--:R1:W2:Y:S01]  /*38f0*/  LDS.128 R32, [R102+0x2000] ;  /* 0x0020000066207984 */ /* 0x00e2a20000000c00 */
        /* <DEDUP_REMOVED lines=44> */
.L_x_2701:
[----:B------:R-:W-:Y:S05]  /*3bc0*/  BSYNC B1 ;  /* 0x0000000000017941 */ /* 0x000fea0003800000 */
.L_x_2700:
[----:B--2---:R4:W-:Y:S01]  /*3bd0*/  STG.E.128 desc[UR38][R40.64+0x40], R32 ;  /* 0x0000402028007986 */ /* 0x0049e2000c101d26 */
[----:B------:R-:W-:Y:S05]  /*3be0*/  BRA `(.L_x_2695) ;  /* 0x0000001400707947 */ /* 0x000fea0003800000 */
.L_x_2679:
        /* <DEDUP_REMOVED lines=18> */
[----:B------:R-:W-:Y:S02]  /*3d10*/  CS2R R34, SRZ ;  /* 0x0000000000227805 */ /* 0x000fe4000001ff00 */
[----:B------:R-:W-:-:S05]  /*3d20*/  @!P4 IADD3 R32, P5, R14, R32, RZ ;  /* 0x000000200e20c210 */ /* 0x000fca0007fbe0ff */
[----:B------:R-:W-:Y:S01]  /*3d30*/  @!P4 IMAD.X R33, R111, 0x1, R90, P5 ;  /* 0x000000016f21c824 */ /* 0x000fe200028e065a */
[----:B---3--:R-:W-:-:S04]  /*3d40*/  @!P4 LEA R50, P5, R32, R50, 0x1 ;  /* 0x000000322032c211 */ /* 0x008fc800078a08ff */
[----:B------:R-:W-:Y:S02]  /*3d50*/  @!P4 LEA.HI.X R51, R32, R51, R33, 0x1, P5 ;  /* 0x000000332033c211 */ /* 0x000fe400028f0c21 */
[----:B------:R-:W-:-:S03]  /*3d60*/  CS2R R32, SRZ ;  /* 0x0000000000207805 */ /* 0x000fc6000001ff00 */
[----:B------:R2:W3:Y:S04]  /*3d70*/  @!P4 LDG.E.128 R36, desc[UR38][R50.64] ;  /* 0x000000263224c981 */ /* 0x0004e8000c1e1d00 */
[----:B------:R-:W4:Y:S01]  /*3d80*/  @!P4 LDG.E.128 R32, desc[UR38][R48.64] ;  /* 0x000000263020c981 */ /* 0x000f22000c1e1d00 */
[C---:B0-----:R-:W-:Y:S02]  /*3d90*/  @!P3 LEA R52, P4, R40.reuse, R52, 0x1 ;  /* 0x000000342834b211 */ /* 0x041fe400078808ff */
[----:B------:R-:W-:Y:S02]  /*3da0*/  CS2R R42, SRZ ;  /* 0x00000000002a7805 */ /* 0x000fe4000001ff00 */
[----:B------:R-:W-:Y:S02]  /*3db0*/  @!P3 LEA.HI.X R53, R40, R53, R41, 0x1, P4 ;  /* 0x000000352835b211 */ /* 0x000fe400020f0c29 */
[----:B------:R-:W-:-:S02]  /*3dc0*/  CS2R R40, SRZ ;  /* 0x0000000000287805 */ /* 0x000fc4000001ff00 */
[----:B-1----:R-:W-:-:S04]  /*3dd0*/  @!P3 LEA R54, P4, R46, R44, 0x1 ;  /* 0x0000002c2e36b211 */ /* 0x002fc800078808ff */
[----:B------:R-:W-:Y:S01]  /*3de0*/  @!P3 LEA.HI.X R55, R46, R45, R47, 0x1, P4 ;  /* 0x0000002d2e37b211 */ /* 0x000fe200020f0c2f */
[----:B------:R-:W5:Y:S01]  /*3df0*/  @!P3 LDG.E.128 R40, desc[UR38][R52.64] ;  /* 0x000000263428b981 */ /* 0x000f62000c1e1d00 */
[----:B------:R-:W-:Y:S02]  /*3e00*/  CS2R R46, SRZ ;  /* 0x00000000002e7805 */ /* 0x000fe4000001ff00 */
[----:B------:R-:W-:-:S06]  /*3e10*/  CS2R R44, SRZ ;  /* 0x00000000002c7805 */ /* 0x000fcc000001ff00 */
[----:B------:R-:W5:Y:S01]  /*3e20*/  @!P3 LDG.E.128 R44, desc[UR38][R54.64] ;  /* 0x00000026362cb981 */ /* 0x000f62000c1e1d00 */
[----:B------:R-:W-:Y:S02]  /*3e30*/  ISETP.NE.AND P3, PT, R203, 0x3, PT ;  /* 0x00000003cb00780c */ /* 0x000fe40003f65270 */
[----:B------:R-:W-:Y:S01]  /*3e40*/  ISETP.GE.AND P4, PT, R4, R107, PT ;  /* 0x0000006b0400720c */ /* 0x000fe20003f86270 */
[----:B----4-:R-:W-:Y:S02]  /*3e50*/  IMAD.MOV.U32 R48, RZ, RZ, R34 ;  /* 0x000000ffff307224 */ /* 0x010fe400078e0022 */
[----:B------:R-:W-:Y:S02]  /*3e60*/  IMAD.MOV.U32 R49, RZ, RZ, R35 ;  /* 0x000000ffff317224 */ /* 0x000fe400078e0023 */
[----:B--2---:R-:W-:Y:S02]  /*3e70*/  IMAD.MOV.U32 R50, RZ, RZ, R32 ;  /* 0x000000ffff327224 */ /* 0x004fe400078e0020 */
[----:B------:R-:W-:Y:S01]  /*3e80*/  IMAD.MOV.U32 R51, RZ, RZ, R33 ;  /* 0x000000ffff337224 */ /* 0x000fe200078e0021 */
[----:B------:R-:W-:Y:S01]  /*3e90*/  PRMT R120, R48, 0x7610, R120 ;  /* 0x0000761030787816 */ /* 0x000fe20000000078 */
[----:B---3--:R-:W-:Y:S01]  /*3ea0*/  IMAD.MOV.U32 R48, RZ, RZ, R38 ;  /* 0x000000ffff307224 */ /* 0x008fe200078e0026 */
[----:B------:R-:W-:Y:S01]  /*3eb0*/  PRMT R125, R49, 0x7610, R125 ;  /* 0x00007610317d7816 */ /* 0x000fe2000000007d */
[----:B------:R-:W-:Y:S01]  /*3ec0*/  IMAD.MOV.U32 R49, RZ, RZ, R39 ;  /* 0x000000ffff317224 */ /* 0x000fe200078e0027 */
[----:B------:R-:W-:Y:S01]  /*3ed0*/  PRMT R133, R50, 0x7610, R133 ;  /* 0x0000761032857816 */ /* 0x000fe20000000085 */
[----:B------:R-:W-:Y:S01]  /*3ee0*/  IMAD.MOV.U32 R50, RZ, RZ, R36 ;  /* 0x000000ffff327224 */ /* 0x000fe200078e0024 */
[----:B------:R-:W-:Y:S01]  /*3ef0*/  PRMT R122, R51, 0x7610, R122 ;  /* 0x00007610337a7816 */ /* 0x000fe2000000007a */
[----:B------:R-:W-:Y:S01]  /*3f00*/  IMAD.MOV.U32 R51, RZ, RZ, R37 ;  /* 0x000000ffff337224 */ /* 0x000fe200078e0025 */
[----:B------:R-:W-:Y:S01]  /*3f10*/  PRMT R120, R120, 0x5410, R48 ;  /* 0x0000541078787816 */ /* 0x000fe20000000030 */
[----:B-----5:R-:W-:Y:S01]  /*3f20*/  IMAD.MOV.U32 R48, RZ, RZ, R42 ;  /* 0x000000ffff307224 */ /* 0x020fe200078e002a */
[----:B------:R-:W-:Y:S01]  /*3f30*/  PRMT R125, R125, 0x5410, R49 ;  /* 0x000054107d7d7816 */ /* 0x000fe20000000031 */
[----:B------:R-:W-:Y:S01]  /*3f40*/  IMAD.MOV.U32 R49, RZ, RZ, R43 ;  /* 0x000000ffff317224 */ /* 0x000fe200078e002b */
[----:B------:R-:W-:Y:S01]  /*3f50*/  PRMT R133, R133, 0x5410, R50 ;  /* 0x0000541085857816 */ /* 0x000fe20000000032 */
[----:B------:R-:W-:Y:S01]  /*3f60*/  IMAD.MOV.U32 R50, RZ, RZ, R40 ;  /* 0x000000ffff327224 */ /* 0x000fe200078e0028 */
[----:B------:R-:W-:Y:S01]  /*3f70*/  PRMT R122, R122, 0x5410, R51 ;  /* 0x000054107a7a7816 */ /* 0x000fe20000000033 */
[----:B------:R-:W-:Y:S01]  /*3f80*/  IMAD.MOV.U32 R51, RZ, RZ, R41 ;  /* 0x000000ffff337224 */ /* 0x000fe200078e0029 */
[----:B------:R-:W-:Y:S01]  /*3f90*/  PRMT R114, R48, 0x5410, R49 ;  /* 0x0000541030727816 */ /* 0x000fe20000000031 */
[----:B------:R-:W-:-:S02]  /*3fa0*/  IMAD.MOV.U32 R48, RZ, RZ, R46 ;  /* 0x000000ffff307224 */ /* 0x000fc400078e002e */
        /* <DEDUP_REMOVED lines=8> */
.L_x_2702:
        /* <DEDUP_REMOVED lines=9> */
.L_x_3044:
[----:B------:R-:W-:Y:S05]  /*40c0*/  BSYNC B1 ;  /* 0x0000000000017941 */ /* 0x000fea0003800000 */
.L_x_2703:
        /* <DEDUP_REMOVED lines=34> */
[----:B------:R-:W-:Y:S01]  /*42f0*/  HADD2.F32 R35, -RZ, R122.H1_H1 ;  /* 0x3000007aff237230 */ /* 0x000fe20000004100 */
[--C-:B------:R-:W-:Y:S01]  /*4300*/  SHF.R.U64 R127, R38, 0x10, R39.reuse ;  /* 0x00000010267f7819 */ /* 0x100fe20000001227 */
[----:B------:R-:W-:Y:S01]  /*4310*/  HADD2.F32 R38, -RZ, R36.H0_H0 ;  /* 0x20000024ff267230 */ /* 0x000fe20000004100 */
[----:B------:R-:W-:Y:S01]  /*4320*/  SHF.R.U32.HI R39, RZ, 0x10, R39 ;  /* 0x00000010ff277819 */ /* 0x000fe20000011627 */
[----:B------:R-:W-:-:S02]  /*4330*/  HADD2.F32 R49, -RZ, R49.H1_H1 ;  /* 0x30000031ff317230 */ /* 0x000fc40000004100 */
[-C--:B------:R-:W-:Y:S01]  /*4340*/  FMUL.FTZ R37, R33, R35.reuse ;  /* 0x0000002321257220 */ /* 0x080fe20000410000 */
[----:B------:R-:W-:Y:S02]  /*4350*/  HADD2.F32 R34, -RZ, R122.H0_H0 ;  /* 0x2000007aff227230 */ /* 0x000fe40000004100 */
[C---:B------:R-:W-:Y:S01]  /*4360*/  FMUL.FTZ R122, R32.reuse, R35 ;  /* 0x00000023207a7220 */ /* 0x040fe20000410000 */
[----:B------:R-:W-:Y:S02]  /*4370*/  HADD2.F32 R36, -RZ, R121.H0_H0 ;  /* 0x20000079ff247230 */ /* 0x000fe40000004100 */
[-C--:B------:R-:W-:Y:S01]  /*4380*/  FMUL.FTZ R124, R53, R38.reuse ;  /* 0x00000026357c7220 */ /* 0x080fe20000410000 */
[----:B------:R-:W-:Y:S01]  /*4390*/  FMUL.FTZ R38, R49, R38 ;  /* 0x0000002631267220 */ /* 0x000fe20000410000 */
[-C--:B------:R-:W-:Y:S01]  /*43a0*/  FFMA.FTZ R121, R32, R34.reuse, -R37 ;  /* 0x0000002220797223 */ /* 0x080fe20000010825 */
[----:B------:R-:W-:Y:S01]  /*43b0*/  FFMA.FTZ R122, R33, R34, R122 ;  /* 0x00000022217a7223 */ /* 0x000fe2000001007a */
[----:B------:R-:W-:-:S02]  /*43c0*/  HADD2.F32 R33, -RZ, R55.H0_H0 ;  /* 0x20000037ff217230 */ /* 0x000fc40000004100 */
[-C--:B------:R-:W-:Y:S01]  /*43d0*/  FFMA.FTZ R53, R53, R36.reuse, R38 ;  /* 0x0000002435357223 */ /* 0x080fe20000010026 */
[----:B------:R-:W-:Y:S02]  /*43e0*/  HADD2.F32 R32, -RZ, R51.H0_H0 ;  /* 0x20000033ff207230 */ /* 0x000fe40000004100 */
[----:B------:R-:W-:Y:S01]  /*43f0*/  FFMA.FTZ R124, R49, R36, -R124 ;  /* 0x00000024317c7223 */ /* 0x000fe2000001087c */
[----:B------:R-:W-:Y:S02]  /*4400*/  HADD2.F32 R35, -RZ, R125.H1_H1 ;  /* 0x3000007dff237230 */ /* 0x000fe40000004100 */
[----:B------:R-:W-:Y:S01]  /*4410*/  HADD2.F32 R55, -RZ, R55.H1_H1 ;  /* 0x30000037ff377230 */ /* 0x000fe20000004100 */
[----:B------:R-:W-:Y:S01]  /*4420*/  F2FP.F16.F32.PACK_AB R53, R53, R122 ;  /* 0x0000007a3535723e */ /* 0x000fe200000000ff */
[----:B------:R-:W-:Y:S02]  /*4430*/  HADD2.F32 R38, -RZ, R39.H0_H0 ;  /* 0x20000027ff267230 */ /* 0x000fe40000004100 */
[----:B------:R-:W-:Y:S01]  /*4440*/  FMUL.FTZ R126, R32, R35 ;  /* 0x00000023207e7220 */ /* 0x000fe20000410000 */
[----:B------:R-:W-:-:S02]  /*4450*/  HADD2.F32 R51, -RZ, R51.H1_H1 ;  /* 0x30000033ff337230 */ /* 0x000fc40000004100 */
[----:B------:R-:W-:Y:S01]  /*4460*/  FMUL.FTZ R37, R33, R35 ;  /* 0x0000002321257220 */ /* 0x000fe20000410000 */
[----:B------:R-:W-:Y:S02]  /*4470*/  HADD2.F32 R34, -RZ, R125.H0_H0 ;  /* 0x2000007dff227230 */ /* 0x000fe40000004100 */
[-C--:B------:R-:W-:Y:S01]  /*4480*/  FMUL.FTZ R128, R55, R38.reuse ;  /* 0x0000002637807220 */ /* 0x080fe20000410000 */
[----:B------:R-:W-:Y:S02]  /*4490*/  HADD2.F32 R36, -RZ, R123.H0_H0 ;  /* 0x2000007bff247230 */ /* 0x000fe40000004100 */
[----:B------:R-:W-:Y:S01]  /*44a0*/  FMUL.FTZ R130, R51, R38 ;  /* 0x0000002633827220 */ /* 0x000fe20000410000 */
[----:B------:R-:W-:Y:S02]  /*44b0*/  HADD2.F32 R35, -RZ, R132.H0_H0 ;  /* 0x20000084ff237230 */ /* 0x000fe40000004100 */
[-C--:B------:R-:W-:Y:S01]  /*44c0*/  FFMA.FTZ R126, R33, R34.reuse, R126 ;  /* 0x00000022217e7223 */ /* 0x080fe2000001007e */
[----:B------:R-:W-:Y:S01]  /*44d0*/  FFMA.FTZ R38, R32, R34, -R37 ;  /* 0x0000002220267223 */ /* 0x000fe20000010825 */
[-C--:B------:R-:W-:Y:S01]  /*44e0*/  FFMA.FTZ R123, R51, R36.reuse, -R128 ;  /* 0x00000024337b7223 */ /* 0x080fe20000010880 */
[----:B------:R-:W-:Y:S01]  /*44f0*/  FFMA.FTZ R125, R55, R36, R130 ;  /* 0x00000024377d7223 */ /* 0x000fe20000010082 */
[----:B------:R-:W-:Y:S01]  /*4500*/  HADD2.F32 R36, -RZ, R133.H1_H1 ;  /* 0x30000085ff247230 */ /* 0x000fe20000004100 */
[----:B------:R-:W-:Y:S01]  /*4510*/  F2FP.F16.F32.PACK_AB R121, R124, R121 ;  /* 0x000000797c79723e */ /* 0x000fe200000000ff */
[----:B------:R-:W-:Y:S01]  /*4520*/  HADD2.F32 R33, -RZ, R52.H0_H0 ;  /* 0x20000034ff217230 */ /* 0x000fe20000004100 */
[----:B------:R-:W-:Y:S01]  /*4530*/  F2FP.F16.F32.PACK_AB R38, R123, R38 ;  /* 0x000000267b26723e */ /* 0x000fe200000000ff */
[----:B------:R-:W-:-:S02]  /*4540*/  HADD2.F32 R37, -RZ, R129.H0_H0 ;  /* 0x20000081ff257230 */ /* 0x000fc40000004100 */
[----:B------:R-:W-:Y:S02]  /*4550*/  HADD2.F32 R32, -RZ, R48.H0_H0 ;  /* 0x20000030ff207230 */ /* 0x000fe40000004100 */
[-C--:B------:R-:W-:Y:S01]  /*4560*/  FMUL.FTZ R39, R33, R36.reuse ;  /* 0x0000002421277220 */ /* 0x080fe20000410000 */
[----:B------:R-:W-:Y:S02]  /*4570*/  HADD2.F32 R52, -RZ, R52.H1_H1 ;  /* 0x30000034ff347230 */ /* 0x000fe40000004100 */
[----:B------:R-:W-:Y:S02]  /*4580*/  HADD2.F32 R48, -RZ, R48.H1_H1 ;  /* 0x30000030ff307230 */ /* 0x000fe40000004100 */
[----:B------:R-:W-:Y:S01]  /*4590*/  FMUL.FTZ R36, R32, R36 ;  /* 0x0000002420247220 */ /* 0x000fe20000410000 */
[----:B------:R-:W-:Y:S02]  /*45a0*/  HADD2.F32 R34, -RZ, R133.H0_H0 ;  /* 0x20000085ff227230 */ /* 0x000fe40000004100 */
[-C--:B------:R-:W-:Y:S01]  /*45b0*/  FMUL.FTZ R49, R52, R37.reuse ;  /* 0x0000002534317220 */ /* 0x080fe20000410000 */
[----:B------:R-:W-:-:S02]  /*45c0*/  FMUL.FTZ R37, R48, R37 ;  /* 0x0000002530257220 */ /* 0x000fc40000410000 */
[-C--:B------:R-:W-:Y:S01]  /*45d0*/  FFMA.FTZ R39, R32, R34.reuse, -R39 ;  /* 0x0000002220277223 */ /* 0x080fe20000010827 */
[----:B------:R-:W-:Y:S01]  /*45e0*/  FFMA.FTZ R36, R33, R34, R36 ;  /* 0x0000002221247223 */ /* 0x000fe20000010024 */
[-C--:B------:R-:W-:Y:S01]  /*45f0*/  FFMA.FTZ R48, R48, R35.reuse, -R49 ;  /* 0x0000002330307223 */ /* 0x080fe20000010831 */
[----:B------:R-:W-:Y:S01]  /*4600*/  FFMA.FTZ R49, R52, R35, R37 ;  /* 0x0000002334317223 */ /* 0x000fe20000010025 */
[----:B------:R-:W-:Y:S02]  /*4610*/  HADD2.F32 R34, -RZ, R120.H0_H0 ;  /* 0x20000078ff227230 */ /* 0x000fe40000004100 */
[----:B------:R-:W-:Y:S01]  /*4620*/  HADD2.F32 R33, -RZ, R54.H0_H0 ;  /* 0x20000036ff217230 */ /* 0x000fe20000004100 */
[----:B------:R-:W-:Y:S01]  /*4630*/  F2FP.F16.F32.PACK_AB R48, R48, R39 ;  /* 0x000000273030723e */ /* 0x000fe200000000ff */
[----:B------:R-:W-:Y:S01]  /*4640*/  HADD2.F32 R120, -RZ, R120.H1_H1 ;  /* 0x30000078ff787230 */ /* 0x000fe20000004100 */
[----:B------:R-:W-:Y:S01]  /*4650*/  F2FP.F16.F32.PACK_AB R52, R49, R36 ;  /* 0x000000243134723e */ /* 0x000fe200000000ff */
[----:B------:R-:W-:-:S02]  /*4660*/  HADD2.F32 R37, -RZ, R127.H0_H0 ;  /* 0x2000007fff257230 */ /* 0x000fc40000004100 */
[----:B------:R-:W-:Y:S02]  /*4670*/  HADD2.F32 R32, -RZ, R50.H0_H0 ;  /* 0x20000032ff207230 */ /* 0x000fe40000004100 */
[CC--:B------:R-:W-:Y:S01]  /*4680*/  FMUL.FTZ R51, R33.reuse, R120.reuse ;  /* 0x0000007821337220 */ /* 0x0c0fe20000410000 */
[----:B------:R-:W-:Y:S02]  /*4690*/  HADD2.F32 R54, -RZ, R54.H1_H1 ;  /* 0x30000036ff367230 */ /* 0x000fe40000004100 */
[----:B------:R-:W-:Y:S02]  /*46a0*/  HADD2.F32 R50, -RZ, R50.H1_H1 ;  /* 0x30000032ff327230 */ /* 0x000fe40000004100 */
[----:B------:R-:W-:Y:S01]  /*46b0*/  FMUL.FTZ R120, R32, R120 ;  /* 0x0000007820787220 */ /* 0x000fe20000410000 */
[----:B------:R-:W-:Y:S02]  /*46c0*/  HADD2.F32 R35, -RZ, R131.H0_H0 ;  /* 0x20000083ff237230 */ /* 0x000fe40000004100 */
[-C--:B------:R-:W-:Y:S01]  /*46d0*/  FMUL.FTZ R55, R54, R37.reuse ;  /* 0x0000002536377220 */ /* 0x080fe20000410000 */
[-C--:B------:R-:W-:Y:S01]  /*46e0*/  FFMA.FTZ R51, R32, R34.reuse, -R51 ;  /* 0x0000002220337223 */ /* 0x080fe20000010833 */
[C---:B------:R-:W-:Y:S01]  /*46f0*/  FMUL.FTZ R37, R50.reuse, R37 ;  /* 0x0000002532257220 */ /* 0x040fe20000410000 */
[----:B------:R-:W-:Y:S01]  /*4700*/  FFMA.FTZ R120, R33, R34, R120 ;  /* 0x0000002221787223 */ /* 0x000fe20000010078 */
[-C--:B------:R-:W-:Y:S01]  /*4710*/  FFMA.FTZ R50, R50, R35.reuse, -R55 ;  /* 0x0000002332327223 */ /* 0x080fe20000010837 */
[----:B------:R-:W-:Y:S01]  /*4720*/  F2FP.F16.F32.PACK_AB R55, R125, R126 ;  /* 0x0000007e7d37723e */ /* 0x000fe200000000ff */
[----:B------:R-:W-:Y:S01]  /*4730*/  FFMA.FTZ R37, R54, R35, R37 ;  /* 0x0000002336257223 */ /* 0x000fe20000010025 */
[----:B------:R-:W-:-:S02]  /*4740*/  IMAD.MOV.U32 R49, RZ, RZ, R121 ;  /* 0x000000ffff317224 */ /* 0x000fc400078e0079 */
[----:B------:R-:W-:Y:S01]  /*4750*/  F2FP.F16.F32.PACK_AB R50, R50, R51 ;  /* 0x000000333232723e */ /* 0x000fe200000000ff */
[----:B------:R-:W-:Y:S01]  /*4760*/  IMAD.MOV.U32 R51, RZ, RZ, R38 ;  /* 0x000000ffff337224 */ /* 0x000fe200078e0026 */
[----:B------:R-:W-:-:S07]  /*4770*/  F2FP.F16.F32.PACK_AB R54, R37, R120 ;  /* 0x000000782536723e */ /* 0x000fce00000000ff */
.L_x_2708:
[----:B------:R-:W-:Y:S05]  /*4780*/  BSYNC B2 ;  /* 0x0000000000027941 */ /* 0x000fea0003800000 */
.L_x_2707:
        /* <DEDUP_REMOVED lines=12> */
.L_x_2706:
[----:B------:R-:W-:Y:S05]  /*4850*/  BSYNC B1 ;  /* 0x0000000000017941 */ /* 0x000fea0003800000 */
.L_x_2705:
[C---:B------:R-:W-:Y:S01]  /*4860*/  ISETP.GE.OR P5, PT, R232.reuse, R103, P1 ;  /* 0x00000067e800720c */ /* 0x040fe20000fa6670 */
[-C--:B-12---:R-:W-:Y:S02]  /*4870*/  IMAD R32, R77, R106.reuse, RZ ;  /* 0x0000006a4d207224 */ /* 0x086fe400078e02ff */
[----:B------:R-:W-:-:S04]  /*4880*/  IMAD.WIDE.U32 R104, R232, R106, R104 ;  /* 0x0000006ae8687225 */ /* 0x000fc800078e0068 */
[----:B------:R-:W-:-:S06]  /*4890*/  IMAD R107, R232, R107, R32 ;  /* 0x0000006be86b7224 */ /* 0x000fcc00078e0220 */
[----:B------:R-:W-:Y:S05]  /*48a0*/  @P5 BRA `(.L_x_2695) ;  /* 0x0000000800405947 */ /* 0x000fea0003800000 */
[----:B------:R-:W-:Y:S01]  /*48b0*/  IADD3 R50, R105, R107, RZ ;  /* 0x0000006b69327210 */ /* 0x000fe20007ffe0ff */
[----:B------:R-:W-:Y:S01]  /*48c0*/  BSSY B1, `(.L_x_2709) ;  /* 0x000006b000017945 */ /* 0x000fe20003800000 */
[----:B------:R-:W-:Y:S02]  /*48d0*/  IADD3 R32, P5, P6, R6, R104, R89 ;  /* 0x0000006806207210 */ /* 0x000fe40007ebe059 */
[----:B------:R-:W-:Y:S02]  /*48e0*/  SEL R115, R80, R115, !P0 ;  /* 0x0000007350737207 */ /* 0x000fe40004000000 */
[----:B------:R-:W-:Y:S02]  /*48f0*/  IADD3.X R33, R29, R50, R92, P5, P6 ;  /* 0x000000321d217210 */ /* 0x000fe40002fec45c */
[----:B------:R-:W-:Y:S02]  /*4900*/  LEA R48, P5, R32, R100, 0x1 ;  /* 0x0000006420307211 */ /* 0x000fe400078a08ff */
[----:B------:R-:W-:-:S02]  /*4910*/  SHF.R.U32.HI R34, RZ, 0x3, R217 ;  /* 0x00000003ff227819 */ /* 0x000fc400000116d9 */
[----:B------:R-:W-:Y:S02]  /*4920*/  LEA.HI.X R49, R32, R101, R33, 0x1, P5 ;  /* 0x0000006520317211 */ /* 0x000fe400028f0c21 */
        /* <DEDUP_REMOVED lines=16> */
[----:B------:R-:W-:Y:S01]  /*4a30*/  HADD2.F32 R45, -RZ, R118.H1_H1 ;  /* 0x30000076ff2d7230 */ /* 0x000fe20000004100 */
[--C-:B------:R-:W-:Y:S01]  /*4a40*/  SHF.R.U64 R110, R40, 0x10, R41.reuse ;  /* 0x00000010286e7819 */ /* 0x100fe20000001229 */
[----:B--2---:R-:W-:Y:S01]  /*4a50*/  IMAD.MOV.U32 R40, RZ, RZ, R36 ;  /* 0x000000ffff287224 */ /* 0x004fe200078e0024 */
[----:B------:R-:W-:Y:S01]  /*4a60*/  SHF.R.U32.HI R52, RZ, 0x10, R41 ;  /* 0x00000010ff347819 */ /* 0x000fe20000011629 */
[----:B------:R-:W-:Y:S01]  /*4a70*/  IMAD.MOV.U32 R41, RZ, RZ, R38 ;  /* 0x000000ffff297224 */ /* 0x000fe200078e0026 */
[----:B------:R-:W-:Y:S01]  /*4a80*/  SHF.R.U64 R109, R42, 0x10, R43 ;  /* 0x000000102a6d7819 */ /* 0x000fe2000000122b */
[----:B-1----:R-:W-:Y:S01]  /*4a90*/  IMAD.MOV.U32 R36, RZ, RZ, R34 ;  /* 0x000000ffff247224 */ /* 0x002fe200078e0022 */
[----:B------:R-:W-:Y:S01]  /*4aa0*/  SHF.R.U64 R106, R46, 0x10, R47 ;  /* 0x000000102e6a7819 */ /* 0x000fe2000000122f */
[--C-:B------:R-:W-:Y:S01]  /*4ab0*/  HADD2.F32 R38, -RZ, R37.reuse.H0_H0 ;  /* 0x20000025ff267230 */ /* 0x100fe20000004100 */
[----:B------:R-:W-:Y:S01]  /*4ac0*/  SHF.R.U32.HI R54, RZ, 0x10, R43 ;  /* 0x00000010ff367819 */ /* 0x000fe2000001162b */
[----:B------:R-:W-:Y:S01]  /*4ad0*/  HADD2.F32 R37, -RZ, R37.H1_H1 ;  /* 0x30000025ff257230 */ /* 0x000fe20000004100 */
[----:B------:R-:W-:Y:S01]  /*4ae0*/  SHF.R.U32.HI R53, RZ, 0x10, R47 ;  /* 0x00000010ff357819 */ /* 0x000fe2000001162f */
[----:B------:R-:W-:-:S02]  /*4af0*/  HADD2.F32 R34, -RZ, R33.H0_H0 ;  /* 0x20000021ff227230 */ /* 0x000fc40000004100 */
[-C--:B------:R-:W-:Y:S01]  /*4b00*/  FMUL.FTZ R47, R38, R45.reuse ;  /* 0x0000002d262f7220 */ /* 0x080fe20000410000 */
[----:B------:R-:W-:Y:S02]  /*4b10*/  HADD2.F32 R44, -RZ, R44.H0_H0 ;  /* 0x2000002cff2c7230 */ /* 0x000fe40000004100 */
[----:B------:R-:W-:Y:S02]  /*4b20*/  HADD2.F32 R33, -RZ, R33.H1_H1 ;  /* 0x30000021ff217230 */ /* 0x000fe40000004100 */
[----:B------:R-:W-:Y:S01]  /*4b30*/  FMUL.FTZ R45, R34, R45 ;  /* 0x0000002d222d7220 */ /* 0x000fe20000410000 */
[----:B------:R-:W-:Y:S02]  /*4b40*/  HADD2.F32 R42, -RZ, R52.H0_H0 ;  /* 0x20000034ff2a7230 */ /* 0x000fe40000004100 */
[-C--:B------:R-:W-:Y:S01]  /*4b50*/  FMUL.FTZ R46, R37, R44.reuse ;  /* 0x0000002c252e7220 */ /* 0x080fe20000410000 */
[----:B------:R-:W-:Y:S02]  /*4b60*/  HADD2.F32 R43, -RZ, R116.H1_H1 ;  /* 0x30000074ff2b7230 */ /* 0x000fe40000004100 */
        /* <DEDUP_REMOVED lines=31> */
[----:B------:R-:W-:Y:S02]  /*4d60*/  HADD2.F32 R35, -RZ, R110.H0_H0 ;  /* 0x2000006eff237230 */ /* 0x000fe40000004100 */
[C---:B------:R-:W-:Y:S01]  /*4d70*/  FMUL.FTZ R37, R32.reuse, R37 ;  /* 0x0000002520257220 */ /* 0x040fe20000410000 */
[C---:B------:R-:W-:Y:S01]  /*4d80*/  FMUL.FTZ R39, R33.reuse, R118 ;  /* 0x0000007621277220 */ /* 0x040fe20000410000 */
[----:B------:R-:W-:Y:S01]  /*4d90*/  FFMA.FTZ R38, R33, R116, -R38 ;  /* 0x0000007421267223 */ /* 0x000fe20000010826 */
[----:B------:R-:W-:Y:S02]  /*4da0*/  HADD2.F32 R33, -RZ, R41.H0_H0 ;  /* 0x20000029ff217230 */ /* 0x000fe40000004100 */
[-C--:B------:R-:W-:Y:S01]  /*4db0*/  FFMA.FTZ R43, R32, R35.reuse, -R43 ;  /* 0x00000023202b7223 */ /* 0x080fe2000001082b */
        /* <DEDUP_REMOVED lines=27> */
.L_x_2710:
[----:B------:R-:W-:Y:S05]  /*4f70*/  BSYNC B1 ;  /* 0x0000000000017941 */ /* 0x000fea0003800000 */
.L_x_2709:
[----:B-1----:R1:W-:Y:S01]  /*4f80*/  STG.E.128 desc[UR38][R48.64], R32 ;  /* 0x0000002030007986 */ /* 0x0023e2000c101d26 */
[----:B------:R-:W-:-:S13]  /*4f90*/  ISETP.GE.AND P4, PT, R51, R113, PT ;  /* 0x000000713300720c */ /* 0x000fda0003f86270 */
[----:B------:R-:W-:Y:S05]  /*4fa0*/  @P4 BRA `(.L_x_2695) ;  /* 0x0000000000804947 */ /* 0x000fea0003800000 */
[--C-:B-1----:R-:W-:Y:S02]  /*4fb0*/  SHF.R.S32.HI R32, RZ, 0x1f, R51.reuse ;  /* 0x0000001fff207819 */ /* 0x102fe40000011433 */
[----:B------:R-:W-:-:S04]  /*4fc0*/  IADD3 R51, P4, P5, R6, R104, R51 ;  /* 0x0000006806337210 */ /* 0x000fc80007d9e033 */
[----:B------:R-:W-:Y:S02]  /*4fd0*/  IADD3.X R50, R29, R50, R32, P4, P5 ;  /* 0x000000321d327210 */ /* 0x000fe400027ea420 */
[----:B------:R-:W-:-:S04]  /*4fe0*/  LEA R100, P4, R51, R100, 0x1 ;  /* 0x0000006433647211 */ /* 0x000fc800078808ff */
[----:B------:R-:W-:-:S05]  /*4ff0*/  LEA.HI.X R101, R51, R101, R50, 0x1, P4 ;  /* 0x0000006533657211 */ /* 0x000fca00020f0c32 */
[----:B--2---:R1:W-:Y:S01]  /*5000*/  STG.E.128 desc[UR38][R100.64], R36 ;  /* 0x0000002464007986 */ /* 0x0043e2000c101d26 */
[----:B------:R-:W-:Y:S05]  /*5010*/  BRA `(.L_x_2695) ;  /* 0x0000000000647947 */ /* 0x000fea0003800000 */
.L_x_2678:
[----:B------:R-:W-:-:S13]  /*5020*/  ISETP.NE.AND P3, PT, R203, 0x3, PT ;  /* 0x00000003cb00780c */ /* 0x000fda0003f65270 */
[----:B------:R-:W-:Y:S05]  /*5030*/  @!P3 BRA `(.L_x_2711) ;  /* 0x000000000004b947 */ /* 0x000fea0003800000 */
[----:B------:R-:W-:Y:S01]  /*5040*/  BPT.TRAP 0x1 ;  /* 0x000000040000795c */ /* 0x000fe20000300000 */
.L_x_2711:
[----:B------:R-:W-:Y:S01]  /*5050*/  IMAD R98, R17, 0x8, R16 ;  /* 0x0000000811627824 */ /* 0x000fe200078e0210 */
[----:B------:R-:W-:Y:S01]  /*5060*/  SHF.L.U32 R111, R204, 0x1f, RZ ;  /* 0x0000001fcc6f7819 */ /* 0x000fe200000006ff */
[----:B------:R-:W-:Y:S01]  /*5070*/  IMAD R103, R27, -0x60, R24 ;  /* 0xffffffa01b677824 */ /* 0x000fe200078e0218 */
[----:B------:R-:W-:Y:S02]  /*5080*/  BSSY B1, `(.L_x_2712) ;  /* 0x0000004000017945 */ /* 0x000fe40003800000 */
[----:B------:R-:W0:Y:S02]  /*5090*/  SYNCS.PHASECHK.TRANS64.TRYWAIT P4, [R98+URZ+0x22890], R111 ;  /* 0x0228906f620075a7 */ /* 0x000e24000808017f */
[----:B------:R-:W-:Y:S01]  /*50a0*/  VIMNMX R103, R103, 0x60, PT ;  /* 0x0000006067677848 */ /* 0x000fe20003fe0100 */
[----:B0-----:R-:W-:Y:S06]  /*50b0*/  @!P4 BRA `(.L_x_2713) ;  /* 0x000001c00050c947 */ /* 0x001fec0003800000 */
.L_x_3045:
[----:B------:R-:W-:Y:S05]  /*50c0*/  BSYNC B1 ;  /* 0x0000000000017941 */ /* 0x000fea0003800000 */
.L_x_2712:
        /* <DEDUP_REMOVED lines=8> */
.L_x_2715:
[----:B------:R-:W-:Y:S05]  /*5150*/  BSYNC B1 ;  /* 0x0000000000017941 */ /* 0x000fea0003800000 */
.L_x_2714:
[----:B------:R-:W-:Y:S05]  /*5160*/  @P4 BRA `(.L_x_2695) ;  /* 0x0000000000104947 */ /* 0x000fea0003800000 */
[----:B-1----:R-:W1:Y:S04]  /*5170*/  @!P1 LDS.128 R32, [R106+0x2000] ;  /* 0x002000006a209984 */ /* 0x002e680000000c00 */
[----:B------:R-:W2:Y:S04]  /*5180*/  @!P2 LDS.128 R36, [R102+0x2000] ;  /* 0x002000006624a984 */ /* 0x000ea80000000c00 */
[----:B-1----:R1:W-:Y:S04]  /*5190*/  @!P1 STG.E.128 desc[UR38][R40.64], R32 ;  /* 0x0000002028009986 */ /* 0x0023e8000c101d26 */
[----:B--2---:R1:W-:Y:S02]  /*51a0*/  @!P2 STG.E.128 desc[UR38][R40.64+0x40], R36 ;  /* 0x000040242800a986 */ /* 0x0043e4000c101d26 */
.L_x_2695:
[----:B------:R-:W-:Y:S05]  /*51b0*/  BSYNC B0 ;  /* 0x0000000000007941 */ /* 0x000fea0003800000 */
.L_x_2677:
        /* <DEDUP_REMOVED lines=17> */
.L_x_2717:
[----:B------:R-:W-:Y:S05]  /*52d0*/  BSYNC B0 ;  /* 0x0000000000007941 */ /* 0x000fea0003800000 */
.L_x_2716:
[----:B------:R-:W2:Y:S01]  /*52e0*/  SYNCS.PHASECHK.TRANS64.TRYWAIT P3, [R98+URZ+0x228b0], R111 ;  /* 0x0228b06f620075a7 */ /* 0x000ea2000806017f */
[----:B------:R-:W-:Y:S01]  /*52f0*/  ULDC UR52, c[0x0][0x320] ;  /* 0x0000c80000347ab9 */ /* 0x000fe20000000800 */
[----:B------:R-:W-:Y:S01]  /*5300*/  ULDC.64 UR48, c[0x0][0x328] ;  /* 0x0000ca0000307ab9 */ /* 0x000fe20000000a00 */
[----:B------:R-:W-:Y:S01]  /*5310*/  ULDC.64 UR46, c[0x0][0x318] ;  /* 0x0000c600002e7ab9 */ /* 0x000fe20000000a00 */
[----:B------:R-:W-:Y:S01]  /*5320*/  BSSY B0, `(.L_x_2718) ;  /* 0x0000003000007945 */ /* 0x000fe20003800000 */
[----:B-1----:R-:W-:-:S03]  /*5330*/  IMAD R32, R17, 0x6000, R81 ;  /* 0x0000600011207824 */ /* 0x002fc600078e0251 */
[----:B--2---:R-:W-:Y:S05]  /*5340*/  @!P3 BRA `(.L_x_2719) ;  /* 0x000001bc00c0b947 */ /* 0x004fea0003800000 */
.L_x_3046:
[----:B------:R-:W-:Y:S05]  /*5350*/  BSYNC B0 ;  /* 0x0000000000007941 */ /* 0x000fea0003800000 */
.L_x_2718:
[----:B------:R-:W-:Y:S01]  /*5360*/  ISETP.GE.AND P3, PT, R18, R103, PT ;  /* 0x000000671200720c */ /* 0x000fe20003f66270 */
[----:B------:R-:W-:Y:S01]  /*5370*/  IMAD.IADD R34, R79, 0x1, R32 ;  /* 0x000000014f227824 */ /* 0x000fe200078e0220 */
[----:B------:R-:W-:Y:S01]  /*5380*/  BSSY B0, `(.L_x_2720) ;  /* 0x0000025000007945 */ /* 0x000fe20003800000 */
[----:B------:R-:W-:Y:S02]  /*5390*/  IMAD R40, R32, 0x2, R25 ;  /* 0x0000000220287824 */ /* 0x000fe400078e0219 */
[----:B------:R-:W-:-:S04]  /*53a0*/  IMAD.WIDE R36, R27, 0x60, R62 ;  /* 0x000000601b247825 */ /* 0x000fc800078e023e */
[----:B------:R-:W-:-:S04]  /*53b0*/  IMAD R41, R34, 0x2, R25 ;  /* 0x0000000222297824 */ /* 0x000fc800078e0219 */
        /* <DEDUP_REMOVED lines=33> */
.L_x_2721:
[----:B------:R-:W-:Y:S05]  /*55d0*/  BSYNC B0 ;  /* 0x0000000000007941 */ /* 0x000fea0003800000 */
.L_x_2720:
        /* <DEDUP_REMOVED lines=37> */
.L_x_2723:
[----:B------:R-:W-:Y:S05]  /*5830*/  BSYNC B0 ;  /* 0x0000000000007941 */ /* 0x000fea0003800000 */
.L_x_2722:
        /* <DEDUP_REMOVED lines=22> */
.L_x_2672:
[----:B------:R-:W0:Y:S01]  /*59a0*/  LDC R0, c[0x0][0x448] ;  /* 0x00011200ff007b82 */ /* 0x000e220000000800 */
[----:B------:R-:W-:-:S07]  /*59b0*/  IADD3 R5, R201, 0x1, -R200 ;  /* 0x00000001c9057810 */ /* 0x000fce0007ffe8c8 */
[----:B------:R-:W1:Y:S01]  /*59c0*/  LDC.64 R6, c[0x0][0x9e0] ;  /* 0x00027800ff067b82 */ /* 0x000e620000000a00 */
[----:B0-----:R-:W-:Y:S01]  /*59d0*/  ISETP.NE.AND P1, PT, R0, 0x1, PT ;  /* 0x000000010000780c */ /* 0x001fe20003f25270 */
[----:B------:R-:W-:Y:S01]  /*59e0*/  VIADD R0, R206, 0x7f ;  /* 0x0000007fce007836 */ /* 0x000fe20000000000 */
[----:B-1----:R-:W-:-:S11]  /*59f0*/  ISETP.GE.AND P2, PT, R7, 0x1, PT ;  /* 0x000000010700780c */ /* 0x002fd60003f46270 */
[----:B------:R-:W0:Y:S08]  /*5a00*/  @P1 LDC R3, c[0x0][0x44c] ;  /* 0x00011300ff031b82 */ /* 0x000e300000000800 */
[----:B------:R-:W1:Y:S01]  /*5a10*/  @P1 LDC R4, c[0x0][0x450] ;  /* 0x00011400ff041b82 */ /* 0x000e620000000800 */
[----:B0-----:R-:W-:-:S05]  /*5a20*/  @P1 IMAD.HI.U32 R3, R0, R3, RZ ;  /* 0x0000000300031227 */ /* 0x001fca00078e00ff */
[----:B-1----:R-:W-:-:S05]  /*5a30*/  @P1 SHF.R.U32.HI R0, RZ, R4, R3 ;  /* 0x00000004ff001219 */ /* 0x002fca0000011603 */
[----:B------:R-:W-:Y:S01]  /*5a40*/  IMAD.IADD R5, R5, 0x1, R0 ;  /* 0x0000000105057824 */ /* 0x000fe200078e0200 */
[----:B------:R-:W-:Y:S06]  /*5a50*/  @P0 BRA `(.L_x_2725) ;  /* 0x00000000000c0947 */ /* 0x000fec0003800000 */
[----:B------:R-:W0:Y:S01]  /*5a60*/  FENCE.VIEW.ASYNC.G ;  /* 0x00000000000073c6 */ /* 0x000e220000000100 */
[----:B------:R-:W-:Y:S05]  /*5a70*/  WARPSYNC.ALL ;  /* 0x0000000000007948 */ /* 0x000fea0003800000 */
[----:B0-----:R-:W-:Y:S06]  /*5a80*/  BAR.ARV 0xc, 0x180 ;  /* 0x0306000000007b1d */ /* 0x001fec0000002000 */
.L_x_2725:
        /* <DEDUP_REMOVED lines=13> */
.L_x_2728:
[----:B------:R-:W-:-:S13]  /*5b60*/  ISETP.NE.AND P0, PT, R7, 0x1, PT ;  /* 0x000000010700780c */ /* 0x000fda0003f05270 */
[----:B------:R-:W0:Y:S02]  /*5b70*/  @P0 LDC.64 R4, c[0x0][0x9e8] ;  /* 0x00027a00ff040b82 */ /* 0x000e240000000a00 */
[----:B0-----:R-:W-:-:S05]  /*5b80*/  @P0 IMAD.HI.U32 R4, R3, R4, RZ ;  /* 0x0000000403040227 */ /* 0x001fca00078e00ff */
[----:B------:R-:W-:-:S07]  /*5b90*/  @P0 SHF.R.U32.HI R3, RZ, R5, R4 ;  /* 0x00000005ff030219 */ /* 0x000fce0000011604 */
.L_x_2729:
[----:B------:R-:W-:Y:S05]  /*5ba0*/  BSYNC B0 ;  /* 0x0000000000007941 */ /* 0x000fea0003800000 */
.L_x_2727:
[----:B------:R-:W-:-:S05]  /*5bb0*/  IMAD R3, R3, R7, R7 ;  /* 0x0000000703037224 */ /* 0x000fca00078e0207 */
[----:B------:R-:W-:-:S07]  /*5bc0*/  VIMNMX R0, R0, R3, PT ;  /* 0x0000000300007248 */ /* 0x000fce0003fe0100 */
.L_x_2726:
[----:B------:R-:W0:Y:S01]  /*5bd0*/  @P1 LDC R3, c[0x0][0x44c] ;  /* 0x00011300ff031b82 */ /* 0x000e220000000800 */
[----:B------:R-:W-:Y:S01]  /*5be0*/  VIADD R0, R0, 0x5f ;  /* 0x0000005f00007836 */ /* 0x000fe20000000000 */
[----:B------:R-:W-:Y:S01]  /*5bf0*/  ULDC UR4, c[0x0][0x9dc] ;  /* 0x0002770000047ab9 */ /* 0x000fe20000000800 */
[----:B------:R-:W-:Y:S02]  /*5c00*/  IMAD.MOV.U32 R4, RZ, RZ, R206 ;  /* 0x000000ffff047224 */ /* 0x000fe400078e00ce */
[----:B------:R-:W-:-:S03]  /*5c10*/  IMAD.HI R0, R0, 0x2aaaaaab, RZ ;  /* 0x2aaaaaab00007827 */ /* 0x000fc600078e02ff */
[----:B------:R-:W1:Y:S01]  /*5c20*/  @P1 LDC R6, c[0x0][0x450] ;  /* 0x00011400ff061b82 */ /* 0x000e620000000800 */
[----:B0-----:R-:W-:Y:S01]  /*5c30*/  @P1 IMAD.HI.U32 R5, R206, R3, RZ ;  /* 0x00000003ce051227 */ /* 0x001fe200078e00ff */
[----:B------:R-:W-:-:S04]  /*5c40*/  SHF.R.U32.HI R3, RZ, 0x1f, R0 ;  /* 0x0000001fff037819 */ /* 0x000fc80000011600 */
[----:B------:R-:W-:Y:S02]  /*5c50*/  LEA.HI.SX32 R3, R0, R3, 0x1c ;  /* 0x0000000300037211 */ /* 0x000fe400078fe2ff */
[----:B-1----:R-:W-:Y:S02]  /*5c60*/  @P1 SHF.R.U32.HI R4, RZ, R6, R5 ;  /* 0x00000006ff041219 */ /* 0x002fe40000011605 */
[----:B------:R-:W-:Y:S02]  /*5c70*/  VIMNMX R178, R178, R3, PT ;  /* 0x00000003b2b27248 */ /* 0x000fe40003fe0100 */
        /* <DEDUP_REMOVED lines=13> */
.L_x_2732:
[----:B------:R-:W-:-:S13]  /*5d50*/  ISETP.NE.AND P0, PT, R7, 0x1, PT ;  /* 0x000000010700780c */ /* 0x000fda0003f05270 */
[----:B------:R-:W0:Y:S02]  /*5d60*/  @P0 LDC.64 R4, c[0x0][0x9e8] ;  /* 0x00027a00ff040b82 */ /* 0x000e240000000a00 */
[----:B0-----:R-:W-:-:S05]  /*5d70*/  @P0 IMAD.HI.U32 R4, R0, R4, RZ ;  /* 0x0000000400040227 */ /* 0x001fca00078e00ff */
[----:B------:R-:W-:-:S07]  /*5d80*/  @P0 SHF.R.U32.HI R0, RZ, R5, R4 ;  /* 0x00000005ff000219 */ /* 0x000fce0000011604 */
.L_x_2733:
[----:B------:R-:W-:Y:S05]  /*5d90*/  BSYNC B0 ;  /* 0x0000000000007941 */ /* 0x000fea0003800000 */
.L_x_2731:
[----:B------:R-:W-:-:S05]  /*5da0*/  IMAD R0, R0, R7, RZ ;  /* 0x0000000700007224 */ /* 0x000fca00078e02ff */
[----:B------:R-:W-:-:S07]  /*5db0*/  VIMNMX R3, R3, R0, !PT ;  /* 0x0000000003037248 */ /* 0x000fce0007fe0100 */
.L_x_2730:
[----:B------:R-:W-:Y:S01]  /*5dc0*/  IMAD.HI R3, R3, 0x2aaaaaab, RZ ;  /* 0x2aaaaaab03037827 */ /* 0x000fe200078e02ff */
[----:B------:R-:W-:Y:S02]  /*5dd0*/  PLOP3.LUT P0, PT, PT, PT, PT, 0x80, 0x0 ;  /* 0x000000000000781c */ /* 0x000fe40003f0f070 */
[----:B------:R-:W-:Y:S02]  /*5de0*/  CS2R R4, SRZ ;  /* 0x0000000000047805 */ /* 0x000fe4000001ff00 */
[----:B------:R-:W-:Y:S01]  /*5df0*/  CS2R R148, SRZ ;  /* 0x0000000000947805 */ /* 0x000fe2000001ff00 */
[----:B------:R-:W-:Y:S01]  /*5e00*/  IMAD.MOV.U32 R6, RZ, RZ, RZ ;  /* 0x000000ffff067224 */ /* 0x000fe200078e00ff */
[----:B------:R-:W-:Y:S01]  /*5e10*/  SHF.R.U32.HI R0, RZ, 0x1f, R3 ;  /* 0x0000001fff007819 */ /* 0x000fe20000011603 */
[----:B------:R-:W-:Y:S01]  /*5e20*/  IMAD.MOV.U32 R150, RZ, RZ, RZ ;  /* 0x000000ffff967224 */ /* 0x000fe200078e00ff */
[----:B------:R-:W-:Y:S02]  /*5e30*/  CS2R R146, SRZ ;  /* 0x0000000000927805 */ /* 0x000fe4000001ff00 */
[----:B------:R-:W-:-:S02]  /*5e40*/  CS2R R144, SRZ ;  /* 0x0000000000907805 */ /* 0x000fc4000001ff00 */
[----:B------:R-:W-:Y:S01]  /*5e50*/  LEA.HI.SX32 R218, R3, R0, 0x1c ;  /* 0x0000000003da7211 */ /* 0x000fe200078fe2ff */
[----:B------:R-:W-:Y:S01]  /*5e60*/  IMAD.MOV.U32 R0, RZ, RZ, RZ ;  /* 0x000000ffff007224 */ /* 0x000fe200078e00ff */
[----:B------:R-:W-:Y:S02]  /*5e70*/  CS2R R142, SRZ ;  /* 0x00000000008e7805 */ /* 0x000fe4000001ff00 */
[----:B------:R-:W-:Y:S02]  /*5e80*/  CS2R R140, SRZ ;  /* 0x00000000008c7805 */ /* 0x000fe4000001ff00 */
[----:B------:R-:W-:Y:S02]  /*5e90*/  VIMNMX R218, RZ, R218, !PT ;  /* 0x000000daffda7248 */ /* 0x000fe40007fe0100 */
[----:B------:R-:W-:Y:S02]  /*5ea0*/  CS2R R138, SRZ ;  /* 0x00000000008a7805 */ /* 0x000fe4000001ff00 */
[----:B------:R-:W-:-:S02]  /*5eb0*/  CS2R R136, SRZ ;  /* 0x0000000000887805 */ /* 0x000fc4000001ff00 */
[----:B------:R-:W-:Y:S02]  /*5ec0*/  CS2R R134, SRZ ;  /* 0x0000000000867805 */ /* 0x000fe4000001ff00 */
[----:B------:R-:W-:Y:S02]  /*5ed0*/  ISETP.GT.AND P1, PT, R178, R218, PT ;  /* 0x000000dab200720c */ /* 0x000fe40003f24270 */
        /* <DEDUP_REMOVED lines=32> */
[----:B----4-:R-:W-:Y:S02]  /*60e0*/  CS2R R78, SRZ ;  /* 0x00000000004e7805 */ /* 0x010fe4000001ff00 */
        /* <DEDUP_REMOVED lines=22> */
[----:B------:R-:W-:Y:S06]  /*6250*/  @!P1 BRA `(.L_x_2734) ;  /* 0x0000010000709947 */ /* 0x000fec0003800000 */
[----:B------:R-:W-:-:S03]  /*6260*/  UMOV UR4, 0xffffffff ;  /* 0xffffffff00047882 */ /* 0x000fc60000000000 */
[----:B------:R-:W-:Y:S05]  /*6270*/  BRA.DIV UR4, `(.L_x_2735) ;  /* 0x000001b204087947 */ /* 0x000fea000b800000 */
[----:B------:R-:W0:Y:S02]  /*6280*/  S2R R3, SR_TID.X ;  /* 0x0000000000037919 */ /* 0x000e240000002100 */
[----:B0-----:R-:W-:-:S05]  /*6290*/  VIADD R3, R3, 0xffffff80 ;  /* 0xffffff8003037836 */ /* 0x001fca0000000000 */
[----:B------:R-:W-:-:S04]  /*62a0*/  SHF.R.S32.HI R0, RZ, 0x1f, R3 ;  /* 0x0000001fff007819 */ /* 0x000fc80000011403 */
[----:B------:R-:W-:-:S04]  /*62b0*/  LEA.HI R0, R0, R3, RZ, 0x7 ;  /* 0x0000000300007211 */ /* 0x000fc800078f38ff */
[----:B------:R-:W-:-:S05]  /*62c0*/  SHF.R.S32.HI R0, RZ, 0x7, R0 ;  /* 0x00000007ff007819 */ /* 0x000fca0000011400 */
[----:B------:R0:W1:Y:S02]  /*62d0*/  SHFL.IDX PT, R14, R0, RZ, 0x1f ;  /* 0x00001fff000e7589 */ /* 0x00006400000e0000 */
.L_x_3049:
[----:B01----:R-:W-:Y:S01]  /*62e0*/  LEA.HI R0, R14, R14, RZ, 0x1 ;  /* 0x0000000e0e007211 */ /* 0x003fe200078f08ff */
        /* <DEDUP_REMOVED lines=25> */
.L_x_2737:
[----:B------:R-:W-:Y:S05]  /*6480*/  BSYNC B6 ;  /* 0x0000000000067941 */ /* 0x000fea0003800000 */
.L_x_2736:
        /* <DEDUP_REMOVED lines=12> */
.L_x_2741:
[----:B-1----:R1:W2:Y:S02]  /*6550*/  SYNCS.PHASECHK.TRANS64.TRYWAIT P0, [R16+URZ+0x22800], R3 ;  /* 0x02280003100075a7 */ /* 0x0022a4000800017f */
[----:B--2---:R-:W-:Y:S05]  /*6560*/  @!P0 NANOSLEEP.SYNCS 0x989680 ;  /* 0x009896800000895d */ /* 0x004fea0003900000 */
[----:B------:R-:W2:Y:S02]  /*6570*/  @!P0 SYNCS.PHASECHK.TRANS64 P0, [R16+URZ+0x22800], R3 ;  /* 0x02280003100085a7 */ /* 0x000ea4000800007f */
[----:B--2---:R-:W-:Y:S05]  /*6580*/  @!P0 BRA `(.L_x_2741) ;  /* 0xfffffffc00f08947 */ /* 0x004fea000383ffff */
.L_x_2740:
[----:B------:R-:W-:Y:S05]  /*6590*/  BSYNC B0 ;  /* 0x0000000000007941 */ /* 0x000fea0003800000 */
.L_x_2739:
[----:B------:R-:W-:Y:S05]  /*65a0*/  BRA `(.L_x_2742) ;  /* 0x0000002800d87947 */ /* 0x000fea0003800000 */
.L_x_2738:
[----:B------:R-:W-:Y:S01]  /*65b0*/  LOP3.LUT P0, RZ, R24, 0x3ff, RZ, 0xc0, !PT ;  /* 0x000003ff18ff7812 */ /* 0x000fe2000780c0ff */
[----:B------:R-:W-:Y:S01]  /*65c0*/  ULDC.64 UR4, c[0x0][0x3f8] ;  /* 0x0000fe0000047ab9 */ /* 0x000fe20000000a00 */
[----:B-----5:R-:W-:Y:S01]  /*65d0*/  SHF.R.S32.HI R0, RZ, 0x1f, R30 ;  /* 0x0000001fff007819 */ /* 0x020fe2000001141e */
[----:B------:R-:W-:Y:S01]  /*65e0*/  ULDC.64 UR6, c[0x0][0x408] ;  /* 0x0001020000067ab9 */ /* 0x000fe20000000a00 */
[----:B------:R-:W-:Y:S01]  /*65f0*/  IMAD.WIDE.U32 R24, R30, UR4, RZ ;  /* 0x000000041e187c25 */ /* 0x000fe2000f8e00ff */
[----:B------:R-:W-:Y:S03]  /*6600*/  BSSY B6, `(.L_x_2743) ;  /* 0x0000019000067945 */ /* 0x000fe60003800000 */
[C---:B------:R-:W-:Y:S02]  /*6610*/  IMAD R3, R0.reuse, UR4, RZ ;  /* 0x0000000400037c24 */ /* 0x040fe4000f8e02ff */
[----:B------:R-:W-:-:S02]  /*6620*/  IMAD R5, R0, UR6, RZ ;  /* 0x0000000600057c24 */ /* 0x000fc4000f8e02ff */
[C---:B------:R-:W-:Y:S02]  /*6630*/  IMAD R3, R30.reuse, UR5, R3 ;  /* 0x000000051e037c24 */ /* 0x040fe4000f8e0203 */
[C---:B------:R-:W-:Y:S02]  /*6640*/  IMAD R5, R30.reuse, UR7, R5 ;  /* 0x000000071e057c24 */ /* 0x040fe4000f8e0205 */
[----:B------:R-:W-:-:S04]  /*6650*/  IMAD.WIDE.U32 R26, R30, UR6, RZ ;  /* 0x000000061e1a7c25 */ /* 0x000fc8000f8e00ff */
[----:B------:R-:W-:Y:S02]  /*6660*/  IMAD.IADD R29, R3, 0x1, R25 ;  /* 0x00000001031d7824 */ /* 0x000fe400078e0219 */
[----:B------:R-:W-:Y:S01]  /*6670*/  IMAD.IADD R31, R5, 0x1, R27 ;  /* 0x00000001051f7824 */ /* 0x000fe200078e021b */
        /* <DEDUP_REMOVED lines=16> */
[----:B-1----:R-:W-:Y:S05]  /*6780*/  CALL.ABS.NOINC R14 ;  /* 0x000000000e007343 */ /* 0x002fea0003c00000 */
.L_x_2744:
[----:B------:R-:W-:Y:S05]  /*6790*/  BSYNC B6 ;  /* 0x0000000000067941 */ /* 0x000fea0003800000 */
.L_x_2743:
[----:B------:R-:W-:Y:S01]  /*67a0*/  ULDC.U8 UR4, c[0x0][0x410] ;  /* 0x0001040000047ab9 */ /* 0x000fe20000000000 */
[----:B------:R-:W-:Y:S01]  /*67b0*/  BSSY B0, `(.L_x_2745) ;  /* 0x000028d000007945 */ /* 0x000fe20003800000 */
[----:B------:R-:W-:Y:S01]  /*67c0*/  ISETP.NE.AND P0, PT, RZ, UR4, PT ;  /* 0x00000004ff007c0c */ /* 0x000fe2000bf05270 */
[----:B------:R-:W-:Y:S02]  /*67d0*/  IMAD.SHL.U32 R30, R233, 0x8, RZ ;  /* 0x00000008e91e7824 */ /* 0x000fe400078e00ff */
[----:B------:R-:W-:-:S10]  /*67e0*/  IMAD.IADD R42, R18, 0x1, R206 ;  /* 0x00000001122a7824 */ /* 0x000fd400078e02ce */
[----:B------:R-:W-:Y:S05]  /*67f0*/  @!P0 BRA `(.L_x_2746) ;  /* 0x00000014004c8947 */ /* 0x000fea0003800000 */
[----:B------:R-:W0:Y:S01]  /*6800*/  LDC R37, c[0x0][0x448] ;  /* 0x00011200ff257b82 */ /* 0x000e220000000800 */
[----:B------:R-:W-:Y:S01]  /*6810*/  IMAD R3, R233, 0x40, R42 ;  /* 0x00000040e9037824 */ /* 0x000fe200078e022a */
[----:B------:R-:W-:Y:S01]  /*6820*/  ULDC.64 UR4, c[0x0][0x3f8] ;  /* 0x0000fe0000047ab9 */ /* 0x000fe20000000a00 */
[----:B------:R-:W-:Y:S01]  /*6830*/  ULDC.64 UR6, c[0x0][0x408] ;  /* 0x0001020000067ab9 */ /* 0x000fe20000000a00 */
[----:B------:R-:W-:Y:S01]  /*6840*/  IMAD.MOV.U32 R6, RZ, RZ, R24 ;  /* 0x000000ffff067224 */ /* 0x000fe200078e0018 */
[----:B------:R-:W-:Y:S01]  /*6850*/  SHF.R.S32.HI R40, RZ, 0x1f, R205 ;  /* 0x0000001fff287819 */ /* 0x000fe200000114cd */
[----:B------:R-:W-:Y:S02]  /*6860*/  IMAD.MOV.U32 R7, RZ, RZ, R29 ;  /* 0x000000ffff077224 */ /* 0x000fe400078e001d */
[----:B------:R-:W-:Y:S02]  /*6870*/  IMAD.MOV.U32 R8, RZ, RZ, R26 ;  /* 0x000000ffff087224 */ /* 0x000fe400078e001a */
[----:B------:R-:W-:Y:S01]  /*6880*/  IMAD.MOV.U32 R9, RZ, RZ, R31 ;  /* 0x000000ffff097224 */ /* 0x000fe200078e001f */
[----:B0-----:R-:W-:-:S13]  /*6890*/  ISETP.NE.AND P0, PT, R37, 0x1, PT ;  /* 0x000000012500780c */ /* 0x001fda0003f05270 */
[----:B------:R-:W0:Y:S08]  /*68a0*/  @P0 LDC R0, c[0x0][0x44c] ;  /* 0x00011300ff000b82 */ /* 0x000e300000000800 */
[----:B------:R-:W1:Y:S01]  /*68b0*/  @P0 LDC R5, c[0x0][0x450] ;  /* 0x00011400ff050b82 */ /* 0x000e620000000800 */
[----:B0-----:R-:W-:-:S05]  /*68c0*/  @P0 IMAD.HI.U32 R0, R3, R0, RZ ;  /* 0x0000000003000227 */ /* 0x001fca00078e00ff */
[----:B-1----:R-:W-:-:S04]  /*68d0*/  @P0 SHF.R.U32.HI R3, RZ, R5, R0 ;  /* 0x00000005ff030219 */ /* 0x002fc80000011600 */
[----:B------:R-:W-:Y:S01]  /*68e0*/  SHF.R.S32.HI R0, RZ, 0x1f, R3 ;  /* 0x0000001fff007819 */ /* 0x000fe20000011403 */
[----:B------:R-:W-:-:S04]  /*68f0*/  IMAD.WIDE.U32 R6, R3, UR4, R6 ;  /* 0x0000000403067c25 */ /* 0x000fc8000f8e0006 */
[C---:B------:R-:W-:Y:S02]  /*6900*/  IMAD R4, R0.reuse, UR4, RZ ;  /* 0x0000000400047c24 */ /* 0x040fe4000f8e02ff */
[----:B------:R-:W-:Y:S02]  /*6910*/  IMAD R0, R0, UR6, RZ ;  /* 0x0000000600007c24 */ /* 0x000fe4000f8e02ff */
[C---:B------:R-:W-:Y:S01]  /*6920*/  IMAD R5, R3.reuse, UR5, R4 ;  /* 0x0000000503057c24 */ /* 0x040fe2000f8e0204 */
[----:B------:R-:W-:Y:S01]  /*6930*/  ULDC.64 UR4, c[0x0][0x3e8] ;  /* 0x0000fa0000047ab9 */ /* 0x000fe20000000a00 */
[C---:B------:R-:W-:Y:S01]  /*6940*/  IMAD.WIDE.U32 R8, R3.reuse, UR6, R8 ;  /* 0x0000000603087c25 */ /* 0x040fe2000f8e0008 */
[----:B------:R-:W-:Y:S01]  /*6950*/  LEA R4, P0, R6, UR4, 0x1 ;  /* 0x0000000406047c11 */ /* 0x000fe2000f8008ff */
[----:B------:R-:W-:Y:S02]  /*6960*/  UMOV UR4, 0xffffffff ;  /* 0xffffffff00047882 */ /* 0x000fe40000000000 */
[----:B------:R-:W-:Y:S01]  /*6970*/  IMAD R3, R3, UR7, R0 ;  /* 0x0000000703037c24 */ /* 0x000fe2000f8e0200 */
[----:B------:R-:W-:Y:S01]  /*6980*/  ULDC.64 UR6, c[0x0][0x400] ;  /* 0x0001000000067ab9 */ /* 0x000fe20000000a00 */
[----:B------:R-:W-:Y:S01]  /*6990*/  IMAD.IADD R5, R7, 0x1, R5 ;  /* 0x0000000107057824 */ /* 0x000fe200078e0205 */
[----:B------:R-:W-:Y:S01]  /*69a0*/  LEA R7, P1, R8, UR6, 0x1 ;  /* 0x0000000608077c11 */ /* 0x000fe2000f8208ff */
[----:B------:R-:W-:-:S03]  /*69b0*/  IMAD.IADD R3, R9, 0x1, R3 ;  /* 0x0000000109037824 */ /* 0x000fc600078e0203 */
[----:B------:R-:W-:Y:S02]  /*69c0*/  LEA.HI.X R6, R6, UR5, R5, 0x1, P0 ;  /* 0x0000000506067c11 */ /* 0x000fe400080f0c05 */
[----:B------:R-:W-:Y:S01]  /*69d0*/  LEA.HI.X R8, R8, UR7, R3, 0x1, P1 ;  /* 0x0000000708087c11 */ /* 0x000fe200088f0c03 */
[----:B------:R-:W-:Y:S06]  /*69e0*/  BRA.DIV UR4, `(.L_x_2747) ;  /* 0x000001aa04687947 */ /* 0x000fec000b800000 */
[----:B------:R0:W1:Y:S04]  /*69f0*/  SHFL.IDX PT, R3, R6, RZ, 0x1c1f ;  /* 0x001c1fff06037589 */ /* 0x00006800000e0000 */
[----:B------:R0:W2:Y:S04]  /*6a00*/  SHFL.IDX PT, R0, R4, RZ, 0x1c1f ;  /* 0x001c1fff04007589 */ /* 0x0000a800000e0000 */
[----:B------:R0:W3:Y:S04]  /*6a10*/  SHFL.IDX PT, R5, R8, RZ, 0x1c1f ;  /* 0x001c1fff08057589 */ /* 0x0000e800000e0000 */
[----:B------:R0:W4:Y:S02]  /*6a20*/  SHFL.IDX PT, R14, R7, RZ, 0x1c1f ;  /* 0x001c1fff070e7589 */ /* 0x00012400000e0000 */
.L_x_3055:
[----:B------:R-:W-:Y:S01]  /*6a30*/  IMAD R37, R200, R37, RZ ;  /* 0x00000025c8257224 */ /* 0x000fe200078e02ff */
[----:B------:R-:W-:Y:S01]  /*6a40*/  BSSY B1, `(.L_x_2748) ;  /* 0x000001d000017945 */ /* 0x000fe20003800000 */
[----:B------:R-:W-:Y:S02]  /*6a50*/  CS2R R32, SRZ ;  /* 0x0000000000207805 */ /* 0x000fe4000001ff00 */
[----:B------:R-:W-:Y:S02]  /*6a60*/  CS2R R20, SRZ ;  /* 0x0000000000147805 */ /* 0x000fe4000001ff00 */
[----:B------:R-:W-:Y:S02]  /*6a70*/  CS2R R28, SRZ ;  /* 0x00000000001c7805 */ /* 0x000fe4000001ff00 */
[----:B------:R-:W-:Y:S02]  /*6a80*/  ISETP.GE.AND P0, PT, R42, R37, PT ;  /* 0x000000252a00720c */ /* 0x000fe40003f06270 */
[----:B------:R-:W-:-:S11]  /*6a90*/  CS2R R24, SRZ ;  /* 0x0000000000187805 */ /* 0x000fd6000001ff00 */
[----:B------:R-:W-:Y:S05]  /*6aa0*/  @P0 BRA `(.L_x_2749) ;  /* 0x0000000000580947 */ /* 0x000fea0003800000 */
[----:B------:R-:W-:Y:S01]  /*6ab0*/  ULDC UR4, c[0x0][0x3f4] ;  /* 0x0000fd0000047ab9 */ /* 0x000fe20000000800 */
[----:B--2---:R-:W-:Y:S01]  /*6ac0*/  IMAD.MOV.U32 R10, RZ, RZ, R0 ;  /* 0x000000ffff0a7224 */ /* 0x004fe200078e0000 */
[----:B------:R-:W-:Y:S01]  /*6ad0*/  ISETP.GE.AND P3, PT, R205, UR4, PT ;  /* 0x00000004cd007c0c */ /* 0x000fe2000bf66270 */
[----:B-1----:R-:W-:Y:S01]  /*6ae0*/  IMAD.MOV.U32 R11, RZ, RZ, R3 ;  /* 0x000000ffff0b7224 */ /* 0x002fe200078e0003 */
[----:B------:R-:W-:Y:S01]  /*6af0*/  ISETP.GE.AND P2, PT, R22, UR4, PT ;  /* 0x0000000416007c0c */ /* 0x000fe2000bf46270 */
[----:B---3--:R-:W-:Y:S01]  /*6b00*/  IMAD.MOV.U32 R15, RZ, RZ, R5 ;  /* 0x000000ffff0f7224 */ /* 0x008fe200078e0005 */
[----:B------:R-:W-:-:S09]  /*6b10*/  CS2R R28, SRZ ;  /* 0x00000000001c7805 */ /* 0x000fd2000001ff00 */
[C---:B------:R-:W-:Y:S01]  /*6b20*/  @!P3 IMAD.SHL.U32 R35, R205.reuse, 0x2, RZ ;  /* 0x00000002cd23b824 */ /* 0x040fe200078e00ff */
[----:B------:R-:W-:Y:S02]  /*6b30*/  @!P3 SHF.L.U64.HI R20, R205, 0x1, R40 ;  /* 0x00000001cd14b819 */ /* 0x000fe40000010228 */
[----:B------:R-:W-:Y:S02]  /*6b40*/  CS2R R32, SRZ ;  /* 0x0000000000207805 */ /* 0x000fe4000001ff00 */
[----:B------:R-:W-:Y:S01]  /*6b50*/  CS2R R24, SRZ ;  /* 0x0000000000187805 */ /* 0x000fe2000001ff00 */
[----:B------:R-:W-:Y:S01]  /*6b60*/  @!P2 IMAD.WIDE R10, R22, 0x2, R10 ;  /* 0x00000002160aa825 */ /* 0x000fe200078e020a */
[-C--:B------:R-:W-:Y:S02]  /*6b70*/  @!P3 IADD3 R26, P0, R0, R35.reuse, RZ ;  /* 0x00000023001ab210 */ /* 0x080fe40007f1e0ff */
[----:B----4-:R-:W-:Y:S01]  /*6b80*/  @!P3 IADD3 R34, P1, R14, R35, RZ ;  /* 0x000000230e22b210 */ /* 0x010fe20007f3e0ff */
[----:B------:R-:W-:Y:S01]  /*6b90*/  @!P2 IMAD.WIDE R12, R22, 0x2, R14 ;  /* 0x00000002160ca825 */ /* 0x000fe200078e020e */
[----:B------:R1:W5:Y:S03]  /*6ba0*/  @!P2 LD.E.64 R28, desc[UR38][R10.64] ;  /* 0x000000260a1ca980 */ /* 0x000366000c101b00 */
[--C-:B------:R-:W-:Y:S01]  /*6bb0*/  @!P3 IMAD.X R27, R3, 0x1, R20.reuse, P0 ;  /* 0x00000001031bb824 */ /* 0x100fe200000e0614 */
[----:B------:R1:W5:Y:S01]  /*6bc0*/  @!P2 LD.E.64 R32, desc[UR38][R12.64] ;  /* 0x000000260c20a980 */ /* 0x000362000c101b00 */
[----:B------:R-:W-:Y:S01]  /*6bd0*/  @!P3 IMAD.X R35, R5, 0x1, R20, P1 ;  /* 0x000000010523b824 */ /* 0x000fe200008e0614 */
[----:B------:R-:W-:-:S02]  /*6be0*/  CS2R R20, SRZ ;  /* 0x0000000000147805 */ /* 0x000fc4000001ff00 */
[----:B------:R1:W5:Y:S04]  /*6bf0*/  @!P3 LD.E.64 R24, desc[UR38][R26.64] ;  /* 0x000000261a18b980 */ /* 0x000368000c101b00 */
[----:B------:R1:W5:Y:S02]  /*6c00*/  @!P3 LD.E.64 R20, desc[UR38][R34.64] ;  /* 0x000000262214b980 */ /* 0x000364000c101b00 */
.L_x_2749:
[----:B------:R-:W-:Y:S05]  /*6c10*/  BSYNC B1 ;  /* 0x0000000000017941 */ /* 0x000fea0003800000 */
.L_x_2748:
[----:B--2--5:R-:W-:Y:S01]  /*6c20*/  IMAD.MOV.U32 R0, RZ, RZ, R32 ;  /* 0x000000ffff007224 */ /* 0x024fe200078e0020 */
[----:B------:R-:W-:Y:S01]  /*6c30*/  UMOV UR4, 0xffffffff ;  /* 0xffffffff00047882 */ /* 0x000fe20000000000 */
[----:B-1----:R-:W-:Y:S01]  /*6c40*/  IMAD.MOV.U32 R3, RZ, RZ, R33 ;  /* 0x000000ffff037224 */ /* 0x002fe200078e0021 */
[----:B------:R-:W-:Y:S01]  /*6c50*/  CS2R R26, SRZ ;  /* 0x00000000001a7805 */ /* 0x000fe2000001ff00 */
[----:B---3--:R-:W-:Y:S02]  /*6c60*/  IMAD.MOV.U32 R5, RZ, RZ, R20 ;  /* 0x000000ffff057224 */ /* 0x008fe400078e0014 */
[----:B------:R-:W-:Y:S01]  /*6c70*/  IMAD.MOV.U32 R9, RZ, RZ, R21 ;  /* 0x000000ffff097224 */ /* 0x000fe200078e0015 */
[----:B------:R-:W-:Y:S01]  /*6c80*/  PRMT R43, R0, 0x5410, R3 ;  /* 0x00005410002b7816 */ /* 0x000fe20000000003 */
[----:B------:R-:W-:Y:S02]  /*6c90*/  IMAD.MOV.U32 R0, RZ, RZ, R28 ;  /* 0x000000ffff007224 */ /* 0x000fe400078e001c */
[----:B------:R-:W-:Y:S01]  /*6ca0*/  IMAD.MOV.U32 R3, RZ, RZ, R29 ;  /* 0x000000ffff037224 */ /* 0x000fe200078e001d */
[----:B------:R-:W-:Y:S01]  /*6cb0*/  PRMT R44, R5, 0x5410, R9 ;  /* 0x00005410052c7816 */ /* 0x000fe20000000009 */
[----:B------:R-:W-:-:S02]  /*6cc0*/  IMAD.MOV.U32 R5, RZ, RZ, R24 ;  /* 0x000000ffff057224 */ /* 0x000fc400078e0018 */
[----:B------:R-:W-:Y:S01]  /*6cd0*/  IMAD.MOV.U32 R9, RZ, RZ, R25 ;  /* 0x000000ffff097224 */ /* 0x000fe200078e0019 */
[----:B------:R-:W-:-:S04]  /*6ce0*/  PRMT R45, R0, 0x5410, R3 ;  /* 0x00005410002d7816 */ /* 0x000fc80000000003 */
[----:B------:R-:W-:Y:S01]  /*6cf0*/  PRMT R46, R5, 0x5410, R9 ;  /* 0x00005410052e7816 */ /* 0x000fe20000000009 */
[----:B------:R-:W-:Y:S06]  /*6d00*/  BRA.DIV UR4, `(.L_x_2750) ;  /* 0x000001aa04107947 */ /* 0x000fec000b800000 */
[----:B------:R1:W2:Y:S04]  /*6d10*/  SHFL.IDX PT, R3, R6, 0x1, 0x1c1f ;  /* 0x003c1f0006037f89 */ /* 0x0002a800000e0000 */
[----:B------:R1:W3:Y:S04]  /*6d20*/  SHFL.IDX PT, R0, R4, 0x1, 0x1c1f ;  /* 0x003c1f0004007f89 */ /* 0x0002e800000e0000 */
[----:B------:R1:W0:Y:S04]  /*6d30*/  SHFL.IDX PT, R5, R8, 0x1, 0x1c1f ;  /* 0x003c1f0008057f89 */ /* 0x00022800000e0000 */
[----:B----4-:R1:W4:Y:S02]  /*6d40*/  SHFL.IDX PT, R14, R7, 0x1, 0x1c1f ;  /* 0x003c1f00070e7f89 */ /* 0x01032400000e0000 */
.L_x_3061:
[----:B01----:R-:W-:Y:S01]  /*6d50*/  VIADD R4, R42, 0x40 ;  /* 0x000000402a047836 */ /* 0x003fe20000000000 */
[----:B------:R-:W-:Y:S01]  /*6d60*/  LEA.HI R6, R234, R234, RZ, 0x1 ;  /* 0x000000eaea067211 */ /* 0x000fe200078f08ff */
[----:B------:R-:W-:Y:S01]  /*6d70*/  BSSY B1, `(.L_x_2751) ;  /* 0x0000020000017945 */ /* 0x000fe20003800000 */
[----:B------:R-:W-:Y:S01]  /*6d80*/  IMAD.SHL.U32 R38, R236, 0x40, RZ ;  /* 0x00000040ec267824 */ /* 0x000fe200078e00ff */
[----:B------:R-:W-:Y:S02]  /*6d90*/  CS2R R8, SRZ ;  /* 0x0000000000087805 */ /* 0x000fe4000001ff00 */
[----:B------:R-:W-:Y:S02]  /*6da0*/  ISETP.GE.AND P0, PT, R4, R37, PT ;  /* 0x000000250400720c */ /* 0x000fe40003f06270 */
[----:B------:R-:W-:Y:S02]  /*6db0*/  CS2R R12, SRZ ;  /* 0x00000000000c7805 */ /* 0x000fe4000001ff00 */
[----:B------:R-:W-:-:S02]  /*6dc0*/  LOP3.LUT R7, R6, 0xfffffffe, RZ, 0xc0, !PT ;  /* 0xfffffffe06077812 */ /* 0x000fc400078ec0ff */
[----:B------:R-:W-:-:S03]  /*6dd0*/  CS2R R10, SRZ ;  /* 0x00000000000a7805 */ /* 0x000fc6000001ff00 */
[----:B------:R-:W-:-:S05]  /*6de0*/  IMAD.IADD R7, R234, 0x1, -R7 ;  /* 0x00000001ea077824 */ /* 0x000fca00078e0a07 */
[----:B------:R-:W-:Y:S01]  /*6df0*/  SHF.L.U32 R31, R7, 0x1f, RZ ;  /* 0x0000001f071f7819 */ /* 0x000fe200000006ff */
[----:B------:R-:W-:Y:S06]  /*6e00*/  @P0 BRA `(.L_x_2752) ;  /* 0x0000000000580947 */ /* 0x000fec0003800000 */
[----:B------:R-:W-:Y:S01]  /*6e10*/  ULDC UR4, c[0x0][0x3f4] ;  /* 0x0000fd0000047ab9 */ /* 0x000fe20000000800 */
[----:B---3--:R-:W-:Y:S01]  /*6e20*/  IMAD.MOV.U32 R6, RZ, RZ, R0 ;  /* 0x000000ffff067224 */ /* 0x008fe200078e0000 */
[----:B------:R-:W-:Y:S01]  /*6e30*/  ISETP.GE.AND P3, PT, R205, UR4, PT ;  /* 0x00000004cd007c0c */ /* 0x000fe2000bf66270 */
[----:B--2---:R-:W-:Y:S01]  /*6e40*/  IMAD.MOV.U32 R7, RZ, RZ, R3 ;  /* 0x000000ffff077224 */ /* 0x004fe200078e0003 */
[----:B------:R-:W-:Y:S01]  /*6e50*/  ISETP.GE.AND P2, PT, R22, UR4, PT ;  /* 0x0000000416007c0c */ /* 0x000fe2000bf46270 */
[----:B------:R-:W-:Y:S01]  /*6e60*/  IMAD.MOV.U32 R15, RZ, RZ, R5 ;  /* 0x000000ffff0f7224 */ /* 0x000fe200078e0005 */
        /* <DEDUP_REMOVED lines=16> */
.L_x_2752:
[----:B------:R-:W-:Y:S05]  /*6f70*/  BSYNC B1 ;  /* 0x0000000000017941 */ /* 0x000fea0003800000 */
.L_x_2751:
[----:B------:R-:W1:Y:S01]  /*6f80*/  SYNCS.PHASECHK.TRANS64.TRYWAIT P0, [R16+URZ+0x22800], R31 ;  /* 0x0228001f100075a7 */ /* 0x000e62000800017f */
[----:B--2---:R-:W-:Y:S01]  /*6f90*/  LOP3.LUT R3, R38, 0x1c0, RZ, 0xc0, !PT ;  /* 0x000001c026037812 */ /* 0x004fe200078ec0ff */
[----:B---3-5:R-:W-:Y:S01]  /*6fa0*/  IMAD.MOV.U32 R0, RZ, RZ, R26 ;  /* 0x000000ffff007224 */ /* 0x028fe200078e001a */
[----:B------:R-:W-:Y:S01]  /*6fb0*/  VIADDMNMX R41, R37, -R206, 0x80, PT ;  /* 0x0000008025297446 */ /* 0x000fe200038009ce */
[----:B0-----:R-:W-:Y:S01]  /*6fc0*/  IMAD.MOV.U32 R4, RZ, RZ, R9 ;  /* 0x000000ffff047224 */ /* 0x001fe200078e0009 */
[----:B------:R-:W-:Y:S01]  /*6fd0*/  LOP3.LUT R30, R3, 0x18, R30, 0xf8, !PT ;  /* 0x00000018031e7812 */ /* 0x000fe200078ef81e */
[----:B------:R-:W-:Y:S01]  /*6fe0*/  IMAD.MOV.U32 R5, RZ, RZ, R12 ;  /* 0x000000ffff057224 */ /* 0x000fe200078e000c */
[----:B------:R-:W-:Y:S01]  /*6ff0*/  SHF.R.U32.HI R3, RZ, 0x3, R3 ;  /* 0x00000003ff037819 */ /* 0x000fe20000011603 */
[----:B------:R-:W-:Y:S01]  /*7000*/  BSSY B1, `(.L_x_2753) ;  /* 0x0000014000017945 */ /* 0x000fe20003800000 */
[----:B------:R-:W-:Y:S01]  /*7010*/  PRMT R42, R0, 0x7610, R42 ;  /* 0x00007610002a7816 */ /* 0x000fe2000000002a */
[----:B------:R-:W-:Y:S01]  /*7020*/  IMAD.MOV.U32 R0, RZ, RZ, R27 ;  /* 0x000000ffff007224 */ /* 0x000fe200078e001b */
[----:B------:R-:W-:Y:S01]  /*7030*/  LOP3.LUT R30, R30, R3, RZ, 0x3c, !PT ;  /* 0x000000031e1e7212 */ /* 0x000fe200078e3cff */
[----:B------:R-:W-:Y:S01]  /*7040*/  IMAD.MOV.U32 R3, RZ, RZ, R8 ;  /* 0x000000ffff037224 */ /* 0x000fe200078e0008 */
[----:B------:R-:W-:Y:S01]  /*7050*/  PRMT R48, R5, 0x7610, R48 ;  /* 0x0000761005307816 */ /* 0x000fe20000000030 */
[----:B------:R-:W-:Y:S01]  /*7060*/  IMAD.MOV.U32 R5, RZ, RZ, R11 ;  /* 0x000000ffff057224 */ /* 0x000fe200078e000b */
[----:B------:R-:W-:Y:S01]  /*7070*/  PRMT R42, R42, 0x5410, R0 ;  /* 0x000054102a2a7816 */ /* 0x000fe20000000000 */
[----:B------:R-:W-:Y:S01]  /*7080*/  IMAD.MOV.U32 R0, RZ, RZ, R13 ;  /* 0x000000ffff007224 */ /* 0x000fe200078e000d */
[----:B------:R-:W-:Y:S01]  /*7090*/  PRMT R47, R3, 0x5410, R4 ;  /* 0x00005410032f7816 */ /* 0x000fe20000000004 */
[----:B------:R-:W-:Y:S01]  /*70a0*/  IMAD R3, R219, 0x200, R30 ;  /* 0x00000200db037824 */ /* 0x000fe200078e021e */
[----:B------:R-:W-:Y:S01]  /*70b0*/  LOP3.LUT P2, RZ, R236, 0x4, RZ, 0xc0, !PT ;  /* 0x00000004ecff7812 */ /* 0x000fe2000784c0ff */
[----:B------:R-:W-:Y:S01]  /*70c0*/  IMAD.MOV.U32 R4, RZ, RZ, R10 ;  /* 0x000000ffff047224 */ /* 0x000fe200078e000a */
[----:B------:R-:W-:Y:S01]  /*70d0*/  PRMT R48, R48, 0x5410, R0 ;  /* 0x0000541030307816 */ /* 0x000fe20000000000 */
[----:B------:R-:W-:Y:S01]  /*70e0*/  IMAD R3, R3, 0x2, R16 ;  /* 0x0000000203037824 */ /* 0x000fe200078e0210 */
[----:B------:R-:W-:-:S02]  /*70f0*/  ISETP.GE.AND P1, PT, R18, R41, PT ;  /* 0x000000291200720c */ /* 0x000fc40003f26270 */
[----:B------:R-:W-:Y:S01]  /*7100*/  PRMT R49, R4, 0x7610, R49 ;  /* 0x0000761004317816 */ /* 0x000fe20000000031 */
[C---:B------:R-:W-:Y:S02]  /*7110*/  VIADD R4, R3.reuse, 0x18400 ;  /* 0x0001840003047836 */ /* 0x040fe40000000000 */
[----:B------:R-:W-:Y:S01]  /*7120*/  VIADD R0, R3, 0x18440 ;  /* 0x0001844003007836 */ /* 0x000fe20000000000 */
[----:B-1----:R-:W-:Y:S07]  /*7130*/  @!P0 BRA `(.L_x_2754) ;  /* 0x000001a400748947 */ /* 0x002fee0003800000 */
.L_x_3062:
[----:B------:R-:W-:Y:S05]  /*7140*/  BSYNC B1 ;  /* 0x0000000000017941 */ /* 0x000fea0003800000 */
.L_x_2753:
[----:B------:R-:W-:Y:S01]  /*7150*/  BSSY B1, `(.L_x_2755) ;  /* 0x000005f000017945 */ /* 0x000fe20003800000 */
[----:B------:R-:W-:Y:S01]  /*7160*/  PRMT R49, R49, 0x5410, R5 ;  /* 0x0000541031317816 */ /* 0x000fe20000000005 */
[----:B------:R-:W-:Y:S02]  /*7170*/  @P2 VIADD R0, R4, 0xffffffc0 ;  /* 0xffffffc004002836 */ /* 0x000fe40000000000 */
[----:B------:R-:W-:Y:S05]  /*7180*/  @P1 BRA `(.L_x_2756) ;  /* 0x00000004006c1947 */ /* 0x000fea0003800000 */
[----:B------:R-:W1:Y:S01]  /*7190*/  LDC R4, c[0x0][0x3f4] ;  /* 0x0000fd00ff047b82 */ /* 0x000e620000000800 */
[----:B------:R-:W-:Y:S01]  /*71a0*/  BSSY B2, `(.L_x_2757) ;  /* 0x000002e000027945 */ /* 0x000fe20003800000 */
[-C--:B-1----:R-:W-:Y:S02]  /*71b0*/  ISETP.GE.AND P0, PT, R22, R4.reuse, PT ;  /* 0x000000041600720c */ /* 0x082fe40003f06270 */
[----:B------:R-:W-:-:S11]  /*71c0*/  ISETP.GE.AND P1, PT, R205, R4, PT ;  /* 0x00000004cd00720c */ /* 0x000fd60003f26270 */
[----:B------:R-:W-:Y:S05]  /*71d0*/  @P0 BRA `(.L_x_2758) ;  /* 0x0000000000a80947 */ /* 0x000fea0003800000 */
[----:B------:R-:W1:Y:S01]  /*71e0*/  LDS.128 R4, [R3+0x18400] ;  /* 0x0184000003047984 */ /* 0x000e620000000c00 */
[----:B0-----:R-:W-:Y:S01]  /*71f0*/  SHF.R.U32.HI R31, RZ, 0x10, R29 ;  /* 0x00000010ff1f7819 */ /* 0x001fe2000001161d */
[----:B------:R-:W-:Y:S01]  /*7200*/  HADD2.F32 R30, -RZ, R45.H0_H0 ;  /* 0x2000002dff1e7230 */ /* 0x000fe20000004100 */
[--C-:B------:R-:W-:Y:S01]  /*7210*/  SHF.R.U64 R37, R32, 0x10, R33.reuse ;  /* 0x0000001020257819 */ /* 0x100fe20000001221 */
[----:B------:R-:W-:Y:S01]  /*7220*/  HADD2.F32 R32, -RZ, R43.H0_H0 ;  /* 0x2000002bff207230 */ /* 0x000fe20000004100 */
[----:B------:R-:W-:Y:S01]  /*7230*/  SHF.R.U32.HI R33, RZ, 0x10, R33 ;  /* 0x00000010ff217819 */ /* 0x000fe20000011621 */
[----:B------:R-:W-:Y:S01]  /*7240*/  HADD2.F32 R31, -RZ, R31.H0_H0 ;  /* 0x2000001fff1f7230 */ /* 0x000fe20000004100 */
[----:B------:R-:W-:-:S03]  /*7250*/  SHF.R.U64 R39, R28, 0x10, R29 ;  /* 0x000000101c277819 */ /* 0x000fc6000000121d */
[----:B------:R-:W-:Y:S02]  /*7260*/  HADD2.F32 R33, -RZ, R33.H0_H0 ;  /* 0x20000021ff217230 */ /* 0x000fe40000004100 */
[--C-:B-1----:R-:W-:Y:S02]  /*7270*/  HADD2.F32 R28, -RZ, R7.reuse.H0_H0 ;  /* 0x20000007ff1c7230 */ /* 0x102fe40000004100 */
[----:B------:R-:W-:Y:S02]  /*7280*/  HADD2.F32 R29, -RZ, R7.H1_H1 ;  /* 0x30000007ff1d7230 */ /* 0x000fe40000004100 */
[--C-:B------:R-:W-:Y:S02]  /*7290*/  HADD2.F32 R7, -RZ, R4.reuse.H0_H0 ;  /* 0x20000004ff077230 */ /* 0x100fe40000004100 */
[----:B------:R-:W-:Y:S02]  /*72a0*/  HADD2.F32 R4, -RZ, R4.H1_H1 ;  /* 0x30000004ff047230 */ /* 0x000fe40000004100 */
[C---:B------:R-:W-:Y:S01]  /*72b0*/  FMUL.FTZ R38, R29.reuse, R31 ;  /* 0x0000001f1d267220 */ /* 0x040fe20000410000 */
[----:B------:R-:W-:Y:S01]  /*72c0*/  FMUL.FTZ R35, R29, R33 ;  /* 0x000000211d237220 */ /* 0x000fe20000410000 */
[----:B----4-:R-:W-:-:S02]  /*72d0*/  HADD2.F32 R14, -RZ, R6.H0_H0 ;  /* 0x20000006ff0e7230 */ /* 0x010fc40000004100 */
[----:B------:R-:W-:Y:S01]  /*72e0*/  FMUL.FTZ R34, R4, R32 ;  /* 0x0000002004227220 */ /* 0x000fe20000410000 */
[----:B------:R-:W-:Y:S01]  /*72f0*/  FFMA.FTZ R40, R28, R33, R38 ;  /* 0x000000211c287223 */ /* 0x000fe20000010026 */
[----:B------:R-:W-:Y:S02]  /*7300*/  HADD2.F32 R15, -RZ, R6.H1_H1 ;  /* 0x30000006ff0f7230 */ /* 0x000fe40000004100 */
[-C--:B------:R-:W-:Y:S01]  /*7310*/  FMUL.FTZ R38, R4, R30.reuse ;  /* 0x0000001e04267220 */ /* 0x080fe20000410000 */
[C---:B------:R-:W-:Y:S01]  /*7320*/  FFMA.FTZ R34, R7.reuse, R30, -R34 ;  /* 0x0000001e07227223 */ /* 0x040fe20000010822 */
[----:B------:R-:W-:Y:S02]  /*7330*/  HADD2.F32 R6, -RZ, R5.H0_H0 ;  /* 0x20000005ff067230 */ /* 0x000fe40000004100 */
[----:B------:R-:W-:Y:S01]  /*7340*/  FFMA.FTZ R35, R28, R31, -R35 ;  /* 0x0000001f1c237223 */ /* 0x000fe20000010823 */
[----:B------:R-:W-:Y:S02]  /*7350*/  HADD2.F32 R30, -RZ, R43.H1_H1 ;  /* 0x3000002bff1e7230 */ /* 0x000fe40000004100 */
[----:B------:R-:W-:Y:S01]  /*7360*/  FFMA.FTZ R31, R7, R32, R38 ;  /* 0x00000020071f7223 */ /* 0x000fe20000010026 */
[----:B------:R-:W-:-:S02]  /*7370*/  HADD2.F32 R5, -RZ, R5.H1_H1 ;  /* 0x30000005ff057230 */ /* 0x000fc40000004100 */
[----:B------:R-:W-:Y:S02]  /*7380*/  HADD2.F32 R28, -RZ, R45.H1_H1 ;  /* 0x3000002dff1c7230 */ /* 0x000fe40000004100 */
[C---:B------:R-:W-:Y:S01]  /*7390*/  FMUL.FTZ R33, R15.reuse, R30 ;  /* 0x0000001e0f217220 */ /* 0x040fe20000410000 */
[----:B------:R-:W-:Y:S02]  /*73a0*/  HADD2.F32 R29, -RZ, R37.H0_H0 ;  /* 0x20000025ff1d7230 */ /* 0x000fe40000004100 */
[----:B------:R-:W-:Y:S02]  /*73b0*/  HADD2.F32 R4, -RZ, R39.H0_H0 ;  /* 0x20000027ff047230 */ /* 0x000fe40000004100 */
[-C--:B------:R-:W-:Y:S01]  /*73c0*/  FMUL.FTZ R15, R15, R28.reuse ;  /* 0x0000001c0f0f7220 */ /* 0x080fe20000410000 */
[C---:B------:R-:W-:Y:S01]  /*73d0*/  FFMA.FTZ R33, R14.reuse, R28, -R33 ;  /* 0x0000001c0e217223 */ /* 0x040fe20000010821 */
[C---:B------:R-:W-:Y:S01]  /*73e0*/  FMUL.FTZ R7, R5.reuse, R29 ;  /* 0x0000001d05077220 */ /* 0x040fe20000410000 */
[----:B------:R-:W-:Y:S01]  /*73f0*/  FMUL.FTZ R32, R5, R4 ;  /* 0x0000000405207220 */ /* 0x000fe20000410000 */
[----:B------:R-:W-:-:S02]  /*7400*/  FFMA.FTZ R14, R14, R30, R15 ;  /* 0x0000001e0e0e7223 */ /* 0x000fc4000001000f */
[----:B------:R-:W-:Y:S01]  /*7410*/  FFMA.FTZ R5, R6, R4, -R7 ;  /* 0x0000000406057223 */ /* 0x000fe20000010807 */
[----:B------:R-:W-:Y:S01]  /*7420*/  F2FP.F16.F32.PACK_AB R7, R40, R35 ;  /* 0x000000232807723e */ /* 0x000fe200000000ff */
[----:B------:R-:W-:Y:S01]  /*7430*/  FFMA.FTZ R32, R6, R29, R32 ;  /* 0x0000001d06207223 */ /* 0x000fe20000010020 */
[----:B------:R-:W-:Y:S02]  /*7440*/  F2FP.F16.F32.PACK_AB R4, R31, R34 ;  /* 0x000000221f04723e */ /* 0x000fe400000000ff */
[----:B------:R-:W-:Y:S02]  /*7450*/  F2FP.F16.F32.PACK_AB R6, R14, R33 ;  /* 0x000000210e06723e */ /* 0x000fe400000000ff */
[----:B------:R-:W-:-:S05]  /*7460*/  F2FP.F16.F32.PACK_AB R5, R32, R5 ;  /* 0x000000052005723e */ /* 0x000fca00000000ff */
[----:B------:R1:W-:Y:S02]  /*7470*/  STS.128 [R3+0x18400], R4 ;  /* 0x0184000403007388 */ /* 0x0003e40000000c00 */
.L_x_2758:
[----:B------:R-:W-:Y:S05]  /*7480*/  BSYNC B2 ;  /* 0x0000000000027941 */ /* 0x000fea0003800000 */
.L_x_2757:
[----:B------:R-:W-:Y:S05]  /*7490*/  @P1 BRA `(.L_x_2756) ;  /* 0x0000000000a81947 */ /* 0x000fea0003800000 */
[----:B-1----:R-:W1:Y:S01]  /*74a0*/  LDS.128 R4, [R0] ;  /* 0x0000000000047984 */ /* 0x002e620000000c00 */
[--C-:B------:R-:W-:Y:S01]  /*74b0*/  SHF.R.U64 R35, R24, 0x10, R25.reuse ;  /* 0x0000001018237819 */ /* 0x100fe20000001219 */
[----:B------:R-:W-:Y:S01]  /*74c0*/  HADD2.F32 R28, -RZ, R44.H0_H0 ;  /* 0x2000002cff1c7230 */ /* 0x000fe20000004100 */
[----:B------:R-:W-:Y:S01]  /*74d0*/  SHF.R.U32.HI R25, RZ, 0x10, R25 ;  /* 0x00000010ff197819 */ /* 0x000fe20000011619 */
[----:B------:R-:W-:Y:S01]  /*74e0*/  HADD2.F32 R24, -RZ, R46.H0_H0 ;  /* 0x2000002eff187230 */ /* 0x000fe20000004100 */
[--C-:B------:R-:W-:Y:S02]  /*74f0*/  SHF.R.U32.HI R29, RZ, 0x10, R21.reuse ;  /* 0x00000010ff1d7819 */ /* 0x100fe40000011615 */
[----:B------:R-:W-:Y:S01]  /*7500*/  SHF.R.U64 R33, R20, 0x10, R21 ;  /* 0x0000001014217819 */ /* 0x000fe20000001215 */
[----:B------:R-:W-:Y:S02]  /*7510*/  HADD2.F32 R25, -RZ, R25.H0_H0 ;  /* 0x20000019ff197230 */ /* 0x000fe40000004100 */
[----:B------:R-:W-:-:S02]  /*7520*/  HADD2.F32 R29, -RZ, R29.H0_H0 ;  /* 0x2000001dff1d7230 */ /* 0x000fc40000004100 */
[--C-:B-1----:R-:W-:Y:S02]  /*7530*/  HADD2.F32 R20, -RZ, R7.reuse.H0_H0 ;  /* 0x20000007ff147230 */ /* 0x102fe40000004100 */
[----:B------:R-:W-:Y:S02]  /*7540*/  HADD2.F32 R21, -RZ, R7.H1_H1 ;  /* 0x30000007ff157230 */ /* 0x000fe40000004100 */
[--C-:B------:R-:W-:Y:S02]  /*7550*/  HADD2.F32 R7, -RZ, R4.reuse.H0_H0 ;  /* 0x20000004ff077230 */ /* 0x100fe40000004100 */
[----:B------:R-:W-:Y:S02]  /*7560*/  HADD2.F32 R4, -RZ, R4.H1_H1 ;  /* 0x30000004ff047230 */ /* 0x000fe40000004100 */
[C---:B------:R-:W-:Y:S01]  /*7570*/  FMUL.FTZ R32, R21.reuse, R25 ;  /* 0x0000001915207220 */ /* 0x040fe20000410000 */
[----:B0-----:R-:W-:Y:S01]  /*7580*/  FMUL.FTZ R31, R21, R29 ;  /* 0x0000001d151f7220 */ /* 0x001fe20000410000 */
[----:B----4-:R-:W-:-:S02]  /*7590*/  HADD2.F32 R14, -RZ, R6.H0_H0 ;  /* 0x20000006ff0e7230 */ /* 0x010fc40000004100 */
[----:B------:R-:W-:Y:S01]  /*75a0*/  FMUL.FTZ R30, R4, R28 ;  /* 0x0000001c041e7220 */ /* 0x000fe20000410000 */
[----:B------:R-:W-:Y:S01]  /*75b0*/  FFMA.FTZ R34, R20, R29, R32 ;  /* 0x0000001d14227223 */ /* 0x000fe20000010020 */
[----:B------:R-:W-:Y:S02]  /*75c0*/  HADD2.F32 R15, -RZ, R6.H1_H1 ;  /* 0x30000006ff0f7230 */ /* 0x000fe40000004100 */
[-C--:B------:R-:W-:Y:S01]  /*75d0*/  FMUL.FTZ R32, R4, R24.reuse ;  /* 0x0000001804207220 */ /* 0x080fe20000410000 */
[C---:B------:R-:W-:Y:S01]  /*75e0*/  FFMA.FTZ R30, R7.reuse, R24, -R30 ;  /* 0x00000018071e7223 */ /* 0x040fe2000001081e */
[--C-:B------:R-:W-:Y:S02]  /*75f0*/  HADD2.F32 R6, -RZ, R5.reuse.H0_H0 ;  /* 0x20000005ff067230 */ /* 0x100fe40000004100 */
        /* <DEDUP_REMOVED lines=19> */
[----:B------:R2:W-:Y:S02]  /*7730*/  STS.128 [R0], R4 ;  /* 0x0000000400007388 */ /* 0x0005e40000000c00 */
.L_x_2756:
[----:B------:R-:W-:Y:S05]  /*7740*/  BSYNC B1 ;  /* 0x0000000000017941 */ /* 0x000fea0003800000 */
.L_x_2755:
[----:B------:R-:W-:-:S13]  /*7750*/  ISETP.GE.AND P0, PT, R232, R41, PT ;  /* 0x00000029e800720c */ /* 0x000fda0003f06270 */
[----:B------:R-:W-:Y:S05]  /*7760*/  @P0 BRA `(.L_x_2759) ;  /* 0x0000001800440947 */ /* 0x000fea0003800000 */
[----:B-12---:R-:W1:Y:S01]  /*7770*/  LDC R4, c[0x0][0x3f4] ;  /* 0x0000fd00ff047b82 */ /* 0x006e620000000800 */
[----:B------:R-:W-:Y:S01]  /*7780*/  BSSY B1, `(.L_x_2760) ;  /* 0x000002e000017945 */ /* 0x000fe20003800000 */
[-C--:B-1----:R-:W-:Y:S02]  /*7790*/  ISETP.GE.AND P0, PT, R22, R4.reuse, PT ;  /* 0x000000041600720c */ /* 0x082fe40003f06270 */
[----:B------:R-:W-:-:S11]  /*77a0*/  ISETP.GE.AND P1, PT, R205, R4, PT ;  /* 0x00000004cd00720c */ /* 0x000fd60003f26270 */
[----:B------:R-:W-:Y:S05]  /*77b0*/  @P0 BRA `(.L_x_2761) ;  /* 0x0000000000a80947 */ /* 0x000fea0003800000 */
[----:B------:R-:W4:Y:S01]  /*77c0*/  LDS.128 R4, [R3+0x1a400] ;  /* 0x01a4000003047984 */ /* 0x000f220000000c00 */
[----:B------:R-:W-:Y:S01]  /*77d0*/  SHF.R.U32.HI R21, RZ, 0x10, R13 ;  /* 0x00000010ff157819 */ /* 0x000fe2000001160d */
[----:B------:R-:W-:Y:S01]  /*77e0*/  HADD2.F32 R24, -RZ, R42.H0_H0 ;  /* 0x2000002aff187230 */ /* 0x000fe20000004100 */
[--C-:B------:R-:W-:Y:S01]  /*77f0*/  SHF.R.U32.HI R25, RZ, 0x10, R27.reuse ;  /* 0x00000010ff197819 */ /* 0x100fe2000001161b */
[----:B------:R-:W-:Y:S01]  /*7800*/  HADD2.F32 R20, -RZ, R48.H0_H0 ;  /* 0x20000030ff147230 */ /* 0x000fe20000004100 */
[----:B------:R-:W-:Y:S01]  /*7810*/  SHF.R.U64 R29, R26, 0x10, R27 ;  /* 0x000000101a1d7819 */ /* 0x000fe2000000121b */
[----:B------:R-:W-:Y:S01]  /*7820*/  HADD2.F32 R21, -RZ, R21.H0_H0 ;  /* 0x20000015ff157230 */ /* 0x000fe20000004100 */
[----:B0-----:R-:W-:Y:S01]  /*7830*/  SHF.R.U64 R31, R12, 0x10, R13 ;  /* 0x000000100c1f7819 */ /* 0x001fe2000000120d */
[----:B------:R-:W-:Y:S02]  /*7840*/  HADD2.F32 R25, -RZ, R25.H0_H0 ;  /* 0x20000019ff197230 */ /* 0x000fe40000004100 */
[----:B----4-:R-:W-:-:S02]  /*7850*/  HADD2.F32 R14, -RZ, R7.H0_H0 ;  /* 0x20000007ff0e7230 */ /* 0x010fc40000004100 */
[----:B------:R-:W-:Y:S02]  /*7860*/  HADD2.F32 R15, -RZ, R7.H1_H1 ;  /* 0x30000007ff0f7230 */ /* 0x000fe40000004100 */
[--C-:B------:R-:W-:Y:S02]  /*7870*/  HADD2.F32 R7, -RZ, R4.reuse.H0_H0 ;  /* 0x20000004ff077230 */ /* 0x100fe40000004100 */
[----:B------:R-:W-:Y:S02]  /*7880*/  HADD2.F32 R4, -RZ, R4.H1_H1 ;  /* 0x30000004ff047230 */ /* 0x000fe40000004100 */
[C---:B------:R-:W-:Y:S01]  /*7890*/  FMUL.FTZ R28, R15.reuse, R21 ;  /* 0x000000150f1c7220 */ /* 0x040fe20000410000 */
[-C--:B------:R-:W-:Y:S01]  /*78a0*/  FMUL.FTZ R27, R15, R25.reuse ;  /* 0x000000190f1b7220 */ /* 0x080fe20000410000 */
[--C-:B------:R-:W-:Y:S02]  /*78b0*/  HADD2.F32 R12, -RZ, R6.reuse.H0_H0 ;  /* 0x20000006ff0c7230 */ /* 0x100fe40000004100 */
[----:B------:R-:W-:Y:S01]  /*78c0*/  FMUL.FTZ R26, R4, R24 ;  /* 0x00000018041a7220 */ /* 0x000fe20000410000 */
[----:B------:R-:W-:Y:S01]  /*78d0*/  FFMA.FTZ R30, R14, R25, R28 ;  /* 0x000000190e1e7223 */ /* 0x000fe2000001001c */
[----:B------:R-:W-:-:S02]  /*78e0*/  HADD2.F32 R13, -RZ, R6.H1_H1 ;  /* 0x30000006ff0d7230 */ /* 0x000fc40000004100 */
[-C--:B------:R-:W-:Y:S01]  /*78f0*/  FMUL.FTZ R28, R4, R20.reuse ;  /* 0x00000014041c7220 */ /* 0x080fe20000410000 */
[C---:B------:R-:W-:Y:S01]  /*7900*/  FFMA.FTZ R26, R7.reuse, R20, -R26 ;  /* 0x00000014071a7223 */ /* 0x040fe2000001081a */
[--C-:B------:R-:W-:Y:S02]  /*7910*/  HADD2.F32 R6, -RZ, R5.reuse.H0_H0 ;  /* 0x20000005ff067230 */ /* 0x100fe40000004100 */
[----:B------:R-:W-:Y:S01]  /*7920*/  FFMA.FTZ R27, R14, R21, -R27 ;  /* 0x000000150e1b7223 */ /* 0x000fe2000001081b */
[----:B------:R-:W-:Y:S02]  /*7930*/  HADD2.F32 R20, -RZ, R42.H1_H1 ;  /* 0x3000002aff147230 */ /* 0x000fe40000004100 */
[----:B------:R-:W-:Y:S01]  /*7940*/  FFMA.FTZ R21, R7, R24, R28 ;  /* 0x0000001807157223 */ /* 0x000fe2000001001c */
[----:B------:R-:W-:Y:S02]  /*7950*/  HADD2.F32 R5, -RZ, R5.H1_H1 ;  /* 0x30000005ff057230 */ /* 0x000fe40000004100 */
[----:B------:R-:W-:-:S02]  /*7960*/  HADD2.F32 R14, -RZ, R48.H1_H1 ;  /* 0x30000030ff0e7230 */ /* 0x000fc40000004100 */
[C---:B------:R-:W-:Y:S01]  /*7970*/  FMUL.FTZ R25, R13.reuse, R20 ;  /* 0x000000140d197220 */ /* 0x040fe20000410000 */
[----:B------:R-:W-:Y:S02]  /*7980*/  HADD2.F32 R15, -RZ, R29.H0_H0 ;  /* 0x2000001dff0f7230 */ /* 0x000fe40000004100 */
[----:B------:R-:W-:Y:S02]  /*7990*/  HADD2.F32 R4, -RZ, R31.H0_H0 ;  /* 0x2000001fff047230 */ /* 0x000fe40000004100 */
[-C--:B------:R-:W-:Y:S01]  /*79a0*/  FMUL.FTZ R13, R13, R14.reuse ;  /* 0x0000000e0d0d7220 */ /* 0x080fe20000410000 */
[C---:B------:R-:W-:Y:S01]  /*79b0*/  FFMA.FTZ R25, R12.reuse, R14, -R25 ;  /* 0x0000000e0c197223 */ /* 0x040fe20000010819 */
[C---:B------:R-:W-:Y:S01]  /*79c0*/  FMUL.FTZ R7, R5.reuse, R15 ;  /* 0x0000000f05077220 */ /* 0x040fe20000410000 */
[----:B------:R-:W-:Y:S01]  /*79d0*/  FMUL.FTZ R24, R5, R4 ;  /* 0x0000000405187220 */ /* 0x000fe20000410000 */
[----:B------:R-:W-:Y:S02]  /*79e0*/  FFMA.FTZ R12, R12, R20, R13 ;  /* 0x000000140c0c7223 */ /* 0x000fe4000001000d */
[----:B------:R-:W-:Y:S01]  /*79f0*/  FFMA.FTZ R5, R6, R4, -R7 ;  /* 0x0000000406057223 */ /* 0x000fe20000010807 */
[----:B------:R-:W-:Y:S01]  /*7a00*/  F2FP.F16.F32.PACK_AB R7, R30, R27 ;  /* 0x0000001b1e07723e */ /* 0x000fe200000000ff */
[----:B------:R-:W-:Y:S01]  /*7a10*/  FFMA.FTZ R24, R6, R15, R24 ;  /* 0x0000000f06187223 */ /* 0x000fe20000010018 */
[----:B------:R-:W-:-:S02]  /*7a20*/  F2FP.F16.F32.PACK_AB R4, R21, R26 ;  /* 0x0000001a1504723e */ /* 0x000fc400000000ff */
[----:B------:R-:W-:Y:S02]  /*7a30*/  F2FP.F16.F32.PACK_AB R6, R12, R25 ;  /* 0x000000190c06723e */ /* 0x000fe400000000ff */
[----:B------:R-:W-:-:S05]  /*7a40*/  F2FP.F16.F32.PACK_AB R5, R24, R5 ;  /* 0x000000051805723e */ /* 0x000fca00000000ff */
[----:B------:R1:W-:Y:S02]  /*7a50*/  STS.128 [R3+0x1a400], R4 ;  /* 0x01a4000403007388 */ /* 0x0003e40000000c00 */
.L_x_2761:
[----:B------:R-:W-:Y:S05]  /*7a60*/  BSYNC B1 ;  /* 0x0000000000017941 */ /* 0x000fea0003800000 */
.L_x_2760:
[----:B------:R-:W-:Y:S05]  /*7a70*/  @P1 BRA `(.L_x_2759) ;  /* 0x0000001400801947 */ /* 0x000fea0003800000 */
[----:B-1----:R-:W1:Y:S01]  /*7a80*/  LDS.128 R4, [R0+0x2000] ;  /* 0x0020000000047984 */ /* 0x002e620000000c00 */
[----:B------:R-:W-:Y:S01]  /*7a90*/  SHF.R.U32.HI R12, RZ, 0x10, R11 ;  /* 0x00000010ff0c7819 */ /* 0x000fe2000001160b */
[----:B------:R-:W-:Y:S01]  /*7aa0*/  HADD2.F32 R13, -RZ, R47.H0_H0 ;  /* 0x2000002fff0d7230 */ /* 0x000fe20000004100 */
[----:B----4-:R-:W-:Y:S02]  /*7ab0*/  SHF.R.U32.HI R14, RZ, 0x10, R9 ;  /* 0x00000010ff0e7819 */ /* 0x010fe40000011609 */
[----:B------:R-:W-:Y:S01]  /*7ac0*/  SHF.R.U64 R24, R10, 0x10, R11 ;  /* 0x000000100a187819 */ /* 0x000fe2000000120b */
[----:B------:R-:W-:Y:S01]  /*7ad0*/  HADD2.F32 R12, -RZ, R12.H0_H0 ;  /* 0x2000000cff0c7230 */ /* 0x000fe20000004100 */
[----:B------:R-:W-:Y:S01]  /*7ae0*/  SHF.R.U64 R21, R8, 0x10, R9 ;  /* 0x0000001008157819 */ /* 0x000fe20000001209 */
[----:B------:R-:W-:Y:S02]  /*7af0*/  HADD2.F32 R14, -RZ, R14.H0_H0 ;  /* 0x2000000eff0e7230 */ /* 0x000fe40000004100 */
[----:B------:R-:W-:-:S02]  /*7b00*/  HADD2.F32 R11, -RZ, R49.H0_H0 ;  /* 0x20000031ff0b7230 */ /* 0x000fc40000004100 */
[--C-:B-1----:R-:W-:Y:S02]  /*7b10*/  HADD2.F32 R10, -RZ, R7.reuse.H1_H1 ;  /* 0x30000007ff0a7230 */ /* 0x102fe40000004100 */
[--C-:B------:R-:W-:Y:S02]  /*7b20*/  HADD2.F32 R3, -RZ, R4.reuse.H0_H0 ;  /* 0x20000004ff037230 */ /* 0x100fe40000004100 */
[----:B------:R-:W-:Y:S02]  /*7b30*/  HADD2.F32 R4, -RZ, R4.H1_H1 ;  /* 0x30000004ff047230 */ /* 0x000fe40000004100 */
[C---:B------:R-:W-:Y:S01]  /*7b40*/  FMUL.FTZ R20, R10.reuse, R14 ;  /* 0x0000000e0a147220 */ /* 0x040fe20000410000 */
[----:B------:R-:W-:Y:S02]  /*7b50*/  HADD2.F32 R9, -RZ, R7.H0_H0 ;  /* 0x20000007ff097230 */ /* 0x000fe40000004100 */
[----:B------:R-:W-:Y:S01]  /*7b60*/  FMUL.FTZ R15, R10, R12 ;  /* 0x0000000c0a0f7220 */ /* 0x000fe20000410000 */
[----:B------:R-:W-:-:S02]  /*7b70*/  HADD2.F32 R7, -RZ, R6.H0_H0 ;  /* 0x20000006ff077230 */ /* 0x000fc40000004100 */
[C---:B------:R-:W-:Y:S01]  /*7b80*/  FMUL.FTZ R10, R4.reuse, R13 ;  /* 0x0000000d040a7220 */ /* 0x040fe20000410000 */
[----:B------:R-:W-:Y:S02]  /*7b90*/  HADD2.F32 R8, -RZ, R6.H1_H1 ;  /* 0x30000006ff087230 */ /* 0x000fe40000004100 */
[C---:B------:R-:W-:Y:S01]  /*7ba0*/  FFMA.FTZ R20, R9.reuse, R12, -R20 ;  /* 0x0000000c09147223 */ /* 0x040fe20000010814 */
[----:B------:R-:W-:Y:S01]  /*7bb0*/  FFMA.FTZ R15, R9, R14, R15 ;  /* 0x0000000e090f7223 */ /* 0x000fe2000001000f */
[--C-:B------:R-:W-:Y:S02]  /*7bc0*/  HADD2.F32 R6, -RZ, R5.reuse.H0_H0 ;  /* 0x20000005ff067230 */ /* 0x100fe40000004100 */
[-C--:B------:R-:W-:Y:S01]  /*7bd0*/  FMUL.FTZ R14, R4, R11.reuse ;  /* 0x0000000b040e7220 */ /* 0x080fe20000410000 */
[----:B------:R-:W-:Y:S01]  /*7be0*/  FFMA.FTZ R12, R3, R11, -R10 ;  /* 0x0000000b030c7223 */ /* 0x000fe2000001080a */
[----:B------:R-:W-:Y:S01]  /*7bf0*/  HADD2.F32 R5, -RZ, R5.H1_H1 ;  /* 0x30000005ff057230 */ /* 0x000fe20000004100 */
[----:B------:R-:W-:Y:S01]  /*7c00*/  F2FP.F16.F32.PACK_AB R15, R15, R20 ;  /* 0x000000140f0f723e */ /* 0x000fe200000000ff */
[----:B------:R-:W-:-:S02]  /*7c10*/  HADD2.F32 R11, -RZ, R47.H1_H1 ;  /* 0x3000002fff0b7230 */ /* 0x000fc40000004100 */
[----:B------:R-:W-:Y:S01]  /*7c20*/  FFMA.FTZ R3, R3, R13, R14 ;  /* 0x0000000d03037223 */ /* 0x000fe2000001000e */
[----:B------:R-:W-:Y:S02]  /*7c30*/  HADD2.F32 R10, -RZ, R21.H0_H0 ;  /* 0x20000015ff0a7230 */ /* 0x000fe40000004100 */
[----:B------:R-:W-:Y:S02]  /*7c40*/  HADD2.F32 R9, -RZ, R49.H1_H1 ;  /* 0x30000031ff097230 */ /* 0x000fe40000004100 */
[C---:B------:R-:W-:Y:S01]  /*7c50*/  FMUL.FTZ R14, R8.reuse, R11 ;  /* 0x0000000b080e7220 */ /* 0x040fe20000410000 */
[----:B------:R-:W-:Y:S02]  /*7c60*/  HADD2.F32 R4, -RZ, R24.H0_H0 ;  /* 0x20000018ff047230 */ /* 0x000fe40000004100 */
[----:B------:R-:W-:Y:S01]  /*7c70*/  FMUL.FTZ R13, R5, R10 ;  /* 0x0000000a050d7220 */ /* 0x000fe20000410000 */
[----:B------:R-:W-:Y:S01]  /*7c80*/  F2FP.F16.F32.PACK_AB R12, R3, R12 ;  /* 0x0000000c030c723e */ /* 0x000fe200000000ff */
[-C--:B------:R-:W-:Y:S01]  /*7c90*/  FMUL.FTZ R8, R8, R9.reuse ;  /* 0x0000000908087220 */ /* 0x080fe20000410000 */
[----:B------:R-:W-:Y:S01]  /*7ca0*/  FFMA.FTZ R14, R7, R9, -R14 ;  /* 0x00000009070e7223 */ /* 0x000fe2000001080e */
[-C--:B------:R-:W-:Y:S01]  /*7cb0*/  FMUL.FTZ R5, R5, R4.reuse ;  /* 0x0000000405057220 */ /* 0x080fe20000410000 */
[----:B------:R-:W-:Y:S01]  /*7cc0*/  FFMA.FTZ R13, R6, R4, -R13 ;  /* 0x00000004060d7223 */ /* 0x000fe2000001080d */
[----:B------:R-:W-:-:S02]  /*7cd0*/  FFMA.FTZ R7, R7, R11, R8 ;  /* 0x0000000b07077223 */ /* 0x000fc40000010008 */
[----:B------:R-:W-:-:S03]  /*7ce0*/  FFMA.FTZ R6, R6, R10, R5 ;  /* 0x0000000a06067223 */ /* 0x000fc60000010005 */
[----:B------:R-:W-:Y:S02]  /*7cf0*/  F2FP.F16.F32.PACK_AB R14, R7, R14 ;  /* 0x0000000e070e723e */ /* 0x000fe400000000ff */
[----:B------:R-:W-:-:S05]  /*7d00*/  F2FP.F16.F32.PACK_AB R13, R6, R13 ;  /* 0x0000000d060d723e */ /* 0x000fca00000000ff */
[----:B------:R1:W-:Y:S01]  /*7d10*/  STS.128 [R0+0x2000], R12 ;  /* 0x0020000c00007388 */ /* 0x0003e20000000c00 */
[----:B------:R-:W-:Y:S05]  /*7d20*/  BRA `(.L_x_2759) ;  /* 0x0000001000d47947 */ /* 0x000fea0003800000 */
.L_x_2746:
[----:B------:R-:W0:Y:S01]  /*7d30*/  LDC R9, c[0x0][0x448] ;  /* 0x00011200ff097b82 */ /* 0x000e220000000800 */
[----:B------:R-:W-:Y:S01]  /*7d40*/  IMAD R3, R233, 0x40, R42 ;  /* 0x00000040e9037824 */ /* 0x000fe200078e022a */
[----:B------:R-:W-:Y:S01]  /*7d50*/  ULDC.64 UR4, c[0x0][0x3f8] ;  /* 0x0000fe0000047ab9 */ /* 0x000fe20000000a00 */
[----:B------:R-:W-:Y:S01]  /*7d60*/  ULDC.64 UR6, c[0x0][0x408] ;  /* 0x0001020000067ab9 */ /* 0x000fe20000000a00 */
[----:B------:R-:W-:Y:S01]  /*7d70*/  IMAD.MOV.U32 R20, RZ, RZ, R24 ;  /* 0x000000ffff147224 */ /* 0x000fe200078e0018 */
[----:B------:R-:W-:Y:S01]  /*7d80*/  SHF.R.S32.HI R43, RZ, 0x1f, R30 ;  /* 0x0000001fff2b7819 */ /* 0x000fe2000001141e */
[----:B------:R-:W-:Y:S02]  /*7d90*/  IMAD.MOV.U32 R21, RZ, RZ, R29 ;  /* 0x000000ffff157224 */ /* 0x000fe400078e001d */
[----:B------:R-:W-:Y:S01]  /*7da0*/  IMAD.MOV.U32 R4, RZ, RZ, R26 ;  /* 0x000000ffff047224 */ /* 0x000fe200078e001a */
[----:B0-----:R-:W-:-:S13]  /*7db0*/  ISETP.NE.AND P0, PT, R9, 0x1, PT ;  /* 0x000000010900780c */ /* 0x001fda0003f05270 */
[----:B------:R-:W0:Y:S08]  /*7dc0*/  @P0 LDC R0, c[0x0][0x44c] ;  /* 0x00011300ff000b82 */ /* 0x000e300000000800 */
[----:B------:R-:W1:Y:S01]  /*7dd0*/  @P0 LDC R5, c[0x0][0x450] ;  /* 0x00011400ff050b82 */ /* 0x000e620000000800 */
[----:B0-----:R-:W-:-:S05]  /*7de0*/  @P0 IMAD.HI.U32 R0, R3, R0, RZ ;  /* 0x0000000003000227 */ /* 0x001fca00078e00ff */
[----:B-1----:R-:W-:Y:S01]  /*7df0*/  @P0 SHF.R.U32.HI R3, RZ, R5, R0 ;  /* 0x00000005ff030219 */ /* 0x002fe20000011600 */
[----:B------:R-:W-:-:S03]  /*7e00*/  IMAD.MOV.U32 R5, RZ, RZ, R31 ;  /* 0x000000ffff057224 */ /* 0x000fc600078e001f */
        /* <DEDUP_REMOVED lines=17> */
[----:B------:R-:W0:Y:S01]  /*7f20*/  LDC R37, c[0x0][0x3f4] ;  /* 0x0000fd00ff257b82 */ /* 0x000e220000000800 */
[----:B------:R-:W1:Y:S01]  /*7f30*/  SHFL.IDX PT, R3, R10, RZ, 0x1c1f ;  /* 0x001c1fff0a037589 */ /* 0x000e6200000e0000 */
[----:B------:R-:W-:-:S03]  /*7f40*/  IMAD R31, R200, R9, RZ ;  /* 0x00000009c81f7224 */ /* 0x000fc600078e02ff */
[----:B------:R-:W2:Y:S04]  /*7f50*/  SHFL.IDX PT, R0, R20, RZ, 0x1c1f ;  /* 0x001c1fff14007589 */ /* 0x000ea800000e0000 */
[----:B------:R-:W3:Y:S04]  /*7f60*/  SHFL.IDX PT, R14, R28, RZ, 0x1c1f ;  /* 0x001c1fff1c0e7589 */ /* 0x000ee800000e0000 */
[----:B------:R-:W4:Y:S01]  /*7f70*/  SHFL.IDX PT, R8, R29, RZ, 0x1c1f ;  /* 0x001c1fff1d087589 */ /* 0x000f2200000e0000 */
[----:B0-----:R-:W-:-:S04]  /*7f80*/  ISETP.GE.AND P0, PT, R30, R37, PT ;  /* 0x000000251e00720c */ /* 0x001fc80003f06270 */
[----:B------:R-:W-:-:S13]  /*7f90*/  ISETP.GE.OR P1, PT, R42, R31, P0 ;  /* 0x0000001f2a00720c */ /* 0x000fda0000726670 */
[C---:B------:R-:W-:Y:S01]  /*7fa0*/  @!P1 IMAD.SHL.U32 R9, R30.reuse, 0x2, RZ ;  /* 0x000000021e099824 */ /* 0x040fe200078e00ff */
[----:B------:R-:W-:-:S04]  /*7fb0*/  @!P1 SHF.L.U64.HI R21, R30, 0x1, R43 ;  /* 0x000000011e159819 */ /* 0x000fc8000001022b */
[----:B-1----:R-:W-:-:S05]  /*7fc0*/  @!P1 IADD3 R4, P2, R3, R9, RZ ;  /* 0x0000000903049210 */ /* 0x002fca0007f5e0ff */
[----:B--2---:R-:W-:-:S06]  /*7fd0*/  @!P1 IMAD.X R5, R0, 0x1, R21, P2 ;  /* 0x0000000100059824 */ /* 0x004fcc00010e0615 */
[----:B------:R-:W2:Y:S01]  /*7fe0*/  @!P1 LD.E.128 R4, desc[UR38][R4.64] ;  /* 0x0000002604049980 */ /* 0x000ea2000c101d00 */
[----:B---3--:R-:W-:-:S05]  /*7ff0*/  @!P1 IADD3 R14, P2, R14, R9, RZ ;  /* 0x000000090e0e9210 */ /* 0x008fca0007f5e0ff */
[----:B----4-:R-:W-:-:S04]  /*8000*/  @!P1 IMAD.X R3, R8, 0x1, R21, P2 ;  /* 0x0000000108039824 */ /* 0x010fc800010e0615 */
[----:B------:R-:W-:-:S05]  /*8010*/  @!P1 IMAD.MOV.U32 R15, RZ, RZ, R3 ;  /* 0x000000ffff0f9224 */ /* 0x000fca00078e0003 */
[----:B------:R0:W3:Y:S01]  /*8020*/  @!P1 LD.E.128 R24, desc[UR38][R14.64] ;  /* 0x000000260e189980 */ /* 0x0000e2000c101d00 */
[----:B------:R-:W-:Y:S02]  /*8030*/  CS2R R40, SRZ ;  /* 0x0000000000287805 */ /* 0x000fe4000001ff00 */
[----:B------:R-:W-:Y:S01]  /*8040*/  CS2R R38, SRZ ;  /* 0x0000000000267805 */ /* 0x000fe2000001ff00 */
[----:B------:R-:W1:Y:S04]  /*8050*/  SHFL.IDX PT, R8, R29, 0x1, 0x1c1f ;  /* 0x003c1f001d087f89 */ /* 0x000e6800000e0000 */
[----:B0-----:R-:W0:Y:S01]  /*8060*/  SHFL.IDX PT, R14, R28, 0x1, 0x1c1f ;  /* 0x003c1f001c0e7f89 */ /* 0x001e2200000e0000 */
[----:B--2---:R-:W-:Y:S02]  /*8070*/  @!P1 IMAD.MOV.U32 R40, RZ, RZ, R4 ;  /* 0x000000ffff289224 */ /* 0x004fe400078e0004 */
[----:B------:R-:W-:Y:S01]  /*8080*/  @!P1 IMAD.MOV.U32 R41, RZ, RZ, R5 ;  /* 0x000000ffff299224 */ /* 0x000fe200078e0005 */
[----:B------:R-:W-:Y:S01]  /*8090*/  CS2R R4, SRZ ;  /* 0x0000000000047805 */ /* 0x000fe2000001ff00 */
[----:B------:R-:W-:Y:S01]  /*80a0*/  @!P1 IMAD.MOV.U32 R38, RZ, RZ, R6 ;  /* 0x000000ffff269224 */ /* 0x000fe200078e0006 */
[----:B------:R-:W-:Y:S01]  /*80b0*/  MOV R0, R40 ;  /* 0x0000002800007202 */ /* 0x000fe20000000f00 */
[----:B------:R-:W-:-:S02]  /*80c0*/  IMAD.MOV.U32 R3, RZ, RZ, R41 ;  /* 0x000000ffff037224 */ /* 0x000fc400078e0029 */
[----:B------:R-:W-:Y:S01]  /*80d0*/  @!P1 IMAD.MOV.U32 R39, RZ, RZ, R7 ;  /* 0x000000ffff279224 */ /* 0x000fe200078e0007 */
[----:B------:R-:W-:Y:S01]  /*80e0*/  CS2R R6, SRZ ;  /* 0x0000000000067805 */ /* 0x000fe2000001ff00 */
[----:B------:R-:W-:Y:S01]  /*80f0*/  IMAD.MOV.U32 R9, RZ, RZ, R38 ;  /* 0x000000ffff097224 */ /* 0x000fe200078e0026 */
[----:B------:R-:W-:Y:S01]  /*8100*/  PRMT R53, R0, 0x5410, R3 ;  /* 0x0000541000357816 */ /* 0x000fe20000000003 */
[----:B------:R-:W-:Y:S01]  /*8110*/  IMAD.MOV.U32 R11, RZ, RZ, R39 ;  /* 0x000000ffff0b7224 */ /* 0x000fe200078e0027 */
[----:B------:R-:W2:Y:S01]  /*8120*/  SHFL.IDX PT, R0, R20, 0x1, 0x1c1f ;  /* 0x003c1f0014007f89 */ /* 0x000ea200000e0000 */
[----:B---3--:R-:W-:Y:S02]  /*8130*/  @!P1 IMAD.MOV.U32 R6, RZ, RZ, R24 ;  /* 0x000000ffff069224 */ /* 0x008fe400078e0018 */
[----:B------:R-:W-:Y:S01]  /*8140*/  @!P1 IMAD.MOV.U32 R7, RZ, RZ, R25 ;  /* 0x000000ffff079224 */ /* 0x000fe200078e0019 */
[----:B------:R3:W4:Y:S01]  /*8150*/  SHFL.IDX PT, R3, R10, 0x1, 0x1c1f ;  /* 0x003c1f000a037f89 */ /* 0x00072200000e0000 */
[----:B------:R-:W-:Y:S01]  /*8160*/  @!P1 IMAD.MOV.U32 R4, RZ, RZ, R26 ;  /* 0x000000ffff049224 */ /* 0x000fe200078e001a */
[----:B------:R-:W-:Y:S01]  /*8170*/  PRMT R9, R9, 0x5410, R11 ;  /* 0x0000541009097816 */ /* 0x000fe2000000000b */
[----:B------:R-:W-:Y:S01]  /*8180*/  @!P1 IMAD.MOV.U32 R5, RZ, RZ, R27 ;  /* 0x000000ffff059224 */ /* 0x000fe200078e001b */
[----:B------:R-:W-:Y:S01]  /*8190*/  CS2R R24, SRZ ;  /* 0x0000000000187805 */ /* 0x000fe2000001ff00 */
[----:B------:R-:W-:-:S02]  /*81a0*/  IMAD.MOV.U32 R11, RZ, RZ, R7 ;  /* 0x000000ffff0b7224 */ /* 0x000fc400078e0007 */
[----:B------:R-:W-:Y:S02]  /*81b0*/  IMAD.MOV.U32 R12, RZ, RZ, R4 ;  /* 0x000000ffff0c7224 */ /* 0x000fe400078e0004 */
[----:B---3--:R-:W-:Y:S02]  /*81c0*/  IMAD.MOV.U32 R10, RZ, RZ, R6 ;  /* 0x000000ffff0a7224 */ /* 0x008fe400078e0006 */
[----:B------:R-:W-:-:S03]  /*81d0*/  IMAD.MOV.U32 R13, RZ, RZ, R5 ;  /* 0x000000ffff0d7224 */ /* 0x000fc600078e0005 */
[----:B------:R-:W-:Y:S02]  /*81e0*/  PRMT R48, R10, 0x5410, R11 ;  /* 0x000054100a307816 */ /* 0x000fe4000000000b */
[----:B01----:R-:W-:-:S07]  /*81f0*/  PRMT R52, R12, 0x5410, R13 ;  /* 0x000054100c347816 */ /* 0x003fce000000000d */
.L_x_3072:
[----:B------:R-:W-:Y:S01]  /*8200*/  VIADD R42, R42, 0x40 ;  /* 0x000000402a2a7836 */ /* 0x000fe20000000000 */
[----:B------:R-:W-:Y:S01]  /*8210*/  LEA.HI R10, R234, R234, RZ, 0x1 ;  /* 0x000000eaea0a7211 */ /* 0x000fe200078f08ff */
[----:B------:R-:W-:Y:S01]  /*8220*/  BSSY B1, `(.L_x_2763) ;  /* 0x0000015000017945 */ /* 0x000fe20003800000 */
[----:B------:R-:W-:Y:S02]  /*8230*/  CS2R R26, SRZ ;  /* 0x00000000001a7805 */ /* 0x000fe4000001ff00 */
[----:B------:R-:W-:Y:S02]  /*8240*/  CS2R R32, SRZ ;  /* 0x0000000000207805 */ /* 0x000fe4000001ff00 */
[----:B------:R-:W-:Y:S02]  /*8250*/  ISETP.GE.AND P1, PT, R42, R31, PT ;  /* 0x0000001f2a00720c */ /* 0x000fe40003f26270 */
[----:B------:R-:W-:Y:S02]  /*8260*/  CS2R R34, SRZ ;  /* 0x0000000000227805 */ /* 0x000fe4000001ff00 */
[----:B------:R-:W-:-:S05]  /*8270*/  LOP3.LUT R11, R10, 0xfffffffe, RZ, 0xc0, !PT ;  /* 0xfffffffe0a0b7812 */ /* 0x000fca00078ec0ff */
[----:B------:R-:W-:-:S05]  /*8280*/  IMAD.IADD R11, R234, 0x1, -R11 ;  /* 0x00000001ea0b7824 */ /* 0x000fca00078e0a0b */
[----:B------:R-:W-:Y:S01]  /*8290*/  SHF.L.U32 R11, R11, 0x1f, RZ ;  /* 0x0000001f0b0b7819 */ /* 0x000fe200000006ff */
[----:B------:R-:W-:Y:S06]  /*82a0*/  @P1 BRA `(.L_x_2764) ;  /* 0x0000000000301947 */ /* 0x000fec0003800000 */
[----:B------:R-:W-:Y:S02]  /*82b0*/  CS2R R26, SRZ ;  /* 0x00000000001a7805 */ /* 0x000fe4000001ff00 */
[----:B------:R-:W-:Y:S02]  /*82c0*/  CS2R R32, SRZ ;  /* 0x0000000000207805 */ /* 0x000fe4000001ff00 */
[----:B------:R-:W-:Y:S01]  /*82d0*/  CS2R R34, SRZ ;  /* 0x0000000000227805 */ /* 0x000fe2000001ff00 */
[----:B------:R-:W-:Y:S06]  /*82e0*/  @P0 BRA `(.L_x_2764) ;  /* 0x0000000000200947 */ /* 0x000fec0003800000 */
[C---:B------:R-:W-:Y:S01]  /*82f0*/  IMAD.SHL.U32 R15, R30.reuse, 0x2, RZ ;  /* 0x000000021e0f7824 */ /* 0x040fe200078e00ff */
[----:B------:R-:W-:-:S04]  /*8300*/  SHF.L.U64.HI R13, R30, 0x1, R43 ;  /* 0x000000011e0d7819 */ /* 0x000fc8000001022b */
[-C--:B----4-:R-:W-:Y:S02]  /*8310*/  IADD3 R32, P1, R3, R15.reuse, RZ ;  /* 0x0000000f03207210 */ /* 0x090fe40007f3e0ff */
[----:B------:R-:W-:-:S03]  /*8320*/  IADD3 R14, P2, R14, R15, RZ ;  /* 0x0000000f0e0e7210 */ /* 0x000fc60007f5e0ff */
[--C-:B--2---:R-:W-:Y:S02]  /*8330*/  IMAD.X R33, R0, 0x1, R13.reuse, P1 ;  /* 0x0000000100217824 */ /* 0x104fe400008e060d */
[----:B------:R-:W-:-:S04]  /*8340*/  IMAD.X R15, R8, 0x1, R13, P2 ;  /* 0x00000001080f7824 */ /* 0x000fc800010e060d */
[----:B------:R-:W5:Y:S04]  /*8350*/  LD.E.128 R32, desc[UR38][R32.64] ;  /* 0x0000002620207980 */ /* 0x000f68000c101d00 */
[----:B------:R0:W5:Y:S02]  /*8360*/  LD.E.128 R24, desc[UR38][R14.64] ;  /* 0x000000260e187980 */ /* 0x000164000c101d00 */
.L_x_2764:
[----:B------:R-:W-:Y:S05]  /*8370*/  BSYNC B1 ;  /* 0x0000000000017941 */ /* 0x000fea0003800000 */
.L_x_2763:
[----:B------:R-:W1:Y:S01]  /*8380*/  SYNCS.PHASECHK.TRANS64.TRYWAIT P1, [R16+URZ+0x22800], R11 ;  /* 0x0228000b100075a7 */ /* 0x000e62000802017f */
[----:B--2--5:R-:W-:Y:S01]  /*8390*/  IMAD.MOV.U32 R0, RZ, RZ, R24 ;  /* 0x000000ffff007224 */ /* 0x024fe200078e0018 */
[----:B------:R-:W-:Y:S01]  /*83a0*/  VIADDMNMX R31, R31, -R206, 0x80, PT ;  /* 0x000000801f1f7446 */ /* 0x000fe200038009ce */
[----:B----4-:R-:W-:Y:S01]  /*83b0*/  IMAD.MOV.U32 R3, RZ, RZ, R25 ;  /* 0x000000ffff037224 */ /* 0x010fe200078e0019 */
[----:B------:R-:W-:Y:S01]  /*83c0*/  BSSY B1, `(.L_x_2765) ;  /* 0x000000c000017945 */ /* 0x000fe20003800000 */
[----:B------:R-:W-:Y:S01]  /*83d0*/  IMAD.MOV.U32 R8, RZ, RZ, R32 ;  /* 0x000000ffff087224 */ /* 0x000fe200078e0020 */
[-C--:B------:R-:W-:Y:S01]  /*83e0*/  ISETP.GE.OR P2, PT, R18, R31.reuse, P0 ;  /* 0x0000001f1200720c */ /* 0x080fe20000746670 */
[----:B------:R-:W-:Y:S01]  /*83f0*/  IMAD.MOV.U32 R10, RZ, RZ, R33 ;  /* 0x000000ffff0a7224 */ /* 0x000fe200078e0021 */
[----:B------:R-:W-:Y:S01]  /*8400*/  PRMT R54, R0, 0x5410, R3 ;  /* 0x0000541000367816 */ /* 0x000fe20000000003 */
[----:B------:R-:W-:Y:S01]  /*8410*/  IMAD.MOV.U32 R0, RZ, RZ, R26 ;  /* 0x000000ffff007224 */ /* 0x000fe200078e001a */
[----:B------:R-:W-:Y:S01]  /*8420*/  ISETP.GE.OR P0, PT, R232, R31, P0 ;  /* 0x0000001fe800720c */ /* 0x000fe20000706670 */
[----:B------:R-:W-:Y:S01]  /*8430*/  IMAD.MOV.U32 R3, RZ, RZ, R27 ;  /* 0x000000ffff037224 */ /* 0x000fe200078e001b */
[----:B------:R-:W-:-:S04]  /*8440*/  PRMT R56, R8, 0x5410, R10 ;  /* 0x0000541008387816 */ /* 0x000fc8000000000a */
[----:B------:R-:W-:Y:S01]  /*8450*/  PRMT R55, R0, 0x5410, R3 ;  /* 0x0000541000377816 */ /* 0x000fe20000000003 */
[----:B------:R-:W-:Y:S01]  /*8460*/  IMAD.IADD R0, R30, 0x1, R37 ;  /* 0x000000011e007824 */ /* 0x000fe200078e0225 */
[----:B-1----:R-:W-:Y:S06]  /*8470*/  @!P1 BRA `(.L_x_2766) ;  /* 0x0000019800149947 */ /* 0x002fec0003800000 */
.L_x_3073:
[----:B------:R-:W-:Y:S05]  /*8480*/  BSYNC B1 ;  /* 0x0000000000017941 */ /* 0x000fea0003800000 */
.L_x_2765:
[----:B------:R-:W-:Y:S01]  /*8490*/  BSSY B1, `(.L_x_2767) ;  /* 0x0000063000017945 */ /* 0x000fe20003800000 */
[----:B------:R-:W-:Y:S01]  /*84a0*/  IMAD.MOV.U32 R57, RZ, RZ, R34 ;  /* 0x000000ffff397224 */ /* 0x000fe200078e0022 */
[----:B------:R-:W-:Y:S01]  /*84b0*/  LOP3.LUT R0, R0, 0x38, RZ, 0xc0, !PT ;  /* 0x0000003800007812 */ /* 0x000fe200078ec0ff */
[----:B------:R-:W-:Y:S01]  /*84c0*/  IMAD.MOV.U32 R58, RZ, RZ, R35 ;  /* 0x000000ffff3a7224 */ /* 0x000fe200078e0023 */
[----:B------:R-:W-:Y:S06]  /*84d0*/  @P2 BRA `(.L_x_2768) ;  /* 0x0000000400782947 */ /* 0x000fec0003800000 */
[----:B------:R-:W-:Y:S01]  /*84e0*/  IMAD.SHL.U32 R3, R236, 0x40, RZ ;  /* 0x00000040ec037824 */ /* 0x000fe200078e00ff */
[----:B------:R-:W-:Y:S01]  /*84f0*/  SHF.R.U32.HI R20, RZ, 0x10, R7 ;  /* 0x00000010ff147819 */ /* 0x000fe20000011607 */
[----:B------:R-:W-:Y:S01]  /*8500*/  HADD2.F32 R21, -RZ, R53.H1_H1 ;  /* 0x30000035ff157230 */ /* 0x000fe20000004100 */
[--C-:B------:R-:W-:Y:S01]  /*8510*/  SHF.R.U64 R51, R40, 0x10, R41.reuse ;  /* 0x0000001028337819 */ /* 0x100fe20000001229 */
[----:B------:R-:W-:Y:S01]  /*8520*/  HADD2.F32 R37, -RZ, R48.H1_H1 ;  /* 0x30000030ff257230 */ /* 0x000fe20000004100 */
[----:B-1----:R-:W-:Y:S01]  /*8530*/  LOP3.LUT R11, R3, 0x1c0, RZ, 0xc0, !PT ;  /* 0x000001c0030b7812 */ /* 0x002fe200078ec0ff */
[----:B------:R-:W-:Y:S01]  /*8540*/  HADD2.F32 R20, -RZ, R20.H0_H0 ;  /* 0x20000014ff147230 */ /* 0x000fe20000004100 */
[----:B------:R-:W-:Y:S02]  /*8550*/  SHF.R.U32.HI R40, RZ, 0x10, R41 ;  /* 0x00000010ff287819 */ /* 0x000fe40000011629 */
[----:B------:R-:W-:Y:S02]  /*8560*/  LOP3.LUT R30, R11, 0x38, R30, 0xf8, !PT ;  /* 0x000000380b1e7812 */ /* 0x000fe400078ef81e */
[----:B------:R-:W-:-:S02]  /*8570*/  SHF.R.U32.HI R13, RZ, 0x3, R11 ;  /* 0x00000003ff0d7819 */ /* 0x000fc4000001160b */
[----:B------:R-:W-:Y:S02]  /*8580*/  SHF.R.U64 R47, R4, 0x10, R5 ;  /* 0x00000010042f7819 */ /* 0x000fe40000001205 */
[----:B------:R-:W-:Y:S02]  /*8590*/  LOP3.LUT R30, R30, R13, RZ, 0x3c, !PT ;  /* 0x0000000d1e1e7212 */ /* 0x000fe400078e3cff */
[----:B------:R-:W-:Y:S02]  /*85a0*/  LOP3.LUT R8, R13, R0, R11, 0x1e, !PT ;  /* 0x000000000d087212 */ /* 0x000fe400078e1e0b */
[--C-:B------:R-:W-:Y:S01]  /*85b0*/  SHF.R.U64 R50, R38, 0x10, R39.reuse ;  /* 0x0000001026327819 */ /* 0x100fe20000001227 */
[----:B------:R-:W-:Y:S01]  /*85c0*/  IMAD R3, R219, 0x200, R30 ;  /* 0x00000200db037824 */ /* 0x000fe200078e021e */
[----:B------:R-:W-:Y:S02]  /*85d0*/  SHF.R.U32.HI R46, RZ, 0x10, R39 ;  /* 0x00000010ff2e7819 */ /* 0x000fe40000011627 */
[----:B------:R-:W-:Y:S01]  /*85e0*/  SHF.R.U32.HI R44, RZ, 0x10, R5 ;  /* 0x00000010ff2c7819 */ /* 0x000fe20000011605 */
[----:B------:R-:W-:Y:S01]  /*85f0*/  IMAD R43, R3, 0x2, R16 ;  /* 0x00000002032b7824 */ /* 0x000fe200078e0210 */
[----:B------:R-:W-:Y:S01]  /*8600*/  SHF.R.U64 R49, R6, 0x10, R7 ;  /* 0x0000001006317819 */ /* 0x000fe20000001207 */
[----:B------:R-:W-:-:S03]  /*8610*/  IMAD R3, R219, 0x200, R8 ;  /* 0x00000200db037824 */ /* 0x000fc600078e0208 */
[----:B0-----:R-:W0:Y:S01]  /*8620*/  LDS.128 R12, [R43+0x18400] ;  /* 0x018400002b0c7984 */ /* 0x001e220000000c00 */
[----:B------:R-:W-:-:S05]  /*8630*/  IMAD R45, R3, 0x2, R16 ;  /* 0x00000002032d7824 */ /* 0x000fca00078e0210 */
[----:B------:R-:W1:Y:S01]  /*8640*/  LDS.128 R28, [R45+0x18400] ;  /* 0x018400002d1c7984 */ /* 0x000e620000000c00 */
[--C-:B0-----:R-:W-:Y:S02]  /*8650*/  HADD2.F32 R4, -RZ, R13.reuse.H0_H0 ;  /* 0x2000000dff047230 */ /* 0x101fe40000004100 */
[----:B------:R-:W-:Y:S02]  /*8660*/  HADD2.F32 R13, -RZ, R13.H1_H1 ;  /* 0x3000000dff0d7230 */ /* 0x000fe40000004100 */
[----:B------:R-:W-:Y:S02]  /*8670*/  HADD2.F32 R6, -RZ, R15.H0_H0 ;  /* 0x2000000fff067230 */ /* 0x000fe40000004100 */
[--C-:B-1----:R-:W-:Y:S02]  /*8680*/  HADD2.F32 R8, -RZ, R29.reuse.H0_H0 ;  /* 0x2000001dff087230 */ /* 0x102fe40000004100 */
[----:B------:R-:W-:Y:S02]  /*8690*/  HADD2.F32 R29, -RZ, R29.H1_H1 ;  /* 0x3000001dff1d7230 */ /* 0x000fe40000004100 */
[----:B------:R-:W-:-:S02]  /*86a0*/  HADD2.F32 R11, -RZ, R31.H0_H0 ;  /* 0x2000001fff0b7230 */ /* 0x000fc40000004100 */
[C---:B------:R-:W-:Y:S01]  /*86b0*/  FMUL.FTZ R39, R8.reuse, R37 ;  /* 0x0000002508277220 */ /* 0x040fe20000410000 */
[-C--:B------:R-:W-:Y:S01]  /*86c0*/  FMUL.FTZ R41, R8, R21.reuse ;  /* 0x0000001508297220 */ /* 0x080fe20000410000 */
[----:B------:R-:W-:Y:S02]  /*86d0*/  HADD2.F32 R8, -RZ, R40.H0_H0 ;  /* 0x20000028ff087230 */ /* 0x000fe40000004100 */
[----:B------:R-:W-:Y:S01]  /*86e0*/  FMUL.FTZ R38, R29, R20 ;  /* 0x000000141d267220 */ /* 0x000fe20000410000 */
[C---:B------:R-:W-:Y:S01]  /*86f0*/  FFMA.FTZ R39, R4.reuse, R21, -R39 ;  /* 0x0000001504277223 */ /* 0x040fe20000010827 */
[----:B------:R-:W-:Y:S01]  /*8700*/  FFMA.FTZ R41, R4, R37, R41 ;  /* 0x0000002504297223 */ /* 0x000fe20000010029 */
[----:B------:R-:W-:Y:S02]  /*8710*/  HADD2.F32 R21, -RZ, R52.H1_H1 ;  /* 0x30000034ff157230 */ /* 0x000fe40000004100 */
[----:B------:R-:W-:Y:S01]  /*8720*/  FFMA.FTZ R40, R13, R8, -R38 ;  /* 0x000000080d287223 */ /* 0x000fe20000010826 */
[----:B------:R-:W-:-:S02]  /*8730*/  HADD2.F32 R4, -RZ, R9.H1_H1 ;  /* 0x30000009ff047230 */ /* 0x000fc40000004100 */
[----:B------:R-:W-:Y:S01]  /*8740*/  FMUL.FTZ R42, R29, R8 ;  /* 0x000000081d2a7220 */ /* 0x000fe20000410000 */
[----:B------:R-:W-:Y:S02]  /*8750*/  HADD2.F32 R31, -RZ, R31.H1_H1 ;  /* 0x3000001fff1f7230 */ /* 0x000fe40000004100 */
[C---:B------:R-:W-:Y:S01]  /*8760*/  FMUL.FTZ R29, R11.reuse, R21 ;  /* 0x000000150b1d7220 */ /* 0x040fe20000410000 */
[----:B------:R-:W-:Y:S02]  /*8770*/  HADD2.F32 R38, -RZ, R44.H0_H0 ;  /* 0x2000002cff267230 */ /* 0x000fe40000004100 */
[----:B------:R-:W-:Y:S01]  /*8780*/  FMUL.FTZ R44, R11, R4 ;  /* 0x000000040b2c7220 */ /* 0x000fe20000410000 */
[----:B------:R-:W-:Y:S02]  /*8790*/  HADD2.F32 R15, -RZ, R15.H1_H1 ;  /* 0x3000000fff0f7230 */ /* 0x000fe40000004100 */
[----:B------:R-:W-:Y:S01]  /*87a0*/  FFMA.FTZ R42, R13, R20, R42 ;  /* 0x000000140d2a7223 */ /* 0x000fe2000001002a */
[----:B------:R-:W-:-:S02]  /*87b0*/  HADD2.F32 R8, -RZ, R46.H0_H0 ;  /* 0x2000002eff087230 */ /* 0x000fc40000004100 */
[C---:B------:R-:W-:Y:S01]  /*87c0*/  FMUL.FTZ R20, R31.reuse, R38 ;  /* 0x000000261f147220 */ /* 0x040fe20000410000 */
[C---:B------:R-:W-:Y:S01]  /*87d0*/  FFMA.FTZ R29, R6.reuse, R4, -R29 ;  /* 0x00000004061d7223 */ /* 0x040fe2000001081d */
[----:B------:R-:W-:Y:S01]  /*87e0*/  FFMA.FTZ R44, R6, R21, R44 ;  /* 0x00000015062c7223 */ /* 0x000fe2000001002c */
[----:B------:R-:W-:Y:S02]  /*87f0*/  HADD2.F32 R6, -RZ, R48.H0_H0 ;  /* 0x20000030ff067230 */ /* 0x000fe40000004100 */
[-C--:B------:R-:W-:Y:S01]  /*8800*/  FMUL.FTZ R48, R31, R8.reuse ;  /* 0x000000081f307220 */ /* 0x080fe20000410000 */
[C---:B------:R-:W-:Y:S01]  /*8810*/  FFMA.FTZ R46, R15.reuse, R8, -R20 ;  /* 0x000000080f2e7223 */ /* 0x040fe20000010814 */
[----:B------:R-:W-:Y:S02]  /*8820*/  HADD2.F32 R7, -RZ, R28.H0_H0 ;  /* 0x2000001cff077230 */ /* 0x000fe40000004100 */
[----:B------:R-:W-:Y:S02]  /*8830*/  HADD2.F32 R10, -RZ, R30.H0_H0 ;  /* 0x2000001eff0a7230 */ /* 0x000fe40000004100 */
[----:B------:R-:W-:Y:S01]  /*8840*/  FFMA.FTZ R31, R15, R38, R48 ;  /* 0x000000260f1f7223 */ /* 0x000fe20000010030 */
[----:B------:R-:W-:-:S02]  /*8850*/  HADD2.F32 R8, -RZ, R52.H0_H0 ;  /* 0x20000034ff087230 */ /* 0x000fc40000004100 */
[C---:B------:R-:W-:Y:S01]  /*8860*/  FMUL.FTZ R20, R7.reuse, R6 ;  /* 0x0000000607147220 */ /* 0x040fe20000410000 */
[----:B------:R-:W-:Y:S02]  /*8870*/  HADD2.F32 R4, -RZ, R53.H0_H0 ;  /* 0x20000035ff047230 */ /* 0x000fe40000004100 */
[----:B------:R-:W-:Y:S02]  /*8880*/  HADD2.F32 R5, -RZ, R14.H0_H0 ;  /* 0x2000000eff057230 */ /* 0x000fe40000004100 */
[----:B------:R-:W-:Y:S01]  /*8890*/  FMUL.FTZ R38, R10, R8 ;  /* 0x000000080a267220 */ /* 0x000fe20000410000 */
[----:B------:R-:W-:Y:S02]  /*88a0*/  HADD2.F32 R9, -RZ, R9.H0_H0 ;  /* 0x20000009ff097230 */ /* 0x000fe40000004100 */
[----:B------:R-:W-:Y:S01]  /*88b0*/  FMUL.FTZ R7, R7, R4 ;  /* 0x0000000407077220 */ /* 0x000fe20000410000 */
[----:B------:R-:W-:Y:S02]  /*88c0*/  HADD2.F32 R3, -RZ, R12.H0_H0 ;  /* 0x2000000cff037230 */ /* 0x000fe40000004100 */
[----:B------:R-:W-:-:S02]  /*88d0*/  HADD2.F32 R28, -RZ, R28.H1_H1 ;  /* 0x3000001cff1c7230 */ /* 0x000fc40000004100 */
[-C--:B------:R-:W-:Y:S01]  /*88e0*/  FMUL.FTZ R10, R10, R9.reuse ;  /* 0x000000090a0a7220 */ /* 0x080fe20000410000 */
[----:B------:R-:W-:Y:S01]  /*88f0*/  FFMA.FTZ R38, R5, R9, -R38 ;  /* 0x0000000905267223 */ /* 0x000fe20000010826 */
[C---:B------:R-:W-:Y:S01]  /*8900*/  FFMA.FTZ R4, R3.reuse, R4, -R20 ;  /* 0x0000000403047223 */ /* 0x040fe20000010814 */
[----:B------:R-:W-:Y:S01]  /*8910*/  FFMA.FTZ R6, R3, R6, R7 ;  /* 0x0000000603067223 */ /* 0x000fe20000010007 */
[----:B------:R-:W-:Y:S02]  /*8920*/  HADD2.F32 R9, -RZ, R49.H0_H0 ;  /* 0x20000031ff097230 */ /* 0x000fe40000004100 */
[----:B------:R-:W-:Y:S01]  /*8930*/  FFMA.FTZ R10, R5, R8, R10 ;  /* 0x00000008050a7223 */ /* 0x000fe2000001000a */
[----:B------:R-:W-:Y:S02]  /*8940*/  HADD2.F32 R3, -RZ, R51.H0_H0 ;  /* 0x20000033ff037230 */ /* 0x000fe40000004100 */
[----:B------:R-:W-:Y:S02]  /*8950*/  HADD2.F32 R30, -RZ, R30.H1_H1 ;  /* 0x3000001eff1e7230 */ /* 0x000fe40000004100 */
[----:B------:R-:W-:Y:S01]  /*8960*/  FMUL.FTZ R5, R28, R9 ;  /* 0x000000091c057220 */ /* 0x000fe20000410000 */
[----:B------:R-:W-:-:S02]  /*8970*/  HADD2.F32 R11, -RZ, R47.H0_H0 ;  /* 0x2000002fff0b7230 */ /* 0x000fc40000004100 */
[----:B------:R-:W-:Y:S01]  /*8980*/  FMUL.FTZ R28, R28, R3 ;  /* 0x000000031c1c7220 */ /* 0x000fe20000410000 */
[----:B------:R-:W-:Y:S02]  /*8990*/  HADD2.F32 R7, -RZ, R50.H0_H0 ;  /* 0x20000032ff077230 */ /* 0x000fe40000004100 */
[----:B------:R-:W-:Y:S02]  /*89a0*/  HADD2.F32 R12, -RZ, R12.H1_H1 ;  /* 0x3000000cff0c7230 */ /* 0x000fe40000004100 */
[C---:B------:R-:W-:Y:S01]  /*89b0*/  FMUL.FTZ R15, R30.reuse, R11 ;  /* 0x0000000b1e0f7220 */ /* 0x040fe20000410000 */
[----:B------:R-:W-:Y:S02]  /*89c0*/  HADD2.F32 R14, -RZ, R14.H1_H1 ;  /* 0x3000000eff0e7230 */ /* 0x000fe40000004100 */
[----:B------:R-:W-:Y:S01]  /*89d0*/  FMUL.FTZ R30, R30, R7 ;  /* 0x000000071e1e7220 */ /* 0x000fe20000410000 */
[C---:B------:R-:W-:Y:S01]  /*89e0*/  FFMA.FTZ R13, R12.reuse, R9, R28 ;  /* 0x000000090c0d7223 */ /* 0x040fe2000001001c */
[----:B------:R-:W-:Y:S01]  /*89f0*/  FFMA.FTZ R3, R12, R3, -R5 ;  /* 0x000000030c037223 */ /* 0x000fe20000010805 */
[C---:B------:R-:W-:Y:S01]  /*8a00*/  FFMA.FTZ R15, R14.reuse, R7, -R15 ;  /* 0x000000070e0f7223 */ /* 0x040fe2000001080f */
[----:B------:R-:W-:Y:S01]  /*8a10*/  FFMA.FTZ R21, R14, R11, R30 ;  /* 0x0000000b0e157223 */ /* 0x000fe2000001001e */
[----:B------:R-:W-:-:S02]  /*8a20*/  F2FP.F16.F32.PACK_AB R5, R40, R39 ;  /* 0x000000272805723e */ /* 0x000fc400000000ff */
[----:B------:R-:W-:Y:S02]  /*8a30*/  F2FP.F16.F32.PACK_AB R8, R13, R6 ;  /* 0x000000060d08723e */ /* 0x000fe400000000ff */
        /* <DEDUP_REMOVED lines=8> */
.L_x_2768:
[----:B------:R-:W-:Y:S05]  /*8ac0*/  BSYNC B1 ;  /* 0x0000000000017941 */ /* 0x000fea0003800000 */
.L_x_2767:
[----:B------:R-:W-:Y:S01]  /*8ad0*/  PRMT R40, R57, 0x5410, R58 ;  /* 0x0000541039287816 */ /* 0x000fe2000000003a */
[----:B------:R-:W-:Y:S06]  /*8ae0*/  @P0 BRA `(.L_x_2759) ;  /* 0x0000000400640947 */ /* 0x000fec0003800000 */
[----:B------:R-:W3:Y:S01]  /*8af0*/  LDL R41, [R1+0x8] ;  /* 0x0000080001297983 */ /* 0x000ee20000100800 */
[----:B------:R-:W-:-:S04]  /*8b00*/  SHF.R.U32.HI R3, RZ, 0x3, R217 ;  /* 0x00000003ff037819 */ /* 0x000fc800000116d9 */
[----:B------:R-:W-:-:S05]  /*8b10*/  LOP3.LUT R3, R3, R0, R217, 0x1e, !PT ;  /* 0x0000000003037212 */ /* 0x000fca00078e1ed9 */
[----:B------:R-:W-:-:S04]  /*8b20*/  IMAD.IADD R3, R220, 0x1, R3 ;  /* 0x00000001dc037824 */ /* 0x000fc800078e0203 */
[----:B------:R-:W-:-:S05]  /*8b30*/  IMAD R3, R3, 0x2, R16 ;  /* 0x0000000203037824 */ /* 0x000fca00078e0210 */
[----:B-12---:R-:W0:Y:S01]  /*8b40*/  LDS.128 R8, [R3+0x18400] ;  /* 0x0184000003087984 */ /* 0x006e220000000c00 */
[--C-:B------:R-:W-:Y:S02]  /*8b50*/  SHF.R.U64 R38, R34, 0x10, R35.reuse ;  /* 0x0000001022267819 */ /* 0x100fe40000001223 */
[----:B------:R-:W-:Y:S02]  /*8b60*/  SHF.R.U32.HI R34, RZ, 0x10, R35 ;  /* 0x00000010ff227819 */ /* 0x000fe40000011623 */
[----:B------:R-:W-:Y:S01]  /*8b70*/  SHF.R.U64 R35, R26, 0x10, R27 ;  /* 0x000000101a237819 */ /* 0x000fe2000000121b */
[----:B------:R-:W-:Y:S01]  /*8b80*/  HADD2.F32 R26, -RZ, R54.H1_H1 ;  /* 0x30000036ff1a7230 */ /* 0x000fe20000004100 */
[--C-:B------:R-:W-:Y:S02]  /*8b90*/  SHF.R.U32.HI R28, RZ, 0x10, R25.reuse ;  /* 0x00000010ff1c7819 */ /* 0x100fe40000011619 */
[----:B------:R-:W-:Y:S01]  /*8ba0*/  SHF.R.U64 R37, R24, 0x10, R25 ;  /* 0x0000001018257819 */ /* 0x000fe20000001219 */
[----:B------:R-:W-:Y:S01]  /*8bb0*/  HADD2.F32 R25, -RZ, R56.H1_H1 ;  /* 0x30000038ff197230 */ /* 0x000fe20000004100 */
[----:B------:R-:W-:-:S02]  /*8bc0*/  SHF.R.U64 R39, R32, 0x10, R33 ;  /* 0x0000001020277819 */ /* 0x000fc40000001221 */
[----:B------:R-:W-:Y:S02]  /*8bd0*/  SHF.R.U32.HI R32, RZ, 0x10, R33 ;  /* 0x00000010ff207819 */ /* 0x000fe40000011621 */
[----:B------:R-:W-:Y:S01]  /*8be0*/  SHF.R.U32.HI R33, RZ, 0x10, R27 ;  /* 0x00000010ff217819 */ /* 0x000fe2000001161b */
[----:B------:R-:W-:Y:S02]  /*8bf0*/  HADD2.F32 R27, -RZ, R28.H0_H0 ;  /* 0x2000001cff1b7230 */ /* 0x000fe40000004100 */
[--C-:B0-----:R-:W-:Y:S02]  /*8c00*/  HADD2.F32 R15, -RZ, R9.reuse.H0_H0 ;  /* 0x20000009ff0f7230 */ /* 0x101fe40000004100 */
[----:B------:R-:W-:-:S03]  /*8c10*/  HADD2.F32 R20, -RZ, R9.H1_H1 ;  /* 0x30000009ff147230 */ /* 0x000fc60000004100 */
[C---:B------:R-:W-:Y:S01]  /*8c20*/  FMUL.FTZ R29, R15.reuse, R26 ;  /* 0x0000001a0f1d7220 */ /* 0x040fe20000410000 */
[----:B------:R-:W-:Y:S01]  /*8c30*/  FMUL.FTZ R31, R15, R25 ;  /* 0x000000190f1f7220 */ /* 0x000fe20000410000 */
[----:B------:R-:W-:Y:S02]  /*8c40*/  HADD2.F32 R15, -RZ, R32.H0_H0 ;  /* 0x20000020ff0f7230 */ /* 0x000fe40000004100 */
[C---:B------:R-:W-:Y:S01]  /*8c50*/  FMUL.FTZ R28, R20.reuse, R27 ;  /* 0x0000001b141c7220 */ /* 0x040fe20000410000 */
[----:B------:R-:W-:Y:S02]  /*8c60*/  HADD2.F32 R9, -RZ, R8.H0_H0 ;  /* 0x20000008ff097230 */ /* 0x000fe40000004100 */
[----:B------:R-:W-:Y:S01]  /*8c70*/  FMUL.FTZ R30, R20, R15 ;  /* 0x0000000f141e7220 */ /* 0x000fe20000410000 */
[----:B------:R-:W-:Y:S02]  /*8c80*/  HADD2.F32 R21, -RZ, R10.H0_H0 ;  /* 0x2000000aff157230 */ /* 0x000fe40000004100 */
[----:B------:R-:W-:-:S02]  /*8c90*/  HADD2.F32 R20, -RZ, R55.H0_H0 ;  /* 0x20000037ff147230 */ /* 0x000fc40000004100 */
[--C-:B------:R-:W-:Y:S02]  /*8ca0*/  HADD2.F32 R24, -RZ, R11.reuse.H0_H0 ;  /* 0x2000000bff187230 */ /* 0x100fe40000004100 */
[----:B------:R-:W-:Y:S02]  /*8cb0*/  HADD2.F32 R11, -RZ, R11.H1_H1 ;  /* 0x3000000bff0b7230 */ /* 0x000fe40000004100 */
[----:B------:R-:W-:Y:S02]  /*8cc0*/  HADD2.F32 R8, -RZ, R8.H1_H1 ;  /* 0x30000008ff087230 */ /* 0x000fe40000004100 */
[----:B------:R-:W-:Y:S01]  /*8cd0*/  HADD2.F32 R10, -RZ, R10.H1_H1 ;  /* 0x3000000aff0a7230 */ /* 0x000fe20000004100 */
[----:B---3--:R-:W0:Y:S02]  /*8ce0*/  LDS.128 R4, [R41+0x18400] ;  /* 0x0184000029047984 */ /* 0x008e240000000c00 */
[--C-:B0-----:R-:W-:Y:S02]  /*8cf0*/  HADD2.F32 R12, -RZ, R5.reuse.H0_H0 ;  /* 0x20000005ff0c7230 */ /* 0x101fe40000004100 */
[----:B------:R-:W-:-:S03]  /*8d00*/  HADD2.F32 R5, -RZ, R5.H1_H1 ;  /* 0x30000005ff057230 */ /* 0x000fc60000004100 */
[C---:B------:R-:W-:Y:S01]  /*8d10*/  FFMA.FTZ R29, R12.reuse, R25, -R29 ;  /* 0x000000190c1d7223 */ /* 0x040fe2000001081d */
[----:B------:R-:W-:Y:S02]  /*8d20*/  HADD2.F32 R25, -RZ, R54.H0_H0 ;  /* 0x20000036ff197230 */ /* 0x000fe40000004100 */
[----:B------:R-:W-:Y:S01]  /*8d30*/  FFMA.FTZ R31, R12, R26, R31 ;  /* 0x0000001a0c1f7223 */ /* 0x000fe2000001001f */
[----:B------:R-:W-:Y:S02]  /*8d40*/  HADD2.F32 R12, -RZ, R56.H0_H0 ;  /* 0x20000038ff0c7230 */ /* 0x000fe40000004100 */
[----:B------:R-:W-:Y:S01]  /*8d50*/  FFMA.FTZ R28, R5, R15, -R28 ;  /* 0x0000000f051c7223 */ /* 0x000fe2000001081c */
[----:B------:R-:W-:Y:S02]  /*8d60*/  HADD2.F32 R0, -RZ, R4.H0_H0 ;  /* 0x20000004ff007230 */ /* 0x000fe40000004100 */
[C---:B------:R-:W-:Y:S01]  /*8d70*/  FMUL.FTZ R15, R9.reuse, R25 ;  /* 0x00000019090f7220 */ /* 0x040fe20000410000 */
[----:B------:R-:W-:-:S03]  /*8d80*/  FMUL.FTZ R26, R9, R12 ;  /* 0x0000000c091a7220 */ /* 0x000fc60000410000 */
[C---:B------:R-:W-:Y:S01]  /*8d90*/  FFMA.FTZ R15, R0.reuse, R12, -R15 ;  /* 0x0000000c000f7223 */ /* 0x040fe2000001080f */
[----:B------:R-:W-:Y:S02]  /*8da0*/  HADD2.F32 R12, -RZ, R40.H0_H0 ;  /* 0x20000028ff0c7230 */ /* 0x000fe40000004100 */
[----:B------:R-:W-:Y:S01]  /*8db0*/  FFMA.FTZ R30, R5, R27, R30 ;  /* 0x0000001b051e7223 */ /* 0x000fe2000001001e */
[----:B------:R-:W-:Y:S02]  /*8dc0*/  HADD2.F32 R13, -RZ, R6.H0_H0 ;  /* 0x20000006ff0d7230 */ /* 0x000fe40000004100 */
[----:B------:R-:W-:Y:S01]  /*8dd0*/  FFMA.FTZ R26, R0, R25, R26 ;  /* 0x00000019001a7223 */ /* 0x000fe2000001001a */
[----:B------:R-:W-:Y:S02]  /*8de0*/  HADD2.F32 R9, -RZ, R55.H1_H1 ;  /* 0x30000037ff097230 */ /* 0x000fe40000004100 */
[----:B------:R-:W-:Y:S01]  /*8df0*/  FMUL.FTZ R0, R21, R20 ;  /* 0x0000001415007220 */ /* 0x000fe20000410000 */
[----:B------:R-:W-:-:S02]  /*8e00*/  HADD2.F32 R5, -RZ, R40.H1_H1 ;  /* 0x30000028ff057230 */ /* 0x000fc40000004100 */
[-C--:B------:R-:W-:Y:S01]  /*8e10*/  FMUL.FTZ R32, R21, R12.reuse ;  /* 0x0000000c15207220 */ /* 0x080fe20000410000 */
[----:B------:R-:W-:Y:S02]  /*8e20*/  HADD2.F32 R14, -RZ, R7.H0_H0 ;  /* 0x20000007ff0e7230 */ /* 0x000fe40000004100 */
[C---:B------:R-:W-:Y:S01]  /*8e30*/  FFMA.FTZ R25, R13.reuse, R12, -R0 ;  /* 0x0000000c0d197223 */ /* 0x040fe20000010800 */
[C---:B------:R-:W-:Y:S01]  /*8e40*/  FMUL.FTZ R21, R24.reuse, R9 ;  /* 0x0000000918157220 */ /* 0x040fe20000410000 */
[----:B------:R-:W-:Y:S02]  /*8e50*/  HADD2.F32 R12, -RZ, R33.H0_H0 ;  /* 0x20000021ff0c7230 */ /* 0x000fe40000004100 */
[-C--:B------:R-:W-:Y:S01]  /*8e60*/  FMUL.FTZ R24, R24, R5.reuse ;  /* 0x0000000518187220 */ /* 0x080fe20000410000 */
[----:B------:R-:W-:Y:S02]  /*8e70*/  HADD2.F32 R0, -RZ, R34.H0_H0 ;  /* 0x20000022ff007230 */ /* 0x000fe40000004100 */
[----:B------:R-:W-:Y:S01]  /*8e80*/  FFMA.FTZ R32, R13, R20, R32 ;  /* 0x000000140d207223 */ /* 0x000fe20000010020 */
[C---:B------:R-:W-:Y:S01]  /*8e90*/  FFMA.FTZ R20, R14.reuse, R5, -R21 ;  /* 0x000000050e147223 */ /* 0x040fe20000010815 */
[----:B------:R-:W-:Y:S01]  /*8ea0*/  FFMA.FTZ R24, R14, R9, R24 ;  /* 0x000000090e187223 */ /* 0x000fe20000010018 */
[----:B------:R-:W-:-:S02]  /*8eb0*/  HADD2.F32 R7, -RZ, R7.H1_H1 ;  /* 0x30000007ff077230 */ /* 0x000fc40000004100 */
[C---:B------:R-:W-:Y:S01]  /*8ec0*/  FMUL.FTZ R34, R11.reuse, R12 ;  /* 0x0000000c0b227220 */ /* 0x040fe20000410000 */
[-C--:B------:R-:W-:Y:S01]  /*8ed0*/  FMUL.FTZ R14, R11, R0.reuse ;  /* 0x000000000b0e7220 */ /* 0x080fe20000410000 */
[----:B------:R-:W-:Y:S02]  /*8ee0*/  HADD2.F32 R11, -RZ, R37.H0_H0 ;  /* 0x20000025ff0b7230 */ /* 0x000fe40000004100 */
[----:B------:R-:W-:Y:S02]  /*8ef0*/  HADD2.F32 R13, -RZ, R35.H0_H0 ;  /* 0x20000023ff0d7230 */ /* 0x000fe40000004100 */
[----:B------:R-:W-:Y:S02]  /*8f00*/  HADD2.F32 R5, -RZ, R39.H0_H0 ;  /* 0x20000027ff057230 */ /* 0x000fe40000004100 */
[----:B------:R-:W-:Y:S02]  /*8f10*/  HADD2.F32 R9, -RZ, R38.H0_H0 ;  /* 0x20000026ff097230 */ /* 0x000fe40000004100 */
[----:B------:R-:W-:Y:S01]  /*8f20*/  FFMA.FTZ R33, R7, R0, -R34 ;  /* 0x0000000007217223 */ /* 0x000fe20000010822 */
[----:B------:R-:W-:-:S02]  /*8f30*/  HADD2.F32 R4, -RZ, R4.H1_H1 ;  /* 0x30000004ff047230 */ /* 0x000fc40000004100 */
[----:B------:R-:W-:Y:S01]  /*8f40*/  FFMA.FTZ R35, R7, R12, R14 ;  /* 0x0000000c07237223 */ /* 0x000fe2000001000e */
[----:B------:R-:W-:Y:S02]  /*8f50*/  HADD2.F32 R6, -RZ, R6.H1_H1 ;  /* 0x30000006ff067230 */ /* 0x000fe40000004100 */
        /* <DEDUP_REMOVED lines=18> */
.L_x_2759:
[----:B------:R-:W-:Y:S05]  /*9080*/  BSYNC B0 ;  /* 0x0000000000007941 */ /* 0x000fea0003800000 */
.L_x_2745:
[----:B------:R-:W-:Y:S01]  /*9090*/  @!PT LDS RZ, [RZ] ;  /* 0x00000000fffff984 */ /* 0x000fe20000000800 */
[----:B------:R-:W-:Y:S01]  /*90a0*/  @!PT LDS RZ, [RZ] ;  /* 0x00000000fffff984 */ /* 0x000fe20000000800 */
[----:B------:R-:W-:Y:S01]  /*90b0*/  @!PT LDS RZ, [RZ] ;  /* 0x00000000fffff984 */ /* 0x000fe20000000800 */
[----:B------:R-:W-:Y:S01]  /*90c0*/  @!PT LDS RZ, [RZ] ;  /* 0x00000000fffff984 */ /* 0x000fe20000000800 */
[----:B------:R5:W-:Y:S06]  /*90d0*/  MEMBAR.ALL.CTA ;  /* 0x0000000000007992 */ /* 0x000bec0000008000 */
[----:B-----5:R-:W5:Y:S01]  /*90e0*/  FENCE.VIEW.ASYNC.S ;  /* 0x00000000000073c6 */ /* 0x020f620000000000 */
[----:B------:R-:W-:Y:S05]  /*90f0*/  WARPSYNC.ALL ;  /* 0x0000000000007948 */ /* 0x000fea0003800000 */
[----:B-----5:R-:W-:Y:S06]  /*9100*/  BAR.SYNC.DEFER_BLOCKING 0xd, 0x100 ;  /* 0x0344000000007b1d */ /* 0x020fec0000010000 */
.L_x_2742:
[----:B-12---:R-:W1:Y:S01]  /*9110*/  S2R R0, SR_TID.X ;  /* 0x0000000000007919 */ /* 0x006e620000002100 */
[----:B------:R-:W-:Y:S01]  /*9120*/  ISETP.NE.AND P0, PT, R203, 0x3, PT ;  /* 0x00000003cb00780c */ /* 0x000fe20003f05270 */
[----:B------:R-:W-:Y:S05]  /*9130*/  WARPSYNC.ALL ;  /* 0x0000000000007948 */ /* 0x000fea0003800000 */
[----:B-1----:R-:W-:-:S05]  /*9140*/  SHF.R.U32.HI R0, RZ, 0x7, R0 ;  /* 0x00000007ff007819 */ /* 0x002fca0000011600 */
[----:B------:R-:W-:-:S05]  /*9150*/  VIADD R179, R0, 0x8 ;  /* 0x0000000800b37836 */ /* 0x000fca0000000000 */
[----:B------:R1:W-:Y:S06]  /*9160*/  BAR.SYNC.DEFER_BLOCKING R179, 0x100 ;  /* 0x000400b30000751d */ /* 0x0003ec0000010000 */
[----:B------:R-:W-:Y:S05]  /*9170*/  @!P0 BRA `(.L_x_2769) ;  /* 0x0000000000048947 */ /* 0x000fea0003800000 */
[----:B------:R-:W-:Y:S01]  /*9180*/  BPT.TRAP 0x1 ;  /* 0x000000040000795c */ /* 0x000fe20000300000 */
.L_x_2769:
[----:B---3--:R-:W-:Y:S01]  /*9190*/  IMAD R6, R2, 0x8, R16 ;  /* 0x0000000802067824 */ /* 0x008fe200078e0210 */
[----:B------:R-:W-:-:S04]  /*91a0*/  SHF.L.U32 R21, R19, 0x1f, RZ ;  /* 0x0000001f13157819 */ /* 0x000fc800000006ff */
[----:B------:R2:W3:Y:S01]  /*91b0*/  SYNCS.PHASECHK.TRANS64.TRYWAIT P2, [R6+URZ+0x22830], R21 ;  /* 0x02283015060075a7 */ /* 0x0004e2000804017f */
[----:B------:R-:W-:Y:S05]  /*91c0*/  @!P0 BRA `(.L_x_2770) ;  /* 0x0000000000048947 */ /* 0x000fea0003800000 */
[----:B------:R-:W-:Y:S01]  /*91d0*/  BPT.TRAP 0x1 ;  /* 0x000000040000795c */ /* 0x000fe20000300000 */
.L_x_2770:
[----:B0-----:R-:W0:Y:S01]  /*91e0*/  S2R R3, SR_TID.X ;  /* 0x0000000000037919 */ /* 0x001e220000002100 */
[----:B------:R-:W-:-:S05]  /*91f0*/  VIADD R0, R16, 0x1c400 ;  /* 0x0001c40010007836 */ /* 0x000fca0000000000 */
[----:B------:R-:W-:-:S04]  /*9200*/  SHF.R.U32.HI R0, RZ, 0x4, R0 ;  /* 0x00000004ff007819 */ /* 0x000fc80000011600 */
[----:B------:R-:W-:Y:S02]  /*9210*/  LOP3.LUT R0, R0, 0x3fff, RZ, 0xc0, !PT ;  /* 0x00003fff00007812 */ /* 0x000fe400078ec0ff */
[----:B0-----:R-:W-:-:S04]  /*9220*/  LOP3.LUT R3, R3, 0x7f, RZ, 0xc0, !PT ;  /* 0x0000007f03037812 */ /* 0x001fc800078ec0ff */
[----:B------:R-:W-:Y:S01]  /*9230*/  ISETP.NE.AND P1, PT, R3, RZ, PT ;  /* 0x000000ff0300720c */ /* 0x000fe20003f25270 */
[----:B---3--:R-:W-:-:S12]  /*9240*/  @P2 BRA `(.L_x_2771) ;  /* 0x0000000000082947 */ /* 0x008fd80003800000 */
[----:B------:R-:W0:Y:S02]  /*9250*/  SYNCS.PHASECHK.TRANS64.TRYWAIT P2, [R6+URZ+0x22830], R21 ;  /* 0x02283015060075a7 */ /* 0x000e24000804017f */
[----:B0-----:R-:W-:Y:S05]  /*9260*/  @!P2 BRA `(.L_x_2772) ;  /* 0x0000018800aca947 */ /* 0x001fea0003800000 */
.L_x_2771:
[----:B------:R-:W-:Y:S05]  /*9270*/  WARPSYNC.ALL ;  /* 0x0000000000007948 */ /* 0x000fea0003800000 */
[----:B------:R-:W-:-:S05]  /*9280*/  LOP3.LUT R207, R0, 0x10000, RZ, 0xfc, !PT ;  /* 0x0001000000cf7812 */ /* 0x000fca00078efcff */
[----:B------:R-:W-:Y:S01]  /*9290*/  IMAD R8, R2, 0x300, R207 ;  /* 0x0000030002087824 */ /* 0x000fe200078e02cf */
[----:B------:R-:W-:Y:S01]  /*92a0*/  LOP3.LUT R4, R36, 0x10000, RZ, 0xfc, !PT ;  /* 0x0001000024047812 */ /* 0x000fe200078efcff */
[----:B------:R-:W-:Y:S01]  /*92b0*/  IMAD.MOV.U32 R9, RZ, RZ, 0x40000040 ;  /* 0x40000040ff097424 */ /* 0x000fe200078e00ff */
[----:B------:R-:W3:Y:S01]  /*92c0*/  LDL.LU R76, [R1] ;  /* 0x00000000014c7983 */ /* 0x000ee20000300800 */
[----:B------:R-:W-:Y:S01]  /*92d0*/  IMAD.MOV.U32 R5, RZ, RZ, 0x40000040 ;  /* 0x40000040ff057424 */ /* 0x000fe200078e00ff */
[C---:B------:R-:W-:Y:S01]  /*92e0*/  R2UR UR6, R8.reuse ;  /* 0x00000000080672ca */ /* 0x040fe200000e0000 */
[----:B-----5:R-:W-:Y:S01]  /*92f0*/  WARPGROUP.ARRIVE ;  /* 0x00000000000079c5 */ /* 0x020fe20000000000 */
[----:B------:R-:W-:Y:S01]  /*9300*/  R2UR UR7, R9 ;  /* 0x00000000090772ca */ /* 0x000fe200000e0000 */
[----:B------:R-:W-:Y:S01]  /*9310*/  VIADD R10, R8, 0x2 ;  /* 0x00000002080a7836 */ /* 0x000fe20000000000 */
[C---:B------:R-:W-:Y:S01]  /*9320*/  R2UR UR4, R4.reuse ;  /* 0x00000000040472ca */ /* 0x040fe200000e0000 */
[----:B----4-:R-:W-:Y:S01]  /*9330*/  VIADD R14, R4, 0x2 ;  /* 0x00000002040e7836 */ /* 0x010fe20000000000 */
[----:B------:R-:W-:Y:S01]  /*9340*/  R2UR UR5, R5 ;  /* 0x00000000050572ca */ /* 0x000fe200000e0000 */
[----:B------:R-:W-:Y:S01]  /*9350*/  IMAD.MOV.U32 R11, RZ, RZ, 0x40000040 ;  /* 0x40000040ff0b7424 */ /* 0x000fe200078e00ff */
[----:B------:R-:W4:Y:S01]  /*9360*/  LDC R20, c[0x0][0x448] ;  /* 0x00011200ff147b82 */ /* 0x000f220000000800 */
[----:B------:R-:W-:Y:S01]  /*9370*/  IMAD.MOV.U32 R15, RZ, RZ, 0x40000040 ;  /* 0x40000040ff0f7424 */ /* 0x000fe200078e00ff */
[----:B------:R-:W0:Y:S01]  /*9380*/  S2R R77, SR_TID.X ;  /* 0x00000000004d7919 */ /* 0x000e220000002100 */
[----:B------:R-:W-:Y:S01]  /*9390*/  VIADD R12, R8, 0x4 ;  /* 0x00000004080c7836 */ /* 0x000fe20000000000 */
[----:B------:R-:W-:Y:S01]  /*93a0*/  ULDC UR53, c[0x0][0x9dc] ;  /* 0x0002770000357ab9 */ /* 0x000fe20000000800 */
[----:B------:R-:W-:Y:S01]  /*93b0*/  IMAD.MOV.U32 R13, RZ, RZ, 0x40000040 ;  /* 0x40000040ff0d7424 */ /* 0x000fe200078e00ff */
[----:B------:R-:W-:Y:S01]  /*93c0*/  ULOP3.LUT UR53, URZ, UR53, URZ, 0x33, !UPT ;  /* 0x000000353f357292 */ /* 0x000fe2000f8e333f */
[----:B------:R-:W-:Y:S01]  /*93d0*/  IMAD.MOV.U32 R9, RZ, RZ, 0x40000040 ;  /* 0x40000040ff097424 */ /* 0x000fe200078e00ff */
[----:B------:R-:W1:Y:S03]  /*93e0*/  LDC.64 R176, c[0x0][0x9e0] ;  /* 0x00027800ffb07b82 */ /* 0x000e660000000a00 */
[----:B------:R-:W-:Y:S01]  /*93f0*/  HGMMA.64x96x16.F32 R24, gdesc[UR4], RZ, !UPT, gsb0 ;  /* 0x01600000041879f0 */ /* 0x000fe2000c0008ff */
[----:B------:R-:W-:Y:S01]  /*9400*/  R2UR UR6, R10 ;  /* 0x000000000a0672ca */ /* 0x000fe200000e0000 */
[----:B------:R-:W-:Y:S01]  /*9410*/  VIADD R10, R4, 0x4 ;  /* 0x00000004040a7836 */ /* 0x000fe20000000000 */
[----:B------:R-:W-:Y:S01]  /*9420*/  R2UR UR7, R11 ;  /* 0x000000000b0772ca */ /* 0x000fe200000e0000 */
[----:B------:R-:W-:Y:S01]  /*9430*/  IMAD.MOV.U32 R11, RZ, RZ, 0x40000040 ;  /* 0x40000040ff0b7424 */ /* 0x000fe200078e00ff */
[----:B------:R-:W-:-:S02]  /*9440*/  R2UR UR4, R14 ;  /* 0x000000000e0472ca */ /* 0x000fc400000e0000 */
[----:B------:R-:W-:Y:S02]  /*9450*/  R2UR UR5, R15 ;  /* 0x000000000f0572ca */ /* 0x000fe400000e0000 */
[----:B----4-:R-:W-:Y:S02]  /*9460*/  ISETP.NE.AND P2, PT, R20, 0x1, PT ;  /* 0x000000011400780c */ /* 0x010fe40003f45270 */
[----:B0-----:R-:W-:Y:S01]  /*9470*/  SHF.R.U32.HI R77, RZ, 0x7, R77 ;  /* 0x00000007ff4d7819 */ /* 0x001fe2000001164d */
[----:B------:R-:W-:Y:S02]  /*9480*/  WARPGROUP.DEPBAR.LE gsb0, 0x0 ;  /* 0x00008000000079c5 */ /* 0x000fe40000010000 */
[----:B------:R-:W-:-:S06]  /*9490*/  WARPGROUP.ARRIVE ;  /* 0x00000000000079c5 */ /* 0x000fcc0000000000 */
[----:B------:R-:W-:Y:S01]  /*94a0*/  HGMMA.64x96x16.F32 R24, gdesc[UR4], R24, gsb0 ;  /* 0x01600000041879f0 */ /* 0x000fe20008000818 */
[----:B------:R-:W-:Y:S01]  /*94b0*/  R2UR UR6, R12 ;  /* 0x000000000c0672ca */ /* 0x000fe200000e0000 */
[----:B------:R-:W-:Y:S01]  /*94c0*/  VIADD R12, R8, 0x6 ;  /* 0x00000006080c7836 */ /* 0x000fe20000000000 */
[----:B------:R-:W-:Y:S01]  /*94d0*/  R2UR UR7, R13 ;  /* 0x000000000d0772ca */ /* 0x000fe200000e0000 */
[----:B------:R-:W-:Y:S01]  /*94e0*/  VIADD R8, R4, 0x6 ;  /* 0x0000000604087836 */ /* 0x000fe20000000000 */
[----:B------:R-:W-:Y:S01]  /*94f0*/  R2UR UR4, R10 ;  /* 0x000000000a0472ca */ /* 0x000fe200000e0000 */
[----:B------:R-:W-:Y:S01]  /*9500*/  IMAD.MOV.U32 R13, RZ, RZ, 0x40000040 ;  /* 0x40000040ff0d7424 */ /* 0x000fe200078e00ff */
        /* <DEDUP_REMOVED lines=8> */
[----:B---3--:R-:W-:-:S04]  /*9590*/  LOP3.LUT R76, R76, 0xffdfffff, RZ, 0xc0, !PT ;  /* 0xffdfffff4c4c7812 */ /* 0x008fc800078ec0ff */
[----:B------:R-:W-:-:S04]  /*95a0*/  @P2 LOP3.LUT R76, R76, 0x200000, RZ, 0xfc, !PT ;  /* 0x002000004c4c2812 */ /* 0x000fc800078efcff */
[----:B------:R-:W-:Y:S01]  /*95b0*/  LOP3.LUT R76, R76, 0xffefffff, RZ, 0xc0, !PT ;  /* 0xffefffff4c4c7812 */ /* 0x000fe200078ec0ff */
        /* <DEDUP_REMOVED lines=8> */
[----:B------:R-:W0:Y:S01]  /*9640*/  @P2 LDC R31, c[0x0][0x450] ;  /* 0x00011400ff1f2b82 */ /* 0x000e220000000800 */
[----:B------:R3:W4:Y:S01]  /*9650*/  MUFU.TANH R75, R29 ;  /* 0x0000001d004b7308 */ /* 0x0007220000002400 */
[----:B------:R-:W-:Y:S01]  /*9660*/  FMUL.FTZ R7, R30, UR4 ;  /* 0x000000041e077c20 */ /* 0x000fe20008410000 */
[----:B------:R-:W-:Y:S01]  /*9670*/  FMUL.FTZ R30, R35, UR4 ;  /* 0x00000004231e7c20 */ /* 0x000fe20008410000 */
[----:B------:R-:W-:Y:S01]  /*9680*/  FMUL.FTZ R48, R48, UR4 ;  /* 0x0000000430307c20 */ /* 0x000fe20008410000 */
[----:B------:R-:W-:Y:S01]  /*9690*/  FMUL.FTZ R66, R66, UR4 ;  /* 0x0000000442427c20 */ /* 0x000fe20008410000 */
[----:B------:R-:W-:Y:S01]  /*96a0*/  FMUL.FTZ R28, R28, UR4 ;  /* 0x000000041c1c7c20 */ /* 0x000fe20008410000 */
[----:B------:R-:W-:Y:S01]  /*96b0*/  FMUL.FTZ R32, R32, UR4 ;  /* 0x0000000420207c20 */ /* 0x000fe20008410000 */
[----:B------:R-:W-:Y:S01]  /*96c0*/  FMUL.FTZ R36, R36, UR4 ;  /* 0x0000000424247c20 */ /* 0x000fe20008410000 */
[----:B------:R2:W0:Y:S01]  /*96d0*/  MUFU.TANH R80, R12 ;  /* 0x0000000c00507308 */ /* 0x0004220000002400 */
[----:B---3--:R-:W3:Y:S01]  /*96e0*/  @P2 LDC R29, c[0x0][0x44c] ;  /* 0x00011300ff1d2b82 */ /* 0x008ee20000000800 */
[----:B------:R-:W-:Y:S01]  /*96f0*/  FMUL.FTZ R40, R40, UR4 ;  /* 0x0000000428287c20 */ /* 0x000fe20008410000 */
[----:B------:R-:W-:Y:S01]  /*9700*/  FMUL.FTZ R25, R25, UR4 ;  /* 0x0000000419197c20 */ /* 0x000fe20008410000 */
[----:B------:R-:W-:Y:S01]  /*9710*/  FMUL.FTZ R33, R33, UR4 ;  /* 0x0000000421217c20 */ /* 0x000fe20008410000 */
[----:B------:R-:W-:Y:S01]  /*9720*/  FMUL.FTZ R73, R24, UR4 ;  /* 0x0000000418497c20 */ /* 0x000fe20008410000 */
[----:B------:R-:W-:-:S02]  /*9730*/  IMAD R24, R178, -0x60, R201 ;  /* 0xffffffa0b2187824 */ /* 0x000fc400078e02c9 */
[----:B------:R-:W-:Y:S01]  /*9740*/  FMUL.FTZ R3, R27, UR4 ;  /* 0x000000041b037c20 */ /* 0x000fe20008410000 */
[----:B------:R1:W0:Y:S01]  /*9750*/  MUFU.TANH R84, R48 ;  /* 0x0000003000547308 */ /* 0x0002220000002400 */
[----:B--2---:R-:W-:Y:S02]  /*9760*/  IMAD.IADD R12, R211, 0x1, R206 ;  /* 0x00000001d30c7824 */ /* 0x004fe400078e02ce */
[----:B------:R-:W-:Y:S01]  /*9770*/  FMUL.FTZ R0, R26, UR4 ;  /* 0x000000041a007c20 */ /* 0x000fe20008410000 */
[----:B------:R-:W-:Y:S01]  /*9780*/  FMUL.FTZ R37, R37, UR4 ;  /* 0x0000000425257c20 */ /* 0x000fe20008410000 */
[----:B------:R-:W-:Y:S01]  /*9790*/  FMUL.FTZ R41, R41, UR4 ;  /* 0x0000000429297c20 */ /* 0x000fe20008410000 */
[----:B------:R-:W-:Y:S02]  /*97a0*/  IMAD.MOV.U32 R35, RZ, RZ, R12 ;  /* 0x000000ffff237224 */ /* 0x000fe400078e000c */
[----:B------:R-:W-:Y:S01]  /*97b0*/  FMUL.FTZ R44, R44, UR4 ;  /* 0x000000042c2c7c20 */ /* 0x000fe20008410000 */
[----:B------:R-:W-:Y:S01]  /*97c0*/  FMUL.FTZ R45, R45, UR4 ;  /* 0x000000042d2d7c20 */ /* 0x000fe20008410000 */
[----:B------:R2:W0:Y:S01]  /*97d0*/  MUFU.TANH R74, R28 ;  /* 0x0000001c004a7308 */ /* 0x0004220000002400 */
[----:B-1----:R-:W-:Y:S01]  /*97e0*/  FMUL.FTZ R48, R54, UR4 ;  /* 0x0000000436307c20 */ /* 0x002fe20008410000 */
[----:B------:R-:W-:Y:S01]  /*97f0*/  FMUL.FTZ R49, R49, UR4 ;  /* 0x0000000431317c20 */ /* 0x000fe20008410000 */
[----:B------:R-:W-:Y:S01]  /*9800*/  FMUL.FTZ R27, R50, UR4 ;  /* 0x00000004321b7c20 */ /* 0x000fe20008410000 */
[----:B------:R-:W-:Y:S01]  /*9810*/  FMUL.FTZ R53, R53, UR4 ;  /* 0x0000000435357c20 */ /* 0x000fe20008410000 */
[----:B------:R-:W-:Y:S01]  /*9820*/  FMUL.FTZ R52, R55, UR4 ;  /* 0x0000000437347c20 */ /* 0x000fe20008410000 */
[----:B------:R-:W-:Y:S01]  /*9830*/  FMUL.FTZ R56, R56, UR4 ;  /* 0x0000000438387c20 */ /* 0x000fe20008410000 */
[----:B------:R-:W-:Y:S01]  /*9840*/  FMUL.FTZ R57, R57, UR4 ;  /* 0x0000000439397c20 */ /* 0x000fe20008410000 */
[----:B------:R1:W0:Y:S01]  /*9850*/  MUFU.TANH R54, R66 ;  /* 0x0000004200367308 */ /* 0x0002220000002400 */
[----:B---3--:R-:W-:-:S04]  /*9860*/  @P2 IMAD.HI.U32 R20, R12, R29, RZ ;  /* 0x0000001d0c142227 */ /* 0x008fc800078e00ff */
[----:B--2---:R-:W-:Y:S01]  /*9870*/  FMUL.FTZ R28, R34, UR4 ;  /* 0x00000004221c7c20 */ /* 0x004fe20008410000 */
[----:B------:R-:W-:Y:S01]  /*9880*/  FMUL.FTZ R34, R39, UR4 ;  /* 0x0000000427227c20 */ /* 0x000fe20008410000 */
[----:B------:R-:W-:Y:S01]  /*9890*/  FMUL.FTZ R58, R58, UR4 ;  /* 0x000000043a3a7c20 */ /* 0x000fe20008410000 */
[----:B------:R-:W-:Y:S01]  /*98a0*/  FMUL.FTZ R59, R59, UR4 ;  /* 0x000000043b3b7c20 */ /* 0x000fe20008410000 */
[----:B0-----:R-:W-:Y:S01]  /*98b0*/  @P2 SHF.R.U32.HI R35, RZ, R31, R20 ;  /* 0x0000001fff232219 */ /* 0x001fe20000011614 */
[----:B------:R-:W-:Y:S01]  /*98c0*/  FMUL.FTZ R60, R60, UR4 ;  /* 0x000000043c3c7c20 */ /* 0x000fe20008410000 */
[----:B------:R-:W-:Y:S01]  /*98d0*/  ISETP.GE.AND P2, PT, R177, 0x1, PT ;  /* 0x00000001b100780c */ /* 0x000fe20003f46270 */
[----:B------:R0:W2:Y:S01]  /*98e0*/  MUFU.TANH R100, R32 ;  /* 0x0000002000647308 */ /* 0x0000a20000002400 */
[----:B------:R-:W-:Y:S01]  /*98f0*/  FMUL.FTZ R61, R61, UR4 ;  /* 0x000000043d3d7c20 */ /* 0x000fe20008410000 */
[----:B-1----:R-:W1:Y:S01]  /*9900*/  SHFL.IDX PT, R66, R35, RZ, 0x1c1f ;  /* 0x001c1fff23427589 */ /* 0x002e6200000e0000 */
[----:B------:R-:W-:Y:S01]  /*9910*/  FMUL.FTZ R64, R64, UR4 ;  /* 0x0000000440407c20 */ /* 0x000fe20008410000 */
[----:B------:R-:W-:Y:S01]  /*9920*/  FMUL.FTZ R65, R65, UR4 ;  /* 0x0000000441417c20 */ /* 0x000fe20008410000 */
[----:B------:R-:W-:Y:S01]  /*9930*/  FMUL.FTZ R68, R68, UR4 ;  /* 0x0000000444447c20 */ /* 0x000fe20008410000 */
[----:B------:R-:W-:Y:S01]  /*9940*/  FMUL.FTZ R69, R69, UR4 ;  /* 0x0000000445457c20 */ /* 0x000fe20008410000 */
[----:B------:R-:W-:Y:S01]  /*9950*/  FMUL.FTZ R31, R70, UR4 ;  /* 0x00000004461f7c20 */ /* 0x000fe20008410000 */
[----:B------:R3:W1:Y:S01]  /*9960*/  MUFU.TANH R96, R36 ;  /* 0x0000002400607308 */ /* 0x0006620000002400 */
[----:B0-----:R-:W-:Y:S01]  /*9970*/  FMUL.FTZ R32, R38, UR4 ;  /* 0x0000000426207c20 */ /* 0x001fe20008410000 */
[----:B------:R-:W-:Y:S01]  /*9980*/  FMUL.FTZ R38, R43, UR4 ;  /* 0x000000042b267c20 */ /* 0x000fe20008410000 */
[----:B------:R-:W-:Y:S01]  /*9990*/  VIADD R29, R24, 0x61 ;  /* 0x00000061181d7836 */ /* 0x000fe20000000000 */
[----:B------:R-:W-:Y:S01]  /*99a0*/  @P2 LOP3.LUT R76, R76, 0x100000, RZ, 0xfc, !PT ;  /* 0x001000004c4c2812 */ /* 0x000fe200078efcff */
[----:B------:R-:W-:Y:S01]  /*99b0*/  FMUL.FTZ R63, R63, UR4 ;  /* 0x000000043f3f7c20 */ /* 0x000fe20008410000 */
[----:B------:R-:W-:Y:S01]  /*99c0*/  @!P1 VIADD R12, R6, 0x22840 ;  /* 0x00022840060c9836 */ /* 0x000fe20000000000 */
[----:B------:R-:W-:Y:S01]  /*99d0*/  IADD3 R20, -R77, 0xb, RZ ;  /* 0x0000000b4d147810 */ /* 0x000fe20007ffe1ff */
[----:B------:R0:W1:Y:S01]  /*99e0*/  MUFU.TANH R92, R40 ;  /* 0x00000028005c7308 */ /* 0x0000620000002400 */
[----:B------:R1:W-:Y:S01]  /*99f0*/  STL [R1], R76 ;  /* 0x0000004c01007387 */ /* 0x0003e20000100800 */
[----:B---3--:R-:W-:Y:S01]  /*9a00*/  FMUL.FTZ R36, R42, UR4 ;  /* 0x000000042a247c20 */ /* 0x008fe20008410000 */
[----:B------:R-:W-:Y:S01]  /*9a10*/  FMUL.FTZ R42, R47, UR4 ;  /* 0x000000042f2a7c20 */ /* 0x000fe20008410000 */
[----:B------:R-:W-:Y:S01]  /*9a20*/  IMAD.MOV.U32 R39, RZ, RZ, -0x60 ;  /* 0xffffffa0ff277424 */ /* 0x000fe200078e00ff */
[----:B------:R-:W-:Y:S01]  /*9a30*/  @!P1 PRMT R12, RZ, 0x654, R12 ;  /* 0x00000654ff0c9816 */ /* 0x000fe2000000000c */
[----:B------:R-:W-:Y:S01]  /*9a40*/  FMUL.FTZ R62, R62, UR4 ;  /* 0x000000043e3e7c20 */ /* 0x000fe20008410000 */
[----:B------:R3:W-:Y:S06]  /*9a50*/  BAR.ARV R20, 0x100 ;  /* 0x000400140000751d */ /* 0x0007ec0000002000 */
[----:B------:R4:W1:Y:S01]  /*9a60*/  MUFU.TANH R72, R25 ;  /* 0x0000001900487308 */ /* 0x0008620000002400 */
[----:B0-----:R-:W-:Y:S01]  /*9a70*/  FMUL.FTZ R40, R46, UR4 ;  /* 0x000000042e287c20 */ /* 0x001fe20008410000 */
[----:B------:R-:W-:Y:S01]  /*9a80*/  FMUL.FTZ R46, R51, UR4 ;  /* 0x00000004332e7c20 */ /* 0x000fe20008410000 */
[----:B------:R-:W-:Y:S01]  /*9a90*/  IMAD R51, R178, R39, 0x60 ;  /* 0x00000060b2337424 */ /* 0x000fe200078e0227 */
[----:B------:R3:W-:Y:S04]  /*9aa0*/  @!P1 SYNCS.ARRIVE.TRANS64.RED.A1T0 RZ, [R12+URZ], RZ ;  /* 0x000000ff0cff99a7 */ /* 0x0007e8000810043f */
[----:B------:R0:W1:Y:S01]  /*9ab0*/  MUFU.TANH R98, R33 ;  /* 0x0000002100627308 */ /* 0x0000620000002400 */
[----:B----4-:R-:W-:-:S07]  /*9ac0*/  FMUL.FTZ R25, R67, UR4 ;  /* 0x0000000443197c20 */ /* 0x010fce0008410000 */
[----:B------:R4:W1:Y:S01]  /*9ad0*/  MUFU.TANH R94, R37 ;  /* 0x00000025005e7308 */ /* 0x0008620000002400 */
[----:B0-----:R-:W-:-:S07]  /*9ae0*/  FMUL.FTZ R33, R71, UR4 ;  /* 0x0000000447217c20 */ /* 0x001fce0008410000 */
[----:B------:R-:W0:Y:S01]  /*9af0*/  MUFU.TANH R73, R73 ;  /* 0x0000004900497308 */ /* 0x000e220000002400 */
[----:B----4-:R-:W-:Y:S02]  /*9b00*/  IMAD R37, R202, -0x2, R29 ;  /* 0xfffffffeca257824 */ /* 0x010fe400078e021d */
[----:B------:R-:W-:Y:S02]  /*9b10*/  VIADD R29, R24, 0x60 ;  /* 0x00000060181d7836 */ /* 0x000fe40000000000 */
[----:B------:R-:W-:Y:S02]  /*9b20*/  IMAD.IADD R37, R37, 0x1, -R200 ;  /* 0x0000000125257824 */ /* 0x000fe400078e0ac8 */
[----:B------:R-:W-:Y:S01]  /*9b30*/  IMAD R102, R202, -0x2, R29 ;  /* 0xfffffffeca667824 */ /* 0x000fe200078e021d */
[----:B------:R-:W4:Y:S01]  /*9b40*/  MUFU.TANH R0, R0 ;  /* 0x0000000000007308 */ /* 0x000f220000002400 */
[C---:B------:R-:W-:Y:S01]  /*9b50*/  VIADD R47, R37.reuse, UR53 ;  /* 0x00000035252f7c36 */ /* 0x040fe20008000000 */
[----:B------:R-:W-:-:S03]  /*9b60*/  IADD3 R39, R37, R176, RZ ;  /* 0x000000b025277210 */ /* 0x000fc60007ffe0ff */
[----:B-1----:R-:W-:Y:S01]  /*9b70*/  IMAD.IADD R29, R47, 0x1, R66 ;  /* 0x000000012f1d7824 */ /* 0x002fe200078e0242 */
[----:B------:R-:W-:Y:S02]  /*9b80*/  VIADDMNMX R26, R66, R39, R102, PT ;  /* 0x00000027421a7246 */ /* 0x000fe40003800166 */
        /* <DEDUP_REMOVED lines=34> */
[----:B------:R2:W0:Y:S02]  /*9db0*/  MUFU.TANH R43, R62 ;  /* 0x0000003e002b7308 */ /* 0x0004240000002400 */
[----:B--2---:R-:W-:Y:S01]  /*9dc0*/  IMAD R62, R202, -0x2, R51 ;  /* 0xfffffffeca3e7824 */ /* 0x004fe200078e0233 */
[----:B-1-34-:R-:W-:Y:S06]  /*9dd0*/  @!P2 BRA `(.L_x_2773) ;  /* 0x00000000004ca947 */ /* 0x01afec0003800000 */
[----:B------:R-:W-:Y:S01]  /*9de0*/  IADD3 R12, -R200, R201, R66 ;  /* 0x000000c9c80c7210 */ /* 0x000fe20007ffe142 */
[----:B------:R-:W-:Y:S03]  /*9df0*/  BSSY B0, `(.L_x_2774) ;  /* 0x000000e000007945 */ /* 0x000fe60003800000 */
[----:B------:R-:W-:-:S13]  /*9e00*/  ISETP.GT.AND P2, PT, R12, -0x1, PT ;  /* 0xffffffff0c00780c */ /* 0x000fda0003f44270 */
[----:B------:R-:W-:Y:S05]  /*9e10*/  @P2 BRA `(.L_x_2775) ;  /* 0x00000000001c2947 */ /* 0x000fea0003800000 */
[----:B------:R-:W-:Y:S02]  /*9e20*/  ISETP.NE.AND P2, PT, R177, 0x1, PT ;  /* 0x00000001b100780c */ /* 0x000fe40003f45270 */
[----:B------:R-:W-:-:S11]  /*9e30*/  LOP3.LUT R37, RZ, R12, RZ, 0x33, !PT ;  /* 0x0000000cff257212 */ /* 0x000fd600078e33ff */
[----:B------:R-:W1:Y:S02]  /*9e40*/  @P2 LDC.64 R66, c[0x0][0x9e8] ;  /* 0x00027a00ff422b82 */ /* 0x000e640000000a00 */
[----:B-1----:R-:W-:-:S05]  /*9e50*/  @P2 IMAD.HI.U32 R12, R37, R66, RZ ;  /* 0x00000042250c2227 */ /* 0x002fca00078e00ff */
[----:B------:R-:W-:-:S04]  /*9e60*/  @P2 SHF.R.U32.HI R37, RZ, R67, R12 ;  /* 0x00000043ff252219 */ /* 0x000fc8000001160c */
[----:B------:R-:W-:Y:S01]  /*9e70*/  LOP3.LUT R12, RZ, R37, RZ, 0x33, !PT ;  /* 0x00000025ff0c7212 */ /* 0x000fe200078e33ff */
[----:B------:R-:W-:Y:S06]  /*9e80*/  BRA `(.L_x_2776) ;  /* 0x0000000000107947 */ /* 0x000fec0003800000 */
.L_x_2775:
[----:B------:R-:W-:-:S13]  /*9e90*/  ISETP.NE.AND P2, PT, R177, 0x1, PT ;  /* 0x00000001b100780c */ /* 0x000fda0003f45270 */
[----:B------:R-:W1:Y:S02]  /*9ea0*/  @P2 LDC.64 R66, c[0x0][0x9e8] ;  /* 0x00027a00ff422b82 */ /* 0x000e640000000a00 */
[----:B-1----:R-:W-:-:S05]  /*9eb0*/  @P2 IMAD.HI.U32 R24, R12, R66, RZ ;  /* 0x000000420c182227 */ /* 0x002fca00078e00ff */
[----:B------:R-:W-:-:S07]  /*9ec0*/  @P2 SHF.R.U32.HI R12, RZ, R67, R24 ;  /* 0x00000043ff0c2219 */ /* 0x000fce0000011618 */
.L_x_2776:
[----:B------:R-:W-:Y:S05]  /*9ed0*/  BSYNC B0 ;  /* 0x0000000000007941 */ /* 0x000fea0003800000 */
.L_x_2774:
[----:B------:R-:W-:-:S05]  /*9ee0*/  IMAD R12, R12, R177, R62 ;  /* 0x000000b10c0c7224 */ /* 0x000fca00078e023e */
[----:B------:R-:W-:Y:S02]  /*9ef0*/  VIMNMX R29, R29, R12, !PT ;  /* 0x0000000c1d1d7248 */ /* 0x000fe40007fe0100 */
[----:B------:R-:W-:-:S07]  /*9f00*/  VIADDMNMX R26, R12, R177, R26, PT ;  /* 0x000000b10c1a7246 */ /* 0x000fce000380011a */
.L_x_2773:
[C---:B------:R-:W-:Y:S02]  /*9f10*/  ISETP.GE.AND P2, PT, R51.reuse, 0x2, PT ;  /* 0x000000023300780c */ /* 0x040fe40003f46270 */
[----:B------:R-:W-:Y:S02]  /*9f20*/  ISETP.GE.AND P6, PT, R51, 0x9, PT ;  /* 0x000000093300780c */ /* 0x000fe40003fc6270 */
[----:B------:R-:W-:Y:S02]  /*9f30*/  ISETP.GT.AND P3, PT, R29, 0x1, !P2 ;  /* 0x000000011d00780c */ /* 0x000fe40005764270 */
[----:B------:R-:W-:Y:S02]  /*9f40*/  ISETP.GE.AND P4, PT, R51, 0xa, PT ;  /* 0x0000000a3300780c */ /* 0x000fe40003f86270 */
[----:B------:R-:W-:Y:S02]  /*9f50*/  ISETP.LT.OR P3, PT, R26, 0x2, P3 ;  /* 0x000000021a00780c */ /* 0x000fe40001f61670 */
[----:B------:R-:W-:-:S02]  /*9f60*/  P2R R55, PR, RZ, 0x10 ;  /* 0x00000010ff377803 */ /* 0x000fc40000000000 */
[----:B------:R-:W-:Y:S02]  /*9f70*/  FSEL R104, R72, -INF , !P3 ;  /* 0xff80000048687808 */ /* 0x000fe40005800000 */
[----:B------:R-:W-:-:S04]  /*9f80*/  ISETP.GT.AND P3, PT, R29, 0x8, !P6 ;  /* 0x000000081d00780c */ /* 0x000fc80007764270 */
[----:B------:R-:W-:-:S04]  /*9f90*/  ISETP.LT.OR P3, PT, R26, 0x9, P3 ;  /* 0x000000091a00780c */ /* 0x000fc80001f61670 */
[----:B------:R-:W-:Y:S02]  /*9fa0*/  FSEL R154, R74, -INF , !P3 ;  /* 0xff8000004a9a7808 */ /* 0x000fe40005800000 */
[----:B------:R-:W-:Y:S02]  /*9fb0*/  ISETP.GT.AND P3, PT, R29, 0x9, !P4 ;  /* 0x000000091d00780c */ /* 0x000fe40006764270 */
[----:B------:R-:W-:Y:S02]  /*9fc0*/  ISETP.GE.AND P4, PT, R51, 0x11, PT ;  /* 0x000000113300780c */ /* 0x000fe40003f86270 */
[----:B------:R-:W-:Y:S02]  /*9fd0*/  ISETP.LT.OR P3, PT, R26, 0xa, P3 ;  /* 0x0000000a1a00780c */ /* 0x000fe40001f61670 */
[----:B------:R-:W-:Y:S02]  /*9fe0*/  P2R R63, PR, RZ, 0x10 ;  /* 0x00000010ff3f7803 */ /* 0x000fe40000000000 */
[----:B------:R-:W-:-:S02]  /*9ff0*/  FSEL R106, R75, -INF , !P3 ;  /* 0xff8000004b6a7808 */ /* 0x000fc40005800000 */
[----:B------:R-:W-:Y:S02]  /*a000*/  ISETP.GT.AND P3, PT, R29, 0x10, !P4 ;  /* 0x000000101d00780c */ /* 0x000fe40006764270 */
[----:B------:R-:W-:Y:S02]  /*a010*/  ISETP.GE.AND P4, PT, R51, 0x12, PT ;  /* 0x000000123300780c */ /* 0x000fe40003f86270 */
[----:B------:R-:W-:Y:S02]  /*a020*/  ISETP.LT.OR P3, PT, R26, 0x11, P3 ;  /* 0x000000111a00780c */ /* 0x000fe40001f61670 */
[----:B------:R-:W-:Y:S02]  /*a030*/  P2R R67, PR, RZ, 0x10 ;  /* 0x00000010ff437803 */ /* 0x000fe40000000000 */
[----:B------:R-:W-:Y:S02]  /*a040*/  FSEL R100, R100, -INF , !P3 ;  /* 0xff80000064647808 */ /* 0x000fe40005800000 */
[----:B------:R-:W-:-:S02]  /*a050*/  ISETP.GT.AND P3, PT, R29, 0x11, !P4 ;  /* 0x000000111d00780c */ /* 0x000fc40006764270 */
[----:B------:R-:W-:Y:S02]  /*a060*/  ISETP.GE.AND P4, PT, R51, 0x19, PT ;  /* 0x000000193300780c */ /* 0x000fe40003f86270 */
[----:B------:R-:W-:Y:S02]  /*a070*/  ISETP.LT.OR P3, PT, R26, 0x12, P3 ;  /* 0x000000121a00780c */ /* 0x000fe40001f61670 */
[----:B------:R-:W-:Y:S02]  /*a080*/  P2R R71, PR, RZ, 0x10 ;  /* 0x00000010ff477803 */ /* 0x000fe40000000000 */
[----:B------:R-:W-:Y:S02]  /*a090*/  FSEL R98, R98, -INF , !P3 ;  /* 0xff80000062627808 */ /* 0x000fe40005800000 */
[----:B------:R-:W-:Y:S02]  /*a0a0*/  ISETP.GT.AND P3, PT, R29, 0x18, !P4 ;  /* 0x000000181d00780c */ /* 0x000fe40006764270 */
[----:B------:R-:W-:-:S02]  /*a0b0*/  ISETP.GE.AND P4, PT, R51, 0x1a, PT ;  /* 0x0000001a3300780c */ /* 0x000fc40003f86270 */
[----:B------:R-:W-:Y:S02]  /*a0c0*/  ISETP.LT.OR P3, PT, R26, 0x19, P3 ;  /* 0x000000191a00780c */ /* 0x000fe40001f61670 */
[----:B------:R-:W-:Y:S02]  /*a0d0*/  P2R R75, PR, RZ, 0x10 ;  /* 0x00000010ff4b7803 */ /* 0x000fe40000000000 */
[----:B------:R-:W-:Y:S02]  /*a0e0*/  FSEL R96, R96, -INF , !P3 ;  /* 0xff80000060607808 */ /* 0x000fe40005800000 */
[----:B------:R-:W-:Y:S02]  /*a0f0*/  ISETP.GT.AND P3, PT, R29, 0x19, !P4 ;  /* 0x000000191d00780c */ /* 0x000fe40006764270 */
[----:B------:R-:W-:Y:S02]  /*a100*/  ISETP.GE.AND P4, PT, R51, 0x21, PT ;  /* 0x000000213300780c */ /* 0x000fe40003f86270 */
[----:B------:R-:W-:-:S02]  /*a110*/  ISETP.LT.OR P3, PT, R26, 0x1a, P3 ;  /* 0x0000001a1a00780c */ /* 0x000fc40001f61670 */
[----:B------:R-:W-:Y:S02]  /*a120*/  P2R R77, PR, RZ, 0x10 ;  /* 0x00000010ff4d7803 */ /* 0x000fe40000000000 */
[----:B------:R-:W-:Y:S02]  /*a130*/  FSEL R94, R94, -INF , !P3 ;  /* 0xff8000005e5e7808 */ /* 0x000fe40005800000 */
[----:B------:R-:W-:Y:S02]  /*a140*/  ISETP.GT.AND P3, PT, R29, 0x20, !P4 ;  /* 0x000000201d00780c */ /* 0x000fe40006764270 */
[----:B------:R-:W-:Y:S02]  /*a150*/  ISETP.GE.AND P4, PT, R51, 0x22, PT ;  /* 0x000000223300780c */ /* 0x000fe40003f86270 */
[----:B------:R-:W-:Y:S02]  /*a160*/  ISETP.LT.OR P3, PT, R26, 0x21, P3 ;  /* 0x000000211a00780c */ /* 0x000fe40001f61670 */
[----:B------:R-:W-:-:S02]  /*a170*/  P2R R66, PR, RZ, 0x10 ;  /* 0x00000010ff427803 */ /* 0x000fc40000000000 */
[----:B------:R-:W-:Y:S02]  /*a180*/  FSEL R92, R92, -INF , !P3 ;  /* 0xff8000005c5c7808 */ /* 0x000fe40005800000 */
[----:B------:R-:W-:Y:S02]  /*a190*/  ISETP.GT.AND P3, PT, R29, 0x21, !P4 ;  /* 0x000000211d00780c */ /* 0x000fe40006764270 */
[----:B------:R-:W-:Y:S02]  /*a1a0*/  ISETP.GE.AND P4, PT, R51, 0x29, PT ;  /* 0x000000293300780c */ /* 0x000fe40003f86270 */
[----:B------:R-:W-:-:S04]  /*a1b0*/  ISETP.LT.OR P3, PT, R26, 0x22, P3 ;  /* 0x000000221a00780c */ /* 0x000fc80001f61670 */
[----:B0-----:R-:W-:Y:S02]  /*a1c0*/  FSEL R90, R41, -INF , !P3 ;  /* 0xff800000295a7808 */ /* 0x001fe40005800000 */
[----:B------:R-:W-:Y:S02]  /*a1d0*/  ISETP.GT.AND P3, PT, R29, 0x28, !P4 ;  /* 0x000000281d00780c */ /* 0x000fe40006764270 */
[----:B------:R-:W-:Y:S02]  /*a1e0*/  P2R R41, PR, RZ, 0x10 ;  /* 0x00000010ff297803 */ /* 0x000fe40000000000 */
[----:B------:R-:W-:Y:S02]  /*a1f0*/  ISETP.LT.OR P3, PT, R26, 0x29, P3 ;  /* 0x000000291a00780c */ /* 0x000fe40001f61670 */
[----:B------:R-:W-:Y:S02]  /*a200*/  ISETP.GE.AND P4, PT, R51, 0x2a, PT ;  /* 0x0000002a3300780c */ /* 0x000fe40003f86270 */
[----:B------:R-:W-:-:S02]  /*a210*/  FSEL R88, R44, -INF , !P3 ;  /* 0xff8000002c587808 */ /* 0x000fc40005800000 */
[----:B------:R-:W-:Y:S01]  /*a220*/  ISETP.GT.AND P3, PT, R29, 0x29, !P4 ;  /* 0x000000291d00780c */ /* 0x000fe20006764270 */
[----:B------:R-:W0:Y:S01]  /*a230*/  SHFL.IDX PT, R44, R35, 0x1, 0x1c1f ;  /* 0x003c1f00232c7f89 */ /* 0x000e2200000e0000 */
        /* <DEDUP_REMOVED lines=11> */
[C---:B------:R-:W-:Y:S01]  /*a2f0*/  ISETP.LT.OR P3, PT, R26.reuse, 0x32, P3 ;  /* 0x000000321a00780c */ /* 0x040fe20001f61670 */
[----:B0-----:R-:W-:Y:S01]  /*a300*/  IMAD.IADD R37, R47, 0x1, R44 ;  /* 0x000000012f257824 */ /* 0x001fe200078e022c */
        /* <DEDUP_REMOVED lines=40> */
[----:B------:R-:W-:-:S02]  /*a590*/  VIADDMNMX R102, R44, R39, R102, PT ;  /* 0x000000272c667246 */ /* 0x000fc40003800166 */
[----:B------:R-:W-:Y:S02]  /*a5a0*/  FSEL R12, R65, -INF , !P3 ;  /* 0xff800000410c7808 */ /* 0x000fe40005800000 */
[----:B------:R-:W-:-:S04]  /*a5b0*/  ISETP.GE.AND P3, PT, R51, 0x59, PT ;  /* 0x000000593300780c */ /* 0x000fc80003f66270 */
[----:B------:R-:W-:-:S04]  /*a5c0*/  ISETP.GT.AND P4, PT, R29, 0x58, !P3 ;  /* 0x000000581d00780c */ /* 0x000fc80005f84270 */
[----:B------:R-:W-:-:S04]  /*a5d0*/  ISETP.LT.OR P4, PT, R26, 0x59, P4 ;  /* 0x000000591a00780c */ /* 0x000fc80002781670 */
[----:B------:R-:W-:Y:S02]  /*a5e0*/  FSEL R24, R68, -INF , !P4 ;  /* 0xff80000044187808 */ /* 0x000fe40006000000 */
[----:B------:R-:W-:-:S04]  /*a5f0*/  ISETP.GE.AND P4, PT, R51, 0x1, PT ;  /* 0x000000013300780c */ /* 0x000fc80003f86270 */
[----:B------:R-:W-:-:S04]  /*a600*/  ISETP.GT.AND P5, PT, R29, RZ, !P4 ;  /* 0x000000ff1d00720c */ /* 0x000fc800067a4270 */
[----:B------:R-:W-:-:S04]  /*a610*/  ISETP.LT.OR P5, PT, R26, 0x1, P5 ;  /* 0x000000011a00780c */ /* 0x000fc80002fa1670 */
[----:B------:R-:W-:Y:S02]  /*a620*/  FSEL R152, R73, -INF , !P5 ;  /* 0xff80000049987808 */ /* 0x000fe40006800000 */
[----:B------:R-:W-:-:S04]  /*a630*/  ISETP.GE.AND P5, PT, R51, 0x5a, PT ;  /* 0x0000005a3300780c */ /* 0x000fc80003fa6270 */
[----:B------:R-:W-:Y:S02]  /*a640*/  P2R R51, PR, RZ, 0x20 ;  /* 0x00000020ff337803 */ /* 0x000fe40000000000 */
[----:B------:R-:W-:-:S04]  /*a650*/  ISETP.GT.AND P5, PT, R29, 0x59, !P5 ;  /* 0x000000591d00780c */ /* 0x000fc80006fa4270 */
        /* <DEDUP_REMOVED lines=15> */
.L_x_2779:
[----:B------:R-:W-:-:S13]  /*a750*/  ISETP.NE.AND P5, PT, R177, 0x1, PT ;  /* 0x00000001b100780c */ /* 0x000fda0003fa5270 */
[----:B------:R-:W0:Y:S02]  /*a760*/  @P5 LDC.64 R44, c[0x0][0x9e8] ;  /* 0x00027a00ff2c5b82 */ /* 0x000e240000000a00 */
[----:B0-----:R-:W-:-:S05]  /*a770*/  @P5 IMAD.HI.U32 R44, R29, R44, RZ ;  /* 0x0000002c1d2c5227 */ /* 0x001fca00078e00ff */
[----:B------:R-:W-:-:S07]  /*a780*/  @P5 SHF.R.U32.HI R29, RZ, R45, R44 ;  /* 0x0000002dff1d5219 */ /* 0x000fce000001162c */
.L_x_2780:
[----:B------:R-:W-:Y:S05]  /*a790*/  BSYNC B0 ;  /* 0x0000000000007941 */ /* 0x000fea0003800000 */
.L_x_2778:
[----:B------:R-:W-:-:S05]  /*a7a0*/  IMAD R44, R29, R177, R62 ;  /* 0x000000b11d2c7224 */ /* 0x000fca00078e023e */
[----:B------:R-:W-:Y:S02]  /*a7b0*/  VIMNMX R37, R37, R44, !PT ;  /* 0x0000002c25257248 */ /* 0x000fe40007fe0100 */
[----:B------:R-:W-:-:S07]  /*a7c0*/  VIADDMNMX R102, R44, R177, R102, PT ;  /* 0x000000b12c667246 */ /* 0x000fce0003800166 */
.L_x_2777:
[C---:B------:R-:W-:Y:S01]  /*a7d0*/  ISETP.GT.AND P2, PT, R37.reuse, 0x1, !P2 ;  /* 0x000000012500780c */ /* 0x040fe20005744270 */
[----:B------:R-:W-:Y:S01]  /*a7e0*/  ULDC UR4, c[0x0][0x988] ;  /* 0x0002620000047ab9 */ /* 0x000fe20000000800 */
[----:B------:R-:W-:Y:S02]  /*a7f0*/  ISETP.GT.AND P6, PT, R37, 0x8, !P6 ;  /* 0x000000082500780c */ /* 0x000fe400077c4270 */
[C---:B------:R-:W-:Y:S02]  /*a800*/  ISETP.LT.OR P2, PT, R102.reuse, 0x2, P2 ;  /* 0x000000026600780c */ /* 0x040fe40001741670 */
[----:B------:R-:W-:Y:S02]  /*a810*/  ISETP.LT.OR P6, PT, R102, 0x9, P6 ;  /* 0x000000096600780c */ /* 0x000fe400037c1670 */
[----:B------:R-:W-:Y:S02]  /*a820*/  FSEL R68, R3, -INF , !P2 ;  /* 0xff80000003447808 */ /* 0x000fe40005000000 */
[----:B------:R-:W-:-:S02]  /*a830*/  ISETP.NE.AND P2, PT, R55, RZ, PT ;  /* 0x000000ff3700720c */ /* 0x000fc40003f45270 */
[C---:B------:R-:W-:Y:S02]  /*a840*/  ISETP.GT.AND P4, PT, R37.reuse, RZ, !P4 ;  /* 0x000000ff2500720c */ /* 0x040fe40006784270 */
[----:B------:R-:W-:Y:S02]  /*a850*/  ISETP.GT.AND P2, PT, R37, 0x9, !P2 ;  /* 0x000000092500780c */ /* 0x000fe40005744270 */
[----:B------:R-:W-:Y:S02]  /*a860*/  ISETP.NE.AND P5, PT, R66, RZ, PT ;  /* 0x000000ff4200720c */ /* 0x000fe40003fa5270 */
[----:B------:R-:W-:Y:S02]  /*a870*/  ISETP.LT.OR P2, PT, R102, 0xa, P2 ;  /* 0x0000000a6600780c */ /* 0x000fe40001741670 */
[----:B------:R-:W-:Y:S02]  /*a880*/  FSEL R66, R7, -INF , !P6 ;  /* 0xff80000007427808 */ /* 0x000fe40007000000 */
[----:B------:R-:W-:Y:S01]  /*a890*/  FSEL R62, R13, -INF , !P2 ;  /* 0xff8000000d3e7808 */ /* 0x000fe20005000000 */
[----:B------:R-:W-:Y:S01]  /*a8a0*/  IMAD.U32 R13, RZ, RZ, UR4 ;  /* 0x00000004ff0d7e24 */ /* 0x000fe2000f8e00ff */
[----:B------:R-:W-:-:S02]  /*a8b0*/  ISETP.NE.AND P2, PT, R63, RZ, PT ;  /* 0x000000ff3f00720c */ /* 0x000fc40003f45270 */
[----:B------:R-:W-:Y:S02]  /*a8c0*/  ISETP.NE.AND P6, PT, R77, RZ, PT ;  /* 0x000000ff4d00720c */ /* 0x000fe40003fc5270 */
[----:B------:R-:W-:Y:S02]  /*a8d0*/  ISETP.GT.AND P2, PT, R37, 0x10, !P2 ;  /* 0x000000102500780c */ /* 0x000fe40005744270 */
[C---:B------:R-:W-:Y:S02]  /*a8e0*/  ISETP.LT.OR P4, PT, R102.reuse, 0x1, P4 ;  /* 0x000000016600780c */ /* 0x040fe40002781670 */
[----:B------:R-:W-:Y:S02]  /*a8f0*/  ISETP.LT.OR P2, PT, R102, 0x11, P2 ;  /* 0x000000116600780c */ /* 0x000fe40001741670 */
[----:B------:R-:W-:Y:S02]  /*a900*/  FSEL R35, R0, -INF , !P4 ;  /* 0xff80000000237808 */ /* 0x000fe40006000000 */
        /* <DEDUP_REMOVED lines=22> */
[----:B------:R-:W-:Y:S02]  /*aa70*/  ISETP.GT.AND P2, PT, R37, 0x20, !P6 ;  /* 0x000000202500780c */ /* 0x000fe40007744270 */
[----:B------:R-:W-:Y:S02]  /*aa80*/  FMNMX.FTZ R3, R88, R3, !PT ;  /* 0x0000000358037209 */ /* 0x000fe40007810000 */
[----:B------:R-:W-:-:S02]  /*aa90*/  ISETP.LT.OR P2, PT, R102, 0x21, P2 ;  /* 0x000000216600780c */ /* 0x000fc40001741670 */
[----:B------:R-:W-:Y:S02]  /*aaa0*/  FMNMX.FTZ R3, R86, R3, !PT ;  /* 0x0000000356037209 */ /* 0x000fe40007810000 */
[----:B------:R-:W-:Y:S02]  /*aab0*/  FSEL R36, R36, -INF , !P2 ;  /* 0xff80000024247808 */ /* 0x000fe40005000000 */
        /* <DEDUP_REMOVED lines=29> */
[----:B------:R-:W-:Y:S01]  /*ac90*/  ISETP.NE.AND P6, PT, R60, RZ, PT ;  /* 0x000000ff3c00720c */ /* 0x000fe20003fc5270 */
[----:B------:R-:W0:Y:S01]  /*aca0*/  SHFL.BFLY PT, R0, R3, 0x2, 0x1f ;  /* 0x0c401f0003007f89 */ /* 0x000e2200000e0000 */
[----:B------:R-:W-:Y:S02]  /*acb0*/  ISETP.LT.OR P2, PT, R102, 0x32, P2 ;  /* 0x000000326600780c */ /* 0x000fe40001741670 */
[----:B------:R-:W-:Y:S02]  /*acc0*/  ISETP.NE.AND P5, PT, R61, RZ, PT ;  /* 0x000000ff3d00720c */ /* 0x000fe40003fa5270 */
[----:B------:R-:W-:Y:S02]  /*acd0*/  FSEL R46, R46, -INF , !P2 ;  /* 0xff8000002e2e7808 */ /* 0x000fe40005000000 */
[----:B------:R-:W-:-:S02]  /*ace0*/  ISETP.NE.AND P2, PT, R49, RZ, PT ;  /* 0x000000ff3100720c */ /* 0x000fc40003f45270 */
[C---:B------:R-:W-:Y:S02]  /*acf0*/  ISETP.GT.AND P3, PT, R37.reuse, 0x58, !P3 ;  /* 0x000000582500780c */ /* 0x040fe40005f64270 */
[----:B------:R-:W-:Y:S02]  /*ad00*/  ISETP.GT.AND P2, PT, R37, 0x38, !P2 ;  /* 0x000000382500780c */ /* 0x000fe40005744270 */
[C---:B------:R-:W-:Y:S02]  /*ad10*/  ISETP.LT.OR P3, PT, R102.reuse, 0x59, P3 ;  /* 0x000000596600780c */ /* 0x040fe40001f61670 */
[----:B------:R-:W-:-:S04]  /*ad20*/  ISETP.LT.OR P2, PT, R102, 0x39, P2 ;  /* 0x000000396600780c */ /* 0x000fc80001741670 */
[----:B------:R-:W-:Y:S02]  /*ad30*/  FSEL R48, R48, -INF , !P2 ;  /* 0xff80000030307808 */ /* 0x000fe40005000000 */
[----:B------:R-:W-:Y:S02]  /*ad40*/  ISETP.NE.AND P2, PT, R85, RZ, PT ;  /* 0x000000ff5500720c */ /* 0x000fe40003f45270 */
[----:B0-----:R-:W-:Y:S02]  /*ad50*/  FMNMX.FTZ R27, R3, R0, !PT ;  /* 0x00000000031b7209 */ /* 0x001fe40007810000 */
[----:B------:R-:W-:Y:S02]  /*ad60*/  ISETP.GT.AND P2, PT, R37, 0x39, !P2 ;  /* 0x000000392500780c */ /* 0x000fe40005744270 */
[----:B------:R-:W-:Y:S01]  /*ad70*/  FMNMX.FTZ R3, R35, R68, !PT ;  /* 0x0000004423037209 */ /* 0x000fe20007810000 */
[----:B------:R-:W0:Y:S01]  /*ad80*/  SHFL.BFLY PT, R0, R27, 0x1, 0x1f ;  /* 0x0c201f001b007f89 */ /* 0x000e2200000e0000 */
[----:B------:R-:W-:-:S02]  /*ad90*/  ISETP.LT.OR P2, PT, R102, 0x3a, P2 ;  /* 0x0000003a6600780c */ /* 0x000fc40001741670 */
[----:B------:R-:W-:Y:S02]  /*ada0*/  FMNMX.FTZ R3, R66, R3, !PT ;  /* 0x0000000342037209 */ /* 0x000fe40007810000 */
[----:B------:R-:W-:Y:S02]  /*adb0*/  FSEL R52, R52, -INF , !P2 ;  /* 0xff80000034347808 */ /* 0x000fe40005000000 */
[----:B------:R-:W-:Y:S02]  /*adc0*/  ISETP.NE.AND P2, PT, R53, RZ, PT ;  /* 0x000000ff3500720c */ /* 0x000fe40003f45270 */
[----:B------:R-:W-:Y:S02]  /*add0*/  FMNMX.FTZ R3, R62, R3, !PT ;  /* 0x000000033e037209 */ /* 0x000fe40007810000 */
[----:B------:R-:W-:-:S04]  /*ade0*/  ISETP.GT.AND P2, PT, R37, 0x40, !P2 ;  /* 0x000000402500780c */ /* 0x000fc80005744270 */
[----:B------:R-:W-:-:S04]  /*adf0*/  ISETP.LT.OR P2, PT, R102, 0x41, P2 ;  /* 0x000000416600780c */ /* 0x000fc80001741670 */
[----:B------:R-:W-:Y:S02]  /*ae00*/  FSEL R60, R58, -INF , !P2 ;  /* 0xff8000003a3c7808 */ /* 0x000fe40005000000 */
[----:B------:R-:W-:Y:S02]  /*ae10*/  ISETP.NE.AND P2, PT, R56, RZ, PT ;  /* 0x000000ff3800720c */ /* 0x000fe40003f45270 */
[----:B0-----:R-:W-:Y:S02]  /*ae20*/  FMNMX.FTZ R7, R27, R0, !PT ;  /* 0x000000001b077209 */ /* 0x001fe40007810000 */
[----:B------:R-:W-:-:S03]  /*ae30*/  ISETP.GT.AND P2, PT, R37, 0x41, !P2 ;  /* 0x000000412500780c */ /* 0x000fc60005744270 */
[----:B------:R-:W-:Y:S01]  /*ae40*/  FMUL.FTZ R0, R7, R13 ;  /* 0x0000000d07007220 */ /* 0x000fe20000410000 */
[----:B------:R-:W-:-:S04]  /*ae50*/  ISETP.LT.OR P2, PT, R102, 0x42, P2 ;  /* 0x000000426600780c */ /* 0x000fc80001741670 */
[----:B------:R-:W-:Y:S02]  /*ae60*/  FSEL R56, R59, -INF , !P2 ;  /* 0xff8000003b387808 */ /* 0x000fe40005000000 */
[----:B------:R-:W-:-:S04]  /*ae70*/  ISETP.NE.AND P2, PT, R57, RZ, PT ;  /* 0x000000ff3900720c */ /* 0x000fc80003f45270 */
[----:B------:R-:W-:-:S04]  /*ae80*/  ISETP.GT.AND P2, PT, R37, 0x48, !P2 ;  /* 0x000000482500780c */ /* 0x000fc80005744270 */
[----:B------:R-:W-:-:S04]  /*ae90*/  ISETP.LT.OR P2, PT, R102, 0x49, P2 ;  /* 0x000000496600780c */ /* 0x000fc80001741670 */
[----:B------:R-:W-:Y:S02]  /*aea0*/  FSEL R58, R43, -INF , !P2 ;  /* 0xff8000002b3a7808 */ /* 0x000fe40005000000 */
[----:B------:R-:W-:-:S04]  /*aeb0*/  ISETP.GT.AND P2, PT, R37, 0x49, !P6 ;  /* 0x000000492500780c */ /* 0x000fc80007744270 */
[----:B------:R-:W-:-:S04]  /*aec0*/  ISETP.LT.OR P2, PT, R102, 0x4a, P2 ;  /* 0x0000004a6600780c */ /* 0x000fc80001741670 */
[----:B------:R-:W-:Y:S02]  /*aed0*/  FSEL R50, R50, -INF , !P2 ;  /* 0xff80000032327808 */ /* 0x000fe40005000000 */
[----:B------:R-:W-:Y:S02]  /*aee0*/  ISETP.GT.AND P2, PT, R37, 0x50, !P5 ;  /* 0x000000502500780c */ /* 0x000fe40006f44270 */
[----:B------:R-:W-:Y:S02]  /*aef0*/  ISETP.NE.AND P5, PT, R87, RZ, PT ;  /* 0x000000ff5700720c */ /* 0x000fe40003fa5270 */
[----:B------:R-:W-:-:S04]  /*af00*/  ISETP.LT.OR P2, PT, R102, 0x51, P2 ;  /* 0x000000516600780c */ /* 0x000fc80001741670 */
[----:B------:R-:W-:Y:S02]  /*af10*/  FSEL R54, R54, -INF , !P2 ;  /* 0xff80000036367808 */ /* 0x000fe40005000000 */
[----:B------:R-:W-:-:S04]  /*af20*/  FSETP.NEU.FTZ.AND P2, PT, R7, -INF , PT ;  /* 0xff8000000700780b */ /* 0x000fc80003f5d000 */
[----:B------:R-:W-:Y:S02]  /*af30*/  FSEL R41, R0, RZ, P2 ;  /* 0x000000ff00297208 */ /* 0x000fe40001000000 */
[----:B------:R-:W-:Y:S02]  /*af40*/  ISETP.GT.AND P2, PT, R37, 0x51, !P5 ;  /* 0x000000512500780c */ /* 0x000fe40006f44270 */
[----:B------:R-:W-:Y:S01]  /*af50*/  ISETP.NE.AND P5, PT, R51, RZ, PT ;  /* 0x000000ff3300720c */ /* 0x000fe20003fa5270 */
[-CC-:B------:R-:W-:Y:S01]  /*af60*/  FFMA.FTZ R29, R104, R13.reuse, -R41.reuse ;  /* 0x0000000d681d7223 */ /* 0x180fe20000010829 */
[----:B------:R-:W-:Y:S01]  /*af70*/  ISETP.LT.OR P2, PT, R102, 0x52, P2 ;  /* 0x000000526600780c */ /* 0x000fe20001741670 */
[-CC-:B------:R-:W-:Y:S01]  /*af80*/  FFMA.FTZ R39, R106, R13.reuse, -R41.reuse ;  /* 0x0000000d6a277223 */ /* 0x180fe20000010829 */
[-CC-:B------:R-:W-:Y:S01]  /*af90*/  FFMA.FTZ R160, R92, R13.reuse, -R41.reuse ;  /* 0x0000000d5ca07223 */ /* 0x180fe20000010829 */
[-CC-:B------:R-:W-:Y:S01]  /*afa0*/  FFMA.FTZ R49, R12, R13.reuse, -R41.reuse ;  /* 0x0000000d0c317223 */ /* 0x180fe20000010829 */
[----:B------:R-:W-:Y:S01]  /*afb0*/  FSEL R0, R25, -INF , !P2 ;  /* 0xff80000019007808 */ /* 0x000fe20005000000 */
[--C-:B------:R-:W-:Y:S01]  /*afc0*/  FFMA.FTZ R152, R152, R13, -R41.reuse ;  /* 0x0000000d98987223 */ /* 0x100fe20000010829 */
[----:B------:R-:W-:Y:S01]  /*afd0*/  FMNMX.FTZ R25, R28, R3, !PT ;  /* 0x000000031c197209 */ /* 0x000fe20007810000 */
[-CC-:B------:R-:W-:Y:S01]  /*afe0*/  FFMA.FTZ R154, R154, R13.reuse, -R41.reuse ;  /* 0x0000000d9a9a7223 */ /* 0x180fe20000010829 */
[----:B------:R0:W-:Y:S01]  /*aff0*/  MUFU.EX2 R3, R29 ;  /* 0x0000001d00037308 */ /* 0x0001e20000000800 */
[----:B------:R-:W-:Y:S01]  /*b000*/  ISETP.GT.AND P2, PT, R37, 0x59, !P5 ;  /* 0x000000592500780c */ /* 0x000fe20006f44270 */
[--C-:B------:R-:W-:Y:S01]  /*b010*/  FFMA.FTZ R37, R90, R13, -R41.reuse ;  /* 0x0000000d5a257223 */ /* 0x100fe20000010829 */
[----:B------:R-:W-:Y:S01]  /*b020*/  FMNMX.FTZ R25, R30, R25, !PT ;  /* 0x000000191e197209 */ /* 0x000fe20007810000 */
[-CC-:B------:R-:W-:Y:S01]  /*b030*/  FFMA.FTZ R156, R100, R13.reuse, -R41.reuse ;  /* 0x0000000d649c7223 */ /* 0x180fe20000010829 */
[----:B------:R-:W-:Y:S01]  /*b040*/  ISETP.LT.OR P2, PT, R102, 0x5a, P2 ;  /* 0x0000005a6600780c */ /* 0x000fe20001741670 */
[--C-:B------:R-:W-:Y:S01]  /*b050*/  FFMA.FTZ R98, R98, R13, -R41.reuse ;  /* 0x0000000d62627223 */ /* 0x100fe20000010829 */
[----:B------:R-:W-:Y:S01]  /*b060*/  FMNMX.FTZ R25, R32, R25, !PT ;  /* 0x0000001920197209 */ /* 0x000fe20007810000 */
[----:B------:R-:W1:Y:S01]  /*b070*/  MUFU.EX2 R152, R152 ;  /* 0x0000009800987308 */ /* 0x000e620000000800 */
[----:B------:R-:W-:Y:S01]  /*b080*/  FSEL R90, R31, -INF , !P3 ;  /* 0xff8000001f5a7808 */ /* 0x000fe20005800000 */
[--C-:B------:R-:W-:Y:S01]  /*b090*/  FFMA.FTZ R31, R86, R13, -R41.reuse ;  /* 0x0000000d561f7223 */ /* 0x100fe20000010829 */
[----:B------:R-:W-:Y:S01]  /*b0a0*/  FMNMX.FTZ R25, R34, R25, !PT ;  /* 0x0000001922197209 */ /* 0x000fe20007810000 */
[-CC-:B------:R-:W-:Y:S01]  /*b0b0*/  FFMA.FTZ R158, R96, R13.reuse, -R41.reuse ;  /* 0x0000000d609e7223 */ /* 0x180fe20000010829 */
[----:B------:R-:W-:Y:S01]  /*b0c0*/  FSEL R92, R33, -INF , !P2 ;  /* 0xff800000215c7808 */ /* 0x000fe20005000000 */
[--C-:B------:R-:W-:Y:S01]  /*b0d0*/  FFMA.FTZ R94, R94, R13, -R41.reuse ;  /* 0x0000000d5e5e7223 */ /* 0x100fe20000010829 */
[----:B------:R-:W-:Y:S01]  /*b0e0*/  FMNMX.FTZ R27, R36, R25, !PT ;  /* 0x00000019241b7209 */ /* 0x000fe20007810000 */
[----:B------:R-:W-:Y:S01]  /*b0f0*/  MUFU.EX2 R33, R31 ;  /* 0x0000001f00217308 */ /* 0x000fe20000000800 */
[-CC-:B------:R-:W-:Y:S01]  /*b100*/  FFMA.FTZ R88, R88, R13.reuse, -R41.reuse ;  /* 0x0000000d58587223 */ /* 0x180fe20000010829 */
[--C-:B------:R-:W-:Y:S01]  /*b110*/  FFMA.FTZ R84, R84, R13, -R41.reuse ;  /* 0x0000000d54547223 */ /* 0x100fe20000010829 */
[----:B------:R-:W-:Y:S01]  /*b120*/  FMNMX.FTZ R27, R38, R27, !PT ;  /* 0x0000001b261b7209 */ /* 0x000fe20007810000 */
[-CC-:B------:R-:W-:Y:S01]  /*b130*/  FFMA.FTZ R82, R82, R13.reuse, -R41.reuse ;  /* 0x0000000d52527223 */ /* 0x180fe20000010829 */
[-CC-:B------:R-:W-:Y:S01]  /*b140*/  FFMA.FTZ R80, R80, R13.reuse, -R41.reuse ;  /* 0x0000000d50507223 */ /* 0x180fe20000010829 */
[--C-:B------:R-:W-:Y:S01]  /*b150*/  FFMA.FTZ R78, R78, R13, -R41.reuse ;  /* 0x0000000d4e4e7223 */ /* 0x100fe20000010829 */
[----:B------:R-:W-:Y:S01]  /*b160*/  FMNMX.FTZ R27, R40, R27, !PT ;  /* 0x0000001b281b7209 */ /* 0x000fe20007810000 */
[----:B------:R2:W-:Y:S01]  /*b170*/  MUFU.EX2 R25, R39 ;  /* 0x0000002700197308 */ /* 0x0005e20000000800 */
[-CC-:B------:R-:W-:Y:S01]  /*b180*/  FFMA.FTZ R76, R76, R13.reuse, -R41.reuse ;  /* 0x0000000d4c4c7223 */ /* 0x180fe20000010829 */
[--C-:B------:R-:W-:Y:S01]  /*b190*/  FFMA.FTZ R74, R74, R13, -R41.reuse ;  /* 0x0000000d4a4a7223 */ /* 0x100fe20000010829 */
[----:B------:R-:W-:Y:S01]  /*b1a0*/  FMNMX.FTZ R27, R42, R27, !PT ;  /* 0x0000001b2a1b7209 */ /* 0x000fe20007810000 */
[-CC-:B------:R-:W-:Y:S01]  /*b1b0*/  FFMA.FTZ R72, R72, R13.reuse, -R41.reuse ;  /* 0x0000000d48487223 */ /* 0x180fe20000010829 */
[-CC-:B------:R-:W-:Y:S01]  /*b1c0*/  FFMA.FTZ R70, R70, R13.reuse, -R41.reuse ;  /* 0x0000000d46467223 */ /* 0x180fe20000010829 */
[--C-:B------:R-:W-:Y:S01]  /*b1d0*/  FFMA.FTZ R64, R64, R13, -R41.reuse ;  /* 0x0000000d40407223 */ /* 0x100fe20000010829 */
[----:B0-----:R-:W-:Y:S01]  /*b1e0*/  FMNMX.FTZ R29, R44, R27, !PT ;  /* 0x0000001b2c1d7209 */ /* 0x001fe20007810000 */
[-CC-:B------:R-:W-:Y:S01]  /*b1f0*/  FFMA.FTZ R24, R24, R13.reuse, -R41.reuse ;  /* 0x0000000d18187223 */ /* 0x180fe20000010829 */
[----:B------:R-:W-:Y:S01]  /*b200*/  FFMA.FTZ R26, R26, R13, -R41 ;  /* 0x0000000d1a1a7223 */ /* 0x000fe20000010829 */
[----:B------:R-:W-:Y:S01]  /*b210*/  MUFU.EX2 R154, R154 ;  /* 0x0000009a009a7308 */ /* 0x000fe20000000800 */
[----:B------:R-:W-:Y:S01]  /*b220*/  FMNMX.FTZ R29, R46, R29, !PT ;  /* 0x0000001d2e1d7209 */ /* 0x000fe20007810000 */
[----:B-1----:R-:W-:Y:S01]  /*b230*/  FADD.FTZ R51, R152, R3 ;  /* 0x0000000398337221 */ /* 0x002fe20000010000 */
[----:B------:R-:W-:-:S02]  /*b240*/  F2FP.F16.F32.PACK_AB R152, R3, R152 ;  /* 0x000000980398723e */ /* 0x000fc400000000ff */
[----:B------:R-:W-:-:S03]  /*b250*/  FMNMX.FTZ R29, R48, R29, !PT ;  /* 0x0000001d301d7209 */ /* 0x000fc60007810000 */
[----:B------:R-:W-:Y:S01]  /*b260*/  MUFU.EX2 R156, R156 ;  /* 0x0000009c009c7308 */ /* 0x000fe20000000800 */
[----:B------:R-:W-:-:S04]  /*b270*/  FMNMX.FTZ R29, R52, R29, !PT ;  /* 0x0000001d341d7209 */ /* 0x000fc80007810000 */
[----:B--2---:R-:W-:-:S03]  /*b280*/  FMNMX.FTZ R39, R60, R29, !PT ;  /* 0x0000001d3c277209 */ /* 0x004fc60007810000 */
[----:B------:R-:W-:Y:S01]  /*b290*/  MUFU.EX2 R27, R98 ;  /* 0x00000062001b7308 */ /* 0x000fe20000000800 */
[----:B------:R-:W-:-:S04]  /*b2a0*/  FMNMX.FTZ R39, R56, R39, !PT ;  /* 0x0000002738277209 */ /* 0x000fc80007810000 */
[----:B------:R-:W-:-:S03]  /*b2b0*/  FMNMX.FTZ R39, R58, R39, !PT ;  /* 0x000000273a277209 */ /* 0x000fc60007810000 */
[----:B------:R-:W-:Y:S01]  /*b2c0*/  MUFU.EX2 R158, R158 ;  /* 0x0000009e009e7308 */ /* 0x000fe20000000800 */
[----:B------:R-:W-:-:S04]  /*b2d0*/  FMNMX.FTZ R39, R50, R39, !PT ;  /* 0x0000002732277209 */ /* 0x000fc80007810000 */
[----:B------:R-:W-:-:S03]  /*b2e0*/  FMNMX.FTZ R39, R54, R39, !PT ;  /* 0x0000002736277209 */ /* 0x000fc60007810000 */
[----:B------:R-:W-:Y:S01]  /*b2f0*/  MUFU.EX2 R29, R94 ;  /* 0x0000005e001d7308 */ /* 0x000fe20000000800 */
[----:B------:R-:W-:-:S04]  /*b300*/  FMNMX.FTZ R39, R0, R39, !PT ;  /* 0x0000002700277209 */ /* 0x000fc80007810000 */
[----:B------:R-:W-:-:S03]  /*b310*/  FMNMX.FTZ R39, R90, R39, !PT ;  /* 0x000000275a277209 */ /* 0x000fc60007810000 */
[----:B------:R-:W-:Y:S01]  /*b320*/  MUFU.EX2 R160, R160 ;  /* 0x000000a000a07308 */ /* 0x000fe20000000800 */
[----:B------:R-:W-:-:S05]  /*b330*/  FMNMX.FTZ R39, R92, R39, !PT ;  /* 0x000000275c277209 */ /* 0x000fca0007810000 */
[----:B------:R-:W0:Y:S02]  /*b340*/  SHFL.BFLY PT, R86, R39, 0x2, 0x1f ;  /* 0x0c401f0027567f89 */ /* 0x000e2400000e0000 */
[----:B------:R-:W-:Y:S08]  /*b350*/  MUFU.EX2 R37, R37 ;  /* 0x0000002500257308 */ /* 0x000ff00000000800 */
[----:B------:R-:W1:Y:S08]  /*b360*/  MUFU.EX2 R88, R88 ;  /* 0x0000005800587308 */ /* 0x000e700000000800 */
[----:B------:R-:W-:Y:S01]  /*b370*/  MUFU.EX2 R84, R84 ;  /* 0x0000005400547308 */ /* 0x000fe20000000800 */
[----:B0-----:R-:W-:-:S07]  /*b380*/  FMNMX.FTZ R86, R39, R86, !PT ;  /* 0x0000005627567209 */ /* 0x001fce0007810000 */
[----:B------:R-:W0:Y:S01]  /*b390*/  MUFU.EX2 R43, R82 ;  /* 0x00000052002b7308 */ /* 0x000e220000000800 */
[----:B-1----:R-:W-:Y:S01]  /*b3a0*/  F2FP.F16.F32.PACK_AB R162, R33, R88 ;  /* 0x0000005821a2723e */ /* 0x002fe200000000ff */
[----:B------:R-:W1:Y:S06]  /*b3b0*/  SHFL.BFLY PT, R31, R86, 0x1, 0x1f ;  /* 0x0c201f00561f7f89 */ /* 0x000e6c00000e0000 */
[----:B------:R-:W-:Y:S08]  /*b3c0*/  MUFU.EX2 R80, R80 ;  /* 0x0000005000507308 */ /* 0x000ff00000000800 */
[----:B------:R-:W2:Y:S01]  /*b3d0*/  MUFU.EX2 R45, R78 ;  /* 0x0000004e002d7308 */ /* 0x000ea20000000800 */
[----:B0-----:R-:W-:-:S07]  /*b3e0*/  F2FP.F16.F32.PACK_AB R164, R43, R84 ;  /* 0x000000542ba4723e */ /* 0x001fce00000000ff */
[----:B------:R-:W-:Y:S01]  /*b3f0*/  MUFU.EX2 R76, R76 ;  /* 0x0000004c004c7308 */ /* 0x000fe20000000800 */
[----:B-1----:R-:W-:-:S04]  /*b400*/  FMNMX.FTZ R12, R86, R31, !PT ;  /* 0x0000001f560c7209 */ /* 0x002fc80007810000 */
[C---:B------:R-:W-:Y:S01]  /*b410*/  FSETP.NEU.FTZ.AND P2, PT, R12.reuse, -INF , PT ;  /* 0xff8000000c00780b */ /* 0x040fe20003f5d000 */
[----:B------:R-:W-:Y:S02]  /*b420*/  FMUL.FTZ R31, R12, R13 ;  /* 0x0000000d0c1f7220 */ /* 0x000fe40000410000 */
[----:B------:R-:W-:Y:S01]  /*b430*/  MUFU.EX2 R39, R74 ;  /* 0x0000004a00277308 */ /* 0x000fe20000000800 */
[----:B--2---:R-:W-:Y:S02]  /*b440*/  F2FP.F16.F32.PACK_AB R166, R45, R80 ;  /* 0x000000502da6723e */ /* 0x004fe400000000ff */
[----:B------:R-:W-:-:S05]  /*b450*/  FSEL R41, R31, RZ, P2 ;  /* 0x000000ff1f297208 */ /* 0x000fca0001000000 */
[----:B------:R0:W-:Y:S01]  /*b460*/  MUFU.EX2 R31, R26 ;  /* 0x0000001a001f7308 */ /* 0x0001e20000000800 */
        /* <DEDUP_REMOVED lines=8> */
[----:B0-----:R-:W-:Y:S01]  /*b4f0*/  FADD.FTZ R26, R154, R51 ;  /* 0x000000339a1a7221 */ /* 0x001fe20000010000 */
[-CC-:B------:R-:W-:Y:S01]  /*b500*/  FFMA.FTZ R34, R34, R13.reuse, -R41.reuse ;  /* 0x0000000d22227223 */ /* 0x180fe20000010829 */
[-CC-:B------:R-:W-:Y:S01]  /*b510*/  FFMA.FTZ R36, R36, R13.reuse, -R41.reuse ;  /* 0x0000000d24247223 */ /* 0x180fe20000010829 */
[-CC-:B------:R-:W-:Y:S01]  /*b520*/  FFMA.FTZ R38, R38, R13.reuse, -R41.reuse ;  /* 0x0000000d26267223 */ /* 0x180fe20000010829 */
[----:B------:R-:W-:Y:S01]  /*b530*/  FADD.FTZ R51, R25, R26 ;  /* 0x0000001a19337221 */ /* 0x000fe20000010000 */
[-CC-:B------:R-:W-:Y:S01]  /*b540*/  FFMA.FTZ R40, R40, R13.reuse, -R41.reuse ;  /* 0x0000000d28287223 */ /* 0x180fe20000010829 */
[-C--:B------:R-:W-:Y:S01]  /*b550*/  FFMA.FTZ R42, R42, R13.reuse, -R41 ;  /* 0x0000000d2a2a7223 */ /* 0x080fe20000010829 */
[----:B------:R-:W0:Y:S01]  /*b560*/  MUFU.EX2 R68, R68 ;  /* 0x0000004400447308 */ /* 0x000e220000000800 */
[----:B------:R-:W-:Y:S01]  /*b570*/  FADD.FTZ R26, R156, R51 ;  /* 0x000000339c1a7221 */ /* 0x000fe20000010000 */
[-CC-:B------:R-:W-:Y:S01]  /*b580*/  FFMA.FTZ R44, R44, R13.reuse, -R41.reuse ;  /* 0x0000000d2c2c7223 */ /* 0x180fe20000010829 */
[-CC-:B------:R-:W-:Y:S01]  /*b590*/  FFMA.FTZ R46, R46, R13.reuse, -R41.reuse ;  /* 0x0000000d2e2e7223 */ /* 0x180fe20000010829 */
[-CC-:B------:R-:W-:Y:S01]  /*b5a0*/  FFMA.FTZ R48, R48, R13.reuse, -R41.reuse ;  /* 0x0000000d30307223 */ /* 0x180fe20000010829 */
[----:B------:R-:W-:Y:S01]  /*b5b0*/  FADD.FTZ R53, R27, R26 ;  /* 0x0000001a1b357221 */ /* 0x000fe20000010000 */
[-CC-:B------:R-:W-:Y:S01]  /*b5c0*/  FFMA.FTZ R52, R52, R13.reuse, -R41.reuse ;  /* 0x0000000d34347223 */ /* 0x180fe20000010829 */
[-CC-:B------:R-:W-:Y:S01]  /*b5d0*/  FFMA.FTZ R60, R60, R13.reuse, -R41.reuse ;  /* 0x0000000d3c3c7223 */ /* 0x180fe20000010829 */
[----:B------:R-:W1:Y:S01]  /*b5e0*/  MUFU.EX2 R66, R66 ;  /* 0x0000004200427308 */ /* 0x000e620000000800 */
[-CC-:B------:R-:W-:Y:S01]  /*b5f0*/  FFMA.FTZ R56, R56, R13.reuse, -R41.reuse ;  /* 0x0000000d38387223 */ /* 0x180fe20000010829 */
[-CC-:B------:R-:W-:Y:S01]  /*b600*/  FFMA.FTZ R58, R58, R13.reuse, -R41.reuse ;  /* 0x0000000d3a3a7223 */ /* 0x180fe20000010829 */
[----:B------:R-:W-:Y:S01]  /*b610*/  F2FP.F16.F32.PACK_AB R154, R25, R154 ;  /* 0x0000009a199a723e */ /* 0x000fe200000000ff */
[-CC-:B------:R-:W-:Y:S01]  /*b620*/  FFMA.FTZ R50, R50, R13.reuse, -R41.reuse ;  /* 0x0000000d32327223 */ /* 0x180fe20000010829 */
[-CC-:B------:R-:W-:Y:S01]  /*b630*/  FFMA.FTZ R54, R54, R13.reuse, -R41.reuse ;  /* 0x0000000d36367223 */ /* 0x180fe20000010829 */
[-CC-:B------:R-:W-:Y:S01]  /*b640*/  FFMA.FTZ R0, R0, R13.reuse, -R41.reuse ;  /* 0x0000000d00007223 */ /* 0x180fe20000010829 */
[-CC-:B------:R-:W-:Y:S01]  /*b650*/  FFMA.FTZ R90, R90, R13.reuse, -R41.reuse ;  /* 0x0000000d5a5a7223 */ /* 0x180fe20000010829 */
[----:B------:R-:W2:Y:S01]  /*b660*/  MUFU.EX2 R155, R62 ;  /* 0x0000003e009b7308 */ /* 0x000ea20000000800 */
[----:B0-----:R-:W-:Y:S01]  /*b670*/  FADD.FTZ R51, R35, R68 ;  /* 0x0000004423337221 */ /* 0x001fe20000010000 */
[----:B------:R-:W-:Y:S01]  /*b680*/  FFMA.FTZ R41, R92, R13, -R41 ;  /* 0x0000000d5c297223 */ /* 0x000fe20000010829 */
[----:B------:R-:W-:-:S02]  /*b690*/  F2FP.F16.F32.PACK_AB R156, R27, R156 ;  /* 0x0000009c1b9c723e */ /* 0x000fc400000000ff */
[----:B------:R-:W-:Y:S02]  /*b6a0*/  F2FP.F16.F32.PACK_AB R168, R39, R76 ;  /* 0x0000004c27a8723e */ /* 0x000fe400000000ff */
[----:B------:R-:W-:Y:S01]  /*b6b0*/  F2FP.F16.F32.PACK_AB R153, R68, R35 ;  /* 0x000000234499723e */ /* 0x000fe200000000ff */
[----:B------:R-:W0:Y:S01]  /*b6c0*/  MUFU.EX2 R28, R28 ;  /* 0x0000001c001c7308 */ /* 0x000e220000000800 */
[----:B-1----:R-:W-:-:S07]  /*b6d0*/  FADD.FTZ R26, R66, R51 ;  /* 0x00000033421a7221 */ /* 0x002fce0000010000 */
[----:B------:R1:W3:Y:S01]  /*b6e0*/  MUFU.EX2 R157, R30 ;  /* 0x0000001e009d7308 */ /* 0x0002e20000000800 */
[C---:B--2---:R-:W-:Y:S01]  /*b6f0*/  FADD.FTZ R51, R155.reuse, R26 ;  /* 0x0000001a9b337221 */ /* 0x044fe20000010000 */
[----:B------:R-:W-:-:S06]  /*b700*/  F2FP.F16.F32.PACK_AB R155, R155, R66 ;  /* 0x000000429b9b723e */ /* 0x000fcc00000000ff */
[----:B------:R-:W2:Y:S01]  /*b710*/  MUFU.EX2 R32, R32 ;  /* 0x0000002000207308 */ /* 0x000ea20000000800 */
[----:B-1----:R-:W-:Y:S01]  /*b720*/  FADD.FTZ R30, R158, R53 ;  /* 0x000000359e1e7221 */ /* 0x002fe20000010000 */
[----:B0-----:R-:W-:Y:S01]  /*b730*/  FADD.FTZ R26, R28, R51 ;  /* 0x000000331c1a7221 */ /* 0x001fe20000010000 */
[C---:B------:R-:W-:Y:S02]  /*b740*/  F2FP.F16.F32.PACK_AB R158, R29.reuse, R158 ;  /* 0x0000009e1d9e723e */ /* 0x040fe400000000ff */
[----:B------:R-:W-:-:S03]  /*b750*/  FADD.FTZ R53, R29, R30 ;  /* 0x0000001e1d357221 */ /* 0x000fc60000010000 */
[----:B------:R-:W0:Y:S01]  /*b760*/  MUFU.EX2 R159, R34 ;  /* 0x00000022009f7308 */ /* 0x000e220000000800 */
[----:B------:R-:W-:Y:S01]  /*b770*/  FADD.FTZ R30, R160, R53 ;  /* 0x00000035a01e7221 */ /* 0x000fe20000010000 */
[----:B---3--:R-:W-:Y:S01]  /*b780*/  FADD.FTZ R51, R157, R26 ;  /* 0x0000001a9d337221 */ /* 0x008fe20000010000 */
[C---:B------:R-:W-:Y:S02]  /*b790*/  F2FP.F16.F32.PACK_AB R160, R37.reuse, R160 ;  /* 0x000000a025a0723e */ /* 0x040fe400000000ff */
[----:B------:R-:W-:Y:S01]  /*b7a0*/  FADD.FTZ R53, R37, R30 ;  /* 0x0000001e25357221 */ /* 0x000fe20000010000 */
[----:B------:R-:W-:Y:S02]  /*b7b0*/  F2FP.F16.F32.PACK_AB R157, R157, R28 ;  /* 0x0000001c9d9d723e */ /* 0x000fe400000000ff */
[----:B------:R-:W1:Y:S01]  /*b7c0*/  MUFU.EX2 R36, R36 ;  /* 0x0000002400247308 */ /* 0x000e620000000800 */
[----:B--2---:R-:W-:Y:S01]  /*b7d0*/  FADD.FTZ R26, R32, R51 ;  /* 0x00000033201a7221 */ /* 0x004fe20000010000 */
[----:B------:R-:W-:-:S04]  /*b7e0*/  FADD.FTZ R30, R88, R53 ;  /* 0x00000035581e7221 */ /* 0x000fc80000010000 */
[----:B------:R-:W-:Y:S02]  /*b7f0*/  FADD.FTZ R53, R33, R30 ;  /* 0x0000001e21357221 */ /* 0x000fe40000010000 */
[----:B------:R-:W2:Y:S01]  /*b800*/  MUFU.EX2 R161, R38 ;  /* 0x0000002600a17308 */ /* 0x000ea20000000800 */
[C---:B0-----:R-:W-:Y:S01]  /*b810*/  FADD.FTZ R51, R159.reuse, R26 ;  /* 0x0000001a9f337221 */ /* 0x041fe20000010000 */
[----:B------:R-:W-:Y:S01]  /*b820*/  FADD.FTZ R30, R84, R53 ;  /* 0x00000035541e7221 */ /* 0x000fe20000010000 */
[----:B------:R-:W-:-:S03]  /*b830*/  F2FP.F16.F32.PACK_AB R159, R159, R32 ;  /* 0x000000209f9f723e */ /* 0x000fc600000000ff */
[----:B------:R-:W-:Y:S02]  /*b840*/  FADD.FTZ R53, R43, R30 ;  /* 0x0000001e2b357221 */ /* 0x000fe40000010000 */
[----:B------:R-:W0:Y:S01]  /*b850*/  MUFU.EX2 R40, R40 ;  /* 0x0000002800287308 */ /* 0x000e220000000800 */
[----:B-1----:R-:W-:Y:S01]  /*b860*/  FADD.FTZ R26, R36, R51 ;  /* 0x00000033241a7221 */ /* 0x002fe20000010000 */
[----:B------:R-:W-:-:S04]  /*b870*/  FADD.FTZ R30, R80, R53 ;  /* 0x00000035501e7221 */ /* 0x000fc80000010000 */
[----:B------:R-:W-:Y:S02]  /*b880*/  FADD.FTZ R53, R45, R30 ;  /* 0x0000001e2d357221 */ /* 0x000fe40000010000 */
[----:B------:R-:W1:Y:S01]  /*b890*/  MUFU.EX2 R163, R42 ;  /* 0x0000002a00a37308 */ /* 0x000e620000000800 */
[C---:B--2---:R-:W-:Y:S01]  /*b8a0*/  FADD.FTZ R51, R161.reuse, R26 ;  /* 0x0000001aa1337221 */ /* 0x044fe20000010000 */
[----:B------:R-:W-:Y:S01]  /*b8b0*/  FADD.FTZ R30, R76, R53 ;  /* 0x000000354c1e7221 */ /* 0x000fe20000010000 */
[----:B------:R-:W-:-:S03]  /*b8c0*/  F2FP.F16.F32.PACK_AB R161, R161, R36 ;  /* 0x00000024a1a1723e */ /* 0x000fc600000000ff */
[----:B------:R-:W-:Y:S02]  /*b8d0*/  FADD.FTZ R25, R39, R30 ;  /* 0x0000001e27197221 */ /* 0x000fe40000010000 */
        /* <DEDUP_REMOVED lines=13> */
[----:B--2---:R-:W-:-:S07]  /*b9b0*/  FADD.FTZ R30, R72, R25 ;  /* 0x00000019481e7221 */ /* 0x004fce0000010000 */
[----:B------:R-:W2:Y:S01]  /*b9c0*/  MUFU.EX2 R60, R60 ;  /* 0x0000003c003c7308 */ /* 0x000ea20000000800 */
[C---:B0-----:R-:W-:Y:S01]  /*b9d0*/  FADD.FTZ R3, R167.reuse, R26 ;  /* 0x0000001aa7037221 */ /* 0x041fe20000010000 */
[----:B------:R-:W-:-:S06]  /*b9e0*/  F2FP.F16.F32.PACK_AB R167, R167, R48 ;  /* 0x00000030a7a7723e */ /* 0x000fcc00000000ff */
[----:B------:R-:W0:Y:S01]  /*b9f0*/  MUFU.EX2 R64, R64 ;  /* 0x0000004000407308 */ /* 0x000e220000000800 */
[C---:B-1----:R-:W-:Y:S01]  /*ba00*/  FADD.FTZ R25, R47.reuse, R30 ;  /* 0x0000001e2f197221 */ /* 0x042fe20000010000 */
[----:B------:R-:W-:-:S06]  /*ba10*/  F2FP.F16.F32.PACK_AB R170, R47, R72 ;  /* 0x000000482faa723e */ /* 0x000fcc00000000ff */
[----:B------:R-:W1:Y:S01]  /*ba20*/  MUFU.EX2 R169, R56 ;  /* 0x0000003800a97308 */ /* 0x000e620000000800 */
[----:B--2---:R-:W-:-:S07]  /*ba30*/  FADD.FTZ R26, R60, R3 ;  /* 0x000000033c1a7221 */ /* 0x004fce0000010000 */
[----:B------:R-:W2:Y:S01]  /*ba40*/  MUFU.EX2 R49, R49 ;  /* 0x0000003100317308 */ /* 0x000ea20000000800 */
[----:B0-----:R-:W-:-:S07]  /*ba50*/  FADD.FTZ R30, R64, R25 ;  /* 0x00000019401e7221 */ /* 0x001fce0000010000 */
[----:B------:R-:W-:Y:S01]  /*ba60*/  MUFU.EX2 R58, R58 ;  /* 0x0000003a003a7308 */ /* 0x000fe20000000800 */
[C---:B-1----:R-:W-:Y:S01]  /*ba70*/  FADD.FTZ R3, R169.reuse, R26 ;  /* 0x0000001aa9037221 */ /* 0x042fe20000010000 */
[----:B------:R-:W-:-:S06]  /*ba80*/  F2FP.F16.F32.PACK_AB R169, R169, R60 ;  /* 0x0000003ca9a9723e */ /* 0x000fcc00000000ff */
[----:B------:R-:W0:Y:S01]  /*ba90*/  MUFU.EX2 R24, R24 ;  /* 0x0000001800187308 */ /* 0x000e220000000800 */
[C---:B--2---:R-:W-:Y:S01]  /*baa0*/  FADD.FTZ R25, R49.reuse, R30 ;  /* 0x0000001e31197221 */ /* 0x044fe20000010000 */
[----:B------:R-:W-:-:S06]  /*bab0*/  F2FP.F16.F32.PACK_AB R172, R49, R64 ;  /* 0x0000004031ac723e */ /* 0x000fcc00000000ff */
[----:B------:R-:W1:Y:S08]  /*bac0*/  MUFU.EX2 R171, R50 ;  /* 0x0000003200ab7308 */ /* 0x000e700000000800 */
[----:B------:R-:W2:Y:S01]  /*bad0*/  MUFU.EX2 R54, R54 ;  /* 0x0000003600367308 */ /* 0x000ea20000000800 */
[----:B0-----:R-:W-:Y:S01]  /*bae0*/  FADD.FTZ R26, R24, R25 ;  /* 0x00000019181a7221 */ /* 0x001fe20000010000 */
[----:B------:R-:W-:-:S06]  /*baf0*/  F2FP.F16.F32.PACK_AB R174, R31, R24 ;  /* 0x000000181fae723e */ /* 0x000fcc00000000ff */
[----:B------:R0:W3:Y:S08]  /*bb00*/  MUFU.EX2 R173, R0 ;  /* 0x0000000000ad7308 */ /* 0x0000f00000000800 */
[----:B------:R-:W4:Y:S01]  /*bb10*/  MUFU.EX2 R90, R90 ;  /* 0x0000005a005a7308 */ /* 0x000f220000000800 */
[----:B0-----:R-:W-:Y:S01]  /*bb20*/  FADD.FTZ R0, R58, R3 ;  /* 0x000000033a007221 */ /* 0x001fe20000010000 */
[----:B------:R-:W-:-:S03]  /*bb30*/  FADD.FTZ R3, R31, R26 ;  /* 0x0000001a1f037221 */ /* 0x000fc60000010000 */
[C---:B-1----:R-:W-:Y:S01]  /*bb40*/  FADD.FTZ R25, R171.reuse, R0 ;  /* 0x00000000ab197221 */ /* 0x042fe20000010000 */
[----:B------:R-:W-:Y:S02]  /*bb50*/  F2FP.F16.F32.PACK_AB R171, R171, R58 ;  /* 0x0000003aabab723e */ /* 0x000fe400000000ff */
[----:B------:R-:W0:Y:S01]  /*bb60*/  MUFU.EX2 R41, R41 ;  /* 0x0000002900297308 */ /* 0x000e220000000800 */
[----:B--2---:R-:W-:-:S04]  /*bb70*/  FADD.FTZ R0, R54, R25 ;  /* 0x0000001936007221 */ /* 0x004fc80000010000 */
[C---:B---3--:R-:W-:Y:S01]  /*bb80*/  FADD.FTZ R25, R173.reuse, R0 ;  /* 0x00000000ad197221 */ /* 0x048fe20000010000 */
[----:B------:R-:W-:-:S03]  /*bb90*/  F2FP.F16.F32.PACK_AB R173, R173, R54 ;  /* 0x00000036adad723e */ /* 0x000fc600000000ff */
[----:B----4-:R-:W-:-:S04]  /*bba0*/  FADD.FTZ R0, R90, R25 ;  /* 0x000000195a007221 */ /* 0x010fc80000010000 */
[C---:B0-----:R-:W-:Y:S01]  /*bbb0*/  FADD.FTZ R0, R41.reuse, R0 ;  /* 0x0000000029007221 */ /* 0x041fe20000010000 */
[----:B------:R-:W-:Y:S01]  /*bbc0*/  F2FP.F16.F32.PACK_AB R175, R41, R90 ;  /* 0x0000005a29af723e */ /* 0x000fe200000000ff */
[----:B------:R-:W-:Y:S06]  /*bbd0*/  @!P0 BRA `(.L_x_2781) ;  /* 0x0000000000048947 */ /* 0x000fec0003800000 */
[----:B------:R-:W-:Y:S01]  /*bbe0*/  BPT.TRAP 0x1 ;  /* 0x000000040000795c */ /* 0x000fe20000300000 */
.L_x_2781:
[----:B------:R0:W1:Y:S01]  /*bbf0*/  SYNCS.PHASECHK.TRANS64.TRYWAIT P2, [R6+URZ+0x22850], R21 ;  /* 0x02285015060075a7 */ /* 0x000062000804017f */
[----:B------:R-:W-:Y:S05]  /*bc00*/  @!P0 BRA `(.L_x_2782) ;  /* 0x0000000000048947 */ /* 0x000fea0003800000 */
[----:B------:R-:W-:Y:S01]  /*bc10*/  BPT.TRAP 0x1 ;  /* 0x000000040000795c */ /* 0x000fe20000300000 */
.L_x_2782:
[----:B------:R-:W-:Y:S04]  /*bc20*/  BSSY B0, `(.L_x_2783) ;  /* 0x0000004000007945 */ /* 0x000fe80003800000 */
[----:B-1----:R-:W-:Y:S05]  /*bc30*/  @P2 BRA `(.L_x_2784) ;  /* 0x0000000000082947 */ /* 0x002fea0003800000 */
[----:B------:R-:W1:Y:S02]  /*bc40*/  SYNCS.PHASECHK.TRANS64.TRYWAIT P2, [R6+URZ+0x22850], R21 ;  /* 0x02285015060075a7 */ /* 0x000e64000804017f */
[----:B-1----:R-:W-:Y:S05]  /*bc50*/  @!P2 BRA `(.L_x_2785) ;  /* 0x000001600044a947 */ /* 0x002fea0003800000 */
.L_x_2784:
[----:B------:R-:W-:Y:S05]  /*bc60*/  BSYNC B0 ;  /* 0x0000000000007941 */ /* 0x000fea0003800000 */
.L_x_2783:
[----:B------:R-:W-:Y:S05]  /*bc70*/  WARPSYNC.ALL ;  /* 0x0000000000007948 */ /* 0x000fea0003800000 */
[----:B01----:R-:W-:Y:S01]  /*bc80*/  VIADD R21, R16, 0x400 ;  /* 0x0000040010157836 */ /* 0x003fe20000000000 */
[----:B------:R0:W-:Y:S01]  /*bc90*/  BAR.SYNC.DEFER_BLOCKING R179, 0x100 ;  /* 0x000400b30000751d */ /* 0x0001e20000010000 */
[----:B------:R-:W-:Y:S02]  /*bca0*/  IMAD.MOV.U32 R181, RZ, RZ, 0x40000040 ;  /* 0x40000040ffb57424 */ /* 0x000fe400078e00ff */
[----:B------:R-:W-:Y:S01]  /*bcb0*/  @!P1 VIADD R6, R6, 0x22860 ;  /* 0x0002286006069836 */ /* 0x000fe20000000000 */
[----:B------:R-:W-:-:S02]  /*bcc0*/  SHF.R.U32.HI R21, RZ, 0x4, R21 ;  /* 0x00000004ff157819 */ /* 0x000fc40000011615 */
[----:B------:R-:W-:Y:S01]  /*bcd0*/  R2UR UR7, R181 ;  /* 0x00000000b50772ca */ /* 0x000fe200000e0000 */
[----:B------:R-:W-:Y:S01]  /*bce0*/  IMAD.MOV.U32 R181, RZ, RZ, 0x40000040 ;  /* 0x40000040ffb57424 */ /* 0x000fe200078e00ff */
[----:B------:R-:W-:Y:S01]  /*bcf0*/  LOP3.LUT R21, R21, 0x3fff, RZ, 0xc0, !PT ;  /* 0x00003fff15157812 */ /* 0x000fe200078ec0ff */
[----:B------:R-:W1:Y:S01]  /*bd00*/  LDC R182, c[0x0][0x448] ;  /* 0x00011200ffb67b82 */ /* 0x000e620000000800 */
[----:B------:R-:W-:Y:S02]  /*bd10*/  @!P1 PRMT R6, RZ, 0x654, R6 ;  /* 0x00000654ff069816 */ /* 0x000fe40000000006 */
[----:B------:R-:W-:-:S05]  /*bd20*/  LOP3.LUT R21, R21, 0x3000000, RZ, 0xfc, !PT ;  /* 0x0300000015157812 */ /* 0x000fca00078efcff */
[----:B------:R-:W-:-:S05]  /*bd30*/  IMAD R180, R2, 0xc00, R21 ;  /* 0x00000c0002b47824 */ /* 0x000fca00078e0215 */
[----:B------:R-:W-:Y:S01]  /*bd40*/  R2UR UR6, R180 ;  /* 0x00000000b40672ca */ /* 0x000fe200000e0000 */
[----:B------:R-:W-:Y:S01]  /*bd50*/  WARPGROUP.ARRIVE ;  /* 0x00000000000079c5 */ /* 0x000fe20000000000 */
[----:B-1----:R-:W-:-:S11]  /*bd60*/  ISETP.NE.AND P2, PT, R182, 0x1, PT ;  /* 0x00000001b600780c */ /* 0x002fd60003f45270 */
        /* <DEDUP_REMOVED lines=29> */
[----:B------:R-:W1:Y:S08]  /*bf40*/  @P2 LDC R152, c[0x0][0x450] ;  /* 0x00011400ff982b82 */ /* 0x000e700000000800 */
[----:B------:R-:W2:Y:S02]  /*bf50*/  @P2 LDC R153, c[0x0][0x44c] ;  /* 0x00011300ff992b82 */ /* 0x000ea40000000800 */
[----:B--2---:R-:W-:Y:S01]  /*bf60*/  @P2 IMAD.HI.U32 R153, R206, R153, RZ ;  /* 0x00000099ce992227 */ /* 0x004fe200078e00ff */
[----:B------:R-:W-:-:S02]  /*bf70*/  WARPGROUP.DEPBAR.LE gsb0, 0x0 ;  /* 0x00008000000079c5 */ /* 0x000fc40000010000 */
[----:B------:R-:W-:-:S11]  /*bf80*/  WARPGROUP.ARRIVE ;  /* 0x00000000000079c5 */ /* 0x000fd60000000000 */
        /* <DEDUP_REMOVED lines=8> */
[----:B------:R2:W-:Y:S02]  /*c010*/  @!P1 SYNCS.ARRIVE.TRANS64.RED.A1T0 RZ, [R6+URZ], RZ ;  /* 0x000000ff06ff99a7 */ /* 0x0005e4000810043f */
[----:B--2---:R-:W-:Y:S01]  /*c020*/  IMAD.MOV.U32 R6, RZ, RZ, R206 ;  /* 0x000000ffff067224 */ /* 0x004fe200078e00ce */
[----:B-1----:R-:W-:Y:S02]  /*c030*/  @P2 SHF.R.U32.HI R6, RZ, R152, R153 ;  /* 0x00000098ff062219 */ /* 0x002fe40000011699 */
[----:B------:R-:W-:-:S02]  /*c040*/  ISETP.GE.AND P2, PT, R177, 0x1, PT ;  /* 0x00000001b100780c */ /* 0x000fc40003f46270 */
[----:B------:R-:W-:Y:S01]  /*c050*/  IADD3 R155, R6, R201, -R200 ;  /* 0x000000c9069b7210 */ /* 0x000fe20007ffe8c8 */
[----:B------:R-:W-:-:S04]  /*c060*/  VIADD R6, R178, 0xfffffffe ;  /* 0xfffffffeb2067836 */ /* 0x000fc80000000000 */
[----:B------:R-:W-:-:S06]  /*c070*/  IMAD.IADD R176, R155, 0x1, R176 ;  /* 0x000000019bb07824 */ /* 0x000fcc00078e02b0 */
[----:B0-----:R-:W-:Y:S05]  /*c080*/  @!P2 BRA `(.L_x_2786) ;  /* 0x000000000048a947 */ /* 0x001fea0003800000 */
        /* <DEDUP_REMOVED lines=11> */
.L_x_2788:
[----:B------:R-:W-:-:S13]  /*c140*/  ISETP.NE.AND P2, PT, R177, 0x1, PT ;  /* 0x00000001b100780c */ /* 0x000fda0003f45270 */
[----:B------:R-:W0:Y:S02]  /*c150*/  @P2 LDC.64 R152, c[0x0][0x9e8] ;  /* 0x00027a00ff982b82 */ /* 0x000e240000000a00 */
[----:B0-----:R-:W-:-:S05]  /*c160*/  @P2 IMAD.HI.U32 R152, R154, R152, RZ ;  /* 0x000000989a982227 */ /* 0x001fca00078e00ff */
[----:B------:R-:W-:-:S07]  /*c170*/  @P2 SHF.R.U32.HI R154, RZ, R153, R152 ;  /* 0x00000099ff9a2219 */ /* 0x000fce0000011698 */
.L_x_2789:
[----:B------:R-:W-:Y:S05]  /*c180*/  BSYNC B0 ;  /* 0x0000000000007941 */ /* 0x000fea0003800000 */
.L_x_2787:
[----:B------:R-:W-:-:S05]  /*c190*/  IMAD R177, R154, R177, R177 ;  /* 0x000000b19ab17224 */ /* 0x000fca00078e02b1 */
[----:B------:R-:W-:-:S07]  /*c1a0*/  VIMNMX R176, R176, R177, PT ;  /* 0x000000b1b0b07248 */ /* 0x000fce0003fe0100 */
.L_x_2786:
[----:B------:R-:W-:Y:S01]  /*c1b0*/  IMAD.HI R176, R176, 0x2aaaaaab, RZ ;  /* 0x2aaaaaabb0b07827 */ /* 0x000fe200078e02ff */
[----:B------:R-:W-:Y:S01]  /*c1c0*/  ULDC UR42, c[0x0][0x9e4] ;  /* 0x00027900002a7ab9 */ /* 0x000fe20000000800 */
[----:B------:R-:W-:Y:S01]  /*c1d0*/  ULDC UR37, c[0x0][0x9e4] ;  /* 0x0002790000257ab9 */ /* 0x000fe20000000800 */
[----:B------:R-:W-:Y:S01]  /*c1e0*/  ULDC UR44, c[0x0][0x9d8] ;  /* 0x00027600002c7ab9 */ /* 0x000fe20000000800 */
[----:B------:R-:W-:Y:S01]  /*c1f0*/  ULDC UR51, c[0x0][0x9d8] ;  /* 0x0002760000337ab9 */ /* 0x000fe20000000800 */
[----:B------:R-:W-:Y:S01]  /*c200*/  SHF.R.U32.HI R153, RZ, 0x1f, R176 ;  /* 0x0000001fff997819 */ /* 0x000fe200000116b0 */
[----:B------:R-:W-:Y:S01]  /*c210*/  ULDC UR45, c[0x0][0x9d8] ;  /* 0x00027600002d7ab9 */ /* 0x000fe20000000800 */
[----:B------:R-:W-:Y:S01]  /*c220*/  ULDC UR36, c[0x0][0x988] ;  /* 0x0002620000247ab9 */ /* 0x000fe20000000800 */
[----:B------:R-:W-:Y:S01]  /*c230*/  ULDC UR41, c[0x0][0x988] ;  /* 0x0002620000297ab9 */ /* 0x000fe20000000800 */
[----:B------:R-:W-:Y:S01]  /*c240*/  LEA.HI.SX32 R153, R176, R153, 0x1c ;  /* 0x00000099b0997211 */ /* 0x000fe200078fe2ff */
[----:B------:R-:W-:Y:S01]  /*c250*/  ULDC UR40, c[0x0][0x988] ;  /* 0x0002620000287ab9 */ /* 0x000fe20000000800 */
[----:B------:R-:W-:Y:S01]  /*c260*/  ULDC UR50, c[0x0][0x9e0] ;  /* 0x0002780000327ab9 */ /* 0x000fe20000000800 */
[----:B------:R-:W-:Y:S01]  /*c270*/  ULDC UR43, c[0x0][0x9e0] ;  /* 0x00027800002b7ab9 */ /* 0x000fe20000000800 */
[----:B------:R-:W-:-:S04]  /*c280*/  VIMNMX R216, R218, R153, !PT ;  /* 0x00000099dad87248 */ /* 0x000fc80007fe0100 */
[----:B------:R-:W-:-:S13]  /*c290*/  ISETP.GE.AND P2, PT, R6, R216, PT ;  /* 0x000000d80600720c */ /* 0x000fda0003f46270 */
[----:B------:R-:W-:Y:S05]  /*c2a0*/  @!P2 BRA `(.L_x_2790) ;  /* 0x0000003400f0a947 */ /* 0x000fea0003800000 */
.L_x_2808:
[----:B------:R-:W-:Y:S01]  /*c2b0*/  VIADD R2, R2, 0x1 ;  /* 0x0000000102027836 */ /* 0x000fe20000000000 */
[----:B------:R-:W-:Y:S05]  /*c2c0*/  YIELD ;  /* 0x0000000000007946 */ /* 0x000fea0003800000 */
[----:B------:R-:W-:-:S04]  /*c2d0*/  ISETP.NE.AND P2, PT, R2, 0x2, PT ;  /* 0x000000020200780c */ /* 0x000fc80003f45270 */
[----:B------:R-:W-:Y:S02]  /*c2e0*/  SEL R20, RZ, 0x1, P2 ;  /* 0x00000001ff147807 */ /* 0x000fe40001000000 */
[----:B------:R-:W-:Y:S02]  /*c2f0*/  SEL R2, R2, RZ, P2 ;  /* 0x000000ff02027207 */ /* 0x000fe40001000000 */
[----:B------:R-:W-:Y:S01]  /*c300*/  LOP3.LUT R19, R19, R20, RZ, 0x3c, !PT ;  /* 0x0000001413137212 */ /* 0x000fe200078e3cff */
[----:B0-----:R-:W-:Y:S06]  /*c310*/  @!P0 BRA `(.L_x_2791) ;  /* 0x0000000000048947 */ /* 0x001fec0003800000 */
[----:B------:R-:W-:Y:S01]  /*c320*/  BPT.TRAP 0x1 ;  /* 0x000000040000795c */ /* 0x000fe20000300000 */
.L_x_2791:
[----:B------:R-:W-:Y:S01]  /*c330*/  IMAD R210, R2, 0x8, R16 ;  /* 0x0000000802d27824 */ /* 0x000fe200078e0210 */
[----:B------:R-:W-:-:S04]  /*c340*/  SHF.L.U32 R209, R19, 0x1f, RZ ;  /* 0x0000001f13d17819 */ /* 0x000fc800000006ff */
[----:B------:R0:W1:Y:S01]  /*c350*/  SYNCS.PHASECHK.TRANS64.TRYWAIT P2, [R210+URZ+0x22830], R209 ;  /* 0x022830d1d20075a7 */ /* 0x000062000804017f */
[----:B------:R-:W-:Y:S05]  /*c360*/  @!P0 BRA `(.L_x_2792) ;  /* 0x0000000000048947 */ /* 0x000fea0003800000 */
[----:B------:R-:W-:Y:S01]  /*c370*/  BPT.TRAP 0x1 ;  /* 0x000000040000795c */ /* 0x000fe20000300000 */
.L_x_2792:
[----:B------:R-:W-:Y:S02]  /*c380*/  IMAD R212, R2, 0x300, R207 ;  /* 0x0000030002d47824 */ /* 0x000fe400078e02cf */
[----:B------:R-:W-:Y:S01]  /*c390*/  IMAD.MOV.U32 R213, RZ, RZ, 0x40000040 ;  /* 0x40000040ffd57424 */ /* 0x000fe200078e00ff */
[----:B-1----:R-:W-:Y:S06]  /*c3a0*/  @P2 BRA `(.L_x_2793) ;  /* 0x0000000000082947 */ /* 0x002fec0003800000 */
[----:B------:R-:W1:Y:S02]  /*c3b0*/  SYNCS.PHASECHK.TRANS64.TRYWAIT P2, [R210+URZ+0x22830], R209 ;  /* 0x022830d1d20075a7 */ /* 0x000e64000804017f */
[----:B-1----:R-:W-:Y:S05]  /*c3c0*/  @!P2 BRA `(.L_x_2794) ;  /* 0x00000158007ca947 */ /* 0x002fea0003800000 */
.L_x_2793:
[----:B------:R-:W-:Y:S05]  /*c3d0*/  WARPSYNC.ALL ;  /* 0x0000000000007948 */ /* 0x000fea0003800000 */
[C---:B------:R-:W-:Y:S01]  /*c3e0*/  R2UR UR6, R212.reuse ;  /* 0x00000000d40672ca */ /* 0x040fe200000e0000 */
[----:B------:R-:W-:Y:S01]  /*c3f0*/  VIADD R214, R212, 0x2 ;  /* 0x00000002d4d67836 */ /* 0x000fe20000000000 */
[----:B------:R-:W-:Y:S01]  /*c400*/  R2UR UR7, R213 ;  /* 0x00000000d50772ca */ /* 0x000fe200000e0000 */
[----:B------:R-:W-:Y:S01]  /*c410*/  IMAD.MOV.U32 R215, RZ, RZ, 0x40000040 ;  /* 0x40000040ffd77424 */ /* 0x000fe200078e00ff */
[----:B------:R-:W-:Y:S01]  /*c420*/  R2UR UR4, R4 ;  /* 0x00000000040472ca */ /* 0x000fe200000e0000 */
[----:B------:R-:W2:Y:S01]  /*c430*/  LDL R226, [R1] ;  /* 0x0000000001e27983 */ /* 0x000ea20000100800 */
[----:B------:R-:W-:Y:S01]  /*c440*/  R2UR UR5, R5 ;  /* 0x00000000050572ca */ /* 0x000fe200000e0000 */
[----:B------:R-:W-:Y:S01]  /*c450*/  WARPGROUP.ARRIVE ;  /* 0x00000000000079c5 */ /* 0x000fe20000000000 */
[----:B------:R-:W-:Y:S01]  /*c460*/  IMAD.MOV.U32 R213, RZ, RZ, 0x40000040 ;  /* 0x40000040ffd57424 */ /* 0x000fe200078e00ff */
[----:B------:R-:W3:Y:S10]  /*c470*/  LDC R13, c[0x0][0x448] ;  /* 0x00011200ff0d7b82 */ /* 0x000ef40000000800 */
[----:B------:R-:W-:Y:S01]  /*c480*/  HGMMA.64x96x16.F32 R152, gdesc[UR4], RZ, !UPT, gsb0 ;  /* 0x01600000049879f0 */ /* 0x000fe2000c0008ff */
[----:B------:R-:W-:Y:S01]  /*c490*/  R2UR UR6, R214 ;  /* 0x00000000d60672ca */ /* 0x000fe200000e0000 */
[----:B------:R-:W-:Y:S01]  /*c4a0*/  VIADD R214, R212, 0x4 ;  /* 0x00000004d4d67836 */ /* 0x000fe20000000000 */
[----:B------:R-:W-:Y:S01]  /*c4b0*/  R2UR UR7, R215 ;  /* 0x00000000d70772ca */ /* 0x000fe200000e0000 */
[----:B------:R-:W-:Y:S01]  /*c4c0*/  IMAD.MOV.U32 R215, RZ, RZ, 0x40000040 ;  /* 0x40000040ffd77424 */ /* 0x000fe200078e00ff */
[----:B------:R-:W-:Y:S01]  /*c4d0*/  R2UR UR4, R14 ;  /* 0x000000000e0472ca */ /* 0x000fe200000e0000 */
[----:B------:R-:W-:Y:S01]  /*c4e0*/  VIADD R212, R212, 0x6 ;  /* 0x00000006d4d47836 */ /* 0x000fe20000000000 */
[----:B------:R-:W-:-:S02]  /*c4f0*/  R2UR UR5, R15 ;  /* 0x000000000f0572ca */ /* 0x000fc400000e0000 */
[----:B---3--:R-:W-:Y:S01]  /*c500*/  ISETP.NE.AND P2, PT, R13, 0x1, PT ;  /* 0x000000010d00780c */ /* 0x008fe20003f45270 */
[----:B------:R-:W-:-:S12]  /*c510*/  IMAD.IADD R13, R211, 0x1, R206 ;  /* 0x00000001d30d7824 */ /* 0x000fd800078e02ce */
[----:B------:R-:W3:Y:S01]  /*c520*/  @P2 LDC R20, c[0x0][0x450] ;  /* 0x00011400ff142b82 */ /* 0x000ee20000000800 */
        /* <DEDUP_REMOVED lines=11> */
[----:B------:R-:W-:Y:S01]  /*c5e0*/  R2UR UR7, R213 ;  /* 0x00000000d50772ca */ /* 0x000fe200000e0000 */
[----:B------:R-:W4:Y:S01]  /*c5f0*/  @P2 LDC R212, c[0x0][0x44c] ;  /* 0x00011300ffd42b82 */ /* 0x000f220000000800 */
[----:B------:R-:W-:Y:S02]  /*c600*/  R2UR UR4, R8 ;  /* 0x00000000080472ca */ /* 0x000fe400000e0000 */
[----:B------:R-:W-:Y:S01]  /*c610*/  R2UR UR5, R9 ;  /* 0x00000000090572ca */ /* 0x000fe200000e0000 */
[----:B----4-:R-:W-:-:S05]  /*c620*/  @P2 IMAD.HI.U32 R212, R13, R212, RZ ;  /* 0x000000d40dd42227 */ /* 0x010fca00078e00ff */
[----:B---3--:R-:W-:Y:S02]  /*c630*/  @P2 SHF.R.U32.HI R13, RZ, R20, R212 ;  /* 0x00000014ff0d2219 */ /* 0x008fe400000116d4 */
[----:B------:R-:W3:Y:S03]  /*c640*/  S2R R20, SR_TID.X ;  /* 0x0000000000147919 */ /* 0x000ee60000002100 */
[----:B------:R-:W4:Y:S01]  /*c650*/  SHFL.IDX PT, R229, R13, RZ, 0x1c1f ;  /* 0x001c1fff0de57589 */ /* 0x000f2200000e0000 */
[----:B--2---:R-:W-:Y:S02]  /*c660*/  LOP3.LUT P2, RZ, R226, 0x100000, RZ, 0xc0, !PT ;  /* 0x00100000e2ff7812 */ /* 0x004fe4000784c0ff */
[----:B---3--:R-:W-:-:S04]  /*c670*/  SHF.R.U32.HI R20, RZ, 0x7, R20 ;  /* 0x00000007ff147819 */ /* 0x008fc80000011614 */
[----:B------:R-:W-:Y:S01]  /*c680*/  IADD3 R20, -R20, 0xb, RZ ;  /* 0x0000000b14147810 */ /* 0x000fe20007ffe1ff */
        /* <DEDUP_REMOVED lines=27> */
[----:B------:R-:W-:Y:S02]  /*c840*/  IMAD R194, R6, -0x60, RZ ;  /* 0xffffffa006c27824 */ /* 0x000fe400078e02ff */
[----:B------:R-:W-:Y:S01]  /*c850*/  FMUL.FTZ R182, R186, UR51 ;  /* 0x00000033bab67c20 */ /* 0x000fe20008410000 */
[----:B------:R-:W-:Y:S01]  /*c860*/  FMUL.FTZ R186, R190, UR51 ;  /* 0x00000033beba7c20 */ /* 0x000fe20008410000 */
[----:B------:R2:W-:Y:S06]  /*c870*/  BAR.ARV R20, 0x100 ;  /* 0x000400140000751d */ /* 0x0005ec0000002000 */
[----:B------:R-:W-:Y:S01]  /*c880*/  FMUL.FTZ R226, R192, UR51 ;  /* 0x00000033c0e27c20 */ /* 0x000fe20008410000 */
[----:B------:R-:W-:Y:S01]  /*c890*/  FMUL.FTZ R227, R193, UR51 ;  /* 0x00000033c1e37c20 */ /* 0x000fe20008410000 */
[----:B------:R-:W-:Y:S01]  /*c8a0*/  FMUL.FTZ R190, R195, UR51 ;  /* 0x00000033c3be7c20 */ /* 0x000fe20008410000 */
[----:B------:R3:W-:Y:S01]  /*c8b0*/  @!P1 SYNCS.ARRIVE.TRANS64.RED.A1T0 RZ, [R164+URZ], RZ ;  /* 0x000000ffa4ff99a7 */ /* 0x0007e2000810043f */
        /* <DEDUP_REMOVED lines=21> */
[----:B---3--:R-:W-:-:S02]  /*ca10*/  VIADD R164, R194, 0x1 ;  /* 0x00000001c2a47836 */ /* 0x008fc40000000000 */
[----:B------:R-:W-:Y:S01]  /*ca20*/  FMUL.FTZ R193, R199, UR51 ;  /* 0x00000033c7c17c20 */ /* 0x000fe20008410000 */
[----:B------:R-:W3:Y:S01]  /*ca30*/  MUFU.TANH R152, R152 ;  /* 0x0000009800987308 */ /* 0x000ee20000002400 */
[----:B------:R-:W-:-:S05]  /*ca40*/  IMAD R164, R202, -0x2, R164 ;  /* 0xfffffffecaa47824 */ /* 0x000fca00078e02a4 */
[----:B------:R-:W-:Y:S02]  /*ca50*/  IADD3 R164, -R200, R164, R201 ;  /* 0x000000a4c8a47210 */ /* 0x000fe40007ffe1c9 */
[----:B------:R-:W0:Y:S03]  /*ca60*/  MUFU.TANH R212, R212 ;  /* 0x000000d400d47308 */ /* 0x000e260000002400 */
[C---:B------:R-:W-:Y:S02]  /*ca70*/  VIADD R228, R164.reuse, UR50 ;  /* 0x00000032a4e47c36 */ /* 0x040fe40008000000 */
[----:B------:R-:W-:-:S03]  /*ca80*/  VIADD R199, R164, UR53 ;  /* 0x00000035a4c77c36 */ /* 0x000fc60008000000 */
[----:B------:R-:W0:Y:S01]  /*ca90*/  MUFU.TANH R153, R153 ;  /* 0x0000009900997308 */ /* 0x000e220000002400 */
[C---:B----4-:R-:W-:Y:S02]  /*caa0*/  IMAD.IADD R198, R229.reuse, 0x1, R228 ;  /* 0x00000001e5c67824 */ /* 0x050fe400078e02e4 */
[----:B------:R-:W-:-:S05]  /*cab0*/  IMAD.IADD R197, R229, 0x1, R199 ;  /* 0x00000001e5c57824 */ /* 0x000fca00078e02c7 */
        /* <DEDUP_REMOVED lines=45> */
[----:B--234-:R-:W-:Y:S05]  /*cd90*/  @!P2 BRA `(.L_x_2795) ;  /* 0x000000000058a947 */ /* 0x01cfea0003800000 */
[----:B------:R-:W-:Y:S01]  /*cda0*/  IADD3 R229, -R200, R201, R229 ;  /* 0x000000c9c8e57210 */ /* 0x000fe20007ffe1e5 */
[----:B------:R-:W-:Y:S03]  /*cdb0*/  BSSY B0, `(.L_x_2796) ;  /* 0x0000010000007945 */ /* 0x000fe60003800000 */
[----:B------:R-:W-:-:S13]  /*cdc0*/  ISETP.GT.AND P2, PT, R229, -0x1, PT ;  /* 0xffffffffe500780c */ /* 0x000fda0003f44270 */
[----:B------:R-:W-:Y:S05]  /*cdd0*/  @P2 BRA `(.L_x_2797) ;  /* 0x0000000000202947 */ /* 0x000fea0003800000 */
[----:B------:R-:W-:Y:S01]  /*cde0*/  IMAD.U32 R230, RZ, RZ, UR42 ;  /* 0x0000002affe67e24 */ /* 0x000fe2000f8e00ff */
[----:B------:R-:W-:-:S04]  /*cdf0*/  LOP3.LUT R229, RZ, R229, RZ, 0x33, !PT ;  /* 0x000000e5ffe57212 */ /* 0x000fc800078e33ff */
[----:B------:R-:W-:-:S13]  /*ce00*/  ISETP.NE.AND P2, PT, R230, 0x1, PT ;  /* 0x00000001e600780c */ /* 0x000fda0003f45270 */
[----:B------:R-:W2:Y:S02]  /*ce10*/  @P2 LDC.64 R164, c[0x0][0x9e8] ;  /* 0x00027a00ffa42b82 */ /* 0x000ea40000000a00 */
[----:B--2---:R-:W-:-:S05]  /*ce20*/  @P2 IMAD.HI.U32 R164, R229, R164, RZ ;  /* 0x000000a4e5a42227 */ /* 0x004fca00078e00ff */
[----:B------:R-:W-:-:S04]  /*ce30*/  @P2 SHF.R.U32.HI R229, RZ, R165, R164 ;  /* 0x000000a5ffe52219 */ /* 0x000fc800000116a4 */
[----:B------:R-:W-:Y:S01]  /*ce40*/  LOP3.LUT R229, RZ, R229, RZ, 0x33, !PT ;  /* 0x000000e5ffe57212 */ /* 0x000fe200078e33ff */
[----:B------:R-:W-:Y:S06]  /*ce50*/  BRA `(.L_x_2798) ;  /* 0x0000000000147947 */ /* 0x000fec0003800000 */
.L_x_2797:
[----:B------:R-:W-:-:S05]  /*ce60*/  IMAD.U32 R230, RZ, RZ, UR42 ;  /* 0x0000002affe67e24 */ /* 0x000fca000f8e00ff */
[----:B------:R-:W-:-:S13]  /*ce70*/  ISETP.NE.AND P2, PT, R230, 0x1, PT ;  /* 0x00000001e600780c */ /* 0x000fda0003f45270 */
[----:B------:R-:W2:Y:S02]  /*ce80*/  @P2 LDC.64 R164, c[0x0][0x9e8] ;  /* 0x00027a00ffa42b82 */ /* 0x000ea40000000a00 */
[----:B--2---:R-:W-:-:S05]  /*ce90*/  @P2 IMAD.HI.U32 R164, R229, R164, RZ ;  /* 0x000000a4e5a42227 */ /* 0x004fca00078e00ff */
[----:B------:R-:W-:-:S07]  /*cea0*/  @P2 SHF.R.U32.HI R229, RZ, R165, R164 ;  /* 0x000000a5ffe52219 */ /* 0x000fce00000116a4 */
.L_x_2798:
[----:B------:R-:W-:Y:S05]  /*ceb0*/  BSYNC B0 ;  /* 0x0000000000007941 */ /* 0x000fea0003800000 */
.L_x_2796:
[----:B------:R-:W-:-:S04]  /*cec0*/  IMAD R164, R202, -0x2, R194 ;  /* 0xfffffffecaa47824 */ /* 0x000fc800078e02c2 */
[----:B------:R-:W-:-:S05]  /*ced0*/  IMAD R164, R229, R230, R164 ;  /* 0x000000e6e5a47224 */ /* 0x000fca00078e02a4 */
[----:B------:R-:W-:Y:S02]  /*cee0*/  VIMNMX R197, R197, R164, !PT ;  /* 0x000000a4c5c57248 */ /* 0x000fe40007fe0100 */
[----:B------:R-:W-:-:S07]  /*cef0*/  VIADDMNMX R198, R164, R230, R198, PT ;  /* 0x000000e6a4c67246 */ /* 0x000fce00038001c6 */
.L_x_2795:
[----:B------:R-:W2:Y:S01]  /*cf00*/  LDL.LU R229, [R1] ;  /* 0x0000000001e57983 */ /* 0x000ea20000300800 */
[C---:B------:R-:W-:Y:S02]  /*cf10*/  ISETP.GE.AND P2, PT, R194.reuse, 0x1, PT ;  /* 0x00000001c200780c */ /* 0x040fe40003f46270 */
[----:B------:R-:W-:Y:S01]  /*cf20*/  ISETP.GE.AND P4, PT, R194, 0x9, PT ;  /* 0x00000009c200780c */ /* 0x000fe20003f86270 */
[----:B------:R-:W3:Y:S02]  /*cf30*/  SHFL.IDX PT, R13, R13, 0x1, 0x1c1f ;  /* 0x003c1f000d0d7f89 */ /* 0x000ee400000e0000 */
[--C-:B---3--:R-:W-:Y:S02]  /*cf40*/  IMAD.IADD R228, R228, 0x1, R13.reuse ;  /* 0x00000001e4e47824 */ /* 0x108fe400078e020d */
[----:B------:R-:W-:Y:S01]  /*cf50*/  IMAD.IADD R199, R199, 0x1, R13 ;  /* 0x00000001c7c77824 */ /* 0x000fe200078e020d */
[----:B--2---:R-:W-:-:S05]  /*cf60*/  LOP3.LUT R229, R229, 0xfff7ffff, RZ, 0xc0, !PT ;  /* 0xfff7ffffe5e57812 */ /* 0x004fca00078ec0ff */
[----:B------:R-:W-:Y:S02]  /*cf70*/  @P2 LOP3.LUT R229, R229, 0x80000, RZ, 0xfc, !PT ;  /* 0x00080000e5e52812 */ /* 0x000fe400078efcff */
[----:B------:R-:W-:Y:S02]  /*cf80*/  ISETP.GT.AND P2, PT, R197, RZ, !P2 ;  /* 0x000000ffc500720c */ /* 0x000fe40005744270 */
[----:B------:R-:W-:Y:S02]  /*cf90*/  LOP3.LUT R229, R229, 0xfffffffd, RZ, 0xc0, !PT ;  /* 0xfffffffde5e57812 */ /* 0x000fe400078ec0ff */
[----:B------:R-:W-:Y:S02]  /*cfa0*/  ISETP.LT.OR P2, PT, R198, 0x1, P2 ;  /* 0x00000001c600780c */ /* 0x000fe40001741670 */
[----:B------:R-:W-:Y:S02]  /*cfb0*/  @P4 LOP3.LUT R229, R229, 0x2, RZ, 0xfc, !PT ;  /* 0x00000002e5e54812 */ /* 0x000fe400078efcff */
[----:B------:R-:W-:-:S02]  /*cfc0*/  FSEL R152, R152, -INF , !P2 ;  /* 0xff80000098987808 */ /* 0x000fc40005000000 */
[----:B------:R-:W-:Y:S02]  /*cfd0*/  ISETP.GE.AND P2, PT, R194, 0x2, PT ;  /* 0x00000002c200780c */ /* 0x000fe40003f46270 */
[----:B------:R-:W-:Y:S02]  /*cfe0*/  LOP3.LUT R229, R229, 0xfffffffb, RZ, 0xc0, !PT ;  /* 0xfffffffbe5e57812 */ /* 0x000fe400078ec0ff */
[----:B------:R-:W-:-:S04]  /*cff0*/  ISETP.GT.AND P3, PT, R197, 0x1, !P2 ;  /* 0x00000001c500780c */ /* 0x000fc80005764270 */
[----:B------:R-:W-:-:S04]  /*d000*/  ISETP.LT.OR P3, PT, R198, 0x2, P3 ;  /* 0x00000002c600780c */ /* 0x000fc80001f61670 */
[----:B0-----:R-:W-:Y:S02]  /*d010*/  FSEL R212, R212, -INF , !P3 ;  /* 0xff800000d4d47808 */ /* 0x001fe40005800000 */
[----:B------:R-:W-:Y:S02]  /*d020*/  ISETP.GT.AND P3, PT, R197, 0x8, !P4 ;  /* 0x00000008c500780c */ /* 0x000fe40006764270 */
[----:B------:R-:W-:Y:S02]  /*d030*/  ISETP.GE.AND P4, PT, R194, 0xa, PT ;  /* 0x0000000ac200780c */ /* 0x000fe40003f86270 */
[----:B------:R-:W-:-:S04]  /*d040*/  ISETP.LT.OR P3, PT, R198, 0x9, P3 ;  /* 0x00000009c600780c */ /* 0x000fc80001f61670 */
        /* <DEDUP_REMOVED lines=120> */
[----:B------:R-:W-:-:S13]  /*d7d0*/  LOP3.LUT P6, RZ, R229, 0x100000, RZ, 0xc0, !PT ;  /* 0x00100000e5ff7812 */ /* 0x000fda00078cc0ff */
[----:B0-----:R-:W-:Y:S05]  /*d7e0*/  @!P6 BRA `(.L_x_2799) ;  /* 0x000000000058e947 */ /* 0x001fea0003800000 */
        /* <DEDUP_REMOVED lines=12> */
.L_x_2801:
[----:B------:R-:W-:-:S05]  /*d8b0*/  IMAD.U32 R197, RZ, RZ, UR42 ;  /* 0x0000002affc57e24 */ /* 0x000fca000f8e00ff */
[----:B------:R-:W-:-:S13]  /*d8c0*/  ISETP.NE.AND P6, PT, R197, 0x1, PT ;  /* 0x00000001c500780c */ /* 0x000fda0003fc5270 */
[----:B------:R-:W0:Y:S02]  /*d8d0*/  @P6 LDC.64 R164, c[0x0][0x9e8] ;  /* 0x00027a00ffa46b82 */ /* 0x000e240000000a00 */
[----:B0-----:R-:W-:-:S05]  /*d8e0*/  @P6 IMAD.HI.U32 R164, R13, R164, RZ ;  /* 0x000000a40da46227 */ /* 0x001fca00078e00ff */
[----:B------:R-:W-:-:S07]  /*d8f0*/  @P6 SHF.R.U32.HI R13, RZ, R165, R164 ;  /* 0x000000a5ff0d6219 */ /* 0x000fce00000116a4 */
.L_x_2802:
[----:B------:R-:W-:Y:S05]  /*d900*/  BSYNC B0 ;  /* 0x0000000000007941 */ /* 0x000fea0003800000 */
.L_x_2800:
[----:B------:R-:W-:-:S04]  /*d910*/  IMAD R194, R202, -0x2, R194 ;  /* 0xfffffffecac27824 */ /* 0x000fc800078e02c2 */
[----:B------:R-:W-:-:S05]  /*d920*/  IMAD R194, R13, R197, R194 ;  /* 0x000000c50dc27224 */ /* 0x000fca00078e02c2 */
[----:B------:R-:W-:Y:S02]  /*d930*/  VIMNMX R199, R199, R194, !PT ;  /* 0x000000c2c7c77248 */ /* 0x000fe40007fe0100 */
[----:B------:R-:W-:-:S07]  /*d940*/  VIADDMNMX R228, R194, R197, R228, PT ;  /* 0x000000c5c2e47246 */ /* 0x000fce00038001e4 */
.L_x_2799:
[----:B------:R-:W-:Y:S02]  /*d950*/  ISETP.GT.AND P2, PT, R199, 0x1, !P2 ;  /* 0x00000001c700780c */ /* 0x000fe40005744270 */
[----:B------:R-:W-:Y:S02]  /*d960*/  FMNMX.FTZ R13, R152, R7, !PT ;  /* 0x00000007980d7209 */ /* 0x000fe40007810000 */
[----:B------:R-:W-:Y:S02]  /*d970*/  ISETP.LT.OR P2, PT, R228, 0x2, P2 ;  /* 0x00000002e400780c */ /* 0x000fe40001741670 */
[C---:B------:R-:W-:Y:S02]  /*d980*/  LOP3.LUT P6, RZ, R229.reuse, 0x8000, RZ, 0xc0, !PT ;  /* 0x00008000e5ff7812 */ /* 0x040fe400078cc0ff */
        /* <DEDUP_REMOVED lines=64> */
[----:B------:R-:W-:Y:S02]  /*dd90*/  FSEL R191, R191, -INF , !P3 ;  /* 0xff800000bfbf7808 */ /* 0x000fe40005800000 */
[----:B------:R-:W-:Y:S02]  /*dda0*/  ISETP.GT.AND P2, PT, R199, 0x29, !P2 ;  /* 0x00000029c700780c */ /* 0x000fe40005744270 */
[----:B------:R-:W-:Y:S02]  /*ddb0*/  LOP3.LUT P3, RZ, R229, 0x80000, RZ, 0xc0, !PT ;  /* 0x00080000e5ff7812 */ /* 0x000fe4000786c0ff */
[----:B------:R-:W-:Y:S02]  /*ddc0*/  ISETP.LT.OR P2, PT, R228, 0x2a, P2 ;  /* 0x0000002ae400780c */ /* 0x000fe40001741670 */
[----:B------:R-:W-:Y:S02]  /*ddd0*/  ISETP.GT.AND P4, PT, R199, 0x51, !P4 ;  /* 0x00000051c700780c */ /* 0x000fe40006784270 */
[----:B------:R-:W-:-:S02]  /*dde0*/  FSEL R175, R175, -INF , !P2 ;  /* 0xff800000afaf7808 */ /* 0x000fc40005000000 */
[----:B------:R-:W-:Y:S02]  /*ddf0*/  LOP3.LUT P2, RZ, R229, 0x800, RZ, 0xc0, !PT ;  /* 0x00000800e5ff7812 */ /* 0x000fe4000784c0ff */
[----:B0-----:R-:W-:Y:S02]  /*de00*/  FMNMX.FTZ R165, R13, R165, !PT ;  /* 0x000000a50da57209 */ /* 0x001fe40007810000 */
[C---:B------:R-:W-:Y:S02]  /*de10*/  ISETP.GT.AND P2, PT, R199.reuse, 0x30, !P2 ;  /* 0x00000030c700780c */ /* 0x040fe40005744270 */
[C---:B------:R-:W-:Y:S02]  /*de20*/  ISETP.LT.OR P4, PT, R228.reuse, 0x52, P4 ;  /* 0x00000052e400780c */ /* 0x040fe40002781670 */
[----:B------:R-:W-:Y:S02]  /*de30*/  ISETP.LT.OR P2, PT, R228, 0x31, P2 ;  /* 0x00000031e400780c */ /* 0x000fe40001741670 */
[----:B------:R-:W-:-:S02]  /*de40*/  ISETP.GT.AND P5, PT, R199, 0x58, !P5 ;  /* 0x00000058c700780c */ /* 0x000fc40006fa4270 */
[----:B------:R-:W-:Y:S02]  /*de50*/  FSEL R164, R176, -INF , !P2 ;  /* 0xff800000b0a47808 */ /* 0x000fe40005000000 */
[----:B------:R-:W-:Y:S01]  /*de60*/  LOP3.LUT P2, RZ, R229, 0x400, RZ, 0xc0, !PT ;  /* 0x00000400e5ff7812 */ /* 0x000fe2000784c0ff */
[----:B------:R-:W0:Y:S01]  /*de70*/  SHFL.BFLY PT, R176, R165, 0x1, 0x1f ;  /* 0x0c201f00a5b07f89 */ /* 0x000e2200000e0000 */
[----:B------:R-:W-:Y:S02]  /*de80*/  FSEL R190, R190, -INF , !P4 ;  /* 0xff800000bebe7808 */ /* 0x000fe40006000000 */
[----:B------:R-:W-:Y:S02]  /*de90*/  ISETP.GT.AND P2, PT, R199, 0x31, !P2 ;  /* 0x00000031c700780c */ /* 0x000fe40005744270 */
[C---:B------:R-:W-:Y:S02]  /*dea0*/  ISETP.LT.OR P5, PT, R228.reuse, 0x59, P5 ;  /* 0x00000059e400780c */ /* 0x040fe40002fa1670 */
[----:B------:R-:W-:-:S02]  /*deb0*/  ISETP.LT.OR P2, PT, R228, 0x32, P2 ;  /* 0x00000032e400780c */ /* 0x000fc40001741670 */
[----:B------:R-:W-:Y:S02]  /*dec0*/  FSEL R192, R192, -INF , !P5 ;  /* 0xff800000c0c07808 */ /* 0x000fe40006800000 */
[----:B------:R-:W-:Y:S02]  /*ded0*/  FSEL R177, R177, -INF , !P2 ;  /* 0xff800000b1b17808 */ /* 0x000fe40005000000 */
[----:B------:R-:W-:-:S04]  /*dee0*/  LOP3.LUT P2, RZ, R229, 0x200, RZ, 0xc0, !PT ;  /* 0x00000200e5ff7812 */ /* 0x000fc8000784c0ff */
[----:B------:R-:W-:-:S04]  /*def0*/  ISETP.GT.AND P2, PT, R199, 0x38, !P2 ;  /* 0x00000038c700780c */ /* 0x000fc80005744270 */
[----:B------:R-:W-:Y:S02]  /*df00*/  ISETP.LT.OR P2, PT, R228, 0x39, P2 ;  /* 0x00000039e400780c */ /* 0x000fe40001741670 */
[----:B0-----:R-:W-:Y:S02]  /*df10*/  FMNMX.FTZ R176, R165, R176, !PT ;  /* 0x000000b0a5b07209 */ /* 0x001fe40007810000 */
        /* <DEDUP_REMOVED lines=21> */
[----:B------:R-:W-:-:S04]  /*e070*/  FSETP.NEU.FTZ.AND P2, PT, R176, -INF , PT ;  /* 0xff800000b000780b */ /* 0x000fc80003f5d000 */
[----:B------:R-:W-:-:S05]  /*e080*/  FSEL R13, R176, RZ, P2 ;  /* 0x000000ffb00d7208 */ /* 0x000fca0001000000 */
[----:B------:R-:W-:Y:S01]  /*e090*/  FADD.FTZ R7, -R13, R7 ;  /* 0x000000070d077221 */ /* 0x000fe20000010100 */
[----:B------:R-:W-:-:S04]  /*e0a0*/  IMAD.U32 R13, RZ, RZ, UR41 ;  /* 0x00000029ff0d7e24 */ /* 0x000fc8000f8e00ff */
[-C--:B------:R-:W-:Y:S01]  /*e0b0*/  FMUL.FTZ R194, R176, R13.reuse ;  /* 0x0000000db0c27220 */ /* 0x080fe20000410000 */
[----:B------:R-:W-:-:S04]  /*e0c0*/  FMUL.FTZ R7, R7, R13 ;  /* 0x0000000d07077220 */ /* 0x000fc80000410000 */
[----:B------:R-:W-:Y:S02]  /*e0d0*/  FSEL R194, R194, RZ, P2 ;  /* 0x000000ffc2c27208 */ /* 0x000fe40001000000 */
[----:B------:R-:W-:Y:S01]  /*e0e0*/  ISETP.GT.AND P2, PT, R199, RZ, !P3 ;  /* 0x000000ffc700720c */ /* 0x000fe20005f44270 */
[----:B------:R-:W0:Y:S02]  /*e0f0*/  MUFU.EX2 R7, R7 ;  /* 0x0000000700077308 */ /* 0x000e240000000800 */
[-CC-:B------:R-:W-:Y:S01]  /*e100*/  FFMA.FTZ R152, R152, R13.reuse, -R194.reuse ;  /* 0x0000000d98987223 */ /* 0x180fe200000108c2 */
[----:B------:R-:W-:Y:S01]  /*e110*/  ISETP.LT.OR P2, PT, R228, 0x1, P2 ;  /* 0x00000001e400780c */ /* 0x000fe20001741670 */
[-CC-:B------:R-:W-:Y:S01]  /*e120*/  FFMA.FTZ R212, R212, R13.reuse, -R194.reuse ;  /* 0x0000000dd4d47223 */ /* 0x180fe200000108c2 */
[-CC-:B------:R-:W-:Y:S01]  /*e130*/  FFMA.FTZ R155, R155, R13.reuse, -R194.reuse ;  /* 0x0000000d9b9b7223 */ /* 0x180fe200000108c2 */
[-CC-:B------:R-:W-:Y:S01]  /*e140*/  FFMA.FTZ R156, R156, R13.reuse, -R194.reuse ;  /* 0x0000000d9c9c7223 */ /* 0x180fe200000108c2 */
[----:B------:R-:W-:Y:S01]  /*e150*/  FSEL R153, R153, -INF , !P2 ;  /* 0xff80000099997808 */ /* 0x000fe20005000000 */
[-CC-:B------:R-:W-:Y:S01]  /*e160*/  FFMA.FTZ R159, R159, R13.reuse, -R194.reuse ;  /* 0x0000000d9f9f7223 */ /* 0x180fe200000108c2 */
[----:B------:R-:W-:Y:S01]  /*e170*/  ISETP.GT.AND P2, PT, R199, 0x59, !P6 ;  /* 0x00000059c700780c */ /* 0x000fe20007744270 */
[-CC-:B------:R-:W-:Y:S01]  /*e180*/  FFMA.FTZ R160, R160, R13.reuse, -R194.reuse ;  /* 0x0000000da0a07223 */ /* 0x180fe200000108c2 */
[----:B------:R-:W-:Y:S01]  /*e190*/  FMNMX.FTZ R165, R153, R12, !PT ;  /* 0x0000000c99a57209 */ /* 0x000fe20007810000 */
[-CC-:B------:R-:W-:Y:S01]  /*e1a0*/  FFMA.FTZ R163, R163, R13.reuse, -R194.reuse ;  /* 0x0000000da3a37223 */ /* 0x180fe200000108c2 */
[----:B------:R-:W-:Y:S01]  /*e1b0*/  ISETP.LT.OR P2, PT, R228, 0x5a, P2 ;  /* 0x0000005ae400780c */ /* 0x000fe20001741670 */
[--C-:B------:R-:W-:Y:S01]  /*e1c0*/  FFMA.FTZ R213, R213, R13, -R194.reuse ;  /* 0x0000000dd5d57223 */ /* 0x100fe200000108c2 */
[----:B------:R-:W-:Y:S01]  /*e1d0*/  FMNMX.FTZ R165, R154, R165, !PT ;  /* 0x000000a59aa57209 */ /* 0x000fe20007810000 */
[-CC-:B------:R-:W-:Y:S01]  /*e1e0*/  FFMA.FTZ R168, R168, R13.reuse, -R194.reuse ;  /* 0x0000000da8a87223 */ /* 0x180fe200000108c2 */
[----:B------:R-:W-:Y:S01]  /*e1f0*/  FSEL R193, R193, -INF , !P2 ;  /* 0xff800000c1c17808 */ /* 0x000fe20005000000 */
[--C-:B------:R-:W-:Y:S01]  /*e200*/  FFMA.FTZ R169, R169, R13, -R194.reuse ;  /* 0x0000000da9a97223 */ /* 0x100fe200000108c2 */
[----:B------:R-:W-:Y:S01]  /*e210*/  FMNMX.FTZ R165, R157, R165, !PT ;  /* 0x000000a59da57209 */ /* 0x000fe20007810000 */
[-CC-:B------:R-:W-:Y:S01]  /*e220*/  FFMA.FTZ R172, R172, R13.reuse, -R194.reuse ;  /* 0x0000000dacac7223 */ /* 0x180fe200000108c2 */
[-CC-:B------:R-:W-:Y:S01]  /*e230*/  FFMA.FTZ R173, R173, R13.reuse, -R194.reuse ;  /* 0x0000000dadad7223 */ /* 0x180fe200000108c2 */
        /* <DEDUP_REMOVED lines=15> */
[----:B------:R-:W-:Y:S01]  /*e330*/  FFMA.FTZ R194, R195, R13, -R194 ;  /* 0x0000000dc3c27223 */ /* 0x000fe200000108c2 */
[----:B------:R-:W2:Y:S01]  /*e340*/  MUFU.EX2 R152, R152 ;  /* 0x0000009800987308 */ /* 0x000ea20000000800 */
[----:B------:R-:W-:Y:S01]  /*e350*/  FMNMX.FTZ R165, R167, R165, !PT ;  /* 0x000000a5a7a57209 */ /* 0x000fe20007810000 */
[-C--:B0-----:R-:W-:Y:S01]  /*e360*/  FMUL.FTZ R24, R24, R7.reuse ;  /* 0x0000000718187220 */ /* 0x081fe20000410000 */
[-C--:B------:R-:W-:Y:S01]  /*e370*/  FMUL.FTZ R25, R25, R7.reuse ;  /* 0x0000000719197220 */ /* 0x080fe20000410000 */
[----:B------:R-:W-:Y:S01]  /*e380*/  FMUL.FTZ R28, R28, R7 ;  /* 0x000000071c1c7220 */ /* 0x000fe20000410000 */
[----:B------:R-:W-:Y:S01]  /*e390*/  FMNMX.FTZ R165, R170, R165, !PT ;  /* 0x000000a5aaa57209 */ /* 0x000fe20007810000 */
[-C--:B------:R-:W-:Y:S01]  /*e3a0*/  FMUL.FTZ R29, R29, R7.reuse ;  /* 0x000000071d1d7220 */ /* 0x080fe20000410000 */
[----:B------:R-:W-:Y:S01]  /*e3b0*/  FMUL.FTZ R32, R32, R7 ;  /* 0x0000000720207220 */ /* 0x000fe20000410000 */
[----:B------:R-:W0:Y:S01]  /*e3c0*/  MUFU.EX2 R212, R212 ;  /* 0x000000d400d47308 */ /* 0x000e220000000800 */
[----:B------:R-:W-:Y:S01]  /*e3d0*/  FMNMX.FTZ R165, R171, R165, !PT ;  /* 0x000000a5aba57209 */ /* 0x000fe20007810000 */
[-C--:B------:R-:W-:Y:S01]  /*e3e0*/  FMUL.FTZ R33, R33, R7.reuse ;  /* 0x0000000721217220 */ /* 0x080fe20000410000 */
[-C--:B------:R-:W-:Y:S01]  /*e3f0*/  FMUL.FTZ R36, R36, R7.reuse ;  /* 0x0000000724247220 */ /* 0x080fe20000410000 */
[----:B------:R-:W-:Y:S01]  /*e400*/  FMUL.FTZ R37, R37, R7 ;  /* 0x0000000725257220 */ /* 0x000fe20000410000 */
[----:B------:R-:W-:Y:S01]  /*e410*/  FMNMX.FTZ R165, R174, R165, !PT ;  /* 0x000000a5aea57209 */ /* 0x000fe20007810000 */
[-C--:B------:R-:W-:Y:S01]  /*e420*/  FMUL.FTZ R40, R40, R7.reuse ;  /* 0x0000000728287220 */ /* 0x080fe20000410000 */
[----:B------:R-:W-:Y:S01]  /*e430*/  FMUL.FTZ R41, R41, R7 ;  /* 0x0000000729297220 */ /* 0x000fe20000410000 */
[----:B------:R-:W3:Y:S01]  /*e440*/  MUFU.EX2 R155, R155 ;  /* 0x0000009b009b7308 */ /* 0x000ee20000000800 */
[----:B------:R-:W-:Y:S01]  /*e450*/  FMNMX.FTZ R165, R175, R165, !PT ;  /* 0x000000a5afa57209 */ /* 0x000fe20007810000 */
[----:B--2---:R-:W-:Y:S01]  /*e460*/  FFMA.FTZ R3, R7, R3, R152 ;  /* 0x0000000307037223 */ /* 0x004fe20000010098 */
[-C--:B------:R-:W-:Y:S01]  /*e470*/  FMUL.FTZ R44, R44, R7.reuse ;  /* 0x000000072c2c7220 */ /* 0x080fe20000410000 */
[----:B------:R-:W-:Y:S01]  /*e480*/  FMUL.FTZ R45, R45, R7 ;  /* 0x000000072d2d7220 */ /* 0x000fe20000410000 */
[----:B------:R-:W-:Y:S01]  /*e490*/  FMNMX.FTZ R165, R164, R165, !PT ;  /* 0x000000a5a4a57209 */ /* 0x000fe20007810000 */
[-C--:B------:R-:W-:Y:S01]  /*e4a0*/  FMUL.FTZ R48, R48, R7.reuse ;  /* 0x0000000730307220 */ /* 0x080fe20000410000 */
[----:B------:R-:W-:Y:S01]  /*e4b0*/  FMUL.FTZ R49, R49, R7 ;  /* 0x0000000731317220 */ /* 0x000fe20000410000 */
[----:B------:R-:W2:Y:S01]  /*e4c0*/  MUFU.EX2 R156, R156 ;  /* 0x0000009c009c7308 */ /* 0x000ea20000000800 */
[----:B------:R-:W-:Y:S01]  /*e4d0*/  FMNMX.FTZ R165, R177, R165, !PT ;  /* 0x000000a5b1a57209 */ /* 0x000fe20007810000 */
[C---:B0-----:R-:W-:Y:S01]  /*e4e0*/  FADD.FTZ R3, R212.reuse, R3 ;  /* 0x00000003d4037221 */ /* 0x041fe20000010000 */
[----:B------:R-:W-:Y:S01]  /*e4f0*/  F2FP.F16.F32.PACK_AB R152, R212, R152 ;  /* 0x00000098d498723e */ /* 0x000fe200000000ff */
[----:B------:R-:W-:Y:S01]  /*e500*/  FMUL.FTZ R52, R52, R7 ;  /* 0x0000000734347220 */ /* 0x000fe20000410000 */
[----:B------:R-:W-:Y:S01]  /*e510*/  FMNMX.FTZ R165, R178, R165, !PT ;  /* 0x000000a5b2a57209 */ /* 0x000fe20007810000 */
[-C--:B------:R-:W-:Y:S01]  /*e520*/  FMUL.FTZ R53, R53, R7.reuse ;  /* 0x0000000735357220 */ /* 0x080fe20000410000 */
[----:B------:R-:W-:Y:S01]  /*e530*/  FMUL.FTZ R56, R56, R7 ;  /* 0x0000000738387220 */ /* 0x000fe20000410000 */
[----:B------:R-:W0:Y:S01]  /*e540*/  MUFU.EX2 R159, R159 ;  /* 0x0000009f009f7308 */ /* 0x000e220000000800 */
[----:B------:R-:W-:Y:S01]  /*e550*/  FMNMX.FTZ R165, R179, R165, !PT ;  /* 0x000000a5b3a57209 */ /* 0x000fe20007810000 */
[----:B---3--:R-:W-:Y:S01]  /*e560*/  FADD.FTZ R3, R155, R3 ;  /* 0x000000039b037221 */ /* 0x008fe20000010000 */
[-C--:B------:R-:W-:Y:S01]  /*e570*/  FMUL.FTZ R57, R57, R7.reuse ;  /* 0x0000000739397220 */ /* 0x080fe20000410000 */
[----:B------:R-:W-:Y:S01]  /*e580*/  FMUL.FTZ R60, R60, R7 ;  /* 0x000000073c3c7220 */ /* 0x000fe20000410000 */
[----:B------:R-:W-:Y:S01]  /*e590*/  FMNMX.FTZ R165, R182, R165, !PT ;  /* 0x000000a5b6a57209 */ /* 0x000fe20007810000 */
[-C--:B------:R-:W-:Y:S01]  /*e5a0*/  FMUL.FTZ R61, R61, R7.reuse ;  /* 0x000000073d3d7220 */ /* 0x080fe20000410000 */
[----:B------:R-:W-:Y:S01]  /*e5b0*/  FMUL.FTZ R64, R64, R7 ;  /* 0x0000000740407220 */ /* 0x000fe20000410000 */
[----:B------:R-:W3:Y:S01]  /*e5c0*/  MUFU.EX2 R160, R160 ;  /* 0x000000a000a07308 */ /* 0x000ee20000000800 */
[----:B------:R-:W-:Y:S01]  /*e5d0*/  FMNMX.FTZ R165, R183, R165, !PT ;  /* 0x000000a5b7a57209 */ /* 0x000fe20007810000 */
[----:B--2---:R-:W-:Y:S01]  /*e5e0*/  FADD.FTZ R3, R156, R3 ;  /* 0x000000039c037221 */ /* 0x004fe20000010000 */
[-C--:B------:R-:W-:Y:S01]  /*e5f0*/  FMUL.FTZ R65, R65, R7.reuse ;  /* 0x0000000741417220 */ /* 0x080fe20000410000 */
[----:B------:R-:W-:Y:S01]  /*e600*/  FMUL.FTZ R68, R68, R7 ;  /* 0x0000000744447220 */ /* 0x000fe20000410000 */
[----:B------:R-:W-:Y:S01]  /*e610*/  FMNMX.FTZ R165, R186, R165, !PT ;  /* 0x000000a5baa57209 */ /* 0x000fe20007810000 */
[-C--:B------:R-:W-:Y:S01]  /*e620*/  FMUL.FTZ R69, R69, R7.reuse ;  /* 0x0000000745457220 */ /* 0x080fe20000410000 */
[----:B------:R-:W-:Y:S01]  /*e630*/  FMUL.FTZ R72, R72, R7 ;  /* 0x0000000748487220 */ /* 0x000fe20000410000 */
[----:B------:R-:W2:Y:S01]  /*e640*/  MUFU.EX2 R163, R163 ;  /* 0x000000a300a37308 */ /* 0x000ea20000000800 */
[----:B------:R-:W-:Y:S01]  /*e650*/  FMNMX.FTZ R165, R187, R165, !PT ;  /* 0x000000a5bba57209 */ /* 0x000fe20007810000 */
[----:B0-----:R-:W-:Y:S01]  /*e660*/  FADD.FTZ R3, R159, R3 ;  /* 0x000000039f037221 */ /* 0x001fe20000010000 */
[-C--:B------:R-:W-:Y:S01]  /*e670*/  FMUL.FTZ R73, R73, R7.reuse ;  /* 0x0000000749497220 */ /* 0x080fe20000410000 */
        /* <DEDUP_REMOVED lines=16> */
[-C--:B------:R-:W-:Y:S01]  /*e780*/  FMUL.FTZ R92, R92, R7.reuse ;  /* 0x000000075c5c7220 */ /* 0x080fe20000410000 */
[-C--:B------:R-:W-:Y:S01]  /*e790*/  FMUL.FTZ R93, R93, R7.reuse ;  /* 0x000000075d5d7220 */ /* 0x080fe20000410000 */
[----:B------:R-:W2:Y:S01]  /*e7a0*/  SHFL.BFLY PT, R195, R165, 0x2, 0x1f ;  /* 0x0c401f00a5c37f89 */ /* 0x000ea200000e0000 */
[-C--:B------:R-:W-:Y:S01]  /*e7b0*/  FMUL.FTZ R96, R96, R7.reuse ;  /* 0x0000000760607220 */ /* 0x080fe20000410000 */
[----:B------:R-:W-:Y:S01]  /*e7c0*/  MUFU.EX2 R197, R180 ;  /* 0x000000b400c57308 */ /* 0x000fe20000000800 */
        /* <DEDUP_REMOVED lines=21> */
[----:B--2---:R-:W-:Y:S01]  /*e920*/  FMNMX.FTZ R165, R165, R195, !PT ;  /* 0x000000c3a5a57209 */ /* 0x004fe20007810000 */
[-C--:B------:R-:W-:Y:S01]  /*e930*/  FMUL.FTZ R132, R132, R7.reuse ;  /* 0x0000000784847220 */ /* 0x080fe20000410000 */
[----:B------:R-:W2:Y:S01]  /*e940*/  MUFU.EX2 R173, R173 ;  /* 0x000000ad00ad7308 */ /* 0x000ea20000000800 */
[----:B0-----:R-:W-:Y:S01]  /*e950*/  FADD.FTZ R3, R169, R3 ;  /* 0x00000003a9037221 */ /* 0x001fe20000010000 */
[-C--:B------:R-:W-:Y:S01]  /*e960*/  FMUL.FTZ R133, R133, R7.reuse ;  /* 0x0000000785857220 */ /* 0x080fe20000410000 */
[----:B------:R-:W0:Y:S01]  /*e970*/  SHFL.BFLY PT, R195, R165, 0x1, 0x1f ;  /* 0x0c201f00a5c37f89 */ /* 0x000e2200000e0000 */
[-C--:B------:R-:W-:Y:S01]  /*e980*/  FMUL.FTZ R136, R136, R7.reuse ;  /* 0x0000000788887220 */ /* 0x080fe20000410000 */
[-C--:B------:R-:W-:Y:S01]  /*e990*/  FMUL.FTZ R137, R137, R7.reuse ;  /* 0x0000000789897220 */ /* 0x080fe20000410000 */
[-C--:B------:R-:W-:Y:S01]  /*e9a0*/  FMUL.FTZ R140, R140, R7.reuse ;  /* 0x000000078c8c7220 */ /* 0x080fe20000410000 */
[-C--:B------:R-:W-:Y:S01]  /*e9b0*/  FMUL.FTZ R141, R141, R7.reuse ;  /* 0x000000078d8d7220 */ /* 0x080fe20000410000 */
[----:B------:R-:W4:Y:S01]  /*e9c0*/  MUFU.EX2 R214, R214 ;  /* 0x000000d600d67308 */ /* 0x000f220000000800 */
[----:B---3--:R-:W-:Y:S01]  /*e9d0*/  FADD.FTZ R3, R172, R3 ;  /* 0x00000003ac037221 */ /* 0x008fe20000010000 */
[-C--:B------:R-:W-:Y:S01]  /*e9e0*/  FMUL.FTZ R144, R144, R7.reuse ;  /* 0x0000000790907220 */ /* 0x080fe20000410000 */
[-C--:B------:R-:W-:Y:S01]  /*e9f0*/  FMUL.FTZ R145, R145, R7.reuse ;  /* 0x0000000791917220 */ /* 0x080fe20000410000 */
[-C--:B------:R-:W-:Y:S01]  /*ea00*/  FMUL.FTZ R148, R148, R7.reuse ;  /* 0x0000000794947220 */ /* 0x080fe20000410000 */
[----:B------:R-:W-:-:S03]  /*ea10*/  FMUL.FTZ R149, R149, R7 ;  /* 0x0000000795957220 */ /* 0x000fc60000410000 */
[----:B------:R-:W3:Y:S01]  /*ea20*/  MUFU.EX2 R215, R215 ;  /* 0x000000d700d77308 */ /* 0x000ee20000000800 */
[----:B--2---:R-:W-:-:S07]  /*ea30*/  FADD.FTZ R3, R173, R3 ;  /* 0x00000003ad037221 */ /* 0x004fce0000010000 */
[----:B------:R-:W2:Y:S01]  /*ea40*/  MUFU.EX2 R181, R181 ;  /* 0x000000b500b57308 */ /* 0x000ea20000000800 */
[----:B----4-:R-:W-:Y:S01]  /*ea50*/  FADD.FTZ R3, R214, R3 ;  /* 0x00000003d6037221 */ /* 0x010fe20000010000 */
[----:B0-----:R-:W-:-:S04]  /*ea60*/  FMNMX.FTZ R180, R165, R195, !PT ;  /* 0x000000c3a5b47209 */ /* 0x001fc80007810000 */
[C---:B------:R-:W-:Y:S01]  /*ea70*/  FSETP.NEU.FTZ.AND P2, PT, R180.reuse, -INF , PT ;  /* 0xff800000b400780b */ /* 0x040fe20003f5d000 */
[----:B------:R-:W-:Y:S01]  /*ea80*/  FMUL.FTZ R198, R180, R13 ;  /* 0x0000000db4c67220 */ /* 0x000fe20000410000 */
[----:B------:R-:W0:Y:S01]  /*ea90*/  MUFU.EX2 R184, R184 ;  /* 0x000000b800b87308 */ /* 0x000e220000000800 */
[----:B---3--:R-:W-:-:S03]  /*eaa0*/  FADD.FTZ R3, R215, R3 ;  /* 0x00000003d7037221 */ /* 0x008fc60000010000 */
[----:B------:R-:W-:Y:S01]  /*eab0*/  FSEL R198, R198, RZ, P2 ;  /* 0x000000ffc6c67208 */ /* 0x000fe20001000000 */
[----:B------:R-:W-:-:S03]  /*eac0*/  FADD.FTZ R3, R197, R3 ;  /* 0x00000003c5037221 */ /* 0x000fc60000010000 */
[----:B------:R-:W3:Y:S01]  /*ead0*/  MUFU.EX2 R185, R185 ;  /* 0x000000b900b97308 */ /* 0x000ee20000000800 */
[--C-:B------:R-:W-:Y:S01]  /*eae0*/  FFMA.FTZ R165, R154, R13, -R198.reuse ;  /* 0x0000000d9aa57223 */ /* 0x100fe200000108c6 */
[----:B------:R-:W-:Y:S01]  /*eaf0*/  F2FP.F16.F32.PACK_AB R154, R156, R155 ;  /* 0x0000009b9c9a723e */ /* 0x000fe200000000ff */
[--C-:B------:R-:W-:Y:S01]  /*eb00*/  FFMA.FTZ R229, R153, R13, -R198.reuse ;  /* 0x0000000d99e57223 */ /* 0x100fe200000108c6 */
[----:B------:R-:W-:Y:S01]  /*eb10*/  F2FP.F16.F32.PACK_AB R156, R160, R159 ;  /* 0x0000009fa09c723e */ /* 0x000fe200000000ff */
[-CC-:B------:R-:W-:Y:S01]  /*eb20*/  FFMA.FTZ R228, R157, R13.reuse, -R198.reuse ;  /* 0x0000000d9de47223 */ /* 0x180fe200000108c6 */
[----:B------:R-:W-:Y:S01]  /*eb30*/  F2FP.F16.F32.PACK_AB R160, R169, R168 ;  /* 0x000000a8a9a0723e */ /* 0x000fe200000000ff */
[-CC-:B------:R-:W-:Y:S01]  /*eb40*/  FFMA.FTZ R157, R158, R13.reuse, -R198.reuse ;  /* 0x0000000d9e9d7223 */ /* 0x180fe200000108c6 */
[----:B------:R-:W-:Y:S01]  /*eb50*/  FSEL R169, R180, RZ, P2 ;  /* 0x000000ffb4a97208 */ /* 0x000fe20001000000 */
[----:B------:R-:W-:Y:S01]  /*eb60*/  MUFU.EX2 R229, R229 ;  /* 0x000000e500e57308 */ /* 0x000fe20000000800 */
[-CC-:B------:R-:W-:Y:S01]  /*eb70*/  FFMA.FTZ R212, R161, R13.reuse, -R198.reuse ;  /* 0x0000000da1d47223 */ /* 0x180fe200000108c6 */
[-CC-:B------:R-:W-:Y:S01]  /*eb80*/  FFMA.FTZ R161, R162, R13.reuse, -R198.reuse ;  /* 0x0000000da2a17223 */ /* 0x180fe200000108c6 */
[-C--:B------:R-:W-:Y:S01]  /*eb90*/  FFMA.FTZ R199, R166, R13.reuse, -R198 ;  /* 0x0000000da6c77223 */ /* 0x080fe200000108c6 */
[----:B------:R-:W-:Y:S01]  /*eba0*/  FADD.FTZ R12, -R169, R12 ;  /* 0x0000000ca90c7221 */ /* 0x000fe20000010100 */
[-CC-:B------:R-:W-:Y:S01]  /*ebb0*/  FFMA.FTZ R167, R167, R13.reuse, -R198.reuse ;  /* 0x0000000da7a77223 */ /* 0x180fe200000108c6 */
[-CC-:B------:R-:W-:Y:S01]  /*ebc0*/  FFMA.FTZ R153, R174, R13.reuse, -R198.reuse ;  /* 0x0000000dae997223 */ /* 0x180fe200000108c6 */
[-CC-:B------:R-:W-:Y:S01]  /*ebd0*/  FFMA.FTZ R195, R170, R13.reuse, -R198.reuse ;  /* 0x0000000daac37223 */ /* 0x180fe200000108c6 */
[----:B------:R-:W-:Y:S01]  /*ebe0*/  FMUL.FTZ R12, R12, R13 ;  /* 0x0000000d0c0c7220 */ /* 0x000fe20000410000 */
[----:B------:R-:W-:Y:S01]  /*ebf0*/  MUFU.EX2 R165, R165 ;  /* 0x000000a500a57308 */ /* 0x000fe20000000800 */
[----:B------:R-:W-:Y:S01]  /*ec00*/  F2FP.F16.F32.PACK_AB R158, R213, R163 ;  /* 0x000000a3d59e723e */ /* 0x000fe200000000ff */
[-CC-:B------:R-:W-:Y:S01]  /*ec10*/  FFMA.FTZ R171, R171, R13.reuse, -R198.reuse ;  /* 0x0000000dabab7223 */ /* 0x180fe200000108c6 */
[-CC-:B------:R-:W-:Y:S01]  /*ec20*/  FFMA.FTZ R175, R175, R13.reuse, -R198.reuse ;  /* 0x0000000dafaf7223 */ /* 0x180fe200000108c6 */
[-CC-:B------:R-:W-:Y:S01]  /*ec30*/  FFMA.FTZ R230, R164, R13.reuse, -R198.reuse ;  /* 0x0000000da4e67223 */ /* 0x180fe200000108c6 */
[-CC-:B------:R-:W-:Y:S01]  /*ec40*/  FFMA.FTZ R177, R177, R13.reuse, -R198.reuse ;  /* 0x0000000db1b17223 */ /* 0x180fe200000108c6 */
[-CC-:B------:R-:W-:Y:S01]  /*ec50*/  FFMA.FTZ R178, R178, R13.reuse, -R198.reuse ;  /* 0x0000000db2b27223 */ /* 0x180fe200000108c6 */
[-CC-:B------:R-:W-:Y:S01]  /*ec60*/  FFMA.FTZ R179, R179, R13.reuse, -R198.reuse ;  /* 0x0000000db3b37223 */ /* 0x180fe200000108c6 */
[----:B------:R-:W4:Y:S01]  /*ec70*/  MUFU.EX2 R12, R12 ;  /* 0x0000000c000c7308 */ /* 0x000f220000000800 */
[-CC-:B------:R-:W-:Y:S01]  /*ec80*/  FFMA.FTZ R182, R182, R13.reuse, -R198.reuse ;  /* 0x0000000db6b67223 */ /* 0x180fe200000108c6 */
[-CC-:B------:R-:W-:Y:S01]  /*ec90*/  FFMA.FTZ R183, R183, R13.reuse, -R198.reuse ;  /* 0x0000000db7b77223 */ /* 0x180fe200000108c6 */
[-CC-:B------:R-:W-:Y:S01]  /*eca0*/  FFMA.FTZ R186, R186, R13.reuse, -R198.reuse ;  /* 0x0000000dbaba7223 */ /* 0x180fe200000108c6 */
[-CC-:B------:R-:W-:Y:S01]  /*ecb0*/  FFMA.FTZ R187, R187, R13.reuse, -R198.reuse ;  /* 0x0000000dbbbb7223 */ /* 0x180fe200000108c6 */
[-CC-:B------:R-:W-:Y:S01]  /*ecc0*/  FFMA.FTZ R191, R191, R13.reuse, -R198.reuse ;  /* 0x0000000dbfbf7223 */ /* 0x180fe200000108c6 */
[----:B--2---:R-:W-:Y:S01]  /*ecd0*/  FADD.FTZ R3, R181, R3 ;  /* 0x00000003b5037221 */ /* 0x004fe20000010000 */
[-CC-:B------:R-:W-:Y:S01]  /*ece0*/  FFMA.FTZ R190, R190, R13.reuse, -R198.reuse ;  /* 0x0000000dbebe7223 */ /* 0x180fe200000108c6 */
[----:B------:R-:W2:Y:S01]  /*ecf0*/  MUFU.EX2 R155, R228 ;  /* 0x000000e4009b7308 */ /* 0x000ea20000000800 */
[----:B------:R-:W-:Y:S01]  /*ed00*/  F2FP.F16.F32.PACK_AB R162, R173, R172 ;  /* 0x000000acada2723e */ /* 0x000fe200000000ff */
[----:B0-----:R-:W-:Y:S01]  /*ed10*/  FADD.FTZ R168, R184, R3 ;  /* 0x00000003b8a87221 */ /* 0x001fe20000010000 */
[-CC-:B------:R-:W-:Y:S01]  /*ed20*/  FFMA.FTZ R192, R192, R13.reuse, -R198.reuse ;  /* 0x0000000dc0c07223 */ /* 0x180fe200000108c6 */
[----:B------:R-:W-:Y:S01]  /*ed30*/  FFMA.FTZ R193, R193, R13, -R198 ;  /* 0x0000000dc1c17223 */ /* 0x000fe200000108c6 */
[----:B------:R-:W-:Y:S01]  /*ed40*/  F2FP.F16.F32.PACK_AB R164, R215, R214 ;  /* 0x000000d6d7a4723e */ /* 0x000fe200000000ff */
[----:B---3--:R-:W-:Y:S01]  /*ed50*/  FADD.FTZ R3, R185, R168 ;  /* 0x000000a8b9037221 */ /* 0x008fe20000010000 */
[----:B------:R-:W-:Y:S01]  /*ed60*/  F2FP.F16.F32.PACK_AB R166, R181, R197 ;  /* 0x000000c5b5a6723e */ /* 0x000fe200000000ff */
[----:B------:R-:W0:Y:S01]  /*ed70*/  MUFU.EX2 R157, R157 ;  /* 0x0000009d009d7308 */ /* 0x000e220000000800 */
[----:B----4-:R-:W-:Y:S01]  /*ed80*/  FFMA.FTZ R0, R12, R0, R229 ;  /* 0x000000000c007223 */ /* 0x010fe200000100e5 */
[----:B------:R-:W-:Y:S01]  /*ed90*/  F2FP.F16.F32.PACK_AB R168, R185, R184 ;  /* 0x000000b8b9a8723e */ /* 0x000fe200000000ff */
[-C--:B------:R-:W-:Y:S01]  /*eda0*/  FMUL.FTZ R26, R26, R12.reuse ;  /* 0x0000000c1a1a7220 */ /* 0x080fe20000410000 */
[-C--:B------:R-:W-:Y:S01]  /*edb0*/  FMUL.FTZ R27, R27, R12.reuse ;  /* 0x0000000c1b1b7220 */ /* 0x080fe20000410000 */
[----:B------:R-:W-:Y:S01]  /*edc0*/  FADD.FTZ R0, R165, R0 ;  /* 0x00000000a5007221 */ /* 0x000fe20000010000 */
[-C--:B------:R-:W-:Y:S01]  /*edd0*/  FMUL.FTZ R30, R30, R12.reuse ;  /* 0x0000000c1e1e7220 */ /* 0x080fe20000410000 */
        /* <DEDUP_REMOVED lines=10> */
[----:B0-----:R-:W-:Y:S01]  /*ee80*/  F2FP.F16.F32.PACK_AB R155, R157, R155 ;  /* 0x0000009b9d9b723e */ /* 0x001fe200000000ff */
        /* <DEDUP_REMOVED lines=29> */
[----:B------:R-:W-:Y:S01]  /*f060*/  FMUL.FTZ R98, R98, R12 ;  /* 0x0000000c62627220 */ /* 0x000fe20000410000 */
[----:B------:R-:W5:Y:S01]  /*f070*/  MUFU.EX2 R195, R195 ;  /* 0x000000c300c37308 */ /* 0x000f620000000800 */
[----:B----4-:R-:W-:Y:S01]  /*f080*/  FADD.FTZ R153, R157, R0 ;  /* 0x000000009d997221 */ /* 0x010fe20000010000 */
[----:B--2---:R-:W-:Y:S01]  /*f090*/  F2FP.F16.F32.PACK_AB R157, R161, R212 ;  /* 0x000000d4a19d723e */ /* 0x004fe200000000ff */
        /* <DEDUP_REMOVED lines=10> */
[----:B0-----:R-:W-:Y:S01]  /*f140*/  FADD.FTZ R0, R159, R0 ;  /* 0x000000009f007221 */ /* 0x001fe20000010000 */
[C---:B---3--:R-:W-:Y:S01]  /*f150*/  F2FP.F16.F32.PACK_AB R159, R167.reuse, R159 ;  /* 0x0000009fa79f723e */ /* 0x048fe200000000ff */
[-C--:B------:R-:W-:Y:S01]  /*f160*/  FMUL.FTZ R114, R114, R12.reuse ;  /* 0x0000000c72727220 */ /* 0x080fe20000410000 */
[----:B------:R-:W0:Y:S01]  /*f170*/  MUFU.EX2 R175, R175 ;  /* 0x000000af00af7308 */ /* 0x000e220000000800 */
[----:B------:R-:W-:Y:S01]  /*f180*/  FADD.FTZ R0, R167, R0 ;  /* 0x00000000a7007221 */ /* 0x000fe20000010000 */
[-C--:B------:R-:W-:Y:S01]  /*f190*/  FMUL.FTZ R115, R115, R12.reuse ;  /* 0x0000000c73737220 */ /* 0x080fe20000410000 */
[-C--:B------:R-:W-:Y:S01]  /*f1a0*/  FMUL.FTZ R118, R118, R12.reuse ;  /* 0x0000000c76767220 */ /* 0x080fe20000410000 */
[-C--:B------:R-:W-:Y:S01]  /*f1b0*/  FMUL.FTZ R119, R119, R12.reuse ;  /* 0x0000000c77777220 */ /* 0x080fe20000410000 */
[----:B-----5:R-:W-:Y:S01]  /*f1c0*/  FADD.FTZ R0, R195, R0 ;  /* 0x00000000c3007221 */ /* 0x020fe20000010000 */
[-C--:B------:R-:W-:Y:S01]  /*f1d0*/  FMUL.FTZ R122, R122, R12.reuse ;  /* 0x0000000c7a7a7220 */ /* 0x080fe20000410000 */
[-C--:B------:R-:W-:Y:S01]  /*f1e0*/  FMUL.FTZ R123, R123, R12.reuse ;  /* 0x0000000c7b7b7220 */ /* 0x080fe20000410000 */
[----:B------:R-:W3:Y:S01]  /*f1f0*/  MUFU.EX2 R230, R230 ;  /* 0x000000e600e67308 */ /* 0x000ee20000000800 */
[C---:B--2---:R-:W-:Y:S01]  /*f200*/  FADD.FTZ R0, R171.reuse, R0 ;  /* 0x00000000ab007221 */ /* 0x044fe20000010000 */
[----:B------:R-:W-:Y:S01]  /*f210*/  F2FP.F16.F32.PACK_AB R161, R171, R195 ;  /* 0x000000c3aba1723e */ /* 0x000fe200000000ff */
[-C--:B------:R-:W-:Y:S01]  /*f220*/  FMUL.FTZ R126, R126, R12.reuse ;  /* 0x0000000c7e7e7220 */ /* 0x080fe20000410000 */
[-C--:B------:R-:W-:Y:S01]  /*f230*/  FMUL.FTZ R127, R127, R12.reuse ;  /* 0x0000000c7f7f7220 */ /* 0x080fe20000410000 */
[----:B------:R-:W-:Y:S01]  /*f240*/  FADD.FTZ R0, R163, R0 ;  /* 0x00000000a3007221 */ /* 0x000fe20000010000 */
        /* <DEDUP_REMOVED lines=16> */
[----:B------:R-:W-:-:S02]  /*f350*/  FMUL.FTZ R151, R151, R12 ;  /* 0x0000000c97977220 */ /* 0x000fc40000410000 */
[----:B------:R-:W3:Y:S01]  /*f360*/  MUFU.EX2 R179, R179 ;  /* 0x000000b300b37308 */ /* 0x000ee20000000800 */
[----:B--2---:R-:W-:-:S07]  /*f370*/  FADD.FTZ R153, R177, R0 ;  /* 0x00000000b1997221 */ /* 0x004fce0000010000 */
[----:B------:R-:W2:Y:S01]  /*f380*/  MUFU.EX2 R169, R182 ;  /* 0x000000b600a97308 */ /* 0x000ea20000000800 */
[----:B0-----:R-:W-:Y:S01]  /*f390*/  FADD.FTZ R0, R178, R153 ;  /* 0x00000099b2007221 */ /* 0x001fe20000010000 */
[----:B------:R-:W-:Y:S02]  /*f3a0*/  F2FP.F16.F32.PACK_AB R153, R165, R229 ;  /* 0x000000e5a599723e */ /* 0x000fe400000000ff */
[----:B------:R-:W-:-:S04]  /*f3b0*/  F2FP.F16.F32.PACK_AB R165, R177, R230 ;  /* 0x000000e6b1a5723e */ /* 0x000fc800000000ff */
[----:B------:R-:W0:Y:S01]  /*f3c0*/  MUFU.EX2 R183, R183 ;  /* 0x000000b700b77308 */ /* 0x000e220000000800 */
[C---:B---3--:R-:W-:Y:S01]  /*f3d0*/  FADD.FTZ R0, R179.reuse, R0 ;  /* 0x00000000b3007221 */ /* 0x048fe20000010000 */
[----:B------:R-:W-:-:S06]  /*f3e0*/  F2FP.F16.F32.PACK_AB R167, R179, R178 ;  /* 0x000000b2b3a7723e */ /* 0x000fcc00000000ff */
[----:B------:R-:W3:Y:S01]  /*f3f0*/  MUFU.EX2 R188, R188 ;  /* 0x000000bc00bc7308 */ /* 0x000ee20000000800 */
[----:B--2---:R-:W-:-:S07]  /*f400*/  FADD.FTZ R0, R169, R0 ;  /* 0x00000000a9007221 */ /* 0x004fce0000010000 */
[----:B------:R-:W2:Y:S01]  /*f410*/  MUFU.EX2 R186, R186 ;  /* 0x000000ba00ba7308 */ /* 0x000ea20000000800 */
[C---:B0-----:R-:W-:Y:S01]  /*f420*/  FADD.FTZ R7, R183.reuse, R0 ;  /* 0x00000000b7077221 */ /* 0x041fe20000010000 */
[----:B------:R-:W-:-:S06]  /*f430*/  F2FP.F16.F32.PACK_AB R169, R183, R169 ;  /* 0x000000a9b7a9723e */ /* 0x000fcc00000000ff */
[----:B------:R-:W0:Y:S01]  /*f440*/  MUFU.EX2 R189, R189 ;  /* 0x000000bd00bd7308 */ /* 0x000e220000000800 */
[----:B---3--:R-:W-:-:S07]  /*f450*/  FADD.FTZ R170, R188, R3 ;  /* 0x00000003bcaa7221 */ /* 0x008fce0000010000 */
[----:B------:R-:W3:Y:S01]  /*f460*/  MUFU.EX2 R187, R187 ;  /* 0x000000bb00bb7308 */ /* 0x000ee20000000800 */
[----:B--2---:R-:W-:-:S07]  /*f470*/  FADD.FTZ R0, R186, R7 ;  /* 0x00000007ba007221 */ /* 0x004fce0000010000 */
[----:B------:R-:W2:Y:S01]  /*f480*/  MUFU.EX2 R226, R226 ;  /* 0x000000e200e27308 */ /* 0x000ea20000000800 */
[C---:B0-----:R-:W-:Y:S01]  /*f490*/  FADD.FTZ R3, R189.reuse, R170 ;  /* 0x000000aabd037221 */ /* 0x041fe20000010000 */
[----:B------:R-:W-:-:S06]  /*f4a0*/  F2FP.F16.F32.PACK_AB R170, R189, R188 ;  /* 0x000000bcbdaa723e */ /* 0x000fcc00000000ff */
[----:B------:R-:W0:Y:S01]  /*f4b0*/  MUFU.EX2 R173, R191 ;  /* 0x000000bf00ad7308 */ /* 0x000e220000000800 */
[C---:B---3--:R-:W-:Y:S01]  /*f4c0*/  FADD.FTZ R0, R187.reuse, R0 ;  /* 0x00000000bb007221 */ /* 0x048fe20000010000 */
[----:B------:R-:W-:-:S06]  /*f4d0*/  F2FP.F16.F32.PACK_AB R171, R187, R186 ;  /* 0x000000babbab723e */ /* 0x000fcc00000000ff */
[----:B------:R-:W3:Y:S01]  /*f4e0*/  MUFU.EX2 R227, R227 ;  /* 0x000000e300e37308 */ /* 0x000ee20000000800 */
[----:B--2---:R-:W-:-:S07]  /*f4f0*/  FADD.FTZ R172, R226, R3 ;  /* 0x00000003e2ac7221 */ /* 0x004fce0000010000 */
[----:B------:R-:W2:Y:S01]  /*f500*/  MUFU.EX2 R190, R190 ;  /* 0x000000be00be7308 */ /* 0x000ea20000000800 */
[----:B0-----:R-:W-:-:S07]  /*f510*/  FADD.FTZ R7, R173, R0 ;  /* 0x00000000ad077221 */ /* 0x001fce0000010000 */
[----:B------:R-:W0:Y:S01]  /*f520*/  MUFU.EX2 R196, R196 ;  /* 0x000000c400c47308 */ /* 0x000e220000000800 */
[C---:B---3--:R-:W-:Y:S01]  /*f530*/  FADD.FTZ R3, R227.reuse, R172 ;  /* 0x000000ace3037221 */ /* 0x048fe20000010000 */
[----:B------:R-:W-:-:S06]  /*f540*/  F2FP.F16.F32.PACK_AB R172, R227, R226 ;  /* 0x000000e2e3ac723e */ /* 0x000fcc00000000ff */
[----:B------:R-:W3:Y:S01]  /*f550*/  MUFU.EX2 R192, R192 ;  /* 0x000000c000c07308 */ /* 0x000ee20000000800 */
[C---:B--2---:R-:W-:Y:S01]  /*f560*/  FADD.FTZ R7, R190.reuse, R7 ;  /* 0x00000007be077221 */ /* 0x044fe20000010000 */
[----:B------:R-:W-:-:S06]  /*f570*/  F2FP.F16.F32.PACK_AB R173, R190, R173 ;  /* 0x000000adbead723e */ /* 0x000fcc00000000ff */
[----:B------:R-:W2:Y:S01]  /*f580*/  MUFU.EX2 R174, R194 ;  /* 0x000000c200ae7308 */ /* 0x000ea20000000800 */
[----:B0-----:R-:W-:-:S07]  /*f590*/  FADD.FTZ R3, R196, R3 ;  /* 0x00000003c4037221 */ /* 0x001fce0000010000 */
[----:B------:R-:W0:Y:S01]  /*f5a0*/  MUFU.EX2 R193, R193 ;  /* 0x000000c100c17308 */ /* 0x000e220000000800 */
[----:B---3--:R-:W-:Y:S01]  /*f5b0*/  FADD.FTZ R0, R192, R7 ;  /* 0x00000007c0007221 */ /* 0x008fe20000010000 */
[C---:B--2---:R-:W-:Y:S01]  /*f5c0*/  FADD.FTZ R3, R174.reuse, R3 ;  /* 0x00000003ae037221 */ /* 0x044fe20000010000 */
[----:B------:R-:W-:Y:S02]  /*f5d0*/  F2FP.F16.F32.PACK_AB R174, R174, R196 ;  /* 0x000000c4aeae723e */ /* 0x000fe400000000ff */
[C---:B0-----:R-:W-:Y:S01]  /*f5e0*/  FADD.FTZ R0, R193.reuse, R0 ;  /* 0x00000000c1007221 */ /* 0x041fe20000010000 */
[----:B------:R-:W-:Y:S01]  /*f5f0*/  F2FP.F16.F32.PACK_AB R175, R193, R192 ;  /* 0x000000c0c1af723e */ /* 0x000fe200000000ff */
[----:B------:R-:W-:Y:S06]  /*f600*/  @!P0 BRA `(.L_x_2803) ;  /* 0x0000000000048947 */ /* 0x000fec0003800000 */
[----:B------:R-:W-:Y:S01]  /*f610*/  BPT.TRAP 0x1 ;  /* 0x000000040000795c */ /* 0x000fe20000300000 */
.L_x_2803:
[----:B------:R0:W2:Y:S01]  /*f620*/  SYNCS.PHASECHK.TRANS64.TRYWAIT P2, [R210+URZ+0x22850], R209 ;  /* 0x022850d1d20075a7 */ /* 0x0000a2000804017f */
[----:B------:R-:W-:Y:S05]  /*f630*/  @!P0 BRA `(.L_x_2804) ;  /* 0x0000000000048947 */ /* 0x000fea0003800000 */
[----:B------:R-:W-:Y:S01]  /*f640*/  BPT.TRAP 0x1 ;  /* 0x000000040000795c */ /* 0x000fe20000300000 */
.L_x_2804:
[----:B------:R-:W-:Y:S04]  /*f650*/  BSSY B0, `(.L_x_2805) ;  /* 0x0000004000007945 */ /* 0x000fe80003800000 */
[----:B--2---:R-:W-:Y:S05]  /*f660*/  @P2 BRA `(.L_x_2806) ;  /* 0x0000000000082947 */ /* 0x004fea0003800000 */
[----:B------:R-:W2:Y:S02]  /*f670*/  SYNCS.PHASECHK.TRANS64.TRYWAIT P2, [R210+URZ+0x22850], R209 ;  /* 0x022850d1d20075a7 */ /* 0x000ea4000804017f */
[----:B--2---:R-:W-:Y:S05]  /*f680*/  @!P2 BRA `(.L_x_2807) ;  /* 0x0000012400e0a947 */ /* 0x004fea0003800000 */
.L_x_2806:
[----:B------:R-:W-:Y:S05]  /*f690*/  BSYNC B0 ;  /* 0x0000000000007941 */ /* 0x000fea0003800000 */
.L_x_2805:
[----:B------:R-:W3:Y:S01]  /*f6a0*/  S2R R7, SR_TID.X ;  /* 0x0000000000077919 */ /* 0x000ee20000002100 */
[----:B------:R-:W-:Y:S05]  /*f6b0*/  WARPSYNC.ALL ;  /* 0x0000000000007948 */ /* 0x000fea0003800000 */
[----:B------:R-:W-:Y:S01]  /*f6c0*/  IMAD R178, R2, 0xc00, R21 ;  /* 0x00000c0002b27824 */ /* 0x000fe200078e0215 */
[----:B------:R-:W-:Y:S01]  /*f6d0*/  ISETP.GT.AND P2, PT, R6, R216, PT ;  /* 0x000000d80600720c */ /* 0x000fe20003f44270 */
[----:B------:R-:W-:Y:S02]  /*f6e0*/  IMAD.MOV.U32 R179, RZ, RZ, 0x40000040 ;  /* 0x40000040ffb37424 */ /* 0x000fe400078e00ff */
[----:B012---:R-:W-:Y:S01]  /*f6f0*/  @!P1 VIADD R210, R210, 0x22860 ;  /* 0x00022860d2d29836 */ /* 0x007fe20000000000 */
[----:B------:R-:W-:Y:S01]  /*f700*/  R2UR UR6, R178 ;  /* 0x00000000b20672ca */ /* 0x000fe200000e0000 */
[----:B------:R-:W-:Y:S01]  /*f710*/  VIADD R6, R6, 0xffffffff ;  /* 0xffffffff06067836 */ /* 0x000fe20000000000 */
[----:B------:R-:W-:Y:S01]  /*f720*/  R2UR UR7, R179 ;  /* 0x00000000b30772ca */ /* 0x000fe200000e0000 */
[----:B------:R-:W-:Y:S01]  /*f730*/  IMAD.MOV.U32 R179, RZ, RZ, 0x40000040 ;  /* 0x40000040ffb37424 */ /* 0x000fe200078e00ff */
[----:B------:R-:W-:Y:S01]  /*f740*/  @!P1 PRMT R210, RZ, 0x654, R210 ;  /* 0x00000654ffd29816 */ /* 0x000fe200000000d2 */
[----:B------:R-:W-:Y:S01]  /*f750*/  IMAD.MOV.U32 R12, RZ, RZ, R180 ;  /* 0x000000ffff0c7224 */ /* 0x000fe200078e00b4 */
[----:B---3--:R-:W-:-:S05]  /*f760*/  SHF.R.U32.HI R7, RZ, 0x7, R7 ;  /* 0x00000007ff077819 */ /* 0x008fca0000011607 */
[----:B------:R-:W-:-:S05]  /*f770*/  VIADD R7, R7, 0x8 ;  /* 0x0000000807077836 */ /* 0x000fca0000000000 */
[----:B------:R0:W-:Y:S02]  /*f780*/  BAR.SYNC.DEFER_BLOCKING R7, 0x100 ;  /* 0x000400070000751d */ /* 0x0001e40000010000 */
[----:B0-----:R-:W-:-:S04]  /*f790*/  MOV R7, R176 ;  /* 0x000000b000077202 */ /* 0x001fc80000000f00 */
        /* <DEDUP_REMOVED lines=43> */
[----:B------:R-:W-:Y:S02]  /*fa50*/  IMAD.MOV.U32 R12, RZ, RZ, R180 ;  /* 0x000000ffff0c7224 */ /* 0x000fe400078e00b4 */
[----:B------:R-:W-:-:S07]  /*fa60*/  IMAD.MOV.U32 R7, RZ, RZ, R176 ;  /* 0x000000ffff077224 */ /* 0x000fce00078e00b0 */
.L_x_2790:
[----:B------:R-:W2:Y:S01]  /*fa70*/  LDL.LU R156, [R1] ;  /* 0x00000000019c7983 */ /* 0x000ea20000300800 */
[----:B------:R-:W1:Y:S01]  /*fa80*/  LDC R152, c[0x0][0x448] ;  /* 0x00011200ff987b82 */ /* 0x000e620000000800 */
[----:B------:R-:W-:Y:S01]  /*fa90*/  IADD3 R155, R201, 0x1, -R200 ;  /* 0x00000001c99b7810 */ /* 0x000fe20007ffe8c8 */
[----:B------:R-:W-:-:S06]  /*faa0*/  ULDC UR4, c[0x0][0x9dc] ;  /* 0x0002770000047ab9 */ /* 0x000fcc0000000800 */
[----:B------:R-:W3:Y:S01]  /*fab0*/  LDC R230, c[0x0][0x9e4] ;  /* 0x00027900ffe67b82 */ /* 0x000ee20000000800 */
[----:B-1----:R-:W-:Y:S01]  /*fac0*/  ISETP.NE.AND P2, PT, R152, 0x1, PT ;  /* 0x000000019800780c */ /* 0x002fe20003f45270 */
[----:B------:R-:W-:-:S12]  /*fad0*/  VIADD R152, R206, 0x7f ;  /* 0x0000007fce987836 */ /* 0x000fd80000000000 */
[----:B------:R-:W1:Y:S08]  /*fae0*/  @P2 LDC R153, c[0x0][0x44c] ;  /* 0x00011300ff992b82 */ /* 0x000e700000000800 */
[----:B------:R-:W4:Y:S01]  /*faf0*/  @P2 LDC R154, c[0x0][0x450] ;  /* 0x00011400ff9a2b82 */ /* 0x000f220000000800 */
[----:B-1----:R-:W-:-:S05]  /*fb00*/  @P2 IMAD.HI.U32 R153, R152, R153, RZ ;  /* 0x0000009998992227 */ /* 0x002fca00078e00ff */
[----:B----4-:R-:W-:-:S05]  /*fb10*/  @P2 SHF.R.U32.HI R152, RZ, R154, R153 ;  /* 0x0000009aff982219 */ /* 0x010fca0000011699 */
[----:B------:R-:W-:-:S04]  /*fb20*/  IMAD.IADD R152, R155, 0x1, R152 ;  /* 0x000000019b987824 */ /* 0x000fc800078e0298 */
[----:B------:R-:W-:Y:S01]  /*fb30*/  VIADD R154, R152, -UR4 ;  /* 0x80000004989a7c36 */ /* 0x000fe20008000000 */
[----:B--2---:R-:W-:-:S04]  /*fb40*/  LOP3.LUT R156, R156, 0xffefffff, RZ, 0xc0, !PT ;  /* 0xffefffff9c9c7812 */ /* 0x004fc800078ec0ff */
[----:B------:R-:W-:Y:S02]  /*fb50*/  @P2 LOP3.LUT R156, R156, 0x100000, RZ, 0xfc, !PT ;  /* 0x001000009c9c2812 */ /* 0x000fe400078efcff */
[----:B---3--:R-:W-:Y:S02]  /*fb60*/  ISETP.GE.AND P2, PT, R230, 0x1, PT ;  /* 0x00000001e600780c */ /* 0x008fe40003f46270 */
[----:B------:R-:W-:-:S11]  /*fb70*/  LOP3.LUT R156, R156, 0xffdfffff, RZ, 0xc0, !PT ;  /* 0xffdfffff9c9c7812 */ /* 0x000fd600078ec0ff */
[----:B------:R-:W-:-:S05]  /*fb80*/  @P2 LOP3.LUT R156, R156, 0x200000, RZ, 0xfc, !PT ;  /* 0x002000009c9c2812 */ /* 0x000fca00078efcff */
[----:B------:R1:W-:Y:S01]  /*fb90*/  STL [R1], R156 ;  /* 0x0000009c01007387 */ /* 0x0003e20000100800 */
[----:B------:R-:W-:Y:S05]  /*fba0*/  @!P2 BRA `(.L_x_2809) ;  /* 0x000000000048a947 */ /* 0x000fea0003800000 */
[----:B------:R-:W-:Y:S01]  /*fbb0*/  IMAD.MOV.U32 R155, RZ, RZ, R152 ;  /* 0x000000ffff9b7224 */ /* 0x000fe200078e0098 */
[----:B------:R-:W-:Y:S04]  /*fbc0*/  BSSY B0, `(.L_x_2810) ;  /* 0x000000e000007945 */ /* 0x000fe80003800000 */
[----:B------:R-:W-:-:S13]  /*fbd0*/  ISETP.GT.AND P2, PT, R155, -0x1, PT ;  /* 0xffffffff9b00780c */ /* 0x000fda0003f44270 */
[----:B------:R-:W-:Y:S05]  /*fbe0*/  @P2 BRA `(.L_x_2811) ;  /* 0x00000000001c2947 */ /* 0x000fea0003800000 */
[----:B------:R-:W-:Y:S02]  /*fbf0*/  ISETP.NE.AND P2, PT, R230, 0x1, PT ;  /* 0x00000001e600780c */ /* 0x000fe40003f45270 */
[----:B------:R-:W-:-:S11]  /*fc00*/  LOP3.LUT R155, RZ, R155, RZ, 0x33, !PT ;  /* 0x0000009bff9b7212 */ /* 0x000fd600078e33ff */
[----:B------:R-:W2:Y:S02]  /*fc10*/  @P2 LDC.64 R152, c[0x0][0x9e8] ;  /* 0x00027a00ff982b82 */ /* 0x000ea40000000a00 */
[----:B--2---:R-:W-:-:S05]  /*fc20*/  @P2 IMAD.HI.U32 R152, R155, R152, RZ ;  /* 0x000000989b982227 */ /* 0x004fca00078e00ff */
[----:B------:R-:W-:-:S04]  /*fc30*/  @P2 SHF.R.U32.HI R155, RZ, R153, R152 ;  /* 0x00000099ff9b2219 */ /* 0x000fc80000011698 */
[----:B------:R-:W-:Y:S01]  /*fc40*/  LOP3.LUT R155, RZ, R155, RZ, 0x33, !PT ;  /* 0x0000009bff9b7212 */ /* 0x000fe200078e33ff */
[----:B------:R-:W-:Y:S06]  /*fc50*/  BRA `(.L_x_2812) ;  /* 0x0000000000107947 */ /* 0x000fec0003800000 */
.L_x_2811:
[----:B------:R-:W-:-:S13]  /*fc60*/  ISETP.NE.AND P2, PT, R230, 0x1, PT ;  /* 0x00000001e600780c */ /* 0x000fda0003f45270 */
[----:B------:R-:W2:Y:S02]  /*fc70*/  @P2 LDC.64 R152, c[0x0][0x9e8] ;  /* 0x00027a00ff982b82 */ /* 0x000ea40000000a00 */
[----:B--2---:R-:W-:-:S05]  /*fc80*/  @P2 IMAD.HI.U32 R152, R155, R152, RZ ;  /* 0x000000989b982227 */ /* 0x004fca00078e00ff */
[----:B------:R-:W-:-:S07]  /*fc90*/  @P2 SHF.R.U32.HI R155, RZ, R153, R152 ;  /* 0x00000099ff9b2219 */ /* 0x000fce0000011698 */
.L_x_2812:
[----:B------:R-:W-:Y:S05]  /*fca0*/  BSYNC B0 ;  /* 0x0000000000007941 */ /* 0x000fea0003800000 */
.L_x_2810:
[----:B------:R-:W-:-:S05]  /*fcb0*/  IMAD R155, R155, R230, RZ ;  /* 0x000000e69b9b7224 */ /* 0x000fca00078e02ff */
[----:B------:R-:W-:-:S07]  /*fcc0*/  VIMNMX R154, R154, R155, !PT ;  /* 0x0000009b9a9a7248 */ /* 0x000fce0007fe0100 */
.L_x_2809:
[----:B------:R-:W-:-:S04]  /*fcd0*/  VIADD R154, R154, 0x5f ;  /* 0x0000005f9a9a7836 */ /* 0x000fc80000000000 */
[----:B------:R-:W-:-:S05]  /*fce0*/  IMAD.HI R154, R154, 0x2aaaaaab, RZ ;  /* 0x2aaaaaab9a9a7827 */ /* 0x000fca00078e02ff */
[----:B------:R-:W-:-:S04]  /*fcf0*/  SHF.R.U32.HI R153, RZ, 0x1f, R154 ;  /* 0x0000001fff997819 */ /* 0x000fc8000001169a */
[----:B------:R-:W-:-:S04]  /*fd00*/  LEA.HI.SX32 R153, R154, R153, 0x1c ;  /* 0x000000999a997211 */ /* 0x000fc800078fe2ff */
[----:B------:R-:W-:-:S04]  /*fd10*/  VIMNMX R209, R218, R153, !PT ;  /* 0x00000099dad17248 */ /* 0x000fc80007fe0100 */
[----:B------:R-:W-:-:S13]  /*fd20*/  ISETP.GE.AND P2, PT, R6, R209, PT ;  /* 0x000000d10600720c */ /* 0x000fda0003f46270 */
[----:B------:R-:W-:Y:S05]  /*fd30*/  @!P2 BRA `(.L_x_2813) ;  /* 0x00000024003ca947 */ /* 0x000fea0003800000 */
[----:B------:R-:W-:Y:S02]  /*fd40*/  IMAD.MOV.U32 R213, RZ, RZ, R12 ;  /* 0x000000ffffd57224 */ /* 0x000fe400078e000c */
[----:B------:R-:W-:Y:S02]  /*fd50*/  IMAD.MOV.U32 R214, RZ, RZ, R7 ;  /* 0x000000ffffd67224 */ /* 0x000fe400078e0007 */
[----:B------:R-:W-:-:S07]  /*fd60*/  IMAD.MOV.U32 R212, RZ, RZ, R6 ;  /* 0x000000ffffd47224 */ /* 0x000fce00078e0006 */
.L_x_2823:
[----:B--2---:R-:W-:Y:S01]  /*fd70*/  VIADD R6, R2, 0x1 ;  /* 0x0000000102067836 */ /* 0x004fe20000000000 */
[----:B------:R-:W-:Y:S05]  /*fd80*/  YIELD ;  /* 0x0000000000007946 */ /* 0x000fea0003800000 */
[----:B------:R-:W-:Y:S01]  /*fd90*/  ISETP.NE.AND P3, PT, R6, 0x2, PT ;  /* 0x000000020600780c */ /* 0x000fe20003f65270 */
[----:B------:R-:W-:Y:S02]  /*fda0*/  IMAD.MOV.U32 R2, RZ, RZ, R212 ;  /* 0x000000ffff027224 */ /* 0x000fe400078e00d4 */
[----:B------:R-:W-:Y:S01]  /*fdb0*/  VIADD R212, R212, 0xffffffff ;  /* 0xffffffffd4d47836 */ /* 0x000fe20000000000 */
[----:B------:R-:W-:-:S02]  /*fdc0*/  SEL R12, RZ, 0x1, P3 ;  /* 0x00000001ff0c7807 */ /* 0x000fc40001800000 */
[----:B------:R-:W-:Y:S02]  /*fdd0*/  ISETP.GT.AND P2, PT, R2, R209, PT ;  /* 0x000000d10200720c */ /* 0x000fe40003f44270 */
[----:B------:R-:W-:Y:S02]  /*fde0*/  LOP3.LUT R19, R19, R12, RZ, 0x3c, !PT ;  /* 0x0000000c13137212 */ /* 0x000fe400078e3cff */
[----:B------:R-:W-:Y:S01]  /*fdf0*/  SEL R2, R6, RZ, P3 ;  /* 0x000000ff06027207 */ /* 0x000fe20001800000 */
[----:B------:R-:W-:Y:S08]  /*fe00*/  @!P0 BRA `(.L_x_2814) ;  /* 0x0000000000048947 */ /* 0x000ff00003800000 */
[----:B------:R-:W-:Y:S01]  /*fe10*/  BPT.TRAP 0x1 ;  /* 0x000000040000795c */ /* 0x000fe20000300000 */
.L_x_2814:
[----:B------:R-:W-:Y:S01]  /*fe20*/  IMAD R6, R2, 0x8, R16 ;  /* 0x0000000802067824 */ /* 0x000fe200078e0210 */
[----:B0-----:R-:W-:-:S04]  /*fe30*/  SHF.L.U32 R210, R19, 0x1f, RZ ;  /* 0x0000001f13d27819 */ /* 0x001fc800000006ff */
[----:B------:R0:W2:Y:S01]  /*fe40*/  SYNCS.PHASECHK.TRANS64.TRYWAIT P3, [R6+URZ+0x22830], R210 ;  /* 0x022830d2060075a7 */ /* 0x0000a2000806017f */
[----:B------:R-:W-:Y:S05]  /*fe50*/  @!P0 BRA `(.L_x_2815) ;  /* 0x0000000000048947 */ /* 0x000fea0003800000 */
[----:B------:R-:W-:Y:S01]  /*fe60*/  BPT.TRAP 0x1 ;  /* 0x000000040000795c */ /* 0x000fe20000300000 */
.L_x_2815:
[----:B------:R-:W-:Y:S02]  /*fe70*/  IMAD R154, R2, 0x300, R207 ;  /* 0x00000300029a7824 */ /* 0x000fe400078e02cf */
[----:B------:R-:W-:Y:S01]  /*fe80*/  IMAD.MOV.U32 R155, RZ, RZ, 0x40000040 ;  /* 0x40000040ff9b7424 */ /* 0x000fe200078e00ff */
[----:B--2---:R-:W-:Y:S06]  /*fe90*/  @P3 BRA `(.L_x_2816) ;  /* 0x0000000000083947 */ /* 0x004fec0003800000 */
[----:B------:R-:W2:Y:S02]  /*fea0*/  SYNCS.PHASECHK.TRANS64.TRYWAIT P3, [R6+URZ+0x22830], R210 ;  /* 0x022830d2060075a7 */ /* 0x000ea4000806017f */
[----:B--2---:R-:W-:Y:S05]  /*feb0*/  @!P3 BRA `(.L_x_2817) ;  /* 0x0000011c00e8b947 */ /* 0x004fea0003800000 */
.L_x_2816:
        /* <DEDUP_REMOVED lines=13> */
[----:B------:R-:W-:Y:S01]  /*ff90*/  R2UR UR11, R153 ;  /* 0x00000000990b72ca */ /* 0x000fe200000e0000 */
[----:B------:R-:W3:Y:S01]  /*ffa0*/  S2R R216, SR_TID.X ;  /* 0x0000000000d87919 */ /* 0x000ee20000002100 */
[----:B------:R-:W-:-:S02]  /*ffb0*/  R2UR UR19, R155 ;  /* 0x000000009b1372ca */ /* 0x000fc400000e0000 */
[----:B-1----:R-:W-:Y:S01]  /*ffc0*/  WARPGROUP.ARRIVE ;  /* 0x00000000000079c5 */ /* 0x002fe20000000000 */
[----:B------:R-:W-:Y:S02]  /*ffd0*/  R2UR UR8, R14 ;  /* 0x000000000e0872ca */ /* 0x000fe400000e0000 */
[----:B------:R-:W-:Y:S02]  /*ffe0*/  R2UR UR9, R15 ;  /* 0x000000000f0972ca */ /* 0x000fe400000e0000 */
[----:B------:R-:W-:Y:S01]  /*fff0*/  R2UR UR14, R12 ;  /* 0x000000000c0e72ca */ /* 0x000fe200000e0000 */
[----:B------:R-:W-:Y:S01]  /*10000*/  HGMMA.64x96x16.F32 R152, gdesc[UR4], RZ, !UPT, gsb0 ;  /* 0x01600000049879f0 */ /* 0x000fe2000c0008ff */
[----:B------:R-:W-:Y:S02]  /*10010*/  R2UR UR15, R13 ;  /* 0x000000000d0f72ca */ /* 0x000fe400000e0000 */
[----:B------:R-:W-:Y:S02]  /*10020*/  R2UR UR12, R10 ;  /* 0x000000000a0c72ca */ /* 0x000fe400000e0000 */
[----:B------:R-:W-:-:S02]  /*10030*/  R2UR UR13, R11 ;  /* 0x000000000b0d72ca */ /* 0x000fc400000e0000 */
[----:B------:R-:W-:Y:S02]  /*10040*/  R2UR UR16, R8 ;  /* 0x00000000081072ca */ /* 0x000fe400000e0000 */
[----:B------:R-:W-:Y:S02]  /*10050*/  R2UR UR17, R9 ;  /* 0x00000000091172ca */ /* 0x000fe400000e0000 */
[----:B---3--:R-:W-:Y:S01]  /*10060*/  SHF.R.U32.HI R216, RZ, 0x7, R216 ;  /* 0x00000007ffd87819 */ /* 0x008fe200000116d8 */
        /* <DEDUP_REMOVED lines=51> */
[----:B-1----:R-:W-:-:S07]  /*103a0*/  FMNMX.FTZ R7, R153, R7, !PT ;  /* 0x0000000799077209 */ /* 0x002fce0007810000 */
[----:B------:R-:W1:Y:S01]  /*103b0*/  MUFU.TANH R160, R160 ;  /* 0x000000a000a07308 */ /* 0x000e620000002400 */
[----:B---3--:R-:W-:-:S07]  /*103c0*/  FMNMX.FTZ R7, R156, R7, !PT ;  /* 0x000000079c077209 */ /* 0x008fce0007810000 */
        /* <DEDUP_REMOVED lines=34> */
[----:B------:R-:W-:Y:S01]  /*105f0*/  MUFU.TANH R192, R192 ;  /* 0x000000c000c07308 */ /* 0x000fe20000002400 */
[----:B---3--:R-:W-:-:S07]  /*10600*/  FMNMX.FTZ R7, R193, R7, !PT ;  /* 0x00000007c1077209 */ /* 0x008fce0007810000 */
[----:B------:R-:W-:Y:S01]  /*10610*/  MUFU.TANH R155, R155 ;  /* 0x0000009b009b7308 */ /* 0x000fe20000002400 */
[----:B----4-:R-:W-:-:S05]  /*10620*/  FMNMX.FTZ R7, R196, R7, !PT ;  /* 0x00000007c4077209 */ /* 0x010fca0007810000 */
[----:B------:R-:W1:Y:S02]  /*10630*/  SHFL.BFLY PT, R13, R7, 0x2, 0x1f ;  /* 0x0c401f00070d7f89 */ /* 0x000e6400000e0000 */
[----:B------:R-:W-:Y:S08]  /*10640*/  MUFU.TANH R158, R158 ;  /* 0x0000009e009e7308 */ /* 0x000ff00000002400 */
[----:B------:R-:W-:Y:S08]  /*10650*/  MUFU.TANH R159, R159 ;  /* 0x0000009f009f7308 */ /* 0x000ff00000002400 */
[----:B------:R-:W-:Y:S01]  /*10660*/  MUFU.TANH R162, R162 ;  /* 0x000000a200a27308 */ /* 0x000fe20000002400 */
[----:B-1----:R-:W-:-:S07]  /*10670*/  FMNMX.FTZ R7, R7, R13, !PT ;  /* 0x0000000d07077209 */ /* 0x002fce0007810000 */
[----:B------:R-:W-:Y:S01]  /*10680*/  MUFU.TANH R163, R163 ;  /* 0x000000a300a37308 */ /* 0x000fe20000002400 */
[----:B------:R-:W1:Y:S07]  /*10690*/  SHFL.BFLY PT, R13, R7, 0x1, 0x1f ;  /* 0x0c201f00070d7f89 */ /* 0x000e6e00000e0000 */
[----:B------:R-:W-:Y:S08]  /*106a0*/  MUFU.TANH R166, R166 ;  /* 0x000000a600a67308 */ /* 0x000ff00000002400 */
[----:B------:R-:W-:Y:S01]  /*106b0*/  MUFU.TANH R167, R167 ;  /* 0x000000a700a77308 */ /* 0x000fe20000002400 */
[----:B-1----:R-:W-:Y:S01]  /*106c0*/  FMNMX.FTZ R7, R7, R13, !PT ;  /* 0x0000000d07077209 */ /* 0x002fe20007810000 */
[----:B------:R-:W-:-:S04]  /*106d0*/  IMAD.U32 R13, RZ, RZ, UR40 ;  /* 0x00000028ff0d7e24 */ /* 0x000fc8000f8e00ff */
[C---:B------:R-:W-:Y:S01]  /*106e0*/  FMUL.FTZ R154, R7.reuse, R13 ;  /* 0x0000000d079a7220 */ /* 0x040fe20000410000 */
[----:B------:R-:W-:-:S03]  /*106f0*/  FADD.FTZ R214, -R7, R214 ;  /* 0x000000d607d67221 */ /* 0x000fc60000010100 */
[-CC-:B------:R-:W-:Y:S01]  /*10700*/  FFMA.FTZ R12, R12, R13.reuse, -R154.reuse ;  /* 0x0000000d0c0c7223 */ /* 0x180fe2000001089a */
[-C--:B------:R-:W-:Y:S01]  /*10710*/  FMUL.FTZ R214, R214, R13.reuse ;  /* 0x0000000dd6d67220 */ /* 0x080fe20000410000 */
        /* <DEDUP_REMOVED lines=25> */
[-C--:B-1----:R-:W-:Y:S01]  /*108b0*/  FMUL.FTZ R24, R24, R152.reuse ;  /* 0x0000009818187220 */ /* 0x082fe20000410000 */
[----:B------:R1:W4:Y:S01]  /*108c0*/  MUFU.EX2 R154, R20 ;  /* 0x00000014009a7308 */ /* 0x0003220000000800 */
        /* <DEDUP_REMOVED lines=64> */
[----:B------:R-:W-:Y:S01]  /*10cd0*/  FMUL.FTZ R3, R170, UR45 ;  /* 0x0000002daa037c20 */ /* 0x000fe20008410000 */
[----:B------:R-:W-:Y:S01]  /*10ce0*/  FMUL.FTZ R170, R174, UR45 ;  /* 0x0000002daeaa7c20 */ /* 0x000fe20008410000 */
[----:B-1----:R-:W-:Y:S01]  /*10cf0*/  FMUL.FTZ R20, R171, UR45 ;  /* 0x0000002dab147c20 */ /* 0x002fe20008410000 */
[C---:B----4-:R-:W-:Y:S01]  /*10d00*/  FADD.FTZ R174, R154.reuse, R152 ;  /* 0x000000989aae7221 */ /* 0x050fe20000010000 */
[----:B------:R-:W-:Y:S01]  /*10d10*/  F2FP.F16.F32.PACK_AB R152, R154, R12 ;  /* 0x0000000c9a98723e */ /* 0x000fe200000000ff */
[----:B------:R-:W-:Y:S01]  /*10d20*/  FMUL.FTZ R171, R178, UR45 ;  /* 0x0000002db2ab7c20 */ /* 0x000fe20008410000 */
[----:B------:R-:W1:Y:S01]  /*10d30*/  MUFU.EX2 R154, R197 ;  /* 0x000000c5009a7308 */ /* 0x000e620000000800 */
[----:B------:R-:W-:Y:S01]  /*10d40*/  FMUL.FTZ R178, R182, UR45 ;  /* 0x0000002db6b27c20 */ /* 0x000fe20008410000 */
[----:B------:R-:W-:Y:S01]  /*10d50*/  FMUL.FTZ R182, R186, UR45 ;  /* 0x0000002dbab67c20 */ /* 0x000fe20008410000 */
[----:B------:R-:W-:Y:S01]  /*10d60*/  FMUL.FTZ R186, R190, UR45 ;  /* 0x0000002dbeba7c20 */ /* 0x000fe20008410000 */
[----:B------:R-:W-:Y:S01]  /*10d70*/  FMUL.FTZ R190, R194, UR45 ;  /* 0x0000002dc2be7c20 */ /* 0x000fe20008410000 */
[----:B------:R-:W-:-:S03]  /*10d80*/  FMUL.FTZ R194, R198, UR45 ;  /* 0x0000002dc6c27c20 */ /* 0x000fc60008410000 */
[----:B------:R3:W4:Y:S08]  /*10d90*/  MUFU.EX2 R12, R153 ;  /* 0x00000099000c7308 */ /* 0x0007300000000800 */
[----:B------:R-:W5:Y:S01]  /*10da0*/  MUFU.TANH R3, R3 ;  /* 0x0000000300037308 */ /* 0x000f620000002400 */
[----:B-1----:R-:W-:Y:S01]  /*10db0*/  FADD.FTZ R174, R154, R174 ;  /* 0x000000ae9aae7221 */ /* 0x002fe20000010000 */
[----:B---3--:R-:W-:Y:S01]  /*10dc0*/  FMUL.FTZ R153, R175, UR45 ;  /* 0x0000002daf997c20 */ /* 0x008fe20008410000 */
[----:B------:R-:W-:Y:S01]  /*10dd0*/  FMUL.FTZ R175, R179, UR45 ;  /* 0x0000002db3af7c20 */ /* 0x000fe20008410000 */
[----:B------:R-:W-:Y:S01]  /*10de0*/  FMUL.FTZ R179, R183, UR45 ;  /* 0x0000002db7b37c20 */ /* 0x000fe20008410000 */
[----:B------:R-:W-:Y:S01]  /*10df0*/  FMUL.FTZ R183, R187, UR45 ;  /* 0x0000002dbbb77c20 */ /* 0x000fe20008410000 */
[----:B------:R-:W-:Y:S01]  /*10e00*/  FMUL.FTZ R187, R191, UR45 ;  /* 0x0000002dbfbb7c20 */ /* 0x000fe20008410000 */
[----:B------:R-:W-:Y:S01]  /*10e10*/  FMUL.FTZ R191, R195, UR45 ;  /* 0x0000002dc3bf7c20 */ /* 0x000fe20008410000 */
[----:B------:R-:W1:Y:S01]  /*10e20*/  MUFU.TANH R20, R20 ;  /* 0x0000001400147308 */ /* 0x000e620000002400 */
[C---:B----4-:R-:W-:Y:S01]  /*10e30*/  FADD.FTZ R174, R12.reuse, R174 ;  /* 0x000000ae0cae7221 */ /* 0x050fe20000010000 */
[----:B------:R-:W-:Y:S01]  /*10e40*/  F2FP.F16.F32.PACK_AB R154, R12, R154 ;  /* 0x0000009a0c9a723e */ /* 0x000fe200000000ff */
[----:B------:R-:W-:Y:S01]  /*10e50*/  FMUL.FTZ R195, R199, UR45 ;  /* 0x0000002dc7c37c20 */ /* 0x000fe20008410000 */
[----:B------:R-:W-:-:S04]  /*10e60*/  FMNMX.FTZ R12, R192, R213, !PT ;  /* 0x000000d5c00c7209 */ /* 0x000fc80007810000 */
[----:B------:R-:W-:Y:S01]  /*10e70*/  FMNMX.FTZ R12, R155, R12, !PT ;  /* 0x0000000c9b0c7209 */ /* 0x000fe20007810000 */
[----:B------:R-:W3:Y:S03]  /*10e80*/  MUFU.TANH R170, R170 ;  /* 0x000000aa00aa7308 */ /* 0x000ee60000002400 */
[----:B------:R-:W-:-:S04]  /*10e90*/  FMNMX.FTZ R12, R158, R12, !PT ;  /* 0x0000000c9e0c7209 */ /* 0x000fc80007810000 */
[----:B------:R-:W-:Y:S01]  /*10ea0*/  FMNMX.FTZ R12, R159, R12, !PT ;  /* 0x0000000c9f0c7209 */ /* 0x000fe20007810000 */
[----:B------:R-:W4:Y:S03]  /*10eb0*/  MUFU.TANH R153, R153 ;  /* 0x0000009900997308 */ /* 0x000f260000002400 */
[----:B------:R-:W-:-:S04]  /*10ec0*/  FMNMX.FTZ R12, R162, R12, !PT ;  /* 0x0000000ca20c7209 */ /* 0x000fc80007810000 */
[----:B------:R-:W-:Y:S01]  /*10ed0*/  FMNMX.FTZ R12, R163, R12, !PT ;  /* 0x0000000ca30c7209 */ /* 0x000fe20007810000 */
[----:B------:R-:W0:Y:S03]  /*10ee0*/  MUFU.TANH R171, R171 ;  /* 0x000000ab00ab7308 */ /* 0x000e260000002400 */
[----:B------:R-:W-:-:S04]  /*10ef0*/  FMNMX.FTZ R12, R166, R12, !PT ;  /* 0x0000000ca60c7209 */ /* 0x000fc80007810000 */
[----:B------:R-:W-:Y:S01]  /*10f00*/  FMNMX.FTZ R12, R167, R12, !PT ;  /* 0x0000000ca70c7209 */ /* 0x000fe20007810000 */
[----:B------:R-:W2:Y:S03]  /*10f10*/  MUFU.TANH R175, R175 ;  /* 0x000000af00af7308 */ /* 0x000ea60000002400 */
[----:B-----5:R-:W-:-:S04]  /*10f20*/  FMNMX.FTZ R12, R3, R12, !PT ;  /* 0x0000000c030c7209 */ /* 0x020fc80007810000 */
[----:B-1----:R-:W-:Y:S01]  /*10f30*/  FMNMX.FTZ R12, R20, R12, !PT ;  /* 0x0000000c140c7209 */ /* 0x002fe20007810000 */
[----:B------:R-:W1:Y:S03]  /*10f40*/  MUFU.TANH R178, R178 ;  /* 0x000000b200b27308 */ /* 0x000e660000002400 */
[----:B---3--:R-:W-:-:S04]  /*10f50*/  FMNMX.FTZ R12, R170, R12, !PT ;  /* 0x0000000caa0c7209 */ /* 0x008fc80007810000 */
[----:B----4-:R-:W-:Y:S01]  /*10f60*/  FMNMX.FTZ R12, R153, R12, !PT ;  /* 0x0000000c990c7209 */ /* 0x010fe20007810000 */
[----:B------:R-:W3:Y:S03]  /*10f70*/  MUFU.TANH R179, R179 ;  /* 0x000000b300b37308 */ /* 0x000ee60000002400 */
[----:B0-----:R-:W-:-:S04]  /*10f80*/  FMNMX.FTZ R12, R171, R12, !PT ;  /* 0x0000000cab0c7209 */ /* 0x001fc80007810000 */
[----:B--2---:R-:W-:Y:S01]  /*10f90*/  FMNMX.FTZ R12, R175, R12, !PT ;  /* 0x0000000caf0c7209 */ /* 0x004fe20007810000 */
[----:B------:R-:W0:Y:S03]  /*10fa0*/  MUFU.TANH R182, R182 ;  /* 0x000000b600b67308 */ /* 0x000e260000002400 */
[----:B-1----:R-:W-:-:S05]  /*10fb0*/  FMNMX.FTZ R12, R178, R12, !PT ;  /* 0x0000000cb20c7209 */ /* 0x002fca0007810000 */
[----:B------:R-:W1:Y:S01]  /*10fc0*/  MUFU.TANH R183, R183 ;  /* 0x000000b700b77308 */ /* 0x000e620000002400 */
[----:B---3--:R-:W-:-:S07]  /*10fd0*/  FMNMX.FTZ R12, R179, R12, !PT ;  /* 0x0000000cb30c7209 */ /* 0x008fce0007810000 */
        /* <DEDUP_REMOVED lines=12> */
[----:B------:R-:W-:Y:S01]  /*110a0*/  MUFU.EX2 R156, R156 ;  /* 0x0000009c009c7308 */ /* 0x000fe20000000800 */
[----:B0-----:R-:W-:-:S07]  /*110b0*/  FMNMX.FTZ R12, R194, R12, !PT ;  /* 0x0000000cc20c7209 */ /* 0x001fce0007810000 */
[----:B------:R-:W-:Y:S01]  /*110c0*/  MUFU.EX2 R157, R157 ;  /* 0x0000009d009d7308 */ /* 0x000fe20000000800 */
[----:B-1----:R-:W-:-:S05]  /*110d0*/  FMNMX.FTZ R12, R195, R12, !PT ;  /* 0x0000000cc30c7209 */ /* 0x002fca0007810000 */
[----:B------:R-:W0:Y:S02]  /*110e0*/  SHFL.BFLY PT, R197, R12, 0x2, 0x1f ;  /* 0x0c401f000cc57f89 */ /* 0x000e2400000e0000 */
[----:B------:R-:W-:Y:S08]  /*110f0*/  MUFU.EX2 R160, R160 ;  /* 0x000000a000a07308 */ /* 0x000ff00000000800 */
[----:B------:R-:W-:Y:S08]  /*11100*/  MUFU.EX2 R161, R161 ;  /* 0x000000a100a17308 */ /* 0x000ff00000000800 */
[----:B------:R-:W-:Y:S01]  /*11110*/  MUFU.EX2 R164, R164 ;  /* 0x000000a400a47308 */ /* 0x000fe20000000800 */
[----:B0-----:R-:W-:-:S07]  /*11120*/  FMNMX.FTZ R12, R12, R197, !PT ;  /* 0x000000c50c0c7209 */ /* 0x001fce0007810000 */
[----:B------:R-:W-:Y:S01]  /*11130*/  MUFU.EX2 R165, R165 ;  /* 0x000000a500a57308 */ /* 0x000fe20000000800 */
[----:B------:R-:W0:Y:S07]  /*11140*/  SHFL.BFLY PT, R197, R12, 0x1, 0x1f ;  /* 0x0c201f000cc57f89 */ /* 0x000e2e00000e0000 */
[----:B------:R-:W-:Y:S08]  /*11150*/  MUFU.EX2 R168, R168 ;  /* 0x000000a800a87308 */ /* 0x000ff00000000800 */
[----:B------:R-:W-:Y:S08]  /*11160*/  MUFU.EX2 R169, R169 ;  /* 0x000000a900a97308 */ /* 0x000ff00000000800 */
[----:B------:R-:W-:Y:S01]  /*11170*/  MUFU.EX2 R172, R172 ;  /* 0x000000ac00ac7308 */ /* 0x000fe20000000800 */
[----:B0-----:R-:W-:-:S05]  /*11180*/  FMNMX.FTZ R12, R12, R197, !PT ;  /* 0x000000c50c0c7209 */ /* 0x001fca0007810000 */
        /* <DEDUP_REMOVED lines=30> */
[----:B------:R-:W-:Y:S01]  /*11370*/  FFMA.FTZ R195, R195, R13, -R198 ;  /* 0x0000000dc3c37223 */ /* 0x000fe200000108c6 */
[-C--:B0-----:R-:W-:Y:S01]  /*11380*/  FMUL.FTZ R26, R26, R197.reuse ;  /* 0x000000c51a1a7220 */ /* 0x081fe20000410000 */
[-C--:B------:R-:W-:Y:S01]  /*11390*/  FMUL.FTZ R27, R27, R197.reuse ;  /* 0x000000c51b1b7220 */ /* 0x080fe20000410000 */
[----:B------:R0:W3:Y:S01]  /*113a0*/  MUFU.EX2 R198, R158 ;  /* 0x0000009e00c67308 */ /* 0x0000e20000000800 */
[----:B-1----:R-:W-:Y:S01]  /*113b0*/  FFMA.FTZ R0, R197, R0, R192 ;  /* 0x00000000c5007223 */ /* 0x002fe200000100c0 */
        /* <DEDUP_REMOVED lines=8> */
[----:B------:R-:W-:Y:S01]  /*11440*/  F2FP.F16.F32.PACK_AB R156, R157, R156 ;  /* 0x0000009c9d9c723e */ /* 0x000fe200000000ff */
[-C--:B------:R-:W-:Y:S01]  /*11450*/  FMUL.FTZ R42, R42, R197.reuse ;  /* 0x000000c52a2a7220 */ /* 0x080fe20000410000 */
[-C--:B------:R-:W-:Y:S01]  /*11460*/  FMUL.FTZ R43, R43, R197.reuse ;  /* 0x000000c52b2b7220 */ /* 0x080fe20000410000 */
[----:B------:R-:W-:Y:S01]  /*11470*/  FADD.FTZ R158, R157, R158 ;  /* 0x0000009e9d9e7221 */ /* 0x000fe20000010000 */
[-C--:B------:R-:W-:Y:S01]  /*11480*/  FMUL.FTZ R46, R46, R197.reuse ;  /* 0x000000c52e2e7220 */ /* 0x080fe20000410000 */
[-C--:B------:R-:W-:Y:S01]  /*11490*/  FMUL.FTZ R47, R47, R197.reuse ;  /* 0x000000c52f2f7220 */ /* 0x080fe20000410000 */
[----:B------:R0:W4:Y:S01]  /*114a0*/  MUFU.EX2 R199, R162 ;  /* 0x000000a200c77308 */ /* 0x0001220000000800 */
[----:B------:R-:W-:Y:S01]  /*114b0*/  FADD.FTZ R158, R160, R158 ;  /* 0x0000009ea09e7221 */ /* 0x000fe20000010000 */
[-C--:B------:R-:W-:Y:S01]  /*114c0*/  FMUL.FTZ R50, R50, R197.reuse ;  /* 0x000000c532327220 */ /* 0x080fe20000410000 */
[-C--:B------:R-:W-:Y:S01]  /*114d0*/  FMUL.FTZ R51, R51, R197.reuse ;  /* 0x000000c533337220 */ /* 0x080fe20000410000 */
[-C--:B------:R-:W-:Y:S01]  /*114e0*/  FMUL.FTZ R54, R54, R197.reuse ;  /* 0x000000c536367220 */ /* 0x080fe20000410000 */
[----:B------:R-:W-:Y:S01]  /*114f0*/  FADD.FTZ R158, R161, R158 ;  /* 0x0000009ea19e7221 */ /* 0x000fe20000010000 */
[-C--:B------:R-:W-:Y:S01]  /*11500*/  FMUL.FTZ R55, R55, R197.reuse ;  /* 0x000000c537377220 */ /* 0x080fe20000410000 */
[-C--:B------:R-:W-:Y:S01]  /*11510*/  FMUL.FTZ R58, R58, R197.reuse ;  /* 0x000000c53a3a7220 */ /* 0x080fe20000410000 */
[----:B------:R-:W5:Y:S01]  /*11520*/  MUFU.EX2 R163, R163 ;  /* 0x000000a300a37308 */ /* 0x000f620000000800 */
[----:B0-----:R-:W-:Y:S01]  /*11530*/  F2FP.F16.F32.PACK_AB R162, R169, R168 ;  /* 0x000000a8a9a2723e */ /* 0x001fe200000000ff */
        /* <DEDUP_REMOVED lines=19> */
[----:B---3--:R-:W-:Y:S01]  /*11670*/  FADD.FTZ R0, R198, R153 ;  /* 0x00000099c6007221 */ /* 0x008fe20000010000 */
[-C--:B------:R-:W-:Y:S01]  /*11680*/  FMUL.FTZ R91, R91, R197.reuse ;  /* 0x000000c55b5b7220 */ /* 0x080fe20000410000 */
[-C--:B------:R-:W-:Y:S01]  /*11690*/  FMUL.FTZ R94, R94, R197.reuse ;  /* 0x000000c55e5e7220 */ /* 0x080fe20000410000 */
[----:B------:R-:W2:Y:S01]  /*116a0*/  MUFU.EX2 R167, R167 ;  /* 0x000000a700a77308 */ /* 0x000ea20000000800 */
[----:B-1----:R-:W-:Y:S01]  /*116b0*/  FADD.FTZ R0, R159, R0 ;  /* 0x000000009f007221 */ /* 0x002fe20000010000 */
[-C--:B------:R-:W-:Y:S01]  /*116c0*/  FMUL.FTZ R95, R95, R197.reuse ;  /* 0x000000c55f5f7220 */ /* 0x080fe20000410000 */
[-C--:B------:R-:W-:Y:S01]  /*116d0*/  FMUL.FTZ R98, R98, R197.reuse ;  /* 0x000000c562627220 */ /* 0x080fe20000410000 */
[-C--:B------:R-:W-:Y:S01]  /*116e0*/  FMUL.FTZ R99, R99, R197.reuse ;  /* 0x000000c563637220 */ /* 0x080fe20000410000 */
[----:B----4-:R-:W-:Y:S01]  /*116f0*/  FADD.FTZ R0, R199, R0 ;  /* 0x00000000c7007221 */ /* 0x010fe20000010000 */
[-C--:B------:R-:W-:Y:S01]  /*11700*/  FMUL.FTZ R102, R102, R197.reuse ;  /* 0x000000c566667220 */ /* 0x080fe20000410000 */
[-C--:B------:R-:W-:Y:S01]  /*11710*/  FMUL.FTZ R103, R103, R197.reuse ;  /* 0x000000c567677220 */ /* 0x080fe20000410000 */
[----:B------:R1:W3:Y:S01]  /*11720*/  MUFU.EX2 R214, R3 ;  /* 0x0000000300d67308 */ /* 0x0002e20000000800 */
[----:B-----5:R-:W-:Y:S01]  /*11730*/  FADD.FTZ R0, R163, R0 ;  /* 0x00000000a3007221 */ /* 0x020fe20000010000 */
[-C--:B------:R-:W-:Y:S01]  /*11740*/  FMUL.FTZ R106, R106, R197.reuse ;  /* 0x000000c56a6a7220 */ /* 0x080fe20000410000 */
[-C--:B------:R-:W-:Y:S01]  /*11750*/  FMUL.FTZ R107, R107, R197.reuse ;  /* 0x000000c56b6b7220 */ /* 0x080fe20000410000 */
[-C--:B------:R-:W-:Y:S01]  /*11760*/  FMUL.FTZ R110, R110, R197.reuse ;  /* 0x000000c56e6e7220 */ /* 0x080fe20000410000 */
[----:B0-----:R-:W-:Y:S01]  /*11770*/  FADD.FTZ R0, R213, R0 ;  /* 0x00000000d5007221 */ /* 0x001fe20000010000 */
[-C--:B------:R-:W-:Y:S01]  /*11780*/  FMUL.FTZ R111, R111, R197.reuse ;  /* 0x000000c56f6f7220 */ /* 0x080fe20000410000 */
[----:B------:R-:W-:Y:S01]  /*11790*/  FMUL.FTZ R114, R114, R197 ;  /* 0x000000c572727220 */ /* 0x000fe20000410000 */
[----:B------:R0:W4:Y:S01]  /*117a0*/  MUFU.EX2 R215, R20 ;  /* 0x0000001400d77308 */ /* 0x0001220000000800 */
[----:B-1----:R-:W-:-:S02]  /*117b0*/  @!P1 VIADD R3, R6, 0x22840 ;  /* 0x0002284006039836 */ /* 0x002fc40000000000 */
[----:B--2---:R-:W-:Y:S01]  /*117c0*/  FADD.FTZ R153, R167, R0 ;  /* 0x00000000a7997221 */ /* 0x004fe20000010000 */
[-C--:B------:R-:W-:Y:S01]  /*117d0*/  FMUL.FTZ R115, R115, R197.reuse ;  /* 0x000000c573737220 */ /* 0x080fe20000410000 */
[-C--:B------:R-:W-:Y:S01]  /*117e0*/  FMUL.FTZ R118, R118, R197.reuse ;  /* 0x000000c576767220 */ /* 0x080fe20000410000 */
[-C--:B------:R-:W-:Y:S01]  /*117f0*/  FMUL.FTZ R119, R119, R197.reuse ;  /* 0x000000c577777220 */ /* 0x080fe20000410000 */
[----:B------:R-:W-:Y:S01]  /*11800*/  @!P1 PRMT R3, RZ, 0x654, R3 ;  /* 0x00000654ff039816 */ /* 0x000fe20000000003 */
[-C--:B------:R-:W-:Y:S01]  /*11810*/  FMUL.FTZ R122, R122, R197.reuse ;  /* 0x000000c57a7a7220 */ /* 0x080fe20000410000 */
[----:B------:R-:W-:Y:S01]  /*11820*/  MUFU.EX2 R175, R175 ;  /* 0x000000af00af7308 */ /* 0x000fe20000000800 */
[----:B0-----:R-:W-:Y:S01]  /*11830*/  IADD3 R20, -R216, 0xb, RZ ;  /* 0x0000000bd8147810 */ /* 0x001fe20007ffe1ff */
[----:B---3--:R-:W-:Y:S01]  /*11840*/  FADD.FTZ R0, R214, R153 ;  /* 0x00000099d6007221 */ /* 0x008fe20000010000 */
[-C--:B------:R-:W-:Y:S01]  /*11850*/  FMUL.FTZ R123, R123, R197.reuse ;  /* 0x000000c57b7b7220 */ /* 0x080fe20000410000 */
[-C--:B------:R-:W-:Y:S01]  /*11860*/  FMUL.FTZ R126, R126, R197.reuse ;  /* 0x000000c57e7e7220 */ /* 0x080fe20000410000 */
[-C--:B------:R-:W-:Y:S01]  /*11870*/  FMUL.FTZ R127, R127, R197.reuse ;  /* 0x000000c57f7f7220 */ /* 0x080fe20000410000 */
[----:B------:R0:W-:Y:S06]  /*11880*/  BAR.ARV R20, 0x100 ;  /* 0x000400140000751d */ /* 0x0001ec0000002000 */
[----:B------:R-:W1:Y:S01]  /*11890*/  MUFU.EX2 R216, R170 ;  /* 0x000000aa00d87308 */ /* 0x000e620000000800 */
[----:B------:R2:W-:Y:S01]  /*118a0*/  @!P1 SYNCS.ARRIVE.TRANS64.RED.A1T0 RZ, [R3+URZ], RZ ;  /* 0x000000ff03ff99a7 */ /* 0x0005e2000810043f */
[----:B----4-:R-:W-:Y:S01]  /*118b0*/  FADD.FTZ R153, R215, R0 ;  /* 0x00000000d7997221 */ /* 0x010fe20000010000 */
[-C--:B------:R-:W-:Y:S01]  /*118c0*/  FMUL.FTZ R130, R130, R197.reuse ;  /* 0x000000c582827220 */ /* 0x080fe20000410000 */
[-C--:B------:R-:W-:Y:S01]  /*118d0*/  FMUL.FTZ R131, R131, R197.reuse ;  /* 0x000000c583837220 */ /* 0x080fe20000410000 */
[-C--:B------:R-:W-:Y:S01]  /*118e0*/  FMUL.FTZ R134, R134, R197.reuse ;  /* 0x000000c586867220 */ /* 0x080fe20000410000 */
[-C--:B------:R-:W-:Y:S01]  /*118f0*/  FMUL.FTZ R135, R135, R197.reuse ;  /* 0x000000c587877220 */ /* 0x080fe20000410000 */
[-C--:B------:R-:W-:Y:S01]  /*11900*/  FMUL.FTZ R138, R138, R197.reuse ;  /* 0x000000c58a8a7220 */ /* 0x080fe20000410000 */
[----:B------:R-:W-:Y:S01]  /*11910*/  MUFU.EX2 R176, R176 ;  /* 0x000000b000b07308 */ /* 0x000fe20000000800 */
[----:B--2---:R-:W-:Y:S01]  /*11920*/  FADD.FTZ R3, R164, R158 ;  /* 0x0000009ea4037221 */ /* 0x004fe20000010000 */
[----:B------:R-:W-:Y:S01]  /*11930*/  F2FP.F16.F32.PACK_AB R158, R161, R160 ;  /* 0x000000a0a19e723e */ /* 0x000fe200000000ff */
[-C--:B------:R-:W-:Y:S01]  /*11940*/  FMUL.FTZ R139, R139, R197.reuse ;  /* 0x000000c58b8b7220 */ /* 0x080fe20000410000 */
[C---:B------:R-:W-:Y:S01]  /*11950*/  F2FP.F16.F32.PACK_AB R160, R165.reuse, R164 ;  /* 0x000000a4a5a0723e */ /* 0x040fe200000000ff */
[----:B------:R-:W-:Y:S01]  /*11960*/  FADD.FTZ R3, R165, R3 ;  /* 0x00000003a5037221 */ /* 0x000fe20000010000 */
[----:B------:R-:W-:Y:S01]  /*11970*/  F2FP.F16.F32.PACK_AB R164, R173, R172 ;  /* 0x000000acada4723e */ /* 0x000fe200000000ff */
[-C--:B------:R-:W-:Y:S01]  /*11980*/  FMUL.FTZ R142, R142, R197.reuse ;  /* 0x000000c58e8e7220 */ /* 0x080fe20000410000 */
[----:B------:R-:W2:Y:S01]  /*11990*/  MUFU.EX2 R165, R171 ;  /* 0x000000ab00a57308 */ /* 0x000ea20000000800 */
[----:B------:R-:W-:Y:S01]  /*119a0*/  FADD.FTZ R3, R168, R3 ;  /* 0x00000003a8037221 */ /* 0x000fe20000010000 */
[----:B-1----:R-:W-:Y:S01]  /*119b0*/  FADD.FTZ R153, R216, R153 ;  /* 0x00000099d8997221 */ /* 0x002fe20000010000 */
[-C--:B------:R-:W-:Y:S01]  /*119c0*/  FMUL.FTZ R143, R143, R197.reuse ;  /* 0x000000c58f8f7220 */ /* 0x080fe20000410000 */
[-C--:B------:R-:W-:Y:S01]  /*119d0*/  FMUL.FTZ R146, R146, R197.reuse ;  /* 0x000000c592927220 */ /* 0x080fe20000410000 */
[----:B------:R-:W-:Y:S01]  /*119e0*/  FADD.FTZ R3, R169, R3 ;  /* 0x00000003a9037221 */ /* 0x000fe20000010000 */
[----:B------:R-:W-:Y:S01]  /*119f0*/  FADD.FTZ R0, R226, R153 ;  /* 0x00000099e2007221 */ /* 0x000fe20000010000 */
[----:B------:R-:W-:Y:S01]  /*11a00*/  F2FP.F16.F32.PACK_AB R153, R155, R192 ;  /* 0x000000c09b99723e */ /* 0x000fe200000000ff */
[----:B------:R-:W1:Y:S01]  /*11a10*/  MUFU.EX2 R177, R177 ;  /* 0x000000b100b17308 */ /* 0x000e620000000800 */
[----:B------:R-:W-:Y:S01]  /*11a20*/  FADD.FTZ R3, R172, R3 ;  /* 0x00000003ac037221 */ /* 0x000fe20000010000 */
[----:B------:R-:W-:Y:S01]  /*11a30*/  F2FP.F16.F32.PACK_AB R155, R159, R198 ;  /* 0x000000c69f9b723e */ /* 0x000fe200000000ff */
[----:B------:R-:W-:Y:S01]  /*11a40*/  FMUL.FTZ R147, R147, R197 ;  /* 0x000000c593937220 */ /* 0x000fe20000410000 */
[----:B------:R-:W-:Y:S01]  /*11a50*/  F2FP.F16.F32.PACK_AB R159, R167, R213 ;  /* 0x000000d5a79f723e */ /* 0x000fe200000000ff */
[----:B------:R-:W-:Y:S01]  /*11a60*/  FADD.FTZ R3, R173, R3 ;  /* 0x00000003ad037221 */ /* 0x000fe20000010000 */
[-C--:B------:R-:W-:Y:S01]  /*11a70*/  FMUL.FTZ R150, R150, R197.reuse ;  /* 0x000000c596967220 */ /* 0x080fe20000410000 */
[----:B------:R-:W-:Y:S01]  /*11a80*/  FMUL.FTZ R151, R151, R197 ;  /* 0x000000c597977220 */ /* 0x000fe20000410000 */
[----:B------:R-:W3:Y:S01]  /*11a90*/  MUFU.EX2 R178, R178 ;  /* 0x000000b200b27308 */ /* 0x000ee20000000800 */
[----:B--2---:R-:W-:Y:S01]  /*11aa0*/  FADD.FTZ R0, R165, R0 ;  /* 0x00000000a5007221 */ /* 0x004fe20000010000 */
[----:B------:R-:W-:Y:S01]  /*11ab0*/  FADD.FTZ R3, R176, R3 ;  /* 0x00000003b0037221 */ /* 0x000fe20000010000 */
[----:B------:R-:W-:-:S02]  /*11ac0*/  F2FP.F16.F32.PACK_AB R165, R175, R165 ;  /* 0x000000a5afa5723e */ /* 0x000fc400000000ff */
[----:B------:R-:W-:Y:S01]  /*11ad0*/  FADD.FTZ R157, R175, R0 ;  /* 0x00000000af9d7221 */ /* 0x000fe20000010000 */
[----:B------:R-:W-:Y:S02]  /*11ae0*/  F2FP.F16.F32.PACK_AB R161, R215, R214 ;  /* 0x000000d6d7a1723e */ /* 0x000fe400000000ff */
[----:B------:R-:W2:Y:S01]  /*11af0*/  MUFU.EX2 R179, R179 ;  /* 0x000000b300b37308 */ /* 0x000ea20000000800 */
[C---:B-1----:R-:W-:Y:S01]  /*11b00*/  F2FP.F16.F32.PACK_AB R166, R177.reuse, R176 ;  /* 0x000000b0b1a6723e */ /* 0x042fe200000000ff */
[----:B------:R-:W-:-:S06]  /*11b10*/  FADD.FTZ R3, R177, R3 ;  /* 0x00000003b1037221 */ /* 0x000fcc0000010000 */
[----:B------:R-:W1:Y:S01]  /*11b20*/  MUFU.EX2 R180, R180 ;  /* 0x000000b400b47308 */ /* 0x000e620000000800 */
[----:B---3--:R-:W-:Y:S01]  /*11b30*/  FADD.FTZ R176, R178, R157 ;  /* 0x0000009db2b07221 */ /* 0x008fe20000010000 */
[----:B------:R-:W-:Y:S02]  /*11b40*/  F2FP.F16.F32.PACK_AB R157, R163, R199 ;  /* 0x000000c7a39d723e */ /* 0x000fe400000000ff */
[----:B------:R-:W-:-:S04]  /*11b50*/  F2FP.F16.F32.PACK_AB R163, R226, R216 ;  /* 0x000000d8e2a3723e */ /* 0x000fc800000000ff */
[----:B------:R-:W3:Y:S01]  /*11b60*/  MUFU.EX2 R169, R182 ;  /* 0x000000b600a97308 */ /* 0x000ee20000000800 */
[----:B--2---:R-:W-:-:S07]  /*11b70*/  FADD.FTZ R176, R179, R176 ;  /* 0x000000b0b3b07221 */ /* 0x004fce0000010000 */
[----:B------:R-:W2:Y:S01]  /*11b80*/  MUFU.EX2 R181, R181 ;  /* 0x000000b500b57308 */ /* 0x000ea20000000800 */
[----:B-1----:R-:W-:-:S07]  /*11b90*/  FADD.FTZ R3, R180, R3 ;  /* 0x00000003b4037221 */ /* 0x002fce0000010000 */
[----:B------:R-:W1:Y:S01]  /*11ba0*/  MUFU.EX2 R183, R183 ;  /* 0x000000b700b77308 */ /* 0x000e620000000800 */
[----:B---3--:R-:W-:-:S07]  /*11bb0*/  FADD.FTZ R176, R169, R176 ;  /* 0x000000b0a9b07221 */ /* 0x008fce0000010000 */
[----:B------:R-:W3:Y:S01]  /*11bc0*/  MUFU.EX2 R184, R184 ;  /* 0x000000b800b87308 */ /* 0x000ee20000000800 */
[C---:B--2---:R-:W-:Y:S01]  /*11bd0*/  FADD.FTZ R3, R181.reuse, R3 ;  /* 0x00000003b5037221 */ /* 0x044fe20000010000 */
[----:B------:R-:W-:-:S06]  /*11be0*/  F2FP.F16.F32.PACK_AB R168, R181, R180 ;  /* 0x000000b4b5a8723e */ /* 0x000fcc00000000ff */
[----:B------:R-:W2:Y:S01]  /*11bf0*/  MUFU.EX2 R171, R186 ;  /* 0x000000ba00ab7308 */ /* 0x000ea20000000800 */
[C---:B-1----:R-:W-:Y:S01]  /*11c00*/  FADD.FTZ R176, R183.reuse, R176 ;  /* 0x000000b0b7b07221 */ /* 0x042fe20000010000 */
[----:B------:R-:W-:-:S06]  /*11c10*/  F2FP.F16.F32.PACK_AB R169, R183, R169 ;  /* 0x000000a9b7a9723e */ /* 0x000fcc00000000ff */
[----:B------:R-:W1:Y:S01]  /*11c20*/  MUFU.EX2 R185, R185 ;  /* 0x000000b900b97308 */ /* 0x000e620000000800 */
[----:B---3--:R-:W-:-:S07]  /*11c30*/  FADD.FTZ R3, R184, R3 ;  /* 0x00000003b8037221 */ /* 0x008fce0000010000 */
[----:B------:R-:W3:Y:S01]  /*11c40*/  MUFU.EX2 R187, R187 ;  /* 0x000000bb00bb7308 */ /* 0x000ee20000000800 */
[----:B--2---:R-:W-:-:S07]  /*11c50*/  FADD.FTZ R176, R171, R176 ;  /* 0x000000b0abb07221 */ /* 0x004fce0000010000 */
[----:B------:R-:W2:Y:S01]  /*11c60*/  MUFU.EX2 R188, R188 ;  /* 0x000000bc00bc7308 */ /* 0x000ea20000000800 */
[C---:B-1----:R-:W-:Y:S01]  /*11c70*/  FADD.FTZ R3, R185.reuse, R3 ;  /* 0x00000003b9037221 */ /* 0x042fe20000010000 */
[----:B------:R-:W-:-:S06]  /*11c80*/  F2FP.F16.F32.PACK_AB R170, R185, R184 ;  /* 0x000000b8b9aa723e */ /* 0x000fcc00000000ff */
[----:B------:R-:W1:Y:S01]  /*11c90*/  MUFU.EX2 R173, R190 ;  /* 0x000000be00ad7308 */ /* 0x000e620000000800 */
[C---:B---3--:R-:W-:Y:S01]  /*11ca0*/  FADD.FTZ R176, R187.reuse, R176 ;  /* 0x000000b0bbb07221 */ /* 0x048fe20000010000 */
[----:B------:R-:W-:-:S06]  /*11cb0*/  F2FP.F16.F32.PACK_AB R171, R187, R171 ;  /* 0x000000abbbab723e */ /* 0x000fcc00000000ff */
        /* <DEDUP_REMOVED lines=8> */
[----:B------:R-:W-:Y:S02]  /*11d40*/  F2FP.F16.F32.PACK_AB R173, R0, R173 ;  /* 0x000000ad00ad723e */ /* 0x000fe400000000ff */
[----:B------:R-:W-:-:S04]  /*11d50*/  F2FP.F16.F32.PACK_AB R167, R179, R178 ;  /* 0x000000b2b3a7723e */ /* 0x000fc800000000ff */
[----:B------:R-:W2:Y:S01]  /*11d60*/  MUFU.EX2 R196, R196 ;  /* 0x000000c400c47308 */ /* 0x000ea20000000800 */
[----:B-1----:R-:W-:Y:S01]  /*11d70*/  FADD.FTZ R3, R193, R172 ;  /* 0x000000acc1037221 */ /* 0x002fe20000010000 */
[----:B------:R-:W-:-:S06]  /*11d80*/  F2FP.F16.F32.PACK_AB R172, R189, R188 ;  /* 0x000000bcbdac723e */ /* 0x000fcc00000000ff */
[----:B------:R-:W1:Y:S01]  /*11d90*/  MUFU.EX2 R195, R195 ;  /* 0x000000c300c37308 */ /* 0x000e620000000800 */
[----:B---3--:R-:W-:Y:S01]  /*11da0*/  FADD.FTZ R176, R194, R177 ;  /* 0x000000b1c2b07221 */ /* 0x008fe20000010000 */
[C---:B--2---:R-:W-:Y:S01]  /*11db0*/  FADD.FTZ R3, R196.reuse, R3 ;  /* 0x00000003c4037221 */ /* 0x044fe20000010000 */
[----:B------:R-:W-:Y:S02]  /*11dc0*/  F2FP.F16.F32.PACK_AB R174, R196, R193 ;  /* 0x000000c1c4ae723e */ /* 0x000fe400000000ff */
[C---:B-1----:R-:W-:Y:S01]  /*11dd0*/  FADD.FTZ R0, R195.reuse, R176 ;  /* 0x000000b0c3007221 */ /* 0x042fe20000010000 */
[----:B------:R-:W-:Y:S01]  /*11de0*/  F2FP.F16.F32.PACK_AB R175, R195, R194 ;  /* 0x000000c2c3af723e */ /* 0x000fe200000000ff */
[----:B0-----:R-:W-:Y:S06]  /*11df0*/  @!P0 BRA `(.L_x_2818) ;  /* 0x0000000000048947 */ /* 0x001fec0003800000 */
[----:B------:R-:W-:Y:S01]  /*11e00*/  BPT.TRAP 0x1 ;  /* 0x000000040000795c */ /* 0x000fe20000300000 */
.L_x_2818:
[----:B------:R0:W1:Y:S01]  /*11e10*/  SYNCS.PHASECHK.TRANS64.TRYWAIT P3, [R6+URZ+0x22850], R210 ;  /* 0x022850d2060075a7 */ /* 0x000062000806017f */
[----:B------:R-:W-:Y:S05]  /*11e20*/  @!P0 BRA `(.L_x_2819) ;  /* 0x0000000000048947 */ /* 0x000fea0003800000 */
[----:B------:R-:W-:Y:S01]  /*11e30*/  BPT.TRAP 0x1 ;  /* 0x000000040000795c */ /* 0x000fe20000300000 */
.L_x_2819:
[----:B------:R-:W-:Y:S04]  /*11e40*/  BSSY B0, `(.L_x_2820) ;  /* 0x0000004000007945 */ /* 0x000fe80003800000 */
[----:B-1----:R-:W-:Y:S05]  /*11e50*/  @P3 BRA `(.L_x_2821) ;  /* 0x0000000000083947 */ /* 0x002fea0003800000 */
[----:B------:R-:W1:Y:S02]  /*11e60*/  SYNCS.PHASECHK.TRANS64.TRYWAIT P3, [R6+URZ+0x22850], R210 ;  /* 0x022850d2060075a7 */ /* 0x000e64000806017f */
[----:B-1----:R-:W-:Y:S05]  /*11e70*/  @!P3 BRA `(.L_x_2822) ;  /* 0x00000100000cb947 */ /* 0x002fea0003800000 */
.L_x_2821:
[----:B------:R-:W-:Y:S05]  /*11e80*/  BSYNC B0 ;  /* 0x0000000000007941 */ /* 0x000fea0003800000 */
.L_x_2820:
[----:B------:R-:W2:Y:S01]  /*11e90*/  S2R R178, SR_TID.X ;  /* 0x0000000000b27919 */ /* 0x000ea20000002100 */
[----:B------:R-:W-:Y:S01]  /*11ea0*/  IMAD.MOV.U32 R177, RZ, RZ, 0x40000040 ;  /* 0x40000040ffb17424 */ /* 0x000fe200078e00ff */
[----:B------:R-:W-:Y:S05]  /*11eb0*/  WARPSYNC.ALL ;  /* 0x0000000000007948 */ /* 0x000fea0003800000 */
[----:B------:R-:W-:Y:S01]  /*11ec0*/  R2UR UR7, R177 ;  /* 0x00000000b10772ca */ /* 0x000fe200000e0000 */
[----:B------:R-:W-:Y:S02]  /*11ed0*/  IMAD R176, R2, 0xc00, R21 ;  /* 0x00000c0002b07824 */ /* 0x000fe400078e0215 */
[----:B01----:R-:W-:-:S02]  /*11ee0*/  @!P1 VIADD R6, R6, 0x22860 ;  /* 0x0002286006069836 */ /* 0x003fc40000000000 */
[----:B------:R-:W-:Y:S01]  /*11ef0*/  IMAD.MOV.U32 R213, RZ, RZ, R12 ;  /* 0x000000ffffd57224 */ /* 0x000fe200078e000c */
[----:B------:R-:W-:Y:S01]  /*11f00*/  R2UR UR6, R176 ;  /* 0x00000000b00672ca */ /* 0x000fe200000e0000 */
[----:B------:R-:W-:Y:S01]  /*11f10*/  IMAD.MOV.U32 R214, RZ, RZ, R7 ;  /* 0x000000ffffd67224 */ /* 0x000fe200078e0007 */
[----:B------:R-:W-:Y:S02]  /*11f20*/  @!P1 PRMT R6, RZ, 0x654, R6 ;  /* 0x00000654ff069816 */ /* 0x000fe40000000006 */
[----:B--2---:R-:W-:-:S05]  /*11f30*/  SHF.R.U32.HI R178, RZ, 0x7, R178 ;  /* 0x00000007ffb27819 */ /* 0x004fca00000116b2 */
[----:B------:R-:W-:-:S05]  /*11f40*/  VIADD R177, R178, 0x8 ;  /* 0x00000008b2b17836 */ /* 0x000fca0000000000 */
[----:B------:R0:W-:Y:S02]  /*11f50*/  BAR.SYNC.DEFER_BLOCKING R177, 0x100 ;  /* 0x000400b10000751d */ /* 0x0001e40000010000 */
[----:B0-----:R-:W-:-:S04]  /*11f60*/  IMAD.MOV.U32 R177, RZ, RZ, 0x40000040 ;  /* 0x40000040ffb17424 */ /* 0x001fc800078e00ff */
        /* <DEDUP_REMOVED lines=43> */
[----:B--2---:R-:W-:-:S07]  /*12220*/  IMAD.MOV.U32 R6, RZ, RZ, R212 ;  /* 0x000000ffff067224 */ /* 0x004fce00078e00d4 */
.L_x_2813:
[----:B------:R-:W-:-:S13]  /*12230*/  ISETP.GE.AND P2, PT, R6, R218, PT ;  /* 0x000000da0600720c */ /* 0x000fda0003f46270 */
[----:B------:R-:W-:Y:S05]  /*12240*/  @!P2 BRA `(.L_x_2824) ;  /* 0x0000003400eca947 */ /* 0x000fea0003800000 */
[----:B------:R-:W-:Y:S02]  /*12250*/  IMAD.MOV.U32 R214, RZ, RZ, R12 ;  /* 0x000000ffffd67224 */ /* 0x000fe400078e000c */
[----:B------:R-:W-:-:S07]  /*12260*/  IMAD.MOV.U32 R215, RZ, RZ, R7 ;  /* 0x000000ffffd77224 */ /* 0x000fce00078e0007 */
.L_x_2842:
[----:B------:R-:W-:Y:S01]  /*12270*/  VIADD R2, R2, 0x1 ;  /* 0x0000000102027836 */ /* 0x000fe20000000000 */
[----:B------:R-:W-:Y:S05]  /*12280*/  YIELD ;  /* 0x0000000000007946 */ /* 0x000fea0003800000 */
[----:B------:R-:W-:-:S04]  /*12290*/  ISETP.NE.AND P2, PT, R2, 0x2, PT ;  /* 0x000000020200780c */ /* 0x000fc80003f45270 */
[----:B------:R-:W-:Y:S02]  /*122a0*/  SEL R12, RZ, 0x1, P2 ;  /* 0x00000001ff0c7807 */ /* 0x000fe40001000000 */
[----:B------:R-:W-:Y:S02]  /*122b0*/  SEL R2, R2, RZ, P2 ;  /* 0x000000ff02027207 */ /* 0x000fe40001000000 */
[----:B------:R-:W-:Y:S01]  /*122c0*/  LOP3.LUT R19, R19, R12, RZ, 0x3c, !PT ;  /* 0x0000000c13137212 */ /* 0x000fe200078e3cff */
[----:B--2---:R-:W-:Y:S06]  /*122d0*/  @!P0 BRA `(.L_x_2825) ;  /* 0x0000000000048947 */ /* 0x004fec0003800000 */
[----:B------:R-:W-:Y:S01]  /*122e0*/  BPT.TRAP 0x1 ;  /* 0x000000040000795c */ /* 0x000fe20000300000 */
.L_x_2825:
[----:B0-----:R-:W-:Y:S01]  /*122f0*/  IMAD R210, R2, 0x8, R16 ;  /* 0x0000000802d27824 */ /* 0x001fe200078e0210 */
[----:B------:R-:W-:-:S04]  /*12300*/  SHF.L.U32 R209, R19, 0x1f, RZ ;  /* 0x0000001f13d17819 */ /* 0x000fc800000006ff */
[----:B------:R0:W2:Y:S01]  /*12310*/  SYNCS.PHASECHK.TRANS64.TRYWAIT P2, [R210+URZ+0x22830], R209 ;  /* 0x022830d1d20075a7 */ /* 0x0000a2000804017f */
[----:B------:R-:W-:Y:S05]  /*12320*/  @!P0 BRA `(.L_x_2826) ;  /* 0x0000000000048947 */ /* 0x000fea0003800000 */
[----:B------:R-:W-:Y:S01]  /*12330*/  BPT.TRAP 0x1 ;  /* 0x000000040000795c */ /* 0x000fe20000300000 */
.L_x_2826:
[----:B------:R-:W-:Y:S02]  /*12340*/  IMAD R12, R2, 0x300, R207 ;  /* 0x00000300020c7824 */ /* 0x000fe400078e02cf */
[----:B------:R-:W-:Y:S01]  /*12350*/  IMAD.MOV.U32 R13, RZ, RZ, 0x40000040 ;  /* 0x40000040ff0d7424 */ /* 0x000fe200078e00ff */
[----:B--2---:R-:W-:Y:S06]  /*12360*/  @P2 BRA `(.L_x_2827) ;  /* 0x0000000000082947 */ /* 0x004fec0003800000 */
[----:B------:R-:W2:Y:S02]  /*12370*/  SYNCS.PHASECHK.TRANS64.TRYWAIT P2, [R210+URZ+0x22830], R209 ;  /* 0x022830d1d20075a7 */ /* 0x000ea4000804017f */
[----:B--2---:R-:W-:Y:S05]  /*12380*/  @!P2 BRA `(.L_x_2828) ;  /* 0x000000f800dca947 */ /* 0x004fea0003800000 */
.L_x_2827:
[----:B------:R-:W-:Y:S05]  /*12390*/  WARPSYNC.ALL ;  /* 0x0000000000007948 */ /* 0x000fea0003800000 */
[C---:B------:R-:W-:Y:S01]  /*123a0*/  R2UR UR6, R12.reuse ;  /* 0x000000000c0672ca */ /* 0x040fe200000e0000 */
[----:B-1----:R-:W-:Y:S01]  /*123b0*/  WARPGROUP.ARRIVE ;  /* 0x00000000000079c5 */ /* 0x002fe20000000000 */
[----:B------:R-:W-:Y:S01]  /*123c0*/  R2UR UR7, R13 ;  /* 0x000000000d0772ca */ /* 0x000fe200000e0000 */
[----:B------:R-:W-:Y:S01]  /*123d0*/  VIADD R212, R12, 0x2 ;  /* 0x000000020cd47836 */ /* 0x000fe20000000000 */
[----:B------:R-:W-:Y:S01]  /*123e0*/  R2UR UR4, R4 ;  /* 0x00000000040472ca */ /* 0x000fe200000e0000 */
[----:B------:R-:W-:Y:S01]  /*123f0*/  IMAD.MOV.U32 R213, RZ, RZ, 0x40000040 ;  /* 0x40000040ffd57424 */ /* 0x000fe200078e00ff */
[----:B------:R-:W-:Y:S01]  /*12400*/  R2UR UR5, R5 ;  /* 0x00000000050572ca */ /* 0x000fe200000e0000 */
[----:B------:R-:W-:Y:S01]  /*12410*/  IMAD.MOV.U32 R13, RZ, RZ, 0x40000040 ;  /* 0x40000040ff0d7424 */ /* 0x000fe200078e00ff */
[----:B------:R-:W1:Y:S01]  /*12420*/  LDC R7, c[0x0][0x448] ;  /* 0x00011200ff077b82 */ /* 0x000e620000000800 */
[----:B------:R-:W3:Y:S10]  /*12430*/  S2R R20, SR_TID.X ;  /* 0x0000000000147919 */ /* 0x000ef40000002100 */
        /* <DEDUP_REMOVED lines=8> */
[----:B-1----:R-:W-:Y:S01]  /*124c0*/  ISETP.NE.AND P2, PT, R7, 0x1, PT ;  /* 0x000000010700780c */ /* 0x002fe20003f45270 */
[----:B------:R-:W-:Y:S01]  /*124d0*/  IMAD.IADD R7, R211, 0x1, R206 ;  /* 0x00000001d3077824 */ /* 0x000fe200078e02ce */
[----:B---3--:R-:W-:-:S04]  /*124e0*/  SHF.R.U32.HI R20, RZ, 0x7, R20 ;  /* 0x00000007ff147819 */ /* 0x008fc80000011614 */
[----:B------:R-:W-:Y:S01]  /*124f0*/  IADD3 R20, -R20, 0xb, RZ ;  /* 0x0000000b14147810 */ /* 0x000fe20007ffe1ff */
        /* <DEDUP_REMOVED lines=12> */
[----:B------:R-:W1:Y:S01]  /*125c0*/  @P2 LDC R12, c[0x0][0x450] ;  /* 0x00011400ff0c2b82 */ /* 0x000e620000000800 */
[----:B------:R-:W-:Y:S02]  /*125d0*/  R2UR UR4, R8 ;  /* 0x00000000080472ca */ /* 0x000fe400000e0000 */
[----:B------:R-:W-:-:S05]  /*125e0*/  R2UR UR5, R9 ;  /* 0x00000000090572ca */ /* 0x000fca00000e0000 */
[----:B------:R-:W3:Y:S02]  /*125f0*/  @P2 LDC R13, c[0x0][0x44c] ;  /* 0x00011300ff0d2b82 */ /* 0x000ee40000000800 */
[----:B---3--:R-:W-:-:S05]  /*12600*/  @P2 IMAD.HI.U32 R13, R7, R13, RZ ;  /* 0x0000000d070d2227 */ /* 0x008fca00078e00ff */
[----:B-1----:R-:W-:Y:S02]  /*12610*/  @P2 SHF.R.U32.HI R7, RZ, R12, R13 ;  /* 0x0000000cff072219 */ /* 0x002fe4000001160d */
[----:B------:R-:W-:-:S03]  /*12620*/  ISETP.GE.AND P2, PT, R230, 0x1, PT ;  /* 0x00000001e600780c */ /* 0x000fc60003f46270 */
[----:B------:R-:W1:Y:S01]  /*12630*/  SHFL.IDX PT, R228, R7, RZ, 0x1c1f ;  /* 0x001c1fff07e47589 */ /* 0x000e6200000e0000 */
        /* <DEDUP_REMOVED lines=24> */
[----:B------:R-:W-:-:S02]  /*127c0*/  IMAD R194, R6, -0x60, RZ ;  /* 0xffffffa006c27824 */ /* 0x000fc400078e02ff */
[----:B------:R-:W-:Y:S01]  /*127d0*/  FMUL.FTZ R155, R157, UR44 ;  /* 0x0000002c9d9b7c20 */ /* 0x000fe20008410000 */
[----:B------:R-:W-:Y:S01]  /*127e0*/  FMUL.FTZ R186, R190, UR44 ;  /* 0x0000002cbeba7c20 */ /* 0x000fe20008410000 */
[----:B------:R-:W-:Y:S01]  /*127f0*/  FMUL.FTZ R157, R159, UR44 ;  /* 0x0000002c9f9d7c20 */ /* 0x000fe20008410000 */
[----:B------:R-:W-:Y:S01]  /*12800*/  FMUL.FTZ R190, R195, UR44 ;  /* 0x0000002cc3be7c20 */ /* 0x000fe20008410000 */
[----:B------:R3:W-:Y:S06]  /*12810*/  BAR.ARV R20, 0x100 ;  /* 0x000400140000751d */ /* 0x0007ec0000002000 */
[----:B------:R-:W-:Y:S01]  /*12820*/  FMUL.FTZ R159, R161, UR44 ;  /* 0x0000002ca19f7c20 */ /* 0x000fe20008410000 */
        /* <DEDUP_REMOVED lines=24> */
[----:B----4-:R-:W-:-:S02]  /*129b0*/  VIADD R162, R194, 0x1 ;  /* 0x00000001c2a27836 */ /* 0x010fc40000000000 */
[----:B------:R-:W-:Y:S01]  /*129c0*/  FMUL.FTZ R192, R198, UR44 ;  /* 0x0000002cc6c07c20 */ /* 0x000fe20008410000 */
[----:B------:R-:W-:Y:S01]  /*129d0*/  FMUL.FTZ R193, R199, UR44 ;  /* 0x0000002cc7c17c20 */ /* 0x000fe20008410000 */
[----:B------:R-:W4:Y:S01]  /*129e0*/  MUFU.TANH R13, R13 ;  /* 0x0000000d000d7308 */ /* 0x000f220000002400 */
[----:B------:R-:W-:-:S05]  /*129f0*/  IMAD R162, R202, -0x2, R162 ;  /* 0xfffffffecaa27824 */ /* 0x000fca00078e02a2 */
[----:B------:R-:W-:Y:S02]  /*12a00*/  IADD3 R162, -R200, R162, R201 ;  /* 0x000000a2c8a27210 */ /* 0x000fe40007ffe1c9 */
[----:B------:R-:W0:Y:S03]  /*12a10*/  MUFU.TANH R152, R152 ;  /* 0x0000009800987308 */ /* 0x000e260000002400 */
[C---:B------:R-:W-:Y:S02]  /*12a20*/  VIADD R227, R162.reuse, UR43 ;  /* 0x0000002ba2e37c36 */ /* 0x040fe40008000000 */
[----:B------:R-:W-:Y:S02]  /*12a30*/  VIADD R199, R162, UR53 ;  /* 0x00000035a2c77c36 */ /* 0x000fe40008000000 */
[C---:B-1----:R-:W-:Y:S01]  /*12a40*/  IMAD.IADD R198, R228.reuse, 0x1, R227 ;  /* 0x00000001e4c67824 */ /* 0x042fe200078e02e3 */
[----:B------:R-:W1:Y:S01]  /*12a50*/  MUFU.TANH R12, R12 ;  /* 0x0000000c000c7308 */ /* 0x000e620000002400 */
        /* <DEDUP_REMOVED lines=46> */
[----:B-1-34-:R-:W-:Y:S05]  /*12d40*/  @!P2 BRA `(.L_x_2829) ;  /* 0x000000000058a947 */ /* 0x01afea0003800000 */
        /* <DEDUP_REMOVED lines=12> */
.L_x_2831:
[----:B------:R-:W-:-:S05]  /*12e10*/  IMAD.U32 R229, RZ, RZ, UR37 ;  /* 0x00000025ffe57e24 */ /* 0x000fca000f8e00ff */
[----:B------:R-:W-:-:S13]  /*12e20*/  ISETP.NE.AND P2, PT, R229, 0x1, PT ;  /* 0x00000001e500780c */ /* 0x000fda0003f45270 */
[----:B------:R-:W1:Y:S02]  /*12e30*/  @P2 LDC.64 R162, c[0x0][0x9e8] ;  /* 0x00027a00ffa22b82 */ /* 0x000e640000000a00 */
[----:B-1----:R-:W-:-:S05]  /*12e40*/  @P2 IMAD.HI.U32 R162, R228, R162, RZ ;  /* 0x000000a2e4a22227 */ /* 0x002fca00078e00ff */
[----:B------:R-:W-:-:S07]  /*12e50*/  @P2 SHF.R.U32.HI R228, RZ, R163, R162 ;  /* 0x000000a3ffe42219 */ /* 0x000fce00000116a2 */
.L_x_2832:
[----:B------:R-:W-:Y:S05]  /*12e60*/  BSYNC B0 ;  /* 0x0000000000007941 */ /* 0x000fea0003800000 */
.L_x_2830:
[----:B------:R-:W-:-:S04]  /*12e70*/  IMAD R162, R202, -0x2, R194 ;  /* 0xfffffffecaa27824 */ /* 0x000fc800078e02c2 */
[----:B------:R-:W-:-:S05]  /*12e80*/  IMAD R162, R228, R229, R162 ;  /* 0x000000e5e4a27224 */ /* 0x000fca00078e02a2 */
[----:B------:R-:W-:Y:S02]  /*12e90*/  VIMNMX R197, R197, R162, !PT ;  /* 0x000000a2c5c57248 */ /* 0x000fe40007fe0100 */
[----:B------:R-:W-:-:S07]  /*12ea0*/  VIADDMNMX R198, R162, R229, R198, PT ;  /* 0x000000e5a2c67246 */ /* 0x000fce00038001c6 */
.L_x_2829:
[----:B------:R-:W3:Y:S01]  /*12eb0*/  LDL.LU R229, [R1] ;  /* 0x0000000001e57983 */ /* 0x000ee20000300800 */
[C---:B------:R-:W-:Y:S02]  /*12ec0*/  ISETP.GE.AND P2, PT, R194.reuse, 0x1, PT ;  /* 0x00000001c200780c */ /* 0x040fe40003f46270 */
[----:B------:R-:W-:Y:S01]  /*12ed0*/  ISETP.GE.AND P4, PT, R194, 0x9, PT ;  /* 0x00000009c200780c */ /* 0x000fe20003f86270 */
[----:B------:R-:W1:Y:S02]  /*12ee0*/  SHFL.IDX PT, R7, R7, 0x1, 0x1c1f ;  /* 0x003c1f0007077f89 */ /* 0x000e6400000e0000 */
[----:B-1----:R-:W-:Y:S01]  /*12ef0*/  IADD3 R227, R227, R7, RZ ;  /* 0x00000007e3e37210 */ /* 0x002fe20007ffe0ff */
[----:B------:R-:W-:Y:S01]  /*12f00*/  IMAD.IADD R199, R199, 0x1, R7 ;  /* 0x00000001c7c77824 */ /* 0x000fe200078e0207 */
[----:B---3--:R-:W-:-:S06]  /*12f10*/  LOP3.LUT R229, R229, 0xfff7ffff, RZ, 0xc0, !PT ;  /* 0xfff7ffffe5e57812 */ /* 0x008fcc00078ec0ff */
        /* <DEDUP_REMOVED lines=134> */
[----:B------:R-:W-:-:S13]  /*13780*/  ISETP.GE.AND P6, PT, R230, 0x1, PT ;  /* 0x00000001e600780c */ /* 0x000fda0003fc6270 */
        /* <DEDUP_REMOVED lines=13> */
.L_x_2835:
[----:B------:R-:W-:-:S05]  /*13860*/  IMAD.U32 R13, RZ, RZ, UR37 ;  /* 0x00000025ff0d7e24 */ /* 0x000fca000f8e00ff */
[----:B------:R-:W-:-:S13]  /*13870*/  ISETP.NE.AND P6, PT, R13, 0x1, PT ;  /* 0x000000010d00780c */ /* 0x000fda0003fc5270 */
[----:B------:R-:W0:Y:S02]  /*13880*/  @P6 LDC.64 R154, c[0x0][0x9e8] ;  /* 0x00027a00ff9a6b82 */ /* 0x000e240000000a00 */
[----:B0-----:R-:W-:-:S05]  /*13890*/  @P6 IMAD.HI.U32 R154, R7, R154, RZ ;  /* 0x0000009a079a6227 */ /* 0x001fca00078e00ff */
[----:B------:R-:W-:-:S07]  /*138a0*/  @P6 SHF.R.U32.HI R7, RZ, R155, R154 ;  /* 0x0000009bff076219 */ /* 0x000fce000001169a */
.L_x_2836:
[----:B------:R-:W-:Y:S05]  /*138b0*/  BSYNC B0 ;  /* 0x0000000000007941 */ /* 0x000fea0003800000 */
.L_x_2834:
[----:B------:R-:W-:-:S04]  /*138c0*/  IMAD R194, R202, -0x2, R194 ;  /* 0xfffffffecac27824 */ /* 0x000fc800078e02c2 */
[----:B------:R-:W-:-:S05]  /*138d0*/  IMAD R194, R7, R13, R194 ;  /* 0x0000000d07c27224 */ /* 0x000fca00078e02c2 */
[----:B------:R-:W-:Y:S02]  /*138e0*/  VIMNMX R199, R199, R194, !PT ;  /* 0x000000c2c7c77248 */ /* 0x000fe40007fe0100 */
[----:B------:R-:W-:-:S07]  /*138f0*/  VIADDMNMX R227, R194, R13, R227, PT ;  /* 0x0000000dc2e37246 */ /* 0x000fce00038001e3 */
.L_x_2833:
[----:B------:R-:W-:Y:S02]  /*13900*/  ISETP.GT.AND P2, PT, R199, 0x1, !P2 ;  /* 0x00000001c700780c */ /* 0x000fe40005744270 */
[----:B------:R-:W-:Y:S02]  /*13910*/  FMNMX.FTZ R7, R162, R215, !PT ;  /* 0x000000d7a2077209 */ /* 0x000fe40007810000 */
[----:B------:R-:W-:Y:S02]  /*13920*/  ISETP.LT.OR P2, PT, R227, 0x2, P2 ;  /* 0x00000002e300780c */ /* 0x000fe40001741670 */
[----:B------:R-:W-:Y:S02]  /*13930*/  LOP3.LUT P6, RZ, R229, 0x8000, RZ, 0xc0, !PT ;  /* 0x00008000e5ff7812 */ /* 0x000fe400078cc0ff */
        /* <DEDUP_REMOVED lines=72> */
[----:B------:R-:W-:Y:S02]  /*13dc0*/  ISETP.GT.AND P2, PT, R199, 0x30, !P2 ;  /* 0x00000030c700780c */ /* 0x000fe40005744270 */
[C---:B------:R-:W-:Y:S01]  /*13dd0*/  ISETP.LT.OR P4, PT, R227.reuse, 0x52, P4 ;  /* 0x00000052e300780c */ /* 0x040fe20002781670 */
[----:B------:R-:W0:Y:S01]  /*13de0*/  SHFL.BFLY PT, R13, R7, 0x1, 0x1f ;  /* 0x0c201f00070d7f89 */ /* 0x000e2200000e0000 */
[----:B------:R-:W-:Y:S02]  /*13df0*/  ISETP.LT.OR P2, PT, R227, 0x31, P2 ;  /* 0x00000031e300780c */ /* 0x000fe40001741670 */
[----:B------:R-:W-:-:S02]  /*13e00*/  ISETP.GT.AND P5, PT, R199, 0x58, !P5 ;  /* 0x00000058c700780c */ /* 0x000fc40006fa4270 */
[----:B------:R-:W-:Y:S02]  /*13e10*/  FSEL R176, R176, -INF , !P2 ;  /* 0xff800000b0b07808 */ /* 0x000fe40005000000 */
[----:B------:R-:W-:Y:S02]  /*13e20*/  LOP3.LUT P2, RZ, R229, 0x400, RZ, 0xc0, !PT ;  /* 0x00000400e5ff7812 */ /* 0x000fe4000784c0ff */
[----:B------:R-:W-:Y:S02]  /*13e30*/  FSEL R190, R190, -INF , !P4 ;  /* 0xff800000bebe7808 */ /* 0x000fe40006000000 */
[----:B------:R-:W-:Y:S02]  /*13e40*/  ISETP.GT.AND P2, PT, R199, 0x31, !P2 ;  /* 0x00000031c700780c */ /* 0x000fe40005744270 */
[C---:B------:R-:W-:Y:S02]  /*13e50*/  ISETP.LT.OR P5, PT, R227.reuse, 0x59, P5 ;  /* 0x00000059e300780c */ /* 0x040fe40002fa1670 */
[----:B------:R-:W-:-:S02]  /*13e60*/  ISETP.LT.OR P2, PT, R227, 0x32, P2 ;  /* 0x00000032e300780c */ /* 0x000fc40001741670 */
[----:B------:R-:W-:Y:S02]  /*13e70*/  FSEL R192, R192, -INF , !P5 ;  /* 0xff800000c0c07808 */ /* 0x000fe40006800000 */
[----:B------:R-:W-:Y:S02]  /*13e80*/  FSEL R177, R177, -INF , !P2 ;  /* 0xff800000b1b17808 */ /* 0x000fe40005000000 */
[----:B------:R-:W-:Y:S02]  /*13e90*/  LOP3.LUT P2, RZ, R229, 0x200, RZ, 0xc0, !PT ;  /* 0x00000200e5ff7812 */ /* 0x000fe4000784c0ff */
[----:B0-----:R-:W-:Y:S01]  /*13ea0*/  FMNMX.FTZ R7, R7, R13, !PT ;  /* 0x0000000d07077209 */ /* 0x001fe20007810000 */
[----:B------:R-:W-:Y:S01]  /*13eb0*/  IMAD.U32 R13, RZ, RZ, UR36 ;  /* 0x00000024ff0d7e24 */ /* 0x000fe2000f8e00ff */
[----:B------:R-:W-:-:S03]  /*13ec0*/  ISETP.GT.AND P2, PT, R199, 0x38, !P2 ;  /* 0x00000038c700780c */ /* 0x000fc60005744270 */
[----:B------:R-:W-:Y:S01]  /*13ed0*/  FMUL.FTZ R154, R7, R13 ;  /* 0x0000000d079a7220 */ /* 0x000fe20000410000 */
        /* <DEDUP_REMOVED lines=23> */
[----:B------:R-:W-:Y:S02]  /*14050*/  FSEL R155, R7, RZ, P2 ;  /* 0x000000ff079b7208 */ /* 0x000fe40001000000 */
[----:B------:R-:W-:Y:S02]  /*14060*/  FSEL R154, R154, RZ, P2 ;  /* 0x000000ff9a9a7208 */ /* 0x000fe40001000000 */
[----:B------:R-:W-:Y:S01]  /*14070*/  ISETP.GT.AND P2, PT, R199, RZ, !P3 ;  /* 0x000000ffc700720c */ /* 0x000fe20005f44270 */
[----:B------:R-:W-:Y:S02]  /*14080*/  FADD.FTZ R155, -R155, R215 ;  /* 0x000000d79b9b7221 */ /* 0x000fe40000010100 */
[-CC-:B------:R-:W-:Y:S01]  /*14090*/  FFMA.FTZ R162, R162, R13.reuse, -R154.reuse ;  /* 0x0000000da2a27223 */ /* 0x180fe2000001089a */
[----:B------:R-:W-:Y:S01]  /*140a0*/  ISETP.LT.OR P2, PT, R227, 0x1, P2 ;  /* 0x00000001e300780c */ /* 0x000fe20001741670 */
[-C--:B------:R-:W-:Y:S01]  /*140b0*/  FMUL.FTZ R155, R155, R13.reuse ;  /* 0x0000000d9b9b7220 */ /* 0x080fe20000410000 */
[-CC-:B------:R-:W-:Y:S01]  /*140c0*/  FFMA.FTZ R152, R152, R13.reuse, -R154.reuse ;  /* 0x0000000d98987223 */ /* 0x180fe2000001089a */
[-CC-:B------:R-:W-:Y:S01]  /*140d0*/  FFMA.FTZ R163, R163, R13.reuse, -R154.reuse ;  /* 0x0000000da3a37223 */ /* 0x180fe2000001089a */
[----:B------:R-:W-:Y:S01]  /*140e0*/  FSEL R194, R12, -INF , !P2 ;  /* 0xff8000000cc27808 */ /* 0x000fe20005000000 */
[----:B------:R-:W-:Y:S01]  /*140f0*/  MUFU.EX2 R162, R162 ;  /* 0x000000a200a27308 */ /* 0x000fe20000000800 */
[----:B------:R-:W-:Y:S01]  /*14100*/  ISETP.GT.AND P2, PT, R199, 0x59, !P6 ;  /* 0x00000059c700780c */ /* 0x000fe20007744270 */
[-CC-:B------:R-:W-:Y:S01]  /*14110*/  FFMA.FTZ R228, R228, R13.reuse, -R154.reuse ;  /* 0x0000000de4e47223 */ /* 0x180fe2000001089a */
[----:B------:R-:W-:Y:S01]  /*14120*/  FMNMX.FTZ R12, R194, R214, !PT ;  /* 0x000000d6c20c7209 */ /* 0x000fe20007810000 */
[-CC-:B------:R-:W-:Y:S01]  /*14130*/  FFMA.FTZ R158, R158, R13.reuse, -R154.reuse ;  /* 0x0000000d9e9e7223 */ /* 0x180fe2000001089a */
[----:B------:R-:W-:Y:S01]  /*14140*/  ISETP.LT.OR P2, PT, R227, 0x5a, P2 ;  /* 0x0000005ae300780c */ /* 0x000fe20001741670 */
[-CC-:B------:R-:W-:Y:S01]  /*14150*/  FFMA.FTZ R159, R159, R13.reuse, -R154.reuse ;  /* 0x0000000d9f9f7223 */ /* 0x180fe2000001089a */
[----:B------:R-:W-:Y:S01]  /*14160*/  FMNMX.FTZ R12, R153, R12, !PT ;  /* 0x0000000c990c7209 */ /* 0x000fe20007810000 */
[----:B------:R-:W0:Y:S01]  /*14170*/  MUFU.EX2 R155, R155 ;  /* 0x0000009b009b7308 */ /* 0x000e220000000800 */
[----:B------:R-:W-:Y:S01]  /*14180*/  FSEL R193, R193, -INF , !P2 ;  /* 0xff800000c1c17808 */ /* 0x000fe20005000000 */
[-CC-:B------:R-:W-:Y:S01]  /*14190*/  FFMA.FTZ R164, R164, R13.reuse, -R154.reuse ;  /* 0x0000000da4a47223 */ /* 0x180fe2000001089a */
[----:B------:R-:W-:Y:S01]  /*141a0*/  FMNMX.FTZ R12, R156, R12, !PT ;  /* 0x0000000c9c0c7209 */ /* 0x000fe20007810000 */
[-CC-:B------:R-:W-:Y:S01]  /*141b0*/  FFMA.FTZ R165, R165, R13.reuse, -R154.reuse ;  /* 0x0000000da5a57223 */ /* 0x180fe2000001089a */
[-CC-:B------:R-:W-:Y:S01]  /*141c0*/  FFMA.FTZ R168, R168, R13.reuse, -R154.reuse ;  /* 0x0000000da8a87223 */ /* 0x180fe2000001089a */
[-CC-:B------:R-:W-:Y:S01]  /*141d0*/  FFMA.FTZ R169, R169, R13.reuse, -R154.reuse ;  /* 0x0000000da9a97223 */ /* 0x180fe2000001089a */
[----:B------:R-:W-:Y:S01]  /*141e0*/  FMNMX.FTZ R12, R157, R12, !PT ;  /* 0x0000000c9d0c7209 */ /* 0x000fe20007810000 */
[----:B------:R-:W1:Y:S01]  /*141f0*/  MUFU.EX2 R152, R152 ;  /* 0x0000009800987308 */ /* 0x000e620000000800 */
[-CC-:B------:R-:W-:Y:S01]  /*14200*/  FFMA.FTZ R172, R172, R13.reuse, -R154.reuse ;  /* 0x0000000dacac7223 */ /* 0x180fe2000001089a */
[-CC-:B------:R-:W-:Y:S01]  /*14210*/  FFMA.FTZ R173, R173, R13.reuse, -R154.reuse ;  /* 0x0000000dadad7223 */ /* 0x180fe2000001089a */
[----:B------:R-:W-:Y:S01]  /*14220*/  FMNMX.FTZ R12, R160, R12, !PT ;  /* 0x0000000ca00c7209 */ /* 0x000fe20007810000 */
[-CC-:B------:R-:W-:Y:S01]  /*14230*/  FFMA.FTZ R212, R212, R13.reuse, -R154.reuse ;  /* 0x0000000dd4d47223 */ /* 0x180fe2000001089a */
[-CC-:B------:R-:W-:Y:S01]  /*14240*/  FFMA.FTZ R213, R213, R13.reuse, -R154.reuse ;  /* 0x0000000dd5d57223 */ /* 0x180fe2000001089a */
[----:B------:R-:W-:Y:S01]  /*14250*/  FFMA.FTZ R180, R180, R13, -R154 ;  /* 0x0000000db4b47223 */ /* 0x000fe2000001089a */
[----:B------:R-:W-:Y:S01]  /*14260*/  FMNMX.FTZ R12, R161, R12, !PT ;  /* 0x0000000ca10c7209 */ /* 0x000fe20007810000 */
[----:B------:R-:W3:Y:S01]  /*14270*/  MUFU.EX2 R163, R163 ;  /* 0x000000a300a37308 */ /* 0x000ee20000000800 */
[----:B0-----:R-:W-:Y:S01]  /*14280*/  FFMA.FTZ R3, R155, R3, R162 ;  /* 0x000000039b037223 */ /* 0x001fe200000100a2 */
[-CC-:B------:R-:W-:Y:S01]  /*14290*/  FFMA.FTZ R181, R181, R13.reuse, -R154.reuse ;  /* 0x0000000db5b57223 */ /* 0x180fe2000001089a */
[----:B------:R-:W-:Y:S01]  /*142a0*/  FMNMX.FTZ R12, R166, R12, !PT ;  /* 0x0000000ca60c7209 */ /* 0x000fe20007810000 */
[-CC-:B------:R-:W-:Y:S01]  /*142b0*/  FFMA.FTZ R184, R184, R13.reuse, -R154.reuse ;  /* 0x0000000db8b87223 */ /* 0x180fe2000001089a */
[-CC-:B------:R-:W-:Y:S01]  /*142c0*/  FFMA.FTZ R185, R185, R13.reuse, -R154.reuse ;  /* 0x0000000db9b97223 */ /* 0x180fe2000001089a */
[-CC-:B------:R-:W-:Y:S01]  /*142d0*/  FFMA.FTZ R188, R188, R13.reuse, -R154.reuse ;  /* 0x0000000dbcbc7223 */ /* 0x180fe2000001089a */
[----:B------:R-:W-:Y:S01]  /*142e0*/  FMNMX.FTZ R12, R167, R12, !PT ;  /* 0x0000000ca70c7209 */ /* 0x000fe20007810000 */
[----:B------:R-:W0:Y:S01]  /*142f0*/  MUFU.EX2 R228, R228 ;  /* 0x000000e400e47308 */ /* 0x000e220000000800 */
[C---:B-1----:R-:W-:Y:S01]  /*14300*/  FADD.FTZ R3, R152.reuse, R3 ;  /* 0x0000000398037221 */ /* 0x042fe20000010000 */
[----:B------:R-:W-:Y:S01]  /*14310*/  F2FP.F16.F32.PACK_AB R152, R152, R162 ;  /* 0x000000a29898723e */ /* 0x000fe200000000ff */
[-CC-:B------:R-:W-:Y:S01]  /*14320*/  FFMA.FTZ R189, R189, R13.reuse, -R154.reuse ;  /* 0x0000000dbdbd7223 */ /* 0x180fe2000001089a */
[----:B------:R-:W-:Y:S01]  /*14330*/  FMNMX.FTZ R12, R170, R12, !PT ;  /* 0x0000000caa0c7209 */ /* 0x000fe20007810000 */
[-CC-:B------:R-:W-:Y:S01]  /*14340*/  FFMA.FTZ R216, R216, R13.reuse, -R154.reuse ;  /* 0x0000000dd8d87223 */ /* 0x180fe2000001089a */
[-CC-:B------:R-:W-:Y:S01]  /*14350*/  FFMA.FTZ R226, R226, R13.reuse, -R154.reuse ;  /* 0x0000000de2e27223 */ /* 0x180fe2000001089a */
[-CC-:B------:R-:W-:Y:S01]  /*14360*/  FFMA.FTZ R195, R195, R13.reuse, -R154.reuse ;  /* 0x0000000dc3c37223 */ /* 0x180fe2000001089a */
[----:B------:R-:W-:Y:S01]  /*14370*/  FMNMX.FTZ R12, R171, R12, !PT ;  /* 0x0000000cab0c7209 */ /* 0x000fe20007810000 */
[----:B------:R-:W1:Y:S01]  /*14380*/  MUFU.EX2 R158, R158 ;  /* 0x0000009e009e7308 */ /* 0x000e620000000800 */
[----:B---3--:R-:W-:Y:S01]  /*14390*/  FADD.FTZ R3, R163, R3 ;  /* 0x00000003a3037221 */ /* 0x008fe20000010000 */
[----:B------:R-:W-:Y:S01]  /*143a0*/  FFMA.FTZ R154, R196, R13, -R154 ;  /* 0x0000000dc49a7223 */ /* 0x000fe2000001089a */
[----:B------:R-:W-:Y:S01]  /*143b0*/  FMNMX.FTZ R12, R174, R12, !PT ;  /* 0x0000000cae0c7209 */ /* 0x000fe20007810000 */
[-C--:B------:R-:W-:Y:S01]  /*143c0*/  FMUL.FTZ R24, R24, R155.reuse ;  /* 0x0000009b18187220 */ /* 0x080fe20000410000 */
[-C--:B------:R-:W-:Y:S01]  /*143d0*/  FMUL.FTZ R25, R25, R155.reuse ;  /* 0x0000009b19197220 */ /* 0x080fe20000410000 */
[-C--:B------:R-:W-:Y:S01]  /*143e0*/  FMUL.FTZ R28, R28, R155.reuse ;  /* 0x0000009b1c1c7220 */ /* 0x080fe20000410000 */
[----:B------:R-:W-:Y:S01]  /*143f0*/  FMNMX.FTZ R12, R175, R12, !PT ;  /* 0x0000000caf0c7209 */ /* 0x000fe20007810000 */
[----:B------:R-:W3:Y:S01]  /*14400*/  MUFU.EX2 R159, R159 ;  /* 0x0000009f009f7308 */ /* 0x000ee20000000800 */
[----:B0-----:R-:W-:Y:S01]  /*14410*/  FADD.FTZ R3, R228, R3 ;  /* 0x00000003e4037221 */ /* 0x001fe20000010000 */
[-C--:B------:R-:W-:Y:S01]  /*14420*/  FMUL.FTZ R29, R29, R155.reuse ;  /* 0x0000009b1d1d7220 */ /* 0x080fe20000410000 */
[----:B------:R-:W-:Y:S01]  /*14430*/  FMNMX.FTZ R12, R176, R12, !PT ;  /* 0x0000000cb00c7209 */ /* 0x000fe20007810000 */
[-C--:B------:R-:W-:Y:S01]  /*14440*/  FMUL.FTZ R32, R32, R155.reuse ;  /* 0x0000009b20207220 */ /* 0x080fe20000410000 */
[-C--:B------:R-:W-:Y:S01]  /*14450*/  FMUL.FTZ R33, R33, R155.reuse ;  /* 0x0000009b21217220 */ /* 0x080fe20000410000 */
[-C--:B------:R-:W-:Y:S01]  /*14460*/  FMUL.FTZ R36, R36, R155.reuse ;  /* 0x0000009b24247220 */ /* 0x080fe20000410000 */
[----:B------:R-:W-:Y:S01]  /*14470*/  FMNMX.FTZ R12, R177, R12, !PT ;  /* 0x0000000cb10c7209 */ /* 0x000fe20007810000 */
[----:B------:R-:W0:Y:S01]  /*14480*/  MUFU.EX2 R164, R164 ;  /* 0x000000a400a47308 */ /* 0x000e220000000800 */
[----:B-1----:R-:W-:Y:S01]  /*14490*/  FADD.FTZ R3, R158, R3 ;  /* 0x000000039e037221 */ /* 0x002fe20000010000 */
[-C--:B------:R-:W-:Y:S01]  /*144a0*/  FMUL.FTZ R37, R37, R155.reuse ;  /* 0x0000009b25257220 */ /* 0x080fe20000410000 */
[----:B------:R-:W-:Y:S01]  /*144b0*/  FMNMX.FTZ R12, R178, R12, !PT ;  /* 0x0000000cb20c7209 */ /* 0x000fe20007810000 */
[-C--:B------:R-:W-:Y:S01]  /*144c0*/  FMUL.FTZ R40, R40, R155.reuse ;  /* 0x0000009b28287220 */ /* 0x080fe20000410000 */
[-C--:B------:R-:W-:Y:S01]  /*144d0*/  FMUL.FTZ R41, R41, R155.reuse ;  /* 0x0000009b29297220 */ /* 0x080fe20000410000 */
[-C--:B------:R-:W-:Y:S01]  /*144e0*/  FMUL.FTZ R44, R44, R155.reuse ;  /* 0x0000009b2c2c7220 */ /* 0x080fe20000410000 */
[----:B------:R-:W-:Y:S01]  /*144f0*/  FMNMX.FTZ R12, R179, R12, !PT ;  /* 0x0000000cb30c7209 */ /* 0x000fe20007810000 */
[----:B------:R-:W1:Y:S01]  /*14500*/  MUFU.EX2 R165, R165 ;  /* 0x000000a500a57308 */ /* 0x000e620000000800 */
[----:B---3--:R-:W-:Y:S01]  /*14510*/  FADD.FTZ R3, R159, R3 ;  /* 0x000000039f037221 */ /* 0x008fe20000010000 */
[-C--:B------:R-:W-:Y:S01]  /*14520*/  FMUL.FTZ R45, R45, R155.reuse ;  /* 0x0000009b2d2d7220 */ /* 0x080fe20000410000 */
        /* <DEDUP_REMOVED lines=32> */
[-C--:B------:R-:W-:Y:S01]  /*14730*/  FMUL.FTZ R80, R80, R155.reuse ;  /* 0x0000009b50507220 */ /* 0x080fe20000410000 */
[----:B------:R-:W0:Y:S01]  /*14740*/  SHFL.BFLY PT, R162, R12, 0x2, 0x1f ;  /* 0x0c401f000ca27f89 */ /* 0x000e2200000e0000 */
[-C--:B------:R-:W-:Y:S01]  /*14750*/  FMUL.FTZ R81, R81, R155.reuse ;  /* 0x0000009b51517220 */ /* 0x080fe20000410000 */
[-C--:B------:R-:W-:Y:S01]  /*14760*/  FMUL.FTZ R84, R84, R155.reuse ;  /* 0x0000009b54547220 */ /* 0x080fe20000410000 */
[-C--:B------:R-:W-:Y:S01]  /*14770*/  FMUL.FTZ R85, R85, R155.reuse ;  /* 0x0000009b55557220 */ /* 0x080fe20000410000 */
[----:B------:R-:W4:Y:S01]  /*14780*/  MUFU.EX2 R212, R212 ;  /* 0x000000d400d47308 */ /* 0x000f220000000800 */
        /* <DEDUP_REMOVED lines=18> */
[-C--:B------:R-:W-:Y:S01]  /*148b0*/  FMUL.FTZ R113, R113, R155.reuse ;  /* 0x0000009b71717220 */ /* 0x080fe20000410000 */
[----:B0-----:R-:W-:Y:S01]  /*148c0*/  FMNMX.FTZ R12, R12, R162, !PT ;  /* 0x000000a20c0c7209 */ /* 0x001fe20007810000 */
[-C--:B------:R-:W-:Y:S01]  /*148d0*/  FMUL.FTZ R116, R116, R155.reuse ;  /* 0x0000009b74747220 */ /* 0x080fe20000410000 */
[-C--:B------:R-:W-:Y:S01]  /*148e0*/  FMUL.FTZ R117, R117, R155.reuse ;  /* 0x0000009b75757220 */ /* 0x080fe20000410000 */
[-C--:B------:R-:W-:Y:S01]  /*148f0*/  FMUL.FTZ R120, R120, R155.reuse ;  /* 0x0000009b78787220 */ /* 0x080fe20000410000 */
[----:B------:R-:W0:Y:S01]  /*14900*/  MUFU.EX2 R181, R181 ;  /* 0x000000b500b57308 */ /* 0x000e220000000800 */
[----:B------:R-:W4:Y:S01]  /*14910*/  SHFL.BFLY PT, R162, R12, 0x1, 0x1f ;  /* 0x0c201f000ca27f89 */ /* 0x000f2200000e0000 */
[----:B-1----:R-:W-:Y:S01]  /*14920*/  FADD.FTZ R3, R213, R3 ;  /* 0x00000003d5037221 */ /* 0x002fe20000010000 */
        /* <DEDUP_REMOVED lines=14> */
[----:B0-----:R-:W-:Y:S01]  /*14a10*/  FADD.FTZ R3, R181, R3 ;  /* 0x00000003b5037221 */ /* 0x001fe20000010000 */
[-C--:B------:R-:W-:Y:S01]  /*14a20*/  FMUL.FTZ R144, R144, R155.reuse ;  /* 0x0000009b90907220 */ /* 0x080fe20000410000 */
[-C--:B------:R-:W-:Y:S01]  /*14a30*/  FMUL.FTZ R145, R145, R155.reuse ;  /* 0x0000009b91917220 */ /* 0x080fe20000410000 */
[-C--:B------:R-:W-:Y:S01]  /*14a40*/  FMUL.FTZ R148, R148, R155.reuse ;  /* 0x0000009b94947220 */ /* 0x080fe20000410000 */
[----:B------:R-:W-:-:S03]  /*14a50*/  FMUL.FTZ R149, R149, R155 ;  /* 0x0000009b95957220 */ /* 0x000fc60000410000 */
[----:B------:R-:W0:Y:S01]  /*14a60*/  MUFU.EX2 R188, R188 ;  /* 0x000000bc00bc7308 */ /* 0x000e220000000800 */
[----:B----4-:R-:W-:-:S04]  /*14a70*/  FMNMX.FTZ R12, R12, R162, !PT ;  /* 0x000000a20c0c7209 */ /* 0x010fc80007810000 */
[C---:B------:R-:W-:Y:S01]  /*14a80*/  FSETP.NEU.FTZ.AND P2, PT, R12.reuse, -INF , PT ;  /* 0xff8000000c00780b */ /* 0x040fe20003f5d000 */
[----:B------:R-:W-:Y:S02]  /*14a90*/  FMUL.FTZ R162, R12, R13 ;  /* 0x0000000d0ca27220 */ /* 0x000fe40000410000 */
[----:B------:R-:W4:Y:S03]  /*14aa0*/  MUFU.EX2 R189, R189 ;  /* 0x000000bd00bd7308 */ /* 0x000f260000000800 */
[----:B------:R-:W-:-:S05]  /*14ab0*/  FSEL R162, R162, RZ, P2 ;  /* 0x000000ffa2a27208 */ /* 0x000fca0001000000 */
[-CC-:B------:R-:W-:Y:S01]  /*14ac0*/  FFMA.FTZ R198, R160, R13.reuse, -R162.reuse ;  /* 0x0000000da0c67223 */ /* 0x180fe200000108a2 */
[----:B------:R-:W5:Y:S01]  /*14ad0*/  MUFU.EX2 R216, R216 ;  /* 0x000000d800d87308 */ /* 0x000f620000000800 */
[----:B------:R-:W-:Y:S01]  /*14ae0*/  F2FP.F16.F32.PACK_AB R160, R169, R168 ;  /* 0x000000a8a9a0723e */ /* 0x000fe200000000ff */
[----:B-1----:R-:W-:Y:S01]  /*14af0*/  FADD.FTZ R168, R184, R3 ;  /* 0x00000003b8a87221 */ /* 0x002fe20000010000 */
[-CC-:B------:R-:W-:Y:S01]  /*14b00*/  FFMA.FTZ R196, R170, R13.reuse, -R162.reuse ;  /* 0x0000000daac47223 */ /* 0x180fe200000108a2 */
[-CC-:B------:R-:W-:Y:S01]  /*14b10*/  FFMA.FTZ R199, R156, R13.reuse, -R162.reuse ;  /* 0x0000000d9cc77223 */ /* 0x180fe200000108a2 */
[-C--:B------:R-:W-:Y:S01]  /*14b20*/  FFMA.FTZ R197, R166, R13.reuse, -R162 ;  /* 0x0000000da6c57223 */ /* 0x080fe200000108a2 */
[----:B---3--:R-:W-:Y:S01]  /*14b30*/  FADD.FTZ R3, R185, R168 ;  /* 0x000000a8b9037221 */ /* 0x008fe20000010000 */
[----:B------:R-:W-:Y:S01]  /*14b40*/  F2FP.F16.F32.PACK_AB R156, R159, R158 ;  /* 0x0000009e9f9c723e */ /* 0x000fe200000000ff */
[----:B------:R-:W1:Y:S01]  /*14b50*/  MUFU.EX2 R226, R226 ;  /* 0x000000e200e27308 */ /* 0x000e620000000800 */
[----:B------:R-:W-:Y:S01]  /*14b60*/  F2FP.F16.F32.PACK_AB R158, R165, R164 ;  /* 0x000000a4a59e723e */ /* 0x000fe200000000ff */
[----:B0-----:R-:W-:Y:S01]  /*14b70*/  FADD.FTZ R170, R188, R3 ;  /* 0x00000003bcaa7221 */ /* 0x001fe20000010000 */
[----:B------:R-:W-:Y:S01]  /*14b80*/  F2FP.F16.F32.PACK_AB R166, R181, R180 ;  /* 0x000000b4b5a6723e */ /* 0x000fe200000000ff */
[-C--:B------:R-:W-:Y:S01]  /*14b90*/  FFMA.FTZ R215, R194, R13.reuse, -R162 ;  /* 0x0000000dc2d77223 */ /* 0x080fe200000108a2 */
[----:B------:R-:W-:Y:S01]  /*14ba0*/  FSEL R165, R12, RZ, P2 ;  /* 0x000000ff0ca57208 */ /* 0x000fe20001000000 */
[----:B----4-:R-:W-:Y:S01]  /*14bb0*/  FADD.FTZ R3, R189, R170 ;  /* 0x000000aabd037221 */ /* 0x010fe20000010000 */
[-CC-:B------:R-:W-:Y:S01]  /*14bc0*/  FFMA.FTZ R194, R153, R13.reuse, -R162.reuse ;  /* 0x0000000d99c27223 */ /* 0x180fe200000108a2 */
[----:B------:R-:W0:Y:S01]  /*14bd0*/  MUFU.EX2 R195, R195 ;  /* 0x000000c300c37308 */ /* 0x000e220000000800 */
[-CC-:B------:R-:W-:Y:S01]  /*14be0*/  FFMA.FTZ R157, R157, R13.reuse, -R162.reuse ;  /* 0x0000000d9d9d7223 */ /* 0x180fe200000108a2 */
[----:B-----5:R-:W-:Y:S01]  /*14bf0*/  FADD.FTZ R3, R216, R3 ;  /* 0x00000003d8037221 */ /* 0x020fe20000010000 */
[-CC-:B------:R-:W-:Y:S01]  /*14c00*/  FFMA.FTZ R153, R174, R13.reuse, -R162.reuse ;  /* 0x0000000dae997223 */ /* 0x180fe200000108a2 */
[-CC-:B------:R-:W-:Y:S01]  /*14c10*/  FFMA.FTZ R161, R161, R13.reuse, -R162.reuse ;  /* 0x0000000da1a17223 */ /* 0x180fe200000108a2 */
[-CC-:B------:R-:W-:Y:S01]  /*14c20*/  FFMA.FTZ R167, R167, R13.reuse, -R162.reuse ;  /* 0x0000000da7a77223 */ /* 0x180fe200000108a2 */
[-CC-:B------:R-:W-:Y:S01]  /*14c30*/  FFMA.FTZ R171, R171, R13.reuse, -R162.reuse ;  /* 0x0000000dabab7223 */ /* 0x180fe200000108a2 */
[-CC-:B------:R-:W-:Y:S01]  /*14c40*/  FFMA.FTZ R175, R175, R13.reuse, -R162.reuse ;  /* 0x0000000dafaf7223 */ /* 0x180fe200000108a2 */
[----:B------:R-:W-:Y:S01]  /*14c50*/  MUFU.EX2 R215, R215 ;  /* 0x000000d700d77308 */ /* 0x000fe20000000800 */
[----:B-1----:R-:W-:Y:S01]  /*14c60*/  FADD.FTZ R180, R226, R3 ;  /* 0x00000003e2b47221 */ /* 0x002fe20000010000 */
        /* <DEDUP_REMOVED lines=8> */
[----:B------:R-:W-:Y:S01]  /*14cf0*/  FADD.FTZ R180, -R165, R214 ;  /* 0x000000d6a5b47221 */ /* 0x000fe20000010100 */
[-CC-:B------:R-:W-:Y:S01]  /*14d00*/  FFMA.FTZ R186, R186, R13.reuse, -R162.reuse ;  /* 0x0000000dbaba7223 */ /* 0x180fe200000108a2 */
[-CC-:B------:R-:W-:Y:S01]  /*14d10*/  FFMA.FTZ R187, R187, R13.reuse, -R162.reuse ;  /* 0x0000000dbbbb7223 */ /* 0x180fe200000108a2 */
[-CC-:B------:R-:W-:Y:S01]  /*14d20*/  FFMA.FTZ R191, R191, R13.reuse, -R162.reuse ;  /* 0x0000000dbfbf7223 */ /* 0x180fe200000108a2 */
[-C--:B------:R-:W-:Y:S01]  /*14d30*/  FMUL.FTZ R180, R180, R13.reuse ;  /* 0x0000000db4b47220 */ /* 0x080fe20000410000 */
[-CC-:B------:R-:W-:Y:S01]  /*14d40*/  FFMA.FTZ R190, R190, R13.reuse, -R162.reuse ;  /* 0x0000000dbebe7223 */ /* 0x180fe200000108a2 */
[----:B------:R-:W-:Y:S01]  /*14d50*/  MUFU.EX2 R199, R199 ;  /* 0x000000c700c77308 */ /* 0x000fe20000000800 */
[-CC-:B------:R-:W-:Y:S01]  /*14d60*/  FFMA.FTZ R192, R192, R13.reuse, -R162.reuse ;  /* 0x0000000dc0c07223 */ /* 0x180fe200000108a2 */
[----:B------:R-:W-:Y:S01]  /*14d70*/  FFMA.FTZ R193, R193, R13, -R162 ;  /* 0x0000000dc1c17223 */ /* 0x000fe200000108a2 */
[----:B------:R-:W-:-:S02]  /*14d80*/  F2FP.F16.F32.PACK_AB R162, R173, R172 ;  /* 0x000000acada2723e */ /* 0x000fc400000000ff */
[----:B------:R-:W-:Y:S02]  /*14d90*/  F2FP.F16.F32.PACK_AB R164, R213, R212 ;  /* 0x000000d4d5a4723e */ /* 0x000fe400000000ff */
[----:B------:R-:W-:Y:S01]  /*14da0*/  F2FP.F16.F32.PACK_AB R168, R185, R184 ;  /* 0x000000b8b9a8723e */ /* 0x000fe200000000ff */
[----:B------:R-:W0:Y:S01]  /*14db0*/  MUFU.EX2 R180, R180 ;  /* 0x000000b400b47308 */ /* 0x000e220000000800 */
[----:B------:R-:W-:Y:S02]  /*14dc0*/  F2FP.F16.F32.PACK_AB R170, R189, R188 ;  /* 0x000000bcbdaa723e */ /* 0x000fe400000000ff */
[----:B------:R-:W-:-:S05]  /*14dd0*/  F2FP.F16.F32.PACK_AB R172, R226, R216 ;  /* 0x000000d8e2ac723e */ /* 0x000fca00000000ff */
[----:B------:R-:W1:Y:S08]  /*14de0*/  MUFU.EX2 R157, R157 ;  /* 0x0000009d009d7308 */ /* 0x000e700000000800 */
[----:B------:R3:W4:Y:S01]  /*14df0*/  MUFU.EX2 R174, R154 ;  /* 0x0000009a00ae7308 */ /* 0x0007220000000800 */
        /* <DEDUP_REMOVED lines=8> */
[----:B---3--:R-:W-:Y:S01]  /*14e80*/  F2FP.F16.F32.PACK_AB R154, R228, R163 ;  /* 0x000000a3e49a723e */ /* 0x008fe200000000ff */
[-C--:B------:R-:W-:Y:S01]  /*14e90*/  FMUL.FTZ R39, R39, R180.reuse ;  /* 0x000000b427277220 */ /* 0x080fe20000410000 */
[----:B-1----:R-:W-:Y:S01]  /*14ea0*/  F2FP.F16.F32.PACK_AB R155, R157, R199 ;  /* 0x000000c79d9b723e */ /* 0x002fe200000000ff */
[-C--:B------:R-:W-:Y:S01]  /*14eb0*/  FMUL.FTZ R42, R42, R180.reuse ;  /* 0x000000b42a2a7220 */ /* 0x080fe20000410000 */
[-C--:B------:R-:W-:Y:S01]  /*14ec0*/  FMUL.FTZ R43, R43, R180.reuse ;  /* 0x000000b42b2b7220 */ /* 0x080fe20000410000 */
[-C--:B------:R-:W-:Y:S01]  /*14ed0*/  FMUL.FTZ R46, R46, R180.reuse ;  /* 0x000000b42e2e7220 */ /* 0x080fe20000410000 */
[-C--:B------:R-:W-:Y:S01]  /*14ee0*/  FMUL.FTZ R47, R47, R180.reuse ;  /* 0x000000b42f2f7220 */ /* 0x080fe20000410000 */
[----:B------:R1:W-:Y:S01]  /*14ef0*/  MUFU.EX2 R163, R153 ;  /* 0x0000009900a37308 */ /* 0x0003e20000000800 */
[C---:B----4-:R-:W-:Y:S01]  /*14f00*/  FADD.FTZ R3, R174.reuse, R3 ;  /* 0x00000003ae037221 */ /* 0x050fe20000010000 */
[----:B------:R-:W-:Y:S01]  /*14f10*/  F2FP.F16.F32.PACK_AB R174, R174, R195 ;  /* 0x000000c3aeae723e */ /* 0x000fe200000000ff */
[-C--:B------:R-:W-:Y:S01]  /*14f20*/  FMUL.FTZ R50, R50, R180.reuse ;  /* 0x000000b432327220 */ /* 0x080fe20000410000 */
[-C--:B------:R-:W-:Y:S01]  /*14f30*/  FMUL.FTZ R51, R51, R180.reuse ;  /* 0x000000b433337220 */ /* 0x080fe20000410000 */
[-C--:B------:R-:W-:Y:S01]  /*14f40*/  FMUL.FTZ R54, R54, R180.reuse ;  /* 0x000000b436367220 */ /* 0x080fe20000410000 */
[-C--:B------:R-:W-:Y:S01]  /*14f50*/  FMUL.FTZ R55, R55, R180.reuse ;  /* 0x000000b437377220 */ /* 0x080fe20000410000 */
[----:B------:R-:W-:Y:S01]  /*14f60*/  FMUL.FTZ R58, R58, R180 ;  /* 0x000000b43a3a7220 */ /* 0x000fe20000410000 */
[----:B------:R-:W3:Y:S01]  /*14f70*/  MUFU.EX2 R161, R161 ;  /* 0x000000a100a17308 */ /* 0x000ee20000000800 */
[----:B-1----:R-:W-:Y:S01]  /*14f80*/  FFMA.FTZ R153, R180, R0, R215 ;  /* 0x00000000b4997223 */ /* 0x002fe200000100d7 */
[-C--:B------:R-:W-:Y:S01]  /*14f90*/  FMUL.FTZ R59, R59, R180.reuse ;  /* 0x000000b43b3b7220 */ /* 0x080fe20000410000 */
[-C--:B------:R-:W-:Y:S01]  /*14fa0*/  FMUL.FTZ R62, R62, R180.reuse ;  /* 0x000000b43e3e7220 */ /* 0x080fe20000410000 */
[-C--:B------:R-:W-:Y:S01]  /*14fb0*/  FMUL.FTZ R63, R63, R180.reuse ;  /* 0x000000b43f3f7220 */ /* 0x080fe20000410000 */
[----:B------:R-:W-:Y:S01]  /*14fc0*/  FADD.FTZ R0, R194, R153 ;  /* 0x00000099c2007221 */ /* 0x000fe20000010000 */
[-C--:B------:R-:W-:Y:S01]  /*14fd0*/  FMUL.FTZ R66, R66, R180.reuse ;  /* 0x000000b442427220 */ /* 0x080fe20000410000 */
[-C--:B------:R-:W-:Y:S01]  /*14fe0*/  FMUL.FTZ R67, R67, R180.reuse ;  /* 0x000000b443437220 */ /* 0x080fe20000410000 */
[----:B------:R-:W1:Y:S01]  /*14ff0*/  MUFU.EX2 R159, R197 ;  /* 0x000000c5009f7308 */ /* 0x000e620000000800 */
[----:B------:R-:W-:Y:S01]  /*15000*/  FADD.FTZ R0, R199, R0 ;  /* 0x00000000c7007221 */ /* 0x000fe20000010000 */
[-C--:B------:R-:W-:Y:S01]  /*15010*/  FMUL.FTZ R70, R70, R180.reuse ;  /* 0x000000b446467220 */ /* 0x080fe20000410000 */
[-C--:B------:R-:W-:Y:S01]  /*15020*/  FMUL.FTZ R71, R71, R180.reuse ;  /* 0x000000b447477220 */ /* 0x080fe20000410000 */
[-C--:B------:R-:W-:Y:S01]  /*15030*/  FMUL.FTZ R74, R74, R180.reuse ;  /* 0x000000b44a4a7220 */ /* 0x080fe20000410000 */
[----:B------:R-:W-:Y:S01]  /*15040*/  FADD.FTZ R153, R157, R0 ;  /* 0x000000009d997221 */ /* 0x000fe20000010000 */
[-C--:B------:R-:W-:Y:S01]  /*15050*/  FMUL.FTZ R75, R75, R180.reuse ;  /* 0x000000b44b4b7220 */ /* 0x080fe20000410000 */
[----:B------:R-:W-:Y:S01]  /*15060*/  FMUL.FTZ R78, R78, R180 ;  /* 0x000000b44e4e7220 */ /* 0x000fe20000410000 */
[----:B------:R-:W4:Y:S01]  /*15070*/  MUFU.EX2 R167, R167 ;  /* 0x000000a700a77308 */ /* 0x000f220000000800 */
[----:B0-----:R-:W-:Y:S01]  /*15080*/  FADD.FTZ R0, R198, R153 ;  /* 0x00000099c6007221 */ /* 0x001fe20000010000 */
[----:B---3--:R-:W-:Y:S01]  /*15090*/  F2FP.F16.F32.PACK_AB R157, R161, R198 ;  /* 0x000000c6a19d723e */ /* 0x008fe200000000ff */
        /* <DEDUP_REMOVED lines=14> */
[C---:B----4-:R-:W-:Y:S01]  /*15180*/  FADD.FTZ R153, R167.reuse, R0 ;  /* 0x00000000a7997221 */ /* 0x050fe20000010000 */
[----:B------:R-:W-:Y:S01]  /*15190*/  F2FP.F16.F32.PACK_AB R159, R167, R159 ;  /* 0x0000009fa79f723e */ /* 0x000fe200000000ff */
        /* <DEDUP_REMOVED lines=14> */
[C---:B-1----:R-:W-:Y:S01]  /*15280*/  FADD.FTZ R0, R171.reuse, R0 ;  /* 0x00000000ab007221 */ /* 0x042fe20000010000 */
[----:B------:R-:W-:Y:S01]  /*15290*/  F2FP.F16.F32.PACK_AB R161, R171, R196 ;  /* 0x000000c4aba1723e */ /* 0x000fe200000000ff */
[-C--:B------:R-:W-:Y:S01]  /*152a0*/  FMUL.FTZ R122, R122, R180.reuse ;  /* 0x000000b47a7a7220 */ /* 0x080fe20000410000 */
[-C--:B------:R-:W-:Y:S01]  /*152b0*/  FMUL.FTZ R123, R123, R180.reuse ;  /* 0x000000b47b7b7220 */ /* 0x080fe20000410000 */
[----:B------:R-:W-:Y:S01]  /*152c0*/  FADD.FTZ R0, R163, R0 ;  /* 0x00000000a3007221 */ /* 0x000fe20000010000 */
[-C--:B------:R-:W-:Y:S01]  /*152d0*/  FMUL.FTZ R126, R126, R180.reuse ;  /* 0x000000b47e7e7220 */ /* 0x080fe20000410000 */
[-C--:B------:R-:W-:Y:S01]  /*152e0*/  FMUL.FTZ R127, R127, R180.reuse ;  /* 0x000000b47f7f7220 */ /* 0x080fe20000410000 */
[----:B------:R-:W1:Y:S01]  /*152f0*/  MUFU.EX2 R177, R177 ;  /* 0x000000b100b17308 */ /* 0x000e620000000800 */
[C---:B---3--:R-:W-:Y:S01]  /*15300*/  FADD.FTZ R0, R175.reuse, R0 ;  /* 0x00000000af007221 */ /* 0x048fe20000010000 */
        /* <DEDUP_REMOVED lines=17> */
[----:B------:R-:W-:-:S05]  /*15420*/  FMUL.FTZ R151, R151, R180 ;  /* 0x000000b497977220 */ /* 0x000fca0000410000 */
[----:B------:R-:W1:Y:S01]  /*15430*/  MUFU.EX2 R169, R182 ;  /* 0x000000b600a97308 */ /* 0x000e620000000800 */
[----:B---3--:R-:W-:Y:S01]  /*15440*/  FADD.FTZ R0, R178, R153 ;  /* 0x00000099b2007221 */ /* 0x008fe20000010000 */
[----:B------:R-:W-:-:S06]  /*15450*/  F2FP.F16.F32.PACK_AB R153, R194, R215 ;  /* 0x000000d7c299723e */ /* 0x000fcc00000000ff */
[----:B------:R-:W3:Y:S01]  /*15460*/  MUFU.EX2 R183, R183 ;  /* 0x000000b700b77308 */ /* 0x000ee20000000800 */
[C---:B0-----:R-:W-:Y:S01]  /*15470*/  FADD.FTZ R0, R179.reuse, R0 ;  /* 0x00000000b3007221 */ /* 0x041fe20000010000 */
[----:B------:R-:W-:-:S06]  /*15480*/  F2FP.F16.F32.PACK_AB R167, R179, R178 ;  /* 0x000000b2b3a7723e */ /* 0x000fcc00000000ff */
        /* <DEDUP_REMOVED lines=14> */
[----:B------:R-:W-:-:S03]  /*15570*/  F2FP.F16.F32.PACK_AB R173, R190, R173 ;  /* 0x000000adbead723e */ /* 0x000fc600000000ff */
[----:B-1----:R-:W-:-:S04]  /*15580*/  FADD.FTZ R0, R192, R181 ;  /* 0x000000b5c0007221 */ /* 0x002fc80000010000 */
[C---:B---3--:R-:W-:Y:S01]  /*15590*/  FADD.FTZ R0, R193.reuse, R0 ;  /* 0x00000000c1007221 */ /* 0x048fe20000010000 */
[----:B------:R-:W-:Y:S01]  /*155a0*/  F2FP.F16.F32.PACK_AB R175, R193, R192 ;  /* 0x000000c0c1af723e */ /* 0x000fe200000000ff */
[----:B------:R-:W-:Y:S06]  /*155b0*/  @!P0 BRA `(.L_x_2837) ;  /* 0x0000000000048947 */ /* 0x000fec0003800000 */
[----:B------:R-:W-:Y:S01]  /*155c0*/  BPT.TRAP 0x1 ;  /* 0x000000040000795c */ /* 0x000fe20000300000 */
.L_x_2837:
[----:B------:R0:W1:Y:S01]  /*155d0*/  SYNCS.PHASECHK.TRANS64.TRYWAIT P2, [R210+URZ+0x22850], R209 ;  /* 0x022850d1d20075a7 */ /* 0x000062000804017f */
[----:B------:R-:W-:Y:S05]  /*155e0*/  @!P0 BRA `(.L_x_2838) ;  /* 0x0000000000048947 */ /* 0x000fea0003800000 */
[----:B------:R-:W-:Y:S01]  /*155f0*/  BPT.TRAP 0x1 ;  /* 0x000000040000795c */ /* 0x000fe20000300000 */
.L_x_2838:
[----:B------:R-:W-:Y:S04]  /*15600*/  BSSY B0, `(.L_x_2839) ;  /* 0x0000004000007945 */ /* 0x000fe80003800000 */
[----:B-1----:R-:W-:Y:S05]  /*15610*/  @P2 BRA `(.L_x_2840) ;  /* 0x0000000000082947 */ /* 0x002fea0003800000 */
[----:B------:R-:W1:Y:S02]  /*15620*/  SYNCS.PHASECHK.TRANS64.TRYWAIT P2, [R210+URZ+0x22850], R209 ;  /* 0x022850d1d20075a7 */ /* 0x000e64000804017f */
[----:B-1----:R-:W-:Y:S05]  /*15630*/  @!P2 BRA `(.L_x_2841) ;  /* 0x000000c80044a947 */ /* 0x002fea0003800000 */
.L_x_2840:
[----:B------:R-:W-:Y:S05]  /*15640*/  BSYNC B0 ;  /* 0x0000000000007941 */ /* 0x000fea0003800000 */
.L_x_2839:
[----:B------:R-:W3:Y:S01]  /*15650*/  S2R R178, SR_TID.X ;  /* 0x0000000000b27919 */ /* 0x000ee20000002100 */
[----:B------:R-:W-:Y:S01]  /*15660*/  IMAD.MOV.U32 R177, RZ, RZ, 0x40000040 ;  /* 0x40000040ffb17424 */ /* 0x000fe200078e00ff */
[----:B------:R-:W-:Y:S05]  /*15670*/  WARPSYNC.ALL ;  /* 0x0000000000007948 */ /* 0x000fea0003800000 */
[----:B------:R-:W-:Y:S01]  /*15680*/  R2UR UR7, R177 ;  /* 0x00000000b10772ca */ /* 0x000fe200000e0000 */
[----:B------:R-:W-:Y:S01]  /*15690*/  IMAD R176, R2, 0xc00, R21 ;  /* 0x00000c0002b07824 */ /* 0x000fe200078e0215 */
[----:B------:R-:W-:Y:S01]  /*156a0*/  ISETP.GT.AND P2, PT, R6, R218, PT ;  /* 0x000000da0600720c */ /* 0x000fe20003f44270 */
[----:B012---:R-:W-:-:S02]  /*156b0*/  @!P1 VIADD R210, R210, 0x22860 ;  /* 0x00022860d2d29836 */ /* 0x007fc40000000000 */
[----:B------:R-:W-:Y:S01]  /*156c0*/  VIADD R6, R6, 0xffffffff ;  /* 0xffffffff06067836 */ /* 0x000fe20000000000 */
[----:B------:R-:W-:Y:S01]  /*156d0*/  R2UR UR6, R176 ;  /* 0x00000000b00672ca */ /* 0x000fe200000e0000 */
[----:B------:R-:W-:Y:S01]  /*156e0*/  IMAD.MOV.U32 R214, RZ, RZ, R12 ;  /* 0x000000ffffd67224 */ /* 0x000fe200078e000c */
[----:B------:R-:W-:Y:S01]  /*156f0*/  @!P1 PRMT R210, RZ, 0x654, R210 ;  /* 0x00000654ffd29816 */ /* 0x000fe200000000d2 */
[----:B------:R-:W-:Y:S01]  /*15700*/  IMAD.MOV.U32 R215, RZ, RZ, R7 ;  /* 0x000000ffffd77224 */ /* 0x000fe200078e0007 */
[----:B---3--:R-:W-:-:S05]  /*15710*/  SHF.R.U32.HI R178, RZ, 0x7, R178 ;  /* 0x00000007ffb27819 */ /* 0x008fca00000116b2 */
        /* <DEDUP_REMOVED lines=46> */
.L_x_2824:
[----:B------:R-:W-:Y:S05]  /*15a00*/  WARPSYNC.ALL ;  /* 0x0000000000007948 */ /* 0x000fea0003800000 */
[----:B------:R-:W3:Y:S01]  /*15a10*/  SHFL.BFLY PT, R4, R3, 0x2, 0x1f ;  /* 0x0c401f0003047f89 */ /* 0x000ee200000e0000 */
[----:B------:R-:W-:Y:S01]  /*15a20*/  VIADD R2, R2, 0x1 ;  /* 0x0000000102027836 */ /* 0x000fe20000000000 */
[----:B------:R4:W-:Y:S08]  /*15a30*/  BAR.ARV R20, 0x100 ;  /* 0x000400140000751d */ /* 0x0009f00000002000 */
[----:B------:R-:W-:Y:S06]  /*15a40*/  BAR.ARV 0x8, 0x180 ;  /* 0x0206000000007b1d */ /* 0x000fec0000002000 */
[----:B------:R-:W-:Y:S01]  /*15a50*/  ISETP.NE.AND P1, PT, R2, 0x2, PT ;  /* 0x000000020200780c */ /* 0x000fe20003f25270 */
[----:B------:R-:W-:Y:S01]  /*15a60*/  VIADD R234, R234, 0x1 ;  /* 0x00000001eaea7836 */ /* 0x000fe20000000000 */
[----:B------:R-:W5:Y:S01]  /*15a70*/  SHFL.BFLY PT, R9, R0, 0x2, 0x1f ;  /* 0x0c401f0000097f89 */ /* 0x000f6200000e0000 */
[----:B------:R-:W-:-:S02]  /*15a80*/  PLOP3.LUT P0, PT, PT, PT, PT, 0x8, 0x0 ;  /* 0x000000000000781c */ /* 0x000fc40003f0e170 */
[----:B------:R-:W-:Y:S01]  /*15a90*/  SEL R2, R2, RZ, P1 ;  /* 0x000000ff02027207 */ /* 0x000fe20000800000 */
[----:B---3--:R-:W-:-:S05]  /*15aa0*/  FADD.FTZ R4, R4, R3 ;  /* 0x0000000304047221 */ /* 0x008fca0000010000 */
[----:B------:R-:W3:Y:S01]  /*15ab0*/  SHFL.BFLY PT, R5, R4, 0x1, 0x1f ;  /* 0x0c201f0004057f89 */ /* 0x000ee200000e0000 */
[----:B-----5:R-:W-:Y:S01]  /*15ac0*/  FADD.FTZ R6, R9, R0 ;  /* 0x0000000009067221 */ /* 0x020fe20000010000 */
[----:B------:R-:W-:-:S04]  /*15ad0*/  IMAD.MOV.U32 R0, RZ, RZ, RZ ;  /* 0x000000ffff007224 */ /* 0x000fc800078e00ff */
[----:B------:R-:W5:Y:S01]  /*15ae0*/  SHFL.BFLY PT, R9, R6, 0x1, 0x1f ;  /* 0x0c201f0006097f89 */ /* 0x000f6200000e0000 */
[----:B---3--:R-:W-:Y:S01]  /*15af0*/  FADD.FTZ R8, R4, R5 ;  /* 0x0000000504087221 */ /* 0x008fe20000010000 */
[----:B------:R-:W-:Y:S01]  /*15b00*/  IMAD.MOV.U32 R5, RZ, RZ, RZ ;  /* 0x000000ffff057224 */ /* 0x000fe200078e00ff */
[----:B------:R-:W-:-:S03]  /*15b10*/  SEL R4, RZ, 0x1, P1 ;  /* 0x00000001ff047807 */ /* 0x000fc60000800000 */
[----:B------:R-:W-:Y:S02]  /*15b20*/  FSETP.NE.FTZ.AND P2, PT, R8, RZ, PT ;  /* 0x000000ff0800720b */ /* 0x000fe40003f55000 */
[----:B------:R-:W-:-:S11]  /*15b30*/  LOP3.LUT R19, R19, R4, RZ, 0x3c, !PT ;  /* 0x0000000413137212 */ /* 0x000fd600078e3cff */
[----:B------:R-:W3:Y:S01]  /*15b40*/  @P2 MUFU.LG2 R15, R8 ;  /* 0x00000008000f2308 */ /* 0x000ee20000000c00 */
[----:B------:R-:W-:Y:S01]  /*15b50*/  @P2 FMUL.FTZ R14, R13, 0.69314718246459960938 ;  /* 0x3f3172180d0e2820 */ /* 0x000fe20000410000 */
[----:B-----5:R-:W-:Y:S01]  /*15b60*/  FADD.FTZ R9, R6, R9 ;  /* 0x0000000906097221 */ /* 0x020fe20000010000 */
[----:B------:R-:W-:-:S04]  /*15b70*/  IMAD.MOV.U32 R6, RZ, RZ, -0x800000 ;  /* 0xff800000ff067424 */ /* 0x000fc800078e00ff */
[----:B------:R-:W-:Y:S01]  /*15b80*/  FSETP.NE.FTZ.AND P3, PT, R9, RZ, PT ;  /* 0x000000ff0900720b */ /* 0x000fe20003f75000 */
[----:B------:R-:W5:Y:S01]  /*15b90*/  @P2 MUFU.RCP R5, R8 ;  /* 0x0000000800052308 */ /* 0x000f620000001000 */
[----:B---3--:R-:W-:-:S11]  /*15ba0*/  @P2 FMUL.FTZ R15, R15, 0.69314718246459960938 ;  /* 0x3f3172180f0f2820 */ /* 0x008fd60000410000 */
[----:B------:R-:W3:Y:S01]  /*15bb0*/  @P3 MUFU.LG2 R16, R9 ;  /* 0x0000000900103308 */ /* 0x000ee20000000c00 */
[----:B------:R-:W-:Y:S01]  /*15bc0*/  @P3 FMUL.FTZ R13, R13, 0.69314718246459960938 ;  /* 0x3f3172180d0d3820 */ /* 0x000fe20000410000 */
[----:B------:R-:W-:Y:S01]  /*15bd0*/  @P2 FFMA.FTZ R6, R14, R7, R15 ;  /* 0x000000070e062223 */ /* 0x000fe2000001000f */
[-C--:B-----5:R-:W-:Y:S01]  /*15be0*/  FMUL.FTZ R167, R88, R5.reuse ;  /* 0x0000000558a77220 */ /* 0x0a0fe20000410000 */
[-C--:B------:R-:W-:Y:S01]  /*15bf0*/  FMUL.FTZ R169, R96, R5.reuse ;  /* 0x0000000560a97220 */ /* 0x080fe20000410000 */
[----:B------:R-:W-:-:S03]  /*15c00*/  FMUL.FTZ R171, R104, R5 ;  /* 0x0000000568ab7220 */ /* 0x000fc60000410000 */
[----:B------:R-:W5:Y:S01]  /*15c10*/  @P3 MUFU.RCP R0, R9 ;  /* 0x0000000900003308 */ /* 0x000f620000001000 */
        /* <DEDUP_REMOVED lines=8> */
[----:B---3--:R-:W-:Y:S01]  /*15ca0*/  @P3 FMUL.FTZ R16, R16, 0.69314718246459960938 ;  /* 0x3f31721810103820 */ /* 0x008fe20000410000 */
[-C--:B------:R-:W-:Y:S01]  /*15cb0*/  FMUL.FTZ R40, R40, R5.reuse ;  /* 0x0000000528287220 */ /* 0x080fe20000410000 */
[-C--:B------:R-:W-:Y:S01]  /*15cc0*/  FMUL.FTZ R41, R41, R5.reuse ;  /* 0x0000000529297220 */ /* 0x080fe20000410000 */
[-C--:B------:R-:W-:Y:S01]  /*15cd0*/  FMUL.FTZ R44, R44, R5.reuse ;  /* 0x000000052c2c7220 */ /* 0x080fe20000410000 */
[-C--:B------:R-:W-:Y:S01]  /*15ce0*/  FMUL.FTZ R45, R45, R5.reuse ;  /* 0x000000052d2d7220 */ /* 0x080fe20000410000 */
[-C--:B------:R-:W-:Y:S01]  /*15cf0*/  FMUL.FTZ R48, R48, R5.reuse ;  /* 0x0000000530307220 */ /* 0x080fe20000410000 */
[-C--:B------:R-:W-:Y:S01]  /*15d00*/  FMUL.FTZ R49, R49, R5.reuse ;  /* 0x0000000531317220 */ /* 0x080fe20000410000 */
[-C--:B------:R-:W-:Y:S01]  /*15d10*/  FMUL.FTZ R52, R52, R5.reuse ;  /* 0x0000000534347220 */ /* 0x080fe20000410000 */
[-C--:B-----5:R-:W-:Y:S01]  /*15d20*/  FMUL.FTZ R11, R51, R0.reuse ;  /* 0x00000000330b7220 */ /* 0x0a0fe20000410000 */
        /* <DEDUP_REMOVED lines=110> */
[----:B----4-:R-:W-:-:S07]  /*16410*/  @P3 FFMA.FTZ R5, R13, R12, R16 ;  /* 0x0000000c0d053223 */ /* 0x010fce0000010010 */
.L_x_2734:
[----:B------:R-:W-:Y:S05]  /*16420*/  WARPSYNC.ALL ;  /* 0x0000000000007948 */ /* 0x000fea0003800000 */
[----:B------:R-:W1:Y:S08]  /*16430*/  S2UR UR5, SR_CgaCtaId ;  /* 0x00000000000579c3 */ /* 0x000e700000008800 */
[----:B------:R-:W-:Y:S06]  /*16440*/  BAR.SYNC.DEFER_BLOCKING 0x5, 0x180 ;  /* 0x0146000000007b1d */ /* 0x000fec0000010000 */
[----:B------:R-:W-:Y:S01]  /*16450*/  UMOV UR4, 0x400 ;  /* 0x0000040000047882 */ /* 0x000fe20000000000 */
[----:B------:R-:W-:Y:S01]  /*16460*/  BSSY B0, `(.L_x_2843) ;  /* 0x00002de000007945 */ /* 0x000fe20003800000 */
[----:B-1----:R-:W-:-:S06]  /*16470*/  ULEA UR4, UR5, UR4, 0x18 ;  /* 0x0000000405047291 */ /* 0x002fcc000f8ec03f */
[----:B------:R-:W-:-:S05]  /*16480*/  IMAD.U32 R16, RZ, RZ, UR4 ;  /* 0x00000004ff107e24 */ /* 0x000fca000f8e00ff */
[----:B------:R1:W3:Y:S01]  /*16490*/  LDS.128 R80, [R16+0x228d0] ;  /* 0x0228d00010507984 */ /* 0x0002e20000000c00 */
[----:B------:R-:W-:Y:S06]  /*164a0*/  BAR.ARV 0x4, 0x180 ;  /* 0x0106000000007b1d */ /* 0x000fec0000002000 */
[----:B------:R-:W-:Y:S05]  /*164b0*/  @P0 BRA `(.L_x_2844) ;  /* 0x0000001c00c80947 */ /* 0x000fea0003800000 */
[----:B------:R-:W4:Y:S01]  /*164c0*/  LDL R14, [R1+0x18] ;  /* 0x00001800010e7983 */ /* 0x000f220000100800 */
[----:B------:R-:W-:Y:S05]  /*164d0*/  WARPSYNC.ALL ;  /* 0x0000000000007948 */ /* 0x000fea0003800000 */
[----:B------:R-:W0:Y:S01]  /*164e0*/  S2R R7, SR_SWINHI ;  /* 0x0000000000077919 */ /* 0x000e220000002f00 */
        /* <DEDUP_REMOVED lines=17> */
[----:B0-----:R-:W-:Y:S02]  /*16600*/  MOV R13, R7 ;  /* 0x00000007000d7202 */ /* 0x001fe40000000f00 */
        /* <DEDUP_REMOVED lines=33> */
[----:B------:R-:W0:Y:S01]  /*16820*/  LDC R0, c[0x0][0xbe8] ;  /* 0x0002fa00ff007b82 */ /* 0x000e220000000800 */
[----:B----4-:R-:W-:-:S07]  /*16830*/  IMAD.WIDE R126, R14, 0x2, R12 ;  /* 0x000000020e7e7825 */ /* 0x010fce00078e020c */
[----:B------:R-:W-:Y:S01]  /*16840*/  BAR.SYNC.DEFER_BLOCKING 0x1, 0x100 ;  /* 0x0044000000007b1d */ /* 0x000fe20000010000 */
[C---:B------:R-:W-:Y:S02]  /*16850*/  IADD3 R151, P1, R126.reuse, 0x20, RZ ;  /* 0x000000207e977810 */ /* 0x040fe40007f3e0ff */
[C---:B------:R-:W-:Y:S02]  /*16860*/  IADD3 R179, P2, R126.reuse, 0x40, RZ ;  /* 0x000000407eb37810 */ /* 0x040fe40007f5e0ff */
[----:B------:R-:W-:Y:S01]  /*16870*/  IADD3 R181, P3, R126, 0x60, RZ ;  /* 0x000000607eb57810 */ /* 0x000fe20007f7e0ff */
[--C-:B------:R-:W-:Y:S01]  /*16880*/  IMAD.X R21, RZ, RZ, R127.reuse, P1 ;  /* 0x000000ffff157224 */ /* 0x100fe200008e067f */
[----:B------:R-:W-:Y:S01]  /*16890*/  LOP3.LUT R20, R151, 0x380, RZ, 0xc0, !PT ;  /* 0x0000038097147812 */ /* 0x000fe200078ec0ff */
[--C-:B------:R-:W-:Y:S01]  /*168a0*/  IMAD.X R31, RZ, RZ, R127.reuse, P2 ;  /* 0x000000ffff1f7224 */ /* 0x100fe200010e067f */
[----:B-----5:R-:W-:Y:S01]  /*168b0*/  LOP3.LUT R30, R179, 0x380, RZ, 0xc0, !PT ;  /* 0x00000380b31e7812 */ /* 0x020fe200078ec0ff */
[----:B------:R-:W-:Y:S01]  /*168c0*/  IMAD.X R39, RZ, RZ, R127, P3 ;  /* 0x000000ffff277224 */ /* 0x000fe200018e067f */
[----:B------:R-:W-:-:S02]  /*168d0*/  LOP3.LUT R38, R181, 0x380, RZ, 0xc0, !PT ;  /* 0x00000380b5267812 */ /* 0x000fc400078ec0ff */
[----:B------:R-:W-:Y:S02]  /*168e0*/  SHF.R.U64 R20, R20, 0x3, RZ ;  /* 0x0000000314147819 */ /* 0x000fe400000012ff */
[----:B------:R-:W-:Y:S02]  /*168f0*/  IADD3 R46, P4, R126, 0x4000, RZ ;  /* 0x000040007e2e7810 */ /* 0x000fe40007f9e0ff */
[----:B------:R-:W-:Y:S02]  /*16900*/  SHF.R.U64 R30, R30, 0x3, RZ ;  /* 0x000000031e1e7819 */ /* 0x000fe400000012ff */
[----:B------:R-:W-:Y:S01]  /*16910*/  SHF.R.U64 R38, R38, 0x3, RZ ;  /* 0x0000000326267819 */ /* 0x000fe200000012ff */
[----:B------:R-:W-:Y:S01]  /*16920*/  IMAD.X R47, RZ, RZ, R127, P4 ;  /* 0x000000ffff2f7224 */ /* 0x000fe200020e067f */
[C---:B------:R-:W-:Y:S02]  /*16930*/  IADD3 R86, P5, R126.reuse, 0x4020, RZ ;  /* 0x000040207e567810 */ /* 0x040fe40007fbe0ff */
[----:B------:R-:W-:-:S02]  /*16940*/  IADD3 R90, P0, R126, 0x4040, RZ ;  /* 0x000040407e5a7810 */ /* 0x000fc40007f1e0ff */
[----:B------:R-:W-:Y:S01]  /*16950*/  LOP3.LUT R20, R20, R151, RZ, 0x3c, !PT ;  /* 0x0000009714147212 */ /* 0x000fe200078e3cff */
[--C-:B------:R-:W-:Y:S01]  /*16960*/  IMAD.X R87, RZ, RZ, R127.reuse, P5 ;  /* 0x000000ffff577224 */ /* 0x100fe200028e067f */
[----:B------:R-:W-:Y:S01]  /*16970*/  LOP3.LUT R30, R30, R179, RZ, 0x3c, !PT ;  /* 0x000000b31e1e7212 */ /* 0x000fe200078e3cff */
[----:B------:R-:W-:Y:S01]  /*16980*/  IMAD.X R91, RZ, RZ, R127, P0 ;  /* 0x000000ffff5b7224 */ /* 0x000fe200000e067f */
[----:B------:R-:W-:Y:S02]  /*16990*/  LOP3.LUT R38, R38, R181, RZ, 0x3c, !PT ;  /* 0x000000b526267212 */ /* 0x000fe400078e3cff */
[----:B------:R-:W-:Y:S02]  /*169a0*/  LOP3.LUT R151, R46, 0x380, RZ, 0xc0, !PT ;  /* 0x000003802e977812 */ /* 0x000fe400078ec0ff */
[----:B------:R-:W-:Y:S02]  /*169b0*/  LOP3.LUT R15, R126, 0x380, RZ, 0xc0, !PT ;  /* 0x000003807e0f7812 */ /* 0x000fe400078ec0ff */
[----:B------:R-:W-:-:S02]  /*169c0*/  LOP3.LUT R179, R86, 0x380, RZ, 0xc0, !PT ;  /* 0x0000038056b37812 */ /* 0x000fc400078ec0ff */
[----:B------:R-:W-:Y:S02]  /*169d0*/  LOP3.LUT R181, R90, 0x380, RZ, 0xc0, !PT ;  /* 0x000003805ab57812 */ /* 0x000fe400078ec0ff */
[C---:B------:R-:W-:Y:S02]  /*169e0*/  IADD3 R94, P1, R126.reuse, 0x4060, RZ ;  /* 0x000040607e5e7810 */ /* 0x040fe40007f3e0ff */
[C---:B------:R-:W-:Y:S02]  /*169f0*/  IADD3 R98, P2, R126.reuse, 0x8000, RZ ;  /* 0x000080007e627810 */ /* 0x040fe40007f5e0ff */
[C---:B------:R-:W-:Y:S01]  /*16a00*/  IADD3 R102, P3, R126.reuse, 0x8020, RZ ;  /* 0x000080207e667810 */ /* 0x040fe20007f7e0ff */
[--C-:B------:R-:W-:Y:S01]  /*16a10*/  IMAD.X R95, RZ, RZ, R127.reuse, P1 ;  /* 0x000000ffff5f7224 */ /* 0x100fe200008e067f */
[----:B------:R-:W-:Y:S01]  /*16a20*/  IADD3 R7, P0, R126, 0xc000, RZ ;  /* 0x0000c0007e077810 */ /* 0x000fe20007f1e0ff */
[--C-:B------:R-:W-:Y:S01]  /*16a30*/  IMAD.X R99, RZ, RZ, R127.reuse, P2 ;  /* 0x000000ffff637224 */ /* 0x100fe200010e067f */
[----:B------:R-:W-:Y:S01]  /*16a40*/  SHF.R.U64 R151, R151, 0x3, RZ ;  /* 0x0000000397977819 */ /* 0x000fe200000012ff */
[--C-:B------:R-:W-:Y:S01]  /*16a50*/  IMAD.X R103, RZ, RZ, R127.reuse, P3 ;  /* 0x000000ffff677224 */ /* 0x100fe200018e067f */
[----:B------:R-:W-:Y:S01]  /*16a60*/  SHF.R.U64 R15, R15, 0x3, RZ ;  /* 0x000000030f0f7819 */ /* 0x000fe200000012ff */
[----:B------:R-:W-:Y:S01]  /*16a70*/  IMAD.X R115, RZ, RZ, R127, P0 ;  /* 0x000000ffff737224 */ /* 0x000fe200000e067f */
[----:B------:R-:W-:-:S02]  /*16a80*/  SHF.R.U64 R179, R179, 0x3, RZ ;  /* 0x00000003b3b37819 */ /* 0x000fc400000012ff */
[----:B------:R-:W-:Y:S02]  /*16a90*/  SHF.R.U64 R181, R181, 0x3, RZ ;  /* 0x00000003b5b57819 */ /* 0x000fe400000012ff */
[----:B------:R-:W-:Y:S02]  /*16aa0*/  IADD3 R106, P4, R126, 0x8040, RZ ;  /* 0x000080407e6a7810 */ /* 0x000fe40007f9e0ff */
[----:B------:R-:W-:Y:S02]  /*16ab0*/  LOP3.LUT R183, R94, 0x380, RZ, 0xc0, !PT ;  /* 0x000003805eb77812 */ /* 0x000fe400078ec0ff */
[C---:B------:R-:W-:Y:S01]  /*16ac0*/  IADD3 R110, P5, R126.reuse, 0x8060, RZ ;  /* 0x000080607e6e7810 */ /* 0x040fe20007fbe0ff */
[--C-:B------:R-:W-:Y:S01]  /*16ad0*/  IMAD.X R107, RZ, RZ, R127.reuse, P4 ;  /* 0x000000ffff6b7224 */ /* 0x100fe200020e067f */
[C---:B---3--:R-:W-:Y:S02]  /*16ae0*/  IADD3 R80, P1, R126.reuse, 0xc020, RZ ;  /* 0x0000c0207e507810 */ /* 0x048fe40007f3e0ff */
[C---:B------:R-:W-:Y:S01]  /*16af0*/  IADD3 R122, P2, R126.reuse, 0xc040, RZ ;  /* 0x0000c0407e7a7810 */ /* 0x040fe20007f5e0ff */
[--C-:B------:R-:W-:Y:S01]  /*16b00*/  IMAD.X R111, RZ, RZ, R127.reuse, P5 ;  /* 0x000000ffff6f7224 */ /* 0x100fe200028e067f */
[----:B------:R-:W-:Y:S01]  /*16b10*/  IADD3 R14, P3, R126, 0xc060, RZ ;  /* 0x0000c0607e0e7810 */ /* 0x000fe20007f7e0ff */
[--C-:B------:R-:W-:Y:S01]  /*16b20*/  IMAD.X R119, RZ, RZ, R127.reuse, P1 ;  /* 0x000000ffff777224 */ /* 0x100fe200008e067f */
[----:B------:R-:W-:Y:S01]  /*16b30*/  LOP3.LUT R46, R151, R46, RZ, 0x3c, !PT ;  /* 0x0000002e972e7212 */ /* 0x000fe200078e3cff */
[--C-:B------:R-:W-:Y:S01]  /*16b40*/  IMAD.X R123, RZ, RZ, R127.reuse, P2 ;  /* 0x000000ffff7b7224 */ /* 0x100fe200010e067f */
[----:B------:R-:W-:Y:S01]  /*16b50*/  LOP3.LUT R126, R15, R126, RZ, 0x3c, !PT ;  /* 0x0000007e0f7e7212 */ /* 0x000fe200078e3cff */
[----:B------:R-:W-:Y:S01]  /*16b60*/  IMAD.X R15, RZ, RZ, R127, P3 ;  /* 0x000000ffff0f7224 */ /* 0x000fe200018e067f */
[----:B------:R-:W-:-:S02]  /*16b70*/  LOP3.LUT R86, R179, R86, RZ, 0x3c, !PT ;  /* 0x00000056b3567212 */ /* 0x000fc400078e3cff */
[----:B------:R-:W-:Y:S02]  /*16b80*/  LOP3.LUT R90, R181, R90, RZ, 0x3c, !PT ;  /* 0x0000005ab55a7212 */ /* 0x000fe400078e3cff */
[----:B------:R-:W-:Y:S02]  /*16b90*/  LOP3.LUT R151, R98, 0x380, RZ, 0xc0, !PT ;  /* 0x0000038062977812 */ /* 0x000fe400078ec0ff */
[----:B------:R-:W-:Y:S02]  /*16ba0*/  ISETP.NE.U32.AND P0, PT, RZ, UR4, PT ;  /* 0x00000004ff007c0c */ /* 0x000fe4000bf05070 */
[----:B------:R-:W-:Y:S02]  /*16bb0*/  SHF.R.U64 R183, R183, 0x3, RZ ;  /* 0x00000003b7b77819 */ /* 0x000fe400000012ff */
[----:B------:R-:W-:Y:S02]  /*16bc0*/  LOP3.LUT R179, R102, 0x380, RZ, 0xc0, !PT ;  /* 0x0000038066b37812 */ /* 0x000fe400078ec0ff */
[----:B------:R-:W-:-:S02]  /*16bd0*/  LOP3.LUT R181, R106, 0x380, RZ, 0xc0, !PT ;  /* 0x000003806ab57812 */ /* 0x000fc400078ec0ff */
[----:B------:R-:W-:Y:S02]  /*16be0*/  SHF.R.U64 R151, R151, 0x3, RZ ;  /* 0x0000000397977819 */ /* 0x000fe400000012ff */
[----:B------:R-:W-:Y:S02]  /*16bf0*/  MOV R126, R126 ;  /* 0x0000007e007e7202 */ /* 0x000fe40000000f00 */
[----:B------:R-:W-:Y:S01]  /*16c00*/  ISETP.NE.AND.EX P0, PT, RZ, UR5, PT, P0 ;  /* 0x00000005ff007c0c */ /* 0x000fe2000bf05300 */
[----:B------:R-:W-:Y:S01]  /*16c10*/  ULDC.64 UR4, c[0x0][0xc08] ;  /* 0x0003020000047ab9 */ /* 0x000fe20000000a00 */
[----:B------:R-:W-:Y:S01]  /*16c20*/  LOP3.LUT R94, R183, R94, RZ, 0x3c, !PT ;  /* 0x0000005eb75e7212 */ /* 0x000fe200078e3cff */
[----:B------:R-:W-:Y:S01]  /*16c30*/  STSM.16.M88.4 [R126], R24 ;  /* 0x000000187e007844 */ /* 0x000fe20000000200 */
[----:B------:R-:W-:Y:S02]  /*16c40*/  SHF.R.U64 R179, R179, 0x3, RZ ;  /* 0x00000003b3b37819 */ /* 0x000fe400000012ff */
[----:B------:R-:W-:-:S02]  /*16c50*/  SHF.R.U64 R181, R181, 0x3, RZ ;  /* 0x00000003b5b57819 */ /* 0x000fc400000012ff */
[----:B------:R-:W-:Y:S02]  /*16c60*/  MOV R20, R20 ;  /* 0x0000001400147202 */ /* 0x000fe40000000f00 */
[----:B------:R-:W-:Y:S02]  /*16c70*/  LOP3.LUT R183, R110, 0x380, RZ, 0xc0, !PT ;  /* 0x000003806eb77812 */ /* 0x000fe400078ec0ff */
[----:B------:R-:W-:Y:S01]  /*16c80*/  MOV R30, R30 ;  /* 0x0000001e001e7202 */ /* 0x000fe20000000f00 */
[----:B------:R3:W-:Y:S01]  /*16c90*/  STSM.16.M88.4 [R20], R32 ;  /* 0x0000002014007844 */ /* 0x0007e20000000200 */
[----:B------:R-:W-:Y:S02]  /*16ca0*/  MOV R38, R38 ;  /* 0x0000002600267202 */ /* 0x000fe40000000f00 */
[----:B------:R-:W-:Y:S01]  /*16cb0*/  ISETP.NE.U32.AND P2, PT, RZ, UR4, PT ;  /* 0x00000004ff007c0c */ /* 0x000fe2000bf45070 */
[----:B------:R4:W-:Y:S01]  /*16cc0*/  STSM.16.M88.4 [R30], R40 ;  /* 0x000000281e007844 */ /* 0x0009e20000000200 */
[----:B------:R-:W-:-:S02]  /*16cd0*/  LOP3.LUT R98, R151, R98, RZ, 0x3c, !PT ;  /* 0x0000006297627212 */ /* 0x000fc400078e3cff */
[----:B------:R-:W-:Y:S01]  /*16ce0*/  LOP3.LUT R114, R7, 0x380, RZ, 0xc0, !PT ;  /* 0x0000038007727812 */ /* 0x000fe200078ec0ff */
[----:B------:R-:W-:Y:S01]  /*16cf0*/  STSM.16.M88.4 [R38], R48 ;  /* 0x0000003026007844 */ /* 0x000fe20000000200 */
[----:B------:R-:W-:Y:S02]  /*16d00*/  MOV R46, R46 ;  /* 0x0000002e002e7202 */ /* 0x000fe40000000f00 */
[----:B------:R-:W-:Y:S02]  /*16d10*/  LOP3.LUT R102, R179, R102, RZ, 0x3c, !PT ;  /* 0x00000066b3667212 */ /* 0x000fe400078e3cff */
[----:B------:R-:W-:Y:S01]  /*16d20*/  LOP3.LUT R106, R181, R106, RZ, 0x3c, !PT ;  /* 0x0000006ab56a7212 */ /* 0x000fe200078e3cff */
[----:B------:R-:W-:Y:S01]  /*16d30*/  STSM.16.M88.4 [R46], R56 ;  /* 0x000000382e007844 */ /* 0x000fe20000000200 */
[----:B------:R-:W-:Y:S01]  /*16d40*/  LOP3.LUT R151, R80, 0x380, RZ, 0xc0, !PT ;  /* 0x0000038050977812 */ /* 0x000fe200078ec0ff */
[----:B---3--:R-:W-:Y:S01]  /*16d50*/  IMAD.MOV.U32 R20, RZ, RZ, RZ ;  /* 0x000000ffff147224 */ /* 0x008fe200078e00ff */
[----:B------:R-:W-:-:S02]  /*16d60*/  MOV R86, R86 ;  /* 0x0000005600567202 */ /* 0x000fc40000000f00 */
[----:B------:R-:W-:Y:S02]  /*16d70*/  SHF.R.U64 R183, R183, 0x3, RZ ;  /* 0x00000003b7b77819 */ /* 0x000fe400000012ff */
[----:B------:R-:W-:Y:S01]  /*16d80*/  LOP3.LUT R179, R122, 0x380, RZ, 0xc0, !PT ;  /* 0x000003807ab37812 */ /* 0x000fe200078ec0ff */
[----:B------:R-:W-:Y:S01]  /*16d90*/  STSM.16.M88.4 [R86], R64 ;  /* 0x0000004056007844 */ /* 0x000fe20000000200 */
[----:B------:R-:W-:Y:S02]  /*16da0*/  LOP3.LUT R181, R14, 0x380, RZ, 0xc0, !PT ;  /* 0x000003800eb57812 */ /* 0x000fe400078ec0ff */
[----:B------:R-:W-:Y:S02]  /*16db0*/  MOV R90, R90 ;  /* 0x0000005a005a7202 */ /* 0x000fe40000000f00 */
[----:B------:R-:W-:Y:S02]  /*16dc0*/  MOV R94, R94 ;  /* 0x0000005e005e7202 */ /* 0x000fe40000000f00 */
[----:B------:R-:W-:Y:S01]  /*16dd0*/  ISETP.NE.AND.EX P2, PT, RZ, UR5, PT, P2 ;  /* 0x00000005ff007c0c */ /* 0x000fe2000bf45320 */
[----:B------:R-:W-:Y:S01]  /*16de0*/  STSM.16.M88.4 [R90], R72 ;  /* 0x000000485a007844 */ /* 0x000fe20000000200 */
[----:B------:R-:W-:-:S02]  /*16df0*/  SHF.R.U64 R114, R114, 0x3, RZ ;  /* 0x0000000372727819 */ /* 0x000fc400000012ff */
[----:B------:R-:W-:Y:S01]  /*16e00*/  MOV R98, R98 ;  /* 0x0000006200627202 */ /* 0x000fe20000000f00 */
[----:B------:R-:W-:Y:S01]  /*16e10*/  STSM.16.M88.4 [R94], R68 ;  /* 0x000000445e007844 */ /* 0x000fe20000000200 */
[----:B------:R-:W-:Y:S02]  /*16e20*/  SHF.R.U64 R151, R151, 0x3, RZ ;  /* 0x0000000397977819 */ /* 0x000fe400000012ff */
[----:B------:R-:W-:Y:S01]  /*16e30*/  LOP3.LUT R110, R183, R110, RZ, 0x3c, !PT ;  /* 0x0000006eb76e7212 */ /* 0x000fe200078e3cff */
[----:B------:R3:W-:Y:S01]  /*16e40*/  STSM.16.M88.4 [R98], R8 ;  /* 0x0000000862007844 */ /* 0x0007e20000000200 */
[----:B------:R-:W-:Y:S02]  /*16e50*/  SHF.R.U64 R179, R179, 0x3, RZ ;  /* 0x00000003b3b37819 */ /* 0x000fe400000012ff */
[----:B------:R-:W-:Y:S02]  /*16e60*/  SHF.R.U64 R181, R181, 0x3, RZ ;  /* 0x00000003b5b57819 */ /* 0x000fe400000012ff */
[----:B------:R-:W-:-:S02]  /*16e70*/  LOP3.LUT R114, R114, R7, RZ, 0x3c, !PT ;  /* 0x0000000772727212 */ /* 0x000fc400078e3cff */
[----:B------:R-:W-:Y:S02]  /*16e80*/  MOV R102, R102 ;  /* 0x0000006600667202 */ /* 0x000fe40000000f00 */
[----:B------:R-:W-:Y:S02]  /*16e90*/  F2FP.F16.F32.PACK_AB R24, R97, R169 ;  /* 0x000000a96118723e */ /* 0x000fe400000000ff */
[----:B------:R-:W-:Y:S02]  /*16ea0*/  F2FP.F16.F32.PACK_AB R25, R128, R124 ;  /* 0x0000007c8019723e */ /* 0x000fe400000000ff */
[----:B------:R-:W-:Y:S02]  /*16eb0*/  F2FP.F16.F32.PACK_AB R26, R101, R170 ;  /* 0x000000aa651a723e */ /* 0x000fe400000000ff */
[----:B------:R-:W-:Y:S02]  /*16ec0*/  F2FP.F16.F32.PACK_AB R27, R153, R152 ;  /* 0x00000098991b723e */ /* 0x000fe400000000ff */
[----:B------:R-:W-:-:S02]  /*16ed0*/  LOP3.LUT R118, R151, R80, RZ, 0x3c, !PT ;  /* 0x0000005097767212 */ /* 0x000fc400078e3cff */
[----:B------:R-:W-:Y:S01]  /*16ee0*/  MOV R106, R106 ;  /* 0x0000006a006a7202 */ /* 0x000fe20000000f00 */
[----:B------:R-:W-:Y:S01]  /*16ef0*/  STSM.16.M88.4 [R102], R24 ;  /* 0x0000001866007844 */ /* 0x000fe20000000200 */
[----:B----4-:R-:W-:Y:S02]  /*16f00*/  F2FP.F16.F32.PACK_AB R30, R109, R172 ;  /* 0x000000ac6d1e723e */ /* 0x010fe400000000ff */
[----:B------:R-:W-:Y:S02]  /*16f10*/  F2FP.F16.F32.PACK_AB R31, R157, R156 ;  /* 0x0000009c9d1f723e */ /* 0x000fe400000000ff */
[----:B------:R-:W-:Y:S02]  /*16f20*/  LOP3.LUT R122, R179, R122, RZ, 0x3c, !PT ;  /* 0x0000007ab37a7212 */ /* 0x000fe400078e3cff */
[----:B------:R-:W-:Y:S01]  /*16f30*/  LOP3.LUT R14, R181, R14, RZ, 0x3c, !PT ;  /* 0x0000000eb50e7212 */ /* 0x000fe200078e3cff */
[----:B------:R-:W-:Y:S01]  /*16f40*/  STSM.16.M88.4 [R106], R28 ;  /* 0x0000001c6a007844 */ /* 0x000fe20000000200 */
[----:B------:R-:W-:-:S02]  /*16f50*/  MOV R110, R110 ;  /* 0x0000006e006e7202 */ /* 0x000fc40000000f00 */
[----:B---3--:R-:W-:Y:S02]  /*16f60*/  F2FP.F16.F32.PACK_AB R8, R113, R173 ;  /* 0x000000ad7108723e */ /* 0x008fe400000000ff */
        /* <DEDUP_REMOVED lines=8> */
[----:B------:R-:W-:Y:S02]  /*16ff0*/  F2FP.F16.F32.PACK_AB R35, R165, R164 ;  /* 0x000000a4a523723e */ /* 0x000fe400000000ff */
[----:B------:R-:W-:Y:S02]  /*17000*/  MOV R118, R118 ;  /* 0x0000007600767202 */ /* 0x000fe40000000f00 */
[----:B------:R-:W-:Y:S01]  /*17010*/  F2FP.F16.F32.PACK_AB R38, R133, R132 ;  /* 0x000000848526723e */ /* 0x000fe200000000ff */
[----:B------:R-:W-:Y:S01]  /*17020*/  STSM.16.M88.4 [R114], R32 ;  /* 0x0000002072007844 */ /* 0x000fe20000000200 */
[----:B------:R-:W-:Y:S02]  /*17030*/  F2FP.F16.F32.PACK_AB R39, R135, R134 ;  /* 0x000000868727723e */ /* 0x000fe400000000ff */
[----:B------:R-:W-:-:S02]  /*17040*/  MOV R122, R122 ;  /* 0x0000007a007a7202 */ /* 0x000fc40000000f00 */
[----:B------:R-:W-:Y:S01]  /*17050*/  MOV R7, R14 ;  /* 0x0000000e00077202 */ /* 0x000fe20000000f00 */
[----:B---3--:R-:W3:Y:S01]  /*17060*/  @P2 LDC.64 R8, c[0x0][0xc08] ;  /* 0x00030200ff082b82 */ /* 0x008ee20000000a00 */
[----:B------:R-:W-:Y:S04]  /*17070*/  STSM.16.M88.4 [R118], R36 ;  /* 0x0000002476007844 */ /* 0x000fe80000000200 */
[----:B------:R-:W-:Y:S03]  /*17080*/  STSM.16.M88.4 [R122], R136 ;  /* 0x000000887a007844 */ /* 0x000fe60000000200 */
[----:B------:R-:W4:Y:S01]  /*17090*/  LDC.64 R14, c[0x0][0xc00] ;  /* 0x00030000ff0e7b82 */ /* 0x000f220000000a00 */
[----:B------:R2:W-:Y:S01]  /*170a0*/  STSM.16.M88.4 [R7], R144 ;  /* 0x0000009007007844 */ /* 0x0005e20000000200 */
[----:B------:R-:W-:Y:S01]  /*170b0*/  ULDC UR4, c[0x0][0xa88] ;  /* 0x0002a20000047ab9 */ /* 0x000fe20000000800 */
[----:B---3--:R-:W-:-:S04]  /*170c0*/  @P2 IMAD.WIDE R8, R231, 0x4, R8 ;  /* 0x00000004e7082825 */ /* 0x008fc800078e0208 */
[----:B--2---:R-:W-:Y:S01]  /*170d0*/  IMAD.U32 R7, RZ, RZ, UR4 ;  /* 0x00000004ff077e24 */ /* 0x004fe2000f8e00ff */
[----:B------:R-:W-:Y:S01]  /*170e0*/  BAR.SYNC.DEFER_BLOCKING 0x1, 0x100 ;  /* 0x0044000000007b1d */ /* 0x000fe20000010000 */
[----:B----4-:R-:W-:-:S05]  /*170f0*/  IMAD.WIDE R14, R231, 0x4, R14 ;  /* 0x00000004e70e7825 */ /* 0x010fca00078e020e */
[----:B------:R2:W5:Y:S01]  /*17100*/  @P0 LDG.E R20, desc[UR38][R14.64] ;  /* 0x000000260e140981 */ /* 0x000562000c1e1900 */
[----:B0-----:R-:W-:Y:S01]  /*17110*/  ISETP.NE.AND P1, PT, R0, 0x1, PT ;  /* 0x000000010000780c */ /* 0x001fe20003f25270 */
[----:B------:R-:W-:Y:S02]  /*17120*/  IMAD.IADD R24, R211, 0x1, R206 ;  /* 0x00000001d3187824 */ /* 0x000fe400078e02ce */
[----:B------:R2:W5:Y:S10]  /*17130*/  @P2 LDG.E R7, desc[UR38][R8.64] ;  /* 0x0000002608072981 */ /* 0x000574000c1e1900 */
[----:B------:R-:W0:Y:S08]  /*17140*/  @P1 LDC R3, c[0x0][0xbec] ;  /* 0x0002fb00ff031b82 */ /* 0x000e300000000800 */
[----:B------:R-:W3:Y:S01]  /*17150*/  @P1 LDC R10, c[0x0][0xbf0] ;  /* 0x0002fc00ff0a1b82 */ /* 0x000ee20000000800 */
[----:B--2---:R-:W-:Y:S05]  /*17160*/  @P2 BRA `(.L_x_2845) ;  /* 0x0000000000102947 */ /* 0x004fea0003800000 */
[----:B------:R-:W-:Y:S05]  /*17170*/  @!P0 BRA `(.L_x_2845) ;  /* 0x00000000000c8947 */ /* 0x000fea0003800000 */
[----:B------:R-:W2:Y:S04]  /*17180*/  LDG.E R4, desc[UR38][R14.64] ;  /* 0x000000260e047981 */ /* 0x000ea8000c1e1900 */
[----:B-----5:R-:W2:Y:S02]  /*17190*/  LDG.E R7, desc[UR38][R14.64+0x4] ;  /* 0x000004260e077981 */ /* 0x020ea4000c1e1900 */
[----:B--2---:R-:W-:-:S07]  /*171a0*/  IMAD.IADD R7, R7, 0x1, -R4 ;  /* 0x0000000107077824 */ /* 0x004fce00078e0a04 */
.L_x_2845:
[----:B------:R-:W2:Y:S01]  /*171b0*/  LDL R26, [R1+0x14] ;  /* 0x00001400011a7983 */ /* 0x000ea20000100800 */
        /* <DEDUP_REMOVED lines=8> */
[----:B---3--:R-:W-:Y:S01]  /*17240*/  @P1 SHF.R.U32.HI R11, RZ, R10, R3 ;  /* 0x0000000aff0b1219 */ /* 0x008fe20000011603 */
[----:B------:R-:W-:Y:S01]  /*17250*/  IMAD.WIDE.U32 R8, R225, UR4, R20 ;  /* 0x00000004e1087c25 */ /* 0x000fe2000f8e0014 */
[----:B------:R-:W-:-:S02]  /*17260*/  SHF.R.S32.HI R3, RZ, 0x1f, R231 ;  /* 0x0000001fff037819 */ /* 0x000fc400000114e7 */
[----:B------:R-:W3:Y:S01]  /*17270*/  @P1 LDC R91, c[0x0][0xbf0] ;  /* 0x0002fc00ff5b1b82 */ /* 0x000ee20000000800 */
[----:B------:R-:W-:Y:S01]  /*17280*/  IMAD R15, R225, UR5, R4 ;  /* 0x00000005e10f7c24 */ /* 0x000fe2000f8e0204 */
[----:B------:R-:W-:Y:S01]  /*17290*/  SEL R3, R3, RZ, !P0 ;  /* 0x000000ff03037207 */ /* 0x000fe20004000000 */
[----:B------:R-:W-:Y:S01]  /*172a0*/  IMAD.MOV R27, RZ, RZ, -R11 ;  /* 0x000000ffff1b7224 */ /* 0x000fe200078e0a0b */
[----:B------:R-:W-:Y:S01]  /*172b0*/  ULDC.64 UR4, c[0x0][0xb98] ;  /* 0x0002e60000047ab9 */ /* 0x000fe20000000a00 */
[----:B------:R-:W-:Y:S02]  /*172c0*/  IMAD.IADD R9, R9, 0x1, R15 ;  /* 0x0000000109097824 */ /* 0x000fe400078e020f */
[----:B------:R-:W-:Y:S02]  /*172d0*/  IMAD R15, R0, R27, R24 ;  /* 0x0000001b000f7224 */ /* 0x000fe400078e0218 */
[----:B------:R-:W-:Y:S02]  /*172e0*/  IMAD R25, R235, 0x40, R208 ;  /* 0x00000040eb197824 */ /* 0x000fe400078e02d0 */
[----:B------:R-:W-:Y:S01]  /*172f0*/  IMAD R27, R3, UR4, RZ ;  /* 0x00000004031b7c24 */ /* 0x000fe2000f8e02ff */
[----:B------:R-:W-:Y:S01]  /*17300*/  SHF.R.S32.HI R4, RZ, 0x1f, R15 ;  /* 0x0000001fff047819 */ /* 0x000fe2000001140f */
[----:B------:R-:W-:-:S04]  /*17310*/  IMAD.WIDE.U32 R8, R76, UR4, R8 ;  /* 0x000000044c087c25 */ /* 0x000fc8000f8e0008 */
        /* <DEDUP_REMOVED lines=12> */
[----:B------:R-:W-:Y:S01]  /*173e0*/  IADD3 R29, P5, R12, 0x3000, RZ ;  /* 0x000030000c1d7810 */ /* 0x000fe20007fbe0ff */
[----:B------:R-:W-:Y:S01]  /*173f0*/  IMAD.WIDE.U32 R8, R15, UR4, R8 ;  /* 0x000000040f087c25 */ /* 0x000fe2000f8e0008 */
[----:B------:R-:W-:Y:S01]  /*17400*/  ULDC.64 UR4, c[0x0][0xb50] ;  /* 0x0002d40000047ab9 */ /* 0x000fe20000000a00 */
[----:B------:R-:W-:Y:S02]  /*17410*/  SHF.R.U64 R36, R36, 0x3, RZ ;  /* 0x0000000324247819 */ /* 0x000fe400000012ff */
[----:B------:R-:W-:Y:S01]  /*17420*/  IMAD.IADD R9, R9, 0x1, R25 ;  /* 0x0000000109097824 */ /* 0x000fe200078e0219 */
[----:B------:R-:W-:Y:S01]  /*17430*/  LEA R10, P0, R8, UR4, 0x2 ;  /* 0x00000004080a7c11 */ /* 0x000fe2000f8010ff */
[----:B------:R-:W-:Y:S01]  /*17440*/  IMAD.X R15, RZ, RZ, R13, P2 ;  /* 0x000000ffff0f7224 */ /* 0x000fe200010e060d */
[----:B------:R-:W-:Y:S02]  /*17450*/  IADD3 R25, P3, R12, 0x2000, RZ ;  /* 0x000020000c197810 */ /* 0x000fe40007f7e0ff */
[----:B------:R-:W-:Y:S01]  /*17460*/  LEA.HI.X R8, R8, UR5, R9, 0x2, P0 ;  /* 0x0000000508087c11 */ /* 0x000fe200080f1409 */
[----:B------:R-:W-:Y:S01]  /*17470*/  SHFL.IDX PT, R54, R10, RZ, 0x1c1f ;  /* 0x001c1fff0a367589 */ /* 0x000fe200000e0000 */
[----:B------:R-:W-:Y:S01]  /*17480*/  IADD3 R33, P0, R12, 0x4000, RZ ;  /* 0x000040000c217810 */ /* 0x000fe20007f1e0ff */
[----:B------:R-:W-:Y:S01]  /*17490*/  ULDC.64 UR4, c[0x0][0xaa0] ;  /* 0x0002a80000047ab9 */ /* 0x000fe20000000a00 */
[----:B------:R-:W-:Y:S01]  /*174a0*/  LOP3.LUT R24, R25, 0x380, RZ, 0xc0, !PT ;  /* 0x0000038019187812 */ /* 0x000fe200078ec0ff */
[----:B------:R-:W4:Y:S01]  /*174b0*/  SHFL.IDX PT, R55, R8, RZ, 0x1c1f ;  /* 0x001c1fff08377589 */ /* 0x000f2200000e0000 */
[----:B------:R-:W-:-:S02]  /*174c0*/  LOP3.LUT R32, R33, 0x380, RZ, 0xc0, !PT ;  /* 0x0000038021207812 */ /* 0x000fc400078ec0ff */
[----:B------:R-:W-:Y:S01]  /*174d0*/  SHF.R.U64 R24, R24, 0x3, RZ ;  /* 0x0000000318187819 */ /* 0x000fe200000012ff */
[----:B------:R-:W-:Y:S01]  /*174e0*/  SHFL.IDX PT, R58, R10, 0x1, 0x1c1f ;  /* 0x003c1f000a3a7f89 */ /* 0x000fe200000e0000 */
[----:B------:R-:W-:Y:S02]  /*174f0*/  IADD3 R41, P2, R12, 0x6000, RZ ;  /* 0x000060000c297810 */ /* 0x000fe40007f5e0ff */
[----:B------:R-:W-:Y:S01]  /*17500*/  SHF.R.U64 R32, R32, 0x3, RZ ;  /* 0x0000000320207819 */ /* 0x000fe200000012ff */
[----:B------:R1:W0:Y:S01]  /*17510*/  SHFL.IDX PT, R59, R8, 0x1, 0x1c1f ;  /* 0x003c1f00083b7f89 */ /* 0x00022200000e0000 */
[----:B------:R-:W-:Y:S01]  /*17520*/  LOP3.LUT R24, R24, R25, RZ, 0x3c, !PT ;  /* 0x0000001918187212 */ /* 0x000fe200078e3cff */
[----:B------:R-:W-:Y:S01]  /*17530*/  IMAD.X R25, RZ, RZ, R13, P3 ;  /* 0x000000ffff197224 */ /* 0x000fe200018e060d */
[----:B------:R-:W-:Y:S02]  /*17540*/  LOP3.LUT R40, R41, 0x380, RZ, 0xc0, !PT ;  /* 0x0000038029287812 */ /* 0x000fe400078ec0ff */
[----:B------:R-:W-:-:S02]  /*17550*/  IADD3 R45, P3, R12, 0x7000, RZ ;  /* 0x000070000c2d7810 */ /* 0x000fc40007f7e0ff */
[----:B------:R-:W-:Y:S01]  /*17560*/  LOP3.LUT R32, R32, R33, RZ, 0x3c, !PT ;  /* 0x0000002120207212 */ /* 0x000fe200078e3cff */
[--C-:B------:R-:W-:Y:S01]  /*17570*/  IMAD.X R33, RZ, RZ, R13.reuse, P0 ;  /* 0x000000ffff217224 */ /* 0x100fe200000e060d */
[----:B------:R-:W-:Y:S02]  /*17580*/  SHF.R.U64 R40, R40, 0x3, RZ ;  /* 0x0000000328287819 */ /* 0x000fe400000012ff */
[----:B------:R-:W-:Y:S02]  /*17590*/  IADD3 R53, P0, R12, 0x9000, RZ ;  /* 0x000090000c357810 */ /* 0x000fe40007f1e0ff */
[----:B------:R-:W-:Y:S02]  /*175a0*/  LOP3.LUT R44, R45, 0x380, RZ, 0xc0, !PT ;  /* 0x000003802d2c7812 */ /* 0x000fe400078ec0ff */
[----:B------:R-:W-:Y:S01]  /*175b0*/  LOP3.LUT R40, R40, R41, RZ, 0x3c, !PT ;  /* 0x0000002928287212 */ /* 0x000fe200078e3cff */
[----:B------:R-:W-:Y:S01]  /*175c0*/  IMAD.X R41, RZ, RZ, R13, P2 ;  /* 0x000000ffff297224 */ /* 0x000fe200010e060d */
[----:B------:R-:W-:-:S02]  /*175d0*/  LOP3.LUT R52, R53, 0x380, RZ, 0xc0, !PT ;  /* 0x0000038035347812 */ /* 0x000fc400078ec0ff */
[----:B------:R-:W-:Y:S02]  /*175e0*/  SHF.R.U64 R44, R44, 0x3, RZ ;  /* 0x000000032c2c7819 */ /* 0x000fe400000012ff */
[----:B------:R-:W-:Y:S02]  /*175f0*/  IADD3 R57, P2, R12, 0xb000, RZ ;  /* 0x0000b0000c397810 */ /* 0x000fe40007f5e0ff */
[----:B------:R-:W-:Y:S02]  /*17600*/  SHF.R.U64 R52, R52, 0x3, RZ ;  /* 0x0000000334347819 */ /* 0x000fe400000012ff */
[----:B------:R-:W-:Y:S01]  /*17610*/  LOP3.LUT R44, R44, R45, RZ, 0x3c, !PT ;  /* 0x0000002d2c2c7212 */ /* 0x000fe200078e3cff */
[----:B------:R-:W-:Y:S01]  /*17620*/  IMAD.X R45, RZ, RZ, R13, P3 ;  /* 0x000000ffff2d7224 */ /* 0x000fe200018e060d */
[----:B------:R-:W-:Y:S02]  /*17630*/  LOP3.LUT R56, R57, 0x380, RZ, 0xc0, !PT ;  /* 0x0000038039387812 */ /* 0x000fe400078ec0ff */
[----:B------:R-:W-:-:S02]  /*17640*/  IADD3 R61, P3, R12, 0xc000, RZ ;  /* 0x0000c0000c3d7810 */ /* 0x000fc40007f7e0ff */
[----:B------:R-:W-:Y:S01]  /*17650*/  LOP3.LUT R52, R52, R53, RZ, 0x3c, !PT ;  /* 0x0000003534347212 */ /* 0x000fe200078e3cff */
[--C-:B------:R-:W-:Y:S01]  /*17660*/  IMAD.X R53, RZ, RZ, R13.reuse, P0 ;  /* 0x000000ffff357224 */ /* 0x100fe200000e060d */
[----:B------:R-:W-:Y:S02]  /*17670*/  SHF.R.U64 R56, R56, 0x3, RZ ;  /* 0x0000000338387819 */ /* 0x000fe400000012ff */
[----:B------:R-:W-:Y:S02]  /*17680*/  LOP3.LUT R60, R61, 0x380, RZ, 0xc0, !PT ;  /* 0x000003803d3c7812 */ /* 0x000fe400078ec0ff */
[----:B------:R-:W-:Y:S02]  /*17690*/  LOP3.LUT P0, RZ, R237, 0x3, RZ, 0xc0, !PT ;  /* 0x00000003edff7812 */ /* 0x000fe4000780c0ff */
[----:B------:R-:W-:Y:S01]  /*176a0*/  LOP3.LUT R56, R56, R57, RZ, 0x3c, !PT ;  /* 0x0000003938387212 */ /* 0x000fe200078e3cff */
[--C-:B------:R-:W-:Y:S01]  /*176b0*/  IMAD.X R57, RZ, RZ, R13.reuse, P2 ;  /* 0x000000ffff397224 */ /* 0x100fe200010e060d */
[----:B------:R-:W-:Y:S01]  /*176c0*/  LOP3.LUT R36, R36, R37, RZ, 0x3c, !PT ;  /* 0x0000002524247212 */ /* 0x000fe200078e3cff */
[----:B------:R-:W-:Y:S01]  /*176d0*/  IMAD.X R37, RZ, RZ, R13, P4 ;  /* 0x000000ffff257224 */ /* 0x000fe200020e060d */
[----:B------:R-:W-:-:S02]  /*176e0*/  SHF.R.U64 R60, R60, 0x3, RZ ;  /* 0x000000033c3c7819 */ /* 0x000fc400000012ff */
[----:B------:R-:W-:Y:S02]  /*176f0*/  IADD3 R79, P4, R12, 0xa000, RZ ;  /* 0x0000a0000c4f7810 */ /* 0x000fe40007f9e0ff */
[----:B------:R-:W-:Y:S02]  /*17700*/  LOP3.LUT R28, R29, 0x380, RZ, 0xc0, !PT ;  /* 0x000003801d1c7812 */ /* 0x000fe400078ec0ff */
[----:B------:R-:W-:Y:S01]  /*17710*/  LOP3.LUT R60, R60, R61, RZ, 0x3c, !PT ;  /* 0x0000003d3c3c7212 */ /* 0x000fe200078e3cff */
[----:B------:R-:W-:Y:S01]  /*17720*/  IMAD.X R61, RZ, RZ, R13, P3 ;  /* 0x000000ffff3d7224 */ /* 0x000fe200018e060d */
[----:B------:R-:W-:Y:S02]  /*17730*/  LOP3.LUT R78, R79, 0x380, RZ, 0xc0, !PT ;  /* 0x000003804f4e7812 */ /* 0x000fe400078ec0ff */
[----:B------:R-:W-:Y:S02]  /*17740*/  IADD3 R7, P3, R12, 0xf000, RZ ;  /* 0x0000f0000c077810 */ /* 0x000fe40007f7e0ff */
[----:B------:R-:W-:-:S02]  /*17750*/  SHF.R.U64 R28, R28, 0x3, RZ ;  /* 0x000000031c1c7819 */ /* 0x000fc400000012ff */
[----:B------:R-:W-:Y:S01]  /*17760*/  SHF.R.U64 R78, R78, 0x3, RZ ;  /* 0x000000034e4e7819 */ /* 0x000fe200000012ff */
[----:B------:R-:W-:Y:S01]  /*17770*/  IMAD R21, R21, UR4, RZ ;  /* 0x0000000415157c24 */ /* 0x000fe2000f8e02ff */
[----:B------:R-:W-:Y:S01]  /*17780*/  LOP3.LUT R28, R28, R29, RZ, 0x3c, !PT ;  /* 0x0000001d1c1c7212 */ /* 0x000fe200078e3cff */
[--C-:B------:R-:W-:Y:S01]  /*17790*/  IMAD.X R29, RZ, RZ, R13.reuse, P5 ;  /* 0x000000ffff1d7224 */ /* 0x100fe200028e060d */
[----:B------:R-:W-:Y:S01]  /*177a0*/  IADD3 R49, P5, R12, 0x8000, RZ ;  /* 0x000080000c317810 */ /* 0x000fe20007fbe0ff */
[--C-:B------:R-:W-:Y:S01]  /*177b0*/  IMAD.X R73, RZ, RZ, R13.reuse, P3 ;  /* 0x000000ffff497224 */ /* 0x100fe200018e060d */
[----:B------:R-:W-:Y:S01]  /*177c0*/  LOP3.LUT R78, R78, R79, RZ, 0x3c, !PT ;  /* 0x0000004f4e4e7212 */ /* 0x000fe200078e3cff */
[----:B------:R-:W-:Y:S01]  /*177d0*/  IMAD.X R79, RZ, RZ, R13, P4 ;  /* 0x000000ffff4f7224 */ /* 0x000fe200020e060d */
[----:B------:R-:W-:Y:S01]  /*177e0*/  LOP3.LUT R48, R49, 0x380, RZ, 0xc0, !PT ;  /* 0x0000038031307812 */ /* 0x000fe200078ec0ff */
[----:B------:R-:W-:Y:S01]  /*177f0*/  IMAD R85, R20, UR5, R21 ;  /* 0x0000000514557c24 */ /* 0x000fe2000f8e0215 */
[----:B------:R-:W-:Y:S01]  /*17800*/  IADD3 R69, P4, R12, 0xe000, RZ ;  /* 0x0000e0000c457810 */ /* 0x000fe20007f9e0ff */
[----:B------:R-:W-:Y:S01]  /*17810*/  IMAD.WIDE.U32 R20, R20, UR4, RZ ;  /* 0x0000000414147c25 */ /* 0x000fe2000f8e00ff */
[----:B------:R-:W-:Y:S01]  /*17820*/  ULDC.64 UR4, c[0x0][0xae8] ;  /* 0x0002ba0000047ab9 */ /* 0x000fe20000000a00 */
[----:B------:R-:W-:-:S02]  /*17830*/  SHF.R.U64 R48, R48, 0x3, RZ ;  /* 0x0000000330307819 */ /* 0x000fc400000012ff */
[----:B------:R-:W-:Y:S01]  /*17840*/  IMAD.IADD R21, R21, 0x1, R85 ;  /* 0x0000000115157824 */ /* 0x000fe200078e0255 */
[----:B------:R-:W-:Y:S02]  /*17850*/  LOP3.LUT R68, R69, 0x380, RZ, 0xc0, !PT ;  /* 0x0000038045447812 */ /* 0x000fe400078ec0ff */
[----:B------:R-:W-:Y:S01]  /*17860*/  LOP3.LUT R48, R48, R49, RZ, 0x3c, !PT ;  /* 0x0000003130307212 */ /* 0x000fe200078e3cff */
[----:B------:R-:W-:Y:S01]  /*17870*/  IMAD.WIDE.U32 R20, R225, UR4, R20 ;  /* 0x00000004e1147c25 */ /* 0x000fe2000f8e0014 */
[----:B------:R-:W-:Y:S02]  /*17880*/  IADD3.X R49, RZ, R13, RZ, P5, !PT ;  /* 0x0000000dff317210 */ /* 0x000fe40002ffe4ff */
[C---:B------:R-:W-:Y:S02]  /*17890*/  IADD3 R65, P5, R12.reuse, 0xd000, RZ ;  /* 0x0000d0000c417810 */ /* 0x040fe40007fbe0ff */
[----:B------:R-:W-:Y:S02]  /*178a0*/  LOP3.LUT R9, R12, 0x380, RZ, 0xc0, !PT ;  /* 0x000003800c097812 */ /* 0x000fe400078ec0ff */
[----:B------:R-:W-:-:S02]  /*178b0*/  LOP3.LUT R64, R65, 0x380, RZ, 0xc0, !PT ;  /* 0x0000038041407812 */ /* 0x000fc400078ec0ff */
[----:B------:R-:W-:Y:S02]  /*178c0*/  LOP3.LUT R14, R11, 0x380, RZ, 0xc0, !PT ;  /* 0x000003800b0e7812 */ /* 0x000fe400078ec0ff */
        /* <DEDUP_REMOVED lines=8> */
[----:B-1----:R-:W-:Y:S01]  /*17950*/  LOP3.LUT R8, R9, R12, RZ, 0x3c, !PT ;  /* 0x0000000c09087212 */ /* 0x002fe200078e3cff */
[----:B------:R-:W-:Y:S01]  /*17960*/  IMAD.MOV.U32 R9, RZ, RZ, R13 ;  /* 0x000000ffff097224 */ /* 0x000fe200078e000d */
[----:B------:R-:W-:Y:S01]  /*17970*/  LOP3.LUT R14, R14, R11, RZ, 0x3c, !PT ;  /* 0x0000000b0e0e7212 */ /* 0x000fe200078e3cff */
[----:B------:R-:W-:Y:S01]  /*17980*/  BSSY B1, `(.L_x_2846) ;  /* 0x0000062000017945 */ /* 0x000fe20003800000 */
[----:B------:R-:W-:-:S02]  /*17990*/  SHF.R.S32.HI R88, RZ, 0x1f, R223 ;  /* 0x0000001fff587819 */ /* 0x000fc400000114df */
[----:B------:R-:W-:Y:S02]  /*179a0*/  SHF.R.S32.HI R90, RZ, 0x1f, R221 ;  /* 0x0000001fff5a7819 */ /* 0x000fe400000114dd */
[----:B------:R-:W-:Y:S02]  /*179b0*/  SHF.R.S32.HI R92, RZ, 0x1f, R222 ;  /* 0x0000001fff5c7819 */ /* 0x000fe400000114de */
[----:B------:R-:W-:Y:S01]  /*179c0*/  SHF.R.S32.HI R93, RZ, 0x1f, R208 ;  /* 0x0000001fff5d7819 */ /* 0x000fe200000114d0 */
[----:B--2---:R-:W-:-:S05]  /*179d0*/  IMAD.IADD R4, R26, 0x1, R206 ;  /* 0x000000011a047824 */ /* 0x004fca00078e02ce */
[C---:B------:R-:W-:Y:S01]  /*179e0*/  ISETP.GE.OR P2, PT, R4.reuse, R87, P0 ;  /* 0x000000570400720c */ /* 0x040fe20000746670 */
[----:B------:R-:W-:-:S05]  /*179f0*/  VIADD R4, R4, 0x8 ;  /* 0x0000000804047836 */ /* 0x000fca0000000000 */
[----:B------:R-:W-:Y:S02]  /*17a00*/  ISETP.GE.OR P0, PT, R4, R87, P0 ;  /* 0x000000570400720c */ /* 0x000fe40000706670 */
[----:B------:R-:W-:-:S04]  /*17a10*/  LOP3.LUT R4, R7, 0x380, RZ, 0xc0, !PT ;  /* 0x0000038007047812 */ /* 0x000fc800078ec0ff */
[----:B------:R-:W-:Y:S01]  /*17a20*/  SHF.R.U64 R4, R4, 0x3, RZ ;  /* 0x0000000304047819 */ /* 0x000fe200000012ff */
[----:B----4-:R-:W-:Y:S03]  /*17a30*/  @!P2 ST.E desc[UR38][R54.64], R6 ;  /* 0x000000063600a985 */ /* 0x010fe6000c101926 */
[----:B------:R-:W-:-:S03]  /*17a40*/  LOP3.LUT R72, R4, R7, RZ, 0x3c, !PT ;  /* 0x0000000704487212 */ /* 0x000fc600078e3cff */
[----:B0-----:R0:W-:Y:S04]  /*17a50*/  @!P0 ST.E desc[UR38][R58.64], R5 ;  /* 0x000000053a008985 */ /* 0x0011e8000c101926 */
[----:B------:R-:W5:Y:S04]  /*17a60*/  LD.E.128 R8, desc[UR38][R8.64] ;  /* 0x0000002608087980 */ /* 0x000f68000c101d00 */
[----:B------:R-:W5:Y:S04]  /*17a70*/  LD.E.128 R12, desc[UR38][R14.64] ;  /* 0x000000260e0c7980 */ /* 0x000f68000c101d00 */
[----:B0-----:R0:W5:Y:S04]  /*17a80*/  LD.E.128 R4, desc[UR38][R78.64] ;  /* 0x000000264e047980 */ /* 0x001168000c101d00 */
[----:B------:R-:W5:Y:S04]  /*17a90*/  LD.E.128 R24, desc[UR38][R24.64] ;  /* 0x0000002618187980 */ /* 0x000f68000c101d00 */
[----:B------:R-:W5:Y:S01]  /*17aa0*/  LD.E.128 R28, desc[UR38][R28.64] ;  /* 0x000000261c1c7980 */ /* 0x000f62000c101d00 */
[----:B0-----:R-:W-:-:S02]  /*17ab0*/  IMAD R78, R77, UR4, RZ ;  /* 0x000000044d4e7c24 */ /* 0x001fc4000f8e02ff */
[----:B------:R-:W-:Y:S01]  /*17ac0*/  IMAD R77, R224, 0x20, R235 ;  /* 0x00000020e04d7824 */ /* 0x000fe200078e02eb */
[----:B------:R-:W5:Y:S01]  /*17ad0*/  LD.E.128 R32, desc[UR38][R32.64] ;  /* 0x0000002620207980 */ /* 0x000f62000c101d00 */
[----:B------:R-:W-:Y:S01]  /*17ae0*/  IMAD R79, R225, UR5, R78 ;  /* 0x00000005e14f7c24 */ /* 0x000fe2000f8e024e */
[----:B------:R-:W-:Y:S01]  /*17af0*/  ULDC.64 UR4, c[0x0][0xaf0] ;  /* 0x0002bc0000047ab9 */ /* 0x000fe20000000a00 */
[----:B------:R-:W-:Y:S01]  /*17b00*/  IMAD.IADD R80, R206, 0x1, R77 ;  /* 0x00000001ce507824 */ /* 0x000fe200078e024d */
[----:B------:R-:W5:Y:S01]  /*17b10*/  LD.E.128 R36, desc[UR38][R36.64] ;  /* 0x0000002624247980 */ /* 0x000f62000c101d00 */
[----:B------:R-:W-:Y:S02]  /*17b20*/  IMAD R77, R3, UR4, RZ ;  /* 0x00000004034d7c24 */ /* 0x000fe4000f8e02ff */
[----:B------:R-:W-:Y:S01]  /*17b30*/  @P1 IMAD.HI.U32 R78, R80, R89, RZ ;  /* 0x00000059504e1227 */ /* 0x000fe200078e00ff */
[----:B------:R-:W5:Y:S03]  /*17b40*/  LD.E.128 R40, desc[UR38][R40.64] ;  /* 0x0000002628287980 */ /* 0x000f66000c101d00 */
[----:B------:R-:W-:Y:S01]  /*17b50*/  IMAD.IADD R21, R21, 0x1, R79 ;  /* 0x0000000115157824 */ /* 0x000fe200078e024f */
[----:B------:R-:W5:Y:S01]  /*17b60*/  LD.E.128 R44, desc[UR38][R44.64] ;  /* 0x000000262c2c7980 */ /* 0x000f62000c101d00 */
[----:B------:R-:W-:Y:S01]  /*17b70*/  IMAD.MOV.U32 R3, RZ, RZ, R80 ;  /* 0x000000ffff037224 */ /* 0x000fe200078e0050 */
[----:B---3--:R-:W-:Y:S01]  /*17b80*/  @P1 SHF.R.U32.HI R3, RZ, R91, R78 ;  /* 0x0000005bff031219 */ /* 0x008fe2000001164e */
[C---:B------:R-:W-:Y:S01]  /*17b90*/  IMAD R79, R76.reuse, UR5, R77 ;  /* 0x000000054c4f7c24 */ /* 0x040fe2000f8e024d */
[----:B------:R-:W5:Y:S01]  /*17ba0*/  LD.E.128 R48, desc[UR38][R48.64] ;  /* 0x0000002630307980 */ /* 0x000f62000c101d00 */
[----:B------:R-:W-:Y:S01]  /*17bb0*/  IMAD.WIDE.U32 R76, R76, UR4, R20 ;  /* 0x000000044c4c7c25 */ /* 0x000fe2000f8e0014 */
[----:B------:R-:W-:Y:S01]  /*17bc0*/  SHF.R.S32.HI R20, RZ, 0x1f, R3 ;  /* 0x0000001fff147819 */ /* 0x000fe20000011403 */
[----:B------:R-:W-:Y:S01]  /*17bd0*/  ULDC.64 UR4, c[0x0][0xae0] ;  /* 0x0002b80000047ab9 */ /* 0x000fe20000000a00 */
[----:B------:R-:W5:Y:S01]  /*17be0*/  LD.E.128 R52, desc[UR38][R52.64] ;  /* 0x0000002634347980 */ /* 0x000f62000c101d00 */
[----:B------:R-:W-:-:S02]  /*17bf0*/  IMAD.IADD R77, R77, 0x1, R79 ;  /* 0x000000014d4d7824 */ /* 0x000fc400078e024f */
[----:B------:R-:W-:Y:S01]  /*17c00*/  IMAD.MOV R79, RZ, RZ, -R3 ;  /* 0x000000ffff4f7224 */ /* 0x000fe200078e0a03 */
[----:B------:R-:W5:Y:S01]  /*17c10*/  LD.E.128 R56, desc[UR38][R56.64] ;  /* 0x0000002638387980 */ /* 0x000f62000c101d00 */
[----:B------:R-:W-:Y:S02]  /*17c20*/  IMAD R20, R20, UR4, RZ ;  /* 0x0000000414147c24 */ /* 0x000fe4000f8e02ff */
[----:B------:R-:W-:Y:S01]  /*17c30*/  IMAD R79, R0, R79, R80 ;  /* 0x0000004f004f7224 */ /* 0x000fe200078e0250 */
[----:B------:R-:W5:Y:S01]  /*17c40*/  LD.E.128 R60, desc[UR38][R60.64] ;  /* 0x000000263c3c7980 */ /* 0x000f62000c101d00 */
[----:B------:R-:W-:-:S03]  /*17c50*/  IMAD R85, R3, UR5, R20 ;  /* 0x0000000503557c24 */ /* 0x000fc6000f8e0214 */
[----:B------:R-:W5:Y:S01]  /*17c60*/  LD.E.128 R64, desc[UR38][R64.64] ;  /* 0x0000002640407980 */ /* 0x000f62000c101d00 */
[----:B------:R-:W-:-:S03]  /*17c70*/  IMAD.WIDE.U32 R20, R3, UR4, R76 ;  /* 0x0000000403147c25 */ /* 0x000fc6000f8e004c */
[----:B------:R-:W5:Y:S01]  /*17c80*/  LD.E.128 R68, desc[UR38][R68.64] ;  /* 0x0000002644447980 */ /* 0x000f62000c101d00 */
[----:B------:R-:W-:-:S03]  /*17c90*/  SHF.R.S32.HI R3, RZ, 0x1f, R79 ;  /* 0x0000001fff037819 */ /* 0x000fc6000001144f */
[----:B------:R-:W5:Y:S01]  /*17ca0*/  LD.E.128 R72, desc[UR38][R72.64] ;  /* 0x0000002648487980 */ /* 0x000f62000c101d00 */
[----:B------:R-:W-:Y:S01]  /*17cb0*/  IMAD.IADD R206, R235, 0x1, R206 ;  /* 0x00000001ebce7824 */ /* 0x000fe200078e02ce */
[----:B------:R-:W-:Y:S01]  /*17cc0*/  ULDC.64 UR4, c[0x0][0xad8] ;  /* 0x0002b60000047ab9 */ /* 0x000fe20000000a00 */
        /* <DEDUP_REMOVED lines=45> */
.L_x_2847:
[----:B------:R-:W-:Y:S05]  /*17fa0*/  BSYNC B1 ;  /* 0x0000000000017941 */ /* 0x000fea0003800000 */
.L_x_2846:
        /* <DEDUP_REMOVED lines=22> */
.L_x_2849:
[----:B------:R-:W-:Y:S05]  /*18110*/  BSYNC B1 ;  /* 0x0000000000017941 */ /* 0x000fea0003800000 */
.L_x_2848:
        /* <DEDUP_REMOVED lines=21> */
.L_x_2851:
[----:B------:R-:W-:Y:S05]  /*18270*/  BSYNC B1 ;  /* 0x0000000000017941 */ /* 0x000fea0003800000 */
.L_x_2850:
[----:B-1--4-:R-:W1:Y:S04]  /*18280*/  SHFL.IDX PT, R3, R3, 0x3, 0x181f ;  /* 0x00781f0003037f89 */ /* 0x012e6800000e0000 */
[----:B------:R-:W4:Y:S01]  /*18290*/  SHFL.IDX PT, R80, R80, 0x3, 0x181f ;  /* 0x00781f0050507f89 */ /* 0x000f2200000e0000 */
[----:B------:R-:W-:Y:S05]  /*182a0*/  @P1 BRA `(.L_x_2852) ;  /* 0x0000000c00e41947 */ /* 0x000fea0003800000 */
[----:B------:R-:W-:Y:S02]  /*182b0*/  ULDC UR4, c[0x0][0xac8] ;  /* 0x0002b20000047ab9 */ /* 0x000fe40000000800 */
[----:B------:R-:W-:Y:S02]  /*182c0*/  ISETP.GE.AND P3, PT, R208, UR4, PT ;  /* 0x00000004d0007c0c */ /* 0x000fe4000bf66270 */
[----:B------:R-:W-:Y:S02]  /*182d0*/  ISETP.GE.AND P4, PT, R222, UR4, PT ;  /* 0x00000004de007c0c */ /* 0x000fe4000bf86270 */
[----:B------:R-:W-:-:S09]  /*182e0*/  ISETP.GE.AND P5, PT, R221, UR4, PT ;  /* 0x00000004dd007c0c */ /* 0x000fd2000bfa6270 */
[-C--:B0---4-:R-:W-:Y:S02]  /*182f0*/  @!P3 LEA R4, P0, R208, R80.reuse, 0x1 ;  /* 0x00000050d004b211 */ /* 0x091fe400078008ff */
[-C--:B------:R-:W-:Y:S02]  /*18300*/  @!P4 LEA R6, P1, R222, R80.reuse, 0x1 ;  /* 0x00000050de06c211 */ /* 0x080fe400078208ff */
[C---:B------:R-:W-:Y:S02]  /*18310*/  @!P5 LEA R8, P2, R221.reuse, R80, 0x1 ;  /* 0x00000050dd08d211 */ /* 0x040fe400078408ff */
[-C--:B-1----:R-:W-:Y:S02]  /*18320*/  @!P3 LEA.HI.X R5, R208, R3.reuse, R93, 0x1, P0 ;  /* 0x00000003d005b211 */ /* 0x082fe400000f0c5d */
        /* <DEDUP_REMOVED lines=11> */
.L_x_2844:
[----:B------:R-:W-:Y:S01]  /*183e0*/  ULDC.64 UR4, c[0x0][0xc00] ;  /* 0x0003000000047ab9 */ /* 0x000fe20000000a00 */
[----:B------:R-:W4:Y:S01]  /*183f0*/  LDC.64 R4, c[0x0][0xc00] ;  /* 0x00030000ff047b82 */ /* 0x000f220000000a00 */
[----:B------:R-:W-:Y:S01]  /*18400*/  ISETP.NE.U32.AND P0, PT, RZ, UR4, PT ;  /* 0x00000004ff007c0c */ /* 0x000fe2000bf05070 */
[----:B------:R-:W-:-:S03]  /*18410*/  IMAD.MOV.U32 R0, RZ, RZ, RZ ;  /* 0x000000ffff007224 */ /* 0x000fc600078e00ff */
[----:B------:R-:W-:Y:S01]  /*18420*/  ISETP.NE.AND.EX P0, PT, RZ, UR5, PT, P0 ;  /* 0x00000005ff007c0c */ /* 0x000fe2000bf05300 */
[----:B------:R-:W-:Y:S02]  /*18430*/  ULDC.64 UR4, c[0x0][0xc08] ;  /* 0x0003020000047ab9 */ /* 0x000fe40000000a00 */
[----:B------:R-:W-:Y:S01]  /*18440*/  ISETP.NE.U32.AND P1, PT, RZ, UR4, PT ;  /* 0x00000004ff007c0c */ /* 0x000fe2000bf25070 */
[----:B------:R-:W0:Y:S03]  /*18450*/  LDC R25, c[0x0][0xbe8] ;  /* 0x0002fa00ff197b82 */ /* 0x000e260000000800 */
[----:B------:R-:W-:Y:S01]  /*18460*/  ISETP.NE.AND.EX P1, PT, RZ, UR5, PT, P1 ;  /* 0x00000005ff007c0c */ /* 0x000fe2000bf25310 */
[----:B----4-:R-:W-:-:S12]  /*18470*/  IMAD.WIDE R4, R231, 0x4, R4 ;  /* 0x00000004e7047825 */ /* 0x010fd800078e0204 */
[----:B------:R-:W4:Y:S01]  /*18480*/  @P1 LDC.64 R6, c[0x0][0xc08] ;  /* 0x00030200ff061b82 */ /* 0x000f220000000a00 */
[----:B------:R-:W-:Y:S02]  /*18490*/  ULDC UR4, c[0x0][0xa88] ;  /* 0x0002a20000047ab9 */ /* 0x000fe40000000800 */
[----:B------:R-:W-:Y:S01]  /*184a0*/  IMAD.U32 R8, RZ, RZ, UR4 ;  /* 0x00000004ff087e24 */ /* 0x000fe2000f8e00ff */
[----:B------:R0:W5:Y:S01]  /*184b0*/  @P0 LDG.E R0, desc[UR38][R4.64] ;  /* 0x0000002604000981 */ /* 0x000162000c1e1900 */
[----:B----4-:R-:W-:-:S05]  /*184c0*/  @P1 IMAD.WIDE R6, R231, 0x4, R6 ;  /* 0x00000004e7061825 */ /* 0x010fca00078e0206 */
[----:B------:R4:W5:Y:S01]  /*184d0*/  @P1 LDG.E R8, desc[UR38][R6.64] ;  /* 0x0000002606081981 */ /* 0x000962000c1e1900 */
[----:B0-----:R-:W-:Y:S02]  /*184e0*/  ISETP.NE.AND P2, PT, R25, 0x1, PT ;  /* 0x000000011900780c */ /* 0x001fe40003f45270 */
[----:B------:R-:W-:Y:S01]  /*184f0*/  SHF.R.S32.HI R9, RZ, 0x1f, R231 ;  /* 0x0000001fff097819 */ /* 0x000fe200000114e7 */
[----:B------:R-:W0:Y:S10]  /*18500*/  S2R R3, SR_TID.X ;  /* 0x0000000000037919 */ /* 0x000e340000002100 */
[----:B------:R-:W1:Y:S01]  /*18510*/  @P2 LDC R27, c[0x0][0xbec] ;  /* 0x0002fb00ff1b2b82 */ /* 0x000e620000000800 */
[----:B0-----:R-:W-:-:S05]  /*18520*/  VIADD R3, R3, 0xffffff80 ;  /* 0xffffff8003037836 */ /* 0x001fca0000000000 */
[----:B------:R-:W-:Y:S01]  /*18530*/  ISETP.GE.AND P3, PT, R3, 0x80, PT ;  /* 0x000000800300780c */ /* 0x000fe20003f66270 */
[----:B----4-:R-:W-:-:S12]  /*18540*/  @P1 BRA `(.L_x_2853) ;  /* 0x0000000000101947 */ /* 0x010fd80003800000 */
[----:B------:R-:W-:Y:S05]  /*18550*/  @!P0 BRA `(.L_x_2853) ;  /* 0x00000000000c8947 */ /* 0x000fea0003800000 */
[----:B------:R-:W4:Y:S04]  /*18560*/  LDG.E R3, desc[UR38][R4.64] ;  /* 0x0000002604037981 */ /* 0x000f28000c1e1900 */
[----:B-----5:R-:W4:Y:S02]  /*18570*/  LDG.E R8, desc[UR38][R4.64+0x4] ;  /* 0x0000042604087981 */ /* 0x020f24000c1e1900 */
[----:B----4-:R-:W-:-:S07]  /*18580*/  IMAD.IADD R8, R8, 0x1, -R3 ;  /* 0x0000000108087824 */ /* 0x010fce00078e0a03 */
.L_x_2853:
[----:B------:R-:W-:Y:S01]  /*18590*/  BSSY B1, `(.L_x_2854) ;  /* 0x000002d000017945 */ /* 0x000fe20003800000 */
[----:B------:R-:W-:Y:S02]  /*185a0*/  SHF.R.S32.HI R13, RZ, 0x1f, R225 ;  /* 0x0000001fff0d7819 */ /* 0x000fe400000114e1 */
[----:B------:R-:W-:Y:S02]  /*185b0*/  SEL R15, R231, RZ, !P0 ;  /* 0x000000ffe70f7207 */ /* 0x000fe40004000000 */
[----:B------:R-:W-:Y:S02]  /*185c0*/  SEL R14, R9, RZ, !P0 ;  /* 0x000000ff090e7207 */ /* 0x000fe40004000000 */
[----:B-----5:R-:W-:Y:S01]  /*185d0*/  SHF.R.S32.HI R11, RZ, 0x1f, R0 ;  /* 0x0000001fff0b7819 */ /* 0x020fe20000011400 */
[----:B------:R-:W-:Y:S06]  /*185e0*/  @P3 BRA `(.L_x_2855) ;  /* 0x00000000009c3947 */ /* 0x000fec0003800000 */
[----:B------:R-:W0:Y:S01]  /*185f0*/  S2R R5, SR_TID.X ;  /* 0x0000000000057919 */ /* 0x000e220000002100 */
[----:B------:R-:W4:Y:S02]  /*18600*/  LDC R9, c[0x0][0xbe8] ;  /* 0x0002fa00ff097b82 */ /* 0x000f240000000800 */
[----:B----4-:R-:W-:Y:S01]  /*18610*/  IMAD R3, R8, R9, RZ ;  /* 0x0000000908037224 */ /* 0x010fe200078e02ff */
[----:B0-----:R-:W-:-:S04]  /*18620*/  IADD3 R12, R206, -0x80, R5 ;  /* 0xffffff80ce0c7810 */ /* 0x001fc80007ffe005 */
        /* <DEDUP_REMOVED lines=9> */
[----:B------:R-:W0:Y:S08]  /*186c0*/  @P0 LDC R7, c[0x0][0xbec] ;  /* 0x0002fb00ff070b82 */ /* 0x000e300000000800 */
[----:B------:R-:W4:Y:S01]  /*186d0*/  @P0 LDC R21, c[0x0][0xbf0] ;  /* 0x0002fc00ff150b82 */ /* 0x000f220000000800 */
[----:B0-----:R-:W-:-:S04]  /*186e0*/  @P0 IMAD.HI.U32 R6, R12, R7, RZ ;  /* 0x000000070c060227 */ /* 0x001fc800078e00ff */
[----:B------:R-:W-:Y:S01]  /*186f0*/  IMAD R7, R225, UR5, R10 ;  /* 0x00000005e1077c24 */ /* 0x000fe2000f8e020a */
[----:B------:R-:W-:Y:S01]  /*18700*/  ULDC.64 UR4, c[0x0][0xb98] ;  /* 0x0002e60000047ab9 */ /* 0x000fe20000000a00 */
[----:B----4-:R-:W-:Y:S02]  /*18710*/  @P0 SHF.R.U32.HI R3, RZ, R21, R6 ;  /* 0x00000015ff030219 */ /* 0x010fe40000011606 */
[----:B------:R-:W-:Y:S02]  /*18720*/  IMAD.IADD R5, R5, 0x1, R7 ;  /* 0x0000000105057824 */ /* 0x000fe400078e0207 */
[----:B------:R-:W-:Y:S02]  /*18730*/  IMAD R6, R14, UR4, RZ ;  /* 0x000000040e067c24 */ /* 0x000fe4000f8e02ff */
[----:B------:R-:W-:Y:S02]  /*18740*/  IMAD.MOV R7, RZ, RZ, -R3 ;  /* 0x000000ffff077224 */ /* 0x000fe400078e0a03 */
[----:B------:R-:W-:-:S04]  /*18750*/  IMAD.WIDE.U32 R4, R15, UR4, R4 ;  /* 0x000000040f047c25 */ /* 0x000fc8000f8e0004 */
[----:B------:R-:W-:Y:S01]  /*18760*/  IMAD R7, R9, R7, R12 ;  /* 0x0000000709077224 */ /* 0x000fe200078e020c */
[----:B------:R-:W-:Y:S01]  /*18770*/  SHF.R.S32.HI R9, RZ, 0x1f, R3 ;  /* 0x0000001fff097819 */ /* 0x000fe20000011403 */
[----:B------:R-:W-:Y:S01]  /*18780*/  IMAD R6, R15, UR5, R6 ;  /* 0x000000050f067c24 */ /* 0x000fe2000f8e0206 */
[----:B------:R-:W-:Y:S01]  /*18790*/  IADD3 R4, P0, R3, R4, RZ ;  /* 0x0000000403047210 */ /* 0x000fe20007f1e0ff */
[----:B------:R-:W-:Y:S01]  /*187a0*/  ULDC.64 UR4, c[0x0][0xb88] ;  /* 0x0002e20000047ab9 */ /* 0x000fe20000000a00 */
        /* <DEDUP_REMOVED lines=11> */
.L_x_2855:
[----:B------:R-:W-:Y:S05]  /*18860*/  BSYNC B1 ;  /* 0x0000000000017941 */ /* 0x000fea0003800000 */
.L_x_2854:
[----:B------:R-:W4:Y:S01]  /*18870*/  @P2 LDC R9, c[0x0][0xbf0] ;  /* 0x0002fc00ff092b82 */ /* 0x000f220000000800 */
[----:B------:R-:W-:Y:S01]  /*18880*/  ULDC.64 UR4, c[0x0][0xaa0] ;  /* 0x0002a80000047ab9 */ /* 0x000fe20000000a00 */
[----:B0-----:R-:W-:Y:S02]  /*18890*/  IMAD R7, R224, 0x20, R235 ;  /* 0x00000020e0077824 */ /* 0x001fe400078e02eb */
[----:B------:R-:W-:Y:S02]  /*188a0*/  IMAD R3, R11, UR4, RZ ;  /* 0x000000040b037c24 */ /* 0x000fe4000f8e02ff */
[----:B------:R-:W-:-:S04]  /*188b0*/  IMAD.WIDE.U32 R4, R0, UR4, RZ ;  /* 0x0000000400047c25 */ /* 0x000fc8000f8e00ff */
[----:B------:R-:W-:Y:S01]  /*188c0*/  IMAD R3, R0, UR5, R3 ;  /* 0x0000000500037c24 */ /* 0x000fe2000f8e0203 */
[----:B------:R-:W-:Y:S01]  /*188d0*/  ULDC.64 UR4, c[0x0][0xae8] ;  /* 0x0002ba0000047ab9 */ /* 0x000fe20000000a00 */
[----:B------:R-:W-:Y:S02]  /*188e0*/  IMAD.IADD R10, R206, 0x1, R7 ;  /* 0x00000001ce0a7824 */ /* 0x000fe400078e0207 */
[----:B------:R-:W-:Y:S02]  /*188f0*/  IMAD R0, R13, UR4, RZ ;  /* 0x000000040d007c24 */ /* 0x000fe4000f8e02ff */
[----:B------:R-:W-:Y:S02]  /*18900*/  IMAD.IADD R5, R5, 0x1, R3 ;  /* 0x0000000105057824 */ /* 0x000fe400078e0203 */
[----:B------:R-:W-:Y:S02]  /*18910*/  IMAD R7, R225, UR5, R0 ;  /* 0x00000005e1077c24 */ /* 0x000fe4000f8e0200 */
[----:B-1----:R-:W-:-:S04]  /*18920*/  @P2 IMAD.HI.U32 R0, R10, R27, RZ ;  /* 0x0000001b0a002227 */ /* 0x002fc800078e00ff */
        /* <DEDUP_REMOVED lines=28> */
[----:B------:R0:W1:Y:S04]  /*18af0*/  SHFL.IDX PT, R0, R4, RZ, 0x181f ;  /* 0x00181fff04007589 */ /* 0x00006800000e0000 */
[----:B------:R0:W4:Y:S02]  /*18b00*/  SHFL.IDX PT, R14, R3, RZ, 0x181f ;  /* 0x00181fff030e7589 */ /* 0x00012400000e0000 */
.L_x_3076:
[----:B------:R-:W-:Y:S01]  /*18b10*/  IMAD R8, R8, R25, RZ ;  /* 0x0000001908087224 */ /* 0x000fe200078e02ff */
[----:B------:R-:W-:Y:S01]  /*18b20*/  BSSY B1, `(.L_x_2857) ;  /* 0x0000019000017945 */ /* 0x000fe20003800000 */
[----:B------:R-:W-:-:S05]  /*18b30*/  IMAD.IADD R7, R235, 0x1, R206 ;  /* 0x00000001eb077824 */ /* 0x000fca00078e02ce */
        /* <DEDUP_REMOVED lines=12> */
[----:B-1----:R-:W-:Y:S02]  /*18c00*/  @!P3 LEA.HI.X R11, R208, R0, R5, 0x1, P5 ;  /* 0x00000000d00bb211 */ /* 0x002fe400028f0c05 */
        /* <DEDUP_REMOVED lines=10> */
.L_x_2858:
[----:B------:R-:W-:Y:S05]  /*18cb0*/  BSYNC B1 ;  /* 0x0000000000017941 */ /* 0x000fea0003800000 */
.L_x_2857:
[----:B------:R-:W-:-:S03]  /*18cc0*/  UMOV UR4, 0xffffffff ;  /* 0xffffffff00047882 */ /* 0x000fc60000000000 */
[----:B------:R-:W-:Y:S05]  /*18cd0*/  BRA.DIV UR4, `(.L_x_2859) ;  /* 0x0000009204e47947 */ /* 0x000fea000b800000 */
[----:B-1----:R1:W0:Y:S04]  /*18ce0*/  SHFL.IDX PT, R0, R4, 0x1, 0x181f ;  /* 0x00381f0004007f89 */ /* 0x00222800000e0000 */
[----:B----4-:R1:W4:Y:S02]  /*18cf0*/  SHFL.IDX PT, R14, R3, 0x1, 0x181f ;  /* 0x00381f00030e7f89 */ /* 0x01032400000e0000 */
.L_x_3080:
        /* <DEDUP_REMOVED lines=25> */
.L_x_2861:
[----:B------:R-:W-:Y:S05]  /*18e90*/  BSYNC B1 ;  /* 0x0000000000017941 */ /* 0x000fea0003800000 */
.L_x_2860:
[----:B------:R-:W-:-:S03]  /*18ea0*/  UMOV UR4, 0xffffffff ;  /* 0xffffffff00047882 */ /* 0x000fc60000000000 */
[----:B------:R-:W-:Y:S05]  /*18eb0*/  BRA.DIV UR4, `(.L_x_2862) ;  /* 0x0000009204b47947 */ /* 0x000fea000b800000 */
[----:B0-----:R0:W0:Y:S04]  /*18ec0*/  SHFL.IDX PT, R0, R4, 0x2, 0x181f ;  /* 0x00581f0004007f89 */ /* 0x00102800000e0000 */
[----:B----4-:R4:W0:Y:S02]  /*18ed0*/  SHFL.IDX PT, R14, R3, 0x2, 0x181f ;  /* 0x00581f00030e7f89 */ /* 0x01082400000e0000 */
.L_x_3084:
        /* <DEDUP_REMOVED lines=25> */
.L_x_2864:
[----:B------:R-:W-:Y:S05]  /*19070*/  BSYNC B1 ;  /* 0x0000000000017941 */ /* 0x000fea0003800000 */
.L_x_2863:
[----:B------:R-:W-:-:S03]  /*19080*/  UMOV UR4, 0xffffffff ;  /* 0xffffffff00047882 */ /* 0x000fc60000000000 */
[----:B------:R-:W-:Y:S05]  /*19090*/  BRA.DIV UR4, `(.L_x_2865) ;  /* 0x0000009204847947 */ /* 0x000fea000b800000 */
[----:B0-----:R0:W0:Y:S04]  /*190a0*/  SHFL.IDX PT, R0, R4, 0x3, 0x181f ;  /* 0x00781f0004007f89 */ /* 0x00102800000e0000 */
[----:B------:R0:W0:Y:S02]  /*190b0*/  SHFL.IDX PT, R14, R3, 0x3, 0x181f ;  /* 0x00781f00030e7f89 */ /* 0x00002400000e0000 */
.L_x_3088:
[----:B01--4-:R-:W-:-:S05]  /*190c0*/  VIADD R3, R7, 0x60 ;  /* 0x0000006007037836 */ /* 0x013fca0000000000 */
        /* <DEDUP_REMOVED lines=23> */
.L_x_2852:
[----:B------:R-:W-:Y:S05]  /*19240*/  BSYNC B0 ;  /* 0x0000000000007941 */ /* 0x000fea0003800000 */
.L_x_2843:
[----:B------:R-:W-:Y:S02]  /*19250*/  ULDC UR4, c[0x0][0xc3c] ;  /* 0x00030f0000047ab9 */ /* 0x000fe40000000800 */
[----:B---3--:R-:W-:-:S13]  /*19260*/  ISETP.GE.AND P0, PT, R83, UR4, PT ;  /* 0x0000000453007c0c */ /* 0x008fda000bf06270 */
[----:B------:R-:W-:Y:S05]  /*19270*/  @!P0 BRA `(.L_x_2866) ;  /* 0xfffffe7c00748947 */ /* 0x000fea000383ffff */
[----:B------:R-:W-:Y:S05]  /*19280*/  BRA `(.L_x_2660) ;  /* 0x0000007c00ac7947 */ /* 0x000fea0003800000 */
.L_x_2658:
[----:B------:R-:W-:-:S08]  /*19290*/  NOP ;  /* 0x0000000000007918 */ /* 0x000fd00000000000 */
[----:B--2---:R-:W0:-:S00]  /*192a0*/  USETMAXREG.DEALLOC.CTAPOOL 0x18 ;  /* 0x00000018000079c8 */ /* 0x004e0000080e0500 */
        /* <DEDUP_REMOVED lines=16> */
.L_x_2867:
[----:B------:R-:W-:Y:S01]  /*193b0*/  LOP3.LUT R0, R4, 0x1f, RZ, 0xc0, !PT ;  /* 0x0000001f04007812 */ /* 0x000fe200078ec0ff */
[----:B------:R-:W-:Y:S01]  /*193c0*/  ULDC UR4, c[0x0][0xc3c] ;  /* 0x00030f0000047ab9 */ /* 0x000fe20000000800 */
[----:B------:R-:W1:Y:S01]  /*193d0*/  S2UR UR6, SR_CTAID.X ;  /* 0x00000000000679c3 */ /* 0x000e620000002500 */
[----:B------:R-:W-:Y:S01]  /*193e0*/  ULDC UR5, c[0x0][0xc38] ;  /* 0x00030e0000057ab9 */ /* 0x000fe20000000800 */
[----:B------:R-:W-:-:S04]  /*193f0*/  ISETP.NE.AND P0, PT, R0, 0x1f, PT ;  /* 0x0000001f0000780c */ /* 0x000fc80003f05270 */
[----:B------:R-:W-:-:S13]  /*19400*/  ISETP.GE.OR P1, PT, R0, UR4, !P0 ;  /* 0x0000000400007c0c */ /* 0x000fda000c726670 */
[----:B0-----:R-:W0:Y:S02]  /*19410*/  @!P1 LDC.64 R2, c[0x0][0xc80] ;  /* 0x00032000ff029b82 */ /* 0x001e240000000a00 */
        /* <DEDUP_REMOVED lines=34> */
.L_x_2873:
[----:B------:R-:W-:Y:S01]  /*19640*/  UIADD3 UR4, UR4, 0x1f, URZ ;  /* 0x0000001f04047890 */ /* 0x000fe2000fffe03f */
[----:B------:R-:W-:-:S05]  /*19650*/  IMAD.U32 R19, RZ, RZ, UR7 ;  /* 0x00000007ff137e24 */ /* 0x000fca000f8e00ff */
[----:B0-----:R-:W-:-:S13]  /*19660*/  ISETP.LE.AND P6, PT, R5, UR4, PT ;  /* 0x0000000405007c0c */ /* 0x001fda000bfc3270 */
[----:B------:R-:W-:Y:S05]  /*19670*/  @P6 BRA `(.L_x_2870) ;  /* 0x0000000400a86947 */ /* 0x000fea0003800000 */
[----:B------:R-:W-:Y:S01]  /*19680*/  IADD3 R8, R0, UR4, RZ ;  /* 0x0000000400087c10 */ /* 0x000fe2000fffe0ff */
[----:B------:R-:W-:Y:S01]  /*19690*/  BSSY B0, `(.L_x_2871) ;  /* 0x0000007000007945 */ /* 0x000fe20003800000 */
[----:B------:R-:W-:Y:S02]  /*196a0*/  IMAD.MOV.U32 R6, RZ, RZ, RZ ;  /* 0x000000ffff067224 */ /* 0x000fe400078e00ff */
[----:B------:R-:W-:-:S13]  /*196b0*/  ISETP.GE.OR P6, PT, R8, R5, !P0 ;  /* 0x000000050800720c */ /* 0x000fda00047c6670 */
[----:B------:R-:W-:Y:S05]  /*196c0*/  @P6 BRA `(.L_x_2872) ;  /* 0x00000000000c6947 */ /* 0x000fea0003800000 */
[----:B------:R-:W0:Y:S02]  /*196d0*/  LDC.64 R2, c[0x0][0xc80] ;  /* 0x00032000ff027b82 */ /* 0x000e240000000a00 */
[----:B0-----:R-:W-:-:S05]  /*196e0*/  IMAD.WIDE R2, R8, 0x4, R2 ;  /* 0x0000000408027825 */ /* 0x001fca00078e0202 */
[----:B------:R0:W5:Y:S02]  /*196f0*/  LDG.E R6, desc[UR38][R2.64] ;  /* 0x0000002602067981 */ /* 0x000164000c1e1900 */
.L_x_2872:
[----:B------:R-:W-:Y:S05]  /*19700*/  BSYNC B0 ;  /* 0x0000000000007941 */ /* 0x000fea0003800000 */
.L_x_2871:
        /* <DEDUP_REMOVED lines=21> */
.L_x_2869:
        /* <DEDUP_REMOVED lines=20> */
.L_x_2874:
[----:B-12---:R-:W-:Y:S01]  /*199a0*/  IMAD.MOV R5, RZ, RZ, -R3 ;  /* 0x000000ffff057224 */ /* 0x006fe200078e0a03 */
[----:B------:R-:W-:Y:S01]  /*199b0*/  IABS R7, R9 ;  /* 0x0000000900077213 */ /* 0x000fe20000000000 */
[----:B---3--:R-:W-:Y:S02]  /*199c0*/  IMAD R16, R16, UR5, R8 ;  /* 0x0000000510107c24 */ /* 0x008fe4000f8e0208 */
        /* <DEDUP_REMOVED lines=22> */
[----:B------:R-:W-:Y:S01]  /*19b30*/  VIADDMNMX R11, R10, UR5, R11, PT ;  /* 0x000000050a0b7c46 */ /* 0x000fe2000b80010b */
[----:B------:R-:W-:-:S03]  /*19b40*/  IMAD.IADD R5, R8, 0x1, R5 ;  /* 0x0000000108057824 */ /* 0x000fc600078e0205 */
[----:B------:R-:W-:-:S04]  /*19b50*/  IABS R7, R11 ;  /* 0x0000000b00077213 */ /* 0x000fc80000000000 */
[----:B------:R-:W1:Y:S08]  /*19b60*/  I2F.RP R10, R7 ;  /* 0x00000007000a7306 */ /* 0x000e700000209400 */
[----:B-1----:R-:W1:Y:S02]  /*19b70*/  MUFU.RCP R10, R10 ;  /* 0x0000000a000a7308 */ /* 0x002e640000001000 */
[----:B-1----:R-:W-:Y:S01]  /*19b80*/  VIADD R3, R10, 0xffffffe ;  /* 0x0ffffffe0a037836 */ /* 0x002fe20000000000 */
[----:B------:R-:W-:-:S05]  /*19b90*/  IABS R10, R11 ;  /* 0x0000000b000a7213 */ /* 0x000fca0000000000 */
[----:B------:R-:W1:Y:S01]  /*19ba0*/  F2I.FTZ.U32.TRUNC.NTZ R3, R3 ;  /* 0x0000000300037305 */ /* 0x000e62000021f000 */
[----:B------:R-:W-:Y:S02]  /*19bb0*/  IMAD.MOV R10, RZ, RZ, -R10 ;  /* 0x000000ffff0a7224 */ /* 0x000fe400078e0a0a */
[----:B-1----:R-:W-:-:S04]  /*19bc0*/  IMAD.MOV R2, RZ, RZ, -R3 ;  /* 0x000000ffff027224 */ /* 0x002fc800078e0a03 */
[----:B------:R-:W-:Y:S02]  /*19bd0*/  IMAD R9, R2, R7, RZ ;  /* 0x0000000702097224 */ /* 0x000fe400078e02ff */
[----:B------:R-:W-:-:S04]  /*19be0*/  IMAD.MOV.U32 R2, RZ, RZ, RZ ;  /* 0x000000ffff027224 */ /* 0x000fc800078e00ff */
[----:B------:R-:W-:Y:S01]  /*19bf0*/  IMAD.HI.U32 R2, R3, R9, R2 ;  /* 0x0000000903027227 */ /* 0x000fe200078e0002 */
[----:B------:R-:W-:Y:S02]  /*19c00*/  IABS R9, R8 ;  /* 0x0000000800097213 */ /* 0x000fe40000000000 */
[----:B------:R-:W-:-:S03]  /*19c10*/  LOP3.LUT R3, R8, R11, RZ, 0x3c, !PT ;  /* 0x0000000b08037212 */ /* 0x000fc600078e3cff */
        /* <DEDUP_REMOVED lines=16> */
.L_x_2870:
[----:B------:R-:W-:Y:S02]  /*19d20*/  IMAD.MOV.U32 R17, RZ, RZ, RZ ;  /* 0x000000ffff117224 */ /* 0x000fe400078e00ff */
[----:B------:R-:W-:Y:S02]  /*19d30*/  IMAD.U32 R16, RZ, RZ, UR6 ;  /* 0x00000006ff107e24 */ /* 0x000fe4000f8e00ff */
[----:B------:R-:W-:-:S07]  /*19d40*/  IMAD.MOV.U32 R18, RZ, RZ, RZ ;  /* 0x000000ffff127224 */ /* 0x000fce00078e00ff */
.L_x_2875:
[----:B------:R-:W-:-:S13]  /*19d50*/  ISETP.NE.AND P0, PT, R0, RZ, PT ;  /* 0x000000ff0000720c */ /* 0x000fda0003f05270 */
[----:B------:R-:W1:Y:S01]  /*19d60*/  @!P0 S2R R3, SR_CgaCtaId ;  /* 0x0000000000038919 */ /* 0x000e620000008800 */
[----:B------:R-:W-:-:S04]  /*19d70*/  @!P0 MOV R0, 0x400 ;  /* 0x0000040000008802 */ /* 0x000fc80000000f00 */
[----:B-1----:R-:W-:-:S05]  /*19d80*/  @!P0 LEA R0, R3, R0, 0x18 ;  /* 0x0000000003008211 */ /* 0x002fca00078ec0ff */
[----:B------:R2:W-:Y:S01]  /*19d90*/  @!P0 STS.128 [R0+0x228d0], R16 ;  /* 0x0228d01000008388 */ /* 0x0005e20000000c00 */
[----:B------:R-:W-:Y:S06]  /*19da0*/  BAR.ARV 0x5, 0x180 ;  /* 0x0146000000007b1d */ /* 0x000fec0000002000 */
.L_x_2868:
[----:B--2---:R-:W-:Y:S01]  /*19db0*/  IMAD.MOV.U32 R0, RZ, RZ, 0x1 ;  /* 0x00000001ff007424 */ /* 0x004fe200078e00ff */
[----:B------:R2:W-:Y:S01]  /*19dc0*/  STL [R1+0x8], RZ ;  /* 0x000008ff01007387 */ /* 0x0005e20000100800 */
[----:B------:R-:W-:Y:S02]  /*19dd0*/  ULDC UR4, c[0x0][0xc3c] ;  /* 0x00030f0000047ab9 */ /* 0x000fe40000000800 */
[----:B-1----:R-:W-:Y:S01]  /*19de0*/  ISETP.GE.AND P0, PT, R19, UR4, PT ;  /* 0x0000000413007c0c */ /* 0x002fe2000bf06270 */
[----:B------:R2:W-:Y:S04]  /*19df0*/  STL [R1+0x14], R0 ;  /* 0x0000140001007387 */ /* 0x0005e80000100800 */
[----:B------:R2:W-:Y:S08]  /*19e00*/  STL [R1+0x48], RZ ;  /* 0x000048ff01007387 */ /* 0x0005f00000100800 */
[----:B--2---:R-:W-:Y:S05]  /*19e10*/  @P0 BRA `(.L_x_2876) ;  /* 0x0000006c00e00947 */ /* 0x004fea0003800000 */
[----:B------:R-:W1:Y:S01]  /*19e20*/  S2UR UR5, SR_CgaCtaId ;  /* 0x00000000000579c3 */ /* 0x000e620000008800 */
[C---:B------:R-:W-:Y:S01]  /*19e30*/  IMAD.SHL.U32 R0, R4.reuse, 0x8, RZ ;  /* 0x0000000804007824 */ /* 0x040fe200078e00ff */
[----:B------:R-:W-:Y:S01]  /*19e40*/  LOP3.LUT R5, R4, 0x7f, RZ, 0xc0, !PT ;  /* 0x0000007f04057812 */ /* 0x000fe200078ec0ff */
[----:B------:R-:W-:Y:S01]  /*19e50*/  UMOV UR4, 0x400 ;  /* 0x0000040000047882 */ /* 0x000fe20000000000 */
[----:B------:R-:W-:Y:S01]  /*19e60*/  BSSY B8, `(.L_x_2876) ;  /* 0x00006f3000087945 */ /* 0x000fe20003800000 */
[----:B------:R-:W-:Y:S01]  /*19e70*/  ULDC.64 UR40, c[0x0][0x198] ;  /* 0x0000660000287ab9 */ /* 0x000fe20000000a00 */
[----:B------:R-:W-:Y:S01]  /*19e80*/  LOP3.LUT R3, R0, 0x1f8, RZ, 0xc0, !PT ;  /* 0x000001f800037812 */ /* 0x000fe200078ec0ff */
[----:B0-----:R-:W-:Y:S01]  /*19e90*/  IMAD.SHL.U32 R2, R5, 0x8, RZ ;  /* 0x0000000805027824 */ /* 0x001fe200078e00ff */
[----:B------:R-:W-:Y:S01]  /*19ea0*/  SHF.R.U32.HI R5, RZ, 0x3, R5 ;  /* 0x00000003ff057819 */ /* 0x000fe20000011605 */
[----:B------:R-:W-:Y:S01]  /*19eb0*/  ULDC UR36, c[0x0][0xc] ;  /* 0x0000030000247ab9 */ /* 0x000fe20000000800 */
[----:B------:R-:W-:Y:S01]  /*19ec0*/  LOP3.LUT R3, R3, 0x38, R4, 0x78, !PT ;  /* 0x0000003803037812 */ /* 0x000fe200078e7804 */
[----:B------:R-:W-:-:S03]  /*19ed0*/  IMAD.SHL.U32 R4, R4, 0x10, RZ ;  /* 0x0000001004047824 */ /* 0x000fc600078e00ff */
[----:B------:R-:W-:Y:S02]  /*19ee0*/  LOP3.LUT R2, R3, 0x200, R2, 0xf8, !PT ;  /* 0x0000020003027812 */ /* 0x000fe400078ef802 */
[----:B------:R-:W-:Y:S01]  /*19ef0*/  LOP3.LUT R0, R5, 0x70, R4, 0xf8, !PT ;  /* 0x0000007005007812 */ /* 0x000fe200078ef804 */
[----:B------:R-:W-:Y:S01]  /*19f00*/  IMAD.MOV.U32 R0, RZ, RZ, 0x1 ;  /* 0x00000001ff007424 */ /* 0x000fe200078e00ff */
[----:B-1----:R-:W-:-:S06]  /*19f10*/  ULEA UR4, UR5, UR4, 0x18 ;  /* 0x0000000405047291 */ /* 0x002fcc000f8ec03f */
[----:B------:R-:W-:-:S04]  /*19f20*/  IMAD.U32 R3, RZ, RZ, UR4 ;  /* 0x00000004ff037e24 */ /* 0x000fc8000f8e00ff */
[----:B------:R-:W-:Y:S01]  /*19f30*/  IMAD R2, R2, 0x2, R3 ;  /* 0x0000000202027824 */ /* 0x000fe200078e0203 */
[----:B------:R0:W-:Y:S04]  /*19f40*/  STL [R1+0x4], R3 ;  /* 0x0000040301007387 */ /* 0x0001e80000100800 */
[----:B------:R0:W-:Y:S04]  /*19f50*/  STL [R1+0x34], R2 ;  /* 0x0000340201007387 */ /* 0x0001e80000100800 */
[----:B------:R0:W-:Y:S04]  /*19f60*/  STL [R1+0x48], RZ ;  /* 0x000048ff01007387 */ /* 0x0001e80000100800 */
[----:B------:R0:W-:Y:S04]  /*19f70*/  STL [R1+0x18], R0 ;  /* 0x0000180001007387 */ /* 0x0001e80000100800 */
[----:B------:R0:W-:Y:S04]  /*19f80*/  STL [R1+0xc], RZ ;  /* 0x00000cff01007387 */ /* 0x0001e80000100800 */
[----:B------:R0:W-:Y:S04]  /*19f90*/  STL [R1+0x8], RZ ;  /* 0x000008ff01007387 */ /* 0x0001e80000100800 */
[----:B------:R0:W-:Y:S02]  /*19fa0*/  STL [R1+0x14], R0 ;  /* 0x0000140001007387 */ /* 0x0001e40000100800 */
.L_x_3032:
[----:B------:R-:W-:Y:S05]  /*19fb0*/  YIELD ;  /* 0x0000000000007946 */ /* 0x000fea0003800000 */
[----:B------:R-:W-:Y:S01]  /*19fc0*/  ULDC.64 UR4, c[0x0][0xa28] ;  /* 0x00028a0000047ab9 */ /* 0x000fe20000000a00 */
[----:B0-----:R-:W-:Y:S02]  /*19fd0*/  CS2R R6, SRZ ;  /* 0x0000000000067805 */ /* 0x001fe4000001ff00 */
[----:B------:R-:W-:Y:S01]  /*19fe0*/  ISETP.NE.U32.AND P0, PT, RZ, UR4, PT ;  /* 0x00000004ff007c0c */ /* 0x000fe2000bf05070 */
[----:B-1----:R-:W1:Y:S01]  /*19ff0*/  LDC.64 R12, c[0x0][0xa00] ;  /* 0x00028000ff0c7b82 */ /* 0x002e620000000a00 */
[----:B------:R-:W-:Y:S01]  /*1a000*/  ULDC.64 UR6, c[0x0][0xa08] ;  /* 0x0002820000067ab9 */ /* 0x000fe20000000a00 */
[----:B------:R-:W-:Y:S01]  /*1a010*/  ULDC.64 UR8, c[0x0][0xa10] ;  /* 0x0002840000087ab9 */ /* 0x000fe20000000a00 */
[----:B------:R-:W-:Y:S01]  /*1a020*/  ISETP.NE.AND.EX P0, PT, RZ, UR5, PT, P0 ;  /* 0x00000005ff007c0c */ /* 0x000fe2000bf05300 */
[----:B------:R-:W-:-:S04]  /*1a030*/  ULDC.64 UR4, c[0x0][0xa18] ;  /* 0x0002860000047ab9 */ /* 0x000fc80000000a00 */
[----:B--2---:R-:W2:Y:S08]  /*1a040*/  LDC.64 R4, c[0x0][0xa08] ;  /* 0x00028200ff047b82 */ /* 0x004eb00000000a00 */
[----:B0-----:R-:W0:Y:S02]  /*1a050*/  @P0 LDC.64 R2, c[0x0][0xa28] ;  /* 0x00028a00ff020b82 */ /* 0x001e240000000a00 */
[----:B0-----:R-:W-:-:S05]  /*1a060*/  @P0 IMAD.WIDE R2, R19, 0x4, R2 ;  /* 0x0000000413020825 */ /* 0x001fca00078e0202 */
[----:B-----5:R0:W5:Y:S01]  /*1a070*/  @P0 LDG.E R6, desc[UR38][R2.64] ;  /* 0x0000002602060981 */ /* 0x020162000c1e1900 */
[----:B------:R-:W-:Y:S01]  /*1a080*/  ISETP.NE.U32.AND P0, PT, RZ, UR4, PT ;  /* 0x00000004ff007c0c */ /* 0x000fe2000bf05070 */
[----:B-1----:R-:W-:Y:S01]  /*1a090*/  IMAD.WIDE R12, R19, 0x4, R12 ;  /* 0x00000004130c7825 */ /* 0x002fe200078e020c */
[----:B------:R-:W-:Y:S02]  /*1a0a0*/  ISETP.NE.U32.AND P2, PT, RZ, UR6, PT ;  /* 0x00000006ff007c0c */ /* 0x000fe4000bf45070 */
[----:B------:R-:W-:Y:S01]  /*1a0b0*/  ISETP.NE.AND.EX P0, PT, RZ, UR5, PT, P0 ;  /* 0x00000005ff007c0c */ /* 0x000fe2000bf05300 */
[----:B------:R-:W-:Y:S01]  /*1a0c0*/  ULDC.64 UR4, c[0x0][0xa00] ;  /* 0x0002800000047ab9 */ /* 0x000fe20000000a00 */
[----:B------:R-:W-:Y:S01]  /*1a0d0*/  ISETP.NE.U32.AND P4, PT, RZ, UR8, PT ;  /* 0x00000008ff007c0c */ /* 0x000fe2000bf85070 */
[----:B------:R-:W-:Y:S01]  /*1a0e0*/  IMAD.MOV.U32 R8, RZ, RZ, RZ ;  /* 0x000000ffff087224 */ /* 0x000fe200078e00ff */
[----:B------:R-:W-:Y:S01]  /*1a0f0*/  ISETP.NE.U32.AND P1, PT, RZ, UR4, PT ;  /* 0x00000004ff007c0c */ /* 0x000fe2000bf25070 */
[----:B0-----:R-:W0:Y:S01]  /*1a100*/  LDC.64 R2, c[0x0][0xa10] ;  /* 0x00028400ff027b82 */ /* 0x001e220000000a00 */
[----:B------:R-:W-:-:S02]  /*1a110*/  IMAD.MOV.U32 R0, RZ, RZ, RZ ;  /* 0x000000ffff007224 */ /* 0x000fc400078e00ff */
[----:B------:R-:W-:Y:S01]  /*1a120*/  ISETP.NE.AND.EX P3, PT, RZ, UR5, PT, P1 ;  /* 0x00000005ff007c0c */ /* 0x000fe2000bf65310 */
[----:B--2---:R-:W-:-:S04]  /*1a130*/  IMAD.WIDE R4, R19, 0x4, R4 ;  /* 0x0000000413047825 */ /* 0x004fc800078e0204 */
[----:B------:R-:W1:Y:S01]  /*1a140*/  @P0 LDC.64 R10, c[0x0][0xa18] ;  /* 0x00028600ff0a0b82 */ /* 0x000e620000000a00 */
[----:B------:R-:W-:Y:S01]  /*1a150*/  ULDC UR4, c[0x0][0x288] ;  /* 0x0000a20000047ab9 */ /* 0x000fe20000000800 */
[----:B------:R-:W-:Y:S02]  /*1a160*/  ISETP.NE.AND.EX P1, PT, RZ, UR7, PT, P2 ;  /* 0x00000007ff007c0c */ /* 0x000fe4000bf25320 */
[----:B------:R-:W-:-:S04]  /*1a170*/  ISETP.NE.AND.EX P2, PT, RZ, UR9, PT, P4 ;  /* 0x00000009ff007c0c */ /* 0x000fc8000bf45340 */
[----:B------:R-:W2:Y:S07]  /*1a180*/  @P3 LDG.E R7, desc[UR38][R12.64] ;  /* 0x000000260c073981 */ /* 0x000eae000c1e1900 */
[----:B------:R-:W5:Y:S01]  /*1a190*/  @P1 LDG.E R8, desc[UR38][R4.64] ;  /* 0x0000002604081981 */ /* 0x000f62000c1e1900 */
        /* <DEDUP_REMOVED lines=15> */
[----:B--2---:R0:W-:Y:S01]  /*1a290*/  STL [R1+0x38], R7 ;  /* 0x0000380701007387 */ /* 0x0041e20000100800 */
[----:B------:R-:W-:Y:S02]  /*1a2a0*/  IMAD.MOV.U32 R11, RZ, RZ, R7 ;  /* 0x000000ffff0b7224 */ /* 0x000fe400078e0007 */
[----:B0-----:R-:W-:Y:S01]  /*1a2b0*/  IMAD.U32 R7, RZ, RZ, UR4 ;  /* 0x00000004ff077e24 */ /* 0x001fe2000f8e00ff */
[----:B------:R-:W-:Y:S06]  /*1a2c0*/  @P0 BRA `(.L_x_2877) ;  /* 0x0000000000140947 */ /* 0x000fec0003800000 */
[----:B------:R-:W-:Y:S05]  /*1a2d0*/  @!P3 BRA `(.L_x_2877) ;  /* 0x000000000010b947 */ /* 0x000fea0003800000 */
[----:B------:R-:W2:Y:S04]  /*1a2e0*/  LDG.E R9, desc[UR38][R12.64] ;  /* 0x000000260c097981 */ /* 0x000ea8000c1e1900 */
[----:B------:R-:W2:Y:S02]  /*1a2f0*/  LDG.E R12, desc[UR38][R12.64+0x4] ;  /* 0x000004260c0c7981 */ /* 0x000ea4000c1e1900 */
[----:B--2---:R-:W-:-:S05]  /*1a300*/  IMAD.IADD R11, R12, 0x1, -R9 ;  /* 0x000000010c0b7824 */ /* 0x004fca00078e0a09 */
[----:B------:R0:W-:Y:S02]  /*1a310*/  STL [R1+0x38], R11 ;  /* 0x0000380b01007387 */ /* 0x0001e40000100800 */
.L_x_2877:
[----:B-----5:R-:W-:Y:S01]  /*1a320*/  IMAD.IADD R8, R8, 0x1, R6 ;  /* 0x0000000108087824 */ /* 0x020fe200078e0206 */
[----:B------:R-:W-:Y:S02]  /*1a330*/  ULDC.64 UR4, c[0x0][0xa20] ;  /* 0x0002880000047ab9 */ /* 0x000fe40000000a00 */
[----:B------:R-:W-:Y:S02]  /*1a340*/  ISETP.NE.U32.AND P0, PT, RZ, UR4, PT ;  /* 0x00000004ff007c0c */ /* 0x000fe4000bf05070 */
[----:B------:R1:W-:Y:S02]  /*1a350*/  STL [R1+0x20], R8 ;  /* 0x0000200801007387 */ /* 0x0003e40000100800 */
[----:B------:R-:W-:-:S13]  /*1a360*/  ISETP.NE.AND.EX P0, PT, RZ, UR5, PT, P0 ;  /* 0x00000005ff007c0c */ /* 0x000fda000bf05300 */
[----:B-1----:R-:W-:Y:S05]  /*1a370*/  @!P0 BRA `(.L_x_2878) ;  /* 0x0000000000108947 */ /* 0x002fea0003800000 */
[----:B------:R-:W1:Y:S02]  /*1a380*/  LDC.64 R4, c[0x0][0xa20] ;  /* 0x00028800ff047b82 */ /* 0x000e640000000a00 */
[----:B-1----:R-:W-:-:S05]  /*1a390*/  IMAD.WIDE R4, R19, 0x4, R4 ;  /* 0x0000000413047825 */ /* 0x002fca00078e0204 */
[----:B------:R1:W5:Y:S01]  /*1a3a0*/  LDG.E R7, desc[UR38][R4.64] ;  /* 0x0000002604077981 */ /* 0x000362000c1e1900 */
[----:B------:R-:W-:Y:S05]  /*1a3b0*/  BRA `(.L_x_2879) ;  /* 0x0000000000107947 */ /* 0x000fea0003800000 */
.L_x_2878:
[----:B------:R-:W-:Y:S05]  /*1a3c0*/  @!P1 BRA `(.L_x_2879) ;  /* 0x00000000000c9947 */ /* 0x000fea0003800000 */
[----:B------:R-:W2:Y:S04]  /*1a3d0*/  LDG.E R7, desc[UR38][R4.64] ;  /* 0x0000002604077981 */ /* 0x000ea8000c1e1900 */
[----:B------:R-:W2:Y:S02]  /*1a3e0*/  LDG.E R4, desc[UR38][R4.64+0x4] ;  /* 0x0000042604047981 */ /* 0x000ea4000c1e1900 */
[----:B--2---:R-:W-:-:S07]  /*1a3f0*/  IMAD.IADD R7, R4, 0x1, -R7 ;  /* 0x0000000104077824 */ /* 0x004fce00078e0a07 */
.L_x_2879:
[----:B-1----:R-:W2:Y:S04]  /*1a400*/  @P2 LDG.E R4, desc[UR38][R2.64] ;  /* 0x0000002602042981 */ /* 0x002ea8000c1e1900 */
[----:B------:R1:W2:Y:S01]  /*1a410*/  @P2 LDG.E R2, desc[UR38][R2.64+0x4] ;  /* 0x0000042602022981 */ /* 0x0002a2000c1e1900 */
[----:B------:R-:W-:Y:S02]  /*1a420*/  IMAD.SHL.U32 R12, R17, 0x80, RZ ;  /* 0x00000080110c7824 */ /* 0x000fe400078e00ff */
[----:B-----5:R-:W-:Y:S02]  /*1a430*/  IMAD.IADD R9, R7, 0x1, -R6 ;  /* 0x0000000107097824 */ /* 0x020fe400078e0a06 */
[----:B------:R-:W-:Y:S01]  /*1a440*/  VIADD R7, R12, 0x7f ;  /* 0x0000007f0c077836 */ /* 0x000fe20000000000 */
[----:B------:R3:W-:Y:S01]  /*1a450*/  STL [R1+0x28], R12 ;  /* 0x0000280c01007387 */ /* 0x0007e20000100800 */
[----:B-1----:R-:W1:Y:S02]  /*1a460*/  LDC R3, c[0x0][0x448] ;  /* 0x00011200ff037b82 */ /* 0x002e640000000800 */
[----:B-1----:R-:W-:-:S13]  /*1a470*/  ISETP.NE.AND P1, PT, R3, 0x1, PT ;  /* 0x000000010300780c */ /* 0x002fda0003f25270 */
[----:B------:R-:W1:Y:S08]  /*1a480*/  @P1 LDC R3, c[0x0][0x44c] ;  /* 0x00011300ff031b82 */ /* 0x000e700000000800 */
[----:B------:R-:W4:Y:S01]  /*1a490*/  @P1 LDC R5, c[0x0][0x450] ;  /* 0x00011400ff051b82 */ /* 0x000f220000000800 */
[----:B--2---:R-:W-:Y:S02]  /*1a4a0*/  @P2 IMAD.IADD R10, R2, 0x1, -R4 ;  /* 0x00000001020a2824 */ /* 0x004fe400078e0a04 */
[----:B-1----:R-:W-:-:S04]  /*1a4b0*/  @P1 IMAD.HI.U32 R2, R7, R3, RZ ;  /* 0x0000000307021227 */ /* 0x002fc800078e00ff */
[----:B------:R-:W-:Y:S01]  /*1a4c0*/  IMAD.IADD R6, R9, 0x1, R10 ;  /* 0x0000000109067824 */ /* 0x000fe200078e020a */
[----:B----4-:R-:W-:-:S03]  /*1a4d0*/  @P1 SHF.R.U32.HI R7, RZ, R5, R2 ;  /* 0x00000005ff071219 */ /* 0x010fc60000011602 */
[C---:B------:R-:W-:Y:S01]  /*1a4e0*/  VIADD R2, R6.reuse, 0x5f ;  /* 0x0000005f06027836 */ /* 0x040fe20000000000 */
[----:B------:R-:W-:-:S03]  /*1a4f0*/  IADD3 R17, R6, 0x1, -R11 ;  /* 0x0000000106117810 */ /* 0x000fc60007ffe80b */
[----:B------:R-:W-:-:S04]  /*1a500*/  IMAD.HI R2, R2, 0x2aaaaaab, RZ ;  /* 0x2aaaaaab02027827 */ /* 0x000fc800078e02ff */
[----:B------:R-:W-:Y:S01]  /*1a510*/  IMAD.IADD R7, R17, 0x1, R7 ;  /* 0x0000000111077824 */ /* 0x000fe200078e0207 */
[----:B------:R-:W-:-:S04]  /*1a520*/  SHF.R.U32.HI R21, RZ, 0x1f, R2 ;  /* 0x0000001fff157819 */ /* 0x000fc80000011602 */
[----:B------:R-:W-:Y:S02]  /*1a530*/  LEA.HI.SX32 R21, R2, R21, 0x1c ;  /* 0x0000001502157211 */ /* 0x000fe400078fe2ff */
[----:B------:R-:W1:Y:S02]  /*1a540*/  LDC.64 R2, c[0x0][0x9e0] ;  /* 0x00027800ff027b82 */ /* 0x000e640000000a00 */
[----:B-1----:R-:W-:Y:S02]  /*1a550*/  ISETP.GE.AND P3, PT, R3, 0x1, PT ;  /* 0x000000010300780c */ /* 0x002fe40003f66270 */
[----:B------:R-:W-:-:S11]  /*1a560*/  IADD3 R8, R7, R2, RZ ;  /* 0x0000000207087210 */ /* 0x000fd60007ffe0ff */
[----:B---3--:R-:W-:Y:S05]  /*1a570*/  @!P3 BRA `(.L_x_2880) ;  /* 0x000000000048b947 */ /* 0x008fea0003800000 */
[C---:B------:R-:W-:Y:S01]  /*1a580*/  ISETP.GT.AND P0, PT, R7.reuse, RZ, PT ;  /* 0x000000ff0700720c */ /* 0x040fe20003f04270 */
[----:B------:R-:W-:Y:S01]  /*1a590*/  BSSY B0, `(.L_x_2881) ;  /* 0x000000e000007945 */ /* 0x000fe20003800000 */
[----:B------:R-:W-:-:S11]  /*1a5a0*/  VIADD R2, R7, 0xffffffff ;  /* 0xffffffff07027836 */ /* 0x000fd60000000000 */
[----:B------:R-:W-:Y:S05]  /*1a5b0*/  @P0 BRA `(.L_x_2882) ;  /* 0x00000000001c0947 */ /* 0x000fea0003800000 */
[----:B------:R-:W-:Y:S01]  /*1a5c0*/  ISETP.NE.AND P0, PT, R3, 0x1, PT ;  /* 0x000000010300780c */ /* 0x000fe20003f05270 */
[----:B------:R-:W-:-:S12]  /*1a5d0*/  IMAD.MOV R2, RZ, RZ, -R7 ;  /* 0x000000ffff027224 */ /* 0x000fd800078e0a07 */
[----:B------:R-:W1:Y:S02]  /*1a5e0*/  @P0 LDC.64 R4, c[0x0][0x9e8] ;  /* 0x00027a00ff040b82 */ /* 0x000e640000000a00 */
[----:B-1----:R-:W-:-:S05]  /*1a5f0*/  @P0 IMAD.HI.U32 R4, R2, R4, RZ ;  /* 0x0000000402040227 */ /* 0x002fca00078e00ff */
[----:B------:R-:W-:-:S04]  /*1a600*/  @P0 SHF.R.U32.HI R2, RZ, R5, R4 ;  /* 0x00000005ff020219 */ /* 0x000fc80000011604 */
[----:B------:R-:W-:Y:S01]  /*1a610*/  LOP3.LUT R2, RZ, R2, RZ, 0x33, !PT ;  /* 0x00000002ff027212 */ /* 0x000fe200078e33ff */
[----:B------:R-:W-:Y:S06]  /*1a620*/  BRA `(.L_x_2883) ;  /* 0x0000000000107947 */ /* 0x000fec0003800000 */
.L_x_2882:
[----:B------:R-:W-:-:S13]  /*1a630*/  ISETP.NE.AND P0, PT, R3, 0x1, PT ;  /* 0x000000010300780c */ /* 0x000fda0003f05270 */
[----:B------:R-:W1:Y:S02]  /*1a640*/  @P0 LDC.64 R4, c[0x0][0x9e8] ;  /* 0x00027a00ff040b82 */ /* 0x000e640000000a00 */
[----:B-1----:R-:W-:-:S05]  /*1a650*/  @P0 IMAD.HI.U32 R4, R2, R4, RZ ;  /* 0x0000000402040227 */ /* 0x002fca00078e00ff */
[----:B------:R-:W-:-:S07]  /*1a660*/  @P0 SHF.R.U32.HI R2, RZ, R5, R4 ;  /* 0x00000005ff020219 */ /* 0x000fce0000011604 */
.L_x_2883:
[----:B------:R-:W-:Y:S05]  /*1a670*/  BSYNC B0 ;  /* 0x0000000000007941 */ /* 0x000fea0003800000 */
.L_x_2881:
[----:B------:R-:W-:-:S05]  /*1a680*/  IMAD R2, R2, R3, R3 ;  /* 0x0000000302027224 */ /* 0x000fca00078e0203 */
[----:B------:R-:W-:-:S07]  /*1a690*/  VIMNMX R8, R8, R2, PT ;  /* 0x0000000208087248 */ /* 0x000fce0003fe0100 */
.L_x_2880:
[----:B------:R-:W1:Y:S01]  /*1a6a0*/  @P1 LDC R4, c[0x0][0x44c] ;  /* 0x00011300ff041b82 */ /* 0x000e620000000800 */
[----:B------:R-:W-:Y:S01]  /*1a6b0*/  IMAD.MOV.U32 R2, RZ, RZ, R12 ;  /* 0x000000ffff027224 */ /* 0x000fe200078e000c */
[----:B------:R-:W-:Y:S01]  /*1a6c0*/  ULDC UR4, c[0x0][0x9dc] ;  /* 0x0002770000047ab9 */ /* 0x000fe20000000800 */
[----:B------:R-:W-:-:S05]  /*1a6d0*/  IMAD.IADD R20, R6, 0x1, -R11 ;  /* 0x0000000106147824 */ /* 0x000fca00078e0a0b */
[----:B------:R-:W2:Y:S01]  /*1a6e0*/  @P1 LDC R5, c[0x0][0x450] ;  /* 0x00011400ff051b82 */ /* 0x000ea20000000800 */
[----:B-1----:R-:W-:-:S05]  /*1a6f0*/  @P1 IMAD.HI.U32 R4, R12, R4, RZ ;  /* 0x000000040c041227 */ /* 0x002fca00078e00ff */
[----:B--2---:R-:W-:-:S05]  /*1a700*/  @P1 SHF.R.U32.HI R2, RZ, R5, R4 ;  /* 0x00000005ff021219 */ /* 0x004fca0000011604 */
[----:B------:R-:W-:-:S04]  /*1a710*/  IMAD.IADD R2, R20, 0x1, R2 ;  /* 0x0000000114027824 */ /* 0x000fc800078e0202 */
[----:B------:R-:W-:Y:S01]  /*1a720*/  VIADD R6, R2, -UR4 ;  /* 0x8000000402067c36 */ /* 0x000fe20008000000 */
[----:B------:R-:W-:Y:S06]  /*1a730*/  @!P3 BRA `(.L_x_2884) ;  /* 0x000000000044b947 */ /* 0x000fec0003800000 */
[----:B------:R-:W-:Y:S01]  /*1a740*/  ISETP.GT.AND P0, PT, R2, -0x1, PT ;  /* 0xffffffff0200780c */ /* 0x000fe20003f04270 */
[----:B------:R-:W-:-:S12]  /*1a750*/  BSSY B0, `(.L_x_2885) ;  /* 0x000000d000007945 */ /* 0x000fd80003800000 */
        /* <DEDUP_REMOVED lines=8> */
.L_x_2886:
[----:B------:R-:W-:-:S13]  /*1a7e0*/  ISETP.NE.AND P0, PT, R3, 0x1, PT ;  /* 0x000000010300780c */ /* 0x000fda0003f05270 */
[----:B------:R-:W1:Y:S02]  /*1a7f0*/  @P0 LDC.64 R4, c[0x0][0x9e8] ;  /* 0x00027a00ff040b82 */ /* 0x000e640000000a00 */
[----:B-1----:R-:W-:-:S05]  /*1a800*/  @P0 IMAD.HI.U32 R4, R2, R4, RZ ;  /* 0x0000000402040227 */ /* 0x002fca00078e00ff */
[----:B------:R-:W-:-:S07]  /*1a810*/  @P0 SHF.R.U32.HI R2, RZ, R5, R4 ;  /* 0x00000005ff020219 */ /* 0x000fce0000011604 */
.L_x_2887:
[----:B------:R-:W-:Y:S05]  /*1a820*/  BSYNC B0 ;  /* 0x0000000000007941 */ /* 0x000fea0003800000 */
.L_x_2885:
[----:B------:R-:W-:-:S05]  /*1a830*/  IMAD R2, R2, R3, RZ ;  /* 0x0000000302027224 */ /* 0x000fca00078e02ff */
[----:B------:R-:W-:-:S07]  /*1a840*/  VIMNMX R6, R6, R2, !PT ;  /* 0x0000000206067248 */ /* 0x000fce0007fe0100 */
.L_x_2884:
[----:B------:R-:W-:Y:S01]  /*1a850*/  VIADD R8, R8, 0x5f ;  /* 0x0000005f08087836 */ /* 0x000fe20000000000 */
[----:B------:R-:W-:Y:S01]  /*1a860*/  BSSY B0, `(.L_x_2888) ;  /* 0x000014f000007945 */ /* 0x000fe20003800000 */
        /* <DEDUP_REMOVED lines=26> */
[----:B------:R-:W1:Y:S02]  /*1aa10*/  S2R R5, SR_TID.X ;  /* 0x0000000000057919 */ /* 0x000e640000002100 */
[----:B-1----:R-:W-:-:S04]  /*1aa20*/  SHF.R.U32.HI R5, RZ, 0x5, R5 ;  /* 0x00000005ff057819 */ /* 0x002fc80000011605 */
[----:B------:R-:W-:-:S05]  /*1aa30*/  LOP3.LUT R5, R5, 0x3, RZ, 0xc0, !PT ;  /* 0x0000000305057812 */ /* 0x000fca00078ec0ff */
[----:B------:R1:W2:Y:S02]  /*1aa40*/  SHFL.IDX PT, R14, R5, RZ, 0x1f ;  /* 0x00001fff050e7589 */ /* 0x0002a400000e0000 */
.L_x_3091:
[----:B--2---:R-:W-:Y:S02]  /*1aa50*/  ISETP.NE.AND P0, PT, R14, RZ, PT ;  /* 0x000000ff0e00720c */ /* 0x004fe40003f05270 */
[----:B------:R-:W-:-:S11]  /*1aa60*/  PLOP3.LUT P6, PT, PT, PT, PT, 0x8, 0x0 ;  /* 0x000000000000781c */ /* 0x000fd60003fce170 */
[----:B------:R-:W-:Y:S05]  /*1aa70*/  @P0 BRA `(.L_x_2891) ;  /* 0x00000000000c0947 */ /* 0x000fea0003800000 */
[----:B------:R-:W-:-:S03]  /*1aa80*/  UMOV UR4, 0xffffffff ;  /* 0xffffffff00047882 */ /* 0x000fc60000000000 */
[----:B------:R-:W-:Y:S05]  /*1aa90*/  BRA.DIV UR4, `(.L_x_2892) ;  /* 0x0000007a04807947 */ /* 0x000fea000b800000 */
[----:B------:R-:W-:-:S13]  /*1aaa0*/  ELECT P6, URZ, PT ;  /* 0x00000000003f782f */ /* 0x000fda00038c0000 */
.L_x_2891:
[----:B-1----:R-:W2:Y:S04]  /*1aab0*/  LDL R5, [R1+0x48] ;  /* 0x0000480001057983 */ /* 0x002ea80000100800 */
[----:B------:R-:W3:Y:S01]  /*1aac0*/  LDL R7, [R1+0x4] ;  /* 0x0000040001077983 */ /* 0x000ee20000100800 */
[----:B------:R-:W-:Y:S01]  /*1aad0*/  BSSY B1, `(.L_x_2893) ;  /* 0x0000008000017945 */ /* 0x000fe20003800000 */
[----:B--2---:R-:W-:-:S05]  /*1aae0*/  VIADD R5, R5, 0x1 ;  /* 0x0000000105057836 */ /* 0x004fca0000000000 */
[----:B------:R-:W-:-:S04]  /*1aaf0*/  LEA.HI R6, R5, R5, RZ, 0x1 ;  /* 0x0000000505067211 */ /* 0x000fc800078f08ff */
[----:B------:R-:W-:-:S05]  /*1ab00*/  LOP3.LUT R6, R6, 0xfffffffe, RZ, 0xc0, !PT ;  /* 0xfffffffe06067812 */ /* 0x000fca00078ec0ff */
[----:B------:R-:W-:-:S05]  /*1ab10*/  IMAD.IADD R5, R5, 0x1, -R6 ;  /* 0x0000000105057824 */ /* 0x000fca00078e0a06 */
[----:B------:R-:W-:-:S04]  /*1ab20*/  SHF.L.U32 R5, R5, 0x1f, RZ ;  /* 0x0000001f05057819 */ /* 0x000fc800000006ff */
[----:B---3--:R-:W1:Y:S02]  /*1ab30*/  SYNCS.PHASECHK.TRANS64.TRYWAIT P0, [R7+URZ+0x22820], R5 ;  /* 0x02282005070075a7 */ /* 0x008e64000800017f */
[----:B-1----:R-:W-:Y:S05]  /*1ab40*/  @!P0 BRA `(.L_x_2894) ;  /* 0x0000007800748947 */ /* 0x002fea0003800000 */
.L_x_3094:
[----:B------:R-:W-:Y:S05]  /*1ab50*/  BSYNC B1 ;  /* 0x0000000000017941 */ /* 0x000fea0003800000 */
.L_x_2893:
[----:B------:R-:W-:Y:S04]  /*1ab60*/  BSSY B1, `(.L_x_2895) ;  /* 0x0000082000017945 */ /* 0x000fe80003800000 */
[----:B------:R-:W-:Y:S05]  /*1ab70*/  @!P6 BRA `(.L_x_2896) ;  /* 0x000000080000e947 */ /* 0x000fea0003800000 */
[----:B------:R-:W2:Y:S04]  /*1ab80*/  LDL R9, [R1+0x4] ;  /* 0x0000040001097983 */ /* 0x000ea80000100800 */
[----:B-1----:R-:W2:Y:S04]  /*1ab90*/  LDL R6, [R1+0xc] ;  /* 0x00000c0001067983 */ /* 0x002ea80000100800 */
[----:B------:R-:W3:Y:S01]  /*1aba0*/  LDL R8, [R1+0x18] ;  /* 0x0000180001087983 */ /* 0x000ee20000100800 */
[----:B------:R-:W-:Y:S01]  /*1abb0*/  BSSY B2, `(.L_x_2897) ;  /* 0x0000008000027945 */ /* 0x000fe20003800000 */
[----:B------:R-:W1:Y:S02]  /*1abc0*/  S2R R7, SR_TID.X ;  /* 0x0000000000077919 */ /* 0x000e640000002100 */
[----:B-1----:R-:W-:-:S04]  /*1abd0*/  LOP3.LUT R7, R7, 0x7f, RZ, 0xc0, !PT ;  /* 0x0000007f07077812 */ /* 0x002fc800078ec0ff */
[----:B------:R-:W-:Y:S01]  /*1abe0*/  ISETP.NE.AND P1, PT, R7, RZ, PT ;  /* 0x000000ff0700720c */ /* 0x000fe20003f25270 */
[----:B--2---:R-:W-:Y:S01]  /*1abf0*/  IMAD R6, R6, 0x8, R9 ;  /* 0x0000000806067824 */ /* 0x004fe200078e0209 */
[----:B---3--:R-:W-:-:S04]  /*1ac00*/  SHF.L.U32 R9, R8, 0x1f, RZ ;  /* 0x0000001f08097819 */ /* 0x008fc800000006ff */
[----:B------:R-:W1:Y:S02]  /*1ac10*/  SYNCS.PHASECHK.TRANS64.TRYWAIT P0, [R6+URZ+0x228a0], R9 ;  /* 0x0228a009060075a7 */ /* 0x000e64000800017f */
[----:B-1----:R-:W-:Y:S05]  /*1ac20*/  @!P0 BRA `(.L_x_2898) ;  /* 0x0000007800548947 */ /* 0x002fea0003800000 */
.L_x_3095:
[----:B------:R-:W-:Y:S05]  /*1ac30*/  BSYNC B2 ;  /* 0x0000000000027941 */ /* 0x000fea0003800000 */
.L_x_2897:
        /* <DEDUP_REMOVED lines=9> */
.L_x_2900:
[----:B------:R-:W-:Y:S05]  /*1acd0*/  BSYNC B2 ;  /* 0x0000000000027941 */ /* 0x000fea0003800000 */
.L_x_2899:
        /* <DEDUP_REMOVED lines=14> */
.L_x_2901:
        /* <DEDUP_REMOVED lines=10> */
[----:B------:R-:W2:Y:S01]  /*1ae60*/  SYNCS.PHASECHK.TRANS64.TRYWAIT P0, [R6+URZ+0x228c0], R9 ;  /* 0x0228c009060075a7 */ /* 0x000ea2000800017f */
[----:B------:R-:W-:Y:S04]  /*1ae70*/  BSSY B2, `(.L_x_2902) ;  /* 0x0000002000027945 */ /* 0x000fe80003800000 */
[----:B--2---:R-:W-:Y:S05]  /*1ae80*/  @!P0 BRA `(.L_x_2903) ;  /* 0x0000007400d08947 */ /* 0x004fea0003800000 */
.L_x_3096:
[----:B------:R-:W-:Y:S05]  /*1ae90*/  BSYNC B2 ;  /* 0x0000000000027941 */ /* 0x000fea0003800000 */
.L_x_2902:
[----:B------:R-:W-:Y:S01]  /*1aea0*/  BSSY B2, `(.L_x_2904) ;  /* 0x000000b000027945 */ /* 0x000fe20003800000 */
[----:B------:R-:W-:Y:S02]  /*1aeb0*/  IMAD.MOV.U32 R10, RZ, RZ, 0x0 ;  /* 0x00000000ff0a7424 */ /* 0x000fe400078e00ff */
[----:B0-----:R-:W-:Y:S01]  /*1aec0*/  IMAD.MOV.U32 R11, RZ, RZ, 0x12f00000 ;  /* 0x12f00000ff0b7424 */ /* 0x001fe200078e00ff */
[----:B------:R-:W-:Y:S06]  /*1aed0*/  @P1 BRA `(.L_x_2905) ;  /* 0x00000000001c1947 */ /* 0x000fec0003800000 */
[----:B------:R-:W0:Y:S01]  /*1aee0*/  S2R R8, SR_TID.X ;  /* 0x0000000000087919 */ /* 0x000e220000002100 */
[----:B------:R-:W-:-:S04]  /*1aef0*/  IMAD.MOV.U32 R7, RZ, RZ, 0xc000 ;  /* 0x0000c000ff077424 */ /* 0x000fc800078e00ff */
[----:B------:R3:W-:Y:S01]  /*1af00*/  SYNCS.ARRIVE.TRANS64 RZ, [R6+URZ+0x228b0], R7 ;  /* 0x0228b00706ff79a7 */ /* 0x0007e2000800003f */
[----:B0-----:R-:W-:-:S04]  /*1af10*/  LOP3.LUT R8, R8, 0x1f, RZ, 0xc0, !PT ;  /* 0x0000001f08087812 */ /* 0x001fc800078ec0ff */
[----:B------:R-:W-:-:S13]  /*1af20*/  ISETP.NE.AND P0, PT, R8, RZ, PT ;  /* 0x000000ff0800720c */ /* 0x000fda0003f05270 */
[----:B---3--:R-:W-:Y:S05]  /*1af30*/  @!P0 BRA `(.L_x_2905) ;  /* 0x0000000000048947 */ /* 0x008fea0003800000 */
[----:B------:R-:W-:Y:S01]  /*1af40*/  BPT.TRAP 0x1 ;  /* 0x000000040000795c */ /* 0x000fe20000300000 */
.L_x_2905:
[----:B------:R-:W-:Y:S05]  /*1af50*/  BSYNC B2 ;  /* 0x0000000000027941 */ /* 0x000fea0003800000 */
.L_x_2904:
[----:B------:R-:W3:Y:S04]  /*1af60*/  LDL R8, [R1+0x4] ;  /* 0x0000040001087983 */ /* 0x000ee80000100800 */
[----:B------:R-:W3:Y:S01]  /*1af70*/  LDL R7, [R1+0xc] ;  /* 0x00000c0001077983 */ /* 0x000ee20000100800 */
[----:B------:R-:W-:Y:S01]  /*1af80*/  R2UR UR10, R12 ;  /* 0x000000000c0a72ca */ /* 0x000fe200000e0000 */
[----:B------:R-:W-:Y:S01]  /*1af90*/  UIADD3 UR4, UP0, UR40, 0x670, URZ ;  /* 0x0000067028047890 */ /* 0x000fe2000ff1e03f */
[----:B------:R-:W-:Y:S01]  /*1afa0*/  R2UR UR6, R10 ;  /* 0x000000000a0672ca */ /* 0x000fe200000e0000 */
[----:B-12---:R-:W-:Y:S01]  /*1afb0*/  VIADD R6, R6, 0x228b0 ;  /* 0x000228b006067836 */ /* 0x006fe20000000000 */
[----:B------:R-:W-:Y:S01]  /*1afc0*/  R2UR UR7, R11 ;  /* 0x000000000b0772ca */ /* 0x000fe200000e0000 */
[----:B------:R-:W-:Y:S01]  /*1afd0*/  UIADD3.X UR5, URZ, UR41, URZ, UP0, !UPT ;  /* 0x000000293f057290 */ /* 0x000fe200087fe43f */
[----:B------:R-:W-:Y:S01]  /*1afe0*/  PLOP3.LUT P0, PT, PT, PT, PT, 0x80, 0x0 ;  /* 0x000000000000781c */ /* 0x000fe20003f0f070 */
[----:B---3--:R-:W-:-:S04]  /*1aff0*/  IMAD R7, R7, 0xc000, R8 ;  /* 0x0000c00007077824 */ /* 0x008fc800078e0208 */
[----:B------:R-:W-:-:S08]  /*1b000*/  VIADD R8, R7, 0x400 ;  /* 0x0000040007087836 */ /* 0x000fd00000000000 */
.L_x_2906:
        /* <DEDUP_REMOVED lines=15> */
.L_x_2907:
        /* <DEDUP_REMOVED lines=15> */
.L_x_2908:
        /* <DEDUP_REMOVED lines=15> */
.L_x_2909:
        /* <DEDUP_REMOVED lines=10> */
.L_x_2896:
[----:B------:R-:W-:Y:S05]  /*1b380*/  BSYNC B1 ;  /* 0x0000000000017941 */ /* 0x000fea0003800000 */
.L_x_2895:
[----:B------:R-:W1:Y:S04]  /*1b390*/  LDL.LU R9, [R1+0xc] ;  /* 0x00000c0001097983 */ /* 0x000e680000300800 */
[----:B------:R-:W2:Y:S01]  /*1b3a0*/  LDL.LU R8, [R1+0x18] ;  /* 0x0000180001087983 */ /* 0x000ea20000300800 */
[----:B------:R-:W-:Y:S01]  /*1b3b0*/  VIADD R4, R4, 0xfffffffe ;  /* 0xfffffffe04047836 */ /* 0x000fe20000000000 */
[----:B------:R-:W-:-:S04]  /*1b3c0*/  PLOP3.LUT P0, PT, PT, PT, PT, 0x8, 0x0 ;  /* 0x000000000000781c */ /* 0x000fc80003f0e170 */
[----:B------:R-:W-:Y:S01]  /*1b3d0*/  ISETP.GE.AND P2, PT, R4, R3, PT ;  /* 0x000000030400720c */ /* 0x000fe20003f46270 */
[----:B-1----:R-:W-:-:S05]  /*1b3e0*/  VIADD R5, R9, 0x1 ;  /* 0x0000000109057836 */ /* 0x002fca0000000000 */
[----:B------:R-:W-:-:S04]  /*1b3f0*/  ISETP.NE.AND P1, PT, R5, 0x2, PT ;  /* 0x000000020500780c */ /* 0x000fc80003f25270 */
[----:B------:R-:W-:Y:S02]  /*1b400*/  SEL R6, RZ, 0x1, P1 ;  /* 0x00000001ff067807 */ /* 0x000fe40000800000 */
[----:B------:R-:W-:Y:S02]  /*1b410*/  SEL R5, R5, RZ, P1 ;  /* 0x000000ff05057207 */ /* 0x000fe40000800000 */
[----:B--2---:R-:W-:-:S03]  /*1b420*/  LOP3.LUT R8, R8, R6, RZ, 0x3c, !PT ;  /* 0x0000000608087212 */ /* 0x004fc600078e3cff */
[----:B------:R1:W-:Y:S04]  /*1b430*/  STL [R1+0xc], R5 ;  /* 0x00000c0501007387 */ /* 0x0003e80000100800 */
[----:B------:R1:W-:Y:S01]  /*1b440*/  STL [R1+0x18], R8 ;  /* 0x0000180801007387 */ /* 0x0003e20000100800 */
[----:B------:R-:W-:Y:S05]  /*1b450*/  @!P2 BRA `(.L_x_2889) ;  /* 0x00000008003ca947 */ /* 0x000fea0003800000 */
.L_x_2925:
[----:B------:R-:W-:Y:S05]  /*1b460*/  YIELD ;  /* 0x0000000000007946 */ /* 0x000fea0003800000 */
[----:B------:R-:W-:Y:S04]  /*1b470*/  BSSY B1, `(.L_x_2910) ;  /* 0x0000081000017945 */ /* 0x000fe80003800000 */
[----:B--2---:R-:W-:Y:S05]  /*1b480*/  @!P6 BRA `(.L_x_2911) ;  /* 0x0000000400fce947 */ /* 0x004fea0003800000 */
[----:B-1----:R-:W2:Y:S04]  /*1b490*/  LDL R8, [R1+0x4] ;  /* 0x0000040001087983 */ /* 0x002ea80000100800 */
[----:B------:R-:W2:Y:S04]  /*1b4a0*/  LDL R5, [R1+0xc] ;  /* 0x00000c0001057983 */ /* 0x000ea80000100800 */
        /* <DEDUP_REMOVED lines=9> */
.L_x_3097:
[----:B------:R-:W-:Y:S05]  /*1b540*/  BSYNC B2 ;  /* 0x0000000000027941 */ /* 0x000fea0003800000 */
.L_x_2912:
        /* <DEDUP_REMOVED lines=9> */
.L_x_2915:
[----:B------:R-:W-:Y:S05]  /*1b5e0*/  BSYNC B2 ;  /* 0x0000000000027941 */ /* 0x000fea0003800000 */
.L_x_2914:
        /* <DEDUP_REMOVED lines=13> */
.L_x_2916:
        /* <DEDUP_REMOVED lines=13> */
.L_x_3098:
[----:B------:R-:W-:Y:S05]  /*1b790*/  BSYNC B2 ;  /* 0x0000000000027941 */ /* 0x000fea0003800000 */
.L_x_2917:
[----:B------:R-:W-:Y:S01]  /*1b7a0*/  BSSY B2, `(.L_x_2919) ;  /* 0x000000b000027945 */ /* 0x000fe20003800000 */
[----:B------:R-:W-:Y:S02]  /*1b7b0*/  IMAD.MOV.U32 R10, RZ, RZ, 0x0 ;  /* 0x00000000ff0a7424 */ /* 0x000fe400078e00ff */
[----:B0-----:R-:W-:Y:S01]  /*1b7c0*/  IMAD.MOV.U32 R11, RZ, RZ, 0x12f00000 ;  /* 0x12f00000ff0b7424 */ /* 0x001fe200078e00ff */
[----:B------:R-:W-:Y:S06]  /*1b7d0*/  @P2 BRA `(.L_x_2920) ;  /* 0x00000000001c2947 */ /* 0x000fec0003800000 */
[----:B------:R-:W0:Y:S01]  /*1b7e0*/  S2R R7, SR_TID.X ;  /* 0x0000000000077919 */ /* 0x000e220000002100 */
[----:B-12---:R-:W-:-:S04]  /*1b7f0*/  IMAD.MOV.U32 R6, RZ, RZ, 0xc000 ;  /* 0x0000c000ff067424 */ /* 0x006fc800078e00ff */
[----:B------:R3:W-:Y:S01]  /*1b800*/  SYNCS.ARRIVE.TRANS64 RZ, [R5+URZ+0x228b0], R6 ;  /* 0x0228b00605ff79a7 */ /* 0x0007e2000800003f */
[----:B0-----:R-:W-:-:S04]  /*1b810*/  LOP3.LUT R7, R7, 0x1f, RZ, 0xc0, !PT ;  /* 0x0000001f07077812 */ /* 0x001fc800078ec0ff */
[----:B------:R-:W-:-:S13]  /*1b820*/  ISETP.NE.AND P1, PT, R7, RZ, PT ;  /* 0x000000ff0700720c */ /* 0x000fda0003f25270 */
[----:B---3--:R-:W-:Y:S05]  /*1b830*/  @!P1 BRA `(.L_x_2920) ;  /* 0x0000000000049947 */ /* 0x008fea0003800000 */
[----:B------:R-:W-:Y:S01]  /*1b840*/  BPT.TRAP 0x1 ;  /* 0x000000040000795c */ /* 0x000fe20000300000 */
.L_x_2920:
[----:B------:R-:W-:Y:S05]  /*1b850*/  BSYNC B2 ;  /* 0x0000000000027941 */ /* 0x000fea0003800000 */
.L_x_2919:
[----:B------:R-:W3:Y:S04]  /*1b860*/  LDL R7, [R1+0x4] ;  /* 0x0000040001077983 */ /* 0x000ee80000100800 */
[----:B-12---:R-:W3:Y:S01]  /*1b870*/  LDL R6, [R1+0xc] ;  /* 0x00000c0001067983 */ /* 0x006ee20000100800 */
[----:B------:R-:W-:Y:S01]  /*1b880*/  R2UR UR10, R12 ;  /* 0x000000000c0a72ca */ /* 0x000fe200000e0000 */
[----:B------:R-:W-:Y:S01]  /*1b890*/  UIADD3 UR4, UP0, UR40, 0x670, URZ ;  /* 0x0000067028047890 */ /* 0x000fe2000ff1e03f */
[----:B------:R-:W-:Y:S01]  /*1b8a0*/  R2UR UR6, R10 ;  /* 0x000000000a0672ca */ /* 0x000fe200000e0000 */
[----:B------:R-:W-:Y:S01]  /*1b8b0*/  VIADD R5, R5, 0x228b0 ;  /* 0x000228b005057836 */ /* 0x000fe20000000000 */
[----:B------:R-:W-:Y:S01]  /*1b8c0*/  R2UR UR7, R11 ;  /* 0x000000000b0772ca */ /* 0x000fe200000e0000 */
[----:B------:R-:W-:Y:S01]  /*1b8d0*/  UIADD3.X UR5, URZ, UR41, URZ, UP0, !UPT ;  /* 0x000000293f057290 */ /* 0x000fe200087fe43f */
[----:B------:R-:W-:Y:S01]  /*1b8e0*/  PLOP3.LUT P1, PT, PT, PT, PT, 0x80, 0x0 ;  /* 0x000000000000781c */ /* 0x000fe20003f2f070 */
[----:B---3--:R-:W-:-:S04]  /*1b8f0*/  IMAD R6, R6, 0xc000, R7 ;  /* 0x0000c00006067824 */ /* 0x008fc800078e0207 */
[----:B------:R-:W-:-:S08]  /*1b900*/  VIADD R7, R6, 0x400 ;  /* 0x0000040006077836 */ /* 0x000fd00000000000 */
.L_x_2921:
        /* <DEDUP_REMOVED lines=15> */
.L_x_2922:
        /* <DEDUP_REMOVED lines=15> */
.L_x_2923:
        /* <DEDUP_REMOVED lines=15> */
.L_x_2924:
        /* <DEDUP_REMOVED lines=10> */
.L_x_2911:
[----:B------:R-:W-:Y:S05]  /*1bc80*/  BSYNC B1 ;  /* 0x0000000000017941 */ /* 0x000fea0003800000 */
.L_x_2910:
[----:B------:R-:W1:Y:S04]  /*1bc90*/  LDL.LU R9, [R1+0xc] ;  /* 0x00000c0001097983 */ /* 0x000e680000300800 */
[----:B------:R-:W2:Y:S01]  /*1bca0*/  LDL.LU R7, [R1+0x18] ;  /* 0x0000180001077983 */ /* 0x000ea20000300800 */
[C---:B------:R-:W-:Y:S01]  /*1bcb0*/  ISETP.GT.AND P2, PT, R4.reuse, R3, PT ;  /* 0x000000030400720c */ /* 0x040fe20003f44270 */
[----:B------:R-:W-:Y:S02]  /*1bcc0*/  VIADD R4, R4, 0xffffffff ;  /* 0xffffffff04047836 */ /* 0x000fe40000000000 */
[----:B-1----:R-:W-:-:S05]  /*1bcd0*/  VIADD R5, R9, 0x1 ;  /* 0x0000000109057836 */ /* 0x002fca0000000000 */
[----:B------:R-:W-:-:S04]  /*1bce0*/  ISETP.NE.AND P1, PT, R5, 0x2, PT ;  /* 0x000000020500780c */ /* 0x000fc80003f25270 */
[----:B------:R-:W-:Y:S02]  /*1bcf0*/  SEL R6, RZ, 0x1, P1 ;  /* 0x00000001ff067807 */ /* 0x000fe40000800000 */
[----:B------:R-:W-:Y:S02]  /*1bd00*/  SEL R5, R5, RZ, P1 ;  /* 0x000000ff05057207 */ /* 0x000fe40000800000 */
[----:B--2---:R-:W-:-:S05]  /*1bd10*/  LOP3.LUT R7, R7, R6, RZ, 0x3c, !PT ;  /* 0x0000000607077212 */ /* 0x004fca00078e3cff */
[----:B------:R2:W-:Y:S04]  /*1bd20*/  STL [R1+0x18], R7 ;  /* 0x0000180701007387 */ /* 0x0005e80000100800 */
[----:B------:R2:W-:Y:S01]  /*1bd30*/  STL [R1+0xc], R5 ;  /* 0x00000c0501007387 */ /* 0x0005e20000100800 */
[----:B------:R-:W-:Y:S05]  /*1bd40*/  @P2 BRA `(.L_x_2925) ;  /* 0xfffffff400c42947 */ /* 0x000fea000383ffff */
.L_x_2889:
[----:B------:R-:W-:Y:S05]  /*1bd50*/  BSYNC B0 ;  /* 0x0000000000007941 */ /* 0x000fea0003800000 */
.L_x_2888:
[----:B--2---:R-:W2:Y:S01]  /*1bd60*/  LDL R7, [R1+0x28] ;  /* 0x0000280001077983 */ /* 0x004ea20000100800 */
[----:B------:R-:W3:Y:S01]  /*1bd70*/  LDC R0, c[0x0][0x448] ;  /* 0x00011200ff007b82 */ /* 0x000ee20000000800 */
[----:B------:R-:W-:Y:S07]  /*1bd80*/  @!P0 WARPSYNC.ALL ;  /* 0x0000000000008948 */ /* 0x000fee0003800000 */
[----:B------:R-:W-:Y:S01]  /*1bd90*/  @!P0 BAR.SYNC.DEFER_BLOCKING 0xc, 0x180 ;  /* 0x0306000000008b1d */ /* 0x000fe20000010000 */
[----:B---3--:R-:W-:-:S13]  /*1bda0*/  ISETP.NE.AND P1, PT, R0, 0x1, PT ;  /* 0x000000010000780c */ /* 0x008fda0003f25270 */
[----:B------:R-:W3:Y:S08]  /*1bdb0*/  @P1 LDC R2, c[0x0][0x44c] ;  /* 0x00011300ff021b82 */ /* 0x000ef00000000800 */
[----:B------:R-:W4:Y:S01]  /*1bdc0*/  @P1 LDC R3, c[0x0][0x450] ;  /* 0x00011400ff031b82 */ /* 0x000f220000000800 */
[----:B--2---:R-:W-:-:S04]  /*1bdd0*/  VIADD R0, R7, 0x7f ;  /* 0x0000007f07007836 */ /* 0x004fc80000000000 */
[----:B---3--:R-:W-:-:S05]  /*1bde0*/  @P1 IMAD.HI.U32 R2, R0, R2, RZ ;  /* 0x0000000200021227 */ /* 0x008fca00078e00ff */
[----:B----4-:R-:W-:Y:S02]  /*1bdf0*/  @P1 SHF.R.U32.HI R0, RZ, R3, R2 ;  /* 0x00000003ff001219 */ /* 0x010fe40000011602 */
[----:B------:R-:W2:Y:S03]  /*1be00*/  LDC.64 R2, c[0x0][0x9e0] ;  /* 0x00027800ff027b82 */ /* 0x000ea60000000a00 */
[----:B------:R-:W-:Y:S01]  /*1be10*/  IMAD.IADD R0, R17, 0x1, R0 ;  /* 0x0000000111007824 */ /* 0x000fe200078e0200 */
[----:B--2---:R-:W-:-:S03]  /*1be20*/  ISETP.GE.AND P2, PT, R3, 0x1, PT ;  /* 0x000000010300780c */ /* 0x004fc60003f46270 */
[----:B------:R-:W-:-:S10]  /*1be30*/  IMAD.IADD R2, R0, 0x1, R2 ;  /* 0x0000000100027824 */ /* 0x000fd400078e0202 */
[----:B------:R-:W-:Y:S05]  /*1be40*/  @!P2 BRA `(.L_x_2926) ;  /* 0x000000000048a947 */ /* 0x000fea0003800000 */
[C---:B------:R-:W-:Y:S01]  /*1be50*/  ISETP.GT.AND P0, PT, R0.reuse, RZ, PT ;  /* 0x000000ff0000720c */ /* 0x040fe20003f04270 */
[----:B------:R-:W-:Y:S01]  /*1be60*/  BSSY B0, `(.L_x_2927) ;  /* 0x000000e000007945 */ /* 0x000fe20003800000 */
[----:B------:R-:W-:-:S11]  /*1be70*/  VIADD R6, R0, 0xffffffff ;  /* 0xffffffff00067836 */ /* 0x000fd60000000000 */
[----:B------:R-:W-:Y:S05]  /*1be80*/  @P0 BRA `(.L_x_2928) ;  /* 0x00000000001c0947 */ /* 0x000fea0003800000 */
[----:B------:R-:W-:Y:S01]  /*1be90*/  ISETP.NE.AND P0, PT, R3, 0x1, PT ;  /* 0x000000010300780c */ /* 0x000fe20003f05270 */
[----:B------:R-:W-:-:S12]  /*1bea0*/  IMAD.MOV R0, RZ, RZ, -R0 ;  /* 0x000000ffff007224 */ /* 0x000fd800078e0a00 */
[----:B-1----:R-:W1:Y:S02]  /*1beb0*/  @P0 LDC.64 R4, c[0x0][0x9e8] ;  /* 0x00027a00ff040b82 */ /* 0x002e640000000a00 */
[----:B-1----:R-:W-:-:S05]  /*1bec0*/  @P0 IMAD.HI.U32 R4, R0, R4, RZ ;  /* 0x0000000400040227 */ /* 0x002fca00078e00ff */
[----:B------:R-:W-:-:S04]  /*1bed0*/  @P0 SHF.R.U32.HI R0, RZ, R5, R4 ;  /* 0x00000005ff000219 */ /* 0x000fc80000011604 */
[----:B------:R-:W-:Y:S01]  /*1bee0*/  LOP3.LUT R6, RZ, R0, RZ, 0x33, !PT ;  /* 0x00000000ff067212 */ /* 0x000fe200078e33ff */
[----:B------:R-:W-:Y:S06]  /*1bef0*/  BRA `(.L_x_2929) ;  /* 0x0000000000107947 */ /* 0x000fec0003800000 */
.L_x_2928:
[----:B------:R-:W-:-:S13]  /*1bf00*/  ISETP.NE.AND P0, PT, R3, 0x1, PT ;  /* 0x000000010300780c */ /* 0x000fda0003f05270 */
[----:B-1----:R-:W1:Y:S02]  /*1bf10*/  @P0 LDC.64 R4, c[0x0][0x9e8] ;  /* 0x00027a00ff040b82 */ /* 0x002e640000000a00 */
[----:B-1----:R-:W-:-:S05]  /*1bf20*/  @P0 IMAD.HI.U32 R4, R6, R4, RZ ;  /* 0x0000000406040227 */ /* 0x002fca00078e00ff */
[----:B------:R-:W-:-:S07]  /*1bf30*/  @P0 SHF.R.U32.HI R6, RZ, R5, R4 ;  /* 0x00000005ff060219 */ /* 0x000fce0000011604 */
.L_x_2929:
[----:B------:R-:W-:Y:S05]  /*1bf40*/  BSYNC B0 ;  /* 0x0000000000007941 */ /* 0x000fea0003800000 */
.L_x_2927:
[----:B------:R-:W-:-:S05]  /*1bf50*/  IMAD R6, R6, R3, R3 ;  /* 0x0000000306067224 */ /* 0x000fca00078e0203 */
[----:B------:R-:W-:-:S07]  /*1bf60*/  VIMNMX R2, R2, R6, PT ;  /* 0x0000000602027248 */ /* 0x000fce0003fe0100 */
.L_x_2926:
[----:B------:R-:W-:Y:S01]  /*1bf70*/  VIADD R0, R2, 0x5f ;  /* 0x0000005f02007836 */ /* 0x000fe20000000000 */
[----:B------:R-:W2:Y:S01]  /*1bf80*/  @P1 LDC R4, c[0x0][0x450] ;  /* 0x00011400ff041b82 */ /* 0x000ea20000000800 */
[----:B------:R-:W-:Y:S02]  /*1bf90*/  ULDC UR4, c[0x0][0x9dc] ;  /* 0x0002770000047ab9 */ /* 0x000fe40000000800 */
[----:B------:R-:W-:-:S05]  /*1bfa0*/  IMAD.HI R0, R0, 0x2aaaaaab, RZ ;  /* 0x2aaaaaab00007827 */ /* 0x000fca00078e02ff */
[----:B------:R-:W-:-:S04]  /*1bfb0*/  SHF.R.U32.HI R2, RZ, 0x1f, R0 ;  /* 0x0000001fff027819 */ /* 0x000fc80000011600 */
[----:B------:R-:W-:Y:S02]  /*1bfc0*/  LEA.HI.SX32 R2, R0, R2, 0x1c ;  /* 0x0000000200027211 */ /* 0x000fe400078fe2ff */
[----:B------:R-:W3:Y:S02]  /*1bfd0*/  @P1 LDC R0, c[0x0][0x44c] ;  /* 0x00011300ff001b82 */ /* 0x000ee40000000800 */
[----:B------:R-:W-:Y:S01]  /*1bfe0*/  VIMNMX R6, R21, R2, PT ;  /* 0x0000000215067248 */ /* 0x000fe20003fe0100 */
[----:B------:R-:W-:-:S04]  /*1bff0*/  IMAD.MOV.U32 R2, RZ, RZ, R7 ;  /* 0x000000ffff027224 */ /* 0x000fc800078e0007 */
[----:B------:R4:W-:Y:S01]  /*1c000*/  STL [R1+0x2c], R6 ;  /* 0x00002c0601007387 */ /* 0x0009e20000100800 */
[----:B---3--:R-:W-:-:S05]  /*1c010*/  @P1 IMAD.HI.U32 R0, R7, R0, RZ ;  /* 0x0000000007001227 */ /* 0x008fca00078e00ff */
[----:B--2---:R-:W-:-:S05]  /*1c020*/  @P1 SHF.R.U32.HI R2, RZ, R4, R0 ;  /* 0x00000004ff021219 */ /* 0x004fca0000011600 */
[----:B------:R-:W-:-:S04]  /*1c030*/  IMAD.IADD R0, R20, 0x1, R2 ;  /* 0x0000000114007824 */ /* 0x000fc800078e0202 */
[----:B------:R-:W-:Y:S01]  /*1c040*/  VIADD R2, R0, -UR4 ;  /* 0x8000000400027c36 */ /* 0x000fe20008000000 */
[----:B----4-:R-:W-:Y:S06]  /*1c050*/  @!P2 BRA `(.L_x_2930) ;  /* 0x000000000044a947 */ /* 0x010fec0003800000 */
[----:B------:R-:W-:Y:S01]  /*1c060*/  ISETP.GT.AND P0, PT, R0, -0x1, PT ;  /* 0xffffffff0000780c */ /* 0x000fe20003f04270 */
[----:B------:R-:W-:-:S12]  /*1c070*/  BSSY B0, `(.L_x_2931) ;  /* 0x000000d000007945 */ /* 0x000fd80003800000 */
[----:B------:R-:W-:Y:S05]  /*1c080*/  @P0 BRA `(.L_x_2932) ;  /* 0x00000000001c0947 */ /* 0x000fea0003800000 */
[----:B------:R-:W-:Y:S02]  /*1c090*/  ISETP.NE.AND P0, PT, R3, 0x1, PT ;  /* 0x000000010300780c */ /* 0x000fe40003f05270 */
[----:B------:R-:W-:-:S11]  /*1c0a0*/  LOP3.LUT R0, RZ, R0, RZ, 0x33, !PT ;  /* 0x00000000ff007212 */ /* 0x000fd600078e33ff */
[----:B-1----:R-:W1:Y:S02]  /*1c0b0*/  @P0 LDC.64 R4, c[0x0][0x9e8] ;  /* 0x00027a00ff040b82 */ /* 0x002e640000000a00 */
[----:B-1----:R-:W-:-:S05]  /*1c0c0*/  @P0 IMAD.HI.U32 R4, R0, R4, RZ ;  /* 0x0000000400040227 */ /* 0x002fca00078e00ff */
[----:B------:R-:W-:-:S04]  /*1c0d0*/  @P0 SHF.R.U32.HI R0, RZ, R5, R4 ;  /* 0x00000005ff000219 */ /* 0x000fc80000011604 */
[----:B------:R-:W-:Y:S01]  /*1c0e0*/  LOP3.LUT R0, RZ, R0, RZ, 0x33, !PT ;  /* 0x00000000ff007212 */ /* 0x000fe200078e33ff */
[----:B------:R-:W-:Y:S06]  /*1c0f0*/  BRA `(.L_x_2933) ;  /* 0x0000000000107947 */ /* 0x000fec0003800000 */
.L_x_2932:
[----:B------:R-:W-:-:S13]  /*1c100*/  ISETP.NE.AND P0, PT, R3, 0x1, PT ;  /* 0x000000010300780c */ /* 0x000fda0003f05270 */
[----:B-1----:R-:W1:Y:S02]  /*1c110*/  @P0 LDC.64 R4, c[0x0][0x9e8] ;  /* 0x00027a00ff040b82 */ /* 0x002e640000000a00 */
[----:B-1----:R-:W-:-:S05]  /*1c120*/  @P0 IMAD.HI.U32 R4, R0, R4, RZ ;  /* 0x0000000400040227 */ /* 0x002fca00078e00ff */
[----:B------:R-:W-:-:S07]  /*1c130*/  @P0 SHF.R.U32.HI R0, RZ, R5, R4 ;  /* 0x00000005ff000219 */ /* 0x000fce0000011604 */
.L_x_2933:
[----:B------:R-:W-:Y:S05]  /*1c140*/  BSYNC B0 ;  /* 0x0000000000007941 */ /* 0x000fea0003800000 */
.L_x_2931:
[----:B------:R-:W-:-:S05]  /*1c150*/  IMAD R0, R0, R3, RZ ;  /* 0x0000000300007224 */ /* 0x000fca00078e02ff */
[----:B------:R-:W-:-:S07]  /*1c160*/  VIMNMX R2, R2, R0, !PT ;  /* 0x0000000002027248 */ /* 0x000fce0007fe0100 */
.L_x_2930:
[----:B------:R-:W-:Y:S01]  /*1c170*/  IMAD.HI R2, R2, 0x2aaaaaab, RZ ;  /* 0x2aaaaaab02027827 */ /* 0x000fe200078e02ff */
[----:B------:R-:W-:Y:S04]  /*1c180*/  BSSY B7, `(.L_x_2934) ;  /* 0x00003fa000077945 */ /* 0x000fe80003800000 */
[----:B------:R-:W-:-:S04]  /*1c190*/  SHF.R.U32.HI R0, RZ, 0x1f, R2 ;  /* 0x0000001fff007819 */ /* 0x000fc80000011602 */
[----:B------:R-:W-:-:S04]  /*1c1a0*/  LEA.HI.SX32 R0, R2, R0, 0x1c ;  /* 0x0000000002007211 */ /* 0x000fc800078fe2ff */
[----:B------:R-:W-:-:S04]  /*1c1b0*/  VIMNMX R3, RZ, R0, !PT ;  /* 0x00000000ff037248 */ /* 0x000fc80007fe0100 */
[----:B------:R-:W-:Y:S01]  /*1c1c0*/  ISETP.GT.AND P0, PT, R6, R3, PT ;  /* 0x000000030600720c */ /* 0x000fe20003f04270 */
[----:B------:R2:W-:-:S12]  /*1c1d0*/  STL [R1+0x24], R3 ;  /* 0x0000240301007387 */ /* 0x0005d80000100800 */
[----:B--2---:R-:W-:Y:S05]  /*1c1e0*/  @P0 BRA `(.L_x_2935) ;  /* 0x0000000000440947 */ /* 0x004fea0003800000 */
[----:B------:R-:W2:Y:S02]  /*1c1f0*/  S2R R3, SR_TID.X ;  /* 0x0000000000037919 */ /* 0x000ea40000002100 */
[----:B--2---:R-:W-:-:S04]  /*1c200*/  LOP3.LUT R3, R3, 0x7f, RZ, 0xc0, !PT ;  /* 0x0000007f03037812 */ /* 0x004fc800078ec0ff */
[----:B------:R-:W-:-:S13]  /*1c210*/  ISETP.NE.AND P0, PT, R3, RZ, PT ;  /* 0x000000ff0300720c */ /* 0x000fda0003f05270 */
[----:B------:R-:W-:Y:S05]  /*1c220*/  @P0 BRA `(.L_x_2936) ;  /* 0x0000003c00bc0947 */ /* 0x000fea0003800000 */
[----:B------:R-:W2:Y:S01]  /*1c230*/  S2R R3, SR_LANEID ;  /* 0x0000000000037919 */ /* 0x000ea20000000000 */
[----:B------:R-:W-:Y:S02]  /*1c240*/  VOTEU.ANY UR4, UPT, PT ;  /* 0x0000000000047886 */ /* 0x000fe400038e0100 */
[----:B------:R-:W2:Y:S08]  /*1c250*/  FLO.U32 R0, UR4 ;  /* 0x0000000400007d00 */ /* 0x000eb000080e0000 */
[----:B-1----:R-:W1:Y:S01]  /*1c260*/  POPC R5, UR4 ;  /* 0x0000000400057d09 */ /* 0x002e620008000000 */
[----:B--2---:R-:W-:-:S02]  /*1c270*/  ISETP.EQ.U32.AND P0, PT, R0, R3, PT ;  /* 0x000000030000720c */ /* 0x004fc40003f02070 */
[----:B------:R-:W1:Y:S11]  /*1c280*/  LDC.64 R2, c[0x0][0xc60] ;  /* 0x00031800ff027b82 */ /* 0x000e760000000a00 */
[----:B-1----:R-:W2:Y:S01]  /*1c290*/  @P0 ATOMG.E.ADD.STRONG.GPU PT, R3, desc[UR38][R2.64], R5 ;  /* 0x00000005020309a8 */ /* 0x002ea200081ee1e6 */
[----:B------:R-:W1:Y:S02]  /*1c2a0*/  S2R R4, SR_LTMASK ;  /* 0x0000000000047919 */ /* 0x000e640000003900 */
[----:B-1----:R-:W-:-:S04]  /*1c2b0*/  LOP3.LUT R4, R4, UR4, RZ, 0xc0, !PT ;  /* 0x0000000404047c12 */ /* 0x002fc8000f8ec0ff */
[----:B------:R-:W1:Y:S01]  /*1c2c0*/  POPC R7, R4 ;  /* 0x0000000400077309 */ /* 0x000e620000000000 */
[----:B--2---:R-:W1:Y:S02]  /*1c2d0*/  SHFL.IDX PT, R0, R3, R0, 0x1f ;  /* 0x00001f0003007589 */ /* 0x004e6400000e0000 */
[----:B-1----:R-:W-:Y:S01]  /*1c2e0*/  IADD3 R16, R0, UR36, R7 ;  /* 0x0000002400107c10 */ /* 0x002fe2000fffe007 */
[----:B------:R-:W-:Y:S06]  /*1c2f0*/  BRA `(.L_x_2936) ;  /* 0x0000003c00887947 */ /* 0x000fec0003800000 */
.L_x_2935:
        /* <DEDUP_REMOVED lines=10> */
[----:B-1----:R-:W-:Y:S01]  /*1c3a0*/  MOV R8, 0x70 ;  /* 0x0000007000087802 */ /* 0x002fe20000000f00 */
[----:B------:R-:W1:Y:S01]  /*1c3b0*/  LDC.64 R2, c[0x4][R2] ;  /* 0x0100000002027b82 */ /* 0x000e620000000a00 */
[----:B------:R-:W-:Y:S02]  /*1c3c0*/  IMAD.U32 R5, RZ, RZ, UR7 ;  /* 0x00000007ff057e24 */ /* 0x000fe4000f8e00ff */
[----:B------:R-:W-:Y:S02]  /*1c3d0*/  IMAD.U32 R6, RZ, RZ, UR8 ;  /* 0x00000008ff067e24 */ /* 0x000fe4000f8e00ff */
[----:B------:R-:W-:-:S02]  /*1c3e0*/  IMAD.U32 R7, RZ, RZ, UR9 ;  /* 0x00000009ff077e24 */ /* 0x000fc4000f8e00ff */
[----:B------:R-:W-:Y:S02]  /*1c3f0*/  IMAD.U32 R10, RZ, RZ, UR4 ;  /* 0x00000004ff0a7e24 */ /* 0x000fe4000f8e00ff */
[----:B0-----:R-:W-:Y:S02]  /*1c400*/  IMAD.U32 R11, RZ, RZ, UR5 ;  /* 0x00000005ff0b7e24 */ /* 0x001fe4000f8e00ff */
[----:B------:R-:W-:Y:S02]  /*1c410*/  IMAD.MOV.U32 R12, RZ, RZ, 0x1 ;  /* 0x00000001ff0c7424 */ /* 0x000fe400078e00ff */
[----:B------:R-:W-:-:S07]  /*1c420*/  IMAD.MOV.U32 R13, RZ, RZ, RZ ;  /* 0x000000ffff0d7224 */ /* 0x000fce00078e00ff */
[----:B------:R-:W-:-:S07]  /*1c430*/  LEPC R20, `(.L_x_2938) ;  /* 0x000000001014794e */ /* 0x000fce0000000000 */
[----:B-1----:R-:W-:Y:S05]  /*1c440*/  CALL.ABS.NOINC R2 ;  /* 0x0000000002007343 */ /* 0x002fea0003c00000 */
.L_x_2938:
[----:B------:R-:W-:Y:S05]  /*1c450*/  BSYNC B6 ;  /* 0x0000000000067941 */ /* 0x000fea0003800000 */
.L_x_2937:
        /* <DEDUP_REMOVED lines=10> */
[----:B-1----:R-:W-:Y:S02]  /*1c500*/  IMAD.U32 R5, RZ, RZ, UR7 ;  /* 0x00000007ff057e24 */ /* 0x002fe4000f8e00ff */
[----:B------:R-:W-:Y:S02]  /*1c510*/  IMAD.U32 R6, RZ, RZ, UR8 ;  /* 0x00000008ff067e24 */ /* 0x000fe4000f8e00ff */
[----:B------:R-:W-:-:S02]  /*1c520*/  IMAD.U32 R7, RZ, RZ, UR9 ;  /* 0x00000009ff077e24 */ /* 0x000fc4000f8e00ff */
[----:B------:R-:W-:Y:S02]  /*1c530*/  IMAD.U32 R10, RZ, RZ, UR4 ;  /* 0x00000004ff0a7e24 */ /* 0x000fe4000f8e00ff */
[----:B0-----:R-:W-:Y:S02]  /*1c540*/  IMAD.U32 R11, RZ, RZ, UR5 ;  /* 0x00000005ff0b7e24 */ /* 0x001fe4000f8e00ff */
[----:B------:R-:W-:Y:S02]  /*1c550*/  IMAD.MOV.U32 R8, RZ, RZ, 0x70 ;  /* 0x00000070ff087424 */ /* 0x000fe400078e00ff */
[----:B------:R-:W-:Y:S02]  /*1c560*/  IMAD.MOV.U32 R12, RZ, RZ, 0x1 ;  /* 0x00000001ff0c7424 */ /* 0x000fe400078e00ff */
[----:B--2---:R-:W-:-:S07]  /*1c570*/  IMAD.MOV.U32 R13, RZ, RZ, RZ ;  /* 0x000000ffff0d7224 */ /* 0x004fce00078e00ff */
[----:B------:R-:W-:-:S07]  /*1c580*/  LEPC R20, `(.L_x_2941) ;  /* 0x000000001014794e */ /* 0x000fce0000000000 */
[----:B---3--:R-:W-:Y:S05]  /*1c590*/  CALL.ABS.NOINC R2 ;  /* 0x0000000002007343 */ /* 0x008fea0003c00000 */
.L_x_2941:
        /* <DEDUP_REMOVED lines=15> */
.L_x_2940:
[----:B------:R-:W-:Y:S05]  /*1c690*/  BSYNC B6 ;  /* 0x0000000000067941 */ /* 0x000fea0003800000 */
.L_x_2939:
[----:B------:R-:W-:Y:S01]  /*1c6a0*/  ULDC.64 UR4, c[0x0][0x9f8] ;  /* 0x00027e0000047ab9 */ /* 0x000fe20000000a00 */
[----:B------:R-:W2:Y:S01]  /*1c6b0*/  LDL R17, [R1+0x2c] ;  /* 0x00002c0001117983 */ /* 0x000ea20000100800 */
[----:B------:R-:W-:Y:S01]  /*1c6c0*/  ISETP.NE.U32.AND P0, PT, RZ, UR4, PT ;  /* 0x00000004ff007c0c */ /* 0x000fe2000bf05070 */
[----:B------:R-:W-:-:S03]  /*1c6d0*/  IMAD.MOV.U32 R7, RZ, RZ, R19 ;  /* 0x000000ffff077224 */ /* 0x000fc600078e0013 */
[----:B------:R-:W-:Y:S01]  /*1c6e0*/  ISETP.NE.AND.EX P0, PT, RZ, UR5, PT, P0 ;  /* 0x00000005ff007c0c */ /* 0x000fe2000bf05300 */
[----:B------:R-:W-:-:S12]  /*1c6f0*/  ULDC.64 UR4, c[0x0][0xa08] ;  /* 0x0002820000047ab9 */ /* 0x000fd80000000a00 */
[----:B------:R-:W3:Y:S02]  /*1c700*/  @P0 LDC.64 R2, c[0x0][0x9f8] ;  /* 0x00027e00ff020b82 */ /* 0x000ee40000000a00 */
[----:B---3--:R-:W-:-:S05]  /*1c710*/  @P0 IMAD.WIDE R2, R19, 0x4, R2 ;  /* 0x0000000413020825 */ /* 0x008fca00078e0202 */
[----:B------:R3:W1:Y:S02]  /*1c720*/  @P0 LDG.E R7, desc[UR38][R2.64] ;  /* 0x0000002602070981 */ /* 0x000664000c1e1900 */
[----:B---3--:R-:W3:Y:S02]  /*1c730*/  LDC.64 R2, c[0x0][0x418] ;  /* 0x00010600ff027b82 */ /* 0x008ee40000000a00 */
[----:B---3--:R-:W-:Y:S01]  /*1c740*/  LOP3.LUT P0, RZ, R2, UR4, RZ, 0xfc, !PT ;  /* 0x0000000402ff7c12 */ /* 0x008fe2000f80fcff */
[----:B------:R-:W-:-:S03]  /*1c750*/  UMOV UR4, 0xffffffff ;  /* 0xffffffff00047882 */ /* 0x000fc60000000000 */
[----:B------:R-:W-:Y:S01]  /*1c760*/  LOP3.LUT P0, RZ, R3, UR5, RZ, 0xfc, P0 ;  /* 0x0000000503ff7c12 */ /* 0x000fe2000800fcff */
[----:B--2---:R-:W-:Y:S01]  /*1c770*/  VIADD R0, R17, 0xffffffff ;  /* 0xffffffff11007836 */ /* 0x004fe20000000000 */
[----:B-1----:R-:W-:Y:S01]  /*1c780*/  SHF.R.S32.HI R8, RZ, 0x1f, R7 ;  /* 0x0000001fff087819 */ /* 0x002fe20000011407 */
[----:B------:R1:W-:Y:S01]  /*1c790*/  STL [R1+0x10], R7 ;  /* 0x0000100701007387 */ /* 0x0003e20000100800 */
[----:B------:R-:W-:-:S03]  /*1c7a0*/  SEL R17, R7, RZ, !P0 ;  /* 0x000000ff07117207 */ /* 0x000fc60004000000 */
[----:B------:R1:W-:Y:S01]  /*1c7b0*/  STL [R1+0x1c], R8 ;  /* 0x00001c0801007387 */ /* 0x0003e20000100800 */
[----:B------:R-:W-:Y:S05]  /*1c7c0*/  BRA.DIV UR4, `(.L_x_2942) ;  /* 0x0000005e04bc7947 */ /* 0x000fea000b800000 */
[----:B------:R-:W2:Y:S02]  /*1c7d0*/  S2R R4, SR_TID.X ;  /* 0x0000000000047919 */ /* 0x000ea40000002100 */
[----:B--2---:R-:W-:-:S04]  /*1c7e0*/  SHF.R.U32.HI R4, RZ, 0x5, R4 ;  /* 0x00000005ff047819 */ /* 0x004fc80000011604 */
[----:B------:R-:W-:-:S05]  /*1c7f0*/  LOP3.LUT R4, R4, 0x3, RZ, 0xc0, !PT ;  /* 0x0000000304047812 */ /* 0x000fca00078ec0ff */
[----:B------:R2:W3:Y:S02]  /*1c800*/  SHFL.IDX PT, R14, R4, RZ, 0x1f ;  /* 0x00001fff040e7589 */ /* 0x0004e400000e0000 */
.L_x_3101:
[----:B--2---:R-:W2:Y:S01]  /*1c810*/  LDL.LU R4, [R1] ;  /* 0x0000000001047983 */ /* 0x004ea20000300800 */
[----:B------:R-:W-:Y:S02]  /*1c820*/  PLOP3.LUT P1, PT, PT, PT, PT, 0x8, 0x0 ;  /* 0x000000000000781c */ /* 0x000fe40003f2e170 */
[----:B---3--:R-:W-:Y:S01]  /*1c830*/  ISETP.NE.AND P0, PT, R14, RZ, PT ;  /* 0x000000ff0e00720c */ /* 0x008fe20003f05270 */
[----:B------:R3:W-:Y:S01]  /*1c840*/  STL [R1+0x30], R0 ;  /* 0x0000300001007387 */ /* 0x0007e20000100800 */
[----:B--2---:R-:W-:-:S09]  /*1c850*/  LOP3.LUT R4, R4, 0xfffffffe, RZ, 0xc0, !PT ;  /* 0xfffffffe04047812 */ /* 0x004fd200078ec0ff */
[----:B------:R-:W-:-:S05]  /*1c860*/  @P1 LOP3.LUT R4, R4, 0x1, RZ, 0xfc, !PT ;  /* 0x0000000104041812 */ /* 0x000fca00078efcff */
[----:B------:R3:W-:Y:S01]  /*1c870*/  STL [R1], R4 ;  /* 0x0000000401007387 */ /* 0x0007e20000100800 */
[----:B------:R-:W-:Y:S05]  /*1c880*/  @P0 BRA `(.L_x_2943) ;  /* 0x00000004001c0947 */ /* 0x000fea0003800000 */
[----:B------:R-:W-:-:S03]  /*1c890*/  UMOV UR4, 0xffffffff ;  /* 0xffffffff00047882 */ /* 0x000fc60000000000 */
[----:B------:R-:W-:Y:S05]  /*1c8a0*/  BRA.DIV UR4, `(.L_x_2944) ;  /* 0x0000005e04b87947 */ /* 0x000fea000b800000 */
[----:B------:R-:W-:-:S13]  /*1c8b0*/  ELECT P6, URZ, PT ;  /* 0x00000000003f782f */ /* 0x000fda00038c0000 */
.L_x_3104:
[----:B------:R-:W-:Y:S05]  /*1c8c0*/  @!P6 BRA `(.L_x_2943) ;  /* 0x00000004000ce947 */ /* 0x000fea0003800000 */
[----:B------:R-:W-:-:S04]  /*1c8d0*/  ISETP.NE.U32.AND P0, PT, R2, RZ, PT ;  /* 0x000000ff0200720c */ /* 0x000fc80003f05070 */
[----:B------:R-:W-:-:S13]  /*1c8e0*/  ISETP.NE.AND.EX P0, PT, R3, RZ, PT, P0 ;  /* 0x000000ff0300720c */ /* 0x000fda0003f05300 */
[----:B------:R-:W-:Y:S05]  /*1c8f0*/  @!P0 BRA `(.L_x_2945) ;  /* 0x0000000000508947 */ /* 0x000fea0003800000 */
[----:B------:R-:W2:Y:S01]  /*1c900*/  LDC R6, c[0x0][0x43c] ;  /* 0x00010f00ff067b82 */ /* 0x000ea20000000800 */
[----:B------:R-:W-:Y:S01]  /*1c910*/  IMAD.MOV.U32 R9, RZ, RZ, R0 ;  /* 0x000000ffff097224 */ /* 0x000fe200078e0000 */
[----:B------:R-:W-:-:S03]  /*1c920*/  ULDC.64 UR4, c[0x0][0x428] ;  /* 0x00010a0000047ab9 */ /* 0x000fc60000000a00 */
[----:B---3--:R-:W-:Y:S01]  /*1c930*/  IMAD.MOV.U32 R0, RZ, RZ, R9 ;  /* 0x000000ffff007224 */ /* 0x008fe200078e0009 */
[----:B--2---:R-:W-:-:S13]  /*1c940*/  ISETP.NE.AND P0, PT, R6, 0x1, PT ;  /* 0x000000010600780c */ /* 0x004fda0003f05270 */
[----:B------:R-:W2:Y:S02]  /*1c950*/  @P0 LDC.64 R4, c[0x0][0x440] ;  /* 0x00011000ff040b82 */ /* 0x000ea40000000a00 */
[----:B--2---:R-:W-:-:S05]  /*1c960*/  @P0 IMAD.HI.U32 R4, R9, R4, RZ ;  /* 0x0000000409040227 */ /* 0x004fca00078e00ff */
        /* <DEDUP_REMOVED lines=13> */
.L_x_2945:
[----:B-1----:R-:W4:Y:S04]  /*1ca40*/  LDL R7, [R1+0x4] ;  /* 0x0000040001077983 */ /* 0x002f280000100800 */
[----:B---3--:R-:W4:Y:S04]  /*1ca50*/  LDL R0, [R1+0x8] ;  /* 0x0000080001007983 */ /* 0x008f280000100800 */
[----:B--2---:R-:W2:Y:S01]  /*1ca60*/  LDL R2, [R1+0x14] ;  /* 0x0000140001027983 */ /* 0x004ea20000100800 */
[----:B----4-:R-:W-:Y:S01]  /*1ca70*/  IMAD R0, R0, 0x8, R7 ;  /* 0x0000000800007824 */ /* 0x010fe200078e0207 */
[----:B--2---:R-:W-:-:S04]  /*1ca80*/  SHF.L.U32 R2, R2, 0x1f, RZ ;  /* 0x0000001f02027819 */ /* 0x004fc800000006ff */
[----:B------:R-:W1:Y:S02]  /*1ca90*/  SYNCS.PHASECHK.TRANS64.TRYWAIT P0, [R0+URZ+0x22840], R2 ;  /* 0x02284002000075a7 */ /* 0x000e64000800017f */
[----:B-1----:R-:W-:Y:S05]  /*1caa0*/  @!P0 BRA `(.L_x_2946) ;  /* 0x0000005c00588947 */ /* 0x002fea0003800000 */
.L_x_3105:
[----:B------:R-:W2:Y:S02]  /*1cab0*/  S2R R3, SR_TID.X ;  /* 0x0000000000037919 */ /* 0x000ea40000002100 */
[----:B--2---:R-:W-:-:S04]  /*1cac0*/  LOP3.LUT R3, R3, 0x7f, RZ, 0xc0, !PT ;  /* 0x0000007f03037812 */ /* 0x004fc800078ec0ff */
[----:B------:R-:W-:-:S13]  /*1cad0*/  ISETP.NE.AND P0, PT, R3, RZ, PT ;  /* 0x000000ff0300720c */ /* 0x000fda0003f05270 */
        /* <DEDUP_REMOVED lines=8> */
.L_x_2947:
[----:B------:R-:W2:Y:S04]  /*1cb60*/  LDL R6, [R1+0x4] ;  /* 0x0000040001067983 */ /* 0x000ea80000100800 */
[----:B------:R-:W2:Y:S04]  /*1cb70*/  LDL R5, [R1+0x8] ;  /* 0x0000080001057983 */ /* 0x000ea80000100800 */
[----:B------:R-:W3:Y:S04]  /*1cb80*/  LDL R4, [R1+0x30] ;  /* 0x0000300001047983 */ /* 0x000ee80000100800 */
[----:B------:R-:W4:Y:S04]  /*1cb90*/  LDL R3, [R1+0x20] ;  /* 0x0000200001037983 */ /* 0x000f280000100800 */
[----:B-1----:R-:W4:Y:S01]  /*1cba0*/  LDL.LU R2, [R1] ;  /* 0x0000000001027983 */ /* 0x002f220000300800 */
        /* <DEDUP_REMOVED lines=9> */
[----:B--2---:R-:W-:Y:S01]  /*1cc40*/  IMAD R0, R5, 0x3000, R6 ;  /* 0x0000300005007824 */ /* 0x004fe200078e0206 */
[----:B---3--:R-:W-:-:S04]  /*1cc50*/  R2UR UR11, R4 ;  /* 0x00000000040b72ca */ /* 0x008fc800000e0000 */
[----:B------:R-:W-:Y:S02]  /*1cc60*/  R2UR UR8, R0 ;  /* 0x00000000000872ca */ /* 0x000fe400000e0000 */
[----:B----4-:R-:W-:Y:S02]  /*1cc70*/  R2UR UR4, R3 ;  /* 0x00000000030472ca */ /* 0x010fe400000e0000 */
[----:B------:R-:W-:-:S04]  /*1cc80*/  LOP3.LUT R2, R2, 0xfffffffe, RZ, 0xc0, !PT ;  /* 0xfffffffe02027812 */ /* 0x000fc800078ec0ff */
[----:B------:R-:W-:-:S05]  /*1cc90*/  @P0 LOP3.LUT R2, R2, 0x1, RZ, 0xfc, !PT ;  /* 0x0000000102020812 */ /* 0x000fca00078efcff */
[----:B------:R-:W-:Y:S02]  /*1cca0*/  UIADD3 UR8, UR8, 0x1c400, URZ ;  /* 0x0001c40008087890 */ /* 0x000fe4000fffe03f */
[----:B------:R-:W-:Y:S01]  /*1ccb0*/  UIMAD UR11, UR11, 0x60, UR4 ;  /* 0x000000600b0b78a4 */ /* 0x000fe2000f8e0204 */
[----:B------:R2:W-:Y:S02]  /*1ccc0*/  STL [R1], R2 ;  /* 0x0000000201007387 */ /* 0x0005e40000100800 */
[----:B------:R-:W-:-:S06]  /*1ccd0*/  UMOV UR4, 0x0 ;  /* 0x0000000000047882 */ /* 0x000fcc0000000000 */
[----:B------:R2:W-:Y:S01]  /*1cce0*/  UTMALDG.4D [UR8], [UR6], desc[UR4] ;  /* 0x00000408060075b4 */ /* 0x0005e20008019000 */
[----:B------:R-:W-:Y:S02]  /*1ccf0*/  NOP ;  /* 0x0000000000007918 */ /* 0x000fe40000000000 */
.L_x_2943:
[----:B---3--:R-:W3:Y:S04]  /*1cd00*/  LDL R4, [R1+0x4] ;  /* 0x0000040001047983 */ /* 0x008ee80000100800 */
[----:B------:R-:W4:Y:S01]  /*1cd10*/  LDL.LU R3, [R1+0x40] ;  /* 0x0000400001037983 */ /* 0x000f220000300800 */
[----:B------:R-:W-:Y:S05]  /*1cd20*/  WARPSYNC.ALL ;  /* 0x0000000000007948 */ /* 0x000fea0003800000 */
[----:B--2---:R-:W-:Y:S01]  /*1cd30*/  ULDC.64 UR4, c[0x0][0x298] ;  /* 0x0000a60000047ab9 */ /* 0x004fe20000000a00 */
[----:B------:R-:W-:Y:S01]  /*1cd40*/  BSSY B6, `(.L_x_2948) ;  /* 0x000001c000067945 */ /* 0x000fe20003800000 */
[----:B------:R-:W-:Y:S01]  /*1cd50*/  BAR.SYNC.DEFER_BLOCKING 0x8, 0x180 ;  /* 0x0206000000007b1d */ /* 0x000fe20000010000 */
[----:B----4-:R-:W-:-:S05]  /*1cd60*/  SHF.R.S32.HI R0, RZ, 0x1f, R3 ;  /* 0x0000001fff007819 */ /* 0x010fca0000011403 */
[----:B------:R-:W-:Y:S02]  /*1cd70*/  IMAD R2, R0, UR4, RZ ;  /* 0x0000000400027c24 */ /* 0x000fe4000f8e02ff */
[----:B---3--:R-:W-:Y:S02]  /*1cd80*/  VIADD R0, R4, 0x18400 ;  /* 0x0001840004007836 */ /* 0x008fe40000000000 */
[C---:B------:R-:W-:Y:S02]  /*1cd90*/  IMAD R2, R3.reuse, UR5, R2 ;  /* 0x0000000503027c24 */ /* 0x040fe4000f8e0202 */
[----:B------:R-:W-:Y:S01]  /*1cda0*/  IMAD.WIDE.U32 R4, R3, UR4, RZ ;  /* 0x0000000403047c25 */ /* 0x000fe2000f8e00ff */
[----:B------:R-:W-:-:S03]  /*1cdb0*/  LOP3.LUT P0, RZ, R0, 0x3ff, RZ, 0xc0, !PT ;  /* 0x000003ff00ff7812 */ /* 0x000fc6000780c0ff */
[----:B------:R-:W-:Y:S01]  /*1cdc0*/  IMAD.IADD R0, R5, 0x1, R2 ;  /* 0x0000000105007824 */ /* 0x000fe200078e0202 */
[----:B------:R2:W-:Y:S04]  /*1cdd0*/  STL.64 [R1+0x40], R4 ;  /* 0x0000400401007387 */ /* 0x0005e80000100a00 */
[----:B------:R2:W-:Y:S05]  /*1cde0*/  STL [R1+0x4c], R0 ;  /* 0x00004c0001007387 */ /* 0x0005ea0000100800 */
[----:B------:R-:W-:Y:S05]  /*1cdf0*/  @!P0 BRA `(.L_x_2949) ;  /* 0x0000000000408947 */ /* 0x000fea0003800000 */
[----:B------:R-:W-:Y:S01]  /*1ce00*/  MOV R2, 0x0 ;  /* 0x0000000000027802 */ /* 0x000fe20000000f00 */
[----:B------:R-:W-:Y:S01]  /*1ce10*/  ULDC.64 UR4, c[0x4][0x98] ;  /* 0x0100260000047ab9 */ /* 0x000fe20000000a00 */
[----:B------:R-:W-:Y:S01]  /*1ce20*/  ULDC.64 UR6, c[0x4][0xa0] ;  /* 0x0100280000067ab9 */ /* 0x000fe20000000a00 */
[----:B------:R-:W-:Y:S01]  /*1ce30*/  ULDC.64 UR8, c[0x4][0x20] ;  /* 0x0100080000087ab9 */ /* 0x000fe20000000a00 */
[----:B--2---:R-:W-:Y:S02]  /*1ce40*/  IMAD.U32 R4, RZ, RZ, UR4 ;  /* 0x00000004ff047e24 */ /* 0x004fe4000f8e00ff */
[----:B------:R-:W2:Y:S01]  /*1ce50*/  LDC.64 R2, c[0x4][R2] ;  /* 0x0100000002027b82 */ /* 0x000ea20000000a00 */
[----:B------:R-:W-:Y:S02]  /*1ce60*/  IMAD.U32 R5, RZ, RZ, UR5 ;  /* 0x00000005ff057e24 */ /* 0x000fe4000f8e00ff */
[----:B------:R-:W-:Y:S02]  /*1ce70*/  IMAD.U32 R6, RZ, RZ, UR6 ;  /* 0x00000006ff067e24 */ /* 0x000fe4000f8e00ff */
[----:B-1----:R-:W-:-:S02]  /*1ce80*/  IMAD.U32 R7, RZ, RZ, UR7 ;  /* 0x00000007ff077e24 */ /* 0x002fc4000f8e00ff */
[----:B------:R-:W-:Y:S02]  /*1ce90*/  IMAD.U32 R10, RZ, RZ, UR8 ;  /* 0x00000008ff0a7e24 */ /* 0x000fe4000f8e00ff */
[----:B0-----:R-:W-:Y:S02]  /*1cea0*/  IMAD.U32 R11, RZ, RZ, UR9 ;  /* 0x00000009ff0b7e24 */ /* 0x001fe4000f8e00ff */
[----:B------:R-:W-:Y:S02]  /*1ceb0*/  IMAD.MOV.U32 R8, RZ, RZ, 0x70 ;  /* 0x00000070ff087424 */ /* 0x000fe400078e00ff */
[----:B------:R-:W-:Y:S02]  /*1cec0*/  IMAD.MOV.U32 R12, RZ, RZ, 0x1 ;  /* 0x00000001ff0c7424 */ /* 0x000fe400078e00ff */
[----:B------:R-:W-:-:S07]  /*1ced0*/  IMAD.MOV.U32 R13, RZ, RZ, RZ ;  /* 0x000000ffff0d7224 */ /* 0x000fce00078e00ff */
[----:B------:R-:W-:-:S07]  /*1cee0*/  LEPC R20, `(.L_x_2949) ;  /* 0x000000001014794e */ /* 0x000fce0000000000 */
[----:B--2---:R-:W-:Y:S05]  /*1cef0*/  CALL.ABS.NOINC R2 ;  /* 0x0000000002007343 */ /* 0x004fea0003c00000 */
.L_x_2949:
[----:B------:R-:W-:Y:S05]  /*1cf00*/  BSYNC B6 ;  /* 0x0000000000067941 */ /* 0x000fea0003800000 */
.L_x_2948:
[----:B--2---:R-:W2:Y:S01]  /*1cf10*/  LDL.LU R0, [R1+0x4c] ;  /* 0x00004c0001007983 */ /* 0x004ea20000300800 */
[----:B-1----:R-:W1:Y:S01]  /*1cf20*/  LDC R7, c[0x0][0x448] ;  /* 0x00011200ff077b82 */ /* 0x002e620000000800 */
[----:B------:R-:W-:Y:S01]  /*1cf30*/  ULDC.64 UR4, c[0x0][0x2d8] ;  /* 0x0000b60000047ab9 */ /* 0x000fe20000000a00 */
[----:B------:R-:W-:Y:S01]  /*1cf40*/  ULDC UR6, c[0x0][0x2b8] ;  /* 0x0000ae0000067ab9 */ /* 0x000fe20000000800 */
[----:B------:R-:W2:Y:S04]  /*1cf50*/  LDL.LU.64 R2, [R1+0x40] ;  /* 0x0000400001027983 */ /* 0x000ea80000300a00 */
[----:B------:R-:W3:Y:S04]  /*1cf60*/  LDL R12, [R1+0x28] ;  /* 0x00002800010c7983 */ /* 0x000ee80000100800 */
[----:B------:R4:W5:Y:S01]  /*1cf70*/  LDL R9, [R1+0x34] ;  /* 0x0000340001097983 */ /* 0x0009620000100800 */
[----:B------:R-:W0:Y:S01]  /*1cf80*/  S2R R5, SR_TID.X ;  /* 0x0000000000057919 */ /* 0x000e220000002100 */
[----:B------:R-:W4:Y:S01]  /*1cf90*/  S2R R8, SR_TID.X ;  /* 0x0000000000087919 */ /* 0x000f220000002100 */
[----:B0-----:R-:W-:-:S04]  /*1cfa0*/  LOP3.LUT R5, R5, 0x7f, RZ, 0xc0, !PT ;  /* 0x0000007f05057812 */ /* 0x001fc800078ec0ff */
[----:B------:R-:W-:Y:S01]  /*1cfb0*/  SHF.R.U32.HI R5, RZ, 0x3, R5 ;  /* 0x00000003ff057819 */ /* 0x000fe20000011605 */
[----:B----4-:R-:W-:-:S05]  /*1cfc0*/  IMAD.SHL.U32 R8, R8, 0x10, RZ ;  /* 0x0000001008087824 */ /* 0x010fca00078e00ff */
[----:B------:R-:W-:Y:S01]  /*1cfd0*/  LOP3.LUT R8, R5, 0x70, R8, 0xf8, !PT ;  /* 0x0000007005087812 */ /* 0x000fe200078ef808 */
[----:B------:R-:W0:Y:S02]  /*1cfe0*/  S2R R10, SR_TID.X ;  /* 0x00000000000a7919 */ /* 0x000e240000002100 */
[----:B0-----:R-:W-:-:S05]  /*1cff0*/  IMAD.SHL.U32 R10, R10, 0x8, RZ ;  /* 0x000000080a0a7824 */ /* 0x001fca00078e00ff */
[----:B------:R-:W-:Y:S01]  /*1d000*/  LOP3.LUT R10, R10, 0x38, RZ, 0xc0, !PT ;  /* 0x000000380a0a7812 */ /* 0x000fe200078ec0ff */
[----:B--2---:R-:W-:Y:S01]  /*1d010*/  IMAD.MOV.U32 R3, RZ, RZ, R0 ;  /* 0x000000ffff037224 */ /* 0x004fe200078e0000 */
        /* <DEDUP_REMOVED lines=12> */
[----:B-1----:R-:W-:-:S13]  /*1d0e0*/  ISETP.NE.AND P0, PT, R7, 0x1, PT ;  /* 0x000000010700780c */ /* 0x002fda0003f05270 */
[----:B------:R-:W0:Y:S08]  /*1d0f0*/  @P0 LDC R5, c[0x0][0x44c] ;  /* 0x00011300ff050b82 */ /* 0x000e300000000800 */
[----:B------:R-:W1:Y:S01]  /*1d100*/  @P0 LDC R6, c[0x0][0x450] ;  /* 0x00011400ff060b82 */ /* 0x000e620000000800 */
[----:B------:R-:W-:Y:S02]  /*1d110*/  IMAD R4, R4, UR4, RZ ;  /* 0x0000000404047c24 */ /* 0x000fe4000f8e02ff */
[----:B------:R-:W-:-:S04]  /*1d120*/  IMAD.WIDE.U32 R2, R0, UR4, R2 ;  /* 0x0000000400027c25 */ /* 0x000fc8000f8e0002 */
[----:B------:R-:W-:Y:S01]  /*1d130*/  IMAD R0, R0, UR5, R4 ;  /* 0x0000000500007c24 */ /* 0x000fe2000f8e0204 */
[----:B------:R-:W-:Y:S01]  /*1d140*/  ULDC.64 UR4, c[0x0][0x2d0] ;  /* 0x0000b40000047ab9 */ /* 0x000fe20000000a00 */
[----:B---3--:R-:W-:Y:S02]  /*1d150*/  IMAD.IADD R4, R8, 0x1, R12 ;  /* 0x0000000108047824 */ /* 0x008fe400078e020c */
[----:B------:R-:W-:Y:S02]  /*1d160*/  IMAD.IADD R3, R3, 0x1, R0 ;  /* 0x0000000103037824 */ /* 0x000fe400078e0200 */
[----:B0-----:R-:W-:-:S04]  /*1d170*/  @P0 IMAD.HI.U32 R5, R4, R5, RZ ;  /* 0x0000000504050227 */ /* 0x001fc800078e00ff */
[----:B------:R-:W-:Y:S01]  /*1d180*/  IMAD.MOV.U32 R0, RZ, RZ, R4 ;  /* 0x000000ffff007224 */ /* 0x000fe200078e0004 */
[----:B-1----:R-:W-:Y:S01]  /*1d190*/  @P0 SHF.R.U32.HI R0, RZ, R6, R5 ;  /* 0x00000006ff000219 */ /* 0x002fe20000011605 */
[----:B------:R-:W0:Y:S04]  /*1d1a0*/  S2R R8, SR_TID.X ;  /* 0x0000000000087919 */ /* 0x000e280000002100 */
        /* <DEDUP_REMOVED lines=16> */
[----:B0-----:R-:W-:Y:S02]  /*1d2b0*/  LOP3.LUT R8, R8, 0x7f, RZ, 0xc0, !PT ;  /* 0x0000007f08087812 */ /* 0x001fe400078ec0ff */
        /* <DEDUP_REMOVED lines=71> */
[----:B------:R0:W1:Y:S04]  /*1d730*/  SHFL.IDX PT, R5, R3, 0x7, 0x181f ;  /* 0x00f81f0003057f89 */ /* 0x00006800000e0000 */
[----:B------:R0:W-:Y:S04]  /*1d740*/  @!P1 LDGSTS.E.BYPASS.LTC128B.128 [R9+0x1b400], desc[UR38][R6.64], !P0 ;  /* 0x1b40000006099fae */ /* 0x0001e8000c101d66 */
[----:B------:R0:W2:Y:S02]  /*1d750*/  SHFL.IDX PT, R3, R4, 0x7, 0x181f ;  /* 0x00f81f0004037f89 */ /* 0x0000a400000e0000 */
.L_x_3122:
[----:B------:R3:W5:Y:S01]  /*1d760*/  LDL R8, [R1+0x4] ;  /* 0x0000040001087983 */ /* 0x0007620000100800 */
[----:B------:R-:W-:-:S05]  /*1d770*/  VIADD R0, R0, 0x70 ;  /* 0x0000007000007836 */ /* 0x000fca0000000000 */
[----:B------:R-:W-:-:S13]  /*1d780*/  ISETP.GE.AND P1, PT, R0, R2, PT ;  /* 0x000000020000720c */ /* 0x000fda0003f26270 */
[----:B--2---:R-:W-:-:S05]  /*1d790*/  @!P1 LEA R2, P2, R10, R3, 0x1 ;  /* 0x000000030a029211 */ /* 0x004fca00078408ff */
[----:B01----:R-:W-:-:S05]  /*1d7a0*/  @!P1 IMAD.X R3, RZ, RZ, R5, P2 ;  /* 0x000000ffff039224 */ /* 0x003fca00010e0605 */
[----:B------:R-:W-:Y:S01]  /*1d7b0*/  @!PT LDS RZ, [RZ] ;  /* 0x00000000fffff984 */ /* 0x000fe20000000800 */
[----:B------:R-:W-:Y:S01]  /*1d7c0*/  @!PT LDS RZ, [RZ] ;  /* 0x00000000fffff984 */ /* 0x000fe20000000800 */
[----:B------:R-:W-:Y:S01]  /*1d7d0*/  @!PT LDS RZ, [RZ] ;  /* 0x00000000fffff984 */ /* 0x000fe20000000800 */
[----:B------:R3:W-:Y:S01]  /*1d7e0*/  @!P1 LDGSTS.E.BYPASS.LTC128B.128 [R9+0x1bc00], desc[UR38][R2.64], !P0 ;  /* 0x1bc0000002099fae */ /* 0x0007e2000c101d66 */
[----:B------:R-:W-:Y:S01]  /*1d7f0*/  PLOP3.LUT P0, PT, PT, PT, PT, 0x80, 0x0 ;  /* 0x000000000000781c */ /* 0x000fe20003f0f070 */
[----:B------:R-:W-:-:S12]  /*1d800*/  NOP ;  /* 0x0000000000007918 */ /* 0x000fd80000000000 */
.L_x_2951:
        /* <DEDUP_REMOVED lines=19> */
.L_x_3123:
[----:B------:R-:W-:Y:S05]  /*1d940*/  BSYNC B0 ;  /* 0x0000000000007941 */ /* 0x000fea0003800000 */
.L_x_2952:
[----:B0-----:R-:W2:Y:S01]  /*1d950*/  LDL R2, [R1] ;  /* 0x0000000001027983 */ /* 0x001ea20000100800 */
[----:B------:R-:W-:Y:S01]  /*1d960*/  BSSY B0, `(.L_x_2954) ;  /* 0x000005e000007945 */ /* 0x000fe20003800000 */
[----:B--2---:R-:W-:-:S13]  /*1d970*/  LOP3.LUT P0, RZ, R2, 0x1, RZ, 0xc0, !PT ;  /* 0x0000000102ff7812 */ /* 0x004fda000780c0ff */
[----:B------:R-:W-:Y:S05]  /*1d980*/  @!P0 BRA `(.L_x_2955) ;  /* 0x00000004006c8947 */ /* 0x000fea0003800000 */
[----:B------:R-:W2:Y:S04]  /*1d990*/  LDL R5, [R1+0x4] ;  /* 0x0000040001057983 */ /* 0x000ea80000100800 */
[----:B------:R-:W2:Y:S04]  /*1d9a0*/  LDL R2, [R1+0x8] ;  /* 0x0000080001027983 */ /* 0x000ea80000100800 */
[----:B------:R-:W3:Y:S01]  /*1d9b0*/  LDL R4, [R1+0x14] ;  /* 0x0000140001047983 */ /* 0x000ee20000100800 */
[----:B------:R-:W-:Y:S01]  /*1d9c0*/  BSSY B1, `(.L_x_2956) ;  /* 0x0000008000017945 */ /* 0x000fe20003800000 */
[----:B------:R-:W0:Y:S02]  /*1d9d0*/  S2R R3, SR_TID.X ;  /* 0x0000000000037919 */ /* 0x000e240000002100 */
[----:B0-----:R-:W-:-:S04]  /*1d9e0*/  LOP3.LUT R3, R3, 0x7f, RZ, 0xc0, !PT ;  /* 0x0000007f03037812 */ /* 0x001fc800078ec0ff */
[----:B------:R-:W-:Y:S01]  /*1d9f0*/  ISETP.NE.AND P1, PT, R3, RZ, PT ;  /* 0x000000ff0300720c */ /* 0x000fe20003f25270 */
[----:B--2---:R-:W-:Y:S01]  /*1da00*/  IMAD R2, R2, 0x8, R5 ;  /* 0x0000000802027824 */ /* 0x004fe200078e0205 */
[----:B---3--:R-:W-:-:S04]  /*1da10*/  SHF.L.U32 R0, R4, 0x1f, RZ ;  /* 0x0000001f04007819 */ /* 0x008fc800000006ff */
[----:B------:R-:W0:Y:S02]  /*1da20*/  SYNCS.PHASECHK.TRANS64.TRYWAIT P0, [R2+URZ+0x22860], R0 ;  /* 0x02286000020075a7 */ /* 0x000e24000800017f */
[----:B0-----:R-:W-:Y:S05]  /*1da30*/  @!P0 BRA `(.L_x_2957) ;  /* 0x0000005800348947 */ /* 0x001fea0003800000 */
.L_x_3124:
[----:B------:R-:W-:Y:S05]  /*1da40*/  BSYNC B1 ;  /* 0x0000000000017941 */ /* 0x000fea0003800000 */
.L_x_2956:
        /* <DEDUP_REMOVED lines=9> */
.L_x_2959:
[----:B------:R-:W-:Y:S05]  /*1dae0*/  BSYNC B1 ;  /* 0x0000000000017941 */ /* 0x000fea0003800000 */
.L_x_2958:
        /* <DEDUP_REMOVED lines=14> */
.L_x_2960:
        /* <DEDUP_REMOVED lines=15> */
.L_x_2961:
        /* <DEDUP_REMOVED lines=15> */
.L_x_2962:
        /* <DEDUP_REMOVED lines=15> */
.L_x_2963:
        /* <DEDUP_REMOVED lines=10> */
.L_x_2955:
[----:B------:R-:W-:Y:S05]  /*1df40*/  BSYNC B0 ;  /* 0x0000000000007941 */ /* 0x000fea0003800000 */
.L_x_2954:
        /* <DEDUP_REMOVED lines=50> */
.L_x_2970:
[----:B------:R-:W2:Y:S01]  /*1e270*/  LDL R2, [R1+0x4] ;  /* 0x0000040001027983 */ /* 0x000ea20000100800 */
[----:B-1----:R-:W-:Y:S01]  /*1e280*/  SHF.L.U32 R5, R7, 0x1f, RZ ;  /* 0x0000001f07057819 */ /* 0x002fe200000006ff */
[----:B------:R-:W-:Y:S01]  /*1e290*/  BSSY B3, `(.L_x_2971) ;  /* 0x0000007000037945 */ /* 0x000fe20003800000 */
[----:B------:R-:W1:Y:S02]  /*1e2a0*/  S2R R3, SR_TID.X ;  /* 0x0000000000037919 */ /* 0x000e640000002100 */
[----:B-1----:R-:W-:-:S04]  /*1e2b0*/  LOP3.LUT R3, R3, 0x7f, RZ, 0xc0, !PT ;  /* 0x0000007f03037812 */ /* 0x002fc800078ec0ff */
[----:B------:R-:W-:Y:S01]  /*1e2c0*/  ISETP.NE.AND P1, PT, R3, RZ, PT ;  /* 0x000000ff0300720c */ /* 0x000fe20003f25270 */
[----:B--2---:R-:W-:-:S04]  /*1e2d0*/  IMAD R2, R8, 0x8, R2 ;  /* 0x0000000808027824 */ /* 0x004fc800078e0202 */
[----:B------:R-:W1:Y:S02]  /*1e2e0*/  SYNCS.PHASECHK.TRANS64.TRYWAIT P0, [R2+URZ+0x22840], R5 ;  /* 0x02284005020075a7 */ /* 0x000e64000800017f */
[----:B-1----:R-:W-:Y:S06]  /*1e2f0*/  @!P0 BRA `(.L_x_2972) ;  /* 0x0000005000188947 */ /* 0x002fec0003800000 */
.L_x_3125:
[----:B------:R-:W-:Y:S05]  /*1e300*/  BSYNC B3 ;  /* 0x0000000000037941 */ /* 0x000fea0003800000 */
.L_x_2971:
        /* <DEDUP_REMOVED lines=9> */
.L_x_2974:
[----:B------:R-:W-:Y:S05]  /*1e3a0*/  BSYNC B3 ;  /* 0x0000000000037941 */ /* 0x000fea0003800000 */
.L_x_2973:
        /* <DEDUP_REMOVED lines=14> */
.L_x_2975:
        /* <DEDUP_REMOVED lines=13> */
.L_x_3126:
[----:B------:R-:W-:Y:S05]  /*1e560*/  BSYNC B3 ;  /* 0x0000000000037941 */ /* 0x000fea0003800000 */
.L_x_2976:
[----:B------:R-:W-:Y:S01]  /*1e570*/  BSSY B3, `(.L_x_2978) ;  /* 0x000000b000037945 */ /* 0x000fe20003800000 */
[----:B------:R-:W-:Y:S02]  /*1e580*/  IMAD.MOV.U32 R8, RZ, RZ, 0x0 ;  /* 0x00000000ff087424 */ /* 0x000fe400078e00ff */
[----:B------:R-:W-:Y:S01]  /*1e590*/  IMAD.MOV.U32 R9, RZ, RZ, 0x14f00000 ;  /* 0x14f00000ff097424 */ /* 0x000fe200078e00ff */
[----:B------:R-:W-:Y:S06]  /*1e5a0*/  @P1 BRA `(.L_x_2979) ;  /* 0x00000000001c1947 */ /* 0x000fec0003800000 */
[----:B------:R-:W2:Y:S01]  /*1e5b0*/  S2R R4, SR_TID.X ;  /* 0x0000000000047919 */ /* 0x000ea20000002100 */
[----:B------:R-:W-:-:S04]  /*1e5c0*/  IMAD.MOV.U32 R3, RZ, RZ, 0xc000 ;  /* 0x0000c000ff037424 */ /* 0x000fc800078e00ff */
[----:B------:R3:W-:Y:S01]  /*1e5d0*/  SYNCS.ARRIVE.TRANS64 RZ, [R2+URZ+0x22850], R3 ;  /* 0x0228500302ff79a7 */ /* 0x0007e2000800003f */
[----:B--2---:R-:W-:-:S04]  /*1e5e0*/  LOP3.LUT R4, R4, 0x1f, RZ, 0xc0, !PT ;  /* 0x0000001f04047812 */ /* 0x004fc800078ec0ff */
[----:B------:R-:W-:-:S13]  /*1e5f0*/  ISETP.NE.AND P0, PT, R4, RZ, PT ;  /* 0x000000ff0400720c */ /* 0x000fda0003f05270 */
[----:B---3--:R-:W-:Y:S05]  /*1e600*/  @!P0 BRA `(.L_x_2979) ;  /* 0x0000000000048947 */ /* 0x008fea0003800000 */
[----:B------:R-:W-:Y:S01]  /*1e610*/  BPT.TRAP 0x1 ;  /* 0x000000040000795c */ /* 0x000fe20000300000 */
.L_x_2979:
[----:B------:R-:W-:Y:S05]  /*1e620*/  BSYNC B3 ;  /* 0x0000000000037941 */ /* 0x000fea0003800000 */
.L_x_2978:
        /* <DEDUP_REMOVED lines=11> */
.L_x_2980:
        /* <DEDUP_REMOVED lines=15> */
.L_x_2981:
        /* <DEDUP_REMOVED lines=15> */
.L_x_2982:
        /* <DEDUP_REMOVED lines=15> */
.L_x_2983:
        /* <DEDUP_REMOVED lines=10> */
.L_x_2969:
[----:B------:R-:W-:Y:S05]  /*1ea50*/  BSYNC B1 ;  /* 0x0000000000017941 */ /* 0x000fea0003800000 */
.L_x_2968:
[----:B------:R-:W2:Y:S02]  /*1ea60*/  LDL R4, [R1+0x2c] ;  /* 0x00002c0001047983 */ /* 0x000ea40000100800 */
[----:B--2---:R-:W-:-:S07]  /*1ea70*/  VIADD R0, R4, 0xfffffffd ;  /* 0xfffffffd04007836 */ /* 0x004fce0000000000 */
.L_x_2967:
[----:B------:R-:W-:Y:S05]  /*1ea80*/  BSYNC B2 ;  /* 0x0000000000027941 */ /* 0x000fea0003800000 */
.L_x_2966:
[----:B------:R-:W2:Y:S01]  /*1ea90*/  LDL.LU R2, [R1+0x2c] ;  /* 0x00002c0001027983 */ /* 0x000ea20000300800 */
[----:B------:R-:W-:Y:S01]  /*1eaa0*/  VIADD R6, R6, 0xfffffffe ;  /* 0xfffffffe06067836 */ /* 0x000fe20000000000 */
[----:B--2---:R-:W-:-:S04]  /*1eab0*/  LOP3.LUT R2, RZ, R2, RZ, 0x33, !PT ;  /* 0x00000002ff027212 */ /* 0x004fc800078e33ff */
[----:B------:R-:W-:-:S13]  /*1eac0*/  ISETP.NE.AND P0, PT, R6, R2, PT ;  /* 0x000000020600720c */ /* 0x000fda0003f05270 */
[----:B------:R-:W-:Y:S05]  /*1ead0*/  @!P0 BRA `(.L_x_2965) ;  /* 0x0000001400208947 */ /* 0x000fea0003800000 */
.L_x_3016:
        /* <DEDUP_REMOVED lines=36> */
.L_x_2986:
[----:B------:R-:W2:Y:S01]  /*1ed20*/  LDL R2, [R1+0x4] ;  /* 0x0000040001027983 */ /* 0x000ea20000100800 */
[----:B------:R-:W-:Y:S01]  /*1ed30*/  BSSY B2, `(.L_x_2987) ;  /* 0x0000008000027945 */ /* 0x000fe20003800000 */
[----:B0-----:R-:W0:Y:S02]  /*1ed40*/  S2R R4, SR_TID.X ;  /* 0x0000000000047919 */ /* 0x001e240000002100 */
[----:B0-----:R-:W-:-:S04]  /*1ed50*/  LOP3.LUT R4, R4, 0x7f, RZ, 0xc0, !PT ;  /* 0x0000007f04047812 */ /* 0x001fc800078ec0ff */
[----:B------:R-:W-:Y:S01]  /*1ed60*/  ISETP.NE.AND P1, PT, R4, RZ, PT ;  /* 0x000000ff0400720c */ /* 0x000fe20003f25270 */
[----:B--2---:R-:W-:Y:S01]  /*1ed70*/  IMAD R3, R7, 0x8, R2 ;  /* 0x0000000807037824 */ /* 0x004fe200078e0202 */
[----:B------:R-:W-:-:S04]  /*1ed80*/  SHF.L.U32 R2, R6, 0x1f, RZ ;  /* 0x0000001f06027819 */ /* 0x000fc800000006ff */
[----:B------:R-:W0:Y:S02]  /*1ed90*/  SYNCS.PHASECHK.TRANS64.TRYWAIT P0, [R3+URZ+0x22840], R2 ;  /* 0x02284002030075a7 */ /* 0x000e24000800017f */
[----:B0-----:R-:W-:Y:S05]  /*1eda0*/  @!P0 BRA `(.L_x_2988) ;  /* 0x0000004400948947 */ /* 0x001fea0003800000 */
.L_x_3127:
[----:B------:R-:W-:Y:S05]  /*1edb0*/  BSYNC B2 ;  /* 0x0000000000027941 */ /* 0x000fea0003800000 */
.L_x_2987:
[----:B------:R-:W-:Y:S04]  /*1edc0*/  BSSY B2, `(.L_x_2989) ;  /* 0x0000009000027945 */ /* 0x000fe80003800000 */
[----:B------:R-:W-:Y:S05]  /*1edd0*/  @P1 BRA `(.L_x_2990) ;  /* 0x00000000001c1947 */ /* 0x000fea0003800000 */
[----:B------:R-:W1:Y:S01]  /*1ede0*/  S2R R5, SR_TID.X ;  /* 0x0000000000057919 */ /* 0x000e620000002100 */
[----:B------:R-:W-:-:S04]  /*1edf0*/  IMAD.MOV.U32 R4, RZ, RZ, 0x3000 ;  /* 0x00003000ff047424 */ /* 0x000fc800078e00ff */
[----:B------:R2:W-:Y:S01]  /*1ee00*/  SYNCS.ARRIVE.TRANS64 RZ, [R3+URZ+0x22830], R4 ;  /* 0x0228300403ff79a7 */ /* 0x0005e2000800003f */
[----:B-1----:R-:W-:-:S04]  /*1ee10*/  LOP3.LUT R5, R5, 0x1f, RZ, 0xc0, !PT ;  /* 0x0000001f05057812 */ /* 0x002fc800078ec0ff */
[----:B------:R-:W-:-:S13]  /*1ee20*/  ISETP.NE.AND P0, PT, R5, RZ, PT ;  /* 0x000000ff0500720c */ /* 0x000fda0003f05270 */
[----:B--2---:R-:W-:Y:S05]  /*1ee30*/  @!P0 BRA `(.L_x_2990) ;  /* 0x0000000000048947 */ /* 0x004fea0003800000 */
[----:B------:R-:W-:Y:S01]  /*1ee40*/  BPT.TRAP 0x1 ;  /* 0x000000040000795c */ /* 0x000fe20000300000 */
.L_x_2990:
[----:B------:R-:W-:Y:S05]  /*1ee50*/  BSYNC B2 ;  /* 0x0000000000027941 */ /* 0x000fea0003800000 */
.L_x_2989:
        /* <DEDUP_REMOVED lines=13> */
.L_x_2991:
        /* <DEDUP_REMOVED lines=13> */
.L_x_3128:
[----:B------:R-:W-:Y:S05]  /*1f000*/  BSYNC B2 ;  /* 0x0000000000027941 */ /* 0x000fea0003800000 */
.L_x_2992:
        /* <DEDUP_REMOVED lines=11> */
.L_x_2995:
[----:B------:R-:W-:Y:S05]  /*1f0c0*/  BSYNC B2 ;  /* 0x0000000000027941 */ /* 0x000fea0003800000 */
.L_x_2994:
        /* <DEDUP_REMOVED lines=10> */
.L_x_2996:
        /* <DEDUP_REMOVED lines=15> */
.L_x_2997:
        /* <DEDUP_REMOVED lines=15> */
.L_x_2998:
        /* <DEDUP_REMOVED lines=15> */
.L_x_2999:
        /* <DEDUP_REMOVED lines=10> */
.L_x_2985:
[----:B------:R-:W-:Y:S05]  /*1f4e0*/  BSYNC B1 ;  /* 0x0000000000017941 */ /* 0x000fea0003800000 */
.L_x_2984:
        /* <DEDUP_REMOVED lines=36> */
.L_x_3002:
        /* <DEDUP_REMOVED lines=9> */
.L_x_3129:
[----:B------:R-:W-:Y:S05]  /*1f7c0*/  BSYNC B2 ;  /* 0x0000000000027941 */ /* 0x000fea0003800000 */
.L_x_3003:
        /* <DEDUP_REMOVED lines=9> */
.L_x_3006:
[----:B------:R-:W-:Y:S05]  /*1f860*/  BSYNC B2 ;  /* 0x0000000000027941 */ /* 0x000fea0003800000 */
.L_x_3005:
        /* <DEDUP_REMOVED lines=14> */
.L_x_3007:
        /* <DEDUP_REMOVED lines=13> */
.L_x_3130:
[----:B------:R-:W-:Y:S05]  /*1fa20*/  BSYNC B2 ;  /* 0x0000000000027941 */ /* 0x000fea0003800000 */
.L_x_3008:
        /* <DEDUP_REMOVED lines=11> */
.L_x_3011:
[----:B------:R-:W-:Y:S05]  /*1fae0*/  BSYNC B2 ;  /* 0x0000000000027941 */ /* 0x000fea0003800000 */
.L_x_3010:
        /* <DEDUP_REMOVED lines=11> */
.L_x_3012:
        /* <DEDUP_REMOVED lines=15> */
.L_x_3013:
        /* <DEDUP_REMOVED lines=15> */
.L_x_3014:
        /* <DEDUP_REMOVED lines=15> */
.L_x_3015:
        /* <DEDUP_REMOVED lines=10> */
.L_x_3001:
[----:B------:R-:W-:Y:S05]  /*1ff10*/  BSYNC B1 ;  /* 0x0000000000017941 */ /* 0x000fea0003800000 */
.L_x_3000:
[----:B------:R-:W2:Y:S01]  /*1ff20*/  LDL R5, [R1+0x24] ;  /* 0x0000240001057983 */ /* 0x000ea20000100800 */
[----:B------:R-:W-:Y:S01]  /*1ff30*/  VIADD R0, R0, 0xfffffffe ;  /* 0xfffffffe00007836 */ /* 0x000fe20000000000 */
[----:B--2---:R-:W-:-:S13]  /*1ff40*/  ISETP.GT.AND P0, PT, R6, R5, PT ;  /* 0x000000050600720c */ /* 0x004fda0003f04270 */
[----:B------:R-:W-:Y:S05]  /*1ff50*/  @P0 BRA `(.L_x_3016) ;  /* 0xffffffe800e00947 */ /* 0x000fea000383ffff */
.L_x_2965:
[----:B------:R-:W-:Y:S05]  /*1ff60*/  BSYNC B0 ;  /* 0x0000000000007941 */ /* 0x000fea0003800000 */
.L_x_2964:
        /* <DEDUP_REMOVED lines=12> */
[----:B-1----:R-:W1:Y:S01]  /*20030*/  S2R R3, SR_LANEID ;  /* 0x0000000000037919 */ /* 0x002e620000000000 */
[----:B------:R-:W-:Y:S02]  /*20040*/  VOTEU.ANY UR4, UPT, PT ;  /* 0x0000000000047886 */ /* 0x000fe400038e0100 */
[----:B------:R-:W1:Y:S08]  /*20050*/  FLO.U32 R4, UR4 ;  /* 0x0000000400047d00 */ /* 0x000e7000080e0000 */
[----:B------:R-:W2:Y:S01]  /*20060*/  POPC R5, UR4 ;  /* 0x0000000400057d09 */ /* 0x000ea20008000000 */
[----:B-1----:R-:W-:-:S02]  /*20070*/  ISETP.EQ.U32.AND P1, PT, R4, R3, PT ;  /* 0x000000030400720c */ /* 0x002fc40003f22070 */
[----:B------:R-:W2:Y:S11]  /*20080*/  LDC.64 R2, c[0x0][0xc60] ;  /* 0x00031800ff027b82 */ /* 0x000eb60000000a00 */
[----:B--2---:R-:W2:Y:S01]  /*20090*/  @P1 ATOMG.E.ADD.STRONG.GPU PT, R3, desc[UR38][R2.64], R5 ;  /* 0x00000005020319a8 */ /* 0x004ea200081ee1e6 */
[----:B------:R-:W1:Y:S02]  /*200a0*/  S2R R6, SR_LTMASK ;  /* 0x0000000000067919 */ /* 0x000e640000003900 */
[----:B-1----:R-:W-:-:S04]  /*200b0*/  LOP3.LUT R6, R6, UR4, RZ, 0xc0, !PT ;  /* 0x0000000406067c12 */ /* 0x002fc8000f8ec0ff */
[----:B0-----:R-:W0:Y:S01]  /*200c0*/  POPC R7, R6 ;  /* 0x0000000600077309 */ /* 0x001e220000000000 */
[----:B--2---:R-:W0:Y:S02]  /*200d0*/  SHFL.IDX PT, R4, R3, R4, 0x1f ;  /* 0x00001f0403047589 */ /* 0x004e2400000e0000 */
[----:B0-----:R-:W-:-:S07]  /*200e0*/  IADD3 R16, R4, UR36, R7 ;  /* 0x0000002404107c10 */ /* 0x001fce000fffe007 */
.L_x_3018:
[----:B------:R-:W-:Y:S05]  /*200f0*/  BSYNC B0 ;  /* 0x0000000000007941 */ /* 0x000fea0003800000 */
.L_x_3017:
[----:B------:R-:W-:-:S05]  /*20100*/  SEL R0, R0, RZ, P0 ;  /* 0x000000ff00007207 */ /* 0x000fca0000000000 */
[----:B------:R2:W-:Y:S02]  /*20110*/  STL [R1+0x8], R0 ;  /* 0x0000080001007387 */ /* 0x0005e40000100800 */
.L_x_2936:
[----:B------:R-:W-:Y:S05]  /*20120*/  BSYNC B7 ;  /* 0x0000000000077941 */ /* 0x000fea0003800000 */
.L_x_2934:
[----:B--2---:R-:W2:Y:S02]  /*20130*/  LDL R0, [R1] ;  /* 0x0000000001007983 */ /* 0x004ea40000100800 */
        /* <DEDUP_REMOVED lines=12> */
.L_x_3019:
[----:B------:R-:W2:Y:S01]  /*20200*/  S2R R6, SR_TID.X ;  /* 0x0000000000067919 */ /* 0x000ea20000002100 */
[----:B------:R-:W-:Y:S01]  /*20210*/  UMOV UR4, 0xffffffff ;  /* 0xffffffff00047882 */ /* 0x000fe20000000000 */
[----:B--2---:R-:W-:-:S04]  /*20220*/  LOP3.LUT R6, R6, 0x1f, RZ, 0xc0, !PT ;  /* 0x0000001f06067812 */ /* 0x004fc800078ec0ff */
[----:B------:R-:W-:Y:S01]  /*20230*/  ISETP.NE.AND P0, PT, R6, 0x1f, PT ;  /* 0x0000001f0600780c */ /* 0x000fe20003f05270 */
[----:B------:R-:W-:-:S12]  /*20240*/  BRA.DIV UR4, `(.L_x_3021) ;  /* 0x0000003204bc7947 */ /* 0x000fd8000b800000 */
[----:B-1----:R-:W-:Y:S01]  /*20250*/  IMAD.IADD R5, R19, 0x1, R6 ;  /* 0x0000000113057824 */ /* 0x002fe200078e0206 */
[----:B------:R-:W-:-:S04]  /*20260*/  ULDC UR4, c[0x0][0xc3c] ;  /* 0x00030f0000047ab9 */ /* 0x000fc80000000800 */
[----:B------:R-:W-:-:S13]  /*20270*/  ISETP.GE.OR P1, PT, R5, UR4, !P0 ;  /* 0x0000000405007c0c */ /* 0x000fda000c726670 */
[----:B------:R-:W1:Y:S02]  /*20280*/  @!P1 LDC.64 R2, c[0x0][0xc80] ;  /* 0x00032000ff029b82 */ /* 0x000e640000000a00 */
[----:B-1----:R-:W-:-:S06]  /*20290*/  @!P1 IMAD.WIDE R2, R5, 0x4, R2 ;  /* 0x0000000405029825 */ /* 0x002fcc00078e0202 */
[----:B------:R1:W2:Y:S01]  /*202a0*/  @!P1 LDG.E R2, desc[UR38][R2.64] ;  /* 0x0000002602029981 */ /* 0x0002a2000c1e1900 */
[C---:B------:R-:W-:Y:S02]  /*202b0*/  ISETP.GE.U32.AND P2, PT, R6.reuse, 0x2, PT ;  /* 0x000000020600780c */ /* 0x040fe40003f46070 */
[C---:B------:R-:W-:Y:S01]  /*202c0*/  ISETP.GE.U32.AND P3, PT, R6.reuse, 0x4, PT ;  /* 0x000000040600780c */ /* 0x040fe20003f66070 */
[----:B------:R-:W-:Y:S01]  /*202d0*/  SHFL.IDX PT, R0, R16, RZ, 0x1f ;  /* 0x00001fff10007589 */ /* 0x000fe200000e0000 */
[C---:B------:R-:W-:Y:S02]  /*202e0*/  ISETP.GE.U32.AND P4, PT, R6.reuse, 0x8, PT ;  /* 0x000000080600780c */ /* 0x040fe40003f86070 */
[C---:B------:R-:W-:Y:S01]  /*202f0*/  ISETP.GE.U32.AND P5, PT, R6.reuse, 0x10, PT ;  /* 0x000000100600780c */ /* 0x040fe20003fa6070 */
        /* <DEDUP_REMOVED lines=17> */
[----:B------:R-:W-:Y:S02]  /*20410*/  IMAD.IADD R2, R2, 0x1, R5 ;  /* 0x0000000102027824 */ /* 0x000fe400078e0205 */
[----:B------:R1:W2:Y:S04]  /*20420*/  SHFL.IDX PT, R5, R16, 0x1, 0x1f ;  /* 0x00201f0010057f89 */ /* 0x0002a800000e0000 */
[----:B------:R1:W3:Y:S02]  /*20430*/  SHFL.IDX PT, R16, R2, 0x1f, 0x1f ;  /* 0x03e01f0002107f89 */ /* 0x0002e400000e0000 */
.L_x_3140:
[----:B------:R-:W-:Y:S02]  /*20440*/  ULDC UR4, c[0x0][0xc38] ;  /* 0x00030e0000047ab9 */ /* 0x000fe40000000800 */
[----:B------:R-:W-:-:S04]  /*20450*/  IMAD.U32 R4, RZ, RZ, UR4 ;  /* 0x00000004ff047e24 */ /* 0x000fc8000f8e00ff */
[----:B-1-3--:R-:W-:-:S04]  /*20460*/  IMAD R16, R16, R4, RZ ;  /* 0x0000000410107224 */ /* 0x00afc800078e02ff */
[----:B--2---:R-:W-:-:S05]  /*20470*/  IMAD.IADD R5, R5, 0x1, R16 ;  /* 0x0000000105057824 */ /* 0x004fca00078e0210 */
[----:B------:R-:W-:-:S13]  /*20480*/  ISETP.GT.AND P6, PT, R5, R0, PT ;  /* 0x000000000500720c */ /* 0x000fda0003fc4270 */
[----:B------:R-:W-:Y:S05]  /*20490*/  @P6 BRA `(.L_x_3022) ;  /* 0x00000000009c6947 */ /* 0x000fea0003800000 */
.L_x_3027:
[----:B0-----:R-:W1:Y:S01]  /*204a0*/  LDC R2, c[0x0][0xc3c] ;  /* 0x00030f00ff027b82 */ /* 0x001e620000000800 */
[----:B------:R-:W-:-:S05]  /*204b0*/  VIADD R19, R19, 0x1f ;  /* 0x0000001f13137836 */ /* 0x000fca0000000000 */
[----:B-1----:R-:W-:-:S13]  /*204c0*/  ISETP.GE.AND P6, PT, R19, R2, PT ;  /* 0x000000021300720c */ /* 0x002fda0003fc6270 */
[----:B------:R-:W-:Y:S05]  /*204d0*/  @P6 BRA `(.L_x_3023) ;  /* 0x0000000400d46947 */ /* 0x000fea0003800000 */
[----:B------:R-:W1:Y:S01]  /*204e0*/  S2R R3, SR_TID.X ;  /* 0x0000000000037919 */ /* 0x000e620000002100 */
[----:B------:R-:W-:Y:S01]  /*204f0*/  BSSY B0, `(.L_x_3024) ;  /* 0x0000009000007945 */ /* 0x000fe20003800000 */
[----:B-1----:R-:W-:-:S05]  /*20500*/  LOP3.LUT R3, R3, 0x1f, RZ, 0xc0, !PT ;  /* 0x0000001f03037812 */ /* 0x002fca00078ec0ff */
[----:B------:R-:W-:Y:S02]  /*20510*/  IMAD.IADD R4, R19, 0x1, R3 ;  /* 0x0000000113047824 */ /* 0x000fe400078e0203 */
[----:B------:R-:W-:-:S03]  /*20520*/  IMAD.MOV.U32 R3, RZ, RZ, RZ ;  /* 0x000000ffff037224 */ /* 0x000fc600078e00ff */
[----:B------:R-:W-:-:S13]  /*20530*/  ISETP.GE.OR P6, PT, R4, R2, !P0 ;  /* 0x000000020400720c */ /* 0x000fda00047c6670 */
[----:B------:R-:W-:Y:S05]  /*20540*/  @P6 BRA `(.L_x_3025) ;  /* 0x00000000000c6947 */ /* 0x000fea0003800000 */
[----:B------:R-:W1:Y:S02]  /*20550*/  LDC.64 R2, c[0x0][0xc80] ;  /* 0x00032000ff027b82 */ /* 0x000e640000000a00 */
[----:B-1----:R-:W-:-:S06]  /*20560*/  IMAD.WIDE R2, R4, 0x4, R2 ;  /* 0x0000000404027825 */ /* 0x002fcc00078e0202 */
[----:B------:R1:W5:Y:S02]  /*20570*/  LDG.E R3, desc[UR38][R2.64] ;  /* 0x0000002602037981 */ /* 0x000364000c1e1900 */
.L_x_3025:
[----:B------:R-:W-:Y:S05]  /*20580*/  BSYNC B0 ;  /* 0x0000000000007941 */ /* 0x000fea0003800000 */
.L_x_3024:
[----:B------:R-:W-:-:S03]  /*20590*/  UMOV UR4, 0xffffffff ;  /* 0xffffffff00047882 */ /* 0x000fc60000000000 */
[----:B------:R-:W-:Y:S05]  /*205a0*/  BRA.DIV UR4, `(.L_x_3026) ;  /* 0x00000036041c7947 */ /* 0x000fea000b800000 */
[----:B-----5:R-:W1:Y:S02]  /*205b0*/  SHFL.UP PT, R14, R3, 0x1, RZ ;  /* 0x04200000030e7989 */ /* 0x020e6400000e00ff */
[----:B-1----:R-:W-:-:S05]  /*205c0*/  SEL R2, R14, RZ, P1 ;  /* 0x000000ff0e027207 */ /* 0x002fca0000800000 */
        /* <DEDUP_REMOVED lines=14> */
.L_x_3148:
[----:B------:R-:W-:Y:S02]  /*206b0*/  ULDC UR4, c[0x0][0xc38] ;  /* 0x00030e0000047ab9 */ /* 0x000fe40000000800 */
[----:B------:R-:W-:-:S04]  /*206c0*/  IMAD.U32 R4, RZ, RZ, UR4 ;  /* 0x00000004ff047e24 */ /* 0x000fc8000f8e00ff */
[----:B-1----:R-:W-:-:S04]  /*206d0*/  IMAD R16, R16, R4, RZ ;  /* 0x0000000410107224 */ /* 0x002fc800078e02ff */
[----:B------:R-:W-:-:S05]  /*206e0*/  IMAD.IADD R5, R16, 0x1, R5 ;  /* 0x0000000110057824 */ /* 0x000fca00078e0205 */
[----:B------:R-:W-:-:S13]  /*206f0*/  ISETP.GT.AND P6, PT, R5, R0, PT ;  /* 0x000000000500720c */ /* 0x000fda0003fc4270 */
[----:B------:R-:W-:Y:S05]  /*20700*/  @!P6 BRA `(.L_x_3027) ;  /* 0xfffffffc0064e947 */ /* 0x000fea000383ffff */
.L_x_3022:
        /* <DEDUP_REMOVED lines=8> */
.L_x_3152:
[----:B------:R-:W-:Y:S01]  /*20790*/  ISETP.NE.AND P0, PT, R5, RZ, PT ;  /* 0x000000ff0500720c */ /* 0x000fe20003f05270 */
[----:B------:R-:W-:-:S12]  /*207a0*/  IMAD.MOV.U32 R5, RZ, RZ, RZ ;  /* 0x000000ffff057224 */ /* 0x000fd800078e00ff */
[----:B------:R-:W-:Y:S05]  /*207b0*/  @!P0 BRA `(.L_x_3029) ;  /* 0x0000000000148947 */ /* 0x000fea0003800000 */
[----:B------:R-:W-:Y:S01]  /*207c0*/  UMOV UR4, 0xffffffff ;  /* 0xffffffff00047882 */ /* 0x000fe20000000000 */
[----:B------:R-:W-:Y:S02]  /*207d0*/  VIADD R12, R6, 0xffffffff ;  /* 0xffffffff060c7836 */ /* 0x000fe40000000000 */
[----:B------:R-:W-:Y:S05]  /*207e0*/  BRA.DIV UR4, `(.L_x_3030) ;  /* 0x0000003604987947 */ /* 0x000fea000b800000 */
[----:B0-----:R0:W3:Y:S02]  /*207f0*/  SHFL.IDX PT, R2, R2, R12, 0x1f ;  /* 0x00001f0c02027589 */ /* 0x0010e400000e0000 */
.L_x_3155:
[----:B---3--:R-:W-:-:S07]  /*20800*/  IMAD.MOV.U32 R5, RZ, RZ, R2 ;  /* 0x000000ffff057224 */ /* 0x008fce00078e0002 */
.L_x_3029:
[----:B01----:R-:W0:Y:S01]  /*20810*/  LDC.64 R2, c[0x0][0xc90] ;  /* 0x00032400ff027b82 */ /* 0x003e220000000a00 */
[----:B------:R-:W-:-:S04]  /*20820*/  IMAD.IADD R19, R6, 0x1, R19 ;  /* 0x0000000106137824 */ /* 0x000fc800078e0213 */
[----:B0-----:R-:W-:-:S05]  /*20830*/  IMAD.WIDE R2, R19, 0x4, R2 ;  /* 0x0000000413027825 */ /* 0x001fca00078e0202 */
[----:B------:R-:W2:Y:S01]  /*20840*/  LDG.E R7, desc[UR38][R2.64] ;  /* 0x0000002602077981 */ /* 0x000ea2000c1e1900 */
[----:B------:R-:W-:-:S04]  /*20850*/  IMAD R16, R5, R4, R16 ;  /* 0x0000000405107224 */ /* 0x000fc800078e0210 */
[----:B------:R-:W-:Y:S02]  /*20860*/  IMAD.IADD R0, R0, 0x1, -R16 ;  /* 0x0000000100007824 */ /* 0x000fe400078e0a10 */
[----:B--2---:R-:W-:-:S05]  /*20870*/  IMAD R6, R17, R7, RZ ;  /* 0x0000000711067224 */ /* 0x004fca00078e02ff */
[----:B-----5:R-:W-:-:S04]  /*20880*/  IABS R8, R6 ;  /* 0x0000000600087213 */ /* 0x020fc80000000000 */
[----:B------:R-:W0:Y:S08]  /*20890*/  I2F.RP R2, R8 ;  /* 0x0000000800027306 */ /* 0x000e300000209400 */
[----:B0-----:R-:W0:Y:S02]  /*208a0*/  MUFU.RCP R2, R2 ;  /* 0x0000000200027308 */ /* 0x001e240000001000 */
[----:B0-----:R-:W-:-:S06]  /*208b0*/  VIADD R2, R2, 0xffffffe ;  /* 0x0ffffffe02027836 */ /* 0x001fcc0000000000 */
[----:B------:R-:W0:Y:S02]  /*208c0*/  F2I.FTZ.U32.TRUNC.NTZ R3, R2 ;  /* 0x0000000200037305 */ /* 0x000e24000021f000 */
[----:B0-----:R-:W-:-:S05]  /*208d0*/  IADD3 R2, RZ, -R3, RZ ;  /* 0x80000003ff027210 */ /* 0x001fca0007ffe0ff */
        /* <DEDUP_REMOVED lines=47> */
[----:B------:R-:W-:Y:S01]  /*20bd0*/  @!P1 LOP3.LUT R2, RZ, R4, RZ, 0x33, !PT ;  /* 0x00000004ff029212 */ /* 0x000fe200078e33ff */
[----:B------:R-:W-:-:S04]  /*20be0*/  IMAD.MOV R4, RZ, RZ, -R4 ;  /* 0x000000ffff047224 */ /* 0x000fc800078e0a04 */
[----:B------:R-:W-:Y:S01]  /*20bf0*/  IMAD R18, R2, R4, R5 ;  /* 0x0000000402127224 */ /* 0x000fe200078e0205 */
[----:B------:R-:W-:-:S05]  /*20c00*/  LOP3.LUT R2, RZ, R2, RZ, 0x33, !PT ;  /* 0x00000002ff027212 */ /* 0x000fca00078e33ff */
[----:B------:R-:W-:Y:S01]  /*20c10*/  IMAD.IADD R17, R17, 0x1, R2 ;  /* 0x0000000111117824 */ /* 0x000fe200078e0202 */
[----:B------:R-:W-:Y:S06]  /*20c20*/  BRA `(.L_x_3031) ;  /* 0x00000000001c7947 */ /* 0x000fec0003800000 */
.L_x_3023:
[----:B------:R-:W-:Y:S01]  /*20c30*/  UMOV UR4, URZ ;  /* 0x0000003f00047c82 */ /* 0x000fe20008000000 */
[----:B------:R-:W-:Y:S01]  /*20c40*/  UMOV UR5, URZ ;  /* 0x0000003f00057c82 */ /* 0x000fe20008000000 */
[----:B------:R-:W-:Y:S01]  /*20c50*/  ULDC UR6, c[0x0][0xc3c] ;  /* 0x00030f0000067ab9 */ /* 0x000fe20000000800 */
[----:B------:R-:W-:Y:S02]  /*20c60*/  IMAD.MOV.U32 R16, RZ, RZ, R0 ;  /* 0x000000ffff107224 */ /* 0x000fe400078e0000 */
[----:B------:R-:W-:Y:S02]  /*20c70*/  IMAD.U32 R17, RZ, RZ, UR4 ;  /* 0x00000004ff117e24 */ /* 0x000fe4000f8e00ff */
[----:B------:R-:W-:Y:S02]  /*20c80*/  IMAD.U32 R18, RZ, RZ, UR5 ;  /* 0x00000005ff127e24 */ /* 0x000fe4000f8e00ff */
[----:B------:R-:W-:-:S07]  /*20c90*/  IMAD.U32 R19, RZ, RZ, UR6 ;  /* 0x00000006ff137e24 */ /* 0x000fce000f8e00ff */
.L_x_3031:
[----:B------:R1:W2:Y:S01]  /*20ca0*/  LDL R2, [R1+0x4] ;  /* 0x0000040001027983 */ /* 0x0002a20000100800 */
[----:B------:R-:W3:Y:S01]  /*20cb0*/  S2R R0, SR_TID.X ;  /* 0x0000000000007919 */ /* 0x000ee20000002100 */
[----:B------:R-:W-:Y:S05]  /*20cc0*/  WARPSYNC.ALL ;  /* 0x0000000000007948 */ /* 0x000fea0003800000 */
[----:B---3--:R-:W-:Y:S01]  /*20cd0*/  LOP3.LUT R0, R0, 0x1f, RZ, 0xc0, !PT ;  /* 0x0000001f00007812 */ /* 0x008fe200078ec0ff */
        /* <DEDUP_REMOVED lines=8> */
.L_x_3020:
[----:B------:R-:W-:Y:S02]  /*20d60*/  ULDC UR4, c[0x0][0xc3c] ;  /* 0x00030f0000047ab9 */ /* 0x000fe40000000800 */
[----:B---3--:R-:W-:-:S13]  /*20d70*/  ISETP.GE.AND P0, PT, R19, UR4, PT ;  /* 0x0000000413007c0c */ /* 0x008fda000bf06270 */
[----:B------:R-:W-:Y:S05]  /*20d80*/  @!P0 BRA `(.L_x_3032) ;  /* 0xffffff9000888947 */ /* 0x000fea000383ffff */
[----:B------:R-:W-:Y:S05]  /*20d90*/  BSYNC B8 ;  /* 0x0000000000087941 */ /* 0x000fea0003800000 */
.L_x_2876:
[----:B--2---:R-:W2:Y:S01]  /*20da0*/  LDL.LU R0, [R1+0x48] ;  /* 0x0000480001007983 */ /* 0x004ea20000300800 */
[----:B------:R-:W-:Y:S01]  /*20db0*/  BSSY B0, `(.L_x_3033) ;  /* 0x000000b000007945 */ /* 0x000fe20003800000 */
[----:B-1----:R-:W1:Y:S01]  /*20dc0*/  S2R R5, SR_CgaCtaId ;  /* 0x0000000000057919 */ /* 0x002e620000008800 */
[----:B--2---:R-:W-:-:S05]  /*20dd0*/  VIADD R0, R0, 0x1 ;  /* 0x0000000100007836 */ /* 0x004fca0000000000 */
[----:B0-----:R-:W-:-:S04]  /*20de0*/  LEA.HI R2, R0, R0, RZ, 0x1 ;  /* 0x0000000000027211 */ /* 0x001fc800078f08ff */
[----:B------:R-:W-:-:S05]  /*20df0*/  LOP3.LUT R3, R2, 0xfffffffe, RZ, 0xc0, !PT ;  /* 0xfffffffe02037812 */ /* 0x000fca00078ec0ff */
[----:B------:R-:W-:Y:S01]  /*20e00*/  IMAD.IADD R3, R0, 0x1, -R3 ;  /* 0x0000000100037824 */ /* 0x000fe200078e0a03 */
[----:B------:R-:W-:-:S04]  /*20e10*/  MOV R0, 0x400 ;  /* 0x0000040000007802 */ /* 0x000fc80000000f00 */
[----:B-1----:R-:W-:Y:S02]  /*20e20*/  LEA R0, R5, R0, 0x18 ;  /* 0x0000000005007211 */ /* 0x002fe400078ec0ff */
[----:B------:R-:W-:-:S04]  /*20e30*/  SHF.L.U32 R3, R3, 0x1f, RZ ;  /* 0x0000001f03037819 */ /* 0x000fc800000006ff */
[----:B------:R-:W0:Y:S02]  /*20e40*/  SYNCS.PHASECHK.TRANS64.TRYWAIT P0, [R0+URZ+0x22820], R3 ;  /* 0x02282003000075a7 */ /* 0x000e24000800017f */
[----:B0-----:R-:W-:Y:S05]  /*20e50*/  @!P0 BRA `(.L_x_3034) ;  /* 0x0000003000248947 */ /* 0x001fea0003800000 */
.L_x_3156:
[----:B------:R-:W-:Y:S05]  /*20e60*/  BSYNC B0 ;  /* 0x0000000000007941 */ /* 0x000fea0003800000 */
.L_x_3033:
[----:B------:R-:W-:-:S03]  /*20e70*/  UMOV UR4, 0xffffffff ;  /* 0xffffffff00047882 */ /* 0x000fc60000000000 */
[----:B------:R-:W-:Y:S05]  /*20e80*/  BRA.DIV UR4, `(.L_x_3035) ;  /* 0x00000032042c7947 */ /* 0x000fea000b800000 */
[----:B------:R-:W1:Y:S02]  /*20e90*/  S2R R2, SR_TID.X ;  /* 0x0000000000027919 */ /* 0x000e640000002100 */
[----:B-1----:R-:W-:-:S04]  /*20ea0*/  SHF.R.U32.HI R2, RZ, 0x5, R2 ;  /* 0x00000005ff027819 */ /* 0x002fc80000011602 */
[----:B------:R-:W-:-:S05]  /*20eb0*/  LOP3.LUT R2, R2, 0x3, RZ, 0xc0, !PT ;  /* 0x0000000302027812 */ /* 0x000fca00078ec0ff */
[----:B------:R1:W2:Y:S02]  /*20ec0*/  SHFL.IDX PT, R14, R2, RZ, 0x1f ;  /* 0x00001fff020e7589 */ /* 0x0002a400000e0000 */
.L_x_3159:
[----:B--2---:R-:W-:-:S13]  /*20ed0*/  ISETP.NE.AND P0, PT, R14, RZ, PT ;  /* 0x000000ff0e00720c */ /* 0x004fda0003f05270 */
[----:B------:R-:W-:Y:S05]  /*20ee0*/  @P0 BRA `(.L_x_2660) ;  /* 0x0000000000940947 */ /* 0x000fea0003800000 */
[----:B------:R-:W-:-:S03]  /*20ef0*/  UMOV UR4, 0xffffffff ;  /* 0xffffffff00047882 */ /* 0x000fc60000000000 */
[----:B------:R-:W-:Y:S05]  /*20f00*/  BRA.DIV UR4, `(.L_x_3036) ;  /* 0x0000003204407947 */ /* 0x000fea000b800000 */
[----:B------:R-:W-:-:S13]  /*20f10*/  ELECT P6, URZ, PT ;  /* 0x00000000003f782f */ /* 0x000fda00038c0000 */
.L_x_3162:
[----:B------:R-:W-:Y:S05]  /*20f20*/  @!P6 BRA `(.L_x_2660) ;  /* 0x000000000084e947 */ /* 0x000fea0003800000 */
[----:B-1----:R-:W2:Y:S02]  /*20f30*/  LDL.LU R2, [R1+0x50] ;  /* 0x0000500001027983 */ /* 0x002ea40000300800 */
[----:B--2---:R-:W-:-:S04]  /*20f40*/  LOP3.LUT R2, R2, 0x2, RZ, 0xfc, !PT ;  /* 0x0000000202027812 */ /* 0x004fc800078efcff */
[----:B------:R-:W-:-:S13]  /*20f50*/  ISETP.NE.AND P2, PT, R2, 0x3, PT ;  /* 0x000000030200780c */ /* 0x000fda0003f45270 */
[----:B------:R-:W-:Y:S05]  /*20f60*/  @!P2 BRA `(.L_x_3037) ;  /* 0x000000000004a947 */ /* 0x000fea0003800000 */
[----:B------:R-:W-:Y:S01]  /*20f70*/  BPT.TRAP 0x1 ;  /* 0x000000040000795c */ /* 0x000fe20000300000 */
.L_x_3037:
        /* <DEDUP_REMOVED lines=14> */
.L_x_3163:
[----:B------:R-:W1:Y:S02]  /*21060*/  SYNCS.PHASECHK.TRANS64.TRYWAIT P0, [R7+URZ], R2 ;  /* 0x00000002070075a7 */ /* 0x000e64000800017f */
[----:B-1----:R-:W-:Y:S05]  /*21070*/  @!P0 BRA `(.L_x_3039) ;  /* 0x0000003000188947 */ /* 0x002fea0003800000 */
.L_x_3164:
[----:B------:R-:W-:Y:S05]  /*21080*/  @!P2 BRA `(.L_x_3040) ;  /* 0x000000000004a947 */ /* 0x000fea0003800000 */
[----:B------:R-:W-:Y:S01]  /*21090*/  BPT.TRAP 0x1 ;  /* 0x000000040000795c */ /* 0x000fe20000300000 */
.L_x_3040:
[----:B------:R-:W2:Y:S01]  /*210a0*/  LDL.LU R4, [R1+0x8] ;  /* 0x0000080001047983 */ /* 0x000ea20000300800 */
[----:B------:R-:W-:-:S04]  /*210b0*/  VIADD R0, R0, 0x22860 ;  /* 0x0002286000007836 */ /* 0x000fc80000000000 */
[----:B--2---:R-:W-:-:S04]  /*210c0*/  IMAD R4, R4, 0x8, R0 ;  /* 0x0000000804047824 */ /* 0x004fc800078e0200 */
[----:B------:R-:W2:Y:S02]  /*210d0*/  SYNCS.PHASECHK.TRANS64.TRYWAIT P0, [R4+URZ], R5 ;  /* 0x00000005040075a7 */ /* 0x000ea4000800017f */
[----:B--2---:R-:W-:Y:S05]  /*210e0*/  @!P0 BRA `(.L_x_3041) ;  /* 0x0000003000108947 */ /* 0x004fea0003800000 */
.L_x_3165:
[----:B------:R-:W-:-:S07]  /*210f0*/  IMAD R3, R3, 0x8, R0 ;  /* 0x0000000803037824 */ /* 0x000fce00078e0200 */
.L_x_3042:
[----:B---3--:R3:W4:Y:S02]  /*21100*/  SYNCS.PHASECHK.TRANS64.TRYWAIT P0, [R3+URZ], R2 ;  /* 0x00000002030075a7 */ /* 0x008724000800017f */
[----:B----4-:R-:W-:Y:S05]  /*21110*/  @!P0 NANOSLEEP.SYNCS 0x989680 ;  /* 0x009896800000895d */ /* 0x010fea0003900000 */
[----:B------:R-:W4:Y:S02]  /*21120*/  @!P0 SYNCS.PHASECHK.TRANS64 P0, [R3+URZ], R2 ;  /* 0x00000002030085a7 */ /* 0x000f24000800007f */
[----:B----4-:R-:W-:Y:S05]  /*21130*/  @!P0 BRA `(.L_x_3042) ;  /* 0xfffffffc00f08947 */ /* 0x010fea000383ffff */
.L_x_2660:
[----:B------:R-:W-:Y:S05]  /*21140*/  BSYNC B9 ;  /* 0x0000000000097941 */ /* 0x000fea0003800000 */
.L_x_2657:
[----:B------:R-:W-:Y:S05]  /*21150*/  EXIT ;  /* 0x000000000000794d */ /* 0x000fea0003800000 */
.L_x_2686:
[----:B0-----:R0:W1:Y:S02]  /*21160*/  SYNCS.PHASECHK.TRANS64.TRYWAIT P6, [R98+URZ+0x22890], R111 ;  /* 0x0228906f620075a7 */ /* 0x00106400080c017f */
[----:B-1----:R-:W-:Y:S05]  /*21170*/  @!P6 NANOSLEEP.SYNCS 0x989680 ;  /* 0x009896800000e95d */ /* 0x002fea0003900000 */
[----:B------:R-:W1:Y:S02]  /*21180*/  @!P6 SYNCS.PHASECHK.TRANS64 P6, [R98+URZ+0x22890], R111 ;  /* 0x0228906f6200e5a7 */ /* 0x000e6400080c007f */
[----:B-1----:R-:W-:Y:S05]  /*21190*/  @!P6 BRA `(.L_x_2686) ;  /* 0xfffffffc00f0e947 */ /* 0x002fea000383ffff */
[----:B------:R-:W-:Y:S05]  /*211a0*/  BRA `(.L_x_3043) ;  /* 0xfffffe1c00687947 */ /* 0x000fea000383ffff */
.L_x_2704:
[----:B0-----:R0:W1:Y:S02]  /*211b0*/  SYNCS.PHASECHK.TRANS64.TRYWAIT P5, [R98+URZ+0x22890], R111 ;  /* 0x0228906f620075a7 */ /* 0x00106400080a017f */
[----:B-1----:R-:W-:Y:S05]  /*211c0*/  @!P5 NANOSLEEP.SYNCS 0x989680 ;  /* 0x009896800000d95d */ /* 0x002fea0003900000 */
[----:B------:R-:W1:Y:S02]  /*211d0*/  @!P5 SYNCS.PHASECHK.TRANS64 P5, [R98+URZ+0x22890], R111 ;  /* 0x0228906f6200d5a7 */ /* 0x000e6400080a007f */
[----:B-1----:R-:W-:Y:S05]  /*211e0*/  @!P5 BRA `(.L_x_2704) ;  /* 0xfffffffc00f0d947 */ /* 0x002fea000383ffff */
[----:B------:R-:W-:Y:S05]  /*211f0*/  BRA `(.L_x_3044) ;  /* 0xfffffe2c00b07947 */ /* 0x000fea000383ffff */
.L_x_2713:
[----:B0-----:R0:W1:Y:S02]  /*21200*/  SYNCS.PHASECHK.TRANS64.TRYWAIT P4, [R98+URZ+0x22890], R111 ;  /* 0x0228906f620075a7 */ /* 0x001064000808017f */
[----:B-1----:R-:W-:Y:S05]  /*21210*/  @!P4 NANOSLEEP.SYNCS 0x989680 ;  /* 0x009896800000c95d */ /* 0x002fea0003900000 */
[----:B------:R-:W1:Y:S02]  /*21220*/  @!P4 SYNCS.PHASECHK.TRANS64 P4, [R98+URZ+0x22890], R111 ;  /* 0x0228906f6200c5a7 */ /* 0x000e64000808007f */
[----:B-1----:R-:W-:Y:S05]  /*21230*/  @!P4 BRA `(.L_x_2713) ;  /* 0xfffffffc00f0c947 */ /* 0x002fea000383ffff */
[----:B------:R-:W-:Y:S05]  /*21240*/  BRA `(.L_x_3045) ;  /* 0xfffffe3c009c7947 */ /* 0x000fea000383ffff */
.L_x_2719:
[----:B-1----:R1:W2:Y:S02]  /*21250*/  SYNCS.PHASECHK.TRANS64.TRYWAIT P3, [R98+URZ+0x228b0], R111 ;  /* 0x0228b06f620075a7 */ /* 0x0022a4000806017f */
[----:B--2---:R-:W-:Y:S05]  /*21260*/  @!P3 NANOSLEEP.SYNCS 0x989680 ;  /* 0x009896800000b95d */ /* 0x004fea0003900000 */
[----:B------:R-:W2:Y:S02]  /*21270*/  @!P3 SYNCS.PHASECHK.TRANS64 P3, [R98+URZ+0x228b0], R111 ;  /* 0x0228b06f6200b5a7 */ /* 0x000ea4000806007f */
[----:B--2---:R-:W-:Y:S05]  /*21280*/  @!P3 BRA `(.L_x_2719) ;  /* 0xfffffffc00f0b947 */ /* 0x004fea000383ffff */
[----:B------:R-:W-:Y:S05]  /*21290*/  BRA `(.L_x_3046) ;  /* 0xfffffe40002c7947 */ /* 0x000fea000383ffff */
.L_x_2735:
[----:B------:R-:W0:Y:S01]  /*212a0*/  S2R R12, SR_TID.X ;  /* 0x00000000000c7919 */ /* 0x000e220000002100 */
[----:B------:R-:W-:Y:S01]  /*212b0*/  BSSY B0, `(.L_x_3047) ;  /* 0x000000c000007945 */ /* 0x000fe20003800000 */
[----:B------:R-:W-:Y:S02]  /*212c0*/  IMAD.MOV.U32 R11, RZ, RZ, 0x1f ;  /* 0x0000001fff0b7424 */ /* 0x000fe400078e00ff */
[----:B------:R-:W-:Y:S02]  /*212d0*/  IMAD.MOV.U32 R15, RZ, RZ, -0x1 ;  /* 0xffffffffff0f7424 */ /* 0x000fe400078e00ff */
[----:B0-----:R-:W-:-:S05]  /*212e0*/  VIADD R12, R12, 0xffffff80 ;  /* 0xffffff800c0c7836 */ /* 0x001fca0000000000 */
[----:B------:R-:W-:-:S04]  /*212f0*/  SHF.R.S32.HI R7, RZ, 0x1f, R12 ;  /* 0x0000001fff077819 */ /* 0x000fc8000001140c */
[----:B------:R-:W-:Y:S01]  /*21300*/  LEA.HI R7, R7, R12, RZ, 0x7 ;  /* 0x0000000c07077211 */ /* 0x000fe200078f38ff */
[----:B------:R-:W-:-:S03]  /*21310*/  IMAD.MOV.U32 R12, RZ, RZ, RZ ;  /* 0x000000ffff0c7224 */ /* 0x000fc600078e00ff */
[----:B------:R-:W-:-:S05]  /*21320*/  SHF.R.S32.HI R7, RZ, 0x7, R7 ;  /* 0x00000007ff077819 */ /* 0x000fca0000011407 */
[----:B------:R-:W-:-:S07]  /*21330*/  IMAD.MOV.U32 R13, RZ, RZ, R7 ;  /* 0x000000ffff0d7224 */ /* 0x000fce00078e0007 */
[----:B-----5:R-:W-:Y:S05]  /*21340*/  WARPSYNC.COLLECTIVE R15, `(.L_x_3048) ;  /* 0x000000000f087348 */ /* 0x020fea0003c00000 */
[----:B------:R0:W1:Y:S02]  /*21350*/  SHFL.IDX P6, R14, R13, R12, R11 ;  /* 0x0000000c0d0e7389 */ /* 0x00006400000c000b */
[----:B01---5:R-:W-:Y:S01]  /*21360*/  ENDCOLLECTIVE ;  /* 0x000000000000791b */ /* 0x023fe20003800000 */
.L_x_3048:
[----:B------:R-:W-:Y:S05]  /*21370*/  BSYNC B0 ;  /* 0x0000000000007941 */ /* 0x000fea0003800000 */
.L_x_3047:
[----:B------:R-:W-:Y:S05]  /*21380*/  BRA `(.L_x_3049) ;  /* 0xfffffe4c00d47947 */ /* 0x000fea000383ffff */
.L_x_2747:
        /* <DEDUP_REMOVED lines=8> */
.L_x_3051:
[----:B------:R-:W-:Y:S05]  /*21410*/  BSYNC B1 ;  /* 0x0000000000017941 */ /* 0x000fea0003800000 */
.L_x_3050:
        /* <DEDUP_REMOVED lines=8> */
.L_x_3052:
[----:B------:R-:W-:Y:S02]  /*214a0*/  IMAD.MOV.U32 R13, RZ, RZ, R8 ;  /* 0x000000ffff0d7224 */ /* 0x000fe400078e0008 */
[----:B------:R-:W-:-:S07]  /*214b0*/  IMAD.MOV.U32 R0, RZ, RZ, R14 ;  /* 0x000000ffff007224 */ /* 0x000fce00078e000e */
[----:B------:R-:W-:Y:S05]  /*214c0*/  WARPSYNC.COLLECTIVE R15, `(.L_x_3053) ;  /* 0x000000000f087348 */ /* 0x000fea0003c00000 */
[----:B------:R0:W1:Y:S02]  /*214d0*/  SHFL.IDX P6, R14, R13, R12, R11 ;  /* 0x0000000c0d0e7389 */ /* 0x00006400000c000b */
[----:B01----:R-:W-:Y:S01]  /*214e0*/  ENDCOLLECTIVE ;  /* 0x000000000000791b */ /* 0x003fe20003800000 */
.L_x_3053:
[----:B------:R-:W-:Y:S02]  /*214f0*/  IMAD.MOV.U32 R13, RZ, RZ, R7 ;  /* 0x000000ffff0d7224 */ /* 0x000fe400078e0007 */
[----:B------:R-:W-:-:S07]  /*21500*/  IMAD.MOV.U32 R5, RZ, RZ, R14 ;  /* 0x000000ffff057224 */ /* 0x000fce00078e000e */
[----:B------:R-:W-:Y:S05]  /*21510*/  WARPSYNC.COLLECTIVE R15, `(.L_x_3054) ;  /* 0x000000000f087348 */ /* 0x000fea0003c00000 */
[----:B------:R0:W1:Y:S02]  /*21520*/  SHFL.IDX P6, R14, R13, R12, R11 ;  /* 0x0000000c0d0e7389 */ /* 0x00006400000c000b */
[----:B01----:R-:W-:Y:S01]  /*21530*/  ENDCOLLECTIVE ;  /* 0x000000000000791b */ /* 0x003fe20003800000 */
.L_x_3054:
[----:B------:R-:W-:Y:S05]  /*21540*/  BRA `(.L_x_3055) ;  /* 0xfffffe5400387947 */ /* 0x000fea000383ffff */
.L_x_2750:
[----:B------:R-:W-:Y:S01]  /*21550*/  BSSY B1, `(.L_x_3056) ;  /* 0x0000008000017945 */ /* 0x000fe20003800000 */
[----:B------:R-:W-:Y:S02]  /*21560*/  IMAD.MOV.U32 R13, RZ, RZ, R6 ;  /* 0x000000ffff0d7224 */ /* 0x000fe400078e0006 */
[----:B------:R-:W-:Y:S02]  /*21570*/  IMAD.MOV.U32 R12, RZ, RZ, 0x1 ;  /* 0x00000001ff0c7424 */ /* 0x000fe400078e00ff */
[----:B------:R-:W-:Y:S02]  /*21580*/  IMAD.MOV.U32 R11, RZ, RZ, 0x1c1f ;  /* 0x00001c1fff0b7424 */ /* 0x000fe400078e00ff */
[----:B------:R-:W-:-:S07]  /*21590*/  IMAD.MOV.U32 R15, RZ, RZ, -0x1 ;  /* 0xffffffffff0f7424 */ /* 0x000fce00078e00ff */
[----:B0---4-:R-:W-:Y:S05]  /*215a0*/  WARPSYNC.COLLECTIVE R15, `(.L_x_3057) ;  /* 0x000000000f087348 */ /* 0x011fea0003c00000 */
[----:B----4-:R1:W2:Y:S02]  /*215b0*/  SHFL.IDX P6, R14, R13, R12, R11 ;  /* 0x0000000c0d0e7389 */ /* 0x0102a400000c000b */
[----:B012---:R-:W-:Y:S01]  /*215c0*/  ENDCOLLECTIVE ;  /* 0x000000000000791b */ /* 0x007fe20003800000 */
.L_x_3057:
[----:B------:R-:W-:Y:S05]  /*215d0*/  BSYNC B1 ;  /* 0x0000000000017941 */ /* 0x000fea0003800000 */
.L_x_3056:
[----:B------:R-:W-:Y:S01]  /*215e0*/  IMAD.MOV.U32 R13, RZ, RZ, R4 ;  /* 0x000000ffff0d7224 */ /* 0x000fe200078e0004 */
[----:B------:R-:W-:Y:S01]  /*215f0*/  MOV R11, 0x1c1f ;  /* 0x00001c1f000b7802 */ /* 0x000fe20000000f00 */
[----:B------:R-:W-:Y:S02]  /*21600*/  IMAD.MOV.U32 R12, RZ, RZ, 0x1 ;  /* 0x00000001ff0c7424 */ /* 0x000fe400078e00ff */
[----:B------:R-:W-:Y:S02]  /*21610*/  IMAD.MOV.U32 R15, RZ, RZ, -0x1 ;  /* 0xffffffffff0f7424 */ /* 0x000fe400078e00ff */
[----:B------:R-:W-:-:S07]  /*21620*/  IMAD.MOV.U32 R3, RZ, RZ, R14 ;  /* 0x000000ffff037224 */ /* 0x000fce00078e000e */
[----:B------:R-:W-:Y:S05]  /*21630*/  WARPSYNC.COLLECTIVE R15, `(.L_x_3058) ;  /* 0x000000000f087348 */ /* 0x000fea0003c00000 */
[----:B------:R0:W1:Y:S02]  /*21640*/  SHFL.IDX P6, R14, R13, R12, R11 ;  /* 0x0000000c0d0e7389 */ /* 0x00006400000c000b */
[----:B01----:R-:W-:Y:S01]  /*21650*/  ENDCOLLECTIVE ;  /* 0x000000000000791b */ /* 0x003fe20003800000 */
.L_x_3058:
[----:B------:R-:W-:Y:S02]  /*21660*/  IMAD.MOV.U32 R13, RZ, RZ, R8 ;  /* 0x000000ffff0d7224 */ /* 0x000fe400078e0008 */
[----:B------:R-:W-:-:S07]  /*21670*/  IMAD.MOV.U32 R0, RZ, RZ, R14 ;  /* 0x000000ffff007224 */ /* 0x000fce00078e000e */
[----:B------:R-:W-:Y:S05]  /*21680*/  WARPSYNC.COLLECTIVE R15, `(.L_x_3059) ;  /* 0x000000000f087348 */ /* 0x000fea0003c00000 */
[----:B------:R0:W1:Y:S02]  /*21690*/  SHFL.IDX P6, R14, R13, R12, R11 ;  /* 0x0000000c0d0e7389 */ /* 0x00006400000c000b */
[----:B01----:R-:W-:Y:S01]  /*216a0*/  ENDCOLLECTIVE ;  /* 0x000000000000791b */ /* 0x003fe20003800000 */
.L_x_3059:
[----:B------:R-:W-:Y:S02]  /*216b0*/  IMAD.MOV.U32 R13, RZ, RZ, R7 ;  /* 0x000000ffff0d7224 */ /* 0x000fe400078e0007 */
[----:B------:R-:W-:-:S07]  /*216c0*/  IMAD.MOV.U32 R5, RZ, RZ, R14 ;  /* 0x000000ffff057224 */ /* 0x000fce00078e000e */
[----:B------:R-:W-:Y:S05]  /*216d0*/  WARPSYNC.COLLECTIVE R15, `(.L_x_3060) ;  /* 0x000000000f087348 */ /* 0x000fea0003c00000 */
[----:B------:R0:W1:Y:S02]  /*216e0*/  SHFL.IDX P6, R14, R13, R12, R11 ;  /* 0x0000000c0d0e7389 */ /* 0x00006400000c000b */
[----:B01----:R-:W-:Y:S01]  /*216f0*/  ENDCOLLECTIVE ;  /* 0x000000000000791b */ /* 0x003fe20003800000 */
.L_x_3060:
[----:B------:R-:W-:Y:S05]  /*21700*/  BRA `(.L_x_3061) ;  /* 0xfffffe5400907947 */ /* 0x000fea000383ffff */
.L_x_2754:
[----:B0-----:R0:W1:Y:S02]  /*21710*/  SYNCS.PHASECHK.TRANS64.TRYWAIT P0, [R16+URZ+0x22800], R31 ;  /* 0x0228001f100075a7 */ /* 0x001064000800017f */
[----:B-1----:R-:W-:Y:S05]  /*21720*/  @!P0 NANOSLEEP.SYNCS 0x989680 ;  /* 0x009896800000895d */ /* 0x002fea0003900000 */
[----:B------:R-:W1:Y:S02]  /*21730*/  @!P0 SYNCS.PHASECHK.TRANS64 P0, [R16+URZ+0x22800], R31 ;  /* 0x0228001f100085a7 */ /* 0x000e64000800007f */
[----:B-1----:R-:W-:Y:S05]  /*21740*/  @!P0 BRA `(.L_x_2754) ;  /* 0xfffffffc00f08947 */ /* 0x002fea000383ffff */
[----:B------:R-:W-:Y:S05]  /*21750*/  BRA `(.L_x_3062) ;  /* 0xfffffe5800787947 */ /* 0x000fea000383ffff */
.L_x_2762:
[----:B------:R-:W0:Y:S01]  /*21760*/  LDC R37, c[0x0][0x3f4] ;  /* 0x0000fd00ff257b82 */ /* 0x000e220000000800 */
        /* <DEDUP_REMOVED lines=8> */
.L_x_3064:
[----:B------:R-:W-:Y:S05]  /*217f0*/  BSYNC B1 ;  /* 0x0000000000017941 */ /* 0x000fea0003800000 */
.L_x_3063:
[----:B------:R-:W-:Y:S01]  /*21800*/  IMAD.MOV.U32 R13, RZ, RZ, R10 ;  /* 0x000000ffff0d7224 */ /* 0x000fe200078e000a */
[----:B------:R-:W-:Y:S01]  /*21810*/  ISETP.GE.AND P0, PT, R30, R37, PT ;  /* 0x000000251e00720c */ /* 0x000fe20003f06270 */
[----:B------:R-:W-:Y:S02]  /*21820*/  IMAD.MOV.U32 R12, RZ, RZ, RZ ;  /* 0x000000ffff0c7224 */ /* 0x000fe400078e00ff */
[----:B------:R-:W-:Y:S02]  /*21830*/  IMAD.MOV.U32 R11, RZ, RZ, 0x1c1f ;  /* 0x00001c1fff0b7424 */ /* 0x000fe400078e00ff */
[----:B------:R-:W-:Y:S02]  /*21840*/  IMAD.MOV.U32 R15, RZ, RZ, -0x1 ;  /* 0xffffffffff0f7424 */ /* 0x000fe400078e00ff */
[----:B------:R-:W-:Y:S02]  /*21850*/  IMAD.MOV.U32 R0, RZ, RZ, R14 ;  /* 0x000000ffff007224 */ /* 0x000fe400078e000e */
[----:B------:R-:W-:-:S07]  /*21860*/  IMAD R31, R200, R9, RZ ;  /* 0x00000009c81f7224 */ /* 0x000fce00078e02ff */
[----:B------:R-:W-:Y:S05]  /*21870*/  WARPSYNC.COLLECTIVE R15, `(.L_x_3065) ;  /* 0x000000000f087348 */ /* 0x000fea0003c00000 */
[----:B------:R0:W1:Y:S02]  /*21880*/  SHFL.IDX P6, R14, R13, R12, R11 ;  /* 0x0000000c0d0e7389 */ /* 0x00006400000c000b */
[----:B01----:R-:W-:Y:S01]  /*21890*/  ENDCOLLECTIVE ;  /* 0x000000000000791b */ /* 0x003fe20003800000 */
.L_x_3065:
[----:B------:R-:W-:Y:S01]  /*218a0*/  ISETP.GE.OR P1, PT, R42, R31, P0 ;  /* 0x0000001f2a00720c */ /* 0x000fe20000726670 */
[----:B------:R-:W-:-:S12]  /*218b0*/  IMAD.MOV.U32 R13, RZ, RZ, R29 ;  /* 0x000000ffff0d7224 */ /* 0x000fd800078e001d */
[C---:B------:R-:W-:Y:S01]  /*218c0*/  @!P1 IMAD.SHL.U32 R9, R30.reuse, 0x2, RZ ;  /* 0x000000021e099824 */ /* 0x040fe200078e00ff */
[----:B------:R-:W-:Y:S01]  /*218d0*/  @!P1 SHF.L.U64.HI R21, R30, 0x1, R43 ;  /* 0x000000011e159819 */ /* 0x000fe2000001022b */
[----:B------:R-:W-:-:S07]  /*218e0*/  IMAD.MOV.U32 R3, RZ, RZ, R14 ;  /* 0x000000ffff037224 */ /* 0x000fce00078e000e */
[----:B------:R-:W-:Y:S05]  /*218f0*/  WARPSYNC.COLLECTIVE R15, `(.L_x_3066) ;  /* 0x000000000f087348 */ /* 0x000fea0003c00000 */
[----:B------:R0:W1:Y:S02]  /*21900*/  SHFL.IDX P6, R14, R13, R12, R11 ;  /* 0x0000000c0d0e7389 */ /* 0x00006400000c000b */
[----:B01----:R-:W-:Y:S01]  /*21910*/  ENDCOLLECTIVE ;  /* 0x000000000000791b */ /* 0x003fe20003800000 */
.L_x_3066:
[----:B------:R-:W-:-:S05]  /*21920*/  @!P1 IADD3 R4, P2, R3, R9, RZ ;  /* 0x0000000903049210 */ /* 0x000fca0007f5e0ff */
[----:B------:R-:W-:-:S06]  /*21930*/  @!P1 IMAD.X R5, R0, 0x1, R21, P2 ;  /* 0x0000000100059824 */ /* 0x000fcc00010e0615 */
[----:B------:R-:W5:Y:S01]  /*21940*/  @!P1 LD.E.128 R4, desc[UR38][R4.64] ;  /* 0x0000002604049980 */ /* 0x000f62000c101d00 */
[----:B------:R-:W-:Y:S02]  /*21950*/  IMAD.MOV.U32 R13, RZ, RZ, R28 ;  /* 0x000000ffff0d7224 */ /* 0x000fe400078e001c */
[----:B------:R-:W-:-:S07]  /*21960*/  IMAD.MOV.U32 R8, RZ, RZ, R14 ;  /* 0x000000ffff087224 */ /* 0x000fce00078e000e */
[----:B-----5:R-:W-:Y:S05]  /*21970*/  WARPSYNC.COLLECTIVE R15, `(.L_x_3067) ;  /* 0x000000000f087348 */ /* 0x020fea0003c00000 */
[----:B------:R0:W1:Y:S02]  /*21980*/  SHFL.IDX P6, R14, R13, R12, R11 ;  /* 0x0000000c0d0e7389 */ /* 0x00006400000c000b */
[----:B01---5:R-:W-:Y:S01]  /*21990*/  ENDCOLLECTIVE ;  /* 0x000000000000791b */ /* 0x023fe20003800000 */
.L_x_3067:
[----:B------:R-:W-:-:S05]  /*219a0*/  @!P1 IADD3 R14, P2, R14, R9, RZ ;  /* 0x000000090e0e9210 */ /* 0x000fca0007f5e0ff */
[----:B------:R-:W-:-:S04]  /*219b0*/  @!P1 IMAD.X R3, R8, 0x1, R21, P2 ;  /* 0x0000000108039824 */ /* 0x000fc800010e0615 */
[----:B------:R-:W-:-:S05]  /*219c0*/  @!P1 IMAD.MOV.U32 R15, RZ, RZ, R3 ;  /* 0x000000ffff0f9224 */ /* 0x000fca00078e0003 */
[----:B------:R0:W5:Y:S01]  /*219d0*/  @!P1 LD.E.128 R24, desc[UR38][R14.64] ;  /* 0x000000260e189980 */ /* 0x000162000c101d00 */
[----:B------:R-:W-:Y:S02]  /*219e0*/  IMAD.MOV.U32 R13, RZ, RZ, R20 ;  /* 0x000000ffff0d7224 */ /* 0x000fe400078e0014 */
[----:B------:R-:W-:Y:S02]  /*219f0*/  IMAD.MOV.U32 R12, RZ, RZ, 0x1 ;  /* 0x00000001ff0c7424 */ /* 0x000fe400078e00ff */
[----:B0-----:R-:W-:-:S07]  /*21a00*/  IMAD.MOV.U32 R15, RZ, RZ, -0x1 ;  /* 0xffffffffff0f7424 */ /* 0x001fce00078e00ff */
[----:B-----5:R-:W-:Y:S05]  /*21a10*/  WARPSYNC.COLLECTIVE R15, `(.L_x_3068) ;  /* 0x000000000f087348 */ /* 0x020fea0003c00000 */
[----:B------:R0:W1:Y:S02]  /*21a20*/  SHFL.IDX P6, R14, R13, R12, R11 ;  /* 0x0000000c0d0e7389 */ /* 0x00006400000c000b */
[----:B01---5:R-:W-:Y:S01]  /*21a30*/  ENDCOLLECTIVE ;  /* 0x000000000000791b */ /* 0x023fe20003800000 */
.L_x_3068:
[----:B------:R-:W-:Y:S01]  /*21a40*/  CS2R R40, SRZ ;  /* 0x0000000000287805 */ /* 0x000fe2000001ff00 */
[----:B------:R-:W-:Y:S01]  /*21a50*/  IMAD.MOV.U32 R13, RZ, RZ, R10 ;  /* 0x000000ffff0d7224 */ /* 0x000fe200078e000a */
[----:B------:R-:W-:Y:S01]  /*21a60*/  CS2R R38, SRZ ;  /* 0x0000000000267805 */ /* 0x000fe2000001ff00 */
[----:B------:R-:W-:Y:S02]  /*21a70*/  @!P1 IMAD.MOV.U32 R40, RZ, RZ, R4 ;  /* 0x000000ffff289224 */ /* 0x000fe400078e0004 */
[----:B------:R-:W-:Y:S02]  /*21a80*/  @!P1 IMAD.MOV.U32 R41, RZ, RZ, R5 ;  /* 0x000000ffff299224 */ /* 0x000fe400078e0005 */
[----:B------:R-:W-:Y:S02]  /*21a90*/  IMAD.MOV.U32 R0, RZ, RZ, R40 ;  /* 0x000000ffff007224 */ /* 0x000fe400078e0028 */
[----:B------:R-:W-:-:S05]  /*21aa0*/  IMAD.MOV.U32 R3, RZ, RZ, R41 ;  /* 0x000000ffff037224 */ /* 0x000fca00078e0029 */
[----:B------:R-:W-:Y:S01]  /*21ab0*/  PRMT R53, R0, 0x5410, R3 ;  /* 0x0000541000357816 */ /* 0x000fe20000000003 */
[----:B------:R-:W-:-:S07]  /*21ac0*/  IMAD.MOV.U32 R0, RZ, RZ, R14 ;  /* 0x000000ffff007224 */ /* 0x000fce00078e000e */
[----:B------:R-:W-:Y:S05]  /*21ad0*/  WARPSYNC.COLLECTIVE R15, `(.L_x_3069) ;  /* 0x000000000f087348 */ /* 0x000fea0003c00000 */
[----:B------:R0:W1:Y:S02]  /*21ae0*/  SHFL.IDX P6, R14, R13, R12, R11 ;  /* 0x0000000c0d0e7389 */ /* 0x00006400000c000b */
[----:B01----:R-:W-:Y:S01]  /*21af0*/  ENDCOLLECTIVE ;  /* 0x000000000000791b */ /* 0x003fe20003800000 */
.L_x_3069:
[----:B------:R-:W-:Y:S02]  /*21b00*/  IMAD.MOV.U32 R13, RZ, RZ, R29 ;  /* 0x000000ffff0d7224 */ /* 0x000fe400078e001d */
[----:B------:R-:W-:-:S07]  /*21b10*/  IMAD.MOV.U32 R3, RZ, RZ, R14 ;  /* 0x000000ffff037224 */ /* 0x000fce00078e000e */
[----:B------:R-:W-:Y:S05]  /*21b20*/  WARPSYNC.COLLECTIVE R15, `(.L_x_3070) ;  /* 0x000000000f087348 */ /* 0x000fea0003c00000 */
[----:B------:R0:W1:Y:S02]  /*21b30*/  SHFL.IDX P6, R14, R13, R12, R11 ;  /* 0x0000000c0d0e7389 */ /* 0x00006400000c000b */
[----:B01----:R-:W-:Y:S01]  /*21b40*/  ENDCOLLECTIVE ;  /* 0x000000000000791b */ /* 0x003fe20003800000 */
.L_x_3070:
[----:B------:R-:W-:Y:S02]  /*21b50*/  @!P1 IMAD.MOV.U32 R38, RZ, RZ, R6 ;  /* 0x000000ffff269224 */ /* 0x000fe400078e0006 */
[----:B------:R-:W-:Y:S01]  /*21b60*/  @!P1 IMAD.MOV.U32 R39, RZ, RZ, R7 ;  /* 0x000000ffff279224 */ /* 0x000fe200078e0007 */
[----:B------:R-:W-:Y:S01]  /*21b70*/  CS2R R6, SRZ ;  /* 0x0000000000067805 */ /* 0x000fe2000001ff00 */
[----:B------:R-:W-:Y:S01]  /*21b80*/  IMAD.MOV.U32 R10, RZ, RZ, R38 ;  /* 0x000000ffff0a7224 */ /* 0x000fe200078e0026 */
[----:B------:R-:W-:Y:S01]  /*21b90*/  CS2R R4, SRZ ;  /* 0x0000000000047805 */ /* 0x000fe2000001ff00 */
[----:B------:R-:W-:Y:S02]  /*21ba0*/  IMAD.MOV.U32 R21, RZ, RZ, R39 ;  /* 0x000000ffff157224 */ /* 0x000fe400078e0027 */
[----:B------:R-:W-:Y:S02]  /*21bb0*/  @!P1 IMAD.MOV.U32 R6, RZ, RZ, R24 ;  /* 0x000000ffff069224 */ /* 0x000fe400078e0018 */
[----:B------:R-:W-:-:S02]  /*21bc0*/  @!P1 IMAD.MOV.U32 R7, RZ, RZ, R25 ;  /* 0x000000ffff079224 */ /* 0x000fc400078e0019 */
[----:B------:R-:W-:Y:S02]  /*21bd0*/  IMAD.MOV.U32 R13, RZ, RZ, R28 ;  /* 0x000000ffff0d7224 */ /* 0x000fe400078e001c */
[----:B------:R-:W-:Y:S02]  /*21be0*/  @!P1 IMAD.MOV.U32 R4, RZ, RZ, R26 ;  /* 0x000000ffff049224 */ /* 0x000fe400078e001a */
[----:B------:R-:W-:Y:S01]  /*21bf0*/  @!P1 IMAD.MOV.U32 R5, RZ, RZ, R27 ;  /* 0x000000ffff059224 */ /* 0x000fe200078e001b */
[----:B------:R-:W-:Y:S01]  /*21c00*/  PRMT R9, R10, 0x5410, R21 ;  /* 0x000054100a097816 */ /* 0x000fe20000000015 */
[----:B------:R-:W-:Y:S02]  /*21c10*/  IMAD.MOV.U32 R10, RZ, RZ, R6 ;  /* 0x000000ffff0a7224 */ /* 0x000fe400078e0006 */
[----:B------:R-:W-:-:S07]  /*21c20*/  IMAD.MOV.U32 R8, RZ, RZ, R14 ;  /* 0x000000ffff087224 */ /* 0x000fce00078e000e */
[----:B------:R-:W-:Y:S05]  /*21c30*/  WARPSYNC.COLLECTIVE R15, `(.L_x_3071) ;  /* 0x000000000f087348 */ /* 0x000fea0003c00000 */
[----:B------:R0:W1:Y:S02]  /*21c40*/  SHFL.IDX P6, R14, R13, R12, R11 ;  /* 0x0000000c0d0e7389 */ /* 0x00006400000c000b */
[----:B01----:R-:W-:Y:S01]  /*21c50*/  ENDCOLLECTIVE ;  /* 0x000000000000791b */ /* 0x003fe20003800000 */
.L_x_3071:
[----:B------:R-:W-:Y:S01]  /*21c60*/  CS2R R24, SRZ ;  /* 0x0000000000187805 */ /* 0x000fe2000001ff00 */
[----:B------:R-:W-:Y:S02]  /*21c70*/  IMAD.MOV.U32 R11, RZ, RZ, R7 ;  /* 0x000000ffff0b7224 */ /* 0x000fe400078e0007 */
[----:B------:R-:W-:Y:S02]  /*21c80*/  IMAD.MOV.U32 R12, RZ, RZ, R4 ;  /* 0x000000ffff0c7224 */ /* 0x000fe400078e0004 */
[----:B------:R-:W-:Y:S01]  /*21c90*/  IMAD.MOV.U32 R13, RZ, RZ, R5 ;  /* 0x000000ffff0d7224 */ /* 0x000fe200078e0005 */
[----:B------:R-:W-:-:S04]  /*21ca0*/  PRMT R48, R10, 0x5410, R11 ;  /* 0x000054100a307816 */ /* 0x000fc8000000000b */
[----:B------:R-:W-:Y:S01]  /*21cb0*/  PRMT R52, R12, 0x5410, R13 ;  /* 0x000054100c347816 */ /* 0x000fe2000000000d */
[----:B------:R-:W-:Y:S06]  /*21cc0*/  BRA `(.L_x_3072) ;  /* 0xfffffe64004c7947 */ /* 0x000fec000383ffff */
.L_x_2766:
[----:B-1----:R1:W2:Y:S02]  /*21cd0*/  SYNCS.PHASECHK.TRANS64.TRYWAIT P1, [R16+URZ+0x22800], R11 ;  /* 0x0228000b100075a7 */ /* 0x0022a4000802017f */
[----:B--2---:R-:W-:Y:S05]  /*21ce0*/  @!P1 NANOSLEEP.SYNCS 0x989680 ;  /* 0x009896800000995d */ /* 0x004fea0003900000 */
[----:B------:R-:W2:Y:S02]  /*21cf0*/  @!P1 SYNCS.PHASECHK.TRANS64 P1, [R16+URZ+0x22800], R11 ;  /* 0x0228000b100095a7 */ /* 0x000ea4000802007f */
[----:B--2---:R-:W-:Y:S05]  /*21d00*/  @!P1 BRA `(.L_x_2766) ;  /* 0xfffffffc00f09947 */ /* 0x004fea000383ffff */
[----:B------:R-:W-:Y:S05]  /*21d10*/  BRA `(.L_x_3073) ;  /* 0xfffffe6400d87947 */ /* 0x000fea000383ffff */
.L_x_2772:
[----:B0-----:R0:W3:Y:S02]  /*21d20*/  SYNCS.PHASECHK.TRANS64.TRYWAIT P2, [R6+URZ+0x22830], R21 ;  /* 0x02283015060075a7 */ /* 0x0010e4000804017f */
[----:B---3--:R-:W-:Y:S05]  /*21d30*/  @!P2 NANOSLEEP.SYNCS 0x989680 ;  /* 0x009896800000a95d */ /* 0x008fea0003900000 */
[----:B------:R-:W3:Y:S02]  /*21d40*/  @!P2 SYNCS.PHASECHK.TRANS64 P2, [R6+URZ+0x22830], R21 ;  /* 0x022830150600a5a7 */ /* 0x000ee4000804007f */
[----:B---3--:R-:W-:Y:S05]  /*21d50*/  @!P2 BRA `(.L_x_2772) ;  /* 0xfffffffc00f0a947 */ /* 0x008fea000383ffff */
[----:B------:R-:W-:Y:S05]  /*21d60*/  BRA `(.L_x_2771) ;  /* 0xfffffe7400407947 */ /* 0x000fea000383ffff */
.L_x_2785:
[----:B-1----:R1:W2:Y:S02]  /*21d70*/  SYNCS.PHASECHK.TRANS64.TRYWAIT P2, [R6+URZ+0x22850], R21 ;  /* 0x02285015060075a7 */ /* 0x0022a4000804017f */
[----:B--2---:R-:W-:Y:S05]  /*21d80*/  @!P2 NANOSLEEP.SYNCS 0x989680 ;  /* 0x009896800000a95d */ /* 0x004fea0003900000 */
[----:B------:R-:W2:Y:S02]  /*21d90*/  @!P2 SYNCS.PHASECHK.TRANS64 P2, [R6+URZ+0x22850], R21 ;  /* 0x022850150600a5a7 */ /* 0x000ea4000804007f */
[----:B--2---:R-:W-:Y:S05]  /*21da0*/  @!P2 BRA `(.L_x_2785) ;  /* 0xfffffffc00f0a947 */ /* 0x004fea000383ffff */
[----:B------:R-:W-:Y:S05]  /*21db0*/  BRA `(.L_x_2784) ;  /* 0xfffffe9c00a87947 */ /* 0x000fea000383ffff */
.L_x_2794:
[----:B-1----:R1:W2:Y:S02]  /*21dc0*/  SYNCS.PHASECHK.TRANS64.TRYWAIT P2, [R210+URZ+0x22830], R209 ;  /* 0x022830d1d20075a7 */ /* 0x0022a4000804017f */
[----:B--2---:R-:W-:Y:S05]  /*21dd0*/  @!P2 NANOSLEEP.SYNCS 0x989680 ;  /* 0x009896800000a95d */ /* 0x004fea0003900000 */
[----:B------:R-:W2:Y:S02]  /*21de0*/  @!P2 SYNCS.PHASECHK.TRANS64 P2, [R210+URZ+0x22830], R209 ;  /* 0x022830d1d200a5a7 */ /* 0x000ea4000804007f */
[----:B--2---:R-:W-:Y:S05]  /*21df0*/  @!P2 BRA `(.L_x_2794) ;  /* 0xfffffffc00f0a947 */ /* 0x004fea000383ffff */
[----:B------:R-:W-:Y:S05]  /*21e00*/  BRA `(.L_x_2793) ;  /* 0xfffffea400707947 */ /* 0x000fea000383ffff */
.L_x_2807:
[----:B--2---:R2:W3:Y:S02]  /*21e10*/  SYNCS.PHASECHK.TRANS64.TRYWAIT P2, [R210+URZ+0x22850], R209 ;  /* 0x022850d1d20075a7 */ /* 0x0044e4000804017f */
[----:B---3--:R-:W-:Y:S05]  /*21e20*/  @!P2 NANOSLEEP.SYNCS 0x989680 ;  /* 0x009896800000a95d */ /* 0x008fea0003900000 */
[----:B------:R-:W3:Y:S02]  /*21e30*/  @!P2 SYNCS.PHASECHK.TRANS64 P2, [R210+URZ+0x22850], R209 ;  /* 0x022850d1d200a5a7 */ /* 0x000ee4000804007f */
[----:B---3--:R-:W-:Y:S05]  /*21e40*/  @!P2 BRA `(.L_x_2807) ;  /* 0xfffffffc00f0a947 */ /* 0x008fea000383ffff */
[----:B------:R-:W-:Y:S05]  /*21e50*/  BRA `(.L_x_2806) ;  /* 0xfffffed8000c7947 */ /* 0x000fea000383ffff */
.L_x_2817:
[----:B--2---:R2:W3:Y:S02]  /*21e60*/  SYNCS.PHASECHK.TRANS64.TRYWAIT P3, [R6+URZ+0x22830], R210 ;  /* 0x022830d2060075a7 */ /* 0x0044e4000806017f */
[----:B---3--:R-:W-:Y:S05]  /*21e70*/  @!P3 NANOSLEEP.SYNCS 0x989680 ;  /* 0x009896800000b95d */ /* 0x008fea0003900000 */
[----:B------:R-:W3:Y:S02]  /*21e80*/  @!P3 SYNCS.PHASECHK.TRANS64 P3, [R6+URZ+0x22830], R210 ;  /* 0x022830d20600b5a7 */ /* 0x000ee4000806007f */
[----:B---3--:R-:W-:Y:S05]  /*21e90*/  @!P3 BRA `(.L_x_2817) ;  /* 0xfffffffc00f0b947 */ /* 0x008fea000383ffff */
[----:B------:R-:W-:Y:S05]  /*21ea0*/  BRA `(.L_x_2816) ;  /* 0xfffffee000047947 */ /* 0x000fea000383ffff */
.L_x_2822:
[----:B-1----:R1:W2:Y:S02]  /*21eb0*/  SYNCS.PHASECHK.TRANS64.TRYWAIT P3, [R6+URZ+0x22850], R210 ;  /* 0x022850d2060075a7 */ /* 0x0022a4000806017f */
[----:B--2---:R-:W-:Y:S05]  /*21ec0*/  @!P3 NANOSLEEP.SYNCS 0x989680 ;  /* 0x009896800000b95d */ /* 0x004fea0003900000 */
[----:B------:R-:W2:Y:S02]  /*21ed0*/  @!P3 SYNCS.PHASECHK.TRANS64 P3, [R6+URZ+0x22850], R210 ;  /* 0x022850d20600b5a7 */ /* 0x000ea4000806007f */
[----:B--2---:R-:W-:Y:S05]  /*21ee0*/  @!P3 BRA `(.L_x_2822) ;  /* 0xfffffffc00f0b947 */ /* 0x004fea000383ffff */
[----:B------:R-:W-:Y:S05]  /*21ef0*/  BRA `(.L_x_2821) ;  /* 0xfffffefc00e07947 */ /* 0x000fea000383ffff */
.L_x_2828:
[----:B--2---:R2:W3:Y:S02]  /*21f00*/  SYNCS.PHASECHK.TRANS64.TRYWAIT P2, [R210+URZ+0x22830], R209 ;  /* 0x022830d1d20075a7 */ /* 0x0044e4000804017f */
[----:B---3--:R-:W-:Y:S05]  /*21f10*/  @!P2 NANOSLEEP.SYNCS 0x989680 ;  /* 0x009896800000a95d */ /* 0x008fea0003900000 */
[----:B------:R-:W3:Y:S02]  /*21f20*/  @!P2 SYNCS.PHASECHK.TRANS64 P2, [R210+URZ+0x22830], R209 ;  /* 0x022830d1d200a5a7 */ /* 0x000ee4000804007f */
[----:B---3--:R-:W-:Y:S05]  /*21f30*/  @!P2 BRA `(.L_x_2828) ;  /* 0xfffffffc00f0a947 */ /* 0x008fea000383ffff */
[----:B------:R-:W-:Y:S05]  /*21f40*/  BRA `(.L_x_2827) ;  /* 0xffffff0400107947 */ /* 0x000fea000383ffff */
.L_x_2841:
[----:B-1----:R1:W3:Y:S02]  /*21f50*/  SYNCS.PHASECHK.TRANS64.TRYWAIT P2, [R210+URZ+0x22850], R209 ;  /* 0x022850d1d20075a7 */ /* 0x0022e4000804017f */
[----:B---3--:R-:W-:Y:S05]  /*21f60*/  @!P2 NANOSLEEP.SYNCS 0x989680 ;  /* 0x009896800000a95d */ /* 0x008fea0003900000 */
[----:B------:R-:W3:Y:S02]  /*21f70*/  @!P2 SYNCS.PHASECHK.TRANS64 P2, [R210+URZ+0x22850], R209 ;  /* 0x022850d1d200a5a7 */ /* 0x000ee4000804007f */
[----:B---3--:R-:W-:Y:S05]  /*21f80*/  @!P2 BRA `(.L_x_2841) ;  /* 0xfffffffc00f0a947 */ /* 0x008fea000383ffff */
[----:B------:R-:W-:Y:S05]  /*21f90*/  BRA `(.L_x_2840) ;  /* 0xffffff3400a87947 */ /* 0x000fea000383ffff */
.L_x_2856:
[----:B------:R-:W-:Y:S02]  /*21fa0*/  IMAD.MOV.U32 R13, RZ, RZ, R4 ;  /* 0x000000ffff0d7224 */ /* 0x000fe400078e0004 */
[----:B------:R-:W-:Y:S02]  /*21fb0*/  IMAD.MOV.U32 R12, RZ, RZ, RZ ;  /* 0x000000ffff0c7224 */ /* 0x000fe400078e00ff */
[----:B------:R-:W-:Y:S02]  /*21fc0*/  IMAD.MOV.U32 R11, RZ, RZ, 0x181f ;  /* 0x0000181fff0b7424 */ /* 0x000fe400078e00ff */
[----:B------:R-:W-:-:S07]  /*21fd0*/  IMAD.MOV.U32 R15, RZ, RZ, -0x1 ;  /* 0xffffffffff0f7424 */ /* 0x000fce00078e00ff */
[----:B--23--:R-:W-:Y:S05]  /*21fe0*/  WARPSYNC.COLLECTIVE R15, `(.L_x_3074) ;  /* 0x000000000f087348 */ /* 0x00cfea0003c00000 */
[----:B------:R0:W1:Y:S02]  /*21ff0*/  SHFL.IDX P6, R14, R13, R12, R11 ;  /* 0x0000000c0d0e7389 */ /* 0x00006400000c000b */
[----:B0123--:R-:W-:Y:S01]  /*22000*/  ENDCOLLECTIVE ;  /* 0x000000000000791b */ /* 0x00ffe20003800000 */
.L_x_3074:
[----:B------:R-:W-:Y:S02]  /*22010*/  IMAD.MOV.U32 R13, RZ, RZ, R3 ;  /* 0x000000ffff0d7224 */ /* 0x000fe400078e0003 */
[----:B------:R-:W-:-:S07]  /*22020*/  IMAD.MOV.U32 R0, RZ, RZ, R14 ;  /* 0x000000ffff007224 */ /* 0x000fce00078e000e */
[----:B------:R-:W-:Y:S05]  /*22030*/  WARPSYNC.COLLECTIVE R15, `(.L_x_3075) ;  /* 0x000000000f087348 */ /* 0x000fea0003c00000 */
[----:B------:R0:W1:Y:S02]  /*22040*/  SHFL.IDX P6, R14, R13, R12, R11 ;  /* 0x0000000c0d0e7389 */ /* 0x00006400000c000b */
[----:B01----:R-:W-:Y:S01]  /*22050*/  ENDCOLLECTIVE ;  /* 0x000000000000791b */ /* 0x003fe20003800000 */
.L_x_3075:
[----:B------:R-:W-:Y:S05]  /*22060*/  BRA `(.L_x_3076) ;  /* 0xffffff6800a87947 */ /* 0x000fea000383ffff */
.L_x_2859:
[----:B------:R-:W-:Y:S01]  /*22070*/  BSSY B1, `(.L_x_3077) ;  /* 0x0000008000017945 */ /* 0x000fe20003800000 */
[----:B-1----:R-:W-:Y:S02]  /*22080*/  IMAD.MOV.U32 R13, RZ, RZ, R4 ;  /* 0x000000ffff0d7224 */ /* 0x002fe400078e0004 */
[----:B------:R-:W-:Y:S02]  /*22090*/  IMAD.MOV.U32 R12, RZ, RZ, 0x1 ;  /* 0x00000001ff0c7424 */ /* 0x000fe400078e00ff */
[----:B------:R-:W-:Y:S02]  /*220a0*/  IMAD.MOV.U32 R11, RZ, RZ, 0x181f ;  /* 0x0000181fff0b7424 */ /* 0x000fe400078e00ff */
[----:B------:R-:W-:-:S07]  /*220b0*/  IMAD.MOV.U32 R15, RZ, RZ, -0x1 ;  /* 0xffffffffff0f7424 */ /* 0x000fce00078e00ff */
[----:B0-234-:R-:W-:Y:S05]  /*220c0*/  WARPSYNC.COLLECTIVE R15, `(.L_x_3078) ;  /* 0x000000000f087348 */ /* 0x01dfea0003c00000 */
[----:B----4-:R1:W4:Y:S02]  /*220d0*/  SHFL.IDX P6, R14, R13, R12, R11 ;  /* 0x0000000c0d0e7389 */ /* 0x01032400000c000b */
[----:B01234-:R-:W-:Y:S01]  /*220e0*/  ENDCOLLECTIVE ;  /* 0x000000000000791b */ /* 0x01ffe20003800000 */
.L_x_3078:
[----:B------:R-:W-:Y:S05]  /*220f0*/  BSYNC B1 ;  /* 0x0000000000017941 */ /* 0x000fea0003800000 */
.L_x_3077:
[----:B------:R-:W-:Y:S01]  /*22100*/  MOV R13, R3 ;  /* 0x00000003000d7202 */ /* 0x000fe20000000f00 */
[----:B------:R-:W-:Y:S02]  /*22110*/  IMAD.MOV.U32 R12, RZ, RZ, 0x1 ;  /* 0x00000001ff0c7424 */ /* 0x000fe400078e00ff */
[----:B------:R-:W-:Y:S02]  /*22120*/  IMAD.MOV.U32 R11, RZ, RZ, 0x181f ;  /* 0x0000181fff0b7424 */ /* 0x000fe400078e00ff */
[----:B------:R-:W-:Y:S02]  /*22130*/  IMAD.MOV.U32 R15, RZ, RZ, -0x1 ;  /* 0xffffffffff0f7424 */ /* 0x000fe400078e00ff */
[----:B------:R-:W-:-:S07]  /*22140*/  IMAD.MOV.U32 R0, RZ, RZ, R14 ;  /* 0x000000ffff007224 */ /* 0x000fce00078e000e */
[----:B------:R-:W-:Y:S05]  /*22150*/  WARPSYNC.COLLECTIVE R15, `(.L_x_3079) ;  /* 0x000000000f087348 */ /* 0x000fea0003c00000 */
[----:B------:R0:W1:Y:S02]  /*22160*/  SHFL.IDX P6, R14, R13, R12, R11 ;  /* 0x0000000c0d0e7389 */ /* 0x00006400000c000b */
[----:B01----:R-:W-:Y:S01]  /*22170*/  ENDCOLLECTIVE ;  /* 0x000000000000791b */ /* 0x003fe20003800000 */
.L_x_3079:
[----:B------:R-:W-:Y:S05]  /*22180*/  BRA `(.L_x_3080) ;  /* 0xffffff6800dc7947 */ /* 0x000fea000383ffff */
.L_x_2862:
        /* <DEDUP_REMOVED lines=8> */
.L_x_3082:
[----:B------:R-:W-:Y:S05]  /*22210*/  BSYNC B1 ;  /* 0x0000000000017941 */ /* 0x000fea0003800000 */
.L_x_3081:
        /* <DEDUP_REMOVED lines=8> */
.L_x_3083:
[----:B------:R-:W-:Y:S05]  /*222a0*/  BRA `(.L_x_3084) ;  /* 0xffffff6c000c7947 */ /* 0x000fea000383ffff */
.L_x_2865:
        /* <DEDUP_REMOVED lines=8> */
.L_x_3086:
[----:B------:R-:W-:Y:S05]  /*22330*/  BSYNC B1 ;  /* 0x0000000000017941 */ /* 0x000fea0003800000 */
.L_x_3085:
        /* <DEDUP_REMOVED lines=8> */
.L_x_3087:
[----:B------:R-:W-:Y:S05]  /*223c0*/  BRA `(.L_x_3088) ;  /* 0xffffff6c003c7947 */ /* 0x000fea000383ffff */
.L_x_2890:
[----:B------:R-:W1:Y:S01]  /*223d0*/  S2R R7, SR_TID.X ;  /* 0x0000000000077919 */ /* 0x000e620000002100 */
[----:B------:R-:W-:Y:S01]  /*223e0*/  BSSY B1, `(.L_x_3089) ;  /* 0x000000a000017945 */ /* 0x000fe20003800000 */
[----:B------:R-:W-:Y:S02]  /*223f0*/  IMAD.MOV.U32 R12, RZ, RZ, RZ ;  /* 0x000000ffff0c7224 */ /* 0x000fe400078e00ff */
[----:B0-----:R-:W-:Y:S02]  /*22400*/  IMAD.MOV.U32 R11, RZ, RZ, 0x1f ;  /* 0x0000001fff0b7424 */ /* 0x001fe400078e00ff */
[----:B------:R-:W-:Y:S01]  /*22410*/  IMAD.MOV.U32 R15, RZ, RZ, -0x1 ;  /* 0xffffffffff0f7424 */ /* 0x000fe200078e00ff */
[----:B-1----:R-:W-:-:S04]  /*22420*/  SHF.R.U32.HI R7, RZ, 0x5, R7 ;  /* 0x00000005ff077819 */ /* 0x002fc80000011607 */
[----:B------:R-:W-:-:S05]  /*22430*/  LOP3.LUT R7, R7, 0x3, RZ, 0xc0, !PT ;  /* 0x0000000307077812 */ /* 0x000fca00078ec0ff */
[----:B------:R-:W-:-:S07]  /*22440*/  IMAD.MOV.U32 R13, RZ, RZ, R7 ;  /* 0x000000ffff0d7224 */ /* 0x000fce00078e0007 */
[----:B------:R-:W-:Y:S05]  /*22450*/  WARPSYNC.COLLECTIVE R15, `(.L_x_3090) ;  /* 0x000000000f087348 */ /* 0x000fea0003c00000 */
[----:B------:R0:W1:Y:S02]  /*22460*/  SHFL.IDX P6, R14, R13, R12, R11 ;  /* 0x0000000c0d0e7389 */ /* 0x00006400000c000b */
[----:B01----:R-:W-:Y:S01]  /*22470*/  ENDCOLLECTIVE ;  /* 0x000000000000791b */ /* 0x003fe20003800000 */
.L_x_3090:
[----:B------:R-:W-:Y:S05]  /*22480*/  BSYNC B1 ;  /* 0x0000000000017941 */ /* 0x000fea0003800000 */
.L_x_3089:
[----:B------:R-:W-:Y:S05]  /*22490*/  BRA `(.L_x_3091) ;  /* 0xffffff84006c7947 */ /* 0x000fea000383ffff */
.L_x_2892:
[----:B------:R-:W-:Y:S01]  /*224a0*/  BSSY B1, `(.L_x_3092) ;  /* 0x0000006000017945 */ /* 0x000fe20003800000 */
[----:B------:R-:W-:-:S07]  /*224b0*/  IMAD.MOV.U32 R15, RZ, RZ, -0x1 ;  /* 0xffffffffff0f7424 */ /* 0x000fce00078e00ff */
[----:B01----:R-:W-:Y:S05]  /*224c0*/  WARPSYNC.COLLECTIVE R15, `(.L_x_3093) ;  /* 0x000000000f0c7348 */ /* 0x003fea0003c00000 */
[----:B------:R-:W-:Y:S02]  /*224d0*/  ELECT P6, UR62, PT ;  /* 0x00000000003e782f */ /* 0x000fe400038c0000 */
[----:B------:R-:W-:Y:S01]  /*224e0*/  MOV R14, UR62 ;  /* 0x0000003e000e7c02 */ /* 0x000fe20008000f00 */
[----:B01----:R-:W-:Y:S10]  /*224f0*/  ENDCOLLECTIVE ;  /* 0x000000000000791b */ /* 0x003ff40003800000 */
.L_x_3093:
[----:B------:R-:W-:Y:S05]  /*22500*/  BSYNC B1 ;  /* 0x0000000000017941 */ /* 0x000fea0003800000 */
.L_x_3092:
[----:B------:R-:W-:Y:S05]  /*22510*/  BRA `(.L_x_2891) ;  /* 0xffffff8400647947 */ /* 0x000fea000383ffff */
.L_x_2894:
[----:B-1----:R-:W2:Y:S02]  /*22520*/  LDL R6, [R1+0x4] ;  /* 0x0000040001067983 */ /* 0x002ea40000100800 */
[----:B--2---:R1:W2:Y:S02]  /*22530*/  SYNCS.PHASECHK.TRANS64.TRYWAIT P0, [R6+URZ+0x22820], R5 ;  /* 0x02282005060075a7 */ /* 0x0042a4000800017f */
[----:B--2---:R-:W-:Y:S05]  /*22540*/  @!P0 NANOSLEEP.SYNCS 0x989680 ;  /* 0x009896800000895d */ /* 0x004fea0003900000 */
[----:B------:R-:W2:Y:S02]  /*22550*/  @!P0 SYNCS.PHASECHK.TRANS64 P0, [R6+URZ+0x22820], R5 ;  /* 0x02282005060085a7 */ /* 0x000ea4000800007f */
[----:B--2---:R-:W-:Y:S05]  /*22560*/  @!P0 BRA `(.L_x_2894) ;  /* 0xfffffffc00ec8947 */ /* 0x004fea000383ffff */
[----:B------:R-:W-:Y:S05]  /*22570*/  BRA `(.L_x_3094) ;  /* 0xffffff8400747947 */ /* 0x000fea000383ffff */
.L_x_2898:
[----:B-1----:R1:W2:Y:S02]  /*22580*/  SYNCS.PHASECHK.TRANS64.TRYWAIT P0, [R6+URZ+0x228a0], R9 ;  /* 0x0228a009060075a7 */ /* 0x0022a4000800017f */
[----:B--2---:R-:W-:Y:S05]  /*22590*/  @!P0 NANOSLEEP.SYNCS 0x989680 ;  /* 0x009896800000895d */ /* 0x004fea0003900000 */
[----:B------:R-:W2:Y:S02]  /*225a0*/  @!P0 SYNCS.PHASECHK.TRANS64 P0, [R6+URZ+0x228a0], R9 ;  /* 0x0228a009060085a7 */ /* 0x000ea4000800007f */
[----:B--2---:R-:W-:Y:S05]  /*225b0*/  @!P0 BRA `(.L_x_2898) ;  /* 0xfffffffc00f08947 */ /* 0x004fea000383ffff */
[----:B------:R-:W-:Y:S05]  /*225c0*/  BRA `(.L_x_3095) ;  /* 0xffffff8400987947 */ /* 0x000fea000383ffff */
.L_x_2903:
[----:B--2---:R2:W3:Y:S02]  /*225d0*/  SYNCS.PHASECHK.TRANS64.TRYWAIT P0, [R6+URZ+0x228c0], R9 ;  /* 0x0228c009060075a7 */ /* 0x0044e4000800017f */
[----:B---3--:R-:W-:Y:S05]  /*225e0*/  @!P0 NANOSLEEP.SYNCS 0x989680 ;  /* 0x009896800000895d */ /* 0x008fea0003900000 */
[----:B------:R-:W3:Y:S02]  /*225f0*/  @!P0 SYNCS.PHASECHK.TRANS64 P0, [R6+URZ+0x228c0], R9 ;  /* 0x0228c009060085a7 */ /* 0x000ee4000800007f */
[----:B---3--:R-:W-:Y:S05]  /*22600*/  @!P0 BRA `(.L_x_2903) ;  /* 0xfffffffc00f08947 */ /* 0x008fea000383ffff */
[----:B------:R-:W-:Y:S05]  /*22610*/  BRA `(.L_x_3096) ;  /* 0xffffff88001c7947 */ /* 0x000fea000383ffff */
.L_x_2913:
[----:B-1----:R1:W2:Y:S02]  /*22620*/  SYNCS.PHASECHK.TRANS64.TRYWAIT P1, [R5+URZ+0x228a0], R6 ;  /* 0x0228a006050075a7 */ /* 0x0022a4000802017f */
[----:B--2---:R-:W-:Y:S05]  /*22630*/  @!P1 NANOSLEEP.SYNCS 0x989680 ;  /* 0x009896800000995d */ /* 0x004fea0003900000 */
[----:B------:R-:W2:Y:S02]  /*22640*/  @!P1 SYNCS.PHASECHK.TRANS64 P1, [R5+URZ+0x228a0], R6 ;  /* 0x0228a006050095a7 */ /* 0x000ea4000802007f */
[----:B--2---:R-:W-:Y:S05]  /*22650*/  @!P1 BRA `(.L_x_2913) ;  /* 0xfffffffc00f09947 */ /* 0x004fea000383ffff */
[----:B------:R-:W-:Y:S05]  /*22660*/  BRA `(.L_x_3097) ;  /* 0xffffff8c00b47947 */ /* 0x000fea000383ffff */
.L_x_2918:
[----:B--2---:R2:W3:Y:S02]  /*22670*/  SYNCS.PHASECHK.TRANS64.TRYWAIT P1, [R5+URZ+0x228c0], R6 ;  /* 0x0228c006050075a7 */ /* 0x0044e4000802017f */
[----:B---3--:R-:W-:Y:S05]  /*22680*/  @!P1 NANOSLEEP.SYNCS 0x989680 ;  /* 0x009896800000995d */ /* 0x008fea0003900000 */
[----:B------:R-:W3:Y:S02]  /*22690*/  @!P1 SYNCS.PHASECHK.TRANS64 P1, [R5+URZ+0x228c0], R6 ;  /* 0x0228c006050095a7 */ /* 0x000ee4000802007f */
[----:B---3--:R-:W-:Y:S05]  /*226a0*/  @!P1 BRA `(.L_x_2918) ;  /* 0xfffffffc00f09947 */ /* 0x008fea000383ffff */
[----:B------:R-:W-:Y:S05]  /*226b0*/  BRA `(.L_x_3098) ;  /* 0xffffff9000347947 */ /* 0x000fea000383ffff */
.L_x_2942:
[----:B------:R-:W2:Y:S01]  /*226c0*/  S2R R4, SR_TID.X ;  /* 0x0000000000047919 */ /* 0x000ea20000002100 */
[----:B------:R-:W-:Y:S01]  /*226d0*/  BSSY B0, `(.L_x_3099) ;  /* 0x000000a000007945 */ /* 0x000fe20003800000 */
[----:B------:R-:W-:Y:S02]  /*226e0*/  IMAD.MOV.U32 R12, RZ, RZ, RZ ;  /* 0x000000ffff0c7224 */ /* 0x000fe400078e00ff */
[----:B0-----:R-:W-:Y:S02]  /*226f0*/  IMAD.MOV.U32 R11, RZ, RZ, 0x1f ;  /* 0x0000001fff0b7424 */ /* 0x001fe400078e00ff */
[----:B------:R-:W-:Y:S01]  /*22700*/  IMAD.MOV.U32 R15, RZ, RZ, -0x1 ;  /* 0xffffffffff0f7424 */ /* 0x000fe200078e00ff */
[----:B--2---:R-:W-:-:S04]  /*22710*/  SHF.R.U32.HI R4, RZ, 0x5, R4 ;  /* 0x00000005ff047819 */ /* 0x004fc80000011604 */
[----:B------:R-:W-:-:S05]  /*22720*/  LOP3.LUT R4, R4, 0x3, RZ, 0xc0, !PT ;  /* 0x0000000304047812 */ /* 0x000fca00078ec0ff */
[----:B------:R-:W-:-:S07]  /*22730*/  IMAD.MOV.U32 R13, RZ, RZ, R4 ;  /* 0x000000ffff0d7224 */ /* 0x000fce00078e0004 */
[----:B-1----:R-:W-:Y:S05]  /*22740*/  WARPSYNC.COLLECTIVE R15, `(.L_x_3100) ;  /* 0x000000000f087348 */ /* 0x002fea0003c00000 */
[----:B------:R0:W2:Y:S02]  /*22750*/  SHFL.IDX P6, R14, R13, R12, R11 ;  /* 0x0000000c0d0e7389 */ /* 0x0000a400000c000b */
[----:B012---:R-:W-:Y:S01]  /*22760*/  ENDCOLLECTIVE ;  /* 0x000000000000791b */ /* 0x007fe20003800000 */
.L_x_3100:
[----:B------:R-:W-:Y:S05]  /*22770*/  BSYNC B0 ;  /* 0x0000000000007941 */ /* 0x000fea0003800000 */
.L_x_3099:
[----:B------:R-:W-:Y:S05]  /*22780*/  BRA `(.L_x_3101) ;  /* 0xffffffa000207947 */ /* 0x000fea000383ffff */
.L_x_2944:
[----:B------:R-:W-:Y:S01]  /*22790*/  BSSY B0, `(.L_x_3102) ;  /* 0x0000006000007945 */ /* 0x000fe20003800000 */
[----:B------:R-:W-:-:S07]  /*227a0*/  IMAD.MOV.U32 R15, RZ, RZ, -0x1 ;  /* 0xffffffffff0f7424 */ /* 0x000fce00078e00ff */
[----:B01-3--:R-:W-:Y:S05]  /*227b0*/  WARPSYNC.COLLECTIVE R15, `(.L_x_3103) ;  /* 0x000000000f0c7348 */ /* 0x00bfea0003c00000 */
[----:B------:R-:W-:Y:S02]  /*227c0*/  ELECT P6, UR62, PT ;  /* 0x00000000003e782f */ /* 0x000fe400038c0000 */
[----:B------:R-:W-:Y:S01]  /*227d0*/  MOV R14, UR62 ;  /* 0x0000003e000e7c02 */ /* 0x000fe20008000f00 */
[----:B01-3--:R-:W-:Y:S10]  /*227e0*/  ENDCOLLECTIVE ;  /* 0x000000000000791b */ /* 0x00bff40003800000 */
.L_x_3103:
[----:B------:R-:W-:Y:S05]  /*227f0*/  BSYNC B0 ;  /* 0x0000000000007941 */ /* 0x000fea0003800000 */
.L_x_3102:
[----:B------:R-:W-:Y:S05]  /*22800*/  BRA `(.L_x_3104) ;  /* 0xffffffa0002c7947 */ /* 0x000fea000383ffff */
.L_x_2946:
[----:B-1----:R1:W2:Y:S02]  /*22810*/  SYNCS.PHASECHK.TRANS64.TRYWAIT P0, [R0+URZ+0x22840], R2 ;  /* 0x02284002000075a7 */ /* 0x0022a4000800017f */
[----:B--2---:R-:W-:Y:S05]  /*22820*/  @!P0 NANOSLEEP.SYNCS 0x989680 ;  /* 0x009896800000895d */ /* 0x004fea0003900000 */
[----:B------:R-:W2:Y:S02]  /*22830*/  @!P0 SYNCS.PHASECHK.TRANS64 P0, [R0+URZ+0x22840], R2 ;  /* 0x02284002000085a7 */ /* 0x000ea4000800007f */
[----:B--2---:R-:W-:Y:S05]  /*22840*/  @!P0 BRA `(.L_x_2946) ;  /* 0xfffffffc00f08947 */ /* 0x004fea000383ffff */
[----:B------:R-:W-:Y:S05]  /*22850*/  BRA `(.L_x_3105) ;  /* 0xffffffa000947947 */ /* 0x000fea000383ffff */
.L_x_2950:
        /* <DEDUP_REMOVED lines=13> */
.L_x_3106:
[----:B------:R-:W-:Y:S02]  /*22930*/  IMAD.MOV.U32 R13, RZ, RZ, R4 ;  /* 0x000000ffff0d7224 */ /* 0x000fe400078e0004 */
[----:B------:R-:W-:-:S07]  /*22940*/  IMAD.MOV.U32 R6, RZ, RZ, R14 ;  /* 0x000000ffff067224 */ /* 0x000fce00078e000e */
[----:B------:R-:W-:Y:S05]  /*22950*/  WARPSYNC.COLLECTIVE R15, `(.L_x_3107) ;  /* 0x000000000f087348 */ /* 0x000fea0003c00000 */
[----:B------:R0:W1:Y:S02]  /*22960*/  SHFL.IDX P6, R14, R13, R12, R11 ;  /* 0x0000000c0d0e7389 */ /* 0x00006400000c000b */
[----:B01----:R-:W-:Y:S01]  /*22970*/  ENDCOLLECTIVE ;  /* 0x000000000000791b */ /* 0x003fe20003800000 */
.L_x_3107:
[----:B------:R-:W-:Y:S02]  /*22980*/  IMAD.MOV.U32 R13, RZ, RZ, R3 ;  /* 0x000000ffff0d7224 */ /* 0x000fe400078e0003 */
[----:B------:R-:W-:Y:S02]  /*22990*/  IMAD.MOV.U32 R12, RZ, RZ, 0x1 ;  /* 0x00000001ff0c7424 */ /* 0x000fe400078e00ff */
[----:B------:R-:W-:-:S07]  /*229a0*/  IMAD.MOV.U32 R7, RZ, RZ, R14 ;  /* 0x000000ffff077224 */ /* 0x000fce00078e000e */
[----:B------:R-:W-:Y:S05]  /*229b0*/  WARPSYNC.COLLECTIVE R15, `(.L_x_3108) ;  /* 0x000000000f087348 */ /* 0x000fea0003c00000 */
[----:B------:R0:W1:Y:S02]  /*229c0*/  SHFL.IDX P6, R14, R13, R12, R11 ;  /* 0x0000000c0d0e7389 */ /* 0x00006400000c000b */
[----:B01----:R-:W-:Y:S01]  /*229d0*/  ENDCOLLECTIVE ;  /* 0x000000000000791b */ /* 0x003fe20003800000 */
.L_x_3108:
        /* <DEDUP_REMOVED lines=15> */
.L_x_3109:
[----:B------:R-:W-:Y:S02]  /*22ad0*/  IMAD.MOV.U32 R13, RZ, RZ, R3 ;  /* 0x000000ffff0d7224 */ /* 0x000fe400078e0003 */
[----:B------:R-:W-:Y:S02]  /*22ae0*/  IMAD.MOV.U32 R12, RZ, RZ, 0x2 ;  /* 0x00000002ff0c7424 */ /* 0x000fe400078e00ff */
[----:B------:R-:W-:-:S07]  /*22af0*/  IMAD.MOV.U32 R5, RZ, RZ, R14 ;  /* 0x000000ffff057224 */ /* 0x000fce00078e000e */
[----:B------:R-:W-:Y:S05]  /*22b00*/  WARPSYNC.COLLECTIVE R15, `(.L_x_3110) ;  /* 0x000000000f087348 */ /* 0x000fea0003c00000 */
[----:B------:R0:W1:Y:S02]  /*22b10*/  SHFL.IDX P6, R14, R13, R12, R11 ;  /* 0x0000000c0d0e7389 */ /* 0x00006400000c000b */
[----:B01----:R-:W-:Y:S01]  /*22b20*/  ENDCOLLECTIVE ;  /* 0x000000000000791b */ /* 0x003fe20003800000 */
.L_x_3110:
        /* <DEDUP_REMOVED lines=15> */
.L_x_3111:
[----:B------:R-:W-:Y:S02]  /*22c20*/  IMAD.MOV.U32 R13, RZ, RZ, R3 ;  /* 0x000000ffff0d7224 */ /* 0x000fe400078e0003 */
[----:B------:R-:W-:Y:S02]  /*22c30*/  IMAD.MOV.U32 R12, RZ, RZ, 0x3 ;  /* 0x00000003ff0c7424 */ /* 0x000fe400078e00ff */
[----:B------:R-:W-:-:S07]  /*22c40*/  IMAD.MOV.U32 R5, RZ, RZ, R14 ;  /* 0x000000ffff057224 */ /* 0x000fce00078e000e */
[----:B------:R-:W-:Y:S05]  /*22c50*/  WARPSYNC.COLLECTIVE R15, `(.L_x_3112) ;  /* 0x000000000f087348 */ /* 0x000fea0003c00000 */
[----:B------:R0:W1:Y:S02]  /*22c60*/  SHFL.IDX P6, R14, R13, R12, R11 ;  /* 0x0000000c0d0e7389 */ /* 0x00006400000c000b */
[----:B01----:R-:W-:Y:S01]  /*22c70*/  ENDCOLLECTIVE ;  /* 0x000000000000791b */ /* 0x003fe20003800000 */
.L_x_3112:
[----:B------:R-:W-:-:S05]  /*22c80*/  @!P1 LEA R5, P2, R10, R5, 0x1 ;  /* 0x000000050a059211 */ /* 0x000fca00078408ff */
[----:B------:R-:W-:-:S04]  /*22c90*/  @!P1 IMAD.X R6, RZ, RZ, R6, P2 ;  /* 0x000000ffff069224 */ /* 0x000fc800010e0606 */
[----:B------:R-:W-:Y:S01]  /*22ca0*/  @!P1 IMAD.MOV.U32 R7, RZ, RZ, R6 ;  /* 0x000000ffff079224 */ /* 0x000fe200078e0006 */
[----:B------:R-:W-:Y:S01]  /*22cb0*/  @!P1 MOV R6, R5 ;  /* 0x0000000500069202 */ /* 0x000fe20000000f00 */
[----:B------:R-:W-:Y:S02]  /*22cc0*/  IMAD.MOV.U32 R13, RZ, RZ, R4 ;  /* 0x000000ffff0d7224 */ /* 0x000fe400078e0004 */
[----:B------:R-:W-:Y:S02]  /*22cd0*/  VIADD R5, R0, 0x30 ;  /* 0x0000003000057836 */ /* 0x000fe40000000000 */
[----:B------:R-:W-:Y:S01]  /*22ce0*/  @!PT LDS RZ, [RZ] ;  /* 0x00000000fffff984 */ /* 0x000fe20000000800 */
[----:B------:R-:W-:Y:S01]  /*22cf0*/  @!PT LDS RZ, [RZ] ;  /* 0x00000000fffff984 */ /* 0x000fe20000000800 */
[----:B------:R-:W-:Y:S01]  /*22d00*/  @!PT LDS RZ, [RZ] ;  /* 0x00000000fffff984 */ /* 0x000fe20000000800 */
[----:B------:R0:W-:Y:S03]  /*22d10*/  @!P1 LDGSTS.E.BYPASS.LTC128B.128 [R9+0x19400], desc[UR38][R6.64], !P0 ;  /* 0x1940000006099fae */ /* 0x0001e6000c101d66 */
[----:B------:R-:W-:Y:S01]  /*22d20*/  ISETP.GE.AND P1, PT, R5, R2, PT ;  /* 0x000000020500720c */ /* 0x000fe20003f26270 */
[----:B0-----:R-:W-:-:S12]  /*22d30*/  IMAD.MOV.U32 R6, RZ, RZ, R14 ;  /* 0x000000ffff067224 */ /* 0x001fd800078e000e */
[----:B------:R-:W-:Y:S05]  /*22d40*/  WARPSYNC.COLLECTIVE R15, `(.L_x_3113) ;  /* 0x000000000f087348 */ /* 0x000fea0003c00000 */
[----:B------:R0:W1:Y:S02]  /*22d50*/  SHFL.IDX P6, R14, R13, R12, R11 ;  /* 0x0000000c0d0e7389 */ /* 0x00006400000c000b */
[----:B01----:R-:W-:Y:S01]  /*22d60*/  ENDCOLLECTIVE ;  /* 0x000000000000791b */ /* 0x003fe20003800000 */
.L_x_3113:
[----:B------:R-:W-:Y:S02]  /*22d70*/  IMAD.MOV.U32 R13, RZ, RZ, R3 ;  /* 0x000000ffff0d7224 */ /* 0x000fe400078e0003 */
[----:B------:R-:W-:Y:S02]  /*22d80*/  IMAD.MOV.U32 R12, RZ, RZ, 0x4 ;  /* 0x00000004ff0c7424 */ /* 0x000fe400078e00ff */
[----:B------:R-:W-:-:S07]  /*22d90*/  IMAD.MOV.U32 R5, RZ, RZ, R14 ;  /* 0x000000ffff057224 */ /* 0x000fce00078e000e */
[----:B------:R-:W-:Y:S05]  /*22da0*/  WARPSYNC.COLLECTIVE R15, `(.L_x_3114) ;  /* 0x000000000f087348 */ /* 0x000fea0003c00000 */
[----:B------:R0:W1:Y:S02]  /*22db0*/  SHFL.IDX P6, R14, R13, R12, R11 ;  /* 0x0000000c0d0e7389 */ /* 0x00006400000c000b */
[----:B01----:R-:W-:Y:S01]  /*22dc0*/  ENDCOLLECTIVE ;  /* 0x000000000000791b */ /* 0x003fe20003800000 */
.L_x_3114:
        /* <DEDUP_REMOVED lines=15> */
.L_x_3115:
[----:B------:R-:W-:Y:S02]  /*22ec0*/  IMAD.MOV.U32 R13, RZ, RZ, R3 ;  /* 0x000000ffff0d7224 */ /* 0x000fe400078e0003 */
[----:B------:R-:W-:Y:S02]  /*22ed0*/  IMAD.MOV.U32 R12, RZ, RZ, 0x5 ;  /* 0x00000005ff0c7424 */ /* 0x000fe400078e00ff */
[----:B------:R-:W-:-:S07]  /*22ee0*/  IMAD.MOV.U32 R5, RZ, RZ, R14 ;  /* 0x000000ffff057224 */ /* 0x000fce00078e000e */
[----:B------:R-:W-:Y:S05]  /*22ef0*/  WARPSYNC.COLLECTIVE R15, `(.L_x_3116) ;  /* 0x000000000f087348 */ /* 0x000fea0003c00000 */
[----:B------:R0:W1:Y:S02]  /*22f00*/  SHFL.IDX P6, R14, R13, R12, R11 ;  /* 0x0000000c0d0e7389 */ /* 0x00006400000c000b */
[----:B01----:R-:W-:Y:S01]  /*22f10*/  ENDCOLLECTIVE ;  /* 0x000000000000791b */ /* 0x003fe20003800000 */
.L_x_3116:
        /* <DEDUP_REMOVED lines=15> */
.L_x_3117:
[----:B------:R-:W-:Y:S02]  /*23010*/  IMAD.MOV.U32 R13, RZ, RZ, R3 ;  /* 0x000000ffff0d7224 */ /* 0x000fe400078e0003 */
[----:B------:R-:W-:Y:S02]  /*23020*/  IMAD.MOV.U32 R12, RZ, RZ, 0x6 ;  /* 0x00000006ff0c7424 */ /* 0x000fe400078e00ff */
[----:B------:R-:W-:-:S07]  /*23030*/  IMAD.MOV.U32 R5, RZ, RZ, R14 ;  /* 0x000000ffff057224 */ /* 0x000fce00078e000e */
[----:B------:R-:W-:Y:S05]  /*23040*/  WARPSYNC.COLLECTIVE R15, `(.L_x_3118) ;  /* 0x000000000f087348 */ /* 0x000fea0003c00000 */
[----:B------:R0:W1:Y:S02]  /*23050*/  SHFL.IDX P6, R14, R13, R12, R11 ;  /* 0x0000000c0d0e7389 */ /* 0x00006400000c000b */
[----:B01----:R-:W-:Y:S01]  /*23060*/  ENDCOLLECTIVE ;  /* 0x000000000000791b */ /* 0x003fe20003800000 */
.L_x_3118:
        /* <DEDUP_REMOVED lines=13> */
.L_x_3119:
        /* <DEDUP_REMOVED lines=8> */
.L_x_3120:
        /* <DEDUP_REMOVED lines=13> */
.L_x_3121:
[----:B------:R-:W-:Y:S01]  /*23290*/  IMAD.MOV.U32 R3, RZ, RZ, R14 ;  /* 0x000000ffff037224 */ /* 0x000fe200078e000e */
[----:B------:R-:W-:Y:S06]  /*232a0*/  BRA `(.L_x_3122) ;  /* 0xffffffa4002c7947 */ /* 0x000fec000383ffff */
.L_x_2953:
[----:B0-----:R-:W2:Y:S02]  /*232b0*/  LDL R2, [R1+0x4] ;  /* 0x0000040001027983 */ /* 0x001ea40000100800 */
[----:B--2---:R0:W1:Y:S02]  /*232c0*/  SYNCS.PHASECHK.TRANS64.TRYWAIT P0, [R2+URZ+0x22820], R0 ;  /* 0x02282000020075a7 */ /* 0x004064000800017f */
[----:B-1----:R-:W-:Y:S05]  /*232d0*/  @!P0 NANOSLEEP.SYNCS 0x989680 ;  /* 0x009896800000895d */ /* 0x002fea0003900000 */
[----:B------:R-:W1:Y:S02]  /*232e0*/  @!P0 SYNCS.PHASECHK.TRANS64 P0, [R2+URZ+0x22820], R0 ;  /* 0x02282000020085a7 */ /* 0x000e64000800007f */
[----:B-1----:R-:W-:Y:S05]  /*232f0*/  @!P0 BRA `(.L_x_2953) ;  /* 0xfffffffc00ec8947 */ /* 0x002fea000383ffff */
[----:B------:R-:W-:Y:S05]  /*23300*/  BRA `(.L_x_3123) ;  /* 0xffffffa4008c7947 */ /* 0x000fea000383ffff */
.L_x_2957:
[----:B0-----:R0:W1:Y:S02]  /*23310*/  SYNCS.PHASECHK.TRANS64.TRYWAIT P0, [R2+URZ+0x22860], R0 ;  /* 0x02286000020075a7 */ /* 0x001064000800017f */
[----:B-1----:R-:W-:Y:S05]  /*23320*/  @!P0 NANOSLEEP.SYNCS 0x989680 ;  /* 0x009896800000895d */ /* 0x002fea0003900000 */
[----:B------:R-:W1:Y:S02]  /*23330*/  @!P0 SYNCS.PHASECHK.TRANS64 P0, [R2+URZ+0x22860], R0 ;  /* 0x02286000020085a7 */ /* 0x000e64000800007f */
[----:B-1----:R-:W-:Y:S05]  /*23340*/  @!P0 BRA `(.L_x_2957) ;  /* 0xfffffffc00f08947 */ /* 0x002fea000383ffff */
[----:B------:R-:W-:Y:S05]  /*23350*/  BRA `(.L_x_3124) ;  /* 0xffffffa400b87947 */ /* 0x000fea000383ffff */
.L_x_2972:
[----:B-1----:R1:W2:Y:S02]  /*23360*/  SYNCS.PHASECHK.TRANS64.TRYWAIT P0, [R2+URZ+0x22840], R5 ;  /* 0x02284005020075a7 */ /* 0x0022a4000800017f */
[----:B--2---:R-:W-:Y:S05]  /*23370*/  @!P0 NANOSLEEP.SYNCS 0x989680 ;  /* 0x009896800000895d */ /* 0x004fea0003900000 */
[----:B------:R-:W2:Y:S02]  /*23380*/  @!P0 SYNCS.PHASECHK.TRANS64 P0, [R2+URZ+0x22840], R5 ;  /* 0x02284005020085a7 */ /* 0x000ea4000800007f */
[----:B--2---:R-:W-:Y:S05]  /*23390*/  @!P0 BRA `(.L_x_2972) ;  /* 0xfffffffc00f08947 */ /* 0x004fea000383ffff */
[----:B------:R-:W-:Y:S05]  /*233a0*/  BRA `(.L_x_3125) ;  /* 0xffffffac00d47947 */ /* 0x000fea000383ffff */
.L_x_2977:
[----:B0-----:R0:W2:Y:S02]  /*233b0*/  SYNCS.PHASECHK.TRANS64.TRYWAIT P0, [R2+URZ+0x22860], R5 ;  /* 0x02286005020075a7 */ /* 0x0010a4000800017f */
[----:B--2---:R-:W-:Y:S05]  /*233c0*/  @!P0 NANOSLEEP.SYNCS 0x989680 ;  /* 0x009896800000895d */ /* 0x004fea0003900000 */
[----:B------:R-:W2:Y:S02]  /*233d0*/  @!P0 SYNCS.PHASECHK.TRANS64 P0, [R2+URZ+0x22860], R5 ;  /* 0x02286005020085a7 */ /* 0x000ea4000800007f */
[----:B--2---:R-:W-:Y:S05]  /*233e0*/  @!P0 BRA `(.L_x_2977) ;  /* 0xfffffffc00f08947 */ /* 0x004fea000383ffff */
[----:B------:R-:W-:Y:S05]  /*233f0*/  BRA `(.L_x_3126) ;  /* 0xffffffb000587947 */ /* 0x000fea000383ffff */
.L_x_2988:
[----:B0-----:R0:W1:Y:S02]  /*23400*/  SYNCS.PHASECHK.TRANS64.TRYWAIT P0, [R3+URZ+0x22840], R2 ;  /* 0x02284002030075a7 */ /* 0x001064000800017f */
[----:B-1----:R-:W-:Y:S05]  /*23410*/  @!P0 NANOSLEEP.SYNCS 0x989680 ;  /* 0x009896800000895d */ /* 0x002fea0003900000 */
[----:B------:R-:W1:Y:S02]  /*23420*/  @!P0 SYNCS.PHASECHK.TRANS64 P0, [R3+URZ+0x22840], R2 ;  /* 0x02284002030085a7 */ /* 0x000e64000800007f */
[----:B-1----:R-:W-:Y:S05]  /*23430*/  @!P0 BRA `(.L_x_2988) ;  /* 0xfffffffc00f08947 */ /* 0x002fea000383ffff */
[----:B------:R-:W-:Y:S05]  /*23440*/  BRA `(.L_x_3127) ;  /* 0xffffffb800587947 */ /* 0x000fea000383ffff */
.L_x_2993:
[----:B-1----:R1:W2:Y:S02]  /*23450*/  SYNCS.PHASECHK.TRANS64.TRYWAIT P0, [R3+URZ+0x22860], R2 ;  /* 0x02286002030075a7 */ /* 0x0022a4000800017f */
[----:B--2---:R-:W-:Y:S05]  /*23460*/  @!P0 NANOSLEEP.SYNCS 0x989680 ;  /* 0x009896800000895d */ /* 0x004fea0003900000 */
[----:B------:R-:W2:Y:S02]  /*23470*/  @!P0 SYNCS.PHASECHK.TRANS64 P0, [R3+URZ+0x22860], R2 ;  /* 0x02286002030085a7 */ /* 0x000ea4000800007f */
[----:B--2---:R-:W-:Y:S05]  /*23480*/  @!P0 BRA `(.L_x_2993) ;  /* 0xfffffffc00f08947 */ /* 0x004fea000383ffff */
[----:B------:R-:W-:Y:S05]  /*23490*/  BRA `(.L_x_3128) ;  /* 0xffffffb800d87947 */ /* 0x000fea000383ffff */
.L_x_3004:
[----:B0-----:R0:W1:Y:S02]  /*234a0*/  SYNCS.PHASECHK.TRANS64.TRYWAIT P0, [R3+URZ+0x22840], R2 ;  /* 0x02284002030075a7 */ /* 0x001064000800017f */
[----:B-1----:R-:W-:Y:S05]  /*234b0*/  @!P0 NANOSLEEP.SYNCS 0x989680 ;  /* 0x009896800000895d */ /* 0x002fea0003900000 */
[----:B------:R-:W1:Y:S02]  /*234c0*/  @!P0 SYNCS.PHASECHK.TRANS64 P0, [R3+URZ+0x22840], R2 ;  /* 0x02284002030085a7 */ /* 0x000e64000800007f */
[----:B-1----:R-:W-:Y:S05]  /*234d0*/  @!P0 BRA `(.L_x_3004) ;  /* 0xfffffffc00f08947 */ /* 0x002fea000383ffff */
[----:B------:R-:W-:Y:S05]  /*234e0*/  BRA `(.L_x_3129) ;  /* 0xffffffc000b47947 */ /* 0x000fea000383ffff */
.L_x_3009:
[----:B-1----:R1:W2:Y:S02]  /*234f0*/  SYNCS.PHASECHK.TRANS64.TRYWAIT P0, [R3+URZ+0x22860], R2 ;  /* 0x02286002030075a7 */ /* 0x0022a4000800017f */
[----:B--2---:R-:W-:Y:S05]  /*23500*/  @!P0 NANOSLEEP.SYNCS 0x989680 ;  /* 0x009896800000895d */ /* 0x004fea0003900000 */
[----:B------:R-:W2:Y:S02]  /*23510*/  @!P0 SYNCS.PHASECHK.TRANS64 P0, [R3+URZ+0x22860], R2 ;  /* 0x02286002030085a7 */ /* 0x000ea4000800007f */
[----:B--2---:R-:W-:Y:S05]  /*23520*/  @!P0 BRA `(.L_x_3009) ;  /* 0xfffffffc00f08947 */ /* 0x004fea000383ffff */
[----:B------:R-:W-:Y:S05]  /*23530*/  BRA `(.L_x_3130) ;  /* 0xffffffc400387947 */ /* 0x000fea000383ffff */
.L_x_3021:
[----:B------:R-:W-:Y:S01]  /*23540*/  BSSY B0, `(.L_x_3131) ;  /* 0x0000008000007945 */ /* 0x000fe20003800000 */
[----:B------:R-:W-:Y:S02]  /*23550*/  IMAD.MOV.U32 R13, RZ, RZ, R16 ;  /* 0x000000ffff0d7224 */ /* 0x000fe400078e0010 */
[----:B------:R-:W-:Y:S02]  /*23560*/  IMAD.MOV.U32 R12, RZ, RZ, RZ ;  /* 0x000000ffff0c7224 */ /* 0x000fe400078e00ff */
[----:B0-----:R-:W-:Y:S02]  /*23570*/  IMAD.MOV.U32 R11, RZ, RZ, 0x1f ;  /* 0x0000001fff0b7424 */ /* 0x001fe400078e00ff */
[----:B------:R-:W-:-:S07]  /*23580*/  IMAD.MOV.U32 R15, RZ, RZ, -0x1 ;  /* 0xffffffffff0f7424 */ /* 0x000fce00078e00ff */
[----:B-1---5:R-:W-:Y:S05]  /*23590*/  WARPSYNC.COLLECTIVE R15, `(.L_x_3132) ;  /* 0x000000000f087348 */ /* 0x022fea0003c00000 */
[----:B------:R0:W2:Y:S02]  /*235a0*/  SHFL.IDX P6, R14, R13, R12, R11 ;  /* 0x0000000c0d0e7389 */ /* 0x0000a400000c000b */
[----:B012--5:R-:W-:Y:S01]  /*235b0*/  ENDCOLLECTIVE ;  /* 0x000000000000791b */ /* 0x027fe20003800000 */
.L_x_3132:
[----:B------:R-:W-:Y:S05]  /*235c0*/  BSYNC B0 ;  /* 0x0000000000007941 */ /* 0x000fea0003800000 */
.L_x_3131:
        /* <DEDUP_REMOVED lines=9> */
.L_x_3133:
        /* <DEDUP_REMOVED lines=18> */
.L_x_3134:
[----:B------:R-:W-:Y:S02]  /*23780*/  MOV R12, 0x2 ;  /* 0x00000002000c7802 */ /* 0x000fe40000000f00 */
[----:B------:R-:W-:-:S05]  /*23790*/  SEL R14, R14, RZ, P1 ;  /* 0x000000ff0e0e7207 */ /* 0x000fca0000800000 */
[----:B------:R-:W-:-:S04]  /*237a0*/  IMAD.IADD R2, R3, 0x1, R14 ;  /* 0x0000000103027824 */ /* 0x000fc800078e020e */
[----:B------:R-:W-:-:S07]  /*237b0*/  IMAD.MOV.U32 R13, RZ, RZ, R2 ;  /* 0x000000ffff0d7224 */ /* 0x000fce00078e0002 */
[----:B------:R-:W-:Y:S05]  /*237c0*/  WARPSYNC.COLLECTIVE R15, `(.L_x_3135) ;  /* 0x000000000f087348 */ /* 0x000fea0003c00000 */
[----:B------:R0:W1:Y:S02]  /*237d0*/  SHFL.UP P6, R14, R13, R12, R11 ;  /* 0x0400000c0d0e7389 */ /* 0x00006400000c000b */
[----:B01----:R-:W-:Y:S01]  /*237e0*/  ENDCOLLECTIVE ;  /* 0x000000000000791b */ /* 0x003fe20003800000 */
.L_x_3135:
        /* <DEDUP_REMOVED lines=8> */
.L_x_3136:
        /* <DEDUP_REMOVED lines=8> */
.L_x_3137:
        /* <DEDUP_REMOVED lines=8> */
.L_x_3138:
        /* <DEDUP_REMOVED lines=9> */
.L_x_3139:
[----:B------:R-:W-:Y:S01]  /*23a00*/  IMAD.MOV.U32 R16, RZ, RZ, R14 ;  /* 0x000000ffff107224 */ /* 0x000fe200078e000e */
[----:B------:R-:W-:Y:S06]  /*23a10*/  BRA `(.L_x_3140) ;  /* 0xffffffc800887947 */ /* 0x000fec000383ffff */
.L_x_3026:
[----:B------:R-:W-:Y:S01]  /*23a20*/  BSSY B0, `(.L_x_3141) ;  /* 0x0000008000007945 */ /* 0x000fe20003800000 */
[----:B-----5:R-:W-:Y:S02]  /*23a30*/  IMAD.MOV.U32 R13, RZ, RZ, R3 ;  /* 0x000000ffff0d7224 */ /* 0x020fe400078e0003 */
[----:B------:R-:W-:Y:S02]  /*23a40*/  IMAD.MOV.U32 R12, RZ, RZ, 0x1 ;  /* 0x00000001ff0c7424 */ /* 0x000fe400078e00ff */
[----:B0-----:R-:W-:Y:S02]  /*23a50*/  IMAD.MOV.U32 R11, RZ, RZ, RZ ;  /* 0x000000ffff0b7224 */ /* 0x001fe400078e00ff */
[----:B------:R-:W-:-:S07]  /*23a60*/  IMAD.MOV.U32 R15, RZ, RZ, -0x1 ;  /* 0xffffffffff0f7424 */ /* 0x000fce00078e00ff */
[----:B-1----:R-:W-:Y:S05]  /*23a70*/  WARPSYNC.COLLECTIVE R15, `(.L_x_3142) ;  /* 0x000000000f087348 */ /* 0x002fea0003c00000 */
[----:B------:R0:W2:Y:S02]  /*23a80*/  SHFL.UP P6, R14, R13, R12, R11 ;  /* 0x0400000c0d0e7389 */ /* 0x0000a400000c000b */
[----:B012---:R-:W-:Y:S01]  /*23a90*/  ENDCOLLECTIVE ;  /* 0x000000000000791b */ /* 0x007fe20003800000 */
.L_x_3142:
[----:B------:R-:W-:Y:S05]  /*23aa0*/  BSYNC B0 ;  /* 0x0000000000007941 */ /* 0x000fea0003800000 */
.L_x_3141:
        /* <DEDUP_REMOVED lines=9> */
.L_x_3143:
[----:B------:R-:W-:Y:S01]  /*23b40*/  IMAD.MOV.U32 R12, RZ, RZ, 0x4 ;  /* 0x00000004ff0c7424 */ /* 0x000fe200078e00ff */
[----:B------:R-:W-:-:S05]  /*23b50*/  SEL R7, R14, RZ, P2 ;  /* 0x000000ff0e077207 */ /* 0x000fca0001000000 */
[----:B------:R-:W-:-:S04]  /*23b60*/  IMAD.IADD R2, R2, 0x1, R7 ;  /* 0x0000000102027824 */ /* 0x000fc800078e0207 */
[----:B------:R-:W-:-:S07]  /*23b70*/  IMAD.MOV.U32 R13, RZ, RZ, R2 ;  /* 0x000000ffff0d7224 */ /* 0x000fce00078e0002 */
[----:B------:R-:W-:Y:S05]  /*23b80*/  WARPSYNC.COLLECTIVE R15, `(.L_x_3144) ;  /* 0x000000000f087348 */ /* 0x000fea0003c00000 */
[----:B------:R0:W1:Y:S02]  /*23b90*/  SHFL.UP P6, R14, R13, R12, R11 ;  /* 0x0400000c0d0e7389 */ /* 0x00006400000c000b */
[----:B01----:R-:W-:Y:S01]  /*23ba0*/  ENDCOLLECTIVE ;  /* 0x000000000000791b */ /* 0x003fe20003800000 */
.L_x_3144:
[----:B------:R-:W-:Y:S01]  /*23bb0*/  IMAD.MOV.U32 R12, RZ, RZ, 0x8 ;  /* 0x00000008ff0c7424 */ /* 0x000fe200078e00ff */
[----:B------:R-:W-:-:S05]  /*23bc0*/  SEL R7, R14, RZ, P3 ;  /* 0x000000ff0e077207 */ /* 0x000fca0001800000 */
[----:B------:R-:W-:-:S04]  /*23bd0*/  IMAD.IADD R2, R2, 0x1, R7 ;  /* 0x0000000102027824 */ /* 0x000fc800078e0207 */
[----:B------:R-:W-:-:S07]  /*23be0*/  IMAD.MOV.U32 R13, RZ, RZ, R2 ;  /* 0x000000ffff0d7224 */ /* 0x000fce00078e0002 */
[----:B------:R-:W-:Y:S05]  /*23bf0*/  WARPSYNC.COLLECTIVE R15, `(.L_x_3145) ;  /* 0x000000000f087348 */ /* 0x000fea0003c00000 */
[----:B------:R0:W1:Y:S02]  /*23c00*/  SHFL.UP P6, R14, R13, R12, R11 ;  /* 0x0400000c0d0e7389 */ /* 0x00006400000c000b */
[----:B01----:R-:W-:Y:S01]  /*23c10*/  ENDCOLLECTIVE ;  /* 0x000000000000791b */ /* 0x003fe20003800000 */
.L_x_3145:
[----:B------:R-:W-:Y:S01]  /*23c20*/  IMAD.MOV.U32 R12, RZ, RZ, 0x10 ;  /* 0x00000010ff0c7424 */ /* 0x000fe200078e00ff */
[----:B------:R-:W-:-:S05]  /*23c30*/  SEL R7, R14, RZ, P4 ;  /* 0x000000ff0e077207 */ /* 0x000fca0002000000 */
[----:B------:R-:W-:-:S04]  /*23c40*/  IMAD.IADD R2, R2, 0x1, R7 ;  /* 0x0000000102027824 */ /* 0x000fc800078e0207 */
[----:B------:R-:W-:-:S07]  /*23c50*/  IMAD.MOV.U32 R13, RZ, RZ, R2 ;  /* 0x000000ffff0d7224 */ /* 0x000fce00078e0002 */
[----:B------:R-:W-:Y:S05]  /*23c60*/  WARPSYNC.COLLECTIVE R15, `(.L_x_3146) ;  /* 0x000000000f087348 */ /* 0x000fea0003c00000 */
[----:B------:R0:W1:Y:S02]  /*23c70*/  SHFL.UP P6, R14, R13, R12, R11 ;  /* 0x0400000c0d0e7389 */ /* 0x00006400000c000b */
[----:B01----:R-:W-:Y:S01]  /*23c80*/  ENDCOLLECTIVE ;  /* 0x000000000000791b */ /* 0x003fe20003800000 */
.L_x_3146:
        /* <DEDUP_REMOVED lines=8> */
.L_x_3147:
[----:B------:R-:W-:Y:S01]  /*23d10*/  IMAD.MOV.U32 R16, RZ, RZ, R14 ;  /* 0x000000ffff107224 */ /* 0x000fe200078e000e */
[----:B------:R-:W-:Y:S06]  /*23d20*/  BRA `(.L_x_3148) ;  /* 0xffffffc800607947 */ /* 0x000fec000383ffff */
.L_x_3028:
[----:B------:R-:W-:Y:S01]  /*23d30*/  BSSY B0, `(.L_x_3149) ;  /* 0x0000006000007945 */ /* 0x000fe20003800000 */
[----:B------:R-:W-:Y:S01]  /*23d40*/  PLOP3.LUT P6, PT, P6, PT, PT, 0x8, 0x0 ;  /* 0x000000000000781c */ /* 0x000fe200037ce170 */
[----:B------:R-:W-:-:S12]  /*23d50*/  IMAD.MOV.U32 R15, RZ, RZ, -0x1 ;  /* 0xffffffffff0f7424 */ /* 0x000fd800078e00ff */
[----:B0----5:R-:W-:Y:S05]  /*23d60*/  WARPSYNC.COLLECTIVE R15, `(.L_x_3150) ;  /* 0x000000000f087348 */ /* 0x021fea0003c00000 */
[----:B------:R-:W-:Y:S01]  /*23d70*/  VOTE.ANY R14, PT, P6 ;  /* 0x00000000000e7806 */ /* 0x000fe200030e0100 */
[----:B0----5:R-:W-:Y:S06]  /*23d80*/  ENDCOLLECTIVE ;  /* 0x000000000000791b */ /* 0x021fec0003800000 */
.L_x_3150:
[----:B------:R-:W-:Y:S05]  /*23d90*/  BSYNC B0 ;  /* 0x0000000000007941 */ /* 0x000fea0003800000 */
.L_x_3149:
        /* <DEDUP_REMOVED lines=9> */
.L_x_3151:
[----:B------:R-:W-:Y:S01]  /*23e30*/  IMAD.MOV.U32 R17, RZ, RZ, R14 ;  /* 0x000000ffff117224 */ /* 0x000fe200078e000e */
[----:B------:R-:W-:Y:S06]  /*23e40*/  BRA `(.L_x_3152) ;  /* 0xffffffc800507947 */ /* 0x000fec000383ffff */
.L_x_3030:
[----:B------:R-:W-:Y:S01]  /*23e50*/  BSSY B0, `(.L_x_3153) ;  /* 0x0000007000007945 */ /* 0x000fe20003800000 */
[----:B------:R-:W-:Y:S02]  /*23e60*/  IMAD.MOV.U32 R13, RZ, RZ, R2 ;  /* 0x000000ffff0d7224 */ /* 0x000fe400078e0002 */
[----:B0-----:R-:W-:Y:S02]  /*23e70*/  IMAD.MOV.U32 R11, RZ, RZ, 0x1f ;  /* 0x0000001fff0b7424 */ /* 0x001fe400078e00ff */
[----:B------:R-:W-:-:S07]  /*23e80*/  IMAD.MOV.U32 R15, RZ, RZ, -0x1 ;  /* 0xffffffffff0f7424 */ /* 0x000fce00078e00ff */
[----:B-12--5:R-:W-:Y:S05]  /*23e90*/  WARPSYNC.COLLECTIVE R15, `(.L_x_3154) ;  /* 0x000000000f087348 */ /* 0x026fea0003c00000 */
[----:B------:R0:W3:Y:S02]  /*23ea0*/  SHFL.IDX P6, R14, R13, R12, R11 ;  /* 0x0000000c0d0e7389 */ /* 0x0000e400000c000b */
[----:B0123-5:R-:W-:Y:S01]  /*23eb0*/  ENDCOLLECTIVE ;  /* 0x000000000000791b */ /* 0x02ffe20003800000 */
.L_x_3154:
[----:B------:R-:W-:Y:S05]  /*23ec0*/  BSYNC B0 ;  /* 0x0000000000007941 */ /* 0x000fea0003800000 */
.L_x_3153:
[----:B------:R-:W-:Y:S01]  /*23ed0*/  IMAD.MOV.U32 R2, RZ, RZ, R14 ;  /* 0x000000ffff027224 */ /* 0x000fe200078e000e */
[----:B------:R-:W-:Y:S06]  /*23ee0*/  BRA `(.L_x_3155) ;  /* 0xffffffc800447947 */ /* 0x000fec000383ffff */
.L_x_3034:
[----:B0-----:R0:W1:Y:S02]  /*23ef0*/  SYNCS.PHASECHK.TRANS64.TRYWAIT P0, [R0+URZ+0x22820], R3 ;  /* 0x02282003000075a7 */ /* 0x001064000800017f */
[----:B-1----:R-:W-:Y:S05]  /*23f00*/  @!P0 NANOSLEEP.SYNCS 0x989680 ;  /* 0x009896800000895d */ /* 0x002fea0003900000 */
[----:B------:R-:W1:Y:S02]  /*23f10*/  @!P0 SYNCS.PHASECHK.TRANS64 P0, [R0+URZ+0x22820], R3 ;  /* 0x02282003000085a7 */ /* 0x000e64000800007f */
[----:B-1----:R-:W-:Y:S05]  /*23f20*/  @!P0 BRA `(.L_x_3034) ;  /* 0xfffffffc00f08947 */ /* 0x002fea000383ffff */
[----:B------:R-:W-:Y:S05]  /*23f30*/  BRA `(.L_x_3156) ;  /* 0xffffffcc00c87947 */ /* 0x000fea000383ffff */
.L_x_3035:
        /* <DEDUP_REMOVED lines=11> */
.L_x_3158:
[----:B------:R-:W-:Y:S05]  /*23ff0*/  BSYNC B0 ;  /* 0x0000000000007941 */ /* 0x000fea0003800000 */
.L_x_3157:
[----:B------:R-:W-:Y:S05]  /*24000*/  BRA `(.L_x_3159) ;  /* 0xffffffcc00b07947 */ /* 0x000fea000383ffff */
.L_x_3036:
[----:B------:R-:W-:Y:S01]  /*24010*/  BSSY B0, `(.L_x_3160) ;  /* 0x0000006000007945 */ /* 0x000fe20003800000 */
[----:B------:R-:W-:-:S07]  /*24020*/  IMAD.MOV.U32 R15, RZ, RZ, -0x1 ;  /* 0xffffffffff0f7424 */ /* 0x000fce00078e00ff */
[----:B01---5:R-:W-:Y:S05]  /*24030*/  WARPSYNC.COLLECTIVE R15, `(.L_x_3161) ;  /* 0x000000000f0c7348 */ /* 0x023fea0003c00000 */
[----:B------:R-:W-:Y:S02]  /*24040*/  ELECT P6, UR62, PT ;  /* 0x00000000003e782f */ /* 0x000fe400038c0000 */
[----:B------:R-:W-:Y:S01]  /*24050*/  MOV R14, UR62 ;  /* 0x0000003e000e7c02 */ /* 0x000fe20008000f00 */
[----:B01---5:R-:W-:Y:S10]  /*24060*/  ENDCOLLECTIVE ;  /* 0x000000000000791b */ /* 0x023ff40003800000 */
.L_x_3161:
[----:B------:R-:W-:Y:S05]  /*24070*/  BSYNC B0 ;  /* 0x0000000000007941 */ /* 0x000fea0003800000 */
.L_x_3160:
[----:B------:R-:W-:Y:S05]  /*24080*/  BRA `(.L_x_3162) ;  /* 0xffffffcc00a47947 */ /* 0x000fea000383ffff */
.L_x_3038:
[----:B0-----:R0:W1:Y:S02]  /*24090*/  SYNCS.PHASECHK.TRANS64.TRYWAIT P0, [R6+URZ], R5 ;  /* 0x00000005060075a7 */ /* 0x001064000800017f */
[----:B-1----:R-:W-:Y:S05]  /*240a0*/  @!P0 NANOSLEEP.SYNCS 0x989680 ;  /* 0x009896800000895d */ /* 0x002fea0003900000 */
[----:B------:R-:W1:Y:S02]  /*240b0*/  @!P0 SYNCS.PHASECHK.TRANS64 P0, [R6+URZ], R5 ;  /* 0x00000005060085a7 */ /* 0x000e64000800007f */
[----:B-1----:R-:W-:Y:S05]  /*240c0*/  @!P0 BRA `(.L_x_3038) ;  /* 0xfffffffc00f08947 */ /* 0x002fea000383ffff */
[----:B------:R-:W-:Y:S05]  /*240d0*/  BRA `(.L_x_3163) ;  /* 0xffffffcc00e07947 */ /* 0x000fea000383ffff */
.L_x_3039:
[----:B-1----:R1:W2:Y:S02]  /*240e0*/  SYNCS.PHASECHK.TRANS64.TRYWAIT P0, [R7+URZ], R2 ;  /* 0x00000002070075a7 */ /* 0x0022a4000800017f */
[----:B--2---:R-:W-:Y:S05]  /*240f0*/  @!P0 NANOSLEEP.SYNCS 0x989680 ;  /* 0x009896800000895d */ /* 0x004fea0003900000 */
[----:B------:R-:W2:Y:S02]  /*24100*/  @!P0 SYNCS.PHASECHK.TRANS64 P0, [R7+URZ], R2 ;  /* 0x00000002070085a7 */ /* 0x000ea4000800007f */
[----:B--2---:R-:W-:Y:S05]  /*24110*/  @!P0 BRA `(.L_x_3039) ;  /* 0xfffffffc00f08947 */ /* 0x004fea000383ffff */
[----:B------:R-:W-:Y:S05]  /*24120*/  BRA `(.L_x_3164) ;  /* 0xffffffcc00d47947 */ /* 0x000fea000383ffff */
.L_x_3041:
[----:B--2---:R2:W3:Y:S02]  /*24130*/  SYNCS.PHASECHK.TRANS64.TRYWAIT P0, [R4+URZ], R5 ;  /* 0x00000005040075a7 */ /* 0x0044e4000800017f */
[----:B---3--:R-:W-:Y:S05]  /*24140*/  @!P0 NANOSLEEP.SYNCS 0x989680 ;  /* 0x009896800000895d */ /* 0x008fea0003900000 */
[----:B------:R-:W3:Y:S02]  /*24150*/  @!P0 SYNCS.PHASECHK.TRANS64 P0, [R4+URZ], R5 ;  /* 0x00000005040085a7 */ /* 0x000ee4000800007f */
[----:B---3--:R-:W-:Y:S05]  /*24160*/  @!P0 BRA `(.L_x_3041) ;  /* 0xfffffffc00f08947 */ /* 0x008fea000383ffff */
[----:B------:R-:W-:Y:S05]  /*24170*/  BRA `(.L_x_3165) ;  /* 0xffffffcc00dc7947 */ /* 0x000fea000383ffff */
.L_x_3166:
        /* <DEDUP_REMOVED lines=16> */
.L_x_6040:


//--------------------- .text._ZN7cutlass13device_kernelIN5flash11enable_sm90INS1_16FlashAttnFwdSm90INS1_25CollectiveMainloopFwdSm90ILi2EN4cute5tupleIJNS5_1CILi1EEES8_S8_EEENS6_IJNS7_ILi128EEENS7_ILi96EEENS7_ILi64EEEEEELi256ENS_6half_tEfNS_4arch4Sm90ELb0ELb1ELb1ELb1ELb0ELb0ELb1ELb1ELb0ELb1ELb0ELb0EEENS1_21CollectiveEpilogueFwdINS6_IJSA_NS7_ILi256EEESB_EEES9_SE_SG_Li256ELb1ELb1ELb0ELb0EEENS1_36VarlenDynamicPersistentTileSchedulerILi128ELi96ELi256ELi128ELb0ELb1ELb1ELb1ELb0ELb1EEEEEEEEEvNT_6ParamsE --------------------------
	.section	.text._ZN7cutlass13device_kernelIN5flash11enable_sm90INS1_16FlashAttnFwdSm90INS1_25CollectiveMainloopFwdSm90ILi2EN4cute5tupleIJNS5_1CILi1EEES8_S8_EEENS6_IJNS7_ILi128EEENS7_ILi96EEENS7_ILi64EEEEEELi256ENS_6half_tEfNS_4arch4Sm90ELb0ELb1ELb1ELb1ELb0ELb0ELb1ELb1ELb0ELb1ELb0ELb0EEENS1_21CollectiveEpilogueFwdINS6_IJSA_NS7_ILi256EEESB_EEES9_SE_SG_Li256ELb1ELb1ELb0ELb0EEENS1_36VarlenDynamicPersistentTileSchedulerILi128ELi96ELi256ELi128ELb0ELb1ELb1ELb1ELb0ELb1EEEEEEEEEvNT_6ParamsE,"ax",@progbits
	.align	128
.text._ZN7cutlass13device_kernelIN5flash11enable_sm90INS1_16FlashAttnFwdSm90INS1_25CollectiveMainloopFwdSm90ILi2EN4cute5tupleIJNS5_1CILi1EEES8_S8_EEENS6_IJNS7_ILi128EEENS7_ILi96EEENS7_ILi64EEEEEELi256ENS_6half_tEfNS_4arch4Sm90ELb0ELb1ELb1ELb1ELb0ELb0ELb1ELb1ELb0ELb1ELb0ELb0EEENS1_21CollectiveEpilogueFwdINS6_IJSA_NS7_ILi256EEESB_EEES9_SE_SG_Li256ELb1ELb1ELb0ELb0EEENS1_36VarlenDynamicPersistentTileSchedulerILi128ELi96ELi256ELi128ELb0ELb1ELb1ELb1ELb0ELb1EEEEEEEEEvNT_6ParamsE:
        .type           _ZN7cutlass13device_kernelIN5flash11enable_sm90INS1_16FlashAttnFwdSm90INS1_25CollectiveMainloopFwdSm90ILi2EN4cute5tupleIJNS5_1CILi1EEES8_S8_EEENS6_IJNS7_ILi128EEENS7_ILi96EEENS7_ILi64EEEEEELi256ENS_6half_tEfNS_4arch4Sm90ELb0ELb1ELb1ELb1ELb0ELb0ELb1ELb1ELb0ELb1ELb0ELb0EEENS1_21CollectiveEpilogueFwdINS6_IJSA_NS7_ILi256EEESB_EEES9_SE_SG_Li256ELb1ELb1ELb0ELb0EEENS1_36VarlenDynamicPersistentTileSchedulerILi128ELi96ELi256ELi128ELb0ELb1ELb1ELb1ELb0ELb1EEEEEEEEEvNT_6ParamsE,@function
        .size           _ZN7cutlass13device_kernelIN5flash11enable_sm90INS1_16FlashAttnFwdSm90INS1_25CollectiveMainloopFwdSm90ILi2EN4cute5tupleIJNS5_1CILi1EEES8_S8_EEENS6_IJNS7_ILi128EEENS7_ILi96EEENS7_ILi64EEEEEELi256ENS_6half_tEfNS_4arch4Sm90ELb0ELb1ELb1ELb1ELb0ELb0ELb1ELb1ELb0ELb1ELb0ELb0EEENS1_21CollectiveEpilogueFwdINS6_IJSA_NS7_ILi256EEESB_EEES9_SE_SG_Li256ELb1ELb1ELb0ELb0EEENS1_36VarlenDynamicPersistentTileSchedulerILi128ELi96ELi256ELi128ELb0ELb1ELb1ELb1ELb0ELb1EEEEEEEEEvNT_6ParamsE,(.L_x_6041 - _ZN7cutlass13device_kernelIN5flash11enable_sm90INS1_16FlashAttnFwdSm90INS1_25CollectiveMainloopFwdSm90ILi2EN4cute5tupleIJNS5_1CILi1EEES8_S8_EEENS6_IJNS7_ILi128EEENS7_ILi96EEENS7_ILi64EEEEEELi256ENS_6half_tEfNS_4arch4Sm90ELb0ELb1ELb1ELb1ELb0ELb0ELb1ELb1ELb0ELb1ELb0ELb0EEENS1_21CollectiveEpilogueFwdINS6_IJSA_NS7_ILi256EEESB_EEES9_SE_SG_Li256ELb1ELb1ELb0ELb0EEENS1_36VarlenDynamicPersistentTileSchedulerILi128ELi96ELi256ELi128ELb0ELb1ELb1ELb1ELb0ELb1EEEEEEEEEvNT_6ParamsE)
        .other          _ZN7cutlass13device_kernelIN5flash11enable_sm90INS1_16FlashAttnFwdSm90INS1_25CollectiveMainloopFwdSm90ILi2EN4cute5tupleIJNS5_1CILi1EEES8_S8_EEENS6_IJNS7_ILi128EEENS7_ILi96EEENS7_ILi64EEEEEELi256ENS_6half_tEfNS_4arch4Sm90ELb0ELb1ELb1ELb1ELb0ELb0ELb1ELb1ELb0ELb1ELb0ELb0EEENS1_21CollectiveEpilogueFwdINS6_IJSA_NS7_ILi256EEESB_EEES9_SE_SG_Li256ELb1ELb1ELb0ELb0EEENS1_36VarlenDynamicPersistentTileSchedulerILi128ELi96ELi256ELi128ELb0ELb1ELb1ELb1ELb0ELb1EEEEEEEEEvNT_6ParamsE,@"STO_CUDA_ENTRY STV_DEFAULT"
_ZN7cutlass13device_kernelIN5flash11enable_sm90INS1_16FlashAttnFwdSm90INS1_25CollectiveMainloopFwdSm90ILi2EN4cute5tupleIJNS5_1CILi1EEES8_S8_EEENS6_IJNS7_ILi128EEENS7_ILi96EEENS7_ILi64EEEEEELi256ENS_6half_tEfNS_4arch4Sm90ELb0ELb1ELb1ELb1ELb0ELb0ELb1ELb1ELb0ELb1ELb0ELb0EEENS1_21CollectiveEpilogueFwdINS6_IJSA_NS7_ILi256EEESB_EEES9_SE_SG_Li256ELb1ELb1ELb0ELb0EEENS1_36VarlenDynamicPersistentTileSchedulerILi128ELi96ELi256ELi128ELb0ELb1ELb1ELb1ELb0ELb1EEEEEEEEEvNT_6ParamsE:
        /* <DEDUP_REMOVED lines=22> */
.L_x_3168:
[----:B------:R-:W-:Y:S05]  /*0160*/  BSYNC B0 ;  /* 0x0000000000007941 */ /* 0x000fea0003800000 */
.L_x_3167:
        /* <DEDUP_REMOVED lines=43> */
.L_x_3169:
        /* <DEDUP_REMOVED lines=22> */
.L_x_3170:
        /* <DEDUP_REMOVED lines=18> */
.L_x_3171:
        /* <DEDUP_REMOVED lines=22> */
.L_x_3172:
        /* <DEDUP_REMOVED lines=22> */
.L_x_3173:
        /* <DEDUP_REMOVED lines=11> */
.L_x_3175:
[----:B------:R-:W-:-:S08]  /*0a10*/  NOP ;  /* 0x0000000000007918 */ /* 0x000fd00000000000 */
[----:B------:R-:W0:Y:S02]  /*0a20*/  USETMAXREG.TRY_ALLOC.CTAPOOL UP0, 0xf0 ;  /* 0x000000f0000079c8 */ /* 0x000e240008000600 */
[----:B0-----:R-:W-:-:S13]  /*0a30*/  PLOP3.LUT P0, PT, PT, PT, UP0, 0x80, 0x0 ;  /* 0x000000000000781c */ /* 0x001fda0003f0f008 */
[----:B------:R-:W-:Y:S05]  /*0a40*/  @!P0 BRA `(.L_x_3175) ;  /* 0xfffffffc00f08947 */ /* 0x000fea000383ffff */
[----:B------:R-:W-:Y:S01]  /*0a50*/  ISETP.NE.AND P0, PT, R14, 0x1, PT ;  /* 0x000000010e00780c */ /* 0x000fe20003f05270 */
[----:B------:R-:W0:Y:S08]  /*0a60*/  S2UR UR4, SR_CgaCtaId ;  /* 0x00000000000479c3 */ /* 0x000e300000008800 */
[----:B------:R-:W-:Y:S06]  /*0a70*/  BAR.ARV 0x8, 0x180 ;  /* 0x0206000000007b1d */ /* 0x000fec0000002000 */
[----:B------:R-:W-:-:S02]  /*0a80*/  UMOV UR46, 0x400 ;  /* 0x00000400002e7882 */ /* 0x000fc40000000000 */
[----:B------:R-:W-:Y:S08]  /*0a90*/  @!P0 BAR.ARV 0x9, 0x100 ;  /* 0x0244000000008b1d */ /* 0x000ff00000002000 */
[----:B------:R-:W-:Y:S01]  /*0aa0*/  BAR.SYNC.DEFER_BLOCKING 0x5, 0x180 ;  /* 0x0146000000007b1d */ /* 0x000fe20000010000 */
[C---:B------:R-:W-:Y:S02]  /*0ab0*/  IADD3 R208, P1, R16.reuse, 0x218, RZ ;  /* 0x0000021810d07810 */ /* 0x040fe40007f3e0ff */
[----:B------:R-:W-:Y:S01]  /*0ac0*/  IADD3 R212, P2, R16, 0x224, RZ ;  /* 0x0000022410d47810 */ /* 0x000fe20007f5e0ff */
[----:B0-----:R-:W-:-:S02]  /*0ad0*/  ULEA UR46, UR4, UR46, 0x18 ;  /* 0x0000002e042e7291 */ /* 0x001fc4000f8ec03f */
[--C-:B------:R-:W-:Y:S01]  /*0ae0*/  IMAD.X R209, RZ, RZ, R17.reuse, P1 ;  /* 0x000000ffffd17224 */ /* 0x100fe200008e0611 */
[----:B------:R-:W-:Y:S01]  /*0af0*/  ULDC UR4, c[0x0][0xd3c] ;  /* 0x00034f0000047ab9 */ /* 0x000fe20000000800 */
[----:B------:R-:W-:Y:S01]  /*0b00*/  STL.64 [R1+0x218], RZ ;  /* 0x000218ff01007387 */ /* 0x000fe20000100a00 */
[----:B------:R-:W-:-:S03]  /*0b10*/  IMAD.X R211, RZ, RZ, R17, P2 ;  /* 0x000000ffffd37224 */ /* 0x000fc600010e0611 */
[----:B------:R-:W-:Y:S04]  /*0b20*/  STL [R1+0x220], RZ ;  /* 0x000220ff01007387 */ /* 0x000fe80000100800 */
[----:B------:R-:W-:Y:S04]  /*0b30*/  STL [R1+0x224], RZ ;  /* 0x000224ff01007387 */ /* 0x000fe80000100800 */
[----:B------:R-:W0:Y:S01]  /*0b40*/  LDS.128 R8, [UR46+0x324d0] ;  /* 0x0324d02eff087984 */ /* 0x000e220008000c00 */
[----:B------:R-:W-:Y:S06]  /*0b50*/  BAR.ARV 0x4, 0x180 ;  /* 0x0106000000007b1d */ /* 0x000fec0000002000 */
[----:B0-----:R-:W-:-:S13]  /*0b60*/  ISETP.GE.AND P0, PT, R11, UR4, PT ;  /* 0x000000040b007c0c */ /* 0x001fda000bf06270 */
[----:B------:R-:W-:Y:S05]  /*0b70*/  @P0 EXIT ;  /* 0x000000000000094d */ /* 0x000fea0003800000 */
[----:B------:R-:W0:Y:S01]  /*0b80*/  S2R R0, SR_TID.X ;  /* 0x0000000000007919 */ /* 0x000e220000002100 */
[----:B------:R-:W1:Y:S01]  /*0b90*/  S2UR UR4, SR_SWINHI ;  /* 0x00000000000479c3 */ /* 0x000e620000002f00 */
[----:B------:R-:W-:Y:S01]  /*0ba0*/  IMAD.MOV.U32 R185, RZ, RZ, 0x2 ;  /* 0x00000002ffb97424 */ /* 0x000fe200078e00ff */
[----:B------:R-:W-:Y:S01]  /*0bb0*/  R2UR UR5, R9 ;  /* 0x00000000090572ca */ /* 0x000fe200000e0000 */
[----:B------:R-:W-:Y:S01]  /*0bc0*/  VIADD R205, R14, 0x8 ;  /* 0x000000080ecd7836 */ /* 0x000fe20000000000 */
[----:B------:R-:W-:Y:S02]  /*0bd0*/  R2UR UR6, R11 ;  /* 0x000000000b0672ca */ /* 0x000fe400000e0000 */
[----:B------:R-:W-:Y:S02]  /*0be0*/  R2UR UR7, R10 ;  /* 0x000000000a0772ca */ /* 0x000fe400000e0000 */
[----:B------:R-:W-:Y:S01]  /*0bf0*/  IADD3 R204, -R14, 0xb, RZ ;  /* 0x0000000b0ecc7810 */ /* 0x000fe20007ffe1ff */
[----:B------:R-:W-:Y:S01]  /*0c00*/  UMOV UR38, UR46 ;  /* 0x0000002e00267c82 */ /* 0x000fe20008000000 */
[----:B-1----:R-:W-:Y:S01]  /*0c10*/  UMOV UR39, UR4 ;  /* 0x0000000400277c82 */ /* 0x002fe20008000000 */
[----:B0-----:R-:W-:-:S05]  /*0c20*/  VIADD R202, R0, 0xffffff80 ;  /* 0xffffff8000ca7836 */ /* 0x001fca0000000000 */
[----:B------:R-:W-:-:S04]  /*0c30*/  SHF.R.S32.HI R15, RZ, 0x1f, R202 ;  /* 0x0000001fff0f7819 */ /* 0x000fc800000114ca */
[CC--:B------:R-:W-:Y:S02]  /*0c40*/  LEA.HI R3, R15.reuse, R202.reuse, RZ, 0x5 ;  /* 0x000000ca0f037211 */ /* 0x0c0fe400078f28ff */
[CC--:B----4-:R-:W-:Y:S02]  /*0c50*/  LEA.HI R2, R15.reuse, R202.reuse, RZ, 0x4 ;  /* 0x000000ca0f027211 */ /* 0x0d0fe400078f20ff */
[----:B------:R-:W-:Y:S01]  /*0c60*/  LEA.HI R0, R15, R202, RZ, 0x7 ;  /* 0x000000ca0f007211 */ /* 0x000fe200078f38ff */
[----:B------:R-:W-:Y:S01]  /*0c70*/  IMAD.SHL.U32 R4, R3, 0x20, RZ ;  /* 0x0000002003047824 */ /* 0x000fe200078e00ff */
[----:B------:R-:W-:Y:S02]  /*0c80*/  SHF.R.S32.HI R7, RZ, 0x4, R2 ;  /* 0x00000004ff077819 */ /* 0x000fe40000011402 */
[----:B------:R-:W-:Y:S02]  /*0c90*/  LOP3.LUT R3, R0, 0xffffff80, RZ, 0xc0, !PT ;  /* 0xffffff8000037812 */ /* 0x000fe400078ec0ff */
[----:B------:R-:W-:-:S02]  /*0ca0*/  LOP3.LUT R5, R2, 0x3fffff0, RZ, 0xc0, !PT ;  /* 0x03fffff002057812 */ /* 0x000fc400078ec0ff */
[----:B------:R-:W-:Y:S01]  /*0cb0*/  LEA.HI R2, R2, R7, RZ, 0x1 ;  /* 0x0000000702027211 */ /* 0x000fe200078f08ff */
[----:B------:R-:W-:Y:S01]  /*0cc0*/  IMAD.IADD R210, R202, 0x1, -R3 ;  /* 0x00000001cad27824 */ /* 0x000fe200078e0a03 */
[----:B------:R-:W-:Y:S01]  /*0cd0*/  LOP3.LUT R4, R4, 0xfffffc00, RZ, 0xc0, !PT ;  /* 0xfffffc0004047812 */ /* 0x000fe200078ec0ff */
[----:B------:R-:W-:Y:S01]  /*0ce0*/  IMAD.IADD R5, R202, 0x1, -R5 ;  /* 0x00000001ca057824 */ /* 0x000fe200078e0a05 */
[----:B------:R-:W-:Y:S02]  /*0cf0*/  LOP3.LUT R2, R2, 0x1ffffffe, RZ, 0xc0, !PT ;  /* 0x1ffffffe02027812 */ /* 0x000fe400078ec0ff */
[----:B------:R-:W-:Y:S01]  /*0d00*/  SHF.R.S32.HI R3, RZ, 0x1f, R210 ;  /* 0x0000001fff037819 */ /* 0x000fe200000114d2 */
[----:B------:R-:W-:Y:S01]  /*0d10*/  IMAD R5, R5, 0x40, R4 ;  /* 0x0000004005057824 */ /* 0x000fe200078e0204 */
[----:B------:R-:W-:Y:S01]  /*0d20*/  LEA.HI R6, R15, R202, RZ, 0x2 ;  /* 0x000000ca0f067211 */ /* 0x000fe200078f10ff */
[----:B------:R-:W-:Y:S01]  /*0d30*/  IMAD.IADD R2, R7, 0x1, -R2 ;  /* 0x0000000107027824 */ /* 0x000fe200078e0a02 */
[----:B------:R-:W-:-:S02]  /*0d40*/  LEA.HI R18, R3, R210, RZ, 0x2 ;  /* 0x000000d203127211 */ /* 0x000fc400078f10ff */
[----:B------:R-:W-:Y:S01]  /*0d50*/  LOP3.LUT R7, R6, 0xfffffffc, RZ, 0xc0, !PT ;  /* 0xfffffffc06077812 */ /* 0x000fe200078ec0ff */
[----:B------:R-:W-:Y:S01]  /*0d60*/  IMAD R184, R2, 0x8, R5 ;  /* 0x0000000802b87824 */ /* 0x000fe200078e0205 */
[--C-:B------:R-:W-:Y:S02]  /*0d70*/  SHF.R.S32.HI R2, RZ, 0x2, R18.reuse ;  /* 0x00000002ff027819 */ /* 0x100fe40000011412 */
[----:B------:R-:W-:Y:S01]  /*0d80*/  SHF.R.S32.HI R5, RZ, 0x1f, R18 ;  /* 0x0000001fff057819 */ /* 0x000fe20000011412 */
[----:B------:R-:W-:Y:S01]  /*0d90*/  IMAD.WIDE R184, R184, R185, UR38 ;  /* 0x00000026b8b87e25 */ /* 0x000fe2000f8e02b9 */
[----:B------:R-:W-:Y:S02]  /*0da0*/  LEA.HI R3, R3, R210, RZ, 0x5 ;  /* 0x000000d203037211 */ /* 0x000fe400078f28ff */
[----:B------:R-:W-:Y:S01]  /*0db0*/  LEA.HI R5, R5, R2, RZ, 0x3 ;  /* 0x0000000205057211 */ /* 0x000fe200078f18ff */
[----:B------:R-:W-:Y:S01]  /*0dc0*/  IMAD.IADD R7, R202, 0x1, -R7 ;  /* 0x00000001ca077824 */ /* 0x000fe200078e0a07 */
[----:B------:R-:W-:-:S02]  /*0dd0*/  IADD3 R9, P0, R184, 0x20, RZ ;  /* 0x00000020b8097810 */ /* 0x000fc40007f1e0ff */
[----:B------:R-:W-:Y:S02]  /*0de0*/  LOP3.LUT R5, R5, 0xfffffff8, RZ, 0xc0, !PT ;  /* 0xfffffff805057812 */ /* 0x000fe400078ec0ff */
[----:B------:R-:W-:Y:S02]  /*0df0*/  LOP3.LUT R8, R9, 0x380, RZ, 0xc0, !PT ;  /* 0x0000038009087812 */ /* 0x000fe400078ec0ff */
[----:B------:R-:W-:Y:S01]  /*0e00*/  SHF.R.S32.HI R3, RZ, 0x5, R3 ;  /* 0x00000005ff037819 */ /* 0x000fe20000011403 */
[----:B------:R-:W-:Y:S01]  /*0e10*/  IMAD.IADD R2, R2, 0x1, -R5 ;  /* 0x0000000102027824 */ /* 0x000fe200078e0a05 */
[----:B------:R-:W-:Y:S02]  /*0e20*/  LEA.HI R4, R7, R7, RZ, 0x1 ;  /* 0x0000000707047211 */ /* 0x000fe400078f08ff */
[----:B------:R-:W-:Y:S01]  /*0e30*/  SHF.R.U64 R8, R8, 0x3, RZ ;  /* 0x0000000308087819 */ /* 0x000fe200000012ff */
[----:B------:R-:W-:Y:S01]  /*0e40*/  IMAD R19, R3, 0x10, R2 ;  /* 0x0000001003137824 */ /* 0x000fe200078e0202 */
[----:B------:R-:W-:Y:S01]  /*0e50*/  LOP3.LUT R4, R4, 0x1ffffffe, RZ, 0xc0, !PT ;  /* 0x1ffffffe04047812 */ /* 0x000fe200078ec0ff */
[----:B------:R-:W-:Y:S01]  /*0e60*/  IMAD.X R3, RZ, RZ, R185, P0 ;  /* 0x000000ffff037224 */ /* 0x000fe200000e06b9 */
[----:B------:R-:W-:-:S02]  /*0e70*/  LOP3.LUT R2, R8, R9, RZ, 0x3c, !PT ;  /* 0x0000000908027212 */ /* 0x000fc400078e3cff */
[----:B------:R-:W-:Y:S01]  /*0e80*/  LEA.HI R15, R15, R202, RZ, 0x3 ;  /* 0x000000ca0f0f7211 */ /* 0x000fe200078f18ff */
[----:B------:R-:W-:Y:S01]  /*0e90*/  IMAD.IADD R21, R7, 0x1, -R4 ;  /* 0x0000000107157824 */ /* 0x000fe200078e0a04 */
[----:B------:R-:W-:Y:S02]  /*0ea0*/  SHF.R.S32.HI R223, RZ, 0x7, R0 ;  /* 0x00000007ffdf7819 */ /* 0x000fe40000011400 */
[----:B------:R-:W-:Y:S02]  /*0eb0*/  MOV R233, R2 ;  /* 0x0000000200e97202 */ /* 0x000fe40000000f00 */
[C---:B------:R-:W-:Y:S02]  /*0ec0*/  IADD3 R5, P1, R184.reuse, 0x40, RZ ;  /* 0x00000040b8057810 */ /* 0x040fe40007f3e0ff */
[----:B------:R-:W-:Y:S02]  /*0ed0*/  LOP3.LUT R3, R15, 0xfffffff8, RZ, 0xc0, !PT ;  /* 0xfffffff80f037812 */ /* 0x000fe400078ec0ff */
[----:B------:R-:W-:-:S02]  /*0ee0*/  IADD3 R7, P2, R184, 0x60, RZ ;  /* 0x00000060b8077810 */ /* 0x000fc40007f5e0ff */
[----:B------:R-:W-:Y:S01]  /*0ef0*/  IADD3 R9, P3, R184, 0x4000, RZ ;  /* 0x00004000b8097810 */ /* 0x000fe20007f7e0ff */
[----:B------:R-:W-:Y:S01]  /*0f00*/  IMAD.IADD R3, R202, 0x1, -R3 ;  /* 0x00000001ca037824 */ /* 0x000fe200078e0a03 */
[C---:B------:R-:W-:Y:S02]  /*0f10*/  IADD3 R227, P4, R184.reuse, 0x4020, RZ ;  /* 0x00004020b8e37810 */ /* 0x040fe40007f9e0ff */
[C---:B------:R-:W-:Y:S01]  /*0f20*/  IADD3 R11, P5, R184.reuse, 0x4040, RZ ;  /* 0x00004040b80b7810 */ /* 0x040fe20007fbe0ff */
[----:B------:R-:W-:Y:S01]  /*0f30*/  IMAD.SHL.U32 R190, R3, 0x8, RZ ;  /* 0x0000000803be7824 */ /* 0x000fe200078e00ff */
[----:B------:R-:W-:Y:S02]  /*0f40*/  IADD3 R13, P6, R184, 0xc060, RZ ;  /* 0x0000c060b80d7810 */ /* 0x000fe40007fde0ff */
[----:B------:R-:W-:Y:S01]  /*0f50*/  LEA.HI R0, R0, R223, RZ, 0x1 ;  /* 0x000000df00007211 */ /* 0x000fe200078f08ff */
[C---:B------:R-:W-:Y:S01]  /*0f60*/  VIADD R192, R190.reuse, 0x40 ;  /* 0x00000040bec07836 */ /* 0x040fe20000000000 */
[----:B------:R-:W-:Y:S01]  /*0f70*/  LOP3.LUT R4, R5, 0x380, RZ, 0xc0, !PT ;  /* 0x0000038005047812 */ /* 0x000fe200078ec0ff */
[C---:B------:R-:W-:Y:S01]  /*0f80*/  VIADD R191, R190.reuse, 0x80 ;  /* 0x00000080bebf7836 */ /* 0x040fe20000000000 */
[----:B------:R-:W-:Y:S01]  /*0f90*/  SHF.R.S32.HI R206, RZ, 0x3, R15 ;  /* 0x00000003ffce7819 */ /* 0x000fe2000001140f */
[----:B------:R-:W-:Y:S01]  /*0fa0*/  VIADD R193, R190, 0xc0 ;  /* 0x000000c0bec17836 */ /* 0x000fe20000000000 */
[----:B------:R-:W-:-:S02]  /*0fb0*/  LOP3.LUT R6, R7, 0x380, RZ, 0xc0, !PT ;  /* 0x0000038007067812 */ /* 0x000fc400078ec0ff */
[----:B------:R-:W-:Y:S01]  /*0fc0*/  LOP3.LUT R8, R9, 0x380, RZ, 0xc0, !PT ;  /* 0x0000038009087812 */ /* 0x000fe200078ec0ff */
[----:B------:R-:W-:Y:S01]  /*0fd0*/  IMAD R207, R3, 0x20, R206 ;  /* 0x0000002003cf7824 */ /* 0x000fe200078e02ce */
[----:B------:R-:W-:Y:S02]  /*0fe0*/  LOP3.LUT R226, R227, 0x380, RZ, 0xc0, !PT ;  /* 0x00000380e3e27812 */ /* 0x000fe400078ec0ff */
[----:B------:R-:W-:Y:S02]  /*0ff0*/  LOP3.LUT R10, R11, 0x380, RZ, 0xc0, !PT ;  /* 0x000003800b0a7812 */ /* 0x000fe400078ec0ff */
[----:B------:R-:W-:Y:S02]  /*1000*/  LOP3.LUT R12, R13, 0x380, RZ, 0xc0, !PT ;  /* 0x000003800d0c7812 */ /* 0x000fe400078ec0ff */
[----:B------:R-:W-:Y:S02]  /*1010*/  LOP3.LUT R0, R0, 0x3fffffe, RZ, 0xc0, !PT ;  /* 0x03fffffe00007812 */ /* 0x000fe400078ec0ff */
[----:B------:R-:W-:-:S02]  /*1020*/  SHF.R.U64 R4, R4, 0x3, RZ ;  /* 0x0000000304047819 */ /* 0x000fc400000012ff */
[----:B------:R-:W-:Y:S01]  /*1030*/  SHF.R.U64 R6, R6, 0x3, RZ ;  /* 0x0000000306067819 */ /* 0x000fe200000012ff */
[----:B------:R-:W-:Y:S01]  /*1040*/  IMAD.IADD R0, R223, 0x1, -R0 ;  /* 0x00000001df007824 */ /* 0x000fe200078e0a00 */
[----:B------:R-:W-:Y:S02]  /*1050*/  SHF.R.U64 R8, R8, 0x3, RZ ;  /* 0x0000000308087819 */ /* 0x000fe400000012ff */
[----:B------:R-:W-:Y:S01]  /*1060*/  SHF.R.U64 R226, R226, 0x3, RZ ;  /* 0x00000003e2e27819 */ /* 0x000fe200000012ff */
[----:B------:R-:W-:Y:S01]  /*1070*/  IMAD R200, R0, 0x40, R19 ;  /* 0x0000004000c87824 */ /* 0x000fe200078e0213 */
[----:B------:R-:W-:Y:S02]  /*1080*/  SHF.R.U64 R10, R10, 0x3, RZ ;  /* 0x000000030a0a7819 */ /* 0x000fe400000012ff */
[----:B------:R-:W-:Y:S01]  /*1090*/  SHF.R.U64 R12, R12, 0x3, RZ ;  /* 0x000000030c0c7819 */ /* 0x000fe200000012ff */
[----:B------:R-:W-:Y:S01]  /*10a0*/  IMAD R234, R21, 0x8, R200 ;  /* 0x0000000815ea7824 */ /* 0x000fe200078e02c8 */
[----:B------:R-:W-:-:S02]  /*10b0*/  LOP3.LUT R3, R18, 0x7ffffffc, RZ, 0xc0, !PT ;  /* 0x7ffffffc12037812 */ /* 0x000fc400078ec0ff */
        /* <DEDUP_REMOVED lines=14> */
[----:B------:R-:W-:-:S02]  /*11a0*/  IADD3 R222, P1, R16, 0x230, RZ ;  /* 0x0000023010de7810 */ /* 0x000fc40007f3e0ff */
[----:B------:R-:W-:Y:S01]  /*11b0*/  MOV R232, R4 ;  /* 0x0000000400e87202 */ /* 0x000fe20000000f00 */
[--C-:B------:R-:W-:Y:S01]  /*11c0*/  IMAD.X R23, RZ, RZ, R17.reuse, P0 ;  /* 0x000000ffff177224 */ /* 0x100fe200000e0611 */
[----:B------:R-:W-:Y:S01]  /*11d0*/  MOV R231, R6 ;  /* 0x0000000600e77202 */ /* 0x000fe20000000f00 */
[----:B------:R-:W-:Y:S01]  /*11e0*/  IMAD.X R213, RZ, RZ, R17, P1 ;  /* 0x000000ffffd57224 */ /* 0x000fe200008e0611 */
[----:B------:R-:W-:Y:S01]  /*11f0*/  MOV R230, R8 ;  /* 0x0000000800e67202 */ /* 0x000fe20000000f00 */
[----:B------:R-:W-:Y:S01]  /*1200*/  IMAD.SHL.U32 R201, R3, 0x2, RZ ;  /* 0x0000000203c97824 */ /* 0x000fe200078e00ff */
[----:B------:R-:W-:Y:S02]  /*1210*/  MOV R226, R226 ;  /* 0x000000e200e27202 */ /* 0x000fe40000000f00 */
[----:B------:R-:W-:Y:S02]  /*1220*/  MOV R225, R10 ;  /* 0x0000000a00e17202 */ /* 0x000fe40000000f00 */
[----:B------:R-:W-:-:S02]  /*1230*/  MOV R224, R12 ;  /* 0x0000000c00e07202 */ /* 0x000fc40000000f00 */
[----:B------:R-:W-:Y:S02]  /*1240*/  SHF.R.S32.HI R199, RZ, 0x1f, R190 ;  /* 0x0000001fffc77819 */ /* 0x000fe400000114be */
[----:B------:R-:W-:Y:S02]  /*1250*/  SHF.R.S32.HI R198, RZ, 0x1f, R192 ;  /* 0x0000001fffc67819 */ /* 0x000fe400000114c0 */
[----:B------:R-:W-:Y:S02]  /*1260*/  SHF.R.S32.HI R197, RZ, 0x1f, R191 ;  /* 0x0000001fffc57819 */ /* 0x000fe400000114bf */
[----:B------:R-:W-:-:S07]  /*1270*/  SHF.R.S32.HI R196, RZ, 0x1f, R193 ;  /* 0x0000001fffc47819 */ /* 0x000fce00000114c1 */
.L_x_3301:
[----:B------:R-:W-:Y:S01]  /*1280*/  ULDC.64 UR8, c[0x0][0xb20] ;  /* 0x0002c80000087ab9 */ /* 0x000fe20000000a00 */
[----:B------:R-:W-:Y:S01]  /*1290*/  ULDC UR48, c[0x0][0x2f0] ;  /* 0x0000bc0000307ab9 */ /* 0x000fe20000000800 */
        /* <DEDUP_REMOVED lines=10> */
[----:B012---:R-:W-:Y:S02]  /*1340*/  IMAD.U32 R2, RZ, RZ, UR8 ;  /* 0x00000008ff027e24 */ /* 0x007fe4000f8e00ff */
[----:B------:R-:W-:Y:S01]  /*1350*/  IMAD.U32 R3, RZ, RZ, UR9 ;  /* 0x00000009ff037e24 */ /* 0x000fe2000f8e00ff */
[----:B------:R-:W-:-:S03]  /*1360*/  @UP1 UIMAD.WIDE UR8, UR6, 0x4, UR10 ;  /* 0x00000004060818a5 */ /* 0x000fc6000f8e020a */
[----:B------:R-:W-:Y:S01]  /*1370*/  ULDC.64 UR10, c[0x0][0xb18] ;  /* 0x0002c600000a7ab9 */ /* 0x000fe20000000a00 */
[----:B------:R-:W2:Y:S02]  /*1380*/  @P0 LDG.E R2, desc[UR40][R2.64] ;  /* 0x0000002802020981 */ /* 0x000ea4000c1e1900 */
[----:B------:R-:W-:Y:S02]  /*1390*/  IMAD.U32 R4, RZ, RZ, UR8 ;  /* 0x00000008ff047e24 */ /* 0x000fe4000f8e00ff */
[----:B------:R-:W-:Y:S01]  /*13a0*/  IMAD.U32 R5, RZ, RZ, UR9 ;  /* 0x00000009ff057e24 */ /* 0x000fe2000f8e00ff */
[----:B------:R-:W-:-:S04]  /*13b0*/  ULDC.64 UR8, c[0x0][0x418] ;  /* 0x0001060000087ab9 */ /* 0x000fc80000000a00 */
[----:B---3--:R-:W3:Y:S01]  /*13c0*/  @P2 LDG.E R4, desc[UR40][R4.64] ;  /* 0x0000002804042981 */ /* 0x008ee2000c1e1900 */
[----:B------:R-:W-:Y:S01]  /*13d0*/  UISETP.NE.U32.AND UP0, UPT, UR8, URZ, UPT ;  /* 0x0000003f0800728c */ /* 0x000fe2000bf05070 */
[----:B------:R-:W-:Y:S01]  /*13e0*/  ISETP.NE.U32.AND P1, PT, RZ, UR10, PT ;  /* 0x0000000aff007c0c */ /* 0x000fe2000bf25070 */
[----:B------:R-:W-:Y:S01]  /*13f0*/  UMOV UR4, URZ ;  /* 0x0000003f00047c82 */ /* 0x000fe20008000000 */
[----:B------:R-:W-:Y:S01]  /*1400*/  ULDC UR8, c[0x0][0x424] ;  /* 0x0001090000087ab9 */ /* 0x000fe20000000800 */
[----:B------:R-:W-:Y:S01]  /*1410*/  UISETP.NE.AND.EX UP0, UPT, UR9, URZ, UPT, UP0 ;  /* 0x0000003f0900728c */ /* 0x000fe2000bf05300 */
[----:B------:R-:W-:Y:S01]  /*1420*/  ISETP.NE.AND.EX P1, PT, RZ, UR11, PT, P1 ;  /* 0x0000000bff007c0c */ /* 0x000fe2000bf25310 */
[----:B------:R-:W-:Y:S01]  /*1430*/  ULDC UR47, c[0x0][0x288] ;  /* 0x0000a200002f7ab9 */ /* 0x000fe20000000800 */
[----:B------:R-:W-:Y:S01]  /*1440*/  UMOV UR37, UR7 ;  /* 0x0000000700257c82 */ /* 0x000fe20008000000 */
[----:B------:R-:W-:-:S04]  /*1450*/  USEL UR8, UR8, 0x1, UP0 ;  /* 0x0000000108087887 */ /* 0x000fc80008000000 */
[----:B------:R-:W-:Y:S01]  /*1460*/  UIMAD UR48, UR8, UR48, URZ ;  /* 0x00000030083072a4 */ /* 0x000fe2000f8e023f */
[----:B--2---:R-:W-:Y:S02]  /*1470*/  @P0 R2UR UR4, R2 ;  /* 0x00000000020402ca */ /* 0x004fe400000e0000 */
[----:B---3--:R-:W-:Y:S01]  /*1480*/  @P2 R2UR UR47, R4 ;  /* 0x00000000042f22ca */ /* 0x008fe200000e0000 */
[----:B----4-:R-:W-:-:S14]  /*1490*/  @P2 BRA `(.L_x_3176) ;  /* 0x0000000000342947 */ /* 0x010fdc0003800000 */
        /* <DEDUP_REMOVED lines=13> */
.L_x_3176:
[----:B------:R-:W-:Y:S01]  /*1570*/  UMOV UR42, UR6 ;  /* 0x00000006002a7c82 */ /* 0x000fe20008000000 */
[----:B------:R-:W-:Y:S05]  /*1580*/  @!P1 BRA `(.L_x_3177) ;  /* 0x00000000001c9947 */ /* 0x000fea0003800000 */
[----:B------:R-:W-:Y:S02]  /*1590*/  ULDC.64 UR8, c[0x0][0xb18] ;  /* 0x0002c60000087ab9 */ /* 0x000fe40000000a00 */
[----:B------:R-:W-:-:S06]  /*15a0*/  UIMAD.WIDE UR6, UR6, 0x4, UR8 ;  /* 0x00000004060678a5 */ /* 0x000fcc000f8e0208 */
[----:B------:R-:W-:Y:S02]  /*15b0*/  IMAD.U32 R2, RZ, RZ, UR6 ;  /* 0x00000006ff027e24 */ /* 0x000fe4000f8e00ff */
[----:B------:R-:W-:-:S05]  /*15c0*/  IMAD.U32 R3, RZ, RZ, UR7 ;  /* 0x00000007ff037e24 */ /* 0x000fca000f8e00ff */
[----:B------:R-:W2:Y:S02]  /*15d0*/  LDG.E R2, desc[UR40][R2.64] ;  /* 0x0000002802027981 */ /* 0x000ea4000c1e1900 */
[----:B--2---:R-:W-:Y:S01]  /*15e0*/  R2UR UR48, R2 ;  /* 0x00000000023072ca */ /* 0x004fe200000e0000 */
[----:B------:R-:W-:-:S14]  /*15f0*/  BRA `(.L_x_3178) ;  /* 0x0000000000347947 */ /* 0x000fdc0003800000 */
.L_x_3177:
        /* <DEDUP_REMOVED lines=13> */
.L_x_3178:
[----:B------:R-:W0:Y:S01]  /*16d0*/  S2R R0, SR_TID.X ;  /* 0x0000000000007919 */ /* 0x000e220000002100 */
[----:B------:R-:W-:Y:S01]  /*16e0*/  UIADD3 UR6, UP2, UR38, 0x32450, URZ ;  /* 0x0003245026067890 */ /* 0x000fe2000ff5e03f */
[----:B------:R-:W-:Y:S01]  /*16f0*/  IMAD.MOV.U32 R2, RZ, RZ, 0x3000 ;  /* 0x00003000ff027424 */ /* 0x000fe200078e00ff */
[----:B------:R-:W-:Y:S01]  /*1700*/  UIADD3 UR12, UP3, UR38, 0x32460, URZ ;  /* 0x00032460260c7890 */ /* 0x000fe2000ff7e03f */
[----:B------:R-:W-:Y:S01]  /*1710*/  IMAD.U32 R3, RZ, RZ, UR36 ;  /* 0x00000024ff037e24 */ /* 0x000fe2000f8e00ff */
[----:B------:R-:W-:Y:S01]  /*1720*/  UIADD3 UR8, UP0, UR38, 0x32430, URZ ;  /* 0x0003243026087890 */ /* 0x000fe2000ff1e03f */
[----:B------:R-:W-:Y:S01]  /*1730*/  IMAD.MOV.U32 R8, RZ, RZ, 0x1 ;  /* 0x00000001ff087424 */ /* 0x000fe200078e00ff */
[----:B------:R-:W-:Y:S01]  /*1740*/  UIADD3 UR10, UP1, UR38, 0x32440, URZ ;  /* 0x00032440260a7890 */ /* 0x000fe2000ff3e03f */
[----:B------:R-:W-:Y:S01]  /*1750*/  IMAD.MOV.U32 R9, RZ, RZ, RZ ;  /* 0x000000ffff097224 */ /* 0x000fe200078e00ff */
[----:B------:R-:W-:Y:S01]  /*1760*/  UIADD3.X UR7, URZ, UR39, URZ, UP2, !UPT ;  /* 0x000000273f077290 */ /* 0x000fe200097fe43f */
[----:B------:R-:W-:Y:S01]  /*1770*/  IMAD.MOV.U32 R5, RZ, RZ, 0x100 ;  /* 0x00000100ff057424 */ /* 0x000fe200078e00ff */
[----:B------:R-:W-:Y:S01]  /*1780*/  UIADD3.X UR13, URZ, UR39, URZ, UP3, !UPT ;  /* 0x000000273f0d7290 */ /* 0x000fe20009ffe43f */
[----:B------:R-:W-:Y:S01]  /*1790*/  IMAD.MOV.U32 R6, RZ, RZ, 0x1 ;  /* 0x00000001ff067424 */ /* 0x000fe200078e00ff */
[----:B------:R-:W-:Y:S01]  /*17a0*/  UIADD3.X UR9, URZ, UR39, URZ, UP0, !UPT ;  /* 0x000000273f097290 */ /* 0x000fe200087fe43f */
[----:B------:R-:W-:Y:S01]  /*17b0*/  IMAD.MOV.U32 R7, RZ, RZ, RZ ;  /* 0x000000ffff077224 */ /* 0x000fe200078e00ff */
[----:B------:R-:W-:Y:S01]  /*17c0*/  UIADD3.X UR11, URZ, UR39, URZ, UP1, !UPT ;  /* 0x000000273f0b7290 */ /* 0x000fe20008ffe43f */
[----:B------:R-:W-:Y:S01]  /*17d0*/  IMAD.U32 R10, RZ, RZ, UR6 ;  /* 0x00000006ff0a7e24 */ /* 0x000fe2000f8e00ff */
[----:B------:R-:W-:Y:S01]  /*17e0*/  UIADD3 UR48, -UR4, UR48, URZ ;  /* 0x0000003004307290 */ /* 0x000fe2000fffe13f */
[----:B------:R-:W-:Y:S01]  /*17f0*/  IMAD.U32 R18, RZ, RZ, UR12 ;  /* 0x0000000cff127e24 */ /* 0x000fe2000f8e00ff */
[----:B------:R1:W-:Y:S01]  /*1800*/  STL.64 [R1+0x18], R2 ;  /* 0x0000180201007387 */ /* 0x0003e20000100a00 */
[----:B------:R-:W-:Y:S01]  /*1810*/  ULDC UR4, c[0x0][0x448] ;  /* 0x0001120000047ab9 */ /* 0x000fe20000000800 */
[----:B------:R-:W-:Y:S01]  /*1820*/  IMAD.U32 R11, RZ, RZ, UR7 ;  /* 0x00000007ff0b7e24 */ /* 0x000fe2000f8e00ff */
[----:B------:R-:W-:Y:S01]  /*1830*/  UISETP.NE.AND UP0, UPT, UR4, 0x1, UPT ;  /* 0x000000010400788c */ /* 0x000fe2000bf05270 */
[----:B------:R-:W-:Y:S01]  /*1840*/  IMAD.U32 R19, RZ, RZ, UR13 ;  /* 0x0000000dff137e24 */ /* 0x000fe2000f8e00ff */
[----:B------:R2:W-:Y:S01]  /*1850*/  STL.64 [R1+0x60], R8 ;  /* 0x0000600801007387 */ /* 0x0005e20000100a00 */
[----:B------:R-:W-:Y:S01]  /*1860*/  IMAD.U32 R20, RZ, RZ, UR5 ;  /* 0x00000005ff147e24 */ /* 0x000fe2000f8e00ff */
[----:B------:R-:W-:Y:S01]  /*1870*/  USHF.L.U32 UR43, UR5, 0x7, URZ ;  /* 0x00000007052b7899 */ /* 0x000fe2000800063f */
[----:B------:R-:W-:Y:S01]  /*1880*/  IMAD.MOV.U32 R12, RZ, RZ, 0xc000 ;  /* 0x0000c000ff0c7424 */ /* 0x000fe200078e00ff */
[----:B------:R-:W-:Y:S01]  /*1890*/  STL.128 [R1+0x440], RZ ;  /* 0x000440ff01007387 */ /* 0x000fe20000100c00 */
[----:B------:R-:W-:Y:S01]  /*18a0*/  IMAD.U32 R13, RZ, RZ, UR36 ;  /* 0x00000024ff0d7e24 */ /* 0x000fe2000f8e00ff */
[----:B------:R-:W-:Y:S01]  /*18b0*/  ULDC.64 UR4, c[0x0][0xad8] ;  /* 0x0002b60000047ab9 */ /* 0x000fe20000000a00 */
[----:B------:R-:W-:Y:S01]  /*18c0*/  IMAD.MOV.U32 R15, RZ, RZ, 0x100 ;  /* 0x00000100ff0f7424 */ /* 0x000fe200078e00ff */
[----:B0-----:R-:W-:Y:S01]  /*18d0*/  LOP3.LUT R0, R0, 0x7f, RZ, 0xc0, !PT ;  /* 0x0000007f00007812 */ /* 0x001fe200078ec0ff */
[----:B-1----:R-:W-:Y:S01]  /*18e0*/  IMAD.U32 R2, RZ, RZ, UR10 ;  /* 0x0000000aff027e24 */ /* 0x002fe2000f8e00ff */
[----:B------:R-:W-:Y:S01]  /*18f0*/  UISETP.GE.AND UP1, UPT, UR5, 0x1, UPT ;  /* 0x000000010500788c */ /* 0x000fe2000bf26270 */
[----:B------:R-:W-:Y:S01]  /*1900*/  IMAD.U32 R3, RZ, RZ, UR11 ;  /* 0x0000000bff037e24 */ /* 0x000fe2000f8e00ff */
[----:B------:R-:W-:Y:S01]  /*1910*/  ISETP.NE.AND P0, PT, R0, RZ, PT ;  /* 0x000000ff0000720c */ /* 0x000fe20003f05270 */
[----:B--2---:R-:W-:Y:S01]  /*1920*/  IMAD.U32 R8, RZ, RZ, UR8 ;  /* 0x00000008ff087e24 */ /* 0x004fe2000f8e00ff */
[----:B------:R-:W0:Y:S01]  /*1930*/  LDC R0, c[0x0][0xa80] ;  /* 0x0002a000ff007b82 */ /* 0x000e220000000800 */
[----:B------:R-:W-:Y:S01]  /*1940*/  IMAD.U32 R9, RZ, RZ, UR9 ;  /* 0x00000009ff097e24 */ /* 0x000fe2000f8e00ff */
[----:B------:R-:W-:Y:S01]  /*1950*/  SEL R4, RZ, 0x1, P0 ;  /* 0x00000001ff047807 */ /* 0x000fe20000000000 */
[----:B------:R-:W-:Y:S01]  /*1960*/  STL [R1+0x70], R20 ;  /* 0x0000701401007387 */ /* 0x000fe20000100800 */
[----:B------:R-:W-:Y:S01]  /*1970*/  UIADD3 UR8, UR43, 0x7f, URZ ;  /* 0x0000007f2b087890 */ /* 0x000fe2000fffe03f */
[----:B------:R-:W-:Y:S01]  /*1980*/  PLOP3.LUT P2, PT, PT, PT, UP1, 0x80, 0x0 ;  /* 0x000000000000781c */ /* 0x000fe20003f4f018 */
[----:B------:R-:W-:Y:S01]  /*1990*/  @UP0 ULDC UR6, c[0x0][0x44c] ;  /* 0x0001130000060ab9 */ /* 0x000fe20000000800 */
[----:B------:R-:W-:Y:S01]  /*19a0*/  IMAD.MOV.U32 R14, RZ, RZ, R4 ;  /* 0x000000ffff0e7224 */ /* 0x000fe200078e0004 */
[----:B------:R1:W-:Y:S01]  /*19b0*/  STL.128 [R1+0x20], R4 ;  /* 0x0000200401007387 */ /* 0x0003e20000100c00 */
[----:B------:R-:W-:Y:S01]  /*19c0*/  UIMAD.WIDE.U32 UR6, UR8, UR6, URZ ;  /* 0x00000006080672a5 */ /* 0x000fe2000f8e003f */
[C---:B------:R-:W-:Y:S01]  /*19d0*/  IADD3 R33, P0, R16.reuse, 0x440, RZ ;  /* 0x0000044010217810 */ /* 0x040fe20007f1e0ff */
[----:B------:R-:W-:Y:S01]  /*19e0*/  @UP0 ULDC UR9, c[0x0][0x450] ;  /* 0x0001140000090ab9 */ /* 0x000fe20000000800 */
[----:B------:R2:W-:Y:S01]  /*19f0*/  STL.128 [R1+0x50], R12 ;  /* 0x0000500c01007387 */ /* 0x0005e20000100c00 */
[----:B------:R-:W-:Y:S01]  /*1a00*/  UIADD3 UR44, UR48, 0x1, -UR47 ;  /* 0x00000001302c7890 */ /* 0x000fe2000fffe82f */
[----:B------:R-:W-:Y:S01]  /*1a10*/  IADD3 R32, P1, R16, 0x38, RZ ;  /* 0x0000003810207810 */ /* 0x000fe20007f3e0ff */
[----:B------:R-:W-:Y:S01]  /*1a20*/  @UP0 USHF.R.U32.HI UR8, URZ, UR9, UR7 ;  /* 0x000000093f080299 */ /* 0x000fe20008011607 */
[----:B------:R2:W-:Y:S01]  /*1a30*/  STL.64 [R1+0x8], R8 ;  /* 0x0000080801007387 */ /* 0x0005e20000100a00 */
[----:B------:R-:W-:-:S02]  /*1a40*/  IMAD.X R44, RZ, RZ, R17, P0 ;  /* 0x000000ffff2c7224 */ /* 0x000fc400000e0611 */
[----:B------:R-:W-:Y:S01]  /*1a50*/  UIADD3 UR6, UR44, UR8, URZ ;  /* 0x000000082c067290 */ /* 0x000fe2000fffe03f */
[----:B------:R2:W-:Y:S01]  /*1a60*/  STL.64 [R1+0x10], R2 ;  /* 0x0000100201007387 */ /* 0x0005e20000100a00 */
[----:B------:R-:W-:Y:S02]  /*1a70*/  IMAD.X R45, RZ, RZ, R17, P1 ;  /* 0x000000ffff2d7224 */ /* 0x000fe400008e0611 */
[----:B------:R-:W-:Y:S01]  /*1a80*/  UIADD3 UR4, UR6, UR4, URZ ;  /* 0x0000000406047290 */ /* 0x000fe2000fffe03f */
[----:B-1----:R-:W-:Y:S01]  /*1a90*/  IMAD.MOV.U32 R4, RZ, RZ, R10 ;  /* 0x000000ffff047224 */ /* 0x002fe200078e000a */
[----:B------:R2:W-:Y:S01]  /*1aa0*/  STL.64 [R1+0x30], R2 ;  /* 0x0000300201007387 */ /* 0x0005e20000100a00 */
[----:B------:R-:W-:Y:S02]  /*1ab0*/  IMAD.MOV.U32 R5, RZ, RZ, R11 ;  /* 0x000000ffff057224 */ /* 0x000fe400078e000b */
[----:B------:R-:W-:Y:S01]  /*1ac0*/  IMAD.MOV.U32 R6, RZ, RZ, R18 ;  /* 0x000000ffff067224 */ /* 0x000fe200078e0012 */
[----:B0-----:R2:W-:Y:S01]  /*1ad0*/  STL [R1+0x460], R0 ;  /* 0x0004600001007387 */ /* 0x0015e20000100800 */
[----:B------:R-:W-:-:S03]  /*1ae0*/  IMAD.MOV.U32 R7, RZ, RZ, R19 ;  /* 0x000000ffff077224 */ /* 0x000fc600078e0013 */
[----:B------:R2:W-:Y:S04]  /*1af0*/  STL.128 [R1+0x450], RZ ;  /* 0x000450ff01007387 */ /* 0x0005e80000100c00 */
[----:B------:R2:W-:Y:S04]  /*1b00*/  STL.128 [R1+0x40], R4 ;  /* 0x0000400401007387 */ /* 0x0005e80000100c00 */
[----:B------:R2:W-:Y:S04]  /*1b10*/  STL.64 [R1+0x68], R6 ;  /* 0x0000680601007387 */ /* 0x0005e80000100a00 */
        /* <DEDUP_REMOVED lines=45> */
.L_x_3180:
[----:B------:R-:W-:-:S11]  /*1df0*/  UISETP.NE.AND UP1, UPT, UR5, 0x1, UPT ;  /* 0x000000010500788c */ /* 0x000fd6000bf25270 */
[----:B------:R-:W-:Y:S02]  /*1e00*/  @UP1 ULDC.64 UR10, c[0x0][0xae0] ;  /* 0x0002b800000a1ab9 */ /* 0x000fe40000000a00 */
[----:B------:R-:W-:-:S04]  /*1e10*/  UIMAD.WIDE.U32 UR6, UR8, UR10, URZ ;  /* 0x0000000a080672a5 */ /* 0x000fc8000f8e003f */
[----:B------:R-:W-:-:S12]  /*1e20*/  @UP1 USHF.R.U32.HI UR8, URZ, UR11, UR7 ;  /* 0x0000000b3f081299 */ /* 0x000fd80008011607 */
.L_x_3181:
[----:B------:R-:W-:-:S04]  /*1e30*/  UIMAD UR8, UR8, UR5, UR5 ;  /* 0x00000005080872a4 */ /* 0x000fc8000f8e0205 */
[----:B------:R-:W-:-:S04]  /*1e40*/  UISETP.LT.AND UP1, UPT, UR4, UR8, UPT ;  /* 0x000000080400728c */ /* 0x000fc8000bf21270 */
[----:B------:R-:W-:-:S12]  /*1e50*/  USEL UR4, UR4, UR8, UP1 ;  /* 0x0000000804047287 */ /* 0x000fd80008800000 */
.L_x_3179:
        /* <DEDUP_REMOVED lines=31> */
.L_x_3183:
[----:B------:R-:W-:-:S11]  /*2050*/  UISETP.NE.AND UP0, UPT, UR5, 0x1, UPT ;  /* 0x000000010500788c */ /* 0x000fd6000bf05270 */
[----:B------:R-:W-:Y:S02]  /*2060*/  @UP0 ULDC.64 UR10, c[0x0][0xae0] ;  /* 0x0002b800000a0ab9 */ /* 0x000fe40000000a00 */
[----:B------:R-:W-:-:S04]  /*2070*/  UIMAD.WIDE.U32 UR6, UR4, UR10, URZ ;  /* 0x0000000a040672a5 */ /* 0x000fc8000f8e003f */
[----:B------:R-:W-:-:S12]  /*2080*/  @UP0 USHF.R.U32.HI UR4, URZ, UR11, UR7 ;  /* 0x0000000b3f040299 */ /* 0x000fd80008011607 */
.L_x_3184:
[----:B------:R-:W-:-:S04]  /*2090*/  UIMAD UR4, UR4, UR5, URZ ;  /* 0x00000005040472a4 */ /* 0x000fc8000f8e023f */
[----:B------:R-:W-:-:S04]  /*20a0*/  UISETP.LT.AND UP0, UPT, UR8, UR4, UPT ;  /* 0x000000040800728c */ /* 0x000fc8000bf01270 */
[----:B------:R-:W-:-:S12]  /*20b0*/  USEL UR8, UR8, UR4, !UP0 ;  /* 0x0000000408087287 */ /* 0x000fd8000c000000 */
.L_x_3182:
        /* <DEDUP_REMOVED lines=9> */
[----:B--2---:R-:W0:Y:S01]  /*2150*/  SHFL.IDX PT, R0, R223, RZ, 0x1f ;  /* 0x00001fffdf007589 */ /* 0x004e2200000e0000 */
        /* <DEDUP_REMOVED lines=87> */
.L_x_3186:
[----:B------:R-:W1:Y:S01]  /*26d0*/  S2R R20, SR_TID.X ;  /* 0x0000000000147919 */ /* 0x000e620000002100 */
[----:B0-----:R-:W0:Y:S01]  /*26e0*/  LDC.64 R10, c[0x0][0xad0] ;  /* 0x0002b400ff0a7b82 */ /* 0x001e220000000a00 */
[----:B------:R-:W-:Y:S01]  /*26f0*/  IADD3 R8, P0, R16, 0x120, RZ ;  /* 0x0000012010087810 */ /* 0x000fe20007f1e0ff */
[----:B------:R-:W-:Y:S01]  /*2700*/  ULDC UR4, c[0x0][0x20] ;  /* 0x0000080000047ab9 */ /* 0x000fe20000000800 */
[----:B------:R-:W-:Y:S01]  /*2710*/  IMAD.U32 R13, RZ, RZ, UR47 ;  /* 0x0000002fff0d7e24 */ /* 0x000fe2000f8e00ff */
[----:B------:R-:W-:Y:S01]  /*2720*/  STL.64 [R1+0x130], R34 ;  /* 0x0001302201007387 */ /* 0x000fe20000100a00 */
[----:B------:R-:W-:Y:S02]  /*2730*/  VIADD R194, R22, -UR4 ;  /* 0x8000000416c27c36 */ /* 0x000fe40008000000 */
[--C-:B------:R-:W-:Y:S01]  /*2740*/  IMAD.X R9, RZ, RZ, R17.reuse, P0 ;  /* 0x000000ffff097224 */ /* 0x100fe200000e0611 */
[----:B------:R-:W2:Y:S01]  /*2750*/  LDC.64 R4, c[0x0][0xad8] ;  /* 0x0002b600ff047b82 */ /* 0x000ea20000000a00 */
[----:B------:R-:W-:Y:S01]  /*2760*/  IMAD.U32 R15, RZ, RZ, UR48 ;  /* 0x00000030ff0f7e24 */ /* 0x000fe2000f8e00ff */
[----:B------:R-:W-:Y:S04]  /*2770*/  STL.64 [R1+0x120], R200 ;  /* 0x000120c801007387 */ /* 0x000fe80000100a00 */
[----:B------:R-:W-:Y:S02]  /*2780*/  STL.64 [R1+0x128], R8 ;  /* 0x0001280801007387 */ /* 0x000fe40000100a00 */
[----:B------:R-:W3:Y:S02]  /*2790*/  LDC.64 R2, c[0x0][0xae0] ;  /* 0x0002b800ff027b82 */ /* 0x000ee40000000a00 */
[----:B------:R-:W-:Y:S04]  /*27a0*/  STL.U8 [R1+0x138], RZ ;  /* 0x000138ff01007387 */ /* 0x000fe80000100000 */
[----:B------:R4:W-:Y:S02]  /*27b0*/  STL [R194+0x4], R13 ;  /* 0x0000040dc2007387 */ /* 0x0009e40000100800 */
[----:B------:R-:W5:Y:S02]  /*27c0*/  LDC.64 R6, c[0x0][0x448] ;  /* 0x00011200ff067b82 */ /* 0x000f640000000a00 */
[----:B------:R0:W-:Y:S04]  /*27d0*/  STL [R194+0x8], R15 ;  /* 0x0000080fc2007387 */ /* 0x0001e80000100800 */
[----:B0-----:R0:W-:Y:S01]  /*27e0*/  STL [R194+0xc], R11 ;  /* 0x00000c0bc2007387 */ /* 0x0011e20000100800 */
[----:B-1----:R-:W-:Y:S01]  /*27f0*/  VIADD R202, R20, 0xffffff80 ;  /* 0xffffff8014ca7836 */ /* 0x002fe20000000000 */
[----:B------:R-:W1:Y:S02]  /*2800*/  LDC R235, c[0x0][0x450] ;  /* 0x00011400ffeb7b82 */ /* 0x000e640000000800 */
[----:B------:R0:W-:Y:S04]  /*2810*/  STL [R194+0x14], RZ ;  /* 0x000014ffc2007387 */ /* 0x0001e80000100800 */
[----:B------:R0:W-:Y:S04]  /*2820*/  STL [R194], R202 ;  /* 0x000000cac2007387 */ /* 0x0001e80000100800 */
[----:B--2---:R0:W-:Y:S04]  /*2830*/  STL [R194+0x10], R4 ;  /* 0x00001004c2007387 */ /* 0x0041e80000100800 */
[----:B------:R0:W-:Y:S04]  /*2840*/  STL [R194+0x18], R5 ;  /* 0x00001805c2007387 */ /* 0x0001e80000100800 */
[----:B---3--:R0:W-:Y:S04]  /*2850*/  STL [R194+0x1c], R2 ;  /* 0x00001c02c2007387 */ /* 0x0081e80000100800 */
[----:B------:R0:W-:Y:S04]  /*2860*/  STL [R194+0x20], R3 ;  /* 0x00002003c2007387 */ /* 0x0001e80000100800 */
[----:B-----5:R0:W-:Y:S04]  /*2870*/  STL [R194+0x24], R6 ;  /* 0x00002406c2007387 */ /* 0x0201e80000100800 */
[----:B------:R0:W-:Y:S04]  /*2880*/  STL [R194+0x28], R7 ;  /* 0x00002807c2007387 */ /* 0x0001e80000100800 */
[----:B-1----:R0:W-:Y:S04]  /*2890*/  STL [R194+0x2c], R235 ;  /* 0x00002cebc2007387 */ /* 0x0021e80000100800 */
        /* <DEDUP_REMOVED lines=12> */
.L_x_3440:
[----:B------:R-:W-:Y:S05]  /*2960*/  BSYNC B0 ;  /* 0x0000000000007941 */ /* 0x000fea0003800000 */
.L_x_3187:
        /* <DEDUP_REMOVED lines=58> */
.L_x_3190:
[----:B------:R-:W-:Y:S05]  /*2d10*/  BSYNC B0 ;  /* 0x0000000000007941 */ /* 0x000fea0003800000 */
.L_x_3189:
        /* <DEDUP_REMOVED lines=8> */
.L_x_3192:
[----:B------:R-:W-:Y:S05]  /*2da0*/  BSYNC B0 ;  /* 0x0000000000007941 */ /* 0x000fea0003800000 */
.L_x_3191:
[----:B------:R-:W-:Y:S04]  /*2db0*/  BSSY B0, `(.L_x_3193) ;  /* 0x0000004000007945 */ /* 0x000fe80003800000 */
[----:B-1----:R-:W-:Y:S05]  /*2dc0*/  @P0 BRA `(.L_x_3194) ;  /* 0x0000000000080947 */ /* 0x002fea0003800000 */
[----:B------:R-:W1:Y:S02]  /*2dd0*/  SYNCS.PHASECHK.TRANS64.TRYWAIT P0, [R20+URZ], R21 ;  /* 0x00000015140075a7 */ /* 0x000e64000800017f */
[----:B-1----:R-:W-:Y:S05]  /*2de0*/  @!P0 BRA `(.L_x_3195) ;  /* 0x0000027000dc8947 */ /* 0x002fea0003800000 */
.L_x_3194:
[----:B------:R-:W-:Y:S05]  /*2df0*/  BSYNC B0 ;  /* 0x0000000000007941 */ /* 0x000fea0003800000 */
.L_x_3193:
        /* <DEDUP_REMOVED lines=58> */
.L_x_3441:
[----:B------:R-:W-:Y:S05]  /*31a0*/  BSYNC B0 ;  /* 0x0000000000007941 */ /* 0x000fea0003800000 */
.L_x_3196:
[----:B------:R-:W2:Y:S04]  /*31b0*/  LDL R10, [R1+0x54] ;  /* 0x00005400010a7983 */ /* 0x000ea80000100800 */
[----:B0-----:R0:W5:Y:S01]  /*31c0*/  LDL.64 R8, [R1+0x218] ;  /* 0x0002180001087983 */ /* 0x0011620000100a00 */
[----:B------:R-:W-:Y:S01]  /*31d0*/  BSSY B0, `(.L_x_3198) ;  /* 0x0000005000007945 */ /* 0x000fe20003800000 */
[----:B--2---:R-:W-:-:S04]  /*31e0*/  LOP3.LUT R10, R10, 0x1, RZ, 0xfc, !PT ;  /* 0x000000010a0a7812 */ /* 0x004fc800078efcff */
[----:B------:R-:W-:-:S13]  /*31f0*/  ISETP.NE.AND P1, PT, R10, 0x3, PT ;  /* 0x000000030a00780c */ /* 0x000fda0003f25270 */
[----:B0-----:R-:W-:Y:S05]  /*3200*/  @!P1 BRA `(.L_x_3199) ;  /* 0x0000000000049947 */ /* 0x001fea0003800000 */
[----:B------:R-:W-:Y:S01]  /*3210*/  BPT.TRAP 0x1 ;  /* 0x000000040000795c */ /* 0x000fe20000300000 */
.L_x_3199:
[----:B------:R-:W-:Y:S05]  /*3220*/  BSYNC B0 ;  /* 0x0000000000007941 */ /* 0x000fea0003800000 */
.L_x_3198:
        /* <DEDUP_REMOVED lines=8> */
.L_x_3201:
[----:B------:R-:W-:Y:S05]  /*32b0*/  BSYNC B0 ;  /* 0x0000000000007941 */ /* 0x000fea0003800000 */
.L_x_3200:
[----:B------:R-:W-:Y:S04]  /*32c0*/  BSSY B0, `(.L_x_3202) ;  /* 0x0000004000007945 */ /* 0x000fe80003800000 */
[----:B-1----:R-:W-:Y:S05]  /*32d0*/  @P0 BRA `(.L_x_3203) ;  /* 0x0000000000080947 */ /* 0x002fea0003800000 */
[----:B------:R-:W1:Y:S02]  /*32e0*/  SYNCS.PHASECHK.TRANS64.TRYWAIT P0, [R8+URZ], R9 ;  /* 0x00000009080075a7 */ /* 0x000e64000800017f */
[----:B-1----:R-:W-:Y:S05]  /*32f0*/  @!P0 BRA `(.L_x_3204) ;  /* 0x0000026c00c48947 */ /* 0x002fea0003800000 */
.L_x_3203:
[----:B------:R-:W-:Y:S05]  /*3300*/  BSYNC B0 ;  /* 0x0000000000007941 */ /* 0x000fea0003800000 */
.L_x_3202:
        /* <DEDUP_REMOVED lines=209> */
[----:B------:R-:W3:Y:S04]  /*4020*/  LDL R10, [R194+0x18] ;  /* 0x00001800c20a7983 */ /* 0x000ee80000100800 */
[----:B------:R-:W5:Y:S04]  /*4030*/  LDL R9, [R194+0x4] ;  /* 0x00000400c2097983 */ /* 0x000f680000100800 */
[----:B------:R-:W5:Y:S04]  /*4040*/  LDL R13, [R194+0xc] ;  /* 0x00000c00c20d7983 */ /* 0x000f680000100800 */
[----:B------:R-:W5:Y:S04]  /*4050*/  LDL R11, [R194+0x10] ;  /* 0x00001000c20b7983 */ /* 0x000f680000100800 */
[----:B------:R-:W5:Y:S04]  /*4060*/  LDL R12, [R194+0x14] ;  /* 0x00001400c20c7983 */ /* 0x000f680000100800 */
[----:B--2---:R-:W2:Y:S01]  /*4070*/  LD.E R14, desc[UR40][R14.64] ;  /* 0x000000280e0e7980 */ /* 0x004ea2000c101900 */
[----:B----4-:R-:W-:-:S03]  /*4080*/  ISETP.NE.AND P1, PT, R8, 0x1, PT ;  /* 0x000000010800780c */ /* 0x010fc60003f25270 */
[----:B------:R-:W4:Y:S10]  /*4090*/  LDL R8, [R194+0x8] ;  /* 0x00000800c2087983 */ /* 0x000f340000100800 */
[----:B------:R-:W4:Y:S04]  /*40a0*/  @P1 LDL R20, [R194+0x28] ;  /* 0x00002800c2141983 */ /* 0x000f280000100800 */
[----:B------:R-:W4:Y:S01]  /*40b0*/  @P1 LDL R21, [R194+0x2c] ;  /* 0x00002c00c2151983 */ /* 0x000f220000100800 */
[----:B------:R-:W-:Y:S01]  /*40c0*/  UMOV UR4, 0xffffffa0 ;  /* 0xffffffa000047882 */ /* 0x000fe20000000000 */
[----:B---3--:R-:W-:Y:S01]  /*40d0*/  ISETP.GE.AND P2, PT, R10, 0x1, PT ;  /* 0x000000010a00780c */ /* 0x008fe20003f46270 */
[----:B------:R-:W-:Y:S01]  /*40e0*/  UIMAD UR4, UR49, UR4, 0x60 ;  /* 0x00000060310474a4 */ /* 0x000fe2000f8e0204 */
[----:B-----5:R-:W-:Y:S01]  /*40f0*/  LOP3.LUT R13, RZ, R13, RZ, 0x33, !PT ;  /* 0x0000000dff0d7212 */ /* 0x020fe200078e33ff */
[----:B------:R-:W-:Y:S01]  /*4100*/  BSSY B0, `(.L_x_3205) ;  /* 0x00000a9000007945 */ /* 0x000fe20003800000 */
[-C--:B--2---:R-:W-:Y:S01]  /*4110*/  FMUL.FTZ R141, R25, R14.reuse ;  /* 0x0000000e198d7220 */ /* 0x084fe20000410000 */
[----:B------:R-:W-:Y:S01]  /*4120*/  SHF.R.S32.HI R25, RZ, 0x1f, R18 ;  /* 0x0000001fff197819 */ /* 0x000fe20000011412 */
[----:B------:R-:W-:-:S03]  /*4130*/  FMUL.FTZ R133, R26, R14 ;  /* 0x0000000e1a857220 */ /* 0x000fc60000410000 */
[----:B------:R-:W-:Y:S01]  /*4140*/  LEA.HI R26, R25, R18, RZ, 0x7 ;  /* 0x00000012191a7211 */ /* 0x000fe200078f38ff */
[----:B------:R-:W-:-:S03]  /*4150*/  FMUL.FTZ R131, R27, R14 ;  /* 0x0000000e1b837220 */ /* 0x000fc60000410000 */
[----:B------:R-:W-:Y:S01]  /*4160*/  LOP3.LUT R27, R26, 0xffffff80, RZ, 0xc0, !PT ;  /* 0xffffff801a1b7812 */ /* 0x000fe200078ec0ff */
[----:B------:R-:W-:-:S04]  /*4170*/  FMUL.FTZ R139, R28, R14 ;  /* 0x0000000e1c8b7220 */ /* 0x000fc80000410000 */
[----:B------:R-:W-:Y:S02]  /*4180*/  IMAD.IADD R27, R18, 0x1, -R27 ;  /* 0x00000001121b7824 */ /* 0x000fe400078e0a1b */
[----:B------:R-:W-:-:S03]  /*4190*/  FMUL.FTZ R137, R29, R14 ;  /* 0x0000000e1d897220 */ /* 0x000fc60000410000 */
[----:B------:R-:W-:Y:S01]  /*41a0*/  SHF.R.S32.HI R28, RZ, 0x1f, R27 ;  /* 0x0000001fff1c7819 */ /* 0x000fe2000001141b */
[----:B------:R-:W-:-:S03]  /*41b0*/  FMUL.FTZ R127, R31, R14 ;  /* 0x0000000e1f7f7220 */ /* 0x000fc60000410000 */
[----:B------:R-:W-:Y:S01]  /*41c0*/  LEA.HI R29, R28, R27, RZ, 0x2 ;  /* 0x0000001b1c1d7211 */ /* 0x000fe200078f10ff */
[----:B------:R-:W-:Y:S01]  /*41d0*/  FMUL.FTZ R129, R30, R14 ;  /* 0x0000000e1e817220 */ /* 0x000fe20000410000 */
[----:B------:R-:W-:Y:S02]  /*41e0*/  LEA.HI R31, R25, R18, RZ, 0x2 ;  /* 0x00000012191f7211 */ /* 0x000fe400078f10ff */
[--C-:B------:R-:W-:Y:S02]  /*41f0*/  SHF.R.S32.HI R30, RZ, 0x2, R29.reuse ;  /* 0x00000002ff1e7819 */ /* 0x100fe4000001141d */
[----:B------:R-:W-:Y:S01]  /*4200*/  SHF.R.S32.HI R25, RZ, 0x1f, R29 ;  /* 0x0000001fff197819 */ /* 0x000fe2000001141d */
[----:B------:R-:W-:Y:S01]  /*4210*/  FMUL.FTZ R229, R33, R14 ;  /* 0x0000000e21e57220 */ /* 0x000fe20000410000 */
[----:B------:R-:W-:Y:S02]  /*4220*/  LOP3.LUT R33, R31, 0xfffffffc, RZ, 0xc0, !PT ;  /* 0xfffffffc1f217812 */ /* 0x000fe400078ec0ff */
[----:B------:R-:W-:-:S02]  /*4230*/  LEA.HI R31, R25, R30, RZ, 0x3 ;  /* 0x0000001e191f7211 */ /* 0x000fc400078f18ff */
[----:B------:R-:W-:Y:S02]  /*4240*/  SHF.R.S32.HI R25, RZ, 0x7, R26 ;  /* 0x00000007ff197819 */ /* 0x000fe4000001141a */
[----:B------:R-:W-:Y:S01]  /*4250*/  LEA.HI R28, R28, R27, RZ, 0x5 ;  /* 0x0000001b1c1c7211 */ /* 0x000fe200078f28ff */
[----:B------:R-:W-:Y:S01]  /*4260*/  IMAD.IADD R33, R18, 0x1, -R33 ;  /* 0x0000000112217824 */ /* 0x000fe200078e0a21 */
[----:B------:R-:W-:Y:S02]  /*4270*/  LOP3.LUT R31, R31, 0xfffffff8, RZ, 0xc0, !PT ;  /* 0xfffffff81f1f7812 */ /* 0x000fe400078ec0ff */
[----:B------:R-:W-:Y:S02]  /*4280*/  LEA.HI R26, R26, R25, RZ, 0x1 ;  /* 0x000000191a1a7211 */ /* 0x000fe400078f08ff */
[----:B------:R-:W-:Y:S01]  /*4290*/  SHF.R.S32.HI R28, RZ, 0x5, R28 ;  /* 0x00000005ff1c7819 */ /* 0x000fe2000001141c */
[----:B------:R-:W-:Y:S01]  /*42a0*/  IMAD.IADD R31, R30, 0x1, -R31 ;  /* 0x000000011e1f7824 */ /* 0x000fe200078e0a1f */
[----:B------:R-:W-:-:S02]  /*42b0*/  LOP3.LUT R26, R26, 0x3fffffe, RZ, 0xc0, !PT ;  /* 0x03fffffe1a1a7812 */ /* 0x000fc400078ec0ff */
        /* <DEDUP_REMOVED lines=128> */
.L_x_3210:
[----:B------:R-:W-:Y:S05]  /*4ac0*/  BSYNC B2 ;  /* 0x0000000000027941 */ /* 0x000fea0003800000 */
.L_x_3209:
[----:B------:R-:W-:Y:S01]  /*4ad0*/  LOP3.LUT R13, RZ, R13, RZ, 0x33, !PT ;  /* 0x0000000dff0d7212 */ /* 0x000fe200078e33ff */
[----:B------:R-:W-:Y:S06]  /*4ae0*/  BRA `(.L_x_3211) ;  /* 0x0000000000187947 */ /* 0x000fec0003800000 */
.L_x_3208:
[----:B------:R-:W-:-:S13]  /*4af0*/  ISETP.NE.AND P1, PT, R10, 0x1, PT ;  /* 0x000000010a00780c */ /* 0x000fda0003f25270 */
[----:B------:R-:W-:Y:S05]  /*4b00*/  @!P1 BRA `(.L_x_3211) ;  /* 0x0000000000109947 */ /* 0x000fea0003800000 */
[----:B------:R-:W2:Y:S04]  /*4b10*/  LDL R14, [R194+0x1c] ;  /* 0x00001c00c20e7983 */ /* 0x000ea80000100800 */
[----:B------:R-:W3:Y:S01]  /*4b20*/  LDL R18, [R194+0x20] ;  /* 0x00002000c2127983 */ /* 0x000ee20000100800 */
[----:B--2---:R-:W-:-:S05]  /*4b30*/  IMAD.HI.U32 R13, R13, R14, RZ ;  /* 0x0000000e0d0d7227 */ /* 0x004fca00078e00ff */
[----:B---3--:R-:W-:-:S07]  /*4b40*/  SHF.R.U32.HI R13, RZ, R18, R13 ;  /* 0x00000012ff0d7219 */ /* 0x008fce000001160d */
.L_x_3211:
[----:B------:R-:W-:Y:S05]  /*4b50*/  BSYNC B1 ;  /* 0x0000000000017941 */ /* 0x000fea0003800000 */
.L_x_3207:
[----:B------:R-:W-:-:S05]  /*4b60*/  IMAD R13, R10, R13, R26 ;  /* 0x0000000d0a0d7224 */ /* 0x000fca00078e021a */
[----:B------:R-:W-:Y:S02]  /*4b70*/  VIMNMX R12, R12, R13, !PT ;  /* 0x0000000d0c0c7248 */ /* 0x000fe40007fe0100 */
[----:B------:R-:W-:-:S07]  /*4b80*/  VIADDMNMX R11, R13, R10, R11, PT ;  /* 0x0000000a0d0b7246 */ /* 0x000fce000380010b */
.L_x_3206:
[----:B------:R-:W-:Y:S05]  /*4b90*/  BSYNC B0 ;  /* 0x0000000000007941 */ /* 0x000fea0003800000 */
.L_x_3205:
        /* <DEDUP_REMOVED lines=133> */
.L_x_3217:
[----:B------:R-:W-:Y:S05]  /*53f0*/  BSYNC B2 ;  /* 0x0000000000027941 */ /* 0x000fea0003800000 */
.L_x_3216:
[----:B------:R-:W-:Y:S01]  /*5400*/  LOP3.LUT R9, RZ, R9, RZ, 0x33, !PT ;  /* 0x00000009ff097212 */ /* 0x000fe200078e33ff */
[----:B------:R-:W-:Y:S06]  /*5410*/  BRA `(.L_x_3218) ;  /* 0x0000000000187947 */ /* 0x000fec0003800000 */
.L_x_3215:
[----:B------:R-:W-:-:S13]  /*5420*/  ISETP.NE.AND P6, PT, R10, 0x1, PT ;  /* 0x000000010a00780c */ /* 0x000fda0003fc5270 */
[----:B------:R-:W-:Y:S05]  /*5430*/  @!P6 BRA `(.L_x_3218) ;  /* 0x000000000010e947 */ /* 0x000fea0003800000 */
[----:B------:R-:W2:Y:S04]  /*5440*/  LDL R8, [R194+0x1c] ;  /* 0x00001c00c2087983 */ /* 0x000ea80000100800 */
[----:B------:R-:W3:Y:S01]  /*5450*/  LDL R14, [R194+0x20] ;  /* 0x00002000c20e7983 */ /* 0x000ee20000100800 */
[----:B--2---:R-:W-:-:S05]  /*5460*/  IMAD.HI.U32 R9, R9, R8, RZ ;  /* 0x0000000809097227 */ /* 0x004fca00078e00ff */
[----:B---3--:R-:W-:-:S07]  /*5470*/  SHF.R.U32.HI R9, RZ, R14, R9 ;  /* 0x0000000eff097219 */ /* 0x008fce0000011609 */
.L_x_3218:
[----:B------:R-:W-:Y:S05]  /*5480*/  BSYNC B1 ;  /* 0x0000000000017941 */ /* 0x000fea0003800000 */
.L_x_3214:
[----:B------:R-:W-:-:S05]  /*5490*/  IMAD R9, R10, R9, R26 ;  /* 0x000000090a097224 */ /* 0x000fca00078e021a */
[----:B------:R-:W-:Y:S02]  /*54a0*/  VIADDMNMX R11, R9, R10, R11, PT ;  /* 0x0000000a090b7246 */ /* 0x000fe4000380010b */
[----:B------:R-:W-:-:S07]  /*54b0*/  VIMNMX R12, R12, R9, !PT ;  /* 0x000000090c0c7248 */ /* 0x000fce0007fe0100 */
.L_x_3213:
[----:B------:R-:W-:Y:S05]  /*54c0*/  BSYNC B0 ;  /* 0x0000000000007941 */ /* 0x000fea0003800000 */
.L_x_3212:
        /* <DEDUP_REMOVED lines=13> */
[----:B------:R-:W5:Y:S01]  /*55a0*/  LDL R18, [R1+0x39c] ;  /* 0x00039c0001127983 */ /* 0x000f620000100800 */
[----:B------:R-:W-:Y:S02]  /*55b0*/  ISETP.LT.OR P1, PT, R11, 0xa, P1 ;  /* 0x0000000a0b00780c */ /* 0x000fe40000f21670 */
[----:B------:R-:W-:Y:S01]  /*55c0*/  ISETP.NE.AND P6, PT, R30, RZ, PT ;  /* 0x000000ff1e00720c */ /* 0x000fe20003fc5270 */
[----:B------:R-:W5:Y:S01]  /*55d0*/  LDL R20, [R1+0x3f0] ;  /* 0x0003f00001147983 */ /* 0x000f620000100800 */
[----:B------:R-:W-:-:S02]  /*55e0*/  FSEL R127, R127, -INF , !P1 ;  /* 0xff8000007f7f7808 */ /* 0x000fc40004800000 */
[----:B------:R-:W-:Y:S01]  /*55f0*/  ISETP.NE.AND P1, PT, R27, RZ, PT ;  /* 0x000000ff1b00720c */ /* 0x000fe20003f25270 */
[----:B------:R-:W5:Y:S01]  /*5600*/  LDL R145, [R1+0x218] ;  /* 0x0002180001917983 */ /* 0x000f620000100800 */
[----:B------:R-:W-:Y:S02]  /*5610*/  FMNMX.FTZ R10, R143, R141, !PT ;  /* 0x0000008d8f0a7209 */ /* 0x000fe40007810000 */
[----:B------:R-:W-:Y:S01]  /*5620*/  ISETP.GT.AND P1, PT, R12, 0x10, !P1 ;  /* 0x000000100c00780c */ /* 0x000fe20004f24270 */
[----:B------:R-:W5:Y:S01]  /*5630*/  LDL R27, [R1+0x2a0] ;  /* 0x0002a000011b7983 */ /* 0x000f620000100800 */
[----:B------:R-:W-:Y:S02]  /*5640*/  FMNMX.FTZ R10, R139, R10, !PT ;  /* 0x0000000a8b0a7209 */ /* 0x000fe40007810000 */
[----:B------:R-:W-:Y:S01]  /*5650*/  ISETP.LT.OR P1, PT, R11, 0x11, P1 ;  /* 0x000000110b00780c */ /* 0x000fe20000f21670 */
[----:B------:R-:W5:Y:S01]  /*5660*/  LDL R26, [R1+0x408] ;  /* 0x00040800011a7983 */ /* 0x000f620000100800 */
[----:B------:R-:W-:-:S02]  /*5670*/  FMNMX.FTZ R9, R137, R10, !PT ;  /* 0x0000000a89097209 */ /* 0x000fc40007810000 */
[----:B------:R-:W-:Y:S01]  /*5680*/  FSEL R156, R156, -INF , !P1 ;  /* 0xff8000009c9c7808 */ /* 0x000fe20004800000 */
[----:B------:R-:W5:Y:S01]  /*5690*/  LDL R152, [R1+0x27c] ;  /* 0x00027c0001987983 */ /* 0x000f620000100800 */
[----:B------:R-:W-:Y:S02]  /*56a0*/  ISETP.NE.AND P1, PT, R28, RZ, PT ;  /* 0x000000ff1c00720c */ /* 0x000fe40003f25270 */
[C---:B------:R-:W-:Y:S01]  /*56b0*/  ISETP.GT.AND P3, PT, R12.reuse, 0x50, !P3 ;  /* 0x000000500c00780c */ /* 0x040fe20005f64270 */
[----:B------:R-:W5:Y:S01]  /*56c0*/  LDL R154, [R1+0x280] ;  /* 0x00028000019a7983 */ /* 0x000f620000100800 */
[C---:B------:R-:W-:Y:S02]  /*56d0*/  ISETP.GT.AND P1, PT, R12.reuse, 0x11, !P1 ;  /* 0x000000110c00780c */ /* 0x040fe40004f24270 */
[----:B------:R-:W-:Y:S01]  /*56e0*/  ISETP.GT.AND P4, PT, R12, 0x51, !P4 ;  /* 0x000000510c00780c */ /* 0x000fe20006784270 */
[----:B------:R-:W5:Y:S01]  /*56f0*/  LDL R114, [R1+0x230] ;  /* 0x0002300001727983 */ /* 0x000f620000100800 */
[----:B------:R-:W-:-:S02]  /*5700*/  ISETP.LT.OR P1, PT, R11, 0x12, P1 ;  /* 0x000000120b00780c */ /* 0x000fc40000f21670 */
[----:B------:R-:W-:Y:S01]  /*5710*/  ISETP.LT.OR P3, PT, R11, 0x51, P3 ;  /* 0x000000510b00780c */ /* 0x000fe20001f61670 */
[----:B------:R-:W5:Y:S01]  /*5720*/  LDL R116, [R1+0x234] ;  /* 0x0002340001747983 */ /* 0x000f620000100800 */
[----:B------:R-:W-:Y:S02]  /*5730*/  FSEL R167, R167, -INF , !P1 ;  /* 0xff800000a7a77808 */ /* 0x000fe40004800000 */
[C---:B------:R-:W-:Y:S01]  /*5740*/  ISETP.GT.AND P1, PT, R12.reuse, 0x18, !P2 ;  /* 0x000000180c00780c */ /* 0x040fe20005724270 */
[----:B------:R-:W5:Y:S01]  /*5750*/  LDL R118, [R1+0x238] ;  /* 0x0002380001767983 */ /* 0x000f620000100800 */
[----:B------:R-:W-:Y:S02]  /*5760*/  ISETP.NE.AND P2, PT, R15, RZ, PT ;  /* 0x000000ff0f00720c */ /* 0x000fe40003f45270 */
[----:B------:R-:W-:Y:S01]  /*5770*/  ISETP.LT.OR P1, PT, R11, 0x19, P1 ;  /* 0x000000190b00780c */ /* 0x000fe20000f21670 */
[----:B------:R-:W5:Y:S01]  /*5780*/  LDL R120, [R1+0x23c] ;  /* 0x00023c0001787983 */ /* 0x000f620000100800 */
[----:B------:R-:W-:-:S02]  /*5790*/  ISETP.GT.AND P5, PT, R12, 0x58, !P5 ;  /* 0x000000580c00780c */ /* 0x000fc40006fa4270 */
[----:B------:R-:W-:Y:S01]  /*57a0*/  FSEL R168, R168, -INF , !P1 ;  /* 0xff800000a8a87808 */ /* 0x000fe20004800000 */
[----:B------:R-:W5:Y:S01]  /*57b0*/  LDL R122, [R1+0x240] ;  /* 0x00024000017a7983 */ /* 0x000f620000100800 */
[----:B------:R-:W-:Y:S02]  /*57c0*/  ISETP.GT.AND P1, PT, R12, 0x19, !P6 ;  /* 0x000000190c00780c */ /* 0x000fe40007724270 */
[----:B------:R-:W-:Y:S01]  /*57d0*/  ISETP.NE.AND P6, PT, R41, RZ, PT ;  /* 0x000000ff2900720c */ /* 0x000fe20003fc5270 */
[----:B------:R-:W5:Y:S01]  /*57e0*/  LDL R124, [R1+0x244] ;  /* 0x00024400017c7983 */ /* 0x000f620000100800 */
[C---:B------:R-:W-:Y:S02]  /*57f0*/  ISETP.LT.OR P1, PT, R11.reuse, 0x1a, P1 ;  /* 0x0000001a0b00780c */ /* 0x040fe40000f21670 */
[----:B------:R-:W-:Y:S01]  /*5800*/  ISETP.LT.OR P4, PT, R11, 0x52, P4 ;  /* 0x000000520b00780c */ /* 0x000fe20002781670 */
[----:B------:R-:W5:Y:S01]  /*5810*/  LDL R41, [R1+0x2bc] ;  /* 0x0002bc0001297983 */ /* 0x000f620000100800 */
[----:B------:R-:W-:-:S02]  /*5820*/  FSEL R169, R169, -INF , !P1 ;  /* 0xff800000a9a97808 */ /* 0x000fc40004800000 */
[----:B------:R-:W-:Y:S01]  /*5830*/  ISETP.NE.AND P1, PT, R32, RZ, PT ;  /* 0x000000ff2000720c */ /* 0x000fe20003f25270 */
[----:B------:R-:W5:Y:S01]  /*5840*/  LDL R126, [R1+0x248] ;  /* 0x00024800017e7983 */ /* 0x000f620000100800 */
[----:B------:R-:W-:Y:S02]  /*5850*/  FSEL R180, R180, -INF , !P3 ;  /* 0xff800000b4b47808 */ /* 0x000fe40005800000 */
[----:B------:R-:W-:Y:S01]  /*5860*/  ISETP.GT.AND P1, PT, R12, 0x20, !P1 ;  /* 0x000000200c00780c */ /* 0x000fe20004f24270 */
[----:B------:R-:W5:Y:S01]  /*5870*/  LDL R128, [R1+0x24c] ;  /* 0x00024c0001807983 */ /* 0x000f620000100800 */
[C---:B------:R-:W-:Y:S02]  /*5880*/  ISETP.LT.OR P5, PT, R11.reuse, 0x59, P5 ;  /* 0x000000590b00780c */ /* 0x040fe40002fa1670 */
[----:B------:R-:W-:Y:S01]  /*5890*/  ISETP.LT.OR P1, PT, R11, 0x21, P1 ;  /* 0x000000210b00780c */ /* 0x000fe20000f21670 */
[----:B------:R-:W5:Y:S01]  /*58a0*/  LDL R130, [R1+0x250] ;  /* 0x0002500001827983 */ /* 0x000f620000100800 */
[----:B------:R-:W-:-:S02]  /*58b0*/  FSEL R181, R181, -INF , !P4 ;  /* 0xff800000b5b57808 */ /* 0x000fc40006000000 */
[----:B------:R-:W-:Y:S01]  /*58c0*/  FSEL R172, R172, -INF , !P1 ;  /* 0xff800000acac7808 */ /* 0x000fe20004800000 */
[----:B------:R-:W5:Y:S01]  /*58d0*/  LDL R132, [R1+0x254] ;  /* 0x0002540001847983 */ /* 0x000f620000100800 */
[----:B------:R-:W-:Y:S02]  /*58e0*/  ISETP.NE.AND P1, PT, R33, RZ, PT ;  /* 0x000000ff2100720c */ /* 0x000fe40003f25270 */
[----:B------:R-:W-:Y:S01]  /*58f0*/  FSEL R182, R182, -INF , !P5 ;  /* 0xff800000b6b67808 */ /* 0x000fe20006800000 */
[----:B------:R-:W5:Y:S01]  /*5900*/  LDL R134, [R1+0x258] ;  /* 0x0002580001867983 */ /* 0x000f620000100800 */
[----:B------:R-:W-:-:S03]  /*5910*/  ISETP.GT.AND P1, PT, R12, 0x21, !P1 ;  /* 0x000000210c00780c */ /* 0x000fc60004f24270 */
[----:B------:R-:W5:Y:S01]  /*5920*/  LDL R136, [R1+0x25c] ;  /* 0x00025c0001887983 */ /* 0x000f620000100800 */
[----:B------:R-:W-:-:S03]  /*5930*/  ISETP.LT.OR P1, PT, R11, 0x22, P1 ;  /* 0x000000220b00780c */ /* 0x000fc60000f21670 */
[----:B------:R-:W5:Y:S01]  /*5940*/  LDL R138, [R1+0x260] ;  /* 0x00026000018a7983 */ /* 0x000f620000100800 */
[----:B------:R-:W-:Y:S02]  /*5950*/  FSEL R173, R173, -INF , !P1 ;  /* 0xff800000adad7808 */ /* 0x000fe40004800000 */
[----:B------:R-:W-:Y:S01]  /*5960*/  ISETP.NE.AND P1, PT, R34, RZ, PT ;  /* 0x000000ff2200720c */ /* 0x000fe20003f25270 */
[----:B------:R-:W5:Y:S03]  /*5970*/  LDL R140, [R1+0x264] ;  /* 0x00026400018c7983 */ /* 0x000f660000100800 */
[----:B------:R-:W-:Y:S01]  /*5980*/  ISETP.GT.AND P1, PT, R12, 0x28, !P1 ;  /* 0x000000280c00780c */ /* 0x000fe20004f24270 */
[----:B------:R-:W5:Y:S03]  /*5990*/  LDL R142, [R1+0x268] ;  /* 0x00026800018e7983 */ /* 0x000f660000100800 */
[----:B------:R-:W-:Y:S01]  /*59a0*/  ISETP.LT.OR P1, PT, R11, 0x29, P1 ;  /* 0x000000290b00780c */ /* 0x000fe20000f21670 */
[----:B------:R-:W5:Y:S03]  /*59b0*/  LDL R144, [R1+0x26c] ;  /* 0x00026c0001907983 */ /* 0x000f660000100800 */
[----:B------:R-:W-:Y:S01]  /*59c0*/  FSEL R174, R174, -INF , !P1 ;  /* 0xff800000aeae7808 */ /* 0x000fe20004800000 */
[----:B------:R-:W5:Y:S01]  /*59d0*/  LDL R146, [R1+0x270] ;  /* 0x0002700001927983 */ /* 0x000f620000100800 */
[----:B------:R-:W-:-:S03]  /*59e0*/  ISETP.NE.AND P1, PT, R35, RZ, PT ;  /* 0x000000ff2300720c */ /* 0x000fc60003f25270 */
        /* <DEDUP_REMOVED lines=44> */
[----:B------:R-:W-:-:S02]  /*5cb0*/  ISETP.GT.AND P1, PT, R12, RZ, !P2 ;  /* 0x000000ff0c00720c */ /* 0x000fc40005724270 */
[----:B------:R-:W-:Y:S01]  /*5cc0*/  ISETP.NE.AND P2, PT, R43, RZ, PT ;  /* 0x000000ff2b00720c */ /* 0x000fe20003f45270 */
[----:B------:R-:W5:Y:S01]  /*5cd0*/  LDL R65, [R1+0x2ec] ;  /* 0x0002ec0001417983 */ /* 0x000f620000100800 */
[----:B------:R-:W-:Y:S02]  /*5ce0*/  ISETP.LT.OR P1, PT, R11, 0x1, P1 ;  /* 0x000000010b00780c */ /* 0x000fe40000f21670 */
[C---:B------:R-:W-:Y:S01]  /*5cf0*/  ISETP.GT.AND P2, PT, R12.reuse, 0x49, !P2 ;  /* 0x000000490c00780c */ /* 0x040fe20005744270 */
[----:B------:R-:W5:Y:S01]  /*5d00*/  LDL R43, [R1+0x2c0] ;  /* 0x0002c000012b7983 */ /* 0x000f620000100800 */
[----:B------:R-:W-:Y:S02]  /*5d10*/  FSEL R133, R133, -INF , !P1 ;  /* 0xff80000085857808 */ /* 0x000fe40004800000 */
[----:B------:R-:W-:Y:S01]  /*5d20*/  ISETP.GT.AND P1, PT, R12, 0x41, !P6 ;  /* 0x000000410c00780c */ /* 0x000fe20007724270 */
[----:B------:R-:W5:Y:S01]  /*5d30*/  LDL R67, [R1+0x2f0] ;  /* 0x0002f00001437983 */ /* 0x000f620000100800 */
[----:B------:R-:W-:-:S02]  /*5d40*/  FMNMX.FTZ R8, R133, R131, !PT ;  /* 0x0000008385087209 */ /* 0x000fc40007810000 */
[----:B------:R-:W-:Y:S01]  /*5d50*/  ISETP.LT.OR P1, PT, R11, 0x42, P1 ;  /* 0x000000420b00780c */ /* 0x000fe20000f21670 */
[----:B------:R-:W5:Y:S01]  /*5d60*/  LDL R69, [R1+0x2f4] ;  /* 0x0002f40001457983 */ /* 0x000f620000100800 */
[----:B------:R-:W-:Y:S02]  /*5d70*/  FMNMX.FTZ R8, R129, R8, !PT ;  /* 0x0000000881087209 */ /* 0x000fe40007810000 */
[----:B------:R-:W-:Y:S01]  /*5d80*/  FSEL R177, R177, -INF , !P1 ;  /* 0xff800000b1b17808 */ /* 0x000fe20004800000 */
[----:B------:R-:W5:Y:S01]  /*5d90*/  LDL R71, [R1+0x2f8] ;  /* 0x0002f80001477983 */ /* 0x000f620000100800 */
[----:B------:R-:W-:Y:S02]  /*5da0*/  FMNMX.FTZ R15, R127, R8, !PT ;  /* 0x000000087f0f7209 */ /* 0x000fe40007810000 */
[----:B------:R-:W-:Y:S01]  /*5db0*/  FMNMX.FTZ R8, R166, R9, !PT ;  /* 0x00000009a6087209 */ /* 0x000fe20007810000 */
[----:B------:R-:W5:Y:S01]  /*5dc0*/  LDL R73, [R1+0x2fc] ;  /* 0x0002fc0001497983 */ /* 0x000f620000100800 */
[----:B------:R-:W-:-:S02]  /*5dd0*/  FMNMX.FTZ R10, R156, R15, !PT ;  /* 0x0000000f9c0a7209 */ /* 0x000fc40007810000 */
[----:B------:R-:W-:Y:S01]  /*5de0*/  FMNMX.FTZ R9, R229, R8, !PT ;  /* 0x00000008e5097209 */ /* 0x000fe20007810000 */
[----:B------:R-:W5:Y:S01]  /*5df0*/  LDL R75, [R1+0x300] ;  /* 0x00030000014b7983 */ /* 0x000f620000100800 */
[----:B------:R-:W-:Y:S02]  /*5e00*/  FMNMX.FTZ R15, R167, R10, !PT ;  /* 0x0000000aa70f7209 */ /* 0x000fe40007810000 */
[----:B------:R-:W-:Y:S01]  /*5e10*/  FMNMX.FTZ R8, R228, R9, !PT ;  /* 0x00000009e4087209 */ /* 0x000fe20007810000 */
        /* <DEDUP_REMOVED lines=25> */
[----:B------:R-:W-:Y:S02]  /*5fb0*/  ISETP.NE.AND P1, PT, R42, RZ, PT ;  /* 0x000000ff2a00720c */ /* 0x000fe40003f25270 */
[----:B------:R-:W-:Y:S01]  /*5fc0*/  FMNMX.FTZ R10, R220, R15, !PT ;  /* 0x0000000fdc0a7209 */ /* 0x000fe20007810000 */
[----:B------:R-:W5:Y:S01]  /*5fd0*/  LDL R95, [R1+0x328] ;  /* 0x00032800015f7983 */ /* 0x000f620000100800 */
[----:B------:R-:W-:Y:S02]  /*5fe0*/  FMNMX.FTZ R8, R187, R8, !PT ;  /* 0x00000008bb087209 */ /* 0x000fe40007810000 */
[----:B------:R-:W-:Y:S01]  /*5ff0*/  ISETP.GT.AND P1, PT, R12, 0x48, !P1 ;  /* 0x000000480c00780c */ /* 0x000fe20004f24270 */
[----:B------:R-:W5:Y:S01]  /*6000*/  LDL R97, [R1+0x32c] ;  /* 0x00032c0001617983 */ /* 0x000f620000100800 */
[----:B------:R-:W-:-:S02]  /*6010*/  FMNMX.FTZ R9, R221, R10, !PT ;  /* 0x0000000add097209 */ /* 0x000fc40007810000 */
[----:B------:R-:W-:Y:S01]  /*6020*/  FMNMX.FTZ R15, R195, R8, !PT ;  /* 0x00000008c30f7209 */ /* 0x000fe20007810000 */
[----:B------:R-:W5:Y:S01]  /*6030*/  LDL R99, [R1+0x330] ;  /* 0x0003300001637983 */ /* 0x000f620000100800 */
[----:B------:R-:W-:Y:S02]  /*6040*/  ISETP.LT.OR P1, PT, R11, 0x49, P1 ;  /* 0x000000490b00780c */ /* 0x000fe40000f21670 */
[----:B------:R-:W-:Y:S01]  /*6050*/  FMNMX.FTZ R8, R176, R9, !PT ;  /* 0x00000009b0087209 */ /* 0x000fe20007810000 */
[----:B------:R-:W5:Y:S01]  /*6060*/  LDL R101, [R1+0x334] ;  /* 0x0003340001657983 */ /* 0x000f620000100800 */
[----:B------:R-:W-:Y:S02]  /*6070*/  FMNMX.FTZ R10, R218, R15, !PT ;  /* 0x0000000fda0a7209 */ /* 0x000fe40007810000 */
[----:B------:R-:W-:Y:S01]  /*6080*/  FSEL R178, R178, -INF , !P1 ;  /* 0xff800000b2b27808 */ /* 0x000fe20004800000 */
        /* <DEDUP_REMOVED lines=11> */
[----:B------:R-:W-:Y:S01]  /*6140*/  ISETP.NE.AND P6, PT, R24, RZ, PT ;  /* 0x000000ff1800720c */ /* 0x000fe20003fc5270 */
[----:B------:R-:W5:Y:S01]  /*6150*/  LDL R111, [R1+0x348] ;  /* 0x00034800016f7983 */ /* 0x000f620000100800 */
[----:B------:R-:W-:Y:S02]  /*6160*/  FMNMX.FTZ R15, R179, R8, !PT ;  /* 0x00000008b30f7209 */ /* 0x000fe40007810000 */
[----:B------:R-:W-:Y:S01]  /*6170*/  FMNMX.FTZ R10, R216, R9, !PT ;  /* 0x00000009d80a7209 */ /* 0x000fe20007810000 */
[----:B------:R-:W5:Y:S01]  /*6180*/  LDL R113, [R1+0x34c] ;  /* 0x00034c0001717983 */ /* 0x000f620000100800 */
[----:B------:R-:W-:Y:S02]  /*6190*/  ISETP.GT.AND P6, PT, R12, 0x59, !P6 ;  /* 0x000000590c00780c */ /* 0x000fe400077c4270 */
[----:B------:R-:W-:Y:S01]  /*61a0*/  FMNMX.FTZ R8, R180, R15, !PT ;  /* 0x0000000fb4087209 */ /* 0x000fe20007810000 */
[----:B------:R-:W5:Y:S01]  /*61b0*/  LDL R115, [R1+0x350] ;  /* 0x0003500001737983 */ /* 0x000f620000100800 */
[----:B------:R-:W-:-:S02]  /*61c0*/  FMNMX.FTZ R10, R215, R10, !PT ;  /* 0x0000000ad70a7209 */ /* 0x000fc40007810000 */
[----:B------:R-:W-:Y:S01]  /*61d0*/  ISETP.LT.OR P6, PT, R11, 0x5a, P6 ;  /* 0x0000005a0b00780c */ /* 0x000fe200037c1670 */
[----:B------:R-:W5:Y:S01]  /*61e0*/  LDL R15, [R1+0x294] ;  /* 0x00029400010f7983 */ /* 0x000f620000100800 */
[----:B------:R-:W-:Y:S02]  /*61f0*/  FMNMX.FTZ R9, R181, R8, !PT ;  /* 0x00000008b5097209 */ /* 0x000fe40007810000 */
[----:B------:R-:W-:Y:S01]  /*6200*/  FMNMX.FTZ R10, R217, R10, !PT ;  /* 0x0000000ad90a7209 */ /* 0x000fe20007810000 */
[----:B------:R-:W5:Y:S01]  /*6210*/  LDL R117, [R1+0x354] ;  /* 0x0003540001757983 */ /* 0x000f620000100800 */
[----:B------:R-:W-:Y:S02]  /*6220*/  FSEL R183, R183, -INF , !P6 ;  /* 0xff800000b7b77808 */ /* 0x000fe40007000000 */
[----:B------:R-:W-:Y:S01]  /*6230*/  FMNMX.FTZ R8, R182, R9, !PT ;  /* 0x00000009b6087209 */ /* 0x000fe20007810000 */
[----:B------:R-:W5:Y:S03]  /*6240*/  LDL R121, [R1+0x358] ;  /* 0x0003580001797983 */ /* 0x000f660000100800 */
[----:B------:R-:W-:Y:S01]  /*6250*/  FMNMX.FTZ R11, R183, R8, !PT ;  /* 0x00000008b70b7209 */ /* 0x000fe20007810000 */
[----:B------:R-:W0:Y:S04]  /*6260*/  SHFL.BFLY PT, R9, R10, 0x2, 0x1f ;  /* 0x0c401f000a097f89 */ /* 0x000e2800000e0000 */
[----:B------:R-:W-:Y:S04]  /*6270*/  STL.64 [R1+0x440], R10 ;  /* 0x0004400a01007387 */ /* 0x000fe80000100a00 */
[----:B------:R-:W5:Y:S04]  /*6280*/  LDL R147, [R1+0x444] ;  /* 0x0004440001937983 */ /* 0x000f680000100800 */
[----:B------:R-:W5:Y:S04]  /*6290*/  LDL R123, [R1+0x35c] ;  /* 0x00035c00017b7983 */ /* 0x000f680000100800 */
[----:B------:R-:W5:Y:S04]  /*62a0*/  LDL R125, [R1+0x360] ;  /* 0x00036000017d7983 */ /* 0x000f680000100800 */
[----:B------:R-:W5:Y:S01]  /*62b0*/  LDL R135, [R1+0x364] ;  /* 0x0003640001877983 */ /* 0x000f620000100800 */
[----:B0-----:R-:W-:-:S03]  /*62c0*/  FMNMX.FTZ R12, R10, R9, !PT ;  /* 0x000000090a0c7209 */ /* 0x001fc60007810000 */
[----:B------:R-:W5:Y:S04]  /*62d0*/  LDL R100, [R1+0x368] ;  /* 0x0003680001647983 */ /* 0x000f680000100800 */
[----:B------:R-:W0:Y:S04]  /*62e0*/  SHFL.BFLY PT, R9, R12, 0x1, 0x1f ;  /* 0x0c201f000c097f89 */ /* 0x000e2800000e0000 */
[----:B------:R-:W5:Y:S04]  /*62f0*/  LDL R102, [R1+0x36c] ;  /* 0x00036c0001667983 */ /* 0x000f680000100800 */
[----:B------:R-:W5:Y:S04]  /*6300*/  LDL R104, [R1+0x370] ;  /* 0x0003700001687983 */ /* 0x000f680000100800 */
[----:B------:R-:W5:Y:S04]  /*6310*/  LDL R106, [R1+0x374] ;  /* 0x00037400016a7983 */ /* 0x000f680000100800 */
[----:B------:R-:W5:Y:S04]  /*6320*/  LDL R108, [R1+0x378] ;  /* 0x00037800016c7983 */ /* 0x000f680000100800 */
[----:B------:R-:W5:Y:S01]  /*6330*/  LDL R110, [R1+0x37c] ;  /* 0x00037c00016e7983 */ /* 0x000f620000100800 */
[----:B0-----:R-:W-:-:S03]  /*6340*/  FMNMX.FTZ R14, R12, R9, !PT ;  /* 0x000000090c0e7209 */ /* 0x001fc60007810000 */
[----:B------:R-:W5:Y:S04]  /*6350*/  LDL R112, [R1+0x380] ;  /* 0x0003800001707983 */ /* 0x000f680000100800 */
[----:B------:R0:W-:Y:S04]  /*6360*/  STL [R1+0x440], R14 ;  /* 0x0004400e01007387 */ /* 0x0001e80000100800 */
[----:B------:R-:W5:Y:S04]  /*6370*/  LDL R119, [R1+0x440] ;  /* 0x0004400001777983 */ /* 0x000f680000100800 */
[----:B------:R-:W5:Y:S04]  /*6380*/  LDL.64 R8, [R1+0xa8] ;  /* 0x0000a80001087983 */ /* 0x000f680000100a00 */
        /* <DEDUP_REMOVED lines=40> */
[----:B--2---:R-:W-:Y:S04]  /*6610*/  STL [R1+0x284], R160 ;  /* 0x000284a001007387 */ /* 0x004fe80000100800 */
[----:B---3--:R-:W-:Y:S04]  /*6620*/  STL [R1+0x288], R162 ;  /* 0x000288a201007387 */ /* 0x008fe80000100800 */
[----:B----4-:R-:W-:Y:S04]  /*6630*/  STL [R1+0x28c], R164 ;  /* 0x00028ca401007387 */ /* 0x010fe80000100800 */
[----:B-----5:R-:W0:Y:S02]  /*6640*/  SHFL.BFLY PT, R10, R147, 0x2, 0x1f ;  /* 0x0c401f00930a7f89 */ /* 0x020e2400000e0000 */
[----:B0-----:R-:W-:-:S05]  /*6650*/  FMNMX.FTZ R149, R10, R147, !PT ;  /* 0x000000930a957209 */ /* 0x001fca0007810000 */
[----:B------:R-:W0:Y:S04]  /*6660*/  SHFL.BFLY PT, R10, R149, 0x1, 0x1f ;  /* 0x0c201f00950a7f89 */ /* 0x000e2800000e0000 */
[----:B------:R1:W-:Y:S04]  /*6670*/  STL [R1+0x294], R15 ;  /* 0x0002940f01007387 */ /* 0x0003e80000100800 */
[----:B------:R2:W-:Y:S01]  /*6680*/  STL [R1+0x298], R19 ;  /* 0x0002981301007387 */ /* 0x0005e20000100800 */
[----:B0-----:R-:W-:Y:S02]  /*6690*/  FMNMX.FTZ R10, R149, R10, !PT ;  /* 0x0000000a950a7209 */ /* 0x001fe40007810000 */
[----:B------:R-:W-:Y:S01]  /*66a0*/  FSETP.NEU.FTZ.AND P1, PT, R119, -INF , PT ;  /* 0xff8000007700780b */ /* 0x000fe20003f3d000 */
[----:B------:R-:W-:-:S02]  /*66b0*/  FMUL.FTZ R160, R14, R119 ;  /* 0x000000770ea07220 */ /* 0x000fc40000410000 */
[----:B-1----:R-:W-:-:S03]  /*66c0*/  FMUL.FTZ R15, R10, R14 ;  /* 0x0000000e0a0f7220 */ /* 0x002fc60000410000 */
[----:B------:R-:W-:Y:S02]  /*66d0*/  FSEL R160, R160, RZ, P1 ;  /* 0x000000ffa0a07208 */ /* 0x000fe40000800000 */
[----:B------:R-:W-:-:S04]  /*66e0*/  FSETP.NEU.FTZ.AND P1, PT, R10, -INF , PT ;  /* 0xff8000000a00780b */ /* 0x000fc80003f3d000 */
[----:B------:R-:W-:Y:S01]  /*66f0*/  FSEL R15, R15, RZ, P1 ;  /* 0x000000ff0f0f7208 */ /* 0x000fe20000800000 */
[----:B------:R0:W-:Y:S01]  /*6700*/  STL [R1+0x39c], R18 ;  /* 0x00039c1201007387 */ /* 0x0001e20000100800 */
[-CC-:B------:R-:W-:Y:S01]  /*6710*/  FFMA.FTZ R161, R143, R14.reuse, -R160.reuse ;  /* 0x0000000e8fa17223 */ /* 0x180fe200000108a0 */
[-CC-:B------:R-:W-:Y:S01]  /*6720*/  FFMA.FTZ R162, R141, R14.reuse, -R160.reuse ;  /* 0x0000000e8da27223 */ /* 0x180fe200000108a0 */
[-CC-:B------:R-:W-:Y:S01]  /*6730*/  FFMA.FTZ R163, R139, R14.reuse, -R160.reuse ;  /* 0x0000000e8ba37223 */ /* 0x180fe200000108a0 */
[----:B------:R1:W-:Y:S01]  /*6740*/  STL [R1+0x3f0], R20 ;  /* 0x0003f01401007387 */ /* 0x0003e20000100800 */
[-CC-:B------:R-:W-:Y:S01]  /*6750*/  FFMA.FTZ R164, R133, R14.reuse, -R15.reuse ;  /* 0x0000000e85a47223 */ /* 0x180fe2000001080f */
[-CC-:B------:R-:W-:Y:S01]  /*6760*/  FFMA.FTZ R165, R131, R14.reuse, -R15.reuse ;  /* 0x0000000e83a57223 */ /* 0x180fe2000001080f */
[-CC-:B--2---:R-:W-:Y:S01]  /*6770*/  FFMA.FTZ R19, R129, R14.reuse, -R15.reuse ;  /* 0x0000000e81137223 */ /* 0x184fe2000001080f */
[-C--:B0-----:R-:W-:Y:S01]  /*6780*/  FFMA.FTZ R18, R137, R14.reuse, -R160 ;  /* 0x0000000e89127223 */ /* 0x081fe200000108a0 */
[----:B-1----:R-:W-:Y:S01]  /*6790*/  FFMA.FTZ R20, R127, R14, -R15 ;  /* 0x0000000e7f147223 */ /* 0x002fe2000001080f */
[----:B------:R-:W-:Y:S08]  /*67a0*/  MUFU.EX2 R161, R161 ;  /* 0x000000a100a17308 */ /* 0x000ff00000000800 */
[----:B------:R-:W-:Y:S08]  /*67b0*/  MUFU.EX2 R162, R162 ;  /* 0x000000a200a27308 */ /* 0x000ff00000000800 */
[----:B------:R-:W-:Y:S08]  /*67c0*/  MUFU.EX2 R163, R163 ;  /* 0x000000a300a37308 */ /* 0x000ff00000000800 */
[----:B------:R-:W-:Y:S08]  /*67d0*/  MUFU.EX2 R18, R18 ;  /* 0x0000001200127308 */ /* 0x000ff00000000800 */
        /* <DEDUP_REMOVED lines=8> */
[----:B------:R-:W-:-:S03]  /*6860*/  R2UR UR6, R8 ;  /* 0x00000000080672ca */ /* 0x000fc600000e0000 */
[----:B------:R4:W-:Y:S01]  /*6870*/  STL [R1+0x2bc], R41 ;  /* 0x0002bc2901007387 */ /* 0x0009e20000100800 */
[----:B--2---:R-:W-:-:S03]  /*6880*/  IMAD.MOV.U32 R27, RZ, RZ, R9 ;  /* 0x000000ffff1b7224 */ /* 0x004fc600078e0009 */
[----:B------:R2:W-:Y:S01]  /*6890*/  STL [R1+0x3f4], R38 ;  /* 0x0003f42601007387 */ /* 0x0005e20000100800 */
[----:B---3--:R-:W-:-:S03]  /*68a0*/  IMAD.MOV.U32 R39, RZ, RZ, R9 ;  /* 0x000000ffff277224 */ /* 0x008fc600078e0009 */
[----:B------:R3:W-:Y:S01]  /*68b0*/  STL [R1+0x3f8], R40 ;  /* 0x0003f82801007387 */ /* 0x0007e20000100800 */
[----:B----4-:R-:W-:-:S03]  /*68c0*/  IMAD.MOV.U32 R41, RZ, RZ, R9 ;  /* 0x000000ffff297224 */ /* 0x010fc600078e0009 */
[----:B------:R4:W-:Y:S01]  /*68d0*/  STL [R1+0x408], R26 ;  /* 0x0004081a01007387 */ /* 0x0009e20000100800 */
[C---:B--2---:R-:W-:Y:S01]  /*68e0*/  VIADD R38, R8.reuse, 0x80 ;  /* 0x0000008008267836 */ /* 0x044fe20000000000 */
[----:B0-----:R-:W-:Y:S02]  /*68f0*/  F2FP.F16.F32.PACK_AB R153, R165, R164 ;  /* 0x000000a4a599723e */ /* 0x001fe400000000ff */
[----:B------:R0:W-:Y:S01]  /*6900*/  STL [R1+0x27c], R152 ;  /* 0x00027c9801007387 */ /* 0x0001e20000100800 */
[----:B---3--:R-:W-:Y:S01]  /*6910*/  VIADD R40, R8, 0x100 ;  /* 0x0000010008287836 */ /* 0x008fe20000000000 */
[----:B-1----:R-:W-:Y:S02]  /*6920*/  F2FP.F16.F32.PACK_AB R155, R20, R19 ;  /* 0x00000013149b723e */ /* 0x002fe400000000ff */
[----:B------:R1:W-:Y:S01]  /*6930*/  STL [R1+0x280], R154 ;  /* 0x0002809a01007387 */ /* 0x0003e20000100800 */
[----:B----4-:R-:W-:Y:S01]  /*6940*/  VIADD R26, R8, 0x180 ;  /* 0x00000180081a7836 */ /* 0x010fe20000000000 */
[----:B------:R-:W-:-:S02]  /*6950*/  R2UR UR10, R38 ;  /* 0x00000000260a72ca */ /* 0x000fc400000e0000 */
[----:B0-----:R-:W-:Y:S01]  /*6960*/  F2FP.F16.F32.PACK_AB R152, R162, R161 ;  /* 0x000000a1a298723e */ /* 0x001fe200000000ff */
[----:B------:R-:W-:Y:S01]  /*6970*/  STL [R1+0x230], R114 ;  /* 0x0002307201007387 */ /* 0x000fe20000100800 */
[----:B-1----:R-:W-:-:S03]  /*6980*/  F2FP.F16.F32.PACK_AB R154, R18, R163 ;  /* 0x000000a3129a723e */ /* 0x002fc600000000ff */
[----:B------:R-:W-:Y:S01]  /*6990*/  STL [R1+0x234], R116 ;  /* 0x0002347401007387 */ /* 0x000fe20000100800 */
[----:B------:R-:W-:Y:S02]  /*69a0*/  R2UR UR11, R39 ;  /* 0x00000000270b72ca */ /* 0x000fe400000e0000 */
[----:B------:R-:W-:Y:S01]  /*69b0*/  R2UR UR14, R40 ;  /* 0x00000000280e72ca */ /* 0x000fe200000e0000 */
[----:B------:R-:W-:Y:S01]  /*69c0*/  STL [R1+0x238], R118 ;  /* 0x0002387601007387 */ /* 0x000fe20000100800 */
[----:B------:R-:W-:Y:S02]  /*69d0*/  R2UR UR15, R41 ;  /* 0x00000000290f72ca */ /* 0x000fe400000e0000 */
[----:B------:R-:W-:Y:S01]  /*69e0*/  R2UR UR18, R26 ;  /* 0x000000001a1272ca */ /* 0x000fe200000e0000 */
[----:B------:R-:W-:Y:S01]  /*69f0*/  STL [R1+0x23c], R120 ;  /* 0x00023c7801007387 */ /* 0x000fe20000100800 */
[----:B------:R-:W-:-:S03]  /*6a00*/  R2UR UR19, R27 ;  /* 0x000000001b1372ca */ /* 0x000fc600000e0000 */
        /* <DEDUP_REMOVED lines=118> */
[----:B------:R-:W-:Y:S04]  /*7170*/  STL [R1+0x428], R12 ;  /* 0x0004280c01007387 */ /* 0x000fe80000100800 */
[----:B------:R2:W-:Y:S01]  /*7180*/  STL [R1+0x42c], R21 ;  /* 0x00042c1501007387 */ /* 0x0005e20000100800 */
[----:B------:R-:W-:Y:S08]  /*7190*/  MUFU.EX2 R156, R156 ;  /* 0x0000009c009c7308 */ /* 0x000ff00000000800 */
[----:B0-----:R-:W-:Y:S08]  /*71a0*/  MUFU.EX2 R11, R228 ;  /* 0x000000e4000b7308 */ /* 0x001ff00000000800 */
[----:B--2---:R-:W0:Y:S08]  /*71b0*/  MUFU.EX2 R21, R229 ;  /* 0x000000e500157308 */ /* 0x004e300000000800 */
[----:B------:R-:W2:Y:S08]  /*71c0*/  MUFU.EX2 R12, R227 ;  /* 0x000000e3000c7308 */ /* 0x000eb00000000800 */
[----:B------:R-:W3:Y:S08]  /*71d0*/  MUFU.EX2 R167, R167 ;  /* 0x000000a700a77308 */ /* 0x000ef00000000800 */
[----:B------:R-:W-:Y:S08]  /*71e0*/  MUFU.EX2 R168, R168 ;  /* 0x000000a800a87308 */ /* 0x000ff00000000800 */
[----:B------:R-:W4:Y:S01]  /*71f0*/  MUFU.EX2 R169, R169 ;  /* 0x000000a900a97308 */ /* 0x000f220000000800 */
        /* <DEDUP_REMOVED lines=10> */
[----:B------:R-:W5:Y:S08]  /*72a0*/  MUFU.EX2 R13, R13 ;  /* 0x0000000d000d7308 */ /* 0x000f700000000800 */
[----:B------:R-:W-:Y:S08]  /*72b0*/  MUFU.EX2 R170, R170 ;  /* 0x000000aa00aa7308 */ /* 0x000ff00000000800 */
[----:B------:R-:W1:Y:S08]  /*72c0*/  MUFU.EX2 R171, R171 ;  /* 0x000000ab00ab7308 */ /* 0x000e700000000800 */
[----:B------:R-:W-:Y:S01]  /*72d0*/  MUFU.EX2 R172, R172 ;  /* 0x000000ac00ac7308 */ /* 0x000fe20000000800 */
[----:B------:R-:W-:-:S02]  /*72e0*/  WARPGROUP.DEPBAR.LE gsb0, 0x0 ;  /* 0x00008000000079c5 */ /* 0x000fc40000010000 */
[----:B0-----:R-:W-:Y:S02]  /*72f0*/  F2FP.F16.F32.PACK_AB R152, R21, R166 ;  /* 0x000000a61598723e */ /* 0x001fe400000000ff */
[----:B--2---:R-:W-:Y:S02]  /*7300*/  F2FP.F16.F32.PACK_AB R154, R12, R11 ;  /* 0x0000000b0c9a723e */ /* 0x004fe400000000ff */
        /* <DEDUP_REMOVED lines=38> */
[----:B------:R-:W2:Y:S01]  /*7570*/  MUFU.EX2 R175, R175 ;  /* 0x000000af00af7308 */ /* 0x000ea20000000800 */
[----:B------:R-:W-:Y:S01]  /*7580*/  FADD.FTZ R162, R161, R162 ;  /* 0x000000a2a1a27221 */ /* 0x000fe20000010000 */
[-CC-:B------:R-:W-:Y:S01]  /*7590*/  FFMA.FTZ R158, R158, R14.reuse, -R160.reuse ;  /* 0x0000000e9e9e7223 */ /* 0x180fe200000108a0 */
[-CC-:B------:R-:W-:Y:S01]  /*75a0*/  FFMA.FTZ R159, R159, R14.reuse, -R160.reuse ;  /* 0x0000000e9f9f7223 */ /* 0x180fe200000108a0 */
[-C--:B------:R-:W-:Y:S01]  /*75b0*/  FFMA.FTZ R186, R186, R14.reuse, -R160 ;  /* 0x0000000ebaba7223 */ /* 0x080fe200000108a0 */
[----:B------:R-:W-:Y:S01]  /*75c0*/  FADD.FTZ R163, R163, R162 ;  /* 0x000000a2a3a37221 */ /* 0x000fe20000010000 */
[-CC-:B------:R-:W-:Y:S01]  /*75d0*/  FFMA.FTZ R187, R187, R14.reuse, -R160.reuse ;  /* 0x0000000ebbbb7223 */ /* 0x180fe200000108a0 */
[-CC-:B------:R-:W-:Y:S01]  /*75e0*/  FFMA.FTZ R188, R188, R14.reuse, -R15.reuse ;  /* 0x0000000ebcbc7223 */ /* 0x180fe2000001080f */
[-CC-:B------:R-:W-:Y:S01]  /*75f0*/  FFMA.FTZ R161, R219, R14.reuse, -R15.reuse ;  /* 0x0000000edba17223 */ /* 0x180fe2000001080f */
[-CC-:B------:R-:W-:Y:S01]  /*7600*/  FFMA.FTZ R162, R221, R14.reuse, -R15.reuse ;  /* 0x0000000edda27223 */ /* 0x180fe2000001080f */
        /* <DEDUP_REMOVED lines=10> */
[----:B------:R-:W3:Y:S08]  /*76b0*/  MUFU.EX2 R159, R159 ;  /* 0x0000009f009f7308 */ /* 0x000ef00000000800 */
[----:B------:R-:W-:Y:S08]  /*76c0*/  MUFU.EX2 R186, R186 ;  /* 0x000000ba00ba7308 */ /* 0x000ff00000000800 */
[----:B------:R-:W4:Y:S08]  /*76d0*/  MUFU.EX2 R187, R187 ;  /* 0x000000bb00bb7308 */ /* 0x000f300000000800 */
[----:B------:R-:W-:Y:S08]  /*76e0*/  MUFU.EX2 R188, R188 ;  /* 0x000000bc00bc7308 */ /* 0x000ff00000000800 */
[----:B------:R-:W4:Y:S08]  /*76f0*/  MUFU.EX2 R161, R161 ;  /* 0x000000a100a17308 */ /* 0x000f300000000800 */
[----:B------:R-:W-:Y:S08]  /*7700*/  MUFU.EX2 R160, R220 ;  /* 0x000000dc00a07308 */ /* 0x000ff00000000800 */
[----:B------:R-:W4:Y:S01]  /*7710*/  MUFU.EX2 R162, R162 ;  /* 0x000000a200a27308 */ /* 0x000f220000000800 */
[----:B------:R-:W-:-:S02]  /*7720*/  WARPGROUP.DEPBAR.LE gsb0, 0x0 ;  /* 0x00008000000079c5 */ /* 0x000fc40000010000 */
[----:B-----5:R-:W-:Y:S02]  /*7730*/  F2FP.F16.F32.PACK_AB R152, R13, R157 ;  /* 0x0000009d0d98723e */ /* 0x020fe400000000ff */
[----:B-1----:R-:W-:Y:S02]  /*7740*/  F2FP.F16.F32.PACK_AB R154, R171, R170 ;  /* 0x000000aaab9a723e */ /* 0x002fe400000000ff */
[----:B0-----:R-:W-:Y:S02]  /*7750*/  F2FP.F16.F32.PACK_AB R153, R173, R172 ;  /* 0x000000acad99723e */ /* 0x001fe400000000ff */
[----:B--2---:R-:W-:Y:S01]  /*7760*/  F2FP.F16.F32.PACK_AB R155, R175, R174 ;  /* 0x000000aeaf9b723e */ /* 0x004fe200000000ff */
        /* <DEDUP_REMOVED lines=35> */
[----:B------:R-:W-:Y:S01]  /*79a0*/  FADD.FTZ R163, R18, R163 ;  /* 0x000000a312a37221 */ /* 0x000fe20000010000 */
[-CC-:B------:R-:W-:Y:S01]  /*79b0*/  FFMA.FTZ R176, R176, R14.reuse, -R15.reuse ;  /* 0x0000000eb0b07223 */ /* 0x180fe2000001080f */
[-CC-:B------:R-:W-:Y:S01]  /*79c0*/  FFMA.FTZ R178, R178, R14.reuse, -R15.reuse ;  /* 0x0000000eb2b27223 */ /* 0x180fe2000001080f */
[-CC-:B------:R-:W-:Y:S01]  /*79d0*/  FFMA.FTZ R179, R179, R14.reuse, -R15.reuse ;  /* 0x0000000eb3b37223 */ /* 0x180fe2000001080f */
[----:B------:R-:W-:Y:S08]  /*79e0*/  MUFU.EX2 R195, R195 ;  /* 0x000000c300c37308 */ /* 0x000ff00000000800 */
[----:B------:R-:W0:Y:S08]  /*79f0*/  MUFU.EX2 R218, R218 ;  /* 0x000000da00da7308 */ /* 0x000e300000000800 */
[----:B------:R-:W-:Y:S08]  /*7a00*/  MUFU.EX2 R189, R189 ;  /* 0x000000bd00bd7308 */ /* 0x000ff00000000800 */
[----:B------:R-:W1:Y:S08]  /*7a10*/  MUFU.EX2 R203, R203 ;  /* 0x000000cb00cb7308 */ /* 0x000e700000000800 */
[----:B------:R-:W-:Y:S01]  /*7a20*/  MUFU.EX2 R18, R176 ;  /* 0x000000b000127308 */ /* 0x000fe20000000800 */
[-CC-:B------:R-:W-:Y:S01]  /*7a30*/  FFMA.FTZ R180, R180, R14.reuse, -R15.reuse ;  /* 0x0000000eb4b47223 */ /* 0x180fe2000001080f */
[-CC-:B------:R-:W-:Y:S01]  /*7a40*/  FFMA.FTZ R181, R181, R14.reuse, -R15.reuse ;  /* 0x0000000eb5b57223 */ /* 0x180fe2000001080f */
[-CC-:B------:R-:W-:Y:S01]  /*7a50*/  FFMA.FTZ R182, R182, R14.reuse, -R15.reuse ;  /* 0x0000000eb6b67223 */ /* 0x180fe2000001080f */
[----:B------:R-:W-:Y:S01]  /*7a60*/  FFMA.FTZ R183, R183, R14, -R15 ;  /* 0x0000000eb7b77223 */ /* 0x000fe2000001080f */
[----:B------:R-:W-:-:S02]  /*7a70*/  WARPGROUP.DEPBAR.LE gsb0, 0x0 ;  /* 0x00008000000079c5 */ /* 0x000fc40000010000 */
[----:B---3--:R-:W-:Y:S02]  /*7a80*/  F2FP.F16.F32.PACK_AB R152, R159, R158 ;  /* 0x0000009e9f98723e */ /* 0x008fe400000000ff */
[----:B----4-:R-:W-:Y:S02]  /*7a90*/  F2FP.F16.F32.PACK_AB R154, R187, R186 ;  /* 0x000000babb9a723e */ /* 0x010fe400000000ff */
[----:B------:R-:W-:Y:S02]  /*7aa0*/  F2FP.F16.F32.PACK_AB R153, R161, R188 ;  /* 0x000000bca199723e */ /* 0x000fe400000000ff */
[----:B------:R-:W-:Y:S01]  /*7ab0*/  F2FP.F16.F32.PACK_AB R155, R162, R160 ;  /* 0x000000a0a29b723e */ /* 0x000fe200000000ff */
        /* <DEDUP_REMOVED lines=32> */
[----:B--2---:R-:W-:-:S06]  /*7cc0*/  WARPGROUP.ARRIVE ;  /* 0x00000000000079c5 */ /* 0x004fcc0000000000 */
[----:B------:R-:W-:Y:S01]  /*7cd0*/  HGMMA.64x256x16.F32 R24, R152, gdesc[UR16].tnspB, R24, gsb0 ;  /* 0x43e0001098187df0 */ /* 0x000fe20008000818 */
[----:B------:R-:W-:Y:S08]  /*7ce0*/  MUFU.EX2 R214, R214 ;  /* 0x000000d600d67308 */ /* 0x000ff00000000800 */
[----:B------:R-:W-:Y:S08]  /*7cf0*/  MUFU.EX2 R215, R215 ;  /* 0x000000d700d77308 */ /* 0x000ff00000000800 */
[----:B------:R-:W-:Y:S08]  /*7d00*/  MUFU.EX2 R180, R180 ;  /* 0x000000b400b47308 */ /* 0x000ff00000000800 */
[----:B------:R-:W-:Y:S08]  /*7d10*/  MUFU.EX2 R181, R181 ;  /* 0x000000b500b57308 */ /* 0x000ff00000000800 */
[----:B------:R-:W-:Y:S08]  /*7d20*/  MUFU.EX2 R182, R182 ;  /* 0x000000b600b67308 */ /* 0x000ff00000000800 */
[----:B------:R-:W-:Y:S01]  /*7d30*/  MUFU.EX2 R183, R183 ;  /* 0x000000b700b77308 */ /* 0x000fe20000000800 */
[----:B------:R-:W-:-:S02]  /*7d40*/  WARPGROUP.DEPBAR.LE gsb0, 0x0 ;  /* 0x00008000000079c5 */ /* 0x000fc40000010000 */
[----:B------:R-:W-:Y:S01]  /*7d50*/  FADD.FTZ R153, R19, R164 ;  /* 0x000000a413997221 */ /* 0x000fe20000010000 */
[----:B------:R-:W-:Y:S01]  /*7d60*/  FFMA.FTZ R19, R177, R14, -R15 ;  /* 0x0000000eb1137223 */ /* 0x000fe2000001080f */
[----:B------:R-:W-:Y:S02]  /*7d70*/  FADD.FTZ R164, R166, R163 ;  /* 0x000000a3a6a47221 */ /* 0x000fe40000010000 */
[----:B------:R-:W-:Y:S02]  /*7d80*/  FADD.FTZ R153, R20, R153 ;  /* 0x0000009914997221 */ /* 0x000fe40000010000 */
[----:B------:R-:W-:Y:S01]  /*7d90*/  FADD.FTZ R164, R21, R164 ;  /* 0x000000a415a47221 */ /* 0x000fe20000010000 */
[----:B------:R-:W2:Y:S08]  /*7da0*/  MUFU.EX2 R19, R19 ;  /* 0x0000001300137308 */ /* 0x000eb00000000800 */
[----:B------:R-:W-:Y:S08]  /*7db0*/  MUFU.EX2 R20, R178 ;  /* 0x000000b200147308 */ /* 0x000ff00000000800 */
[----:B------:R-:W3:Y:S01]  /*7dc0*/  MUFU.EX2 R21, R179 ;  /* 0x000000b300157308 */ /* 0x000ee20000000800 */
[----:B------:R-:W-:-:S02]  /*7dd0*/  VIADD R14, R8, 0x200 ;  /* 0x00000200080e7836 */ /* 0x000fc40000000000 */
[----:B------:R-:W-:Y:S02]  /*7de0*/  IMAD.MOV.U32 R15, RZ, RZ, R9 ;  /* 0x000000ffff0f7224 */ /* 0x000fe400078e0009 */
[----:B------:R-:W-:Y:S01]  /*7df0*/  FADD.FTZ R156, R156, R153 ;  /* 0x000000999c9c7221 */ /* 0x000fe20000010000 */
[----:B------:R-:W-:Y:S02]  /*7e00*/  R2UR UR6, R14 ;  /* 0x000000000e0672ca */ /* 0x000fe400000e0000 */
[----:B------:R-:W-:Y:S02]  /*7e10*/  R2UR UR7, R15 ;  /* 0x000000000f0772ca */ /* 0x000fe400000e0000 */
[----:B0-----:R-:W-:Y:S02]  /*7e20*/  F2FP.F16.F32.PACK_AB R152, R218, R195 ;  /* 0x000000c3da98723e */ /* 0x001fe400000000ff */
[----:B-1----:R-:W-:Y:S02]  /*7e30*/  F2FP.F16.F32.PACK_AB R154, R203, R189 ;  /* 0x000000bdcb9a723e */ /* 0x002fe400000000ff */
[----:B--2---:R-:W-:-:S02]  /*7e40*/  F2FP.F16.F32.PACK_AB R153, R19, R18 ;  /* 0x000000121399723e */ /* 0x004fc400000000ff */
        /* <DEDUP_REMOVED lines=36> */
[----:B------:R-:W1:Y:S01]  /*8090*/  MUFU.EX2 R14, R217 ;  /* 0x000000d9000e7308 */ /* 0x000e620000000800 */
[----:B------:R-:W-:Y:S01]  /*80a0*/  VIADD R8, R8, 0x280 ;  /* 0x0000028008087836 */ /* 0x000fe20000000000 */
[----:B------:R-:W-:-:S04]  /*80b0*/  R2UR UR7, R9 ;  /* 0x00000000090772ca */ /* 0x000fc800000e0000 */
[----:B------:R-:W-:Y:S01]  /*80c0*/  R2UR UR6, R8 ;  /* 0x00000000080672ca */ /* 0x000fe200000e0000 */
[----:B------:R-:W-:Y:S01]  /*80d0*/  FADD.FTZ R11, R11, R164 ;  /* 0x000000a40b0b7221 */ /* 0x000fe20000010000 */
[----:B------:R-:W2:Y:S01]  /*80e0*/  @!P0 LDL.64 R8, [R1+0x68] ;  /* 0x0000680001088983 */ /* 0x000ea20000100a00 */
[----:B------:R-:W-:Y:S02]  /*80f0*/  FADD.FTZ R167, R167, R156 ;  /* 0x0000009ca7a77221 */ /* 0x000fe40000010000 */
[----:B------:R-:W-:Y:S02]  /*8100*/  FADD.FTZ R156, R12, R11 ;  /* 0x0000000b0c9c7221 */ /* 0x000fe40000010000 */
[----:B------:R-:W3:Y:S01]  /*8110*/  @!P0 LDL R11, [R1+0x218] ;  /* 0x00021800010b8983 */ /* 0x000ee20000100800 */
[----:B------:R-:W-:Y:S01]  /*8120*/  FADD.FTZ R168, R168, R167 ;  /* 0x000000a7a8a87221 */ /* 0x000fe20000010000 */
[----:B------:R-:W-:-:S03]  /*8130*/  FADD.FTZ R156, R157, R156 ;  /* 0x0000009c9d9c7221 */ /* 0x000fc60000010000 */
[----:B------:R-:W-:Y:S01]  /*8140*/  FADD.FTZ R169, R169, R168 ;  /* 0x000000a8a9a97221 */ /* 0x000fe20000010000 */
[----:B------:R-:W-:Y:S02]  /*8150*/  WARPGROUP.DEPBAR.LE gsb0, 0x0 ;  /* 0x00008000000079c5 */ /* 0x000fe40000010000 */
[----:B0-----:R-:W-:Y:S02]  /*8160*/  F2FP.F16.F32.PACK_AB R152, R15, R214 ;  /* 0x000000d60f98723e */ /* 0x001fe400000000ff */
[----:B-1----:R-:W-:Y:S02]  /*8170*/  F2FP.F16.F32.PACK_AB R154, R14, R215 ;  /* 0x000000d70e9a723e */ /* 0x002fe400000000ff */
        /* <DEDUP_REMOVED lines=238> */
[----:B------:R1:W-:Y:S04]  /*9060*/  STL [R1+0x444], R10 ;  /* 0x0004440a01007387 */ /* 0x0003e80000100800 */
        /* <DEDUP_REMOVED lines=152> */
.L_x_3221:
[----:B------:R-:W-:-:S13]  /*99f0*/  ISETP.NE.AND P1, PT, R5, 0x1, PT ;  /* 0x000000010500780c */ /* 0x000fda0003f25270 */
[----:B------:R-:W-:-:S05]  /*9a00*/  @P1 IMAD.HI.U32 R2, R6, R2, RZ ;  /* 0x0000000206021227 */ /* 0x000fca00078e00ff */
[----:B------:R-:W-:-:S07]  /*9a10*/  @P1 SHF.R.U32.HI R6, RZ, R3, R2 ;  /* 0x00000003ff061219 */ /* 0x000fce0000011602 */
.L_x_3222:
[----:B------:R-:W-:Y:S05]  /*9a20*/  BSYNC B0 ;  /* 0x0000000000007941 */ /* 0x000fea0003800000 */
.L_x_3220:
[----:B------:R-:W-:-:S05]  /*9a30*/  IMAD R5, R6, R5, R5 ;  /* 0x0000000506057224 */ /* 0x000fca00078e0205 */
[----:B------:R-:W-:-:S07]  /*9a40*/  VIMNMX R4, R4, R5, PT ;  /* 0x0000000504047248 */ /* 0x000fce0003fe0100 */
.L_x_3219:
        /* <DEDUP_REMOVED lines=8> */
.L_x_3227:
[----:B------:R-:W-:Y:S01]  /*9ad0*/  BSSY B0, `(.L_x_3226) ;  /* 0x0000004000007945 */ /* 0x000fe20003800000 */
[----:B------:R-:W-:Y:S01]  /*9ae0*/  VIADD R0, R16, 0x178 ;  /* 0x0000017810007836 */ /* 0x000fe20000000000 */
[----:B------:R-:W-:-:S07]  /*9af0*/  MOV R214, 0x9b10 ;  /* 0x00009b1000d67802 */ /* 0x000fce0000000f00 */
[----:B------:R-:W-:Y:S05]  /*9b00*/  CALL.REL.NOINC `($_ZN7cutlass13device_kernelIN5flash11enable_sm90INS1_16FlashAttnFwdSm90INS1_25CollectiveMainloopFwdSm90ILi2EN4cute5tupleIJNS5_1CILi1EEES8_S8_EEENS6_IJNS7_ILi128EEENS7_ILi96EEENS7_ILi64EEEEEELi256ENS_6half_tEfNS_4arch4Sm90ELb0ELb1ELb1ELb1ELb0ELb0ELb1ELb1ELb0ELb1ELb0ELb0EEENS1_21CollectiveEpilogueFwdINS6_IJSA_NS7_ILi256EEESB_EEES9_SE_SG_Li256ELb1ELb1ELb0ELb0EEENS1_36VarlenDynamicPersistentTileSchedulerILi128ELi96ELi256ELi128ELb0ELb1ELb1ELb1ELb0ELb1EEEEEEEEEvNT_6ParamsE$_ZZN5flash25CollectiveMainloopFwdSm90ILi2EN4cute5tupleIJNS1_1CILi1EEES4_S4_EEENS2_IJNS3_ILi128EEENS3_ILi96EEENS3_ILi64EEEEEELi256EN7cutlass6half_tEfNSA_4arch4Sm90ELb0ELb1ELb1ELb1ELb0ELb0ELb1ELb1ELb0ELb1ELb0ELb0EE3mmaINS_16FlashAttnFwdSm90ISE_NS_21CollectiveEpilogueFwdINS2_IJS6_NS3_ILi256EEES7_EEES5_SB_SD_Li256ELb1ELb1ELb0ELb0EEENS_36VarlenDynamicPersistentTileSchedulerILi128ELi96ELi256ELi128ELb0ELb1ELb1ELb1ELb0ELb1EEEE13SharedStorageENS1_6TensorINS1_11ArrayEngineIfLm128EEENS1_6LayoutINS2_IJNS2_IJNS3_ILi2EEEST_NS3_ILi32EEEEEES4_S4_EEENS2_IJNS2_IJS4_ST_NS3_ILi4EEEEEENS3_ILi0EEESZ_EEEEEEENS_7SoftmaxILi2ELi0EEEEEbRKNSE_6ParamsENSA_25PipelineTmaAsyncNoClusterILi2ENSA_16PipelineTmaAsyncILi2EEEEES1B_RNSA_13PipelineStateILj2EEERT0_RT1_iRiRKNS_16SeqlenInfoQKNewKILb1ELb0EEENS2_IJiiiiEEERT_ENKUliT_T0_T1_E_clIZSF_ISO_S12_S14_EbS17_S1B_S1B_S1E_S1G_S1I_iS1J_S1N_S1O_S1Q_EUlRS1R_iE1_NS3_ILb0EEENS3_ILb1EEEEEDaiS1R_S1S_S1T_) ;  /* 0x0000023000687944 */ /* 0x000fea0003c00000 */
[----:B------:R-:W-:Y:S05]  /*9b10*/  BSYNC B0 ;  /* 0x0000000000007941 */ /* 0x000fea0003800000 */
.L_x_3226:
[C---:B------:R-:W-:Y:S01]  /*9b20*/  ISETP.GT.AND P1, PT, R10.reuse, R189, PT ;  /* 0x000000bd0a00720c */ /* 0x040fe20003f24270 */
[----:B------:R-:W-:-:S12]  /*9b30*/  VIADD R10, R10, 0xffffffff ;  /* 0xffffffff0a0a7836 */ /* 0x000fd80000000000 */
[----:B------:R-:W-:Y:S05]  /*9b40*/  @P1 BRA `(.L_x_3227) ;  /* 0xfffffffc00e01947 */ /* 0x000fea000383ffff */
[----:B------:R-:W-:Y:S05]  /*9b50*/  BSYNC B1 ;  /* 0x0000000000017941 */ /* 0x000fea0003800000 */
.L_x_3225:
[----:B------:R-:W2:Y:S02]  /*9b60*/  LDL R0, [R1+0x70] ;  /* 0x0000700001007983 */ /* 0x000ea40000100800 */
[----:B--2---:R-:W-:-:S07]  /*9b70*/  IMAD.SHL.U32 R0, R0, 0x80, RZ ;  /* 0x0000008000007824 */ /* 0x004fce00078e00ff */
.L_x_3224:
[----:B------:R-:W-:Y:S05]  /*9b80*/  BSYNC B2 ;  /* 0x0000000000027941 */ /* 0x000fea0003800000 */
.L_x_3223:
        /* <DEDUP_REMOVED lines=23> */
.L_x_3230:
[----:B------:R-:W-:-:S13]  /*9d00*/  ISETP.NE.AND P1, PT, R7, 0x1, PT ;  /* 0x000000010700780c */ /* 0x000fda0003f25270 */
[----:B------:R-:W0:Y:S02]  /*9d10*/  @P1 LDC.64 R4, c[0x0][0xae0] ;  /* 0x0002b800ff041b82 */ /* 0x000e240000000a00 */
[----:B0-----:R-:W-:-:S05]  /*9d20*/  @P1 IMAD.HI.U32 R4, R0, R4, RZ ;  /* 0x0000000400041227 */ /* 0x001fca00078e00ff */
[----:B------:R-:W-:-:S07]  /*9d30*/  @P1 SHF.R.U32.HI R0, RZ, R5, R4 ;  /* 0x00000005ff001219 */ /* 0x000fce0000011604 */
.L_x_3231:
[----:B------:R-:W-:Y:S05]  /*9d40*/  BSYNC B0 ;  /* 0x0000000000007941 */ /* 0x000fea0003800000 */
.L_x_3229:
[----:B------:R-:W-:-:S05]  /*9d50*/  IMAD R3, R0, R7, RZ ;  /* 0x0000000700037224 */ /* 0x000fca00078e02ff */
[----:B------:R-:W-:-:S07]  /*9d60*/  VIMNMX R2, R2, R3, !PT ;  /* 0x0000000302027248 */ /* 0x000fce0007fe0100 */
.L_x_3228:
[----:B------:R-:W-:-:S04]  /*9d70*/  VIADD R2, R2, 0x5f ;  /* 0x0000005f02027836 */ /* 0x000fc80000000000 */
[----:B------:R-:W-:-:S05]  /*9d80*/  IMAD.HI R2, R2, 0x2aaaaaab, RZ ;  /* 0x2aaaaaab02027827 */ /* 0x000fca00078e02ff */
[----:B------:R-:W-:-:S04]  /*9d90*/  SHF.R.U32.HI R3, RZ, 0x1f, R2 ;  /* 0x0000001fff037819 */ /* 0x000fc80000011602 */
[----:B------:R-:W-:-:S04]  /*9da0*/  LEA.HI.SX32 R2, R2, R3, 0x1c ;  /* 0x0000000302027211 */ /* 0x000fc800078fe2ff */
[----:B------:R-:W-:-:S04]  /*9db0*/  VIMNMX R2, R2, UR45, !PT ;  /* 0x0000002d02027c48 */ /* 0x000fc8000ffe0100 */
[----:B------:R-:W-:-:S13]  /*9dc0*/  ISETP.GE.AND P1, PT, R10, R2, PT ;  /* 0x000000020a00720c */ /* 0x000fda0003f26270 */
[----:B------:R-:W-:Y:S05]  /*9dd0*/  @!P1 BRA `(.L_x_3232) ;  /* 0x0000009c00709947 */ /* 0x000fea0003800000 */
.L_x_3249:
        /* <DEDUP_REMOVED lines=24> */
.L_x_3234:
[----:B------:R-:W-:Y:S05]  /*9f60*/  BSYNC B0 ;  /* 0x0000000000007941 */ /* 0x000fea0003800000 */
.L_x_3233:
        /* <DEDUP_REMOVED lines=13> */
.L_x_3236:
[----:B------:R-:W-:Y:S05]  /*a040*/  BSYNC B0 ;  /* 0x0000000000007941 */ /* 0x000fea0003800000 */
.L_x_3235:
        /* <DEDUP_REMOVED lines=8> */
.L_x_3238:
[----:B------:R-:W-:Y:S05]  /*a0d0*/  BSYNC B0 ;  /* 0x0000000000007941 */ /* 0x000fea0003800000 */
.L_x_3237:
        /* <DEDUP_REMOVED lines=59> */
.L_x_3241:
[----:B------:R-:W-:Y:S05]  /*a490*/  BSYNC B0 ;  /* 0x0000000000007941 */ /* 0x000fea0003800000 */
.L_x_3240:
        /* <DEDUP_REMOVED lines=10> */
.L_x_3243:
[----:B------:R-:W-:Y:S05]  /*a540*/  BSYNC B0 ;  /* 0x0000000000007941 */ /* 0x000fea0003800000 */
.L_x_3242:
[----:B------:R-:W-:Y:S04]  /*a550*/  BSSY B0, `(.L_x_3244) ;  /* 0x0000006000007945 */ /* 0x000fe80003800000 */
[----:B-1----:R-:W-:Y:S05]  /*a560*/  @P2 BRA `(.L_x_3245) ;  /* 0x0000000000102947 */ /* 0x002fea0003800000 */
[----:B-----5:R-:W-:Y:S01]  /*a570*/  IMAD R4, R4, 0x8, R6 ;  /* 0x0000000804047824 */ /* 0x020fe200078e0206 */
[----:B------:R-:W-:-:S04]  /*a580*/  SHF.L.U32 R5, R5, 0x1f, RZ ;  /* 0x0000001f05057819 */ /* 0x000fc800000006ff */
[----:B------:R-:W1:Y:S02]  /*a590*/  SYNCS.PHASECHK.TRANS64.TRYWAIT P2, [R4+URZ], R5 ;  /* 0x00000005040075a7 */ /* 0x000e64000804017f */
[----:B-1----:R-:W-:Y:S05]  /*a5a0*/  @!P2 BRA `(.L_x_3246) ;  /* 0x000001fc0040a947 */ /* 0x002fea0003800000 */
.L_x_3245:
[----:B------:R-:W-:Y:S05]  /*a5b0*/  BSYNC B0 ;  /* 0x0000000000007941 */ /* 0x000fea0003800000 */
.L_x_3244:
        /* <DEDUP_REMOVED lines=261> */
[----:B------:R-:W-:-:S04]  /*b610*/  FMUL.FTZ R11, R28, R9 ;  /* 0x000000091c0b7220 */ /* 0x000fc80000410000 */
[----:B------:R-:W3:Y:S01]  /*b620*/  MUFU.TANH R7, R7 ;  /* 0x0000000700077308 */ /* 0x000ee20000002400 */
[-C--:B------:R-:W-:Y:S01]  /*b630*/  FMUL.FTZ R20, R29, R9.reuse ;  /* 0x000000091d147220 */ /* 0x080fe20000410000 */
[----:B------:R-:W-:-:S06]  /*b640*/  FMUL.FTZ R28, R32, R9 ;  /* 0x00000009201c7220 */ /* 0x000fcc0000410000 */
[----:B------:R-:W2:Y:S01]  /*b650*/  MUFU.TANH R8, R8 ;  /* 0x0000000800087308 */ /* 0x000ea20000002400 */
[-C--:B------:R-:W-:Y:S01]  /*b660*/  FMUL.FTZ R122, R30, R9.reuse ;  /* 0x000000091e7a7220 */ /* 0x080fe20000410000 */
[----:B------:R-:W-:-:S06]  /*b670*/  FMUL.FTZ R30, R33, R9 ;  /* 0x00000009211e7220 */ /* 0x000fcc0000410000 */
[----:B------:R3:W0:Y:S01]  /*b680*/  MUFU.TANH R12, R11 ;  /* 0x0000000b000c7308 */ /* 0x0006220000002400 */
[----:B------:R-:W-:-:S07]  /*b690*/  FMUL.FTZ R32, R36, R9 ;  /* 0x0000000924207220 */ /* 0x000fce0000410000 */
[----:B------:R-:W1:Y:S01]  /*b6a0*/  MUFU.TANH R20, R20 ;  /* 0x0000001400147308 */ /* 0x000e620000002400 */
[----:B---3--:R-:W-:Y:S01]  /*b6b0*/  FMNMX.FTZ R11, R7, R4, !PT ;  /* 0x00000004070b7209 */ /* 0x008fe20007810000 */
[-C--:B------:R-:W-:Y:S01]  /*b6c0*/  FMUL.FTZ R36, R37, R9.reuse ;  /* 0x0000000925247220 */ /* 0x080fe20000410000 */
[-C--:B------:R-:W-:Y:S01]  /*b6d0*/  FMUL.FTZ R40, R40, R9.reuse ;  /* 0x0000000928287220 */ /* 0x080fe20000410000 */
[----:B------:R-:W-:-:S04]  /*b6e0*/  FMUL.FTZ R76, R41, R9 ;  /* 0x00000009294c7220 */ /* 0x000fc80000410000 */
[----:B------:R-:W3:Y:S01]  /*b6f0*/  MUFU.TANH R28, R28 ;  /* 0x0000001c001c7308 */ /* 0x000ee20000002400 */
[----:B--2---:R-:W-:Y:S01]  /*b700*/  FMNMX.FTZ R11, R8, R11, !PT ;  /* 0x0000000b080b7209 */ /* 0x004fe20007810000 */
[-C--:B------:R-:W-:Y:S01]  /*b710*/  FMUL.FTZ R78, R44, R9.reuse ;  /* 0x000000092c4e7220 */ /* 0x080fe20000410000 */
[-C--:B------:R-:W-:Y:S01]  /*b720*/  FMUL.FTZ R82, R45, R9.reuse ;  /* 0x000000092d527220 */ /* 0x080fe20000410000 */
[-C--:B------:R-:W-:Y:S01]  /*b730*/  FMUL.FTZ R84, R48, R9.reuse ;  /* 0x0000000930547220 */ /* 0x080fe20000410000 */
[-C--:B------:R-:W-:Y:S01]  /*b740*/  FMUL.FTZ R92, R49, R9.reuse ;  /* 0x00000009315c7220 */ /* 0x080fe20000410000 */
[-C--:B------:R-:W-:Y:S01]  /*b750*/  FMUL.FTZ R88, R52, R9.reuse ;  /* 0x0000000934587220 */ /* 0x080fe20000410000 */
[----:B------:R-:W-:Y:S01]  /*b760*/  FMUL.FTZ R60, R60, R9 ;  /* 0x000000093c3c7220 */ /* 0x000fe20000410000 */
[----:B------:R-:W2:Y:S01]  /*b770*/  MUFU.TANH R30, R30 ;  /* 0x0000001e001e7308 */ /* 0x000ea20000002400 */
[----:B0-----:R-:W-:Y:S01]  /*b780*/  FMNMX.FTZ R11, R12, R11, !PT ;  /* 0x0000000b0c0b7209 */ /* 0x001fe20007810000 */
[-C--:B------:R-:W-:Y:S01]  /*b790*/  FMUL.FTZ R74, R61, R9.reuse ;  /* 0x000000093d4a7220 */ /* 0x080fe20000410000 */
[-C--:B------:R-:W-:Y:S01]  /*b7a0*/  FMUL.FTZ R72, R64, R9.reuse ;  /* 0x0000000940487220 */ /* 0x080fe20000410000 */
[-C--:B------:R-:W-:Y:S01]  /*b7b0*/  FMUL.FTZ R80, R65, R9.reuse ;  /* 0x0000000941507220 */ /* 0x080fe20000410000 */
[-C--:B------:R-:W-:Y:S01]  /*b7c0*/  FMUL.FTZ R86, R68, R9.reuse ;  /* 0x0000000944567220 */ /* 0x080fe20000410000 */
[-C--:B------:R-:W-:Y:S01]  /*b7d0*/  FMUL.FTZ R90, R69, R9.reuse ;  /* 0x00000009455a7220 */ /* 0x080fe20000410000 */
[----:B------:R-:W-:Y:S01]  /*b7e0*/  FMUL.FTZ R6, R26, R9 ;  /* 0x000000091a067220 */ /* 0x000fe20000410000 */
[----:B------:R-:W0:Y:S01]  /*b7f0*/  MUFU.TANH R32, R32 ;  /* 0x0000002000207308 */ /* 0x000e220000002400 */
[----:B-1----:R-:W-:Y:S01]  /*b800*/  FMNMX.FTZ R11, R20, R11, !PT ;  /* 0x0000000b140b7209 */ /* 0x002fe20007810000 */
[-C--:B------:R-:W-:Y:S01]  /*b810*/  FMUL.FTZ R3, R27, R9.reuse ;  /* 0x000000091b037220 */ /* 0x080fe20000410000 */
[-C--:B------:R-:W-:Y:S01]  /*b820*/  FMUL.FTZ R132, R31, R9.reuse ;  /* 0x000000091f847220 */ /* 0x080fe20000410000 */
[-C--:B------:R-:W-:Y:S01]  /*b830*/  FMUL.FTZ R142, R34, R9.reuse ;  /* 0x00000009228e7220 */ /* 0x080fe20000410000 */
[-C--:B------:R-:W-:Y:S01]  /*b840*/  FMUL.FTZ R148, R35, R9.reuse ;  /* 0x0000000923947220 */ /* 0x080fe20000410000 */
[-C--:B------:R-:W-:Y:S01]  /*b850*/  FMUL.FTZ R182, R38, R9.reuse ;  /* 0x0000000926b67220 */ /* 0x080fe20000410000 */
[----:B------:R-:W-:Y:S01]  /*b860*/  FMUL.FTZ R176, R39, R9 ;  /* 0x0000000927b07220 */ /* 0x000fe20000410000 */
[----:B------:R-:W1:Y:S01]  /*b870*/  MUFU.TANH R36, R36 ;  /* 0x0000002400247308 */ /* 0x000e620000002400 */
[----:B---3--:R-:W-:Y:S01]  /*b880*/  FMNMX.FTZ R11, R28, R11, !PT ;  /* 0x0000000b1c0b7209 */ /* 0x008fe20007810000 */
[-C--:B------:R-:W-:Y:S01]  /*b890*/  FMUL.FTZ R166, R42, R9.reuse ;  /* 0x000000092aa67220 */ /* 0x080fe20000410000 */
[-C--:B------:R-:W-:Y:S01]  /*b8a0*/  FMUL.FTZ R158, R43, R9.reuse ;  /* 0x000000092b9e7220 */ /* 0x080fe20000410000 */
[-C--:B------:R-:W-:Y:S01]  /*b8b0*/  FMUL.FTZ R13, R46, R9.reuse ;  /* 0x000000092e0d7220 */ /* 0x080fe20000410000 */
[-C--:B------:R-:W-:Y:S01]  /*b8c0*/  FMUL.FTZ R18, R50, R9.reuse ;  /* 0x0000000932127220 */ /* 0x080fe20000410000 */
[-C--:B------:R-:W-:Y:S01]  /*b8d0*/  FMUL.FTZ R160, R51, R9.reuse ;  /* 0x0000000933a07220 */ /* 0x080fe20000410000 */
[----:B------:R-:W-:Y:S01]  /*b8e0*/  FMUL.FTZ R168, R54, R9 ;  /* 0x0000000936a87220 */ /* 0x000fe20000410000 */
        /* <DEDUP_REMOVED lines=13> */
[----:B------:R-:W-:Y:S01]  /*b9c0*/  FMUL.FTZ R79, R71, R9 ;  /* 0x00000009474f7220 */ /* 0x000fe20000410000 */
[----:B------:R-:W4:Y:S02]  /*b9d0*/  LD.E R37, desc[UR40][R16.64+0x248] ;  /* 0x0002482810257980 */ /* 0x000f24000c101900 */
[----:B------:R-:W0:Y:S01]  /*b9e0*/  MUFU.TANH R78, R78 ;  /* 0x0000004e004e7308 */ /* 0x000e220000002400 */
[----:B-1----:R-:W-:Y:S01]  /*b9f0*/  FMNMX.FTZ R11, R36, R11, !PT ;  /* 0x0000000b240b7209 */ /* 0x002fe20007810000 */
[----:B------:R-:W4:Y:S04]  /*ba00*/  LD.E R33, desc[UR40][R16.64+0x25c] ;  /* 0x00025c2810217980 */ /* 0x000f28000c101900 */
[----:B------:R-:W4:Y:S02]  /*ba10*/  LD.E R41, desc[UR40][R16.64+0x27c] ;  /* 0x00027c2810297980 */ /* 0x000f24000c101900 */
[----:B------:R-:W1:Y:S01]  /*ba20*/  MUFU.TANH R82, R82 ;  /* 0x0000005200527308 */ /* 0x000e620000002400 */
[----:B---3--:R-:W-:Y:S01]  /*ba30*/  FMNMX.FTZ R11, R40, R11, !PT ;  /* 0x0000000b280b7209 */ /* 0x008fe20007810000 */
[----:B------:R-:W-:Y:S01]  /*ba40*/  FMUL.FTZ R48, R56, R9 ;  /* 0x0000000938307220 */ /* 0x000fe20000410000 */
[----:B------:R-:W3:Y:S04]  /*ba50*/  LD.E R49, desc[UR40][R16.64+0x278] ;  /* 0x0002782810317980 */ /* 0x000ee8000c101900 */
[----:B------:R-:W3:Y:S01]  /*ba60*/  LD.E R45, desc[UR40][R16.64+0x28c] ;  /* 0x00028c28102d7980 */ /* 0x000ee2000c101900 */
[----:B------:R-:W1:Y:S01]  /*ba70*/  MUFU.TANH R84, R84 ;  /* 0x0000005400547308 */ /* 0x000e620000002400 */
[----:B--2---:R-:W-:-:S07]  /*ba80*/  FMNMX.FTZ R11, R76, R11, !PT ;  /* 0x0000000b4c0b7209 */ /* 0x004fce0007810000 */
[----:B------:R-:W2:Y:S01]  /*ba90*/  MUFU.TANH R92, R92 ;  /* 0x0000005c005c7308 */ /* 0x000ea20000002400 */
[----:B0-----:R-:W-:Y:S01]  /*baa0*/  FMNMX.FTZ R11, R78, R11, !PT ;  /* 0x0000000b4e0b7209 */ /* 0x001fe20007810000 */
[----:B------:R-:W-:Y:S01]  /*bab0*/  FMUL.FTZ R52, R57, R9 ;  /* 0x0000000939347220 */ /* 0x000fe20000410000 */
[----:B------:R-:W3:Y:S05]  /*bac0*/  LD.E R27, desc[UR40][R16.64+0x42c] ;  /* 0x00042c28101b7980 */ /* 0x000eea000c101900 */
[----:B------:R-:W0:Y:S01]  /*bad0*/  MUFU.TANH R88, R88 ;  /* 0x0000005800587308 */ /* 0x000e220000002400 */
[----:B-1----:R-:W-:Y:S01]  /*bae0*/  FMNMX.FTZ R11, R82, R11, !PT ;  /* 0x0000000b520b7209 */ /* 0x002fe20007810000 */
[----:B------:R-:W3:Y:S04]  /*baf0*/  LD.E R38, desc[UR40][R16.64+0x244] ;  /* 0x0002442810267980 */ /* 0x000ee8000c101900 */
[----:B------:R-:W3:Y:S02]  /*bb00*/  LD.E R34, desc[UR40][R16.64+0x250] ;  /* 0x0002502810227980 */ /* 0x000ee4000c101900 */
[----:B------:R-:W1:Y:S01]  /*bb10*/  MUFU.TANH R44, R44 ;  /* 0x0000002c002c7308 */ /* 0x000e620000002400 */
[----:B------:R-:W-:Y:S01]  /*bb20*/  FMNMX.FTZ R11, R84, R11, !PT ;  /* 0x0000000b540b7209 */ /* 0x000fe20007810000 */
[----:B------:R-:W3:Y:S04]  /*bb30*/  LD.E R46, desc[UR40][R16.64+0x270] ;  /* 0x00027028102e7980 */ /* 0x000ee8000c101900 */
[----:B------:R-:W3:Y:S02]  /*bb40*/  LD.E R42, desc[UR40][R16.64+0x274] ;  /* 0x00027428102a7980 */ /* 0x000ee4000c101900 */
[----:B------:R-:W1:Y:S01]  /*bb50*/  MUFU.TANH R48, R48 ;  /* 0x0000003000307308 */ /* 0x000e620000002400 */
[----:B--2---:R-:W-:Y:S01]  /*bb60*/  FMNMX.FTZ R11, R92, R11, !PT ;  /* 0x0000000b5c0b7209 */ /* 0x004fe20007810000 */
[----:B------:R-:W2:Y:S04]  /*bb70*/  LD.E R50, desc[UR40][R16.64+0x284] ;  /* 0x0002842810327980 */ /* 0x000ea8000c101900 */
[----:B------:R-:W2:Y:S02]  /*bb80*/  LD.E R54, desc[UR40][R16.64+0x290] ;  /* 0x0002902810367980 */ /* 0x000ea4000c101900 */
[----:B------:R-:W1:Y:S01]  /*bb90*/  MUFU.TANH R52, R52 ;  /* 0x0000003400347308 */ /* 0x000e620000002400 */
[----:B0-----:R-:W-:Y:S01]  /*bba0*/  FMNMX.FTZ R11, R88, R11, !PT ;  /* 0x0000000b580b7209 */ /* 0x001fe20007810000 */
[----:B------:R-:W2:Y:S06]  /*bbb0*/  LD.E R56, desc[UR40][R16.64+0x2a0] ;  /* 0x0002a02810387980 */ /* 0x000eac000c101900 */
[----:B------:R-:W0:Y:S01]  /*bbc0*/  MUFU.TANH R60, R60 ;  /* 0x0000003c003c7308 */ /* 0x000e220000002400 */
[----:B-1----:R-:W-:Y:S01]  /*bbd0*/  FMNMX.FTZ R11, R44, R11, !PT ;  /* 0x0000000b2c0b7209 */ /* 0x002fe20007810000 */
[----:B------:R-:W2:Y:S04]  /*bbe0*/  LD.E R58, desc[UR40][R16.64+0x2a4] ;  /* 0x0002a428103a7980 */ /* 0x000ea8000c101900 */
[----:B------:R-:W2:Y:S02]  /*bbf0*/  LD.E R61, desc[UR40][R16.64+0x2ac] ;  /* 0x0002ac28103d7980 */ /* 0x000ea4000c101900 */
[----:B------:R-:W1:Y:S01]  /*bc00*/  MUFU.TANH R74, R74 ;  /* 0x0000004a004a7308 */ /* 0x000e620000002400 */
[----:B------:R-:W-:Y:S01]  /*bc10*/  FMNMX.FTZ R11, R48, R11, !PT ;  /* 0x0000000b300b7209 */ /* 0x000fe20007810000 */
[----:B------:R-:W2:Y:S04]  /*bc20*/  LD.E R68, desc[UR40][R16.64+0x2b0] ;  /* 0x0002b02810447980 */ /* 0x000ea8000c101900 */
[----:B------:R-:W2:Y:S02]  /*bc30*/  LD.E R64, desc[UR40][R16.64+0x2c4] ;  /* 0x0002c42810407980 */ /* 0x000ea4000c101900 */
[----:B------:R-:W1:Y:S01]  /*bc40*/  MUFU.TANH R72, R72 ;  /* 0x0000004800487308 */ /* 0x000e620000002400 */
[----:B------:R-:W-:Y:S01]  /*bc50*/  FMNMX.FTZ R11, R52, R11, !PT ;  /* 0x0000000b340b7209 */ /* 0x000fe20007810000 */
        /* <DEDUP_REMOVED lines=11> */
[----:B------:R-:W2:Y:S03]  /*bd10*/  LD.E R39, desc[UR40][R16.64+0x23c] ;  /* 0x00023c2810277980 */ /* 0x000ea6000c101900 */
[----:B------:R-:W-:Y:S01]  /*bd20*/  FMNMX.FTZ R11, R80, R11, !PT ;  /* 0x0000000b500b7209 */ /* 0x000fe20007810000 */
[----:B------:R-:W2:Y:S02]  /*bd30*/  LD.E R35, desc[UR40][R16.64+0x24c] ;  /* 0x00024c2810237980 */ /* 0x000ea4000c101900 */
[----:B------:R-:W1:Y:S01]  /*bd40*/  MUFU.TANH R6, R6 ;  /* 0x0000000600067308 */ /* 0x000e620000002400 */
[----:B0-----:R-:W-:Y:S01]  /*bd50*/  FMNMX.FTZ R11, R86, R11, !PT ;  /* 0x0000000b560b7209 */ /* 0x001fe20007810000 */
[----:B------:R-:W2:Y:S04]  /*bd60*/  LD.E R51, desc[UR40][R16.64+0x26c] ;  /* 0x00026c2810337980 */ /* 0x000ea8000c101900 */
[----:B------:R-:W2:Y:S02]  /*bd70*/  LD.E R43, desc[UR40][R16.64+0x298] ;  /* 0x00029828102b7980 */ /* 0x000ea4000c101900 */
[----:B------:R-:W0:Y:S01]  /*bd80*/  MUFU.TANH R3, R3 ;  /* 0x0000000300037308 */ /* 0x000e220000002400 */
[----:B-1----:R-:W-:Y:S01]  /*bd90*/  FMNMX.FTZ R15, R90, R11, !PT ;  /* 0x0000000b5a0f7209 */ /* 0x002fe20007810000 */
[----:B------:R-:W2:Y:S06]  /*bda0*/  LD.E R63, desc[UR40][R16.64+0x29c] ;  /* 0x00029c28103f7980 */ /* 0x000eac000c101900 */
[----:B------:R-:W1:Y:S01]  /*bdb0*/  MUFU.TANH R122, R122 ;  /* 0x0000007a007a7308 */ /* 0x000e620000002400 */
[----:B------:R-:W1:Y:S01]  /*bdc0*/  SHFL.BFLY PT, R14, R15, 0x2, 0x1f ;  /* 0x0c401f000f0e7f89 */ /* 0x000e6200000e0000 */
[----:B------:R-:W-:-:S03]  /*bdd0*/  FMNMX.FTZ R24, R6, R5, !PT ;  /* 0x0000000506187209 */ /* 0x000fc60007810000 */
[----:B------:R-:W2:Y:S03]  /*bde0*/  LD.E R55, desc[UR40][R16.64+0x2a8] ;  /* 0x0002a82810377980 */ /* 0x000ea6000c101900 */
[----:B------:R-:W1:Y:S01]  /*bdf0*/  MUFU.TANH R132, R132 ;  /* 0x0000008400847308 */ /* 0x000e620000002400 */
[----:B0-----:R-:W-:Y:S01]  /*be00*/  FMNMX.FTZ R11, R3, R24, !PT ;  /* 0x00000018030b7209 */ /* 0x001fe20007810000 */
[----:B------:R-:W2:Y:S04]  /*be10*/  LD.E R59, desc[UR40][R16.64+0x2b8] ;  /* 0x0002b828103b7980 */ /* 0x000ea8000c101900 */
[----:B------:R-:W2:Y:S02]  /*be20*/  LD.E R57, desc[UR40][R16.64+0x2bc] ;  /* 0x0002bc2810397980 */ /* 0x000ea4000c101900 */
[----:B------:R-:W0:Y:S01]  /*be30*/  MUFU.TANH R142, R142 ;  /* 0x0000008e008e7308 */ /* 0x000e220000002400 */
[----:B-1----:R-:W-:Y:S01]  /*be40*/  FMNMX.FTZ R11, R122, R11, !PT ;  /* 0x0000000b7a0b7209 */ /* 0x002fe20007810000 */
[----:B------:R-:W2:Y:S04]  /*be50*/  LD.E R53, desc[UR40][R16.64+0x2c8] ;  /* 0x0002c82810357980 */ /* 0x000ea8000c101900 */
[----:B------:R-:W2:Y:S02]  /*be60*/  LD.E R71, desc[UR40][R16.64+0x2d8] ;  /* 0x0002d82810477980 */ /* 0x000ea4000c101900 */
[----:B------:R-:W1:Y:S01]  /*be70*/  MUFU.TANH R148, R148 ;  /* 0x0000009400947308 */ /* 0x000e620000002400 */
[----:B------:R-:W-:Y:S01]  /*be80*/  FMNMX.FTZ R11, R132, R11, !PT ;  /* 0x0000000b840b7209 */ /* 0x000fe20007810000 */
[----:B------:R-:W2:Y:S06]  /*be90*/  LD.E R67, desc[UR40][R16.64+0x2e8] ;  /* 0x0002e82810437980 */ /* 0x000eac000c101900 */
[----:B------:R-:W1:Y:S01]  /*bea0*/  MUFU.TANH R182, R182 ;  /* 0x000000b600b67308 */ /* 0x000e620000002400 */
[----:B0-----:R-:W-:-:S07]  /*beb0*/  FMNMX.FTZ R11, R142, R11, !PT ;  /* 0x0000000b8e0b7209 */ /* 0x001fce0007810000 */
[----:B------:R-:W0:Y:S01]  /*bec0*/  MUFU.TANH R176, R176 ;  /* 0x000000b000b07308 */ /* 0x000e220000002400 */
[----:B------:R-:W-:Y:S01]  /*bed0*/  FMNMX.FTZ R19, R15, R14, !PT ;  /* 0x0000000e0f137209 */ /* 0x000fe20007810000 */
[----:B------:R-:W-:Y:S01]  /*bee0*/  FMUL.FTZ R14, R47, R9 ;  /* 0x000000092f0e7220 */ /* 0x000fe20000410000 */
[----:B-1----:R-:W-:-:S05]  /*bef0*/  FMNMX.FTZ R11, R148, R11, !PT ;  /* 0x0000000b940b7209 */ /* 0x002fca0007810000 */
[----:B------:R-:W1:Y:S01]  /*bf00*/  MUFU.TANH R166, R166 ;  /* 0x000000a600a67308 */ /* 0x000e620000002400 */
[----:B------:R-:W-:-:S07]  /*bf10*/  FMNMX.FTZ R11, R182, R11, !PT ;  /* 0x0000000bb60b7209 */ /* 0x000fce0007810000 */
[----:B------:R-:W1:Y:S01]  /*bf20*/  MUFU.TANH R158, R158 ;  /* 0x0000009e009e7308 */ /* 0x000e620000002400 */
[----:B0-----:R-:W-:-:S07]  /*bf30*/  FMNMX.FTZ R11, R176, R11, !PT ;  /* 0x0000000bb00b7209 */ /* 0x001fce0007810000 */
[----:B------:R-:W0:Y:S01]  /*bf40*/  MUFU.TANH R13, R13 ;  /* 0x0000000d000d7308 */ /* 0x000e220000002400 */
[----:B-1----:R-:W-:-:S07]  /*bf50*/  FMNMX.FTZ R11, R166, R11, !PT ;  /* 0x0000000ba60b7209 */ /* 0x002fce0007810000 */
[----:B------:R-:W-:Y:S08]  /*bf60*/  MUFU.TANH R18, R18 ;  /* 0x0000001200127308 */ /* 0x000ff00000002400 */
[----:B------:R-:W-:Y:S08]  /*bf70*/  MUFU.TANH R160, R160 ;  /* 0x000000a000a07308 */ /* 0x000ff00000002400 */
[----:B------:R-:W-:Y:S08]  /*bf80*/  MUFU.TANH R168, R168 ;  /* 0x000000a800a87308 */ /* 0x000ff00000002400 */
[----:B------:R-:W-:Y:S08]  /*bf90*/  MUFU.TANH R174, R174 ;  /* 0x000000ae00ae7308 */ /* 0x000ff00000002400 */
[----:B------:R-:W-:Y:S08]  /*bfa0*/  MUFU.TANH R218, R218 ;  /* 0x000000da00da7308 */ /* 0x000ff00000002400 */
[----:B------:R-:W-:Y:S08]  /*bfb0*/  MUFU.TANH R220, R220 ;  /* 0x000000dc00dc7308 */ /* 0x000ff00000002400 */
[----:B------:R-:W-:Y:S01]  /*bfc0*/  MUFU.TANH R228, R228 ;  /* 0x000000e400e47308 */ /* 0x000fe20000002400 */
[----:B------:R-:W1:Y:S07]  /*bfd0*/  SHFL.BFLY PT, R26, R19, 0x1, 0x1f ;  /* 0x0c201f00131a7f89 */ /* 0x000e6e00000e0000 */
[----:B------:R-:W-:Y:S08]  /*bfe0*/  MUFU.TANH R236, R236 ;  /* 0x000000ec00ec7308 */ /* 0x000ff00000002400 */
[----:B------:R-:W-:Y:S08]  /*bff0*/  MUFU.TANH R73, R73 ;  /* 0x0000004900497308 */ /* 0x000ff00000002400 */
[----:B------:R-:W-:Y:S08]  /*c000*/  MUFU.TANH R75, R75 ;  /* 0x0000004b004b7308 */ /* 0x000ff00000002400 */
[----:B------:R-:W-:Y:S08]  /*c010*/  MUFU.TANH R77, R77 ;  /* 0x0000004d004d7308 */ /* 0x000ff00000002400 */
[----:B------:R-:W-:Y:S01]  /*c020*/  MUFU.TANH R79, R79 ;  /* 0x0000004f004f7308 */ /* 0x000fe20000002400 */
[----:B------:R-:W-:Y:S04]  /*c030*/  ST.E desc[UR40][R16.64+0x440], R15 ;  /* 0x0004400f10007985 */ /* 0x000fe8000c101928 */
[----:B------:R-:W2:Y:S03]  /*c040*/  LD.E R47, desc[UR40][R16.64+0x288] ;  /* 0x00028828102f7980 */ /* 0x000ea6000c101900 */
[----:B------:R-:W1:Y:S01]  /*c050*/  MUFU.TANH R14, R14 ;  /* 0x0000000e000e7308 */ /* 0x000e620000002400 */
[----:B------:R-:W-:-:S04]  /*c060*/  FMNMX.FTZ R24, R158, R11, !PT ;  /* 0x0000000b9e187209 */ /* 0x000fc80007810000 */
[----:B0-----:R-:W-:-:S04]  /*c070*/  FMNMX.FTZ R11, R13, R24, !PT ;  /* 0x000000180d0b7209 */ /* 0x001fc80007810000 */
[----:B-1----:R-:W-:-:S04]  /*c080*/  FMNMX.FTZ R11, R14, R11, !PT ;  /* 0x0000000b0e0b7209 */ /* 0x002fc80007810000 */
[----:B------:R-:W-:-:S04]  /*c090*/  FMNMX.FTZ R11, R18, R11, !PT ;  /* 0x0000000b120b7209 */ /* 0x000fc80007810000 */
        /* <DEDUP_REMOVED lines=8> */
[----:B------:R-:W-:Y:S02]  /*c120*/  FMNMX.FTZ R24, R75, R24, !PT ;  /* 0x000000184b187209 */ /* 0x000fe40007810000 */
[----:B------:R-:W-:Y:S02]  /*c130*/  FMNMX.FTZ R19, R19, R26, !PT ;  /* 0x0000001a13137209 */ /* 0x000fe40007810000 */
[----:B------:R-:W-:Y:S01]  /*c140*/  FMNMX.FTZ R24, R77, R24, !PT ;  /* 0x000000184d187209 */ /* 0x000fe20007810000 */
[----:B------:R-:W3:Y:S03]  /*c150*/  LD.E R26, desc[UR40][R16.64+0x450] ;  /* 0x00045028101a7980 */ /* 0x000ee6000c101900 */
[----:B------:R-:W-:Y:S01]  /*c160*/  FMNMX.FTZ R9, R79, R24, !PT ;  /* 0x000000184f097209 */ /* 0x000fe20007810000 */
[----:B------:R-:W-:Y:S04]  /*c170*/  ST.E desc[UR40][R16.64+0x440], R19 ;  /* 0x0004401310007985 */ /* 0x000fe8000c101928 */
[----:B------:R-:W4:Y:S04]  /*c180*/  LD.E R25, desc[UR40][R16.64+0x440] ;  /* 0x0004402810197980 */ /* 0x000f28000c101900 */
[----:B------:R-:W-:Y:S04]  /*c190*/  ST.E desc[UR40][R16.64+0x444], R9 ;  /* 0x0004440910007985 */ /* 0x000fe8000c101928 */
[----:B------:R-:W2:Y:S04]  /*c1a0*/  LD.E R11, desc[UR40][R16.64+0x444] ;  /* 0x00044428100b7980 */ /* 0x000ea8000c101900 */
[----:B------:R-:W3:Y:S01]  /*c1b0*/  LD.E R24, desc[UR40][R16.64+0x454] ;  /* 0x0004542810187980 */ /* 0x000ee2000c101900 */
[----:B----4-:R-:W-:-:S04]  /*c1c0*/  FMUL.FTZ R29, R25, R21 ;  /* 0x00000015191d7220 */ /* 0x010fc80000410000 */
[----:B------:R-:W-:Y:S02]  /*c1d0*/  FFMA.FTZ R153, R8, R21, -R29 ;  /* 0x0000001508997223 */ /* 0x000fe4000001081d */
[----:B--2---:R-:W0:Y:S02]  /*c1e0*/  SHFL.BFLY PT, R8, R11, 0x2, 0x1f ;  /* 0x0c401f000b087f89 */ /* 0x004e2400000e0000 */
[----:B0-----:R-:W-:-:S05]  /*c1f0*/  FMNMX.FTZ R8, R11, R8, !PT ;  /* 0x000000080b087209 */ /* 0x001fca0007810000 */
[----:B------:R-:W0:Y:S01]  /*c200*/  SHFL.BFLY PT, R9, R8, 0x1, 0x1f ;  /* 0x0c201f0008097f89 */ /* 0x000e2200000e0000 */
[----:B------:R-:W-:Y:S01]  /*c210*/  FADD.FTZ R4, R4, -R25 ;  /* 0x8000001904047221 */ /* 0x000fe20000010000 */
[----:B------:R-:W-:-:S03]  /*c220*/  FFMA.FTZ R152, R7, R21, -R29 ;  /* 0x0000001507987223 */ /* 0x000fc6000001081d */
[-C--:B------:R-:W-:Y:S01]  /*c230*/  FMUL.FTZ R4, R4, R21.reuse ;  /* 0x0000001504047220 */ /* 0x080fe20000410000 */
[-CC-:B------:R-:W-:Y:S02]  /*c240*/  FFMA.FTZ R164, R92, R21.reuse, -R29.reuse ;  /* 0x000000155ca47223 */ /* 0x180fe4000001081d */
[----:B------:R-:W-:Y:S01]  /*c250*/  MUFU.EX2 R152, R152 ;  /* 0x0000009800987308 */ /* 0x000fe20000000800 */
[-CC-:B------:R-:W-:Y:S01]  /*c260*/  FFMA.FTZ R154, R12, R21.reuse, -R29.reuse ;  /* 0x000000150c9a7223 */ /* 0x180fe2000001081d */
[----:B------:R-:W-:-:S06]  /*c270*/  FFMA.FTZ R155, R20, R21, -R29 ;  /* 0x00000015149b7223 */ /* 0x000fcc000001081d */
[----:B------:R-:W3:Y:S01]  /*c280*/  MUFU.EX2 R25, R4 ;  /* 0x0000000400197308 */ /* 0x000ee20000000800 */
[----:B0-----:R-:W-:Y:S01]  /*c290*/  FMNMX.FTZ R31, R8, R9, !PT ;  /* 0x00000009081f7209 */ /* 0x001fe20007810000 */
[----:B------:R-:W-:-:S06]  /*c2a0*/  FFMA.FTZ R9, R90, R21, -R29 ;  /* 0x000000155a097223 */ /* 0x000fcc000001081d */
[----:B------:R-:W0:Y:S01]  /*c2b0*/  MUFU.EX2 R153, R153 ;  /* 0x0000009900997308 */ /* 0x000e220000000800 */
[-CC-:B------:R-:W-:Y:S01]  /*c2c0*/  FFMA.FTZ R180, R28, R21.reuse, -R29.reuse ;  /* 0x000000151cb47223 */ /* 0x180fe2000001081d */
[-C--:B------:R-:W-:Y:S01]  /*c2d0*/  FFMA.FTZ R7, R30, R21.reuse, -R29 ;  /* 0x000000151e077223 */ /* 0x080fe2000001081d */
[----:B------:R-:W-:Y:S01]  /*c2e0*/  FADD.FTZ R90, R5, -R31 ;  /* 0x8000001f055a7221 */ /* 0x000fe20000010000 */
[----:B------:R-:W-:-:S04]  /*c2f0*/  FMUL.FTZ R81, R31, R21 ;  /* 0x000000151f517220 */ /* 0x000fc80000410000 */
[----:B------:R-:W-:Y:S01]  /*c300*/  MUFU.EX2 R154, R154 ;  /* 0x0000009a009a7308 */ /* 0x000fe20000000800 */
[----:B------:R-:W-:Y:S01]  /*c310*/  FMUL.FTZ R92, R21, R90 ;  /* 0x0000005a155c7220 */ /* 0x000fe20000410000 */
[-CC-:B------:R-:W-:Y:S01]  /*c320*/  FFMA.FTZ R183, R6, R21.reuse, -R81.reuse ;  /* 0x0000001506b77223 */ /* 0x180fe20000010851 */
[-CC-:B------:R-:W-:Y:S01]  /*c330*/  FFMA.FTZ R188, R3, R21.reuse, -R81.reuse ;  /* 0x0000001503bc7223 */ /* 0x180fe20000010851 */
[-CC-:B------:R-:W-:Y:S01]  /*c340*/  FFMA.FTZ R6, R122, R21.reuse, -R81.reuse ;  /* 0x000000157a067223 */ /* 0x180fe20000010851 */
[----:B------:R-:W-:-:S03]  /*c350*/  FFMA.FTZ R181, R132, R21, -R81 ;  /* 0x0000001584b57223 */ /* 0x000fc60000010851 */
[----:B------:R-:W-:Y:S01]  /*c360*/  MUFU.EX2 R155, R155 ;  /* 0x0000009b009b7308 */ /* 0x000fe20000000800 */
[-C--:B------:R-:W-:Y:S01]  /*c370*/  FFMA.FTZ R179, R142, R21.reuse, -R81 ;  /* 0x000000158eb37223 */ /* 0x080fe20000010851 */
[----:B---3--:R-:W-:Y:S01]  /*c380*/  FFMA.FTZ R26, R25, R26, R152 ;  /* 0x0000001a191a7223 */ /* 0x008fe20000010098 */
[-C--:B------:R-:W-:Y:S01]  /*c390*/  FFMA.FTZ R178, R32, R21.reuse, -R29 ;  /* 0x0000001520b27223 */ /* 0x080fe2000001081d */
[-C--:B------:R-:W-:Y:S01]  /*c3a0*/  FFMA.FTZ R177, R182, R21.reuse, -R81 ;  /* 0x00000015b6b17223 */ /* 0x080fe20000010851 */
[-CC-:B------:R-:W-:Y:S01]  /*c3b0*/  FFMA.FTZ R175, R36, R21.reuse, -R29.reuse ;  /* 0x0000001524af7223 */ /* 0x180fe2000001081d */
[-CC-:B------:R-:W-:Y:S01]  /*c3c0*/  FFMA.FTZ R169, R40, R21.reuse, -R29.reuse ;  /* 0x0000001528a97223 */ /* 0x180fe2000001081d */
[-C--:B------:R-:W-:Y:S01]  /*c3d0*/  FFMA.FTZ R172, R76, R21.reuse, -R29 ;  /* 0x000000154cac7223 */ /* 0x080fe2000001081d */
[----:B------:R-:W-:Y:S01]  /*c3e0*/  MUFU.EX2 R92, R92 ;  /* 0x0000005c005c7308 */ /* 0x000fe20000000800 */
[-CC-:B------:R-:W-:Y:S01]  /*c3f0*/  FFMA.FTZ R186, R148, R21.reuse, -R81.reuse ;  /* 0x0000001594ba7223 */ /* 0x180fe20000010851 */
[-C--:B------:R-:W-:Y:S01]  /*c400*/  FFMA.FTZ R173, R166, R21.reuse, -R81 ;  /* 0x00000015a6ad7223 */ /* 0x080fe20000010851 */
[-CC-:B------:R-:W-:Y:S01]  /*c410*/  FFMA.FTZ R170, R78, R21.reuse, -R29.reuse ;  /* 0x000000154eaa7223 */ /* 0x180fe2000001081d */
[-CC-:B------:R-:W-:Y:S01]  /*c420*/  FFMA.FTZ R167, R82, R21.reuse, -R29.reuse ;  /* 0x0000001552a77223 */ /* 0x180fe2000001081d */
[-CC-:B------:R-:W-:Y:S01]  /*c430*/  FFMA.FTZ R161, R84, R21.reuse, -R29.reuse ;  /* 0x0000001554a17223 */ /* 0x180fe2000001081d */
[-CC-:B------:R-:W-:Y:S01]  /*c440*/  FFMA.FTZ R159, R88, R21.reuse, -R29.reuse ;  /* 0x00000015589f7223 */ /* 0x180fe2000001081d */
[-C--:B------:R-:W-:Y:S01]  /*c450*/  FFMA.FTZ R162, R44, R21.reuse, -R29 ;  /* 0x000000152ca27223 */ /* 0x080fe2000001081d */
[----:B------:R-:W1:Y:S01]  /*c460*/  MUFU.EX2 R183, R183 ;  /* 0x000000b700b77308 */ /* 0x000e620000000800 */
[-CC-:B------:R-:W-:Y:S01]  /*c470*/  FFMA.FTZ R171, R13, R21.reuse, -R81.reuse ;  /* 0x000000150dab7223 */ /* 0x180fe20000010851 */
[-C--:B------:R-:W-:Y:S01]  /*c480*/  FFMA.FTZ R89, R14, R21.reuse, -R81 ;  /* 0x000000150e597223 */ /* 0x080fe20000010851 */
[-CC-:B------:R-:W-:Y:S01]  /*c490*/  FFMA.FTZ R156, R48, R21.reuse, -R29.reuse ;  /* 0x00000015309c7223 */ /* 0x180fe2000001081d */
[-CC-:B------:R-:W-:Y:S01]  /*c4a0*/  FFMA.FTZ R19, R52, R21.reuse, -R29.reuse ;  /* 0x0000001534137223 */ /* 0x180fe2000001081d */
[-CC-:B------:R-:W-:Y:S01]  /*c4b0*/  FFMA.FTZ R15, R60, R21.reuse, -R29.reuse ;  /* 0x000000153c0f7223 */ /* 0x180fe2000001081d */
[-CC-:B------:R-:W-:Y:S01]  /*c4c0*/  FFMA.FTZ R20, R74, R21.reuse, -R29.reuse ;  /* 0x000000154a147223 */ /* 0x180fe2000001081d */
[-C--:B------:R-:W-:Y:S01]  /*c4d0*/  FFMA.FTZ R11, R72, R21.reuse, -R29 ;  /* 0x00000015480b7223 */ /* 0x080fe2000001081d */
[----:B------:R-:W2:Y:S01]  /*c4e0*/  MUFU.EX2 R188, R188 ;  /* 0x000000bc00bc7308 */ /* 0x000ea20000000800 */
[-C--:B------:R-:W-:Y:S01]  /*c4f0*/  FFMA.FTZ R182, R176, R21.reuse, -R81 ;  /* 0x00000015b0b67223 */ /* 0x080fe20000010851 */
[----:B0-----:R-:W-:Y:S01]  /*c500*/  FADD.FTZ R103, R153, R26 ;  /* 0x0000001a99677221 */ /* 0x001fe20000010000 */
[-CC-:B------:R-:W-:Y:S01]  /*c510*/  FFMA.FTZ R12, R80, R21.reuse, -R29.reuse ;  /* 0x00000015500c7223 */ /* 0x180fe2000001081d */
[-C--:B------:R-:W-:Y:S01]  /*c520*/  FFMA.FTZ R8, R86, R21.reuse, -R29 ;  /* 0x0000001556087223 */ /* 0x080fe2000001081d */
[----:B------:R-:W3:Y:S03]  /*c530*/  LD.E R4, desc[UR40][R16.64+0x424] ;  /* 0x0004242810047980 */ /* 0x000ee6000c101900 */
[----:B------:R-:W0:Y:S01]  /*c540*/  MUFU.EX2 R6, R6 ;  /* 0x0000000600067308 */ /* 0x000e220000000800 */
[-CC-:B------:R-:W-:Y:S01]  /*c550*/  FFMA.FTZ R176, R158, R21.reuse, -R81.reuse ;  /* 0x000000159eb07223 */ /* 0x180fe20000010851 */
[-CC-:B------:R-:W-:Y:S01]  /*c560*/  FFMA.FTZ R165, R18, R21.reuse, -R81.reuse ;  /* 0x0000001512a57223 */ /* 0x180fe20000010851 */
[----:B------:R-:W4:Y:S05]  /*c570*/  LD.E R28, desc[UR40][R16.64+0x240] ;  /* 0x00024028101c7980 */ /* 0x000f2a000c101900 */
[----:B------:R-:W0:Y:S01]  /*c580*/  MUFU.EX2 R180, R180 ;  /* 0x000000b400b47308 */ /* 0x000e220000000800 */
[-CC-:B------:R-:W-:Y:S01]  /*c590*/  FFMA.FTZ R105, R160, R21.reuse, -R81.reuse ;  /* 0x00000015a0697223 */ /* 0x180fe20000010851 */
[-CC-:B------:R-:W-:Y:S01]  /*c5a0*/  FFMA.FTZ R163, R168, R21.reuse, -R81.reuse ;  /* 0x00000015a8a37223 */ /* 0x180fe20000010851 */
[-CC-:B------:R-:W-:Y:S01]  /*c5b0*/  FFMA.FTZ R166, R174, R21.reuse, -R81.reuse ;  /* 0x00000015aea67223 */ /* 0x180fe20000010851 */
[-CC-:B------:R-:W-:Y:S01]  /*c5c0*/  FFMA.FTZ R157, R218, R21.reuse, -R81.reuse ;  /* 0x00000015da9d7223 */ /* 0x180fe20000010851 */
[-CC-:B------:R-:W-:Y:S01]  /*c5d0*/  FFMA.FTZ R228, R228, R21.reuse, -R81.reuse ;  /* 0x00000015e4e47223 */ /* 0x180fe20000010851 */
[----:B------:R-:W4:Y:S02]  /*c5e0*/  LD.E R30, desc[UR40][R16.64+0x230] ;  /* 0x00023028101e7980 */ /* 0x000f24000c101900 */
[----:B------:R-:W0:Y:S01]  /*c5f0*/  MUFU.EX2 R181, R181 ;  /* 0x000000b500b57308 */ /* 0x000e220000000800 */
[-CC-:B------:R-:W-:Y:S01]  /*c600*/  FFMA.FTZ R160, R220, R21.reuse, -R81.reuse ;  /* 0x00000015dca07223 */ /* 0x180fe20000010851 */
[-CC-:B------:R-:W-:Y:S01]  /*c610*/  FFMA.FTZ R158, R236, R21.reuse, -R81.reuse ;  /* 0x00000015ec9e7223 */ /* 0x180fe20000010851 */
[-CC-:B------:R-:W-:Y:S01]  /*c620*/  FFMA.FTZ R13, R73, R21.reuse, -R81.reuse ;  /* 0x00000015490d7223 */ /* 0x180fe20000010851 */
[-CC-:B------:R-:W-:Y:S01]  /*c630*/  FFMA.FTZ R18, R75, R21.reuse, -R81.reuse ;  /* 0x000000154b127223 */ /* 0x180fe20000010851 */
[----:B------:R-:W-:-:S03]  /*c640*/  FFMA.FTZ R3, R77, R21, -R81 ;  /* 0x000000154d037223 */ /* 0x000fc60000010851 */
[----:B------:R-:W0:Y:S01]  /*c650*/  MUFU.EX2 R7, R7 ;  /* 0x0000000700077308 */ /* 0x000e220000000800 */
[----:B------:R-:W-:Y:S01]  /*c660*/  FFMA.FTZ R14, R79, R21, -R81 ;  /* 0x000000154f0e7223 */ /* 0x000fe20000010851 */
[----:B-1----:R-:W-:Y:S01]  /*c670*/  FFMA.FTZ R21, R92, R24, R183 ;  /* 0x000000185c157223 */ /* 0x002fe200000100b7 */
[----:B------:R-:W-:Y:S01]  /*c680*/  FADD.FTZ R24, R154, R103 ;  /* 0x000000679a187221 */ /* 0x000fe20000010000 */
[----:B------:R-:W4:Y:S04]  /*c690*/  LD.E R32, desc[UR40][R16.64+0x234] ;  /* 0x0002342810207980 */ /* 0x000f28000c101900 */
[----:B------:R-:W1:Y:S01]  /*c6a0*/  MUFU.EX2 R179, R179 ;  /* 0x000000b300b37308 */ /* 0x000e620000000800 */
[----:B--2---:R-:W-:Y:S01]  /*c6b0*/  FADD.FTZ R21, R188, R21 ;  /* 0x00000015bc157221 */ /* 0x004fe20000010000 */
[----:B------:R-:W-:Y:S01]  /*c6c0*/  FADD.FTZ R109, R155, R24 ;  /* 0x000000189b6d7221 */ /* 0x000fe20000010000 */
[----:B------:R-:W2:Y:S04]  /*c6d0*/  LD.E R36, desc[UR40][R16.64+0x254] ;  /* 0x0002542810247980 */ /* 0x000ea8000c101900 */
[----:B------:R-:W2:Y:S01]  /*c6e0*/  LD.E R40, desc[UR40][R16.64+0x260] ;  /* 0x0002602810287980 */ /* 0x000ea2000c101900 */
[----:B------:R-:W1:Y:S01]  /*c6f0*/  MUFU.EX2 R178, R178 ;  /* 0x000000b200b27308 */ /* 0x000e620000000800 */
[----:B0-----:R-:W-:Y:S01]  /*c700*/  FADD.FTZ R24, R6, R21 ;  /* 0x0000001506187221 */ /* 0x001fe20000010000 */
[----:B------:R-:W-:Y:S01]  /*c710*/  FADD.FTZ R26, R180, R109 ;  /* 0x0000006db41a7221 */ /* 0x000fe20000010000 */
[----:B------:R-:W2:Y:S04]  /*c720*/  LD.E R48, desc[UR40][R16.64+0x264] ;  /* 0x0002642810307980 */ /* 0x000ea8000c101900 */
[----:B------:R-:W2:Y:S01]  /*c730*/  LD.E R76, desc[UR40][R16.64+0x2e4] ;  /* 0x0002e428104c7980 */ /* 0x000ea2000c101900 */
[----:B------:R-:W0:Y:S03]  /*c740*/  MUFU.EX2 R186, R186 ;  /* 0x000000ba00ba7308 */ /* 0x000e260000000800 */
[----:B------:R-:W2:Y:S04]  /*c750*/  LD.E R90, desc[UR40][R16.64+0x350] ;  /* 0x00035028105a7980 */ /* 0x000ea8000c101900 */
[----:B------:R-:W2:Y:S01]  /*c760*/  LD.E R122, desc[UR40][R16.64+0x3a4] ;  /* 0x0003a428107a7980 */ /* 0x000ea2000c101900 */
[----:B------:R-:W0:Y:S01]  /*c770*/  MUFU.EX2 R175, R175 ;  /* 0x000000af00af7308 */ /* 0x000e220000000800 */
[----:B------:R-:W-:Y:S01]  /*c780*/  FADD.FTZ R24, R181, R24 ;  /* 0x00000018b5187221 */ /* 0x000fe20000010000 */
[----:B------:R-:W-:Y:S01]  /*c790*/  FADD.FTZ R115, R7, R26 ;  /* 0x0000001a07737221 */ /* 0x000fe20000010000 */
[----:B------:R-:W2:Y:S04]  /*c7a0*/  LD.E R44, desc[UR40][R16.64+0x280] ;  /* 0x00028028102c7980 */ /* 0x000ea8000c101900 */
[----:B------:R-:W2:Y:S01]  /*c7b0*/  LD.E R52, desc[UR40][R16.64+0x294] ;  /* 0x0002942810347980 */ /* 0x000ea2000c101900 */
[----:B------:R-:W0:Y:S03]  /*c7c0*/  MUFU.EX2 R177, R177 ;  /* 0x000000b100b17308 */ /* 0x000e260000000800 */
[----:B------:R-:W2:Y:S04]  /*c7d0*/  LD.E R132, desc[UR40][R16.64+0x3d0] ;  /* 0x0003d02810847980 */ /* 0x000ea8000c101900 */
[----:B------:R-:W2:Y:S01]  /*c7e0*/  LD.E R60, desc[UR40][R16.64+0x2c0] ;  /* 0x0002c028103c7980 */ /* 0x000ea2000c101900 */
[----:B------:R-:W0:Y:S01]  /*c7f0*/  MUFU.EX2 R169, R169 ;  /* 0x000000a900a97308 */ /* 0x000e220000000800 */
[----:B-1----:R-:W-:Y:S01]  /*c800*/  FADD.FTZ R21, R179, R24 ;  /* 0x00000018b3157221 */ /* 0x002fe20000010000 */
[----:B------:R-:W-:Y:S01]  /*c810*/  FADD.FTZ R26, R178, R115 ;  /* 0x00000073b21a7221 */ /* 0x000fe20000010000 */
[----:B------:R-:W2:Y:S04]  /*c820*/  LD.E R78, desc[UR40][R16.64+0x2d4] ;  /* 0x0002d428104e7980 */ /* 0x000ea8000c101900 */
[----:B------:R-:W2:Y:S01]  /*c830*/  LD.E R74, desc[UR40][R16.64+0x2f0] ;  /* 0x0002f028104a7980 */ /* 0x000ea2000c101900 */
[----:B------:R-:W1:Y:S03]  /*c840*/  MUFU.EX2 R182, R182 ;  /* 0x000000b600b67308 */ /* 0x000e660000000800 */
[----:B------:R-:W2:Y:S05]  /*c850*/  LD.E R142, desc[UR40][R16.64+0x3f4] ;  /* 0x0003f428108e7980 */ /* 0x000eaa000c101900 */
[----:B------:R-:W-:Y:S01]  /*c860*/  MUFU.EX2 R164, R164 ;  /* 0x000000a400a47308 */ /* 0x000fe20000000800 */
[----:B------:R1:W-:Y:S04]  /*c870*/  ST.E desc[UR40][R16.64+0x444], R31 ;  /* 0x0004441f10007985 */ /* 0x0003e8000c101928 */
[----:B------:R-:W2:Y:S03]  /*c880*/  LD.E R5, desc[UR40][R16.64+0x238] ;  /* 0x0002382810057980 */ /* 0x000ea6000c101900 */
[----:B------:R-:W1:Y:S01]  /*c890*/  MUFU.EX2 R172, R172 ;  /* 0x000000ac00ac7308 */ /* 0x000e620000000800 */
[----:B0-----:R-:W-:Y:S01]  /*c8a0*/  FADD.FTZ R24, R186, R21 ;  /* 0x00000015ba187221 */ /* 0x001fe20000010000 */
[----:B------:R-:W-:Y:S01]  /*c8b0*/  FADD.FTZ R26, R175, R26 ;  /* 0x0000001aaf1a7221 */ /* 0x000fe20000010000 */
[----:B------:R-:W2:Y:S04]  /*c8c0*/  LD.E R72, desc[UR40][R16.64+0x2f4] ;  /* 0x0002f42810487980 */ /* 0x000ea8000c101900 */
[----:B------:R-:W2:Y:S01]  /*c8d0*/  LD.E R82, desc[UR40][R16.64+0x300] ;  /* 0x0003002810527980 */ /* 0x000ea2000c101900 */
[----:B------:R-:W-:Y:S03]  /*c8e0*/  MUFU.EX2 R170, R170 ;  /* 0x000000aa00aa7308 */ /* 0x000fe60000000800 */
[----:B------:R-:W2:Y:S05]  /*c8f0*/  LD.E R148, desc[UR40][R16.64+0x420] ;  /* 0x0004202810947980 */ /* 0x000eaa000c101900 */
[----:B------:R-:W0:Y:S01]  /*c900*/  MUFU.EX2 R173, R173 ;  /* 0x000000ad00ad7308 */ /* 0x000e220000000800 */
[----:B------:R-:W-:Y:S01]  /*c910*/  FADD.FTZ R21, R177, R24 ;  /* 0x00000018b1157221 */ /* 0x000fe20000010000 */
[----:B------:R-:W-:Y:S01]  /*c920*/  FADD.FTZ R123, R169, R26 ;  /* 0x0000001aa97b7221 */ /* 0x000fe20000010000 */
[----:B------:R-:W2:Y:S04]  /*c930*/  LD.E R80, desc[UR40][R16.64+0x304] ;  /* 0x0003042810507980 */ /* 0x000ea8000c101900 */
[----:B------:R-:W2:Y:S01]  /*c940*/  LD.E R84, desc[UR40][R16.64+0x310] ;  /* 0x0003102810547980 */ /* 0x000ea2000c101900 */
[----:B------:R-:W-:Y:S03]  /*c950*/  MUFU.EX2 R167, R167 ;  /* 0x000000a700a77308 */ /* 0x000fe60000000800 */
[----:B------:R-:W2:Y:S04]  /*c960*/  LD.E R88, desc[UR40][R16.64+0x314] ;  /* 0x0003142810587980 */ /* 0x000ea8000c101900 */
[----:B------:R-:W2:Y:S01]  /*c970*/  LD.E R86, desc[UR40][R16.64+0x320] ;  /* 0x0003202810567980 */ /* 0x000ea2000c101900 */
[----:B------:R-:W0:Y:S01]  /*c980*/  MUFU.EX2 R176, R176 ;  /* 0x000000b000b07308 */ /* 0x000e220000000800 */
[----:B-1----:R-:W-:Y:S01]  /*c990*/  FADD.FTZ R24, R182, R21 ;  /* 0x00000015b6187221 */ /* 0x002fe20000010000 */
[----:B------:R-:W-:Y:S01]  /*c9a0*/  FADD.FTZ R21, R172, R123 ;  /* 0x0000007bac157221 */ /* 0x000fe20000010000 */
[----:B------:R-:W2:Y:S05]  /*c9b0*/  LD.E R29, desc[UR40][R16.64+0x258] ;  /* 0x00025828101d7980 */ /* 0x000eaa000c101900 */
[----:B------:R-:W1:Y:S08]  /*c9c0*/  MUFU.EX2 R161, R161 ;  /* 0x000000a100a17308 */ /* 0x000e700000000800 */
[----:B------:R-:W1:Y:S01]  /*c9d0*/  MUFU.EX2 R171, R171 ;  /* 0x000000ab00ab7308 */ /* 0x000e620000000800 */
[----:B0-----:R-:W-:Y:S01]  /*c9e0*/  FADD.FTZ R129, R173, R24 ;  /* 0x00000018ad817221 */ /* 0x001fe20000010000 */
[----:B------:R-:W-:Y:S01]  /*c9f0*/  FADD.FTZ R26, R170, R21 ;  /* 0x00000015aa1a7221 */ /* 0x000fe20000010000 */
[----:B------:R-:W2:Y:S05]  /*ca00*/  LD.E R31, desc[UR40][R16.64+0x268] ;  /* 0x00026828101f7980 */ /* 0x000eaa000c101900 */
[----:B------:R-:W0:Y:S01]  /*ca10*/  MUFU.EX2 R174, R89 ;  /* 0x0000005900ae7308 */ /* 0x000e220000000800 */
[----:B------:R-:W-:Y:S01]  /*ca20*/  FADD.FTZ R24, R176, R129 ;  /* 0x00000081b0187221 */ /* 0x000fe20000010000 */
[----:B------:R-:W-:Y:S01]  /*ca30*/  FADD.FTZ R26, R167, R26 ;  /* 0x0000001aa71a7221 */ /* 0x000fe20000010000 */
[----:B------:R-:W2:Y:S03]  /*ca40*/  LD.E R73, desc[UR40][R16.64+0x2ec] ;  /* 0x0002ec2810497980 */ /* 0x000ea6000c101900 */
[----:B-1----:R-:W-:Y:S01]  /*ca50*/  FADD.FTZ R137, R161, R26 ;  /* 0x0000001aa1897221 */ /* 0x002fe20000010000 */
[----:B------:R-:W2:Y:S01]  /*ca60*/  LD.E R75, desc[UR40][R16.64+0x2f8] ;  /* 0x0002f828104b7980 */ /* 0x000ea2000c101900 */
[----:B------:R-:W-:Y:S01]  /*ca70*/  FADD.FTZ R135, R171, R24 ;  /* 0x00000018ab877221 */ /* 0x000fe20000010000 */
[----:B------:R1:W-:Y:S01]  /*ca80*/  MUFU.EX2 R168, R105 ;  /* 0x0000006900a87308 */ /* 0x0003e20000000800 */
[----:B------:R-:W-:Y:S01]  /*ca90*/  FADD.FTZ R26, R164, R137 ;  /* 0x00000089a41a7221 */ /* 0x000fe20000010000 */
[----:B------:R-:W2:Y:S04]  /*caa0*/  LD.E R77, desc[UR40][R16.64+0x2fc] ;  /* 0x0002fc28104d7980 */ /* 0x000ea8000c101900 */
[----:B------:R-:W2:Y:S01]  /*cab0*/  LD.E R79, desc[UR40][R16.64+0x308] ;  /* 0x00030828104f7980 */ /* 0x000ea2000c101900 */
[----:B0-----:R-:W-:-:S03]  /*cac0*/  FADD.FTZ R24, R174, R135 ;  /* 0x00000087ae187221 */ /* 0x001fc60000010000 */
[----:B------:R-:W2:Y:S04]  /*cad0*/  LD.E R81, desc[UR40][R16.64+0x30c] ;  /* 0x00030c2810517980 */ /* 0x000ea8000c101900 */
[----:B------:R-:W2:Y:S04]  /*cae0*/  LD.E R89, desc[UR40][R16.64+0x32c] ;  /* 0x00032c2810597980 */ /* 0x000ea8000c101900 */
[----:B------:R-:W2:Y:S04]  /*caf0*/  LD.E R103, desc[UR40][R16.64+0x368] ;  /* 0x0003682810677980 */ /* 0x000ea8000c101900 */
[----:B-1----:R-:W2:Y:S04]  /*cb00*/  LD.E R105, desc[UR40][R16.64+0x36c] ;  /* 0x00036c2810697980 */ /* 0x002ea8000c101900 */
[----:B------:R-:W2:Y:S04]  /*cb10*/  LD.E R109, desc[UR40][R16.64+0x37c] ;  /* 0x00037c28106d7980 */ /* 0x000ea8000c101900 */
[----:B------:R-:W2:Y:S04]  /*cb20*/  LD.E R115, desc[UR40][R16.64+0x398] ;  /* 0x0003982810737980 */ /* 0x000ea8000c101900 */
[----:B------:R-:W2:Y:S04]  /*cb30*/  LD.E R123, desc[UR40][R16.64+0x3bc] ;  /* 0x0003bc28107b7980 */ /* 0x000ea8000c101900 */
[----:B------:R-:W2:Y:S04]  /*cb40*/  LD.E R129, desc[UR40][R16.64+0x3d8] ;  /* 0x0003d82810817980 */ /* 0x000ea8000c101900 */
[----:B------:R-:W2:Y:S04]  /*cb50*/  LD.E R135, desc[UR40][R16.64+0x3e8] ;  /* 0x0003e82810877980 */ /* 0x000ea8000c101900 */
[----:B------:R-:W2:Y:S01]  /*cb60*/  LD.E R137, desc[UR40][R16.64+0x3fc] ;  /* 0x0003fc2810897980 */ /* 0x000ea2000c101900 */
[----:B------:R-:W0:Y:S08]  /*cb70*/  MUFU.EX2 R165, R165 ;  /* 0x000000a500a57308 */ /* 0x000e300000000800 */
[----:B------:R-:W1:Y:S08]  /*cb80*/  MUFU.EX2 R163, R163 ;  /* 0x000000a300a37308 */ /* 0x000e700000000800 */
[----:B------:R-:W1:Y:S01]  /*cb90*/  MUFU.EX2 R166, R166 ;  /* 0x000000a600a67308 */ /* 0x000e620000000800 */
[----:B0-----:R-:W-:-:S07]  /*cba0*/  FADD.FTZ R187, R165, R24 ;  /* 0x00000018a5bb7221 */ /* 0x001fce0000010000 */
[----:B------:R-:W0:Y:S01]  /*cbb0*/  MUFU.EX2 R159, R159 ;  /* 0x0000009f009f7308 */ /* 0x000e220000000800 */
[----:B------:R-:W-:-:S07]  /*cbc0*/  FADD.FTZ R24, R168, R187 ;  /* 0x000000bba8187221 */ /* 0x000fce0000010000 */
[----:B------:R-:W0:Y:S01]  /*cbd0*/  MUFU.EX2 R157, R157 ;  /* 0x0000009d009d7308 */ /* 0x000e220000000800 */
[----:B-1----:R-:W-:-:S07]  /*cbe0*/  FADD.FTZ R187, R163, R24 ;  /* 0x00000018a3bb7221 */ /* 0x002fce0000010000 */
[----:B------:R-:W1:Y:S08]  /*cbf0*/  MUFU.EX2 R162, R162 ;  /* 0x000000a200a27308 */ /* 0x000e700000000800 */
[----:B------:R-:W1:Y:S01]  /*cc00*/  MUFU.EX2 R160, R160 ;  /* 0x000000a000a07308 */ /* 0x000e620000000800 */
[----:B------:R-:W-:-:S07]  /*cc10*/  FADD.FTZ R24, R166, R187 ;  /* 0x000000bba6187221 */ /* 0x000fce0000010000 */
[----:B------:R-:W3:Y:S01]  /*cc20*/  MUFU.EX2 R156, R156 ;  /* 0x0000009c009c7308 */ /* 0x000ee20000000800 */
[----:B0-----:R-:W-:-:S07]  /*cc30*/  FADD.FTZ R189, R159, R26 ;  /* 0x0000001a9fbd7221 */ /* 0x001fce0000010000 */
[----:B------:R-:W0:Y:S01]  /*cc40*/  MUFU.EX2 R21, R228 ;  /* 0x000000e400157308 */ /* 0x000e220000000800 */
[----:B------:R-:W-:-:S07]  /*cc50*/  FADD.FTZ R187, R157, R24 ;  /* 0x000000189dbb7221 */ /* 0x000fce0000010000 */
[----:B------:R-:W0:Y:S01]  /*cc60*/  MUFU.EX2 R19, R19 ;  /* 0x0000001300137308 */ /* 0x000e220000000800 */
[----:B-1----:R-:W-:-:S07]  /*cc70*/  FADD.FTZ R189, R162, R189 ;  /* 0x000000bda2bd7221 */ /* 0x002fce0000010000 */
[----:B------:R-:W1:Y:S01]  /*cc80*/  MUFU.EX2 R158, R158 ;  /* 0x0000009e009e7308 */ /* 0x000e620000000800 */
[----:B------:R-:W-:-:S07]  /*cc90*/  FADD.FTZ R24, R160, R187 ;  /* 0x000000bba0187221 */ /* 0x000fce0000010000 */
[----:B------:R-:W1:Y:S01]  /*cca0*/  MUFU.EX2 R15, R15 ;  /* 0x0000000f000f7308 */ /* 0x000e620000000800 */
[----:B---3--:R-:W-:-:S07]  /*ccb0*/  FADD.FTZ R26, R156, R189 ;  /* 0x000000bd9c1a7221 */ /* 0x008fce0000010000 */
[----:B------:R-:W3:Y:S01]  /*ccc0*/  MUFU.EX2 R13, R13 ;  /* 0x0000000d000d7308 */ /* 0x000ee20000000800 */
[----:B0-----:R-:W-:-:S07]  /*ccd0*/  FADD.FTZ R187, R21, R24 ;  /* 0x0000001815bb7221 */ /* 0x001fce0000010000 */
[----:B------:R-:W0:Y:S01]  /*cce0*/  MUFU.EX2 R20, R20 ;  /* 0x0000001400147308 */ /* 0x000e220000000800 */
[----:B------:R-:W-:-:S07]  /*ccf0*/  FADD.FTZ R26, R19, R26 ;  /* 0x0000001a131a7221 */ /* 0x000fce0000010000 */
[----:B------:R-:W4:Y:S01]  /*cd00*/  MUFU.EX2 R18, R18 ;  /* 0x0000001200127308 */ /* 0x000f220000000800 */
        /* <DEDUP_REMOVED lines=8> */
[----:B----4-:R-:W-:-:S07]  /*cd90*/  FADD.FTZ R24, R18, R187 ;  /* 0x000000bb12187221 */ /* 0x010fce0000010000 */
[----:B------:R-:W4:Y:S01]  /*cda0*/  MUFU.EX2 R8, R8 ;  /* 0x0000000800087308 */ /* 0x000f220000000800 */
[----:B-1----:R-:W-:-:S07]  /*cdb0*/  FADD.FTZ R189, R11, R26 ;  /* 0x0000001a0bbd7221 */ /* 0x002fce0000010000 */
[----:B------:R-:W1:Y:S01]  /*cdc0*/  MUFU.EX2 R9, R9 ;  /* 0x0000000900097308 */ /* 0x000e620000000800 */
[----:B------:R-:W-:Y:S01]  /*cdd0*/  FADD.FTZ R187, R3, R24 ;  /* 0x0000001803bb7221 */ /* 0x000fe20000010000 */
[----:B---3--:R-:W-:-:S03]  /*cde0*/  FADD.FTZ R189, R12, R189 ;  /* 0x000000bd0cbd7221 */ /* 0x008fc60000010000 */
[----:B0-----:R-:W-:Y:S01]  /*cdf0*/  FADD.FTZ R187, R14, R187 ;  /* 0x000000bb0ebb7221 */ /* 0x001fe20000010000 */
[----:B------:R-:W-:Y:S01]  /*ce00*/  FMUL.FTZ R219, R92, R27 ;  /* 0x0000001b5cdb7220 */ /* 0x000fe20000410000 */
[----:B----4-:R-:W-:-:S03]  /*ce10*/  FADD.FTZ R26, R8, R189 ;  /* 0x000000bd081a7221 */ /* 0x010fc60000010000 */
[----:B------:R2:W-:Y:S01]  /*ce20*/  ST.E desc[UR40][R16.64+0x454], R187 ;  /* 0x000454bb10007985 */ /* 0x0005e2000c101928 */
[C---:B------:R-:W-:Y:S01]  /*ce30*/  FMUL.FTZ R217, R25.reuse, R4 ;  /* 0x0000000419d97220 */ /* 0x040fe20000410000 */
[C---:B------:R-:W-:Y:S01]  /*ce40*/  FMUL.FTZ R27, R25.reuse, R30 ;  /* 0x0000001e191b7220 */ /* 0x040fe20000410000 */
[C---:B------:R-:W-:Y:S01]  /*ce50*/  FMUL.FTZ R195, R25.reuse, R32 ;  /* 0x0000002019c37220 */ /* 0x040fe20000410000 */
[----:B------:R-:W-:Y:S01]  /*ce60*/  FMUL.FTZ R203, R25, R28 ;  /* 0x0000001c19cb7220 */ /* 0x000fe20000410000 */
[----:B-1----:R-:W-:Y:S01]  /*ce70*/  FADD.FTZ R189, R9, R26 ;  /* 0x0000001a09bd7221 */ /* 0x002fe20000010000 */
[----:B--2---:R-:W-:-:S04]  /*ce80*/  FMUL.FTZ R187, R25, R36 ;  /* 0x0000002419bb7220 */ /* 0x004fc80000410000 */
        /* <DEDUP_REMOVED lines=11> */
[C---:B---3--:R-:W-:Y:S01]  /*cf40*/  FMUL.FTZ R27, R25.reuse, R46 ;  /* 0x0000002e191b7220 */ /* 0x048fe20000410000 */
[C---:B0-----:R-:W-:Y:S01]  /*cf50*/  FMUL.FTZ R195, R25.reuse, R42 ;  /* 0x0000002a19c37220 */ /* 0x041fe20000410000 */
[C---:B-1----:R-:W-:Y:S01]  /*cf60*/  FMUL.FTZ R203, R25.reuse, R44 ;  /* 0x0000002c19cb7220 */ /* 0x042fe20000410000 */
[C---:B--2---:R-:W-:Y:S01]  /*cf70*/  FMUL.FTZ R187, R25.reuse, R50 ;  /* 0x0000003219bb7220 */ /* 0x044fe20000410000 */
[----:B------:R0:W-:Y:S01]  /*cf80*/  ST.E desc[UR40][R16.64+0x244], R189 ;  /* 0x000244bd10007985 */ /* 0x0001e2000c101928 */
[C---:B------:R-:W-:Y:S01]  /*cf90*/  FMUL.FTZ R221, R25.reuse, R56 ;  /* 0x0000003819dd7220 */ /* 0x040fe20000410000 */
[C---:B------:R-:W-:Y:S02]  /*cfa0*/  FMUL.FTZ R227, R25.reuse, R58 ;  /* 0x0000003a19e37220 */ /* 0x040fe40000410000 */
        /* <DEDUP_REMOVED lines=11> */
[C---:B0-----:R-:W-:Y:S01]  /*d060*/  FMUL.FTZ R27, R25.reuse, R68 ;  /* 0x00000044191b7220 */ /* 0x041fe20000410000 */
[C---:B-1----:R-:W-:Y:S01]  /*d070*/  FMUL.FTZ R195, R25.reuse, R62 ;  /* 0x0000003e19c37220 */ /* 0x042fe20000410000 */
[C---:B--2---:R-:W-:Y:S01]  /*d080*/  FMUL.FTZ R203, R25.reuse, R60 ;  /* 0x0000003c19cb7220 */ /* 0x044fe20000410000 */
[C---:B---3--:R-:W-:Y:S01]  /*d090*/  FMUL.FTZ R187, R25.reuse, R78 ;  /* 0x0000004e19bb7220 */ /* 0x048fe20000410000 */
        /* <DEDUP_REMOVED lines=62> */
[C---:B------:R-:W-:Y:S02]  /*d480*/  FMUL.FTZ R39, R92.reuse, R39 ;  /* 0x000000275c277220 */ /* 0x040fe40000410000 */
        /* <DEDUP_REMOVED lines=146> */
[----:B------:R4:W-:Y:S04]  /*ddb0*/  ST.E desc[UR40][R16.64+0x3e8], R135 ;  /* 0x0003e88710007985 */ /* 0x0009e8000c101928 */
[----:B------:R-:W-:Y:S04]  /*ddc0*/  ST.E desc[UR40][R16.64+0x3ec], R141 ;  /* 0x0003ec8d10007985 */ /* 0x000fe8000c101928 */
        /* <DEDUP_REMOVED lines=1499> */
.L_x_3248:
[----:B------:R-:W-:Y:S05]  /*13b80*/  BSYNC B0 ;  /* 0x0000000000007941 */ /* 0x000fea0003800000 */
.L_x_3247:
[----:B------:R-:W-:Y:S05]  /*13b90*/  @P1 BRA `(.L_x_3249) ;  /* 0xffffff6000901947 */ /* 0x000fea000383ffff */
.L_x_3232:
[----:B------:R-:W-:-:S13]  /*13ba0*/  ISETP.GE.AND P1, PT, R10, UR45, PT ;  /* 0x0000002d0a007c0c */ /* 0x000fda000bf26270 */
[----:B------:R-:W-:Y:S05]  /*13bb0*/  @!P1 BRA `(.L_x_3250) ;  /* 0x000000b000909947 */ /* 0x000fea0003800000 */
[----:B0-----:R0:W5:Y:S02]  /*13bc0*/  LDL.64 R2, [R1+0x178] ;  /* 0x0001780001027983 */ /* 0x0011640000100a00 */
.L_x_3281:
        /* <DEDUP_REMOVED lines=21> */
.L_x_3252:
[----:B------:R-:W-:Y:S05]  /*13d20*/  BSYNC B0 ;  /* 0x0000000000007941 */ /* 0x000fea0003800000 */
.L_x_3251:
        /* <DEDUP_REMOVED lines=13> */
.L_x_3254:
[----:B------:R-:W-:Y:S05]  /*13e00*/  BSYNC B0 ;  /* 0x0000000000007941 */ /* 0x000fea0003800000 */
.L_x_3253:
        /* <DEDUP_REMOVED lines=8> */
.L_x_3256:
[----:B------:R-:W-:Y:S05]  /*13e90*/  BSYNC B0 ;  /* 0x0000000000007941 */ /* 0x000fea0003800000 */
.L_x_3255:
        /* <DEDUP_REMOVED lines=59> */
.L_x_3259:
[----:B------:R-:W-:Y:S05]  /*14250*/  BSYNC B0 ;  /* 0x0000000000007941 */ /* 0x000fea0003800000 */
.L_x_3258:
        /* <DEDUP_REMOVED lines=10> */
.L_x_3261:
[----:B------:R-:W-:Y:S05]  /*14300*/  BSYNC B0 ;  /* 0x0000000000007941 */ /* 0x000fea0003800000 */
.L_x_3260:
[----:B------:R-:W-:Y:S04]  /*14310*/  BSSY B0, `(.L_x_3262) ;  /* 0x0000006000007945 */ /* 0x000fe80003800000 */
[----:B--2---:R-:W-:Y:S05]  /*14320*/  @P1 BRA `(.L_x_3263) ;  /* 0x0000000000101947 */ /* 0x004fea0003800000 */
[----:B-----5:R-:W-:Y:S01]  /*14330*/  IMAD R4, R4, 0x8, R7 ;  /* 0x0000000804047824 */ /* 0x020fe200078e0207 */
[----:B-1----:R-:W-:-:S04]  /*14340*/  SHF.L.U32 R5, R6, 0x1f, RZ ;  /* 0x0000001f06057819 */ /* 0x002fc800000006ff */
[----:B------:R-:W1:Y:S02]  /*14350*/  SYNCS.PHASECHK.TRANS64.TRYWAIT P1, [R4+URZ], R5 ;  /* 0x00000005040075a7 */ /* 0x000e64000802017f */
[----:B-1----:R-:W-:Y:S05]  /*14360*/  @!P1 BRA `(.L_x_3264) ;  /* 0x0000015c00f89947 */ /* 0x002fea0003800000 */
.L_x_3263:
[----:B------:R-:W-:Y:S05]  /*14370*/  BSYNC B0 ;  /* 0x0000000000007941 */ /* 0x000fea0003800000 */
.L_x_3262:
        /* <DEDUP_REMOVED lines=225> */
[-C--:B------:R-:W-:Y:S01]  /*15190*/  FMUL.FTZ R72, R25, R12.reuse ;  /* 0x0000000c19487220 */ /* 0x080fe20000410000 */
[----:B------:R-:W-:-:S03]  /*151a0*/  FMUL.FTZ R25, R34, R12 ;  /* 0x0000000c22197220 */ /* 0x000fc60000410000 */
[----:B------:R-:W-:Y:S02]  /*151b0*/  IMAD.IADD R36, R11, 0x1, -R36 ;  /* 0x000000010b247824 */ /* 0x000fe400078e0a24 */
[-C--:B------:R-:W-:Y:S01]  /*151c0*/  FMUL.FTZ R34, R37, R12.reuse ;  /* 0x0000000c25227220 */ /* 0x080fe20000410000 */
[-C--:B------:R-:W-:Y:S02]  /*151d0*/  FMUL.FTZ R74, R29, R12.reuse ;  /* 0x0000000c1d4a7220 */ /* 0x080fe40000410000 */
[----:B------:R-:W-:Y:S01]  /*151e0*/  SHF.R.S32.HI R37, RZ, 0x1f, R36 ;  /* 0x0000001fff257819 */ /* 0x000fe20000011424 */
[-C--:B------:R-:W-:Y:S01]  /*151f0*/  FMUL.FTZ R29, R38, R12.reuse ;  /* 0x0000000c261d7220 */ /* 0x080fe20000410000 */
[-C--:B------:R-:W-:Y:S01]  /*15200*/  FMUL.FTZ R83, R39, R12.reuse ;  /* 0x0000000c27537220 */ /* 0x080fe20000410000 */
[-C--:B------:R-:W-:Y:S01]  /*15210*/  FMUL.FTZ R40, R40, R12.reuse ;  /* 0x0000000c28287220 */ /* 0x080fe20000410000 */
[----:B------:R-:W-:Y:S01]  /*15220*/  FMUL.FTZ R41, R41, R12 ;  /* 0x0000000c29297220 */ /* 0x000fe20000410000 */
[----:B------:R-:W-:-:S02]  /*15230*/  LEA.HI R39, R37, R36, RZ, 0x2 ;  /* 0x0000002425277211 */ /* 0x000fc400078f10ff */
[----:B------:R-:W-:Y:S01]  /*15240*/  LEA.HI R38, R28, R11, RZ, 0x2 ;  /* 0x0000000b1c267211 */ /* 0x000fe200078f10ff */
[----:B------:R3:W4:Y:S03]  /*15250*/  MUFU.TANH R76, R40 ;  /* 0x00000028004c7308 */ /* 0x0007260000002400 */
[----:B------:R-:W-:-:S05]  /*15260*/  LOP3.LUT R38, R38, 0xfffffffc, RZ, 0xc0, !PT ;  /* 0xfffffffc26267812 */ /* 0x000fca00078ec0ff */
[----:B------:R0:W1:Y:S01]  /*15270*/  MUFU.TANH R78, R41 ;  /* 0x00000029004e7308 */ /* 0x0000620000002400 */
[----:B---3--:R-:W-:Y:S01]  /*15280*/  SHF.R.S32.HI R40, RZ, 0x2, R39 ;  /* 0x00000002ff287819 */ /* 0x008fe20000011427 */
[----:B------:R-:W-:Y:S01]  /*15290*/  IMAD.IADD R11, R11, 0x1, -R38 ;  /* 0x000000010b0b7824 */ /* 0x000fe200078e0a26 */
[----:B------:R-:W-:Y:S02]  /*152a0*/  SHF.R.S32.HI R38, RZ, 0x7, R35 ;  /* 0x00000007ff267819 */ /* 0x000fe40000011423 */
[----:B0-----:R-:W-:Y:S02]  /*152b0*/  SHF.R.S32.HI R41, RZ, 0x1f, R39 ;  /* 0x0000001fff297819 */ /* 0x001fe40000011427 */
[----:B------:R-:W-:Y:S02]  /*152c0*/  LEA.HI R37, R37, R36, RZ, 0x5 ;  /* 0x0000002425257211 */ /* 0x000fe400078f28ff */
[----:B------:R-:W-:Y:S02]  /*152d0*/  LEA.HI R41, R41, R40, RZ, 0x3 ;  /* 0x0000002829297211 */ /* 0x000fe400078f18ff */
[----:B------:R-:W-:-:S02]  /*152e0*/  LEA.HI R35, R35, R38, RZ, 0x1 ;  /* 0x0000002623237211 */ /* 0x000fc400078f08ff */
[----:B------:R-:W-:Y:S02]  /*152f0*/  LOP3.LUT R41, R41, 0xfffffff8, RZ, 0xc0, !PT ;  /* 0xfffffff829297812 */ /* 0x000fe400078ec0ff */
[----:B------:R-:W-:Y:S02]  /*15300*/  SHF.R.S32.HI R37, RZ, 0x5, R37 ;  /* 0x00000005ff257819 */ /* 0x000fe40000011425 */
[----:B------:R-:W-:Y:S01]  /*15310*/  LOP3.LUT R35, R35, 0x3fffffe, RZ, 0xc0, !PT ;  /* 0x03fffffe23237812 */ /* 0x000fe200078ec0ff */
[----:B------:R-:W-:Y:S01]  /*15320*/  IMAD.IADD R41, R40, 0x1, -R41 ;  /* 0x0000000128297824 */ /* 0x000fe200078e0a29 */
        /* <DEDUP_REMOVED lines=119> */
.L_x_3270:
[----:B------:R-:W-:Y:S05]  /*15aa0*/  BSYNC B2 ;  /* 0x0000000000027941 */ /* 0x000fea0003800000 */
.L_x_3269:
[----:B------:R-:W-:Y:S01]  /*15ab0*/  LOP3.LUT R7, RZ, R7, RZ, 0x33, !PT ;  /* 0x00000007ff077212 */ /* 0x000fe200078e33ff */
[----:B------:R-:W-:Y:S06]  /*15ac0*/  BRA `(.L_x_3271) ;  /* 0x0000000000187947 */ /* 0x000fec0003800000 */
.L_x_3268:
[----:B------:R-:W-:-:S13]  /*15ad0*/  ISETP.NE.AND P1, PT, R6, 0x1, PT ;  /* 0x000000010600780c */ /* 0x000fda0003f25270 */
[----:B------:R-:W-:Y:S05]  /*15ae0*/  @!P1 BRA `(.L_x_3271) ;  /* 0x0000000000109947 */ /* 0x000fea0003800000 */
[----:B------:R-:W2:Y:S04]  /*15af0*/  LDL R12, [R194+0x1c] ;  /* 0x00001c00c20c7983 */ /* 0x000ea80000100800 */
[----:B------:R-:W3:Y:S01]  /*15b00*/  LDL R14, [R194+0x20] ;  /* 0x00002000c20e7983 */ /* 0x000ee20000100800 */
[----:B--2---:R-:W-:-:S05]  /*15b10*/  IMAD.HI.U32 R7, R7, R12, RZ ;  /* 0x0000000c07077227 */ /* 0x004fca00078e00ff */
[----:B---3--:R-:W-:-:S07]  /*15b20*/  SHF.R.U32.HI R7, RZ, R14, R7 ;  /* 0x0000000eff077219 */ /* 0x008fce0000011607 */
.L_x_3271:
[----:B------:R-:W-:Y:S05]  /*15b30*/  BSYNC B1 ;  /* 0x0000000000017941 */ /* 0x000fea0003800000 */
.L_x_3267:
[----:B------:R-:W-:-:S05]  /*15b40*/  IMAD R7, R6, R7, R38 ;  /* 0x0000000706077224 */ /* 0x000fca00078e0226 */
[----:B------:R-:W-:Y:S02]  /*15b50*/  VIMNMX R8, R8, R7, !PT ;  /* 0x0000000708087248 */ /* 0x000fe40007fe0100 */
[----:B------:R-:W-:-:S07]  /*15b60*/  VIADDMNMX R9, R7, R6, R9, PT ;  /* 0x0000000607097246 */ /* 0x000fce0003800109 */
.L_x_3266:
[----:B------:R-:W-:Y:S05]  /*15b70*/  BSYNC B0 ;  /* 0x0000000000007941 */ /* 0x000fea0003800000 */
.L_x_3265:
[C---:B------:R-:W-:Y:S01]  /*15b80*/  ISETP.GE.AND P1, PT, R36.reuse, 0x2, PT ;  /* 0x000000022400780c */ /* 0x040fe20003f26270 */
[----:B------:R-:W0:Y:S01]  /*15b90*/  SHFL.IDX PT, R40, R40, 0x1, 0x1c1f ;  /* 0x003c1f0028287f89 */ /* 0x000e2200000e0000 */
[----:B------:R-:W-:Y:S01]  /*15ba0*/  ISETP.GE.AND P5, PT, R36, 0xa, PT ;  /* 0x0000000a2400780c */ /* 0x000fe20003fa6270 */
        /* <DEDUP_REMOVED lines=41> */
[----:B-1----:R-:W-:Y:S02]  /*15e40*/  FSEL R59, R78, -INF , !P3 ;  /* 0xff8000004e3b7808 */ /* 0x002fe40005800000 */
        /* <DEDUP_REMOVED lines=70> */
[----:B0-----:R-:W-:-:S03]  /*162b0*/  IMAD.IADD R8, R11, 0x1, R40 ;  /* 0x000000010b087824 */ /* 0x001fc600078e0228 */
[----:B------:R-:W-:Y:S01]  /*162c0*/  ISETP.LT.OR P6, PT, R9, 0x5a, P6 ;  /* 0x0000005a0900780c */ /* 0x000fe200037c1670 */
[----:B------:R-:W-:-:S03]  /*162d0*/  IMAD.IADD R9, R18, 0x1, R40 ;  /* 0x0000000112097824 */ /* 0x000fc600078e0228 */
        /* <DEDUP_REMOVED lines=15> */
.L_x_3277:
[----:B------:R-:W-:Y:S05]  /*163d0*/  BSYNC B2 ;  /* 0x0000000000027941 */ /* 0x000fea0003800000 */
.L_x_3276:
[----:B------:R-:W-:Y:S01]  /*163e0*/  LOP3.LUT R5, RZ, R5, RZ, 0x33, !PT ;  /* 0x00000005ff057212 */ /* 0x000fe200078e33ff */
[----:B------:R-:W-:Y:S06]  /*163f0*/  BRA `(.L_x_3278) ;  /* 0x0000000000187947 */ /* 0x000fec0003800000 */
.L_x_3275:
[----:B------:R-:W-:-:S13]  /*16400*/  ISETP.NE.AND P6, PT, R6, 0x1, PT ;  /* 0x000000010600780c */ /* 0x000fda0003fc5270 */
[----:B------:R-:W-:Y:S05]  /*16410*/  @!P6 BRA `(.L_x_3278) ;  /* 0x000000000010e947 */ /* 0x000fea0003800000 */
[----:B------:R-:W2:Y:S04]  /*16420*/  LDL R4, [R194+0x1c] ;  /* 0x00001c00c2047983 */ /* 0x000ea80000100800 */
[----:B------:R-:W3:Y:S01]  /*16430*/  LDL R12, [R194+0x20] ;  /* 0x00002000c20c7983 */ /* 0x000ee20000100800 */
[----:B--2---:R-:W-:-:S05]  /*16440*/  IMAD.HI.U32 R5, R5, R4, RZ ;  /* 0x0000000405057227 */ /* 0x004fca00078e00ff */
[----:B---3--:R-:W-:-:S07]  /*16450*/  SHF.R.U32.HI R5, RZ, R12, R5 ;  /* 0x0000000cff057219 */ /* 0x008fce0000011605 */
.L_x_3278:
[----:B------:R-:W-:Y:S05]  /*16460*/  BSYNC B1 ;  /* 0x0000000000017941 */ /* 0x000fea0003800000 */
.L_x_3274:
[----:B------:R-:W-:-:S05]  /*16470*/  IMAD R5, R6, R5, R38 ;  /* 0x0000000506057224 */ /* 0x000fca00078e0226 */
[----:B------:R-:W-:Y:S02]  /*16480*/  VIADDMNMX R9, R5, R6, R9, PT ;  /* 0x0000000605097246 */ /* 0x000fe40003800109 */
[----:B------:R-:W-:-:S07]  /*16490*/  VIMNMX R8, R8, R5, !PT ;  /* 0x0000000508087248 */ /* 0x000fce0007fe0100 */
.L_x_3273:
[----:B------:R-:W-:Y:S05]  /*164a0*/  BSYNC B0 ;  /* 0x0000000000007941 */ /* 0x000fea0003800000 */
.L_x_3272:
        /* <DEDUP_REMOVED lines=12> */
[----:B------:R-:W4:Y:S01]  /*16570*/  LD.E R20, desc[UR40][R16.64+0x450] ;  /* 0x0004502810147980 */ /* 0x000f22000c101900 */
        /* <DEDUP_REMOVED lines=141> */
[----:B------:R-:W-:Y:S02]  /*16e50*/  FMNMX.FTZ R12, R87, R12, !PT ;  /* 0x0000000c570c7209 */ /* 0x000fe40007810000 */
[----:B------:R-:W-:Y:S02]  /*16e60*/  ISETP.NE.AND P6, PT, R24, RZ, PT ;  /* 0x000000ff1800720c */ /* 0x000fe40003fc5270 */
[----:B------:R-:W-:Y:S01]  /*16e70*/  FMNMX.FTZ R12, R85, R12, !PT ;  /* 0x0000000c550c7209 */ /* 0x000fe20007810000 */
[----:B------:R-:W2:Y:S03]  /*16e80*/  LD.E R24, desc[UR40][R16.64+0x424] ;  /* 0x0004242810187980 */ /* 0x000ea6000c101900 */
        /* <DEDUP_REMOVED lines=20> */
[----:B------:R-:W-:-:S05]  /*16fd0*/  FMNMX.FTZ R13, R57, R12, !PT ;  /* 0x0000000c390d7209 */ /* 0x000fca0007810000 */
[----:B------:R-:W0:Y:S02]  /*16fe0*/  SHFL.BFLY PT, R12, R13, 0x2, 0x1f ;  /* 0x0c401f000d0c7f89 */ /* 0x000e2400000e0000 */
[----:B0-----:R-:W-:Y:S02]  /*16ff0*/  FMNMX.FTZ R14, R13, R12, !PT ;  /* 0x0000000c0d0e7209 */ /* 0x001fe40007810000 */
        /* <DEDUP_REMOVED lines=15> */
[----:B------:R-:W-:Y:S02]  /*170f0*/  ISETP.GT.AND P1, PT, R8, 0x48, !P1 ;  /* 0x000000480800780c */ /* 0x000fe40004f24270 */
[----:B------:R-:W-:Y:S02]  /*17100*/  FMNMX.FTZ R12, R99, R12, !PT ;  /* 0x0000000c630c7209 */ /* 0x000fe40007810000 */
[----:B------:R-:W-:Y:S02]  /*17110*/  ISETP.LT.OR P1, PT, R9, 0x49, P1 ;  /* 0x000000490900780c */ /* 0x000fe40000f21670 */
[----:B------:R-:W-:Y:S02]  /*17120*/  FMNMX.FTZ R12, R97, R12, !PT ;  /* 0x0000000c610c7209 */ /* 0x000fe40007810000 */
[----:B------:R-:W-:-:S02]  /*17130*/  ISETP.LT.OR P2, PT, R9, 0x4a, P2 ;  /* 0x0000004a0900780c */ /* 0x000fc40001741670 */
[----:B------:R-:W-:Y:S02]  /*17140*/  FSEL R103, R27, -INF , !P1 ;  /* 0xff8000001b677808 */ /* 0x000fe40004800000 */
[----:B------:R-:W-:Y:S02]  /*17150*/  FMNMX.FTZ R12, R93, R12, !PT ;  /* 0x0000000c5d0c7209 */ /* 0x000fe40007810000 */
[----:B------:R-:W-:Y:S02]  /*17160*/  FSEL R107, R107, -INF , !P3 ;  /* 0xff8000006b6b7808 */ /* 0x000fe40005800000 */
[----:B------:R-:W-:Y:S02]  /*17170*/  ISETP.LT.OR P5, PT, R9, 0x59, P5 ;  /* 0x000000590900780c */ /* 0x000fe40002fa1670 */
[----:B------:R-:W-:Y:S01]  /*17180*/  FSEL R109, R109, -INF , !P4 ;  /* 0xff8000006d6d7808 */ /* 0x000fe20006000000 */
[----:B------:R0:W-:Y:S01]  /*17190*/  ST.E desc[UR40][R16.64+0x440], R13 ;  /* 0x0004400d10007985 */ /* 0x0001e2000c101928 */
[----:B------:R-:W-:-:S02]  /*171a0*/  FSEL R105, R28, -INF , !P2 ;  /* 0xff8000001c697808 */ /* 0x000fc40005000000 */
[----:B------:R-:W-:Y:S01]  /*171b0*/  FMNMX.FTZ R12, R103, R12, !PT ;  /* 0x0000000c670c7209 */ /* 0x000fe20007810000 */
[----:B------:R-:W1:Y:S03]  /*171c0*/  SHFL.BFLY PT, R25, R14, 0x1, 0x1f ;  /* 0x0c201f000e197f89 */ /* 0x000e6600000e0000 */
[----:B------:R-:W-:Y:S01]  /*171d0*/  FMNMX.FTZ R12, R105, R12, !PT ;  /* 0x0000000c690c7209 */ /* 0x000fe20007810000 */
[----:B------:R-:W5:Y:S01]  /*171e0*/  LD.E R27, desc[UR40][R16.64+0x234] ;  /* 0x00023428101b7980 */ /* 0x000f62000c101900 */
[----:B------:R-:W-:Y:S02]  /*171f0*/  ISETP.GT.AND P1, PT, R8, 0x59, !P6 ;  /* 0x000000590800780c */ /* 0x000fe40007724270 */
[----:B------:R-:W-:Y:S01]  /*17200*/  FMNMX.FTZ R12, R107, R12, !PT ;  /* 0x0000000c6b0c7209 */ /* 0x000fe20007810000 */
[----:B------:R-:W2:Y:S01]  /*17210*/  LD.E R28, desc[UR40][R16.64+0x240] ;  /* 0x00024028101c7980 */ /* 0x000ea2000c101900 */
[----:B------:R-:W-:-:S02]  /*17220*/  ISETP.LT.OR P1, PT, R9, 0x5a, P1 ;  /* 0x0000005a0900780c */ /* 0x000fc40000f21670 */
[----:B------:R-:W-:Y:S01]  /*17230*/  FSEL R111, R111, -INF , !P5 ;  /* 0xff8000006f6f7808 */ /* 0x000fe20006800000 */
[----:B------:R-:W5:Y:S01]  /*17240*/  LD.E R9, desc[UR40][R16.64+0x454] ;  /* 0x0004542810097980 */ /* 0x000f62000c101900 */
[----:B------:R-:W-:Y:S02]  /*17250*/  FMNMX.FTZ R12, R109, R12, !PT ;  /* 0x0000000c6d0c7209 */ /* 0x000fe40007810000 */
[----:B------:R-:W-:Y:S02]  /*17260*/  FSEL R113, R113, -INF , !P1 ;  /* 0xff80000071717808 */ /* 0x000fe40004800000 */
[----:B------:R-:W-:-:S04]  /*17270*/  FMNMX.FTZ R12, R111, R12, !PT ;  /* 0x0000000c6f0c7209 */ /* 0x000fc80007810000 */
[----:B0-----:R-:W-:-:S05]  /*17280*/  FMNMX.FTZ R13, R113, R12, !PT ;  /* 0x0000000c710d7209 */ /* 0x001fca0007810000 */
[----:B------:R-:W-:Y:S04]  /*17290*/  ST.E desc[UR40][R16.64+0x444], R13 ;  /* 0x0004440d10007985 */ /* 0x000fe8000c101928 */
[----:B------:R-:W3:Y:S01]  /*172a0*/  LD.E R8, desc[UR40][R16.64+0x444] ;  /* 0x0004442810087980 */ /* 0x000ee2000c101900 */
[----:B-1----:R-:W-:-:S05]  /*172b0*/  FMNMX.FTZ R25, R14, R25, !PT ;  /* 0x000000190e197209 */ /* 0x002fca0007810000 */
[----:B------:R0:W-:Y:S04]  /*172c0*/  ST.E desc[UR40][R16.64+0x440], R25 ;  /* 0x0004401910007985 */ /* 0x0001e8000c101928 */
[----:B------:R-:W4:Y:S04]  /*172d0*/  LD.E R115, desc[UR40][R16.64+0x440] ;  /* 0x0004402810737980 */ /* 0x000f28000c101900 */
[----:B0-----:R-:W2:Y:S04]  /*172e0*/  LD.E R25, desc[UR40][R16.64+0x42c] ;  /* 0x00042c2810197980 */ /* 0x001ea8000c101900 */
[----:B---3--:R-:W0:Y:S02]  /*172f0*/  SHFL.BFLY PT, R13, R8, 0x2, 0x1f ;  /* 0x0c401f00080d7f89 */ /* 0x008e2400000e0000 */
[----:B0-----:R-:W-:-:S05]  /*17300*/  FMNMX.FTZ R13, R8, R13, !PT ;  /* 0x0000000d080d7209 */ /* 0x001fca0007810000 */
[----:B------:R-:W0:Y:S01]  /*17310*/  SHFL.BFLY PT, R8, R13, 0x1, 0x1f ;  /* 0x0c201f000d087f89 */ /* 0x000e2200000e0000 */
[C---:B----4-:R-:W-:Y:S01]  /*17320*/  FMUL.FTZ R12, R115.reuse, R116 ;  /* 0x00000074730c7220 */ /* 0x050fe20000410000 */
[----:B------:R-:W-:-:S04]  /*17330*/  FSETP.NEU.FTZ.AND P1, PT, R115, -INF , PT ;  /* 0xff8000007300780b */ /* 0x000fc80003f3d000 */
[----:B------:R-:W-:Y:S02]  /*17340*/  FSEL R12, R12, RZ, P1 ;  /* 0x000000ff0c0c7208 */ /* 0x000fe40000800000 */
[----:B------:R-:W-:-:S03]  /*17350*/  FSEL R115, R115, RZ, P1 ;  /* 0x000000ff73737208 */ /* 0x000fc60000800000 */
        /* <DEDUP_REMOVED lines=24> */
[----:B------:R-:W-:Y:S01]  /*174e0*/  FADD.FTZ R115, R4, -R115 ;  /* 0x8000007304737221 */ /* 0x000fe20000010000 */
[----:B0-----:R-:W-:Y:S01]  /*174f0*/  FMNMX.FTZ R57, R13, R8, !PT ;  /* 0x000000080d397209 */ /* 0x001fe20007810000 */
[----:B------:R-:W-:Y:S01]  /*17500*/  MUFU.EX2 R187, R187 ;  /* 0x000000bb00bb7308 */ /* 0x000fe20000000800 */
[----:B------:R-:W3:Y:S01]  /*17510*/  LD.E R33, desc[UR40][R16.64+0x264] ;  /* 0x0002642810217980 */ /* 0x000ee2000c101900 */
[-C--:B------:R-:W-:Y:S01]  /*17520*/  FMUL.FTZ R63, R115, R116.reuse ;  /* 0x00000074733f7220 */ /* 0x080fe20000410000 */
[C---:B------:R-:W-:Y:S01]  /*17530*/  FSETP.NEU.FTZ.AND P1, PT, R57.reuse, -INF , PT ;  /* 0xff8000003900780b */ /* 0x040fe20003f3d000 */
[C---:B------:R-:W-:Y:S01]  /*17540*/  FMUL.FTZ R8, R57.reuse, R116 ;  /* 0x0000007439087220 */ /* 0x040fe20000410000 */
[----:B------:R-:W4:Y:S03]  /*17550*/  LD.E R35, desc[UR40][R16.64+0x274] ;  /* 0x0002742810237980 */ /* 0x000f26000c101900 */
[----:B------:R-:W0:Y:S01]  /*17560*/  MUFU.EX2 R63, R63 ;  /* 0x0000003f003f7308 */ /* 0x000e220000000800 */
[----:B------:R-:W-:Y:S01]  /*17570*/  FSEL R118, R8, RZ, P1 ;  /* 0x000000ff08767208 */ /* 0x000fe20000800000 */
[----:B------:R-:W4:Y:S01]  /*17580*/  LD.E R4, desc[UR40][R16.64+0x300] ;  /* 0x0003002810047980 */ /* 0x000f22000c101900 */
[----:B------:R-:W-:-:S03]  /*17590*/  FSEL R8, R57, RZ, P1 ;  /* 0x000000ff39087208 */ /* 0x000fc60000800000 */
[----:B------:R-:W4:Y:S02]  /*175a0*/  LD.E R87, desc[UR40][R16.64+0x288] ;  /* 0x0002882810577980 */ /* 0x000f24000c101900 */
[----:B------:R-:W1:Y:S01]  /*175b0*/  MUFU.EX2 R152, R152 ;  /* 0x0000009800987308 */ /* 0x000e620000000800 */
[----:B------:R-:W-:Y:S01]  /*175c0*/  FADD.FTZ R115, R5, -R8 ;  /* 0x8000000805737221 */ /* 0x000fe20000010000 */
[-CC-:B------:R-:W-:Y:S01]  /*175d0*/  FFMA.FTZ R171, R11, R116.reuse, -R118.reuse ;  /* 0x000000740bab7223 */ /* 0x180fe20000010876 */
        /* <DEDUP_REMOVED lines=22> */
[-CC-:B-----5:R-:W-:Y:S01]  /*17740*/  FFMA.FTZ R12, R109, R116.reuse, -R118.reuse ;  /* 0x000000746d0c7223 */ /* 0x1a0fe20000010876 */
[-CC-:B------:R-:W-:Y:S01]  /*17750*/  FFMA.FTZ R8, R111, R116.reuse, -R118.reuse ;  /* 0x000000746f087223 */ /* 0x180fe20000010876 */
[----:B------:R-:W-:Y:S01]  /*17760*/  FFMA.FTZ R118, R113, R116, -R118 ;  /* 0x0000007471767223 */ /* 0x000fe20000010876 */
[----:B------:R-:W-:Y:S01]  /*17770*/  FMUL.FTZ R116, R116, R115 ;  /* 0x0000007374747220 */ /* 0x000fe20000410000 */
[----:B------:R-:W5:Y:S01]  /*17780*/  MUFU.EX2 R153, R153 ;  /* 0x0000009900997308 */ /* 0x000f620000000800 */
[----:B0-----:R-:W-:Y:S01]  /*17790*/  FFMA.FTZ R121, R63, R20, R187 ;  /* 0x000000143f797223 */ /* 0x001fe200000100bb */
[----:B------:R-:W4:Y:S04]  /*177a0*/  LD.E R37, desc[UR40][R16.64+0x284] ;  /* 0x0002842810257980 */ /* 0x000f28000c101900 */
[----:B------:R-:W4:Y:S02]  /*177b0*/  LD.E R39, desc[UR40][R16.64+0x294] ;  /* 0x0002942810277980 */ /* 0x000f24000c101900 */
[----:B------:R-:W-:Y:S01]  /*177c0*/  MUFU.EX2 R182, R182 ;  /* 0x000000b600b67308 */ /* 0x000fe20000000800 */
[----:B-1----:R-:W-:Y:S01]  /*177d0*/  FADD.FTZ R121, R152, R121 ;  /* 0x0000007998797221 */ /* 0x002fe20000010000 */
[----:B------:R-:W4:Y:S04]  /*177e0*/  LD.E R41, desc[UR40][R16.64+0x2a4] ;  /* 0x0002a42810297980 */ /* 0x000f28000c101900 */
[----:B------:R-:W4:Y:S02]  /*177f0*/  LD.E R43, desc[UR40][R16.64+0x2b4] ;  /* 0x0002b428102b7980 */ /* 0x000f24000c101900 */
[----:B------:R-:W-:Y:S02]  /*17800*/  MUFU.EX2 R6, R6 ;  /* 0x0000000600067308 */ /* 0x000fe40000000800 */
[----:B------:R-:W4:Y:S04]  /*17810*/  LD.E R5, desc[UR40][R16.64+0x24c] ;  /* 0x00024c2810057980 */ /* 0x000f28000c101900 */
[----:B------:R-:W4:Y:S02]  /*17820*/  LD.E R45, desc[UR40][R16.64+0x2c4] ;  /* 0x0002c428102d7980 */ /* 0x000f24000c101900 */
[----:B------:R-:W0:Y:S01]  /*17830*/  MUFU.EX2 R116, R116 ;  /* 0x0000007400747308 */ /* 0x000e220000000800 */
[----:B--2---:R-:W-:Y:S01]  /*17840*/  FADD.FTZ R20, R154, R121 ;  /* 0x000000799a147221 */ /* 0x004fe20000010000 */
[----:B------:R-:W2:Y:S04]  /*17850*/  LD.E R47, desc[UR40][R16.64+0x2d4] ;  /* 0x0002d428102f7980 */ /* 0x000ea8000c101900 */
[----:B------:R-:W2:Y:S02]  /*17860*/  LD.E R49, desc[UR40][R16.64+0x2e4] ;  /* 0x0002e42810317980 */ /* 0x000ea4000c101900 */
[----:B------:R-:W-:Y:S02]  /*17870*/  MUFU.EX2 R7, R7 ;  /* 0x0000000700077308 */ /* 0x000fe40000000800 */
[----:B------:R-:W2:Y:S04]  /*17880*/  LD.E R51, desc[UR40][R16.64+0x2f4] ;  /* 0x0002f42810337980 */ /* 0x000ea8000c101900 */
[----:B------:R-:W2:Y:S02]  /*17890*/  LD.E R53, desc[UR40][R16.64+0x310] ;  /* 0x0003102810357980 */ /* 0x000ea4000c101900 */
[----:B------:R-:W1:Y:S01]  /*178a0*/  MUFU.EX2 R183, R183 ;  /* 0x000000b700b77308 */ /* 0x000e620000000800 */
[----:B-----5:R-:W-:Y:S01]  /*178b0*/  FADD.FTZ R139, R153, R20 ;  /* 0x00000014998b7221 */ /* 0x020fe20000010000 */
[----:B------:R-:W5:Y:S04]  /*178c0*/  LD.E R55, desc[UR40][R16.64+0x320] ;  /* 0x0003202810377980 */ /* 0x000f68000c101900 */
[----:B------:R-:W5:Y:S02]  /*178d0*/  LD.E R59, desc[UR40][R16.64+0x334] ;  /* 0x00033428103b7980 */ /* 0x000f64000c101900 */
[----:B------:R-:W-:Y:S02]  /*178e0*/  MUFU.EX2 R179, R179 ;  /* 0x000000b300b37308 */ /* 0x000fe40000000800 */
[----:B------:R-:W5:Y:S04]  /*178f0*/  LD.E R61, desc[UR40][R16.64+0x344] ;  /* 0x00034428103d7980 */ /* 0x000f68000c101900 */
[----:B------:R-:W5:Y:S02]  /*17900*/  LD.E R75, desc[UR40][R16.64+0x258] ;  /* 0x00025828104b7980 */ /* 0x000f64000c101900 */
[----:B------:R-:W1:Y:S01]  /*17910*/  MUFU.EX2 R155, R155 ;  /* 0x0000009b009b7308 */ /* 0x000e620000000800 */
[----:B0-----:R-:W-:Y:S01]  /*17920*/  FFMA.FTZ R20, R116, R9, R6 ;  /* 0x0000000974147223 */ /* 0x001fe20000010006 */
[----:B------:R-:W-:Y:S01]  /*17930*/  FADD.FTZ R122, R182, R139 ;  /* 0x0000008bb67a7221 */ /* 0x000fe20000010000 */
[----:B------:R-:W5:Y:S04]  /*17940*/  LD.E R69, desc[UR40][R16.64+0x238] ;  /* 0x0002382810457980 */ /* 0x000f68000c101900 */
[----:B------:R-:W5:Y:S01]  /*17950*/  LD.E R67, desc[UR40][R16.64+0x23c] ;  /* 0x00023c2810437980 */ /* 0x000f62000c101900 */
[----:B------:R-:W-:Y:S03]  /*17960*/  MUFU.EX2 R180, R180 ;  /* 0x000000b400b47308 */ /* 0x000fe60000000800 */
[----:B------:R-:W5:Y:S04]  /*17970*/  LD.E R81, desc[UR40][R16.64+0x25c] ;  /* 0x00025c2810517980 */ /* 0x000f68000c101900 */
[----:B------:R-:W5:Y:S01]  /*17980*/  LD.E R79, desc[UR40][R16.64+0x268] ;  /* 0x00026828104f7980 */ /* 0x000f62000c101900 */
[----:B------:R-:W0:Y:S01]  /*17990*/  MUFU.EX2 R188, R188 ;  /* 0x000000bc00bc7308 */ /* 0x000e220000000800 */
[----:B-1----:R-:W-:Y:S01]  /*179a0*/  FADD.FTZ R20, R183, R20 ;  /* 0x00000014b7147221 */ /* 0x002fe20000010000 */
[----:B------:R-:W-:Y:S01]  /*179b0*/  FADD.FTZ R122, R7, R122 ;  /* 0x0000007a077a7221 */ /* 0x000fe20000010000 */
[----:B------:R-:W5:Y:S04]  /*179c0*/  LD.E R65, desc[UR40][R16.64+0x248] ;  /* 0x0002482810417980 */ /* 0x000f68000c101900 */
[----:B------:R-:W5:Y:S01]  /*179d0*/  LD.E R77, desc[UR40][R16.64+0x26c] ;  /* 0x00026c28104d7980 */ /* 0x000f62000c101900 */
[----:B------:R-:W-:Y:S03]  /*179e0*/  MUFU.EX2 R176, R176 ;  /* 0x000000b000b07308 */ /* 0x000fe60000000800 */
[----:B------:R-:W5:Y:S04]  /*179f0*/  LD.E R73, desc[UR40][R16.64+0x278] ;  /* 0x0002782810497980 */ /* 0x000f68000c101900 */
[----:B------:R-:W5:Y:S01]  /*17a00*/  LD.E R85, desc[UR40][R16.64+0x28c] ;  /* 0x00028c2810557980 */ /* 0x000f62000c101900 */
[----:B------:R-:W1:Y:S01]  /*17a10*/  MUFU.EX2 R181, R181 ;  /* 0x000000b500b57308 */ /* 0x000e620000000800 */
[----:B------:R-:W-:Y:S01]  /*17a20*/  FADD.FTZ R9, R155, R20 ;  /* 0x000000149b097221 */ /* 0x000fe20000010000 */
[----:B------:R-:W-:Y:S01]  /*17a30*/  FADD.FTZ R147, R179, R122 ;  /* 0x0000007ab3937221 */ /* 0x000fe20000010000 */
[----:B------:R-:W5:Y:S05]  /*17a40*/  LD.E R71, desc[UR40][R16.64+0x27c] ;  /* 0x00027c2810477980 */ /* 0x000f6a000c101900 */
[----:B------:R-:W-:Y:S08]  /*17a50*/  MUFU.EX2 R175, R175 ;  /* 0x000000af00af7308 */ /* 0x000ff00000000800 */
[----:B------:R-:W1:Y:S01]  /*17a60*/  MUFU.EX2 R186, R186 ;  /* 0x000000ba00ba7308 */ /* 0x000e620000000800 */
[----:B0-----:R-:W-:Y:S01]  /*17a70*/  FADD.FTZ R20, R188, R9 ;  /* 0x00000009bc147221 */ /* 0x001fe20000010000 */
[----:B------:R-:W-:Y:S01]  /*17a80*/  FADD.FTZ R151, R180, R147 ;  /* 0x00000093b4977221 */ /* 0x000fe20000010000 */
[----:B------:R-:W5:Y:S05]  /*17a90*/  LD.E R83, desc[UR40][R16.64+0x298] ;  /* 0x0002982810537980 */ /* 0x000f6a000c101900 */
[----:B------:R-:W-:Y:S08]  /*17aa0*/  MUFU.EX2 R174, R174 ;  /* 0x000000ae00ae7308 */ /* 0x000ff00000000800 */
[----:B------:R-:W0:Y:S01]  /*17ab0*/  MUFU.EX2 R177, R177 ;  /* 0x000000b100b17308 */ /* 0x000e220000000800 */
[----:B-1----:R-:W-:Y:S01]  /*17ac0*/  FADD.FTZ R9, R181, R20 ;  /* 0x00000014b5097221 */ /* 0x002fe20000010000 */
[----:B------:R-:W-:Y:S01]  /*17ad0*/  FADD.FTZ R122, R176, R151 ;  /* 0x00000097b07a7221 */ /* 0x000fe20000010000 */
[----:B------:R-:W5:Y:S05]  /*17ae0*/  LD.E R97, desc[UR40][R16.64+0x29c] ;  /* 0x00029c2810617980 */ /* 0x000f6a000c101900 */
[----:B------:R-:W-:Y:S08]  /*17af0*/  MUFU.EX2 R173, R173 ;  /* 0x000000ad00ad7308 */ /* 0x000ff00000000800 */
        /* <DEDUP_REMOVED lines=24> */
[----:B------:R-:W0:Y:S08]  /*17c80*/  MUFU.EX2 R160, R160 ;  /* 0x000000a000a07308 */ /* 0x000e300000000800 */
[----:B------:R-:W0:Y:S01]  /*17c90*/  MUFU.EX2 R163, R163 ;  /* 0x000000a300a37308 */ /* 0x000e220000000800 */
[----:B-1----:R-:W-:Y:S01]  /*17ca0*/  FADD.FTZ R9, R169, R20 ;  /* 0x00000014a9097221 */ /* 0x002fe20000010000 */
[----:B------:R-:W-:Y:S01]  /*17cb0*/  FADD.FTZ R229, R165, R122 ;  /* 0x0000007aa5e57221 */ /* 0x000fe20000010000 */
[----:B------:R-:W5:Y:S02]  /*17cc0*/  LD.E R115, desc[UR40][R16.64+0x2dc] ;  /* 0x0002dc2810737980 */ /* 0x000f64000c101900 */
[----:B------:R-:W-:Y:S01]  /*17cd0*/  FADD.FTZ R126, R170, R9 ;  /* 0x00000009aa7e7221 */ /* 0x000fe20000010000 */
[----:B------:R-:W-:Y:S01]  /*17ce0*/  FADD.FTZ R128, R166, R229 ;  /* 0x000000e5a6807221 */ /* 0x000fe20000010000 */
[----:B------:R-:W5:Y:S03]  /*17cf0*/  LD.E R113, desc[UR40][R16.64+0x2e8] ;  /* 0x0002e82810717980 */ /* 0x000f66000c101900 */
[----:B0-----:R-:W-:Y:S01]  /*17d00*/  FADD.FTZ R138, R160, R128 ;  /* 0x00000080a08a7221 */ /* 0x001fe20000010000 */
        /* <DEDUP_REMOVED lines=17> */
[----:B------:R-:W0:Y:S08]  /*17e20*/  MUFU.EX2 R164, R164 ;  /* 0x000000a400a47308 */ /* 0x000e300000000800 */
[----:B------:R-:W1:Y:S08]  /*17e30*/  MUFU.EX2 R159, R159 ;  /* 0x0000009f009f7308 */ /* 0x000e700000000800 */
[----:B------:R-:W3:Y:S08]  /*17e40*/  MUFU.EX2 R161, R161 ;  /* 0x000000a100a17308 */ /* 0x000ef00000000800 */
[----:B------:R-:W4:Y:S08]  /*17e50*/  MUFU.EX2 R157, R157 ;  /* 0x0000009d009d7308 */ /* 0x000f300000000800 */
[----:B------:R-:W-:Y:S08]  /*17e60*/  MUFU.EX2 R162, R162 ;  /* 0x000000a200a27308 */ /* 0x000ff00000000800 */
[----:B------:R-:W2:Y:S01]  /*17e70*/  MUFU.EX2 R158, R158 ;  /* 0x0000009e009e7308 */ /* 0x000ea20000000800 */
[----:B0-----:R-:W-:Y:S01]  /*17e80*/  FADD.FTZ R136, R164, R9 ;  /* 0x00000009a4887221 */ /* 0x001fe20000010000 */
[----:B-1----:R-:W-:-:S06]  /*17e90*/  FADD.FTZ R138, R159, R138 ;  /* 0x0000008a9f8a7221 */ /* 0x002fcc0000010000 */
[----:B------:R-:W-:Y:S08]  /*17ea0*/  MUFU.EX2 R21, R21 ;  /* 0x0000001500157308 */ /* 0x000ff00000000800 */
[----:B------:R-:W0:Y:S01]  /*17eb0*/  MUFU.EX2 R15, R15 ;  /* 0x0000000f000f7308 */ /* 0x000e220000000800 */
[----:B---3--:R-:W-:Y:S01]  /*17ec0*/  FADD.FTZ R9, R161, R136 ;  /* 0x00000088a1097221 */ /* 0x008fe20000010000 */
[----:B----4-:R-:W-:-:S06]  /*17ed0*/  FADD.FTZ R138, R157, R138 ;  /* 0x0000008a9d8a7221 */ /* 0x010fcc0000010000 */
[----:B------:R-:W1:Y:S08]  /*17ee0*/  MUFU.EX2 R156, R156 ;  /* 0x0000009c009c7308 */ /* 0x000e700000000800 */
[----:B------:R-:W3:Y:S01]  /*17ef0*/  MUFU.EX2 R18, R18 ;  /* 0x0000001200127308 */ /* 0x000ee20000000800 */
[----:B--2---:R-:W-:-:S07]  /*17f00*/  FADD.FTZ R138, R158, R138 ;  /* 0x0000008a9e8a7221 */ /* 0x004fce0000010000 */
[----:B------:R2:W-:Y:S01]  /*17f10*/  MUFU.EX2 R20, R120 ;  /* 0x0000007800147308 */ /* 0x0005e20000000800 */
[----:B0-----:R-:W-:Y:S01]  /*17f20*/  FADD.FTZ R138, R15, R138 ;  /* 0x0000008a0f8a7221 */ /* 0x001fe20000010000 */
[----:B--2---:R-:W-:-:S04]  /*17f30*/  FADD.FTZ R120, R162, R9 ;  /* 0x00000009a2787221 */ /* 0x004fc80000010000 */
[----:B------:R-:W-:Y:S01]  /*17f40*/  FADD.FTZ R9, R21, R120 ;  /* 0x0000007815097221 */ /* 0x000fe20000010000 */
[----:B------:R-:W-:-:S03]  /*17f50*/  FMUL.FTZ R27, R63, R27 ;  /* 0x0000001b3f1b7220 */ /* 0x000fc60000410000 */
[----:B-1----:R-:W-:Y:S01]  /*17f60*/  FADD.FTZ R120, R156, R9 ;  /* 0x000000099c787221 */ /* 0x002fe20000010000 */
[----:B---3--:R-:W-:Y:S01]  /*17f70*/  FADD.FTZ R9, R18, R138 ;  /* 0x0000008a12097221 */ /* 0x008fe20000010000 */
[----:B------:R-:W-:Y:S01]  /*17f80*/  FMUL.FTZ R138, R116, R25 ;  /* 0x00000019748a7220 */ /* 0x000fe20000410000 */
[C---:B------:R-:W-:Y:S01]  /*17f90*/  FMUL.FTZ R25, R63.reuse, R26 ;  /* 0x0000001a3f197220 */ /* 0x040fe20000410000 */
[C---:B------:R-:W-:Y:S01]  /*17fa0*/  FMUL.FTZ R29, R63.reuse, R29 ;  /* 0x0000001d3f1d7220 */ /* 0x040fe20000410000 */
[----:B------:R-:W0:Y:S01]  /*17fb0*/  MUFU.EX2 R19, R19 ;  /* 0x0000001300137308 */ /* 0x000e220000000800 */
[----:B------:R1:W-:Y:S01]  /*17fc0*/  ST.E desc[UR40][R16.64+0x234], R27 ;  /* 0x0002341b10007985 */ /* 0x0003e2000c101928 */
[C---:B------:R-:W-:Y:S01]  /*17fd0*/  FMUL.FTZ R31, R63.reuse, R31 ;  /* 0x0000001f3f1f7220 */ /* 0x040fe20000410000 */
[C---:B------:R-:W-:Y:S02]  /*17fe0*/  FMUL.FTZ R33, R63.reuse, R33 ;  /* 0x000000213f217220 */ /* 0x040fe40000410000 */
[----:B------:R2:W-:Y:S04]  /*17ff0*/  ST.E desc[UR40][R16.64+0x230], R25 ;  /* 0x0002301910007985 */ /* 0x0005e8000c101928 */
[----:B------:R3:W-:Y:S01]  /*18000*/  ST.E desc[UR40][R16.64+0x244], R29 ;  /* 0x0002441d10007985 */ /* 0x0007e2000c101928 */
[----:B------:R-:W4:Y:S01]  /*18010*/  MUFU.EX2 R14, R14 ;  /* 0x0000000e000e7308 */ /* 0x000f220000000800 */
[C---:B-1----:R-:W-:Y:S01]  /*18020*/  FMUL.FTZ R27, R63.reuse, R36 ;  /* 0x000000243f1b7220 */ /* 0x042fe20000410000 */
[C---:B--2---:R-:W-:Y:S01]  /*18030*/  FMUL.FTZ R25, R63.reuse, R34 ;  /* 0x000000223f197220 */ /* 0x044fe20000410000 */
[C---:B---3--:R-:W-:Y:S01]  /*18040*/  FMUL.FTZ R29, R63.reuse, R38 ;  /* 0x000000263f1d7220 */ /* 0x048fe20000410000 */
[----:B------:R1:W-:Y:S04]  /*18050*/  ST.E desc[UR40][R16.64+0x254], R31 ;  /* 0x0002541f10007985 */ /* 0x0003e8000c101928 */
[----:B------:R-:W2:Y:S01]  /*18060*/  MUFU.EX2 R11, R11 ;  /* 0x0000000b000b7308 */ /* 0x000ea20000000800 */
[----:B------:R3:W-:Y:S04]  /*18070*/  ST.E desc[UR40][R16.64+0x264], R33 ;  /* 0x0002642110007985 */ /* 0x0007e8000c101928 */
[----:B------:R0:W-:Y:S04]  /*18080*/  ST.E desc[UR40][R16.64+0x270], R25 ;  /* 0x0002701910007985 */ /* 0x0001e8000c101928 */
[----:B------:R4:W-:Y:S01]  /*18090*/  ST.E desc[UR40][R16.64+0x280], R27 ;  /* 0x0002801b10007985 */ /* 0x0009e2000c101928 */
[----:B-1----:R-:W-:-:S03]  /*180a0*/  FMUL.FTZ R31, R63, R40 ;  /* 0x000000283f1f7220 */ /* 0x002fc60000410000 */
[----:B------:R1:W-:Y:S01]  /*180b0*/  ST.E desc[UR40][R16.64+0x290], R29 ;  /* 0x0002901d10007985 */ /* 0x0003e2000c101928 */
[C---:B---3--:R-:W-:Y:S01]  /*180c0*/  FMUL.FTZ R33, R63.reuse, R46 ;  /* 0x0000002e3f217220 */ /* 0x048fe20000410000 */
[C---:B0-----:R-:W-:Y:S01]  /*180d0*/  FMUL.FTZ R25, R63.reuse, R42 ;  /* 0x0000002a3f197220 */ /* 0x041fe20000410000 */
[C---:B----4-:R-:W-:Y:S01]  /*180e0*/  FMUL.FTZ R27, R63.reuse, R44 ;  /* 0x0000002c3f1b7220 */ /* 0x050fe20000410000 */
[C---:B-1----:R-:W-:Y:S01]  /*180f0*/  FMUL.FTZ R29, R63.reuse, R48 ;  /* 0x000000303f1d7220 */ /* 0x042fe20000410000 */
[----:B------:R-:W0:Y:S01]  /*18100*/  MUFU.EX2 R12, R12 ;  /* 0x0000000c000c7308 */ /* 0x000e220000000800 */
[----:B------:R1:W-:Y:S01]  /*18110*/  ST.E desc[UR40][R16.64+0x2a0], R31 ;  /* 0x0002a01f10007985 */ /* 0x0003e2000c101928 */
[----:B------:R-:W-:-:S03]  /*18120*/  FMUL.FTZ R35, R63, R35 ;  /* 0x000000233f237220 */ /* 0x000fc60000410000 */
[----:B------:R3:W-:Y:S04]  /*18130*/  ST.E desc[UR40][R16.64+0x2b0], R25 ;  /* 0x0002b01910007985 */ /* 0x0007e8000c101928 */
[----:B------:R4:W-:Y:S04]  /*18140*/  ST.E desc[UR40][R16.64+0x2c0], R27 ;  /* 0x0002c01b10007985 */ /* 0x0009e8000c101928 */
[----:B------:R2:W-:Y:S01]  /*18150*/  ST.E desc[UR40][R16.64+0x2d0], R33 ;  /* 0x0002d02110007985 */ /* 0x0005e2000c101928 */
[----:B-1----:R-:W-:-:S03]  /*18160*/  FMUL.FTZ R31, R63, R50 ;  /* 0x000000323f1f7220 */ /* 0x002fc60000410000 */
[----:B------:R1:W-:Y:S01]  /*18170*/  ST.E desc[UR40][R16.64+0x2e0], R29 ;  /* 0x0002e01d10007985 */ /* 0x0003e2000c101928 */
[C---:B---3--:R-:W-:Y:S01]  /*18180*/  FMUL.FTZ R25, R63.reuse, R4 ;  /* 0x000000043f197220 */ /* 0x048fe20000410000 */
[C---:B----4-:R-:W-:Y:S01]  /*18190*/  FMUL.FTZ R27, R63.reuse, R52 ;  /* 0x000000343f1b7220 */ /* 0x050fe20000410000 */
[----:B------:R-:W3:Y:S01]  /*181a0*/  MUFU.EX2 R8, R8 ;  /* 0x0000000800087308 */ /* 0x000ee20000000800 */
[C---:B--2---:R-:W-:Y:S01]  /*181b0*/  FMUL.FTZ R33, R63.reuse, R54 ;  /* 0x000000363f217220 */ /* 0x044fe20000410000 */
[----:B-1----:R-:W-:Y:S01]  /*181c0*/  FMUL.FTZ R29, R63, R56 ;  /* 0x000000383f1d7220 */ /* 0x002fe20000410000 */
[----:B------:R-:W-:Y:S01]  /*181d0*/  FADD.FTZ R120, R19, R120 ;  /* 0x0000007813787221 */ /* 0x000fe20000010000 */
[----:B------:R1:W-:Y:S01]  /*181e0*/  ST.E desc[UR40][R16.64+0x274], R35 ;  /* 0x0002742310007985 */ /* 0x0003e2000c101928 */
[C---:B------:R-:W-:Y:S01]  /*181f0*/  FMUL.FTZ R37, R63.reuse, R37 ;  /* 0x000000253f257220 */ /* 0x040fe20000410000 */
[----:B------:R-:W-:Y:S01]  /*18200*/  FMUL.FTZ R39, R63, R39 ;  /* 0x000000273f277220 */ /* 0x000fe20000410000 */
[----:B------:R-:W-:Y:S01]  /*18210*/  FADD.FTZ R136, R14, R9 ;  /* 0x000000090e887221 */ /* 0x000fe20000010000 */
[----:B------:R2:W-:Y:S01]  /*18220*/  ST.E desc[UR40][R16.64+0x2f0], R31 ;  /* 0x0002f01f10007985 */ /* 0x0005e2000c101928 */
[----:B------:R-:W4:Y:S03]  /*18230*/  MUFU.EX2 R9, R118 ;  /* 0x0000007600097308 */ /* 0x000f260000000800 */
[----:B------:R0:W-:Y:S01]  /*18240*/  ST.E desc[UR40][R16.64+0x300], R25 ;  /* 0x0003001910007985 */ /* 0x0001e2000c101928 */
[----:B------:R-:W-:-:S03]  /*18250*/  FADD.FTZ R120, R20, R120 ;  /* 0x0000007814787221 */ /* 0x000fc60000010000 */
[----:B------:R3:W-:Y:S01]  /*18260*/  ST.E desc[UR40][R16.64+0x304], R27 ;  /* 0x0003041b10007985 */ /* 0x0007e2000c101928 */
[----:B-1----:R-:W-:-:S03]  /*18270*/  FMUL.FTZ R35, R63, R60 ;  /* 0x0000003c3f237220 */ /* 0x002fc60000410000 */
[----:B------:R1:W-:Y:S01]  /*18280*/  ST.E desc[UR40][R16.64+0x314], R33 ;  /* 0x0003142110007985 */ /* 0x0003e2000c101928 */
[----:B--2---:R-:W-:-:S03]  /*18290*/  FMUL.FTZ R31, R63, R58 ;  /* 0x0000003a3f1f7220 */ /* 0x004fc60000410000 */
[----:B------:R2:W-:Y:S01]  /*182a0*/  ST.E desc[UR40][R16.64+0x324], R29 ;  /* 0x0003241d10007985 */ /* 0x0005e2000c101928 */
[C---:B0-----:R-:W-:Y:S01]  /*182b0*/  FMUL.FTZ R25, R63.reuse, R62 ;  /* 0x0000003e3f197220 */ /* 0x041fe20000410000 */
[C---:B---3--:R-:W-:Y:S01]  /*182c0*/  FMUL.FTZ R27, R63.reuse, R64 ;  /* 0x000000403f1b7220 */ /* 0x048fe20000410000 */
[C---:B-1----:R-:W-:Y:S01]  /*182d0*/  FMUL.FTZ R33, R63.reuse, R66 ;  /* 0x000000423f217220 */ /* 0x042fe20000410000 */
[C---:B--2---:R-:W-:Y:S01]  /*182e0*/  FMUL.FTZ R29, R63.reuse, R72 ;  /* 0x000000483f1d7220 */ /* 0x044fe20000410000 */
[----:B------:R0:W-:Y:S01]  /*182f0*/  ST.E desc[UR40][R16.64+0x284], R37 ;  /* 0x0002842510007985 */ /* 0x0001e2000c101928 */
[C---:B------:R-:W-:Y:S01]  /*18300*/  FMUL.FTZ R41, R63.reuse, R41 ;  /* 0x000000293f297220 */ /* 0x040fe20000410000 */
[----:B------:R-:W-:Y:S02]  /*18310*/  FMUL.FTZ R43, R63, R43 ;  /* 0x0000002b3f2b7220 */ /* 0x000fe40000410000 */
[----:B------:R1:W-:Y:S01]  /*18320*/  ST.E desc[UR40][R16.64+0x294], R39 ;  /* 0x0002942710007985 */ /* 0x0003e2000c101928 */
[----:B------:R-:W-:-:S03]  /*18330*/  FADD.FTZ R120, R11, R120 ;  /* 0x000000780b787221 */ /* 0x000fc60000010000 */
[----:B------:R2:W-:Y:S04]  /*18340*/  ST.E desc[UR40][R16.64+0x330], R31 ;  /* 0x0003301f10007985 */ /* 0x0005e8000c101928 */
[----:B------:R3:W-:Y:S01]  /*18350*/  ST.E desc[UR40][R16.64+0x340], R35 ;  /* 0x0003402310007985 */ /* 0x0007e2000c101928 */
[C---:B0-----:R-:W-:Y:S01]  /*18360*/  FMUL.FTZ R37, R63.reuse, R68 ;  /* 0x000000443f257220 */ /* 0x041fe20000410000 */
[C---:B-1----:R-:W-:Y:S02]  /*18370*/  FMUL.FTZ R39, R63.reuse, R70 ;  /* 0x000000463f277220 */ /* 0x042fe40000410000 */
[----:B------:R0:W-:Y:S01]  /*18380*/  ST.E desc[UR40][R16.64+0x350], R25 ;  /* 0x0003501910007985 */ /* 0x0001e2000c101928 */
[----:B--2---:R-:W-:-:S03]  /*18390*/  FMUL.FTZ R31, R63, R80 ;  /* 0x000000503f1f7220 */ /* 0x004fc60000410000 */
[----:B------:R1:W-:Y:S01]  /*183a0*/  ST.E desc[UR40][R16.64+0x354], R27 ;  /* 0x0003541b10007985 */ /* 0x0003e2000c101928 */
[----:B---3--:R-:W-:-:S03]  /*183b0*/  FMUL.FTZ R35, R63, R76 ;  /* 0x0000004c3f237220 */ /* 0x008fc60000410000 */
[----:B------:R2:W-:Y:S04]  /*183c0*/  ST.E desc[UR40][R16.64+0x360], R33 ;  /* 0x0003602110007985 */ /* 0x0005e8000c101928 */
[----:B------:R3:W-:Y:S01]  /*183d0*/  ST.E desc[UR40][R16.64+0x374], R29 ;  /* 0x0003741d10007985 */ /* 0x0007e2000c101928 */
[C---:B0-----:R-:W-:Y:S01]  /*183e0*/  FMUL.FTZ R25, R63.reuse, R90 ;  /* 0x0000005a3f197220 */ /* 0x041fe20000410000 */
[C---:B-1----:R-:W-:Y:S01]  /*183f0*/  FMUL.FTZ R27, R63.reuse, R82 ;  /* 0x000000523f1b7220 */ /* 0x042fe20000410000 */
[C---:B--2---:R-:W-:Y:S01]  /*18400*/  FMUL.FTZ R33, R63.reuse, R88 ;  /* 0x000000583f217220 */ /* 0x044fe20000410000 */
[----:B---3--:R-:W-:Y:S01]  /*18410*/  FMUL.FTZ R29, R63, R98 ;  /* 0x000000623f1d7220 */ /* 0x008fe20000410000 */
[----:B------:R-:W-:Y:S01]  /*18420*/  FADD.FTZ R120, R12, R120 ;  /* 0x000000780c787221 */ /* 0x000fe20000010000 */
[----:B------:R0:W-:Y:S01]  /*18430*/  ST.E desc[UR40][R16.64+0x2a4], R41 ;  /* 0x0002a42910007985 */ /* 0x0001e2000c101928 */
[----:B------:R-:W-:-:S03]  /*18440*/  FMUL.FTZ R5, R116, R5 ;  /* 0x0000000574057220 */ /* 0x000fc60000410000 */
[----:B------:R1:W-:Y:S04]  /*18450*/  ST.E desc[UR40][R16.64+0x2b4], R43 ;  /* 0x0002b42b10007985 */ /* 0x0003e8000c101928 */
[----:B------:R2:W-:Y:S04]  /*18460*/  ST.E desc[UR40][R16.64+0x364], R37 ;  /* 0x0003642510007985 */ /* 0x0005e8000c101928 */
[----:B------:R3:W-:Y:S01]  /*18470*/  ST.E desc[UR40][R16.64+0x370], R39 ;  /* 0x0003702710007985 */ /* 0x0007e2000c101928 */
[C---:B0-----:R-:W-:Y:S01]  /*18480*/  FMUL.FTZ R41, R63.reuse, R78 ;  /* 0x0000004e3f297220 */ /* 0x041fe20000410000 */
[----:B-1----:R-:W-:-:S02]  /*18490*/  FMUL.FTZ R43, R63, R74 ;  /* 0x0000004a3f2b7220 */ /* 0x002fc40000410000 */
[----:B------:R0:W-:Y:S01]  /*184a0*/  ST.E desc[UR40][R16.64+0x380], R31 ;  /* 0x0003801f10007985 */ /* 0x0001e2000c101928 */
[----:B--2---:R-:W-:-:S03]  /*184b0*/  FMUL.FTZ R37, R63, R86 ;  /* 0x000000563f257220 */ /* 0x004fc60000410000 */
[----:B------:R1:W-:Y:S01]  /*184c0*/  ST.E desc[UR40][R16.64+0x384], R35 ;  /* 0x0003842310007985 */ /* 0x0003e2000c101928 */
[----:B---3--:R-:W-:-:S03]  /*184d0*/  FMUL.FTZ R39, R63, R84 ;  /* 0x000000543f277220 */ /* 0x008fc60000410000 */
[----:B------:R2:W-:Y:S01]  /*184e0*/  ST.E desc[UR40][R16.64+0x3a0], R25 ;  /* 0x0003a01910007985 */ /* 0x0005e2000c101928 */
[----:B------:R-:W-:-:S03]  /*184f0*/  FADD.FTZ R120, R8, R120 ;  /* 0x0000007808787221 */ /* 0x000fc60000010000 */
        /* <DEDUP_REMOVED lines=20> */
[C---:B-----5:R-:W-:Y:S01]  /*18640*/  FMUL.FTZ R55, R63.reuse, R55 ;  /* 0x000000373f377220 */ /* 0x060fe20000410000 */
[----:B------:R3:W-:Y:S01]  /*18650*/  ST.E desc[UR40][R16.64+0x3b4], R37 ;  /* 0x0003b42510007985 */ /* 0x0007e2000c101928 */
[C---:B0-----:R-:W-:Y:S01]  /*18660*/  FMUL.FTZ R57, R63.reuse, R32 ;  /* 0x000000203f397220 */ /* 0x041fe20000410000 */
[C---:B------:R-:W-:Y:S01]  /*18670*/  FMUL.FTZ R59, R63.reuse, R59 ;  /* 0x0000003b3f3b7220 */ /* 0x040fe20000410000 */
[C---:B------:R-:W-:Y:S01]  /*18680*/  FMUL.FTZ R61, R63.reuse, R61 ;  /* 0x0000003d3f3d7220 */ /* 0x040fe20000410000 */
[----:B------:R0:W-:Y:S01]  /*18690*/  ST.E desc[UR40][R16.64+0x3c0], R39 ;  /* 0x0003c02710007985 */ /* 0x0001e2000c101928 */
[----:B-1----:R-:W-:Y:S01]  /*186a0*/  FMUL.FTZ R41, R63, R94 ;  /* 0x0000005e3f297220 */ /* 0x002fe20000410000 */
[----:B------:R-:W-:Y:S01]  /*186b0*/  FADD.FTZ R136, R13, R136 ;  /* 0x000000880d887221 */ /* 0x000fe20000010000 */
[----:B----4-:R-:W-:Y:S01]  /*186c0*/  FADD.FTZ R120, R9, R120 ;  /* 0x0000007809787221 */ /* 0x010fe20000010000 */
[C---:B--2---:R-:W-:Y:S01]  /*186d0*/  FMUL.FTZ R43, R63.reuse, R110 ;  /* 0x0000006e3f2b7220 */ /* 0x044fe20000410000 */
[----:B------:R-:W-:Y:S01]  /*186e0*/  ST.E desc[UR40][R16.64+0x3d0], R31 ;  /* 0x0003d01f10007985 */ /* 0x000fe2000c101928 */
[C---:B------:R-:W-:Y:S01]  /*186f0*/  FMUL.FTZ R69, R116.reuse, R69 ;  /* 0x0000004574457220 */ /* 0x040fe20000410000 */
[C---:B------:R-:W-:Y:S01]  /*18700*/  FMUL.FTZ R67, R116.reuse, R67 ;  /* 0x0000004374437220 */ /* 0x040fe20000410000 */
[C---:B---3--:R-:W-:Y:S01]  /*18710*/  FMUL.FTZ R37, R63.reuse, R104 ;  /* 0x000000683f257220 */ /* 0x048fe20000410000 */
[----:B------:R-:W-:Y:S01]  /*18720*/  ST.E desc[UR40][R16.64+0x3d4], R35 ;  /* 0x0003d42310007985 */ /* 0x000fe2000c101928 */
[C---:B------:R-:W-:Y:S01]  /*18730*/  FMUL.FTZ R65, R116.reuse, R65 ;  /* 0x0000004174417220 */ /* 0x040fe20000410000 */
[C---:B------:R-:W-:Y:S01]  /*18740*/  FMUL.FTZ R75, R116.reuse, R75 ;  /* 0x0000004b744b7220 */ /* 0x040fe20000410000 */
[C---:B0-----:R-:W-:Y:S01]  /*18750*/  FMUL.FTZ R39, R63.reuse, R102 ;  /* 0x000000663f277220 */ /* 0x041fe20000410000 */
[----:B------:R-:W-:Y:S01]  /*18760*/  ST.E desc[UR40][R16.64+0x3f0], R25 ;  /* 0x0003f01910007985 */ /* 0x000fe2000c101928 */
[----:B------:R-:W-:Y:S01]  /*18770*/  FMUL.FTZ R63, R63, R112 ;  /* 0x000000703f3f7220 */ /* 0x000fe20000410000 */
[C---:B------:R-:W-:Y:S01]  /*18780*/  FMUL.FTZ R81, R116.reuse, R81 ;  /* 0x0000005174517220 */ /* 0x040fe20000410000 */
[C---:B------:R-:W-:Y:S01]  /*18790*/  FMUL.FTZ R79, R116.reuse, R79 ;  /* 0x0000004f744f7220 */ /* 0x040fe20000410000 */
[----:B------:R-:W-:Y:S01]  /*187a0*/  ST.E desc[UR40][R16.64+0x3f4], R27 ;  /* 0x0003f41b10007985 */ /* 0x000fe2000c101928 */
[C---:B------:R-:W-:Y:S01]  /*187b0*/  FMUL.FTZ R77, R116.reuse, R77 ;  /* 0x0000004d744d7220 */ /* 0x040fe20000410000 */
        /* <DEDUP_REMOVED lines=51> */
[C---:B0-----:R-:W-:Y:S01]  /*18af0*/  FMUL.FTZ R5, R116.reuse, R122 ;  /* 0x0000007a74057220 */ /* 0x041fe20000410000 */
        /* <DEDUP_REMOVED lines=87> */
[----:B------:R5:W-:Y:S01]  /*19070*/  ST.E desc[UR40][R16.64+0x428], R35 ;  /* 0x0004282310007985 */ /* 0x000be2000c101928 */
[----:B------:R2:W-:Y:S06]  /*19080*/  BAR.SYNC.DEFER_BLOCKING R205, 0x100 ;  /* 0x000400cd0000751d */ /* 0x0005ec0000010000 */
[----:B0-----:R-:W5:Y:S04]  /*19090*/  LD.E R5, desc[UR40][R16.64+0x230] ;  /* 0x0002302810057980 */ /* 0x001f68000c101900 */
[----:B-1----:R-:W5:Y:S04]  /*190a0*/  LD.E R25, desc[UR40][R16.64+0x234] ;  /* 0x0002342810197980 */ /* 0x002f68000c101900 */
[----:B------:R-:W5:Y:S04]  /*190b0*/  LD.E R37, desc[UR40][R16.64+0x238] ;  /* 0x0002382810257980 */ /* 0x000f68000c101900 */
[----:B------:R-:W5:Y:S04]  /*190c0*/  LD.E R39, desc[UR40][R16.64+0x23c] ;  /* 0x00023c2810277980 */ /* 0x000f68000c101900 */
[----:B------:R-:W5:Y:S04]  /*190d0*/  LD.E R41, desc[UR40][R16.64+0x240] ;  /* 0x0002402810297980 */ /* 0x000f68000c101900 */
        /* <DEDUP_REMOVED lines=129> */
[----:B--2---:R-:W-:Y:S04]  /*198f0*/  ST.E desc[UR40][R16.64+0x244], R27 ;  /* 0x0002441b10007985 */ /* 0x004fe8000c101928 */
[----:B---3--:R-:W-:Y:S04]  /*19900*/  ST.E desc[UR40][R16.64+0x248], R29 ;  /* 0x0002481d10007985 */ /* 0x008fe8000c101928 */
        /* <DEDUP_REMOVED lines=1355> */
.L_x_3280:
[----:B------:R-:W-:Y:S05]  /*1edc0*/  BSYNC B0 ;  /* 0x0000000000007941 */ /* 0x000fea0003800000 */
.L_x_3279:
[C---:B------:R-:W-:Y:S01]  /*1edd0*/  ISETP.GT.AND P1, PT, R10.reuse, UR45, PT ;  /* 0x0000002d0a007c0c */ /* 0x040fe2000bf24270 */
[----:B------:R-:W-:-:S12]  /*1ede0*/  VIADD R10, R10, 0xffffffff ;  /* 0xffffffff0a0a7836 */ /* 0x000fd80000000000 */
[----:B------:R-:W-:Y:S05]  /*1edf0*/  @P1 BRA `(.L_x_3281) ;  /* 0xffffff4c00741947 */ /* 0x000fea000383ffff */
.L_x_3250:
[----:B------:R-:W-:Y:S05]  /*1ee00*/  WARPSYNC.ALL ;  /* 0x0000000000007948 */ /* 0x000fea0003800000 */
[----:B0-----:R-:W1:Y:S04]  /*1ee10*/  LDL R5, [R1+0x450] ;  /* 0x0004500001057983 */ /* 0x001e680000100800 */
[----:B------:R-:W2:Y:S04]  /*1ee20*/  LDL R4, [R1+0x454] ;  /* 0x0004540001047983 */ /* 0x000ea80000100800 */
[----:B------:R-:W3:Y:S04]  /*1ee30*/  LDL R136, [R1+0x218] ;  /* 0x0002180001887983 */ /* 0x000ee80000100800 */
[----:B------:R-:W4:Y:S04]  /*1ee40*/  LDL.64 R6, [R1+0x250] ;  /* 0x0002500001067983 */ /* 0x000f280000100a00 */
[----:B------:R-:W5:Y:S04]  /*1ee50*/  LDL.64 R10, [R1+0x270] ;  /* 0x00027000010a7983 */ /* 0x000f680000100a00 */
        /* <DEDUP_REMOVED lines=59> */
[----:B------:R-:W5:Y:S04]  /*1f210*/  LDL R135, [R1+0x220] ;  /* 0x0002200001877983 */ /* 0x000f680000100800 */
[----:B-1----:R-:W0:Y:S02]  /*1f220*/  SHFL.BFLY PT, R0, R5, 0x2, 0x1f ;  /* 0x0c401f0005007f89 */ /* 0x002e2400000e0000 */
[----:B0-----:R-:W-:-:S05]  /*1f230*/  FADD.FTZ R0, R5, R0 ;  /* 0x0000000005007221 */ /* 0x001fca0000010000 */
[----:B------:R-:W0:Y:S02]  /*1f240*/  SHFL.BFLY PT, R3, R0, 0x1, 0x1f ;  /* 0x0c201f0000037f89 */ /* 0x000e2400000e0000 */
[----:B0-----:R-:W-:Y:S01]  /*1f250*/  FADD.FTZ R2, R0, R3 ;  /* 0x0000000300027221 */ /* 0x001fe20000010000 */
[----:B---3--:R-:W-:Y:S01]  /*1f260*/  VIADD R136, R136, 0x1 ;  /* 0x0000000188887836 */ /* 0x008fe20000000000 */
[----:B------:R-:W3:Y:S04]  /*1f270*/  LDL R0, [R1+0x224] ;  /* 0x0002240001007983 */ /* 0x000ee80000100800 */
[----:B------:R-:W-:Y:S04]  /*1f280*/  STL [R1+0x450], R2 ;  /* 0x0004500201007387 */ /* 0x000fe80000100800 */
[----:B------:R-:W4:Y:S04]  /*1f290*/  LDL R147, [R1+0x450] ;  /* 0x0004500001937983 */ /* 0x000f280000100800 */
[----:B--2---:R-:W0:Y:S02]  /*1f2a0*/  SHFL.BFLY PT, R3, R4, 0x2, 0x1f ;  /* 0x0c401f0004037f89 */ /* 0x004e2400000e0000 */
[----:B0-----:R-:W-:Y:S01]  /*1f2b0*/  FADD.FTZ R8, R3, R4 ;  /* 0x0000000403087221 */ /* 0x001fe20000010000 */
[----:B------:R-:W-:Y:S01]  /*1f2c0*/  ISETP.NE.AND P2, PT, R136, 0x2, PT ;  /* 0x000000028800780c */ /* 0x000fe20003f45270 */
[----:B------:R-:W2:Y:S04]  /*1f2d0*/  LDL.64 R4, [R1+0x240] ;  /* 0x0002400001047983 */ /* 0x000ea80000100a00 */
[----:B------:R-:W0:Y:S08]  /*1f2e0*/  SHFL.BFLY PT, R3, R8, 0x1, 0x1f ;  /* 0x0c201f0008037f89 */ /* 0x000e3000000e0000 */
[----:B------:R-:W5:Y:S01]  /*1f2f0*/  @!P2 LDL R134, [R1+0x21c] ;  /* 0x00021c000186a983 */ /* 0x000f620000100800 */
[----:B0-----:R-:W-:-:S03]  /*1f300*/  FADD.FTZ R140, R8, R3 ;  /* 0x00000003088c7221 */ /* 0x001fc60000010000 */
[----:B------:R-:W2:Y:S02]  /*1f310*/  LDL.64 R2, [R1+0x230] ;  /* 0x0002300001027983 */ /* 0x000ea40000100a00 */
[----:B------:R-:W-:Y:S02]  /*1f320*/  FSETP.NE.FTZ.AND P1, PT, R140, RZ, PT ;  /* 0x000000ff8c00720b */ /* 0x000fe40003f35000 */
[----:B------:R-:W2:Y:S11]  /*1f330*/  LDL.64 R8, [R1+0x260] ;  /* 0x0002600001087983 */ /* 0x000eb60000100a00 */
[----:B------:R-:W2:Y:S04]  /*1f340*/  @P1 LDL R143, [R1+0x460] ;  /* 0x00046000018f1983 */ /* 0x000ea80000100800 */
[----:B------:R-:W2:Y:S01]  /*1f350*/  @P1 LDL R145, [R1+0x444] ;  /* 0x0004440001911983 */ /* 0x000ea20000100800 */
[----:B------:R-:W-:-:S02]  /*1f360*/  IMAD.MOV.U32 R137, RZ, RZ, RZ ;  /* 0x000000ffff897224 */ /* 0x000fc400078e00ff */
[----:B------:R-:W-:Y:S02]  /*1f370*/  IMAD.MOV.U32 R142, RZ, RZ, -0x800000 ;  /* 0xff800000ff8e7424 */ /* 0x000fe400078e00ff */
[----:B------:R-:W-:Y:S01]  /*1f380*/  IMAD.MOV.U32 R144, RZ, RZ, -0x800000 ;  /* 0xff800000ff907424 */ /* 0x000fe200078e00ff */
[----:B------:R0:W-:Y:S08]  /*1f390*/  BAR.ARV R204, 0x100 ;  /* 0x000400cc0000751d */ /* 0x0001f00000002000 */
[----:B------:R-:W-:Y:S06]  /*1f3a0*/  BAR.ARV 0x8, 0x180 ;  /* 0x0206000000007b1d */ /* 0x000fec0000002000 */
[----:B----4-:R-:W-:-:S13]  /*1f3b0*/  FSETP.NE.FTZ.AND P0, PT, R147, RZ, PT ;  /* 0x000000ff9300720b */ /* 0x010fda0003f15000 */
[----:B------:R-:W4:Y:S04]  /*1f3c0*/  @P0 LDL R138, [R1+0x460] ;  /* 0x00046000018a0983 */ /* 0x000f280000100800 */
[----:B------:R-:W4:Y:S01]  /*1f3d0*/  @P0 LDL R139, [R1+0x440] ;  /* 0x00044000018b0983 */ /* 0x000f220000100800 */
[----:B------:R-:W1:Y:S08]  /*1f3e0*/  @P0 MUFU.LG2 R141, R147 ;  /* 0x00000093008d0308 */ /* 0x000e700000000c00 */
[----:B------:R-:W2:Y:S01]  /*1f3f0*/  @P0 MUFU.RCP R137, R147 ;  /* 0x0000009300890308 */ /* 0x000ea20000001000 */
[----:B-1----:R-:W-:-:S07]  /*1f400*/  @P0 FMUL.FTZ R141, R141, 0.69314718246459960938 ;  /* 0x3f3172188d8d0820 */ /* 0x002fce0000410000 */
[----:B------:R-:W1:Y:S01]  /*1f410*/  @P1 MUFU.LG2 R146, R140 ;  /* 0x0000008c00921308 */ /* 0x000e620000000c00 */
[----:B---3--:R-:W-:Y:S01]  /*1f420*/  VIADD R0, R0, 0x1 ;  /* 0x0000000100007836 */ /* 0x008fe20000000000 */
[----:B------:R-:W-:Y:S01]  /*1f430*/  STL [R1+0x454], R140 ;  /* 0x0004548c01007387 */ /* 0x000fe20000100800 */
[----:B-----5:R-:W-:Y:S01]  /*1f440*/  @!P2 LOP3.LUT R134, R134, 0x1, RZ, 0x3c, !PT ;  /* 0x000000018686a812 */ /* 0x020fe200078e3cff */
        /* <DEDUP_REMOVED lines=65> */
[----:B--2---:R-:W-:Y:S01]  /*1f860*/  VIADD R2, R135, 0x1 ;  /* 0x0000000187027836 */ /* 0x004fe20000000000 */
        /* <DEDUP_REMOVED lines=32> */
[----:B------:R0:W-:Y:S04]  /*1fa70*/  STL [R1+0x220], R2 ;  /* 0x0002200201007387 */ /* 0x0001e80000100800 */
[----:B------:R0:W-:Y:S04]  /*1fa80*/  @!P2 STL [R1+0x21c], R134 ;  /* 0x00021c860100a387 */ /* 0x0001e80000100800 */
[----:B------:R0:W-:Y:S04]  /*1fa90*/  STL [R1+0x224], R0 ;  /* 0x0002240001007387 */ /* 0x0001e80000100800 */
[----:B------:R0:W-:Y:S01]  /*1faa0*/  @!P2 STL [R1+0x218], RZ ;  /* 0x000218ff0100a387 */ /* 0x0001e20000100800 */
[----:B----4-:R-:W-:-:S04]  /*1fab0*/  @P0 FMUL.FTZ R138, R138, 0.69314718246459960938 ;  /* 0x3f3172188a8a0820 */ /* 0x010fc80000410000 */
[----:B------:R-:W-:Y:S01]  /*1fac0*/  @P0 FFMA.FTZ R142, R138, R139, R141 ;  /* 0x0000008b8a8e0223 */ /* 0x000fe2000001008d */
[----:B------:R-:W-:-:S06]  /*1fad0*/  IMAD.MOV.U32 R138, RZ, RZ, RZ ;  /* 0x000000ffff8a7224 */ /* 0x000fcc00078e00ff */
[----:B------:R-:W2:Y:S01]  /*1fae0*/  @P1 MUFU.RCP R138, R140 ;  /* 0x0000008c008a1308 */ /* 0x000ea20000001000 */
[----:B-1----:R-:W-:Y:S01]  /*1faf0*/  @P1 FMUL.FTZ R139, R146, 0.69314718246459960938 ;  /* 0x3f317218928b1820 */ /* 0x002fe20000410000 */
[----:B------:R-:W-:-:S04]  /*1fb00*/  @P1 FMUL.FTZ R146, R143, 0.69314718246459960938 ;  /* 0x3f3172188f921820 */ /* 0x000fc80000410000 */
[----:B------:R-:W-:Y:S01]  /*1fb10*/  @P1 FFMA.FTZ R144, R146, R145, R139 ;  /* 0x0000009192901223 */ /* 0x000fe2000001008b */
[----:B------:R0:W-:Y:S04]  /*1fb20*/  STL [R1+0x450], R142 ;  /* 0x0004508e01007387 */ /* 0x0001e80000100800 */
[----:B------:R0:W-:Y:S01]  /*1fb30*/  STL [R1+0x454], R144 ;  /* 0x0004549001007387 */ /* 0x0001e20000100800 */
        /* <DEDUP_REMOVED lines=95> */
[----:B------:R0:W-:Y:S01]  /*20130*/  STL.64 [R1+0x428], R132 ;  /* 0x0004288401007387 */ /* 0x0001e20000100a00 */
[----:B------:R-:W-:-:S13]  /*20140*/  PLOP3.LUT P0, PT, PT, PT, PT, 0x8, 0x0 ;  /* 0x000000000000781c */ /* 0x000fda0003f0e170 */
.L_x_3185:
[----:B------:R-:W1:Y:S08]  /*20150*/  S2UR UR4, SR_CgaCtaId ;  /* 0x00000000000479c3 */ /* 0x000e700000008800 */
[----:B------:R-:W-:Y:S06]  /*20160*/  BAR.SYNC.DEFER_BLOCKING 0x5, 0x180 ;  /* 0x0146000000007b1d */ /* 0x000fec0000010000 */
[----:B------:R-:W-:Y:S01]  /*20170*/  UMOV UR46, 0x400 ;  /* 0x00000400002e7882 */ /* 0x000fe20000000000 */
[----:B------:R-:W-:Y:S01]  /*20180*/  BSSY B0, `(.L_x_3282) ;  /* 0x00002c8000007945 */ /* 0x000fe20003800000 */
[----:B-1----:R-:W-:-:S09]  /*20190*/  ULEA UR46, UR4, UR46, 0x18 ;  /* 0x0000002e042e7291 */ /* 0x002fd2000f8ec03f */
[----:B0-2---:R-:W0:Y:S02]  /*201a0*/  LDS.128 R4, [UR46+0x324d0] ;  /* 0x0324d02eff047984 */ /* 0x005e240008000c00 */
[----:B0-----:R-:W-:Y:S02]  /*201b0*/  R2UR UR5, R5 ;  /* 0x00000000050572ca */ /* 0x001fe400000e0000 */
[----:B------:R-:W-:Y:S02]  /*201c0*/  R2UR UR7, R6 ;  /* 0x00000000060772ca */ /* 0x000fe400000e0000 */
[----:B------:R-:W-:Y:S01]  /*201d0*/  R2UR UR6, R7 ;  /* 0x00000000070672ca */ /* 0x000fe200000e0000 */
[----:B------:R-:W-:Y:S06]  /*201e0*/  BAR.ARV 0x4, 0x180 ;  /* 0x0106000000007b1d */ /* 0x000fec0000002000 */
[----:B------:R-:W-:Y:S08]  /*201f0*/  @P0 BRA `(.L_x_3283) ;  /* 0x0000001c00a40947 */ /* 0x000ff00003800000 */
[----:B------:R-:W2:Y:S04]  /*20200*/  LDL.128 R136, [R1+0x230] ;  /* 0x0002300001887983 */ /* 0x000ea80000100c00 */
        /* <DEDUP_REMOVED lines=31> */
[C---:B------:R-:W-:Y:S01]  /*20400*/  IADD3 R3, P6, R184.reuse, 0x4060, RZ ;  /* 0x00004060b8037810 */ /* 0x040fe20007fde0ff */
[----:B------:R-:W-:Y:S01]  /*20410*/  ULDC.64 UR8, c[0x0][0xd00] ;  /* 0x0003400000087ab9 */ /* 0x000fe20000000a00 */
[----:B------:R-:W-:-:S02]  /*20420*/  IADD3 R21, P3, R184, 0x8060, RZ ;  /* 0x00008060b8157810 */ /* 0x000fc40007f7e0ff */
[----:B------:R-:W-:Y:S02]  /*20430*/  LOP3.LUT R2, R3, 0x380, RZ, 0xc0, !PT ;  /* 0x0000038003027812 */ /* 0x000fe400078ec0ff */
[----:B------:R-:W-:Y:S02]  /*20440*/  LOP3.LUT R146, R21, 0x380, RZ, 0xc0, !PT ;  /* 0x0000038015927812 */ /* 0x000fe400078ec0ff */
[----:B------:R-:W-:Y:S02]  /*20450*/  SHF.R.U64 R2, R2, 0x3, RZ ;  /* 0x0000000302027819 */ /* 0x000fe400000012ff */
[----:B------:R-:W-:Y:S02]  /*20460*/  IADD3 R20, P2, R184, 0x8040, RZ ;  /* 0x00008040b8147810 */ /* 0x000fe40007f5e0ff */
[----:B------:R-:W-:Y:S02]  /*20470*/  LOP3.LUT R2, R2, R3, RZ, 0x3c, !PT ;  /* 0x0000000302027212 */ /* 0x000fe400078e3cff */
[----:B------:R-:W-:-:S02]  /*20480*/  SHF.R.U64 R146, R146, 0x3, RZ ;  /* 0x0000000392927819 */ /* 0x000fc400000012ff */
[C---:B------:R-:W-:Y:S02]  /*20490*/  IADD3 R3, P0, R184.reuse, 0x8000, RZ ;  /* 0x00008000b8037810 */ /* 0x040fe40007f1e0ff */
[----:B------:R-:W-:Y:S02]  /*204a0*/  IADD3 R19, P1, R184, 0x8020, RZ ;  /* 0x00008020b8137810 */ /* 0x000fe40007f3e0ff */
[----:B------:R-:W-:Y:S02]  /*204b0*/  LOP3.LUT R149, R20, 0x380, RZ, 0xc0, !PT ;  /* 0x0000038014957812 */ /* 0x000fe400078ec0ff */
[----:B------:R-:W-:Y:S02]  /*204c0*/  LOP3.LUT R146, R146, R21, RZ, 0x3c, !PT ;  /* 0x0000001592927212 */ /* 0x000fe400078e3cff */
[----:B------:R-:W-:Y:S02]  /*204d0*/  LOP3.LUT R0, R3, 0x380, RZ, 0xc0, !PT ;  /* 0x0000038003007812 */ /* 0x000fe400078ec0ff */
[----:B------:R-:W-:-:S02]  /*204e0*/  LOP3.LUT R21, R184, 0x380, RZ, 0xc0, !PT ;  /* 0x00000380b8157812 */ /* 0x000fc400078ec0ff */
[----:B------:R-:W-:Y:S02]  /*204f0*/  LOP3.LUT R18, R19, 0x380, RZ, 0xc0, !PT ;  /* 0x0000038013127812 */ /* 0x000fe400078ec0ff */
[----:B------:R-:W-:Y:S02]  /*20500*/  SHF.R.U64 R149, R149, 0x3, RZ ;  /* 0x0000000395957819 */ /* 0x000fe400000012ff */
[----:B------:R-:W-:Y:S02]  /*20510*/  SHF.R.U64 R0, R0, 0x3, RZ ;  /* 0x0000000300007819 */ /* 0x000fe400000012ff */
[----:B------:R-:W-:Y:S02]  /*20520*/  SHF.R.U64 R21, R21, 0x3, RZ ;  /* 0x0000000315157819 */ /* 0x000fe400000012ff */
[----:B------:R-:W-:Y:S02]  /*20530*/  SHF.R.U64 R18, R18, 0x3, RZ ;  /* 0x0000000312127819 */ /* 0x000fe400000012ff */
[----:B------:R-:W-:-:S02]  /*20540*/  LOP3.LUT R148, R149, R20, RZ, 0x3c, !PT ;  /* 0x0000001495947212 */ /* 0x000fc400078e3cff */
[----:B------:R-:W-:Y:S01]  /*20550*/  LOP3.LUT R144, R0, R3, RZ, 0x3c, !PT ;  /* 0x0000000300907212 */ /* 0x000fe200078e3cff */
[--C-:B------:R-:W-:Y:S01]  /*20560*/  IMAD.X R3, RZ, RZ, R185.reuse, P6 ;  /* 0x000000ffff037224 */ /* 0x100fe200030e06b9 */
[----:B------:R-:W-:Y:S02]  /*20570*/  IADD3 R143, P4, R184, 0xc000, RZ ;  /* 0x0000c000b88f7810 */ /* 0x000fe40007f9e0ff */
[----:B------:R-:W-:Y:S01]  /*20580*/  LOP3.LUT R20, R21, R184, RZ, 0x3c, !PT ;  /* 0x000000b815147212 */ /* 0x000fe200078e3cff */
[----:B------:R-:W-:Y:S01]  /*20590*/  IMAD.MOV.U32 R21, RZ, RZ, R185 ;  /* 0x000000ffff157224 */ /* 0x000fe200078e00b9 */
[----:B------:R-:W-:Y:S02]  /*205a0*/  LOP3.LUT R150, R18, R19, RZ, 0x3c, !PT ;  /* 0x0000001312967212 */ /* 0x000fe400078e3cff */
[C---:B------:R-:W-:Y:S02]  /*205b0*/  IADD3 R141, P5, R184.reuse, 0xc020, RZ ;  /* 0x0000c020b88d7810 */ /* 0x040fe40007fbe0ff */
[----:B------:R-:W-:-:S02]  /*205c0*/  IADD3 R19, P6, R184, 0xc040, RZ ;  /* 0x0000c040b8137810 */ /* 0x000fc40007fde0ff */
[----:B------:R-:W-:Y:S02]  /*205d0*/  LOP3.LUT R142, R143, 0x380, RZ, 0xc0, !PT ;  /* 0x000003808f8e7812 */ /* 0x000fe400078ec0ff */
[----:B------:R-:W-:Y:S02]  /*205e0*/  LOP3.LUT R140, R141, 0x380, RZ, 0xc0, !PT ;  /* 0x000003808d8c7812 */ /* 0x000fe400078ec0ff */
[----:B------:R-:W-:Y:S02]  /*205f0*/  LOP3.LUT R18, R19, 0x380, RZ, 0xc0, !PT ;  /* 0x0000038013127812 */ /* 0x000fe400078ec0ff */
[----:B------:R-:W-:Y:S01]  /*20600*/  MOV R152, R20 ;  /* 0x0000001400987202 */ /* 0x000fe20000000f00 */
[--C-:B------:R-:W-:Y:S01]  /*20610*/  IMAD.X R145, RZ, RZ, R185.reuse, P0 ;  /* 0x000000ffff917224 */ /* 0x100fe200000e06b9 */
[----:B------:R-:W-:Y:S01]  /*20620*/  SHF.R.U64 R142, R142, 0x3, RZ ;  /* 0x000000038e8e7819 */ /* 0x000fe200000012ff */
[--C-:B------:R-:W-:Y:S01]  /*20630*/  IMAD.X R151, RZ, RZ, R185.reuse, P1 ;  /* 0x000000ffff977224 */ /* 0x100fe200008e06b9 */
[----:B------:R-:W-:Y:S01]  /*20640*/  SHF.R.U64 R140, R140, 0x3, RZ ;  /* 0x000000038c8c7819 */ /* 0x000fe200000012ff */
[--C-:B------:R-:W-:Y:S01]  /*20650*/  IMAD.X R149, RZ, RZ, R185.reuse, P2 ;  /* 0x000000ffff957224 */ /* 0x100fe200010e06b9 */
[----:B------:R-:W-:Y:S01]  /*20660*/  SHF.R.U64 R18, R18, 0x3, RZ ;  /* 0x0000000312127819 */ /* 0x000fe200000012ff */
[--C-:B------:R-:W-:Y:S01]  /*20670*/  IMAD.X R147, RZ, RZ, R185.reuse, P3 ;  /* 0x000000ffff937224 */ /* 0x100fe200018e06b9 */
[----:B------:R-:W-:Y:S01]  /*20680*/  LOP3.LUT R142, R142, R143, RZ, 0x3c, !PT ;  /* 0x0000008f8e8e7212 */ /* 0x000fe200078e3cff */
[--C-:B------:R-:W-:Y:S01]  /*20690*/  IMAD.X R143, RZ, RZ, R185.reuse, P4 ;  /* 0x000000ffff8f7224 */ /* 0x100fe200020e06b9 */
[----:B------:R-:W-:Y:S01]  /*206a0*/  LOP3.LUT R140, R140, R141, RZ, 0x3c, !PT ;  /* 0x0000008d8c8c7212 */ /* 0x000fe200078e3cff */
[--C-:B------:R-:W-:Y:S01]  /*206b0*/  IMAD.X R141, RZ, RZ, R185.reuse, P5 ;  /* 0x000000ffff8d7224 */ /* 0x100fe200028e06b9 */
[----:B------:R-:W-:Y:S01]  /*206c0*/  MOV R2, R2 ;  /* 0x0000000200027202 */ /* 0x000fe20000000f00 */
[----:B------:R-:W-:Y:S01]  /*206d0*/  UISETP.NE.U32.AND UP0, UPT, UR8, URZ, UPT ;  /* 0x0000003f0800728c */ /* 0x000fe2000bf05070 */
[----:B------:R-:W-:Y:S01]  /*206e0*/  LOP3.LUT R18, R18, R19, RZ, 0x3c, !PT ;  /* 0x0000001312127212 */ /* 0x000fe200078e3cff */
[----:B------:R-:W-:Y:S01]  /*206f0*/  IMAD.X R19, RZ, RZ, R185, P6 ;  /* 0x000000ffff137224 */ /* 0x000fe200030e06b9 */
[----:B------:R-:W-:-:S02]  /*20700*/  MOV R20, R144 ;  /* 0x0000009000147202 */ /* 0x000fc40000000f00 */
[----:B------:R-:W-:Y:S02]  /*20710*/  MOV R21, R150 ;  /* 0x0000009600157202 */ /* 0x000fe40000000f00 */
[----:B------:R-:W-:Y:S01]  /*20720*/  MOV R148, R148 ;  /* 0x0000009400947202 */ /* 0x000fe20000000f00 */
[----:B------:R-:W-:Y:S01]  /*20730*/  UISETP.NE.AND.EX UP0, UPT, UR9, URZ, UPT, UP0 ;  /* 0x0000003f0900728c */ /* 0x000fe2000bf05300 */
[----:B------:R-:W-:Y:S02]  /*20740*/  MOV R146, R146 ;  /* 0x0000009200927202 */ /* 0x000fe40000000f00 */
[----:B------:R-:W-:Y:S01]  /*20750*/  MOV R3, R142 ;  /* 0x0000008e00037202 */ /* 0x000fe20000000f00 */
[----:B------:R-:W-:Y:S01]  /*20760*/  ULDC.64 UR8, c[0x0][0xd00] ;  /* 0x0003400000087ab9 */ /* 0x000fe20000000a00 */
[----:B------:R-:W-:Y:S01]  /*20770*/  MOV R0, R140 ;  /* 0x0000008c00007202 */ /* 0x000fe20000000f00 */
[----:B------:R-:W-:Y:S01]  /*20780*/  UIMAD.WIDE UR8, UR42, 0x4, UR8 ;  /* 0x000000042a0878a5 */ /* 0x000fe2000f8e0208 */
[----:B------:R-:W-:-:S02]  /*20790*/  MOV R18, R18 ;  /* 0x0000001200127202 */ /* 0x000fc40000000f00 */
[----:B------:R-:W-:Y:S01]  /*207a0*/  PLOP3.LUT P1, PT, PT, PT, UP0, 0x80, 0x0 ;  /* 0x000000000000781c */ /* 0x000fe20003f2f008 */
[----:B------:R-:W-:Y:S01]  /*207b0*/  ULDC UR4, c[0x0][0xb88] ;  /* 0x0002e20000047ab9 */ /* 0x000fe20000000800 */
[----:B--2---:R-:W-:Y:S02]  /*207c0*/  F2FP.F16.F32.PACK_AB R136, R137, R136 ;  /* 0x000000888988723e */ /* 0x004fe400000000ff */
[----:B------:R-:W-:Y:S02]  /*207d0*/  F2FP.F16.F32.PACK_AB R137, R139, R138 ;  /* 0x0000008a8b89723e */ /* 0x000fe400000000ff */
[----:B---3--:R-:W-:Y:S02]  /*207e0*/  F2FP.F16.F32.PACK_AB R128, R129, R128 ;  /* 0x000000808180723e */ /* 0x008fe400000000ff */
[----:B------:R-:W-:Y:S02]  /*207f0*/  F2FP.F16.F32.PACK_AB R129, R131, R130 ;  /* 0x000000828381723e */ /* 0x000fe400000000ff */
[----:B----4-:R-:W-:-:S02]  /*20800*/  F2FP.F16.F32.PACK_AB R138, R133, R132 ;  /* 0x00000084858a723e */ /* 0x010fc400000000ff */
[----:B------:R-:W-:Y:S01]  /*20810*/  F2FP.F16.F32.PACK_AB R139, R135, R134 ;  /* 0x00000086878b723e */ /* 0x000fe200000000ff */
[----:B------:R-:W-:Y:S01]  /*20820*/  BAR.SYNC.DEFER_BLOCKING 0x1, 0x100 ;  /* 0x0044000000007b1d */ /* 0x000fe20000010000 */
        /* <DEDUP_REMOVED lines=13> */
[----:B------:R-:W-:Y:S01]  /*20900*/  STSM.16.M88.4 [R152], R136 ;  /* 0x0000008898007844 */ /* 0x000fe20000000200 */
[----:B------:R-:W-:Y:S02]  /*20910*/  F2FP.F16.F32.PACK_AB R97, R99, R98 ;  /* 0x000000626361723e */ /* 0x000fe400000000ff */
[----:B------:R-:W-:Y:S02]  /*20920*/  F2FP.F16.F32.PACK_AB R106, R101, R100 ;  /* 0x00000064656a723e */ /* 0x000fe400000000ff */
[----:B------:R-:W-:Y:S02]  /*20930*/  F2FP.F16.F32.PACK_AB R107, R103, R102 ;  /* 0x00000066676b723e */ /* 0x000fe400000000ff */
[----:B------:R-:W-:Y:S01]  /*20940*/  F2FP.F16.F32.PACK_AB R88, R89, R88 ;  /* 0x000000585958723e */ /* 0x000fe200000000ff */
        /* <DEDUP_REMOVED lines=35> */
[----:B------:R0:W-:Y:S01]  /*20b80*/  STSM.16.M88.4 [R20], R72 ;  /* 0x0000004814007844 */ /* 0x0001e20000000200 */
        /* <DEDUP_REMOVED lines=10> */
[----:B------:R-:W-:Y:S01]  /*20c30*/  F2FP.F16.F32.PACK_AB R9, R11, R10 ;  /* 0x0000000a0b09723e */ /* 0x000fe200000000ff */
[----:B0-----:R-:W0:Y:S01]  /*20c40*/  LDC R20, c[0x0][0xce8] ;  /* 0x00033a00ff147b82 */ /* 0x001e220000000800 */
[----:B------:R-:W-:-:S02]  /*20c50*/  F2FP.F16.F32.PACK_AB R26, R13, R12 ;  /* 0x0000000c0d1a723e */ /* 0x000fc400000000ff */
[----:B------:R-:W-:Y:S01]  /*20c60*/  F2FP.F16.F32.PACK_AB R27, R15, R14 ;  /* 0x0000000e0f1b723e */ /* 0x000fe200000000ff */
[----:B------:R-:W-:Y:S01]  /*20c70*/  STSM.16.M88.4 [R146], R48 ;  /* 0x0000003092007844 */ /* 0x000fe20000000200 */
[----:B------:R-:W-:Y:S02]  /*20c80*/  F2FP.F16.F32.PACK_AB R10, R5, R4 ;  /* 0x00000004050a723e */ /* 0x000fe400000000ff */
[----:B------:R-:W-:Y:S01]  /*20c90*/  F2FP.F16.F32.PACK_AB R11, R7, R6 ;  /* 0x00000006070b723e */ /* 0x000fe200000000ff */
[----:B------:R1:W-:Y:S01]  /*20ca0*/  STSM.16.M88.4 [R3], R40 ;  /* 0x0000002803007844 */ /* 0x0003e20000000200 */
[----:B------:R-:W-:-:S03]  /*20cb0*/  IMAD.U32 R4, RZ, RZ, UR8 ;  /* 0x00000008ff047e24 */ /* 0x000fc6000f8e00ff */
[----:B------:R2:W-:Y:S01]  /*20cc0*/  STSM.16.M88.4 [R0], R32 ;  /* 0x0000002000007844 */ /* 0x0005e20000000200 */
[----:B------:R-:W-:Y:S01]  /*20cd0*/  IMAD.U32 R5, RZ, RZ, UR9 ;  /* 0x00000009ff057e24 */ /* 0x000fe2000f8e00ff */
[----:B------:R-:W-:Y:S02]  /*20ce0*/  ULDC.64 UR8, c[0x0][0xd08] ;  /* 0x0003420000087ab9 */ /* 0x000fe40000000a00 */
[----:B------:R2:W-:Y:S04]  /*20cf0*/  STSM.16.M88.4 [R18], R24 ;  /* 0x0000001812007844 */ /* 0x0005e80000000200 */
[----:B------:R2:W-:Y:S01]  /*20d00*/  STSM.16.M88.4 [R224], R8 ;  /* 0x00000008e0007844 */ /* 0x0005e20000000200 */
[----:B------:R-:W-:Y:S01]  /*20d10*/  UISETP.NE.U32.AND UP1, UPT, UR8, URZ, UPT ;  /* 0x0000003f0800728c */ /* 0x000fe2000bf25070 */
[----:B------:R-:W-:Y:S03]  /*20d20*/  BAR.SYNC.DEFER_BLOCKING 0x1, 0x100 ;  /* 0x0044000000007b1d */ /* 0x000fe60000010000 */
[----:B------:R-:W-:-:S06]  /*20d30*/  UISETP.NE.AND.EX UP1, UPT, UR9, URZ, UPT, UP1 ;  /* 0x0000003f0900728c */ /* 0x000fcc000bf25310 */
[----:B------:R-:W-:-:S05]  /*20d40*/  PLOP3.LUT P2, PT, PT, PT, UP1, 0x80, 0x0 ;  /* 0x000000000000781c */ /* 0x000fca0003f4f018 */
[----:B------:R-:W-:Y:S02]  /*20d50*/  @UP1 ULDC.64 UR8, c[0x0][0xd08] ;  /* 0x0003420000081ab9 */ /* 0x000fe40000000a00 */
[----:B------:R-:W-:Y:S01]  /*20d60*/  @UP1 UIMAD.WIDE UR8, UR42, 0x4, UR8 ;  /* 0x000000042a0818a5 */ /* 0x000fe2000f8e0208 */
[----:B-1----:R-:W-:-:S05]  /*20d70*/  IMAD.U32 R3, RZ, RZ, UR4 ;  /* 0x00000004ff037e24 */ /* 0x002fca000f8e00ff */
[----:B------:R-:W-:Y:S02]  /*20d80*/  IMAD.U32 R6, RZ, RZ, UR8 ;  /* 0x00000008ff067e24 */ /* 0x000fe4000f8e00ff */
[----:B------:R-:W-:Y:S01]  /*20d90*/  IMAD.U32 R7, RZ, RZ, UR9 ;  /* 0x00000009ff077e24 */ /* 0x000fe2000f8e00ff */
[----:B------:R-:W3:Y:S04]  /*20da0*/  @P1 LDG.E R2, desc[UR40][R4.64] ;  /* 0x0000002804021981 */ /* 0x000ee8000c1e1900 */
[----:B------:R2:W5:Y:S01]  /*20db0*/  @P2 LDG.E R3, desc[UR40][R6.64] ;  /* 0x0000002806032981 */ /* 0x000562000c1e1900 */
[----:B------:R-:W-:Y:S01]  /*20dc0*/  UMOV UR4, URZ ;  /* 0x0000003f00047c82 */ /* 0x000fe20008000000 */
[----:B------:R-:W-:Y:S02]  /*20dd0*/  LOP3.LUT P0, RZ, R210, 0x3, RZ, 0xc0, !PT ;  /* 0x00000003d2ff7812 */ /* 0x000fe4000780c0ff */
[----:B---3--:R-:W-:Y:S01]  /*20de0*/  @P1 R2UR UR4, R2 ;  /* 0x00000000020412ca */ /* 0x008fe200000e0000 */
[----:B0-2---:R-:W-:-:S14]  /*20df0*/  @P2 BRA `(.L_x_3284) ;  /* 0x0000000000102947 */ /* 0x005fdc0003800000 */
[----:B------:R-:W-:Y:S05]  /*20e00*/  @!P1 BRA `(.L_x_3284) ;  /* 0x00000000000c9947 */ /* 0x000fea0003800000 */
[----:B------:R-:W2:Y:S04]  /*20e10*/  LDG.E R0, desc[UR40][R4.64] ;  /* 0x0000002804007981 */ /* 0x000ea8000c1e1900 */
[----:B-----5:R-:W2:Y:S02]  /*20e20*/  LDG.E R3, desc[UR40][R4.64+0x4] ;  /* 0x0000042804037981 */ /* 0x020ea4000c1e1900 */
[----:B--2---:R-:W-:-:S07]  /*20e30*/  IMAD.IADD R3, R3, 0x1, -R0 ;  /* 0x0000000103037824 */ /* 0x004fce00078e0a00 */
.L_x_3284:
[----:B-----5:R-:W-:Y:S02]  /*20e40*/  IMAD R18, R3, R20, RZ ;  /* 0x0000001403127224 */ /* 0x020fe400078e02ff */
[----:B------:R-:W-:Y:S01]  /*20e50*/  VIADD R13, R200, UR43 ;  /* 0x0000002bc80d7c36 */ /* 0x000fe20008000000 */
[----:B------:R-:W-:Y:S01]  /*20e60*/  ISETP.NE.AND P1, PT, R20, 0x1, PT ;  /* 0x000000011400780c */ /* 0x000fe20003f25270 */
[----:B------:R-:W-:Y:S01]  /*20e70*/  VIADD R5, R234, UR43 ;  /* 0x0000002bea057c36 */ /* 0x000fe20008000000 */
[----:B------:R-:W-:Y:S02]  /*20e80*/  USHF.R.S32.HI UR16, URZ, 0x1f, UR37 ;  /* 0x0000001f3f107899 */ /* 0x000fe40008011425 */
[----:B------:R-:W-:Y:S01]  /*20e90*/  ISETP.GE.OR P2, PT, R13, R18, P0 ;  /* 0x000000120d00720c */ /* 0x000fe20000746670 */
[----:B------:R-:W-:-:S08]  /*20ea0*/  ULDC.64 UR14, c[0x0][0xc90] ;  /* 0x00032400000e7ab9 */ /* 0x000fd00000000a00 */
[----:B------:R-:W0:Y:S04]  /*20eb0*/  @P1 LDC R2, c[0x0][0xcec] ;  /* 0x00033b00ff021b82 */ /* 0x000e280000000800 */
[----:B------:R-:W2:Y:S01]  /*20ec0*/  @!P2 LDL R11, [R1+0x450] ;  /* 0x00045000010ba983 */ /* 0x000ea20000100800 */
[----:B------:R-:W-:Y:S01]  /*20ed0*/  USHF.R.S32.HI UR12, URZ, 0x1f, UR42 ;  /* 0x0000001f3f0c7899 */ /* 0x000fe2000801142a */
[----:B------:R-:W-:Y:S01]  /*20ee0*/  IMAD.MOV.U32 R0, RZ, RZ, R5 ;  /* 0x000000ffff007224 */ /* 0x000fe200078e0005 */
[----:B------:R-:W-:Y:S01]  /*20ef0*/  USHF.R.S32.HI UR11, URZ, 0x1f, UR4 ;  /* 0x0000001f3f0b7899 */ /* 0x000fe20008011404 */
[----:B------:R-:W1:Y:S01]  /*20f00*/  @P1 LDC R3, c[0x0][0xcf0] ;  /* 0x00033c00ff031b82 */ /* 0x000e620000000800 */
[----:B------:R-:W-:Y:S01]  /*20f10*/  UIMAD UR13, UR16, UR14, URZ ;  /* 0x0000000e100d72a4 */ /* 0x000fe2000f8e023f */
[----:B------:R-:W-:Y:S01]  /*20f20*/  UMOV UR10, UR4 ;  /* 0x00000004000a7c82 */ /* 0x000fe20008000000 */
[----:B------:R-:W-:-:S02]  /*20f30*/  USEL UR18, UR12, URZ, !UP0 ;  /* 0x0000003f0c127287 */ /* 0x000fc4000c000000 */
[----:B------:R-:W-:Y:S02]  /*20f40*/  UIMAD.WIDE.U32 UR8, UR37, UR14, UR10 ;  /* 0x0000000e250872a5 */ /* 0x000fe4000f8e000a */
[----:B------:R-:W-:Y:S01]  /*20f50*/  UIMAD UR13, UR37, UR15, UR13 ;  /* 0x0000000f250d72a4 */ /* 0x000fe2000f8e020d */
[----:B------:R-:W3:Y:S01]  /*20f60*/  @P1 LDC R21, c[0x0][0xcf0] ;  /* 0x00033c00ff151b82 */ /* 0x000ee20000000800 */
[----:B------:R-:W-:Y:S01]  /*20f70*/  USEL UR17, UR42, URZ, !UP0 ;  /* 0x0000003f2a117287 */ /* 0x000fe2000c000000 */
[----:B------:R-:W-:Y:S01]  /*20f80*/  ULDC.64 UR14, c[0x0][0xc98] ;  /* 0x00032600000e7ab9 */ /* 0x000fe20000000a00 */
[----:B------:R-:W-:Y:S02]  /*20f90*/  UIADD3 UR9, UR9, UR13, URZ ;  /* 0x0000000d09097290 */ /* 0x000fe4000fffe03f */
[----:B------:R-:W-:Y:S01]  /*20fa0*/  UIMAD UR10, UR18, UR14, URZ ;  /* 0x0000000e120a72a4 */ /* 0x000fe2000f8e023f */
[----:B0-----:R-:W-:Y:S01]  /*20fb0*/  @P1 IMAD.HI.U32 R2, R5, R2, RZ ;  /* 0x0000000205021227 */ /* 0x001fe200078e00ff */
[----:B------:R-:W-:-:S02]  /*20fc0*/  UIMAD.WIDE.U32 UR8, UR17, UR14, UR8 ;  /* 0x0000000e110872a5 */ /* 0x000fc4000f8e0008 */
[----:B------:R-:W-:Y:S01]  /*20fd0*/  UIMAD UR10, UR17, UR15, UR10 ;  /* 0x0000000f110a72a4 */ /* 0x000fe2000f8e020a */
[----:B------:R-:W-:Y:S01]  /*20fe0*/  ULDC.64 UR12, c[0x0][0xc88] ;  /* 0x00032200000c7ab9 */ /* 0x000fe20000000a00 */
[----:B-1----:R-:W-:-:S04]  /*20ff0*/  @P1 SHF.R.U32.HI R0, RZ, R3, R2 ;  /* 0x00000003ff001219 */ /* 0x002fc80000011602 */
[----:B------:R-:W-:Y:S01]  /*21000*/  IMAD.U32 R7, RZ, RZ, UR10 ;  /* 0x0000000aff077e24 */ /* 0x000fe2000f8e00ff */
[--C-:B------:R-:W-:Y:S01]  /*21010*/  SHF.R.S32.HI R4, RZ, 0x1f, R0.reuse ;  /* 0x0000001fff047819 */ /* 0x100fe20000011400 */
[----:B------:R-:W-:-:S04]  /*21020*/  IMAD.MOV R2, RZ, RZ, -R0 ;  /* 0x000000ffff027224 */ /* 0x000fc800078e0a00 */
[----:B------:R-:W-:Y:S01]  /*21030*/  IMAD R5, R20, R2, R5 ;  /* 0x0000000214057224 */ /* 0x000fe200078e0205 */
[----:B------:R-:W-:-:S04]  /*21040*/  IADD3 R2, P3, R0, UR8, RZ ;  /* 0x0000000800027c10 */ /* 0x000fc8000ff7e0ff */
[----:B------:R-:W-:-:S05]  /*21050*/  SHF.R.S32.HI R3, RZ, 0x1f, R5 ;  /* 0x0000001fff037819 */ /* 0x000fca0000011405 */
[----:B------:R-:W-:Y:S01]  /*21060*/  IMAD R0, R3, UR12, RZ ;  /* 0x0000000c03007c24 */ /* 0x000fe2000f8e02ff */
[----:B------:R-:W-:Y:S01]  /*21070*/  IADD3.X R3, R4, UR9, R7, P3, !PT ;  /* 0x0000000904037c10 */ /* 0x000fe20009ffe407 */
[----:B------:R-:W-:Y:S02]  /*21080*/  ULDC.64 UR8, c[0x0][0xc50] ;  /* 0x0003140000087ab9 */ /* 0x000fe40000000a00 */
[C---:B------:R-:W-:Y:S02]  /*21090*/  IMAD R7, R5.reuse, UR13, R0 ;  /* 0x0000000d05077c24 */ /* 0x040fe4000f8e0200 */
[----:B------:R-:W-:Y:S01]  /*210a0*/  IMAD.WIDE.U32 R2, R5, UR12, R2 ;  /* 0x0000000c05027c25 */ /* 0x000fe2000f8e0002 */
[----:B------:R-:W-:-:S03]  /*210b0*/  ULDC.64 UR12, c[0x0][0xba0] ;  /* 0x0002e800000c7ab9 */ /* 0x000fc60000000a00 */
[----:B------:R-:W-:Y:S01]  /*210c0*/  IMAD.IADD R3, R3, 0x1, R7 ;  /* 0x0000000103037824 */ /* 0x000fe200078e0207 */
[----:B------:R-:W-:-:S04]  /*210d0*/  LEA R6, P3, R2, UR8, 0x2 ;  /* 0x0000000802067c11 */ /* 0x000fc8000f8610ff */
[----:B------:R-:W-:Y:S01]  /*210e0*/  LEA.HI.X R10, R2, UR9, R3, 0x2, P3 ;  /* 0x00000009020a7c11 */ /* 0x000fe200098f1403 */
[----:B------:R-:W-:Y:S01]  /*210f0*/  SHFL.IDX PT, R8, R6, RZ, 0x1c1f ;  /* 0x001c1fff06087589 */ /* 0x000fe200000e0000 */
[----:B------:R-:W-:-:S03]  /*21100*/  VIADD R3, R13, 0x8 ;  /* 0x000000080d037836 */ /* 0x000fc60000000000 */
[----:B------:R-:W2:Y:S02]  /*21110*/  SHFL.IDX PT, R9, R10, RZ, 0x1c1f ;  /* 0x001c1fff0a097589 */ /* 0x000ea400000e0000 */
[----:B------:R-:W-:Y:S02]  /*21120*/  ISETP.GE.OR P0, PT, R3, R18, P0 ;  /* 0x000000120300720c */ /* 0x000fe40000706670 */
[----:B--2---:R0:W-:Y:S11]  /*21130*/  @!P2 ST.E desc[UR40][R8.64], R11 ;  /* 0x0000000b0800a985 */ /* 0x0041f6000c101928 */
[----:B------:R-:W2:Y:S01]  /*21140*/  @!P0 LDL R19, [R1+0x454] ;  /* 0x0004540001138983 */ /* 0x000ea20000100800 */
[----:B------:R-:W-:-:S02]  /*21150*/  IMAD R0, R206, 0x40, R190 ;  /* 0x00000040ce007824 */ /* 0x000fc400078e02be */
[----:B------:R-:W-:Y:S01]  /*21160*/  IMAD.MOV.U32 R3, RZ, RZ, 0x2 ;  /* 0x00000002ff037424 */ /* 0x000fe200078e00ff */
[----:B------:R-:W-:Y:S03]  /*21170*/  SHFL.IDX PT, R54, R6, 0x1, 0x1c1f ;  /* 0x003c1f0006367f89 */ /* 0x000fe600000e0000 */
[----:B------:R-:W-:Y:S01]  /*21180*/  IMAD.WIDE R2, R0, R3, UR38 ;  /* 0x0000002600027e25 */ /* 0x000fe2000f8e0203 */
[----:B------:R-:W2:Y:S02]  /*21190*/  SHFL.IDX PT, R55, R10, 0x1, 0x1c1f ;  /* 0x003c1f000a377f89 */ /* 0x000ea400000e0000 */
[C---:B------:R-:W-:Y:S02]  /*211a0*/  IADD3 R5, P3, R2.reuse, 0x2000, RZ ;  /* 0x0000200002057810 */ /* 0x040fe40007f7e0ff */
[C---:B------:R-:W-:Y:S02]  /*211b0*/  IADD3 R25, P4, R2.reuse, 0x3000, RZ ;  /* 0x0000300002197810 */ /* 0x040fe40007f9e0ff */
[----:B------:R-:W-:Y:S01]  /*211c0*/  IADD3 R29, P5, R2, 0x4000, RZ ;  /* 0x00004000021d7810 */ /* 0x000fe20007fbe0ff */
[----:B------:R-:W-:Y:S01]  /*211d0*/  IMAD.X R13, RZ, RZ, R3, P3 ;  /* 0x000000ffff0d7224 */ /* 0x000fe200018e0603 */
[----:B------:R-:W-:-:S02]  /*211e0*/  LOP3.LUT R0, R5, 0x380, RZ, 0xc0, !PT ;  /* 0x0000038005007812 */ /* 0x000fc400078ec0ff */
[----:B------:R-:W-:Y:S02]  /*211f0*/  LOP3.LUT R24, R25, 0x380, RZ, 0xc0, !PT ;  /* 0x0000038019187812 */ /* 0x000fe400078ec0ff */
[----:B------:R-:W-:Y:S02]  /*21200*/  LOP3.LUT R28, R29, 0x380, RZ, 0xc0, !PT ;  /* 0x000003801d1c7812 */ /* 0x000fe400078ec0ff */
[C---:B------:R-:W-:Y:S02]  /*21210*/  IADD3 R33, P6, R2.reuse, 0x5000, RZ ;  /* 0x0000500002217810 */ /* 0x040fe40007fde0ff */
[----:B------:R-:W-:Y:S02]  /*21220*/  IADD3 R7, P2, R2, 0x1000, RZ ;  /* 0x0000100002077810 */ /* 0x000fe40007f5e0ff */
[----:B------:R-:W-:Y:S02]  /*21230*/  SHF.R.U64 R0, R0, 0x3, RZ ;  /* 0x0000000300007819 */ /* 0x000fe400000012ff */
[----:B------:R-:W-:-:S02]  /*21240*/  SHF.R.U64 R24, R24, 0x3, RZ ;  /* 0x0000000318187819 */ /* 0x000fc400000012ff */
[----:B------:R-:W-:Y:S02]  /*21250*/  SHF.R.U64 R28, R28, 0x3, RZ ;  /* 0x000000031c1c7819 */ /* 0x000fe400000012ff */
[----:B------:R-:W-:Y:S02]  /*21260*/  LOP3.LUT R32, R33, 0x380, RZ, 0xc0, !PT ;  /* 0x0000038021207812 */ /* 0x000fe400078ec0ff */
        /* <DEDUP_REMOVED lines=10> */
[----:B------:R-:W-:Y:S02]  /*21310*/  SHF.R.U64 R32, R32, 0x3, RZ ;  /* 0x0000000320207819 */ /* 0x000fe400000012ff */
[----:B------:R-:W-:Y:S02]  /*21320*/  LOP3.LUT R36, R37, 0x380, RZ, 0xc0, !PT ;  /* 0x0000038025247812 */ /* 0x000fe400078ec0ff */
[----:B------:R-:W-:-:S02]  /*21330*/  LOP3.LUT R40, R41, 0x380, RZ, 0xc0, !PT ;  /* 0x0000038029287812 */ /* 0x000fc400078ec0ff */
[----:B------:R-:W-:Y:S02]  /*21340*/  LOP3.LUT R44, R45, 0x380, RZ, 0xc0, !PT ;  /* 0x000003802d2c7812 */ /* 0x000fe400078ec0ff */
[----:B------:R-:W-:Y:S02]  /*21350*/  LOP3.LUT R48, R49, 0x380, RZ, 0xc0, !PT ;  /* 0x0000038031307812 */ /* 0x000fe400078ec0ff */
[----:B------:R-:W-:Y:S01]  /*21360*/  LOP3.LUT R32, R32, R33, RZ, 0x3c, !PT ;  /* 0x0000002120207212 */ /* 0x000fe200078e3cff */
[----:B------:R-:W-:Y:S01]  /*21370*/  IMAD.X R33, RZ, RZ, R3, P6 ;  /* 0x000000ffff217224 */ /* 0x000fe200030e0603 */
[----:B------:R-:W-:Y:S02]  /*21380*/  IADD3 R53, P6, R2, 0xa000, RZ ;  /* 0x0000a00002357810 */ /* 0x000fe40007fde0ff */
[----:B------:R-:W-:Y:S02]  /*21390*/  SHF.R.U64 R36, R36, 0x3, RZ ;  /* 0x0000000324247819 */ /* 0x000fe400000012ff */
[----:B------:R-:W-:-:S02]  /*213a0*/  SHF.R.U64 R40, R40, 0x3, RZ ;  /* 0x0000000328287819 */ /* 0x000fc400000012ff */
[----:B------:R-:W-:Y:S02]  /*213b0*/  SHF.R.U64 R44, R44, 0x3, RZ ;  /* 0x000000032c2c7819 */ /* 0x000fe400000012ff */
[----:B------:R-:W-:Y:S02]  /*213c0*/  SHF.R.U64 R48, R48, 0x3, RZ ;  /* 0x0000000330307819 */ /* 0x000fe400000012ff */
[----:B------:R-:W-:Y:S02]  /*213d0*/  LOP3.LUT R52, R53, 0x380, RZ, 0xc0, !PT ;  /* 0x0000038035347812 */ /* 0x000fe400078ec0ff */
[----:B------:R-:W-:Y:S02]  /*213e0*/  LOP3.LUT R4, R7, 0x380, RZ, 0xc0, !PT ;  /* 0x0000038007047812 */ /* 0x000fe400078ec0ff */
        /* <DEDUP_REMOVED lines=11> */
[C---:B------:R-:W-:Y:S02]  /*214a0*/  IADD3 R69, P5, R2.reuse, 0xe000, RZ ;  /* 0x0000e00002457810 */ /* 0x040fe40007fbe0ff */
[----:B0-----:R-:W-:Y:S02]  /*214b0*/  LOP3.LUT R9, R2, 0x380, RZ, 0xc0, !PT ;  /* 0x0000038002097812 */ /* 0x001fe400078ec0ff */
[----:B------:R-:W-:Y:S02]  /*214c0*/  SHF.R.U64 R52, R52, 0x3, RZ ;  /* 0x0000000334347819 */ /* 0x000fe400000012ff */
[----:B------:R-:W-:-:S02]  /*214d0*/  SHF.R.U64 R4, R4, 0x3, RZ ;  /* 0x0000000304047819 */ /* 0x000fc400000012ff */
[----:B------:R-:W-:Y:S02]  /*214e0*/  LOP3.LUT R56, R57, 0x380, RZ, 0xc0, !PT ;  /* 0x0000038039387812 */ /* 0x000fe400078ec0ff */
[----:B------:R-:W-:Y:S02]  /*214f0*/  LOP3.LUT R60, R61, 0x380, RZ, 0xc0, !PT ;  /* 0x000003803d3c7812 */ /* 0x000fe400078ec0ff */
[----:B------:R-:W-:Y:S02]  /*21500*/  LOP3.LUT R64, R65, 0x380, RZ, 0xc0, !PT ;  /* 0x0000038041407812 */ /* 0x000fe400078ec0ff */
[----:B------:R-:W-:Y:S02]  /*21510*/  LOP3.LUT R68, R69, 0x380, RZ, 0xc0, !PT ;  /* 0x0000038045447812 */ /* 0x000fe400078ec0ff */
[----:B------:R-:W-:Y:S02]  /*21520*/  SHF.R.U64 R9, R9, 0x3, RZ ;  /* 0x0000000309097819 */ /* 0x000fe400000012ff */
[----:B------:R-:W-:Y:S01]  /*21530*/  LOP3.LUT R52, R52, R53, RZ, 0x3c, !PT ;  /* 0x0000003534347212 */ /* 0x000fe200078e3cff */
[----:B------:R-:W-:Y:S01]  /*21540*/  IMAD.X R53, RZ, RZ, R3, P6 ;  /* 0x000000ffff357224 */ /* 0x000fe200030e0603 */
[----:B------:R-:W-:-:S02]  /*21550*/  LOP3.LUT R4, R4, R7, RZ, 0x3c, !PT ;  /* 0x0000000704047212 */ /* 0x000fc400078e3cff */
[----:B------:R-:W-:Y:S02]  /*21560*/  IADD3 R7, P6, R2, 0xf000, RZ ;  /* 0x0000f00002077810 */ /* 0x000fe40007fde0ff */
[----:B------:R-:W-:Y:S02]  /*21570*/  SHF.R.U64 R56, R56, 0x3, RZ ;  /* 0x0000000338387819 */ /* 0x000fe400000012ff */
[----:B------:R-:W-:Y:S01]  /*21580*/  SHF.R.U64 R60, R60, 0x3, RZ ;  /* 0x000000033c3c7819 */ /* 0x000fe200000012ff */
[----:B------:R-:W-:Y:S01]  /*21590*/  IMAD.X R73, RZ, RZ, R3, P6 ;  /* 0x000000ffff497224 */ /* 0x000fe200030e0603 */
[----:B------:R-:W-:Y:S02]  /*215a0*/  SHF.R.U64 R64, R64, 0x3, RZ ;  /* 0x0000000340407819 */ /* 0x000fe400000012ff */
[----:B------:R-:W-:Y:S02]  /*215b0*/  SHF.R.U64 R68, R68, 0x3, RZ ;  /* 0x0000000344447819 */ /* 0x000fe400000012ff */
[----:B------:R-:W-:-:S02]  /*215c0*/  LOP3.LUT R2, R9, R2, RZ, 0x3c, !PT ;  /* 0x0000000209027212 */ /* 0x000fc400078e3cff */
        /* <DEDUP_REMOVED lines=8> */
[----:B------:R-:W-:Y:S01]  /*21650*/  UIMAD UR10, UR11, UR12, URZ ;  /* 0x0000000c0b0a72a4 */ /* 0x000fe2000f8e023f */
[----:B------:R-:W-:Y:S01]  /*21660*/  LOP3.LUT R0, R7, 0x380, RZ, 0xc0, !PT ;  /* 0x0000038007007812 */ /* 0x000fe200078ec0ff */
[----:B------:R-:W-:-:S02]  /*21670*/  UIMAD.WIDE.U32 UR8, UR4, UR12, URZ ;  /* 0x0000000c040872a5 */ /* 0x000fc4000f8e003f */
[----:B------:R-:W-:Y:S01]  /*21680*/  UIMAD UR10, UR4, UR13, UR10 ;  /* 0x0000000d040a72a4 */ /* 0x000fe2000f8e020a */
[----:B------:R-:W-:Y:S02]  /*21690*/  SHF.R.U64 R0, R0, 0x3, RZ ;  /* 0x0000000300007819 */ /* 0x000fe400000012ff */
[----:B------:R-:W-:Y:S01]  /*216a0*/  ULDC.64 UR12, c[0x0][0xbe8] ;  /* 0x0002fa00000c7ab9 */ /* 0x000fe20000000a00 */
[----:B------:R-:W-:Y:S01]  /*216b0*/  UIADD3 UR9, UR9, UR10, URZ ;  /* 0x0000000a09097290 */ /* 0x000fe2000fffe03f */
[----:B------:R-:W-:Y:S01]  /*216c0*/  VIADD R76, R207, UR43 ;  /* 0x0000002bcf4c7c36 */ /* 0x000fe20008000000 */
[----:B------:R-:W-:Y:S01]  /*216d0*/  UIMAD UR4, UR16, UR12, URZ ;  /* 0x0000000c100472a4 */ /* 0x000fe2000f8e023f */
[----:B------:R-:W-:Y:S01]  /*216e0*/  LOP3.LUT R72, R0, R7, RZ, 0x3c, !PT ;  /* 0x0000000700487212 */ /* 0x000fe200078e3cff */
[----:B------:R-:W-:Y:S02]  /*216f0*/  UIMAD.WIDE.U32 UR8, UR37, UR12, UR8 ;  /* 0x0000000c250872a5 */ /* 0x000fe4000f8e0008 */
[----:B------:R-:W-:Y:S01]  /*21700*/  UIMAD UR4, UR37, UR13, UR4 ;  /* 0x0000000d250472a4 */ /* 0x000fe2000f8e0204 */
[----:B------:R-:W-:-:S03]  /*21710*/  ULDC.64 UR10, c[0x0][0xbf0] ;  /* 0x0002fc00000a7ab9 */ /* 0x000fc60000000a00 */
[----:B------:R-:W-:Y:S02]  /*21720*/  UIADD3 UR9, UR9, UR4, URZ ;  /* 0x0000000409097290 */ /* 0x000fe4000fffe03f */
[----:B------:R-:W-:Y:S02]  /*21730*/  UIMAD UR4, UR18, UR10, URZ ;  /* 0x0000000a120472a4 */ /* 0x000fe4000f8e023f */
[----:B------:R-:W-:Y:S02]  /*21740*/  UIMAD.WIDE.U32 UR8, UR17, UR10, UR8 ;  /* 0x0000000a110872a5 */ /* 0x000fe4000f8e0008 */
[----:B------:R-:W-:-:S03]  /*21750*/  UIMAD UR4, UR17, UR11, UR4 ;  /* 0x0000000b110472a4 */ /* 0x000fc6000f8e0204 */
[----:B------:R-:W-:Y:S01]  /*21760*/  ULDC.64 UR10, c[0x0][0xbe0] ;  /* 0x0002f800000a7ab9 */ /* 0x000fe20000000a00 */
[----:B------:R-:W-:Y:S01]  /*21770*/  UIADD3 UR4, UR9, UR4, URZ ;  /* 0x0000000409047290 */ /* 0x000fe2000fffe03f */
[----:B------:R-:W-:-:S05]  /*21780*/  VIADD R81, R206, UR43 ;  /* 0x0000002bce517c36 */ /* 0x000fca0008000000 */
[----:B------:R-:W-:Y:S01]  /*21790*/  ISETP.GE.AND P2, PT, R81, R18, PT ;  /* 0x000000125100720c */ /* 0x000fe20003f46270 */
[----:B------:R-:W-:Y:S01]  /*217a0*/  BSSY B1, `(.L_x_3285) ;  /* 0x000004a000017945 */ /* 0x000fe20003800000 */
[----:B--2---:R0:W-:Y:S04]  /*217b0*/  @!P0 ST.E desc[UR40][R54.64], R19 ;  /* 0x0000001336008985 */ /* 0x0041e8000c101928 */
[----:B------:R1:W5:Y:S04]  /*217c0*/  LD.E.128 R8, desc[UR40][R2.64] ;  /* 0x0000002802087980 */ /* 0x000368000c101d00 */
[----:B------:R-:W5:Y:S01]  /*217d0*/  LD.E.128 R4, desc[UR40][R4.64] ;  /* 0x0000002804047980 */ /* 0x000f62000c101d00 */
[----:B0-----:R-:W-:-:S03]  /*217e0*/  IMAD.MOV.U32 R19, RZ, RZ, R76 ;  /* 0x000000ffff137224 */ /* 0x001fc600078e004c */
[----:B------:R-:W5:Y:S01]  /*217f0*/  LD.E.128 R12, desc[UR40][R12.64] ;  /* 0x000000280c0c7980 */ /* 0x000f62000c101d00 */
[----:B-1----:R-:W0:Y:S01]  /*21800*/  @P1 LDC R3, c[0x0][0xcec] ;  /* 0x00033b00ff031b82 */ /* 0x002e220000000800 */
[----:B------:R-:W-:Y:S02]  /*21810*/  IMAD.U32 R2, RZ, RZ, UR8 ;  /* 0x00000008ff027e24 */ /* 0x000fe4000f8e00ff */
[----:B------:R-:W5:Y:S04]  /*21820*/  LD.E.128 R24, desc[UR40][R24.64] ;  /* 0x0000002818187980 */ /* 0x000f68000c101d00 */
[----:B------:R-:W5:Y:S04]  /*21830*/  LD.E.128 R28, desc[UR40][R28.64] ;  /* 0x000000281c1c7980 */ /* 0x000f68000c101d00 */
[----:B------:R-:W5:Y:S04]  /*21840*/  LD.E.128 R32, desc[UR40][R32.64] ;  /* 0x0000002820207980 */ /* 0x000f68000c101d00 */
[----:B------:R-:W5:Y:S04]  /*21850*/  LD.E.128 R36, desc[UR40][R36.64] ;  /* 0x0000002824247980 */ /* 0x000f68000c101d00 */
[----:B------:R-:W5:Y:S04]  /*21860*/  LD.E.128 R40, desc[UR40][R40.64] ;  /* 0x0000002828287980 */ /* 0x000f68000c101d00 */
[----:B------:R-:W5:Y:S01]  /*21870*/  LD.E.128 R44, desc[UR40][R44.64] ;  /* 0x000000282c2c7980 */ /* 0x000f62000c101d00 */
[----:B0-----:R-:W-:-:S03]  /*21880*/  @P1 IMAD.HI.U32 R0, R76, R3, RZ ;  /* 0x000000034c001227 */ /* 0x001fc600078e00ff */
[----:B------:R-:W5:Y:S02]  /*21890*/  LD.E.128 R48, desc[UR40][R48.64] ;  /* 0x0000002830307980 */ /* 0x000f64000c101d00 */
[----:B---3--:R-:W-:Y:S02]  /*218a0*/  @P1 SHF.R.U32.HI R19, RZ, R21, R0 ;  /* 0x00000015ff131219 */ /* 0x008fe40000011600 */
[----:B------:R-:W5:Y:S02]  /*218b0*/  LD.E.128 R52, desc[UR40][R52.64] ;  /* 0x0000002834347980 */ /* 0x000f64000c101d00 */
[--C-:B------:R-:W-:Y:S01]  /*218c0*/  SHF.R.S32.HI R0, RZ, 0x1f, R19.reuse ;  /* 0x0000001fff007819 */ /* 0x100fe20000011413 */
[----:B------:R-:W-:Y:S01]  /*218d0*/  IMAD.MOV R21, RZ, RZ, -R19 ;  /* 0x000000ffff157224 */ /* 0x000fe200078e0a13 */
[----:B------:R-:W5:Y:S01]  /*218e0*/  LD.E.128 R56, desc[UR40][R56.64] ;  /* 0x0000002838387980 */ /* 0x000f62000c101d00 */
[----:B------:R-:W-:Y:S01]  /*218f0*/  IMAD.U32 R3, RZ, RZ, UR9 ;  /* 0x00000009ff037e24 */ /* 0x000fe2000f8e00ff */
[----:B------:R-:W-:Y:S01]  /*21900*/  ULDC.64 UR8, c[0x0][0xbd8] ;  /* 0x0002f60000087ab9 */ /* 0x000fe20000000a00 */
[----:B------:R-:W-:Y:S01]  /*21910*/  IMAD R0, R0, UR10, RZ ;  /* 0x0000000a00007c24 */ /* 0x000fe2000f8e02ff */
[----:B------:R-:W5:Y:S01]  /*21920*/  LD.E.128 R60, desc[UR40][R60.64] ;  /* 0x000000283c3c7980 */ /* 0x000f62000c101d00 */
[----:B------:R-:W-:-:S02]  /*21930*/  IMAD R21, R20, R21, R76 ;  /* 0x0000001514157224 */ /* 0x000fc400078e024c */
[----:B------:R-:W-:Y:S01]  /*21940*/  IMAD.U32 R3, RZ, RZ, UR4 ;  /* 0x00000004ff037e24 */ /* 0x000fe2000f8e00ff */
[----:B------:R-:W5:Y:S01]  /*21950*/  LD.E.128 R64, desc[UR40][R64.64] ;  /* 0x0000002840407980 */ /* 0x000f62000c101d00 */
[C---:B------:R-:W-:Y:S01]  /*21960*/  IMAD R77, R19.reuse, UR11, R0 ;  /* 0x0000000b134d7c24 */ /* 0x040fe2000f8e0200 */
[----:B------:R-:W-:Y:S02]  /*21970*/  SHF.R.S32.HI R0, RZ, 0x1f, R21 ;  /* 0x0000001fff007819 */ /* 0x000fe40000011415 */
[----:B------:R-:W5:Y:S01]  /*21980*/  LD.E.128 R68, desc[UR40][R68.64] ;  /* 0x0000002844447980 */ /* 0x000f62000c101d00 */
[----:B------:R-:W-:-:S03]  /*21990*/  IMAD.WIDE.U32 R2, R19, UR10, R2 ;  /* 0x0000000a13027c25 */ /* 0x000fc6000f8e0002 */
[----:B------:R-:W5:Y:S01]  /*219a0*/  LD.E.128 R72, desc[UR40][R72.64] ;  /* 0x0000002848487980 */ /* 0x000f62000c101d00 */
[----:B------:R-:W-:Y:S01]  /*219b0*/  IMAD.IADD R3, R3, 0x1, R77 ;  /* 0x0000000103037824 */ /* 0x000fe200078e024d */
[----:B------:R-:W-:Y:S01]  /*219c0*/  UIADD3 UR4, UR46, 0x32420, URZ ;  /* 0x000324202e047890 */ /* 0x000fe2000fffe03f */
[----:B------:R-:W-:Y:S01]  /*219d0*/  IMAD R0, R0, UR8, RZ ;  /* 0x0000000800007c24 */ /* 0x000fe2000f8e02ff */
[----:B------:R-:W-:Y:S01]  /*219e0*/  @!PT LDS RZ, [RZ] ;  /* 0x00000000fffff984 */ /* 0x000fe20000000800 */
[----:B------:R-:W-:Y:S01]  /*219f0*/  @!PT LDS RZ, [RZ] ;  /* 0x00000000fffff984 */ /* 0x000fe20000000800 */
[----:B------:R-:W-:Y:S01]  /*21a00*/  @!PT LDS RZ, [RZ] ;  /* 0x00000000fffff984 */ /* 0x000fe20000000800 */
[----:B------:R-:W-:Y:S01]  /*21a10*/  @!PT LDS RZ, [RZ] ;  /* 0x00000000fffff984 */ /* 0x000fe20000000800 */
[----:B------:R0:W-:Y:S06]  /*21a20*/  MEMBAR.ALL.CTA ;  /* 0x0000000000007992 */ /* 0x0001ec0000008000 */
[----:B0-----:R-:W0:Y:S01]  /*21a30*/  FENCE.VIEW.ASYNC.S ;  /* 0x00000000000073c6 */ /* 0x001e220000000000 */
[----:B------:R-:W-:Y:S01]  /*21a40*/  VIADD R19, R81, 0x20 ;  /* 0x0000002051137836 */ /* 0x000fe20000000000 */
[----:B------:R-:W-:Y:S01]  /*21a50*/  UPRMT UR4, URZ, 0x654, UR4 ;  /* 0x000006543f047896 */ /* 0x000fe20008000004 */
[----:B------:R-:W-:-:S02]  /*21a60*/  IMAD R77, R21, UR9, R0 ;  /* 0x00000009154d7c24 */ /* 0x000fc4000f8e0200 */
[----:B------:R-:W-:Y:S01]  /*21a70*/  IMAD.WIDE.U32 R2, R21, UR8, R2 ;  /* 0x0000000815027c25 */ /* 0x000fe2000f8e0002 */
[----:B------:R-:W-:Y:S01]  /*21a80*/  ISETP.GE.AND P1, PT, R19, R18, PT ;  /* 0x000000121300720c */ /* 0x000fe20003f26270 */
[----:B------:R-:W-:Y:S02]  /*21a90*/  ULDC.64 UR8, c[0x0][0xb80] ;  /* 0x0002e00000087ab9 */ /* 0x000fe40000000a00 */
[----:B------:R-:W-:Y:S01]  /*21aa0*/  VIADD R19, R81, 0x40 ;  /* 0x0000004051137836 */ /* 0x000fe20000000000 */
[----:B------:R-:W-:Y:S01]  /*21ab0*/  LEA R0, P3, R2, UR8, 0x1 ;  /* 0x0000000802007c11 */ /* 0x000fe2000f8608ff */
[----:B------:R-:W-:-:S03]  /*21ac0*/  IMAD.IADD R3, R3, 0x1, R77 ;  /* 0x0000000103037824 */ /* 0x000fc600078e024d */
[----:B------:R-:W-:Y:S01]  /*21ad0*/  ISETP.GE.AND P0, PT, R19, R18, PT ;  /* 0x000000121300720c */ /* 0x000fe20003f06270 */
[----:B0-----:R0:W1:Y:S01]  /*21ae0*/  SHFL.IDX PT, R78, R0, RZ, 0x181f ;  /* 0x00181fff004e7589 */ /* 0x00106200000e0000 */
[----:B------:R-:W-:-:S05]  /*21af0*/  LEA.HI.X R19, R2, UR9, R3, 0x1, P3 ;  /* 0x0000000902137c11 */ /* 0x000fca00098f0c03 */
[----:B------:R0:W2:Y:S01]  /*21b00*/  SHFL.IDX PT, R79, R19, RZ, 0x181f ;  /* 0x00181fff134f7589 */ /* 0x0000a200000e0000 */
[----:B------:R-:W-:Y:S01]  /*21b10*/  SYNCS.ARRIVE.TRANS64.RED.A1T0 RZ, [UR4], RZ ;  /* 0x000000ffffff79a7 */ /* 0x000fe20008100404 */
        /* <DEDUP_REMOVED lines=18> */
.L_x_3286:
[----:B------:R-:W-:Y:S05]  /*21c40*/  BSYNC B1 ;  /* 0x0000000000017941 */ /* 0x000fea0003800000 */
.L_x_3285:
        /* <DEDUP_REMOVED lines=21> */
.L_x_3288:
[----:B------:R-:W-:Y:S05]  /*21da0*/  BSYNC B1 ;  /* 0x0000000000017941 */ /* 0x000fea0003800000 */
.L_x_3287:
        /* <DEDUP_REMOVED lines=21> */
.L_x_3290:
[----:B------:R-:W-:Y:S05]  /*21f00*/  BSYNC B1 ;  /* 0x0000000000017941 */ /* 0x000fea0003800000 */
.L_x_3289:
[----:B0-----:R-:W-:Y:S01]  /*21f10*/  VIADD R3, R81, 0x60 ;  /* 0x0000006051037836 */ /* 0x001fe20000000000 */
[----:B---3--:R-:W3:Y:S04]  /*21f20*/  SHFL.IDX PT, R19, R19, 0x3, 0x181f ;  /* 0x00781f0013137f89 */ /* 0x008ee800000e0000 */
[----:B------:R-:W-:Y:S01]  /*21f30*/  ISETP.GE.AND P0, PT, R3, R18, PT ;  /* 0x000000120300720c */ /* 0x000fe20003f06270 */
[----:B------:R-:W0:-:S12]  /*21f40*/  SHFL.IDX PT, R0, R0, 0x3, 0x181f ;  /* 0x00781f0000007f89 */ /* 0x000e1800000e0000 */
[----:B------:R-:W-:Y:S05]  /*21f50*/  @P0 BRA `(.L_x_3291) ;  /* 0x0000000c00a80947 */ /* 0x000fea0003800000 */
[----:B------:R-:W-:Y:S02]  /*21f60*/  ULDC UR4, c[0x0][0xbc8] ;  /* 0x0002f20000047ab9 */ /* 0x000fe40000000800 */
[----:B------:R-:W-:Y:S02]  /*21f70*/  ISETP.GE.AND P3, PT, R190, UR4, PT ;  /* 0x00000004be007c0c */ /* 0x000fe4000bf66270 */
[----:B------:R-:W-:Y:S02]  /*21f80*/  ISETP.GE.AND P4, PT, R192, UR4, PT ;  /* 0x00000004c0007c0c */ /* 0x000fe4000bf86270 */
[----:B------:R-:W-:-:S09]  /*21f90*/  ISETP.GE.AND P5, PT, R191, UR4, PT ;  /* 0x00000004bf007c0c */ /* 0x000fd2000bfa6270 */
[-C--:B0-----:R-:W-:Y:S02]  /*21fa0*/  @!P3 LEA R2, P0, R190, R0.reuse, 0x1 ;  /* 0x00000000be02b211 */ /* 0x081fe400078008ff */
[-C--:B------:R-:W-:Y:S02]  /*21fb0*/  @!P4 LEA R4, P1, R192, R0.reuse, 0x1 ;  /* 0x00000000c004c211 */ /* 0x080fe400078208ff */
[C---:B------:R-:W-:Y:S02]  /*21fc0*/  @!P5 LEA R6, P2, R191.reuse, R0, 0x1 ;  /* 0x00000000bf06d211 */ /* 0x040fe400078408ff */
        /* <DEDUP_REMOVED lines=12> */
.L_x_3283:
        /* <DEDUP_REMOVED lines=32> */
.L_x_3292:
        /* <DEDUP_REMOVED lines=47> */
.L_x_3294:
[----:B------:R-:W-:Y:S05]  /*22580*/  BSYNC B1 ;  /* 0x0000000000017941 */ /* 0x000fea0003800000 */
.L_x_3293:
[----:B0-----:R-:W0:Y:S01]  /*22590*/  @P0 LDC R3, c[0x0][0xcf0] ;  /* 0x00033c00ff030b82 */ /* 0x001e220000000800 */
[----:B------:R-:W-:Y:S01]  /*225a0*/  ULDC.64 UR16, c[0x0][0xba0] ;  /* 0x0002e80000107ab9 */ /* 0x000fe20000000a00 */
[----:B------:R-:W-:Y:S01]  /*225b0*/  VIADD R6, R207, UR43 ;  /* 0x0000002bcf067c36 */ /* 0x000fe20008000000 */
[----:B------:R-:W-:Y:S01]  /*225c0*/  UIMAD UR10, UR11, UR16, URZ ;  /* 0x000000100b0a72a4 */ /* 0x000fe2000f8e023f */
[----:B------:R-:W-:Y:S01]  /*225d0*/  BSSY B1, `(.L_x_3295) ;  /* 0x0000040000017945 */ /* 0x000fe20003800000 */
[----:B------:R-:W-:Y:S01]  /*225e0*/  UIMAD.WIDE.U32 UR8, UR4, UR16, URZ ;  /* 0x00000010040872a5 */ /* 0x000fe2000f8e003f */
[----:B------:R-:W-:Y:S01]  /*225f0*/  @P0 IMAD.HI.U32 R2, R6, R9, RZ ;  /* 0x0000000906020227 */ /* 0x000fe200078e00ff */
[----:B------:R-:W-:-:S03]  /*22600*/  UIMAD UR10, UR4, UR17, UR10 ;  /* 0x00000011040a72a4 */ /* 0x000fc6000f8e020a */
[----:B------:R-:W-:Y:S01]  /*22610*/  ULDC.64 UR16, c[0x0][0xbe8] ;  /* 0x0002fa0000107ab9 */ /* 0x000fe20000000a00 */
[----:B------:R-:W-:Y:S01]  /*22620*/  UIADD3 UR9, UR9, UR10, URZ ;  /* 0x0000000a09097290 */ /* 0x000fe2000fffe03f */
[----:B------:R-:W-:Y:S01]  /*22630*/  IMAD.MOV.U32 R5, RZ, RZ, R6 ;  /* 0x000000ffff057224 */ /* 0x000fe200078e0006 */
[----:B------:R-:W-:Y:S02]  /*22640*/  UIMAD UR4, UR12, UR16, URZ ;  /* 0x000000100c0472a4 */ /* 0x000fe4000f8e023f */
[----:B------:R-:W-:Y:S02]  /*22650*/  UIMAD.WIDE.U32 UR8, UR37, UR16, UR8 ;  /* 0x00000010250872a5 */ /* 0x000fe4000f8e0008 */
        /* <DEDUP_REMOVED lines=22> */
[----:B------:R-:W-:Y:S02]  /*227c0*/  VIADD R6, R206, UR43 ;  /* 0x0000002bce067c36 */ /* 0x000fe40008000000 */
        /* <DEDUP_REMOVED lines=32> */
.L_x_3296:
[----:B------:R-:W-:Y:S05]  /*229d0*/  BSYNC B1 ;  /* 0x0000000000017941 */ /* 0x000fea0003800000 */
.L_x_3295:
        /* <DEDUP_REMOVED lines=21> */
.L_x_3298:
[----:B------:R-:W-:Y:S05]  /*22b30*/  BSYNC B1 ;  /* 0x0000000000017941 */ /* 0x000fea0003800000 */
.L_x_3297:
        /* <DEDUP_REMOVED lines=21> */
.L_x_3300:
[----:B------:R-:W-:Y:S05]  /*22c90*/  BSYNC B1 ;  /* 0x0000000000017941 */ /* 0x000fea0003800000 */
.L_x_3299:
[----:B0-----:R-:W-:Y:S01]  /*22ca0*/  VIADD R0, R6, 0x60 ;  /* 0x0000006006007836 */ /* 0x001fe20000000000 */
[----:B--2-4-:R-:W0:Y:S04]  /*22cb0*/  SHFL.IDX PT, R5, R5, 0x3, 0x181f ;  /* 0x00781f0005057f89 */ /* 0x014e2800000e0000 */
[----:B------:R-:W-:Y:S01]  /*22cc0*/  ISETP.GE.AND P0, PT, R0, R11, PT ;  /* 0x0000000b0000720c */ /* 0x000fe20003f06270 */
[----:B-1-3--:R1:W2:-:S12]  /*22cd0*/  SHFL.IDX PT, R2, R4, 0x3, 0x181f ;  /* 0x00781f0004027f89 */ /* 0x00a29800000e0000 */
[----:B-1----:R-:W-:Y:S05]  /*22ce0*/  @P0 BRA `(.L_x_3291) ;  /* 0x0000000000440947 */ /* 0x002fea0003800000 */
[----:B------:R-:W-:Y:S02]  /*22cf0*/  ULDC UR4, c[0x0][0xbc8] ;  /* 0x0002f20000047ab9 */ /* 0x000fe40000000800 */
[----:B------:R-:W-:Y:S02]  /*22d00*/  ISETP.GE.AND P3, PT, R190, UR4, PT ;  /* 0x00000004be007c0c */ /* 0x000fe4000bf66270 */
[----:B------:R-:W-:Y:S02]  /*22d10*/  ISETP.GE.AND P2, PT, R192, UR4, PT ;  /* 0x00000004c0007c0c */ /* 0x000fe4000bf46270 */
[----:B------:R-:W-:Y:S02]  /*22d20*/  ISETP.GE.AND P1, PT, R191, UR4, PT ;  /* 0x00000004bf007c0c */ /* 0x000fe4000bf26270 */
[----:B------:R-:W-:-:S07]  /*22d30*/  ISETP.GE.AND P0, PT, R193, UR4, PT ;  /* 0x00000004c1007c0c */ /* 0x000fce000bf06270 */
[-C--:B--2---:R-:W-:Y:S02]  /*22d40*/  @!P3 LEA R6, P6, R190, R2.reuse, 0x1 ;  /* 0x00000002be06b211 */ /* 0x084fe400078c08ff */
[-C--:B------:R-:W-:Y:S02]  /*22d50*/  @!P2 LEA R8, P5, R192, R2.reuse, 0x1 ;  /* 0x00000002c008a211 */ /* 0x080fe400078a08ff */
[-C--:B------:R-:W-:Y:S02]  /*22d60*/  @!P1 LEA R10, P4, R191, R2.reuse, 0x1 ;  /* 0x00000002bf0a9211 */ /* 0x080fe400078808ff */
[-C--:B0-----:R-:W-:Y:S02]  /*22d70*/  @!P3 LEA.HI.X R7, R190, R5.reuse, R199, 0x1, P6 ;  /* 0x00000005be07b211 */ /* 0x081fe400030f0cc7 */
        /* <DEDUP_REMOVED lines=8> */
.L_x_3291:
[----:B------:R-:W-:Y:S05]  /*22e00*/  BSYNC B0 ;  /* 0x0000000000007941 */ /* 0x000fea0003800000 */
.L_x_3282:
[----:B------:R-:W-:Y:S02]  /*22e10*/  ULDC UR4, c[0x0][0xd3c] ;  /* 0x00034f0000047ab9 */ /* 0x000fe40000000800 */
[----:B------:R-:W-:-:S06]  /*22e20*/  UISETP.GE.AND UP0, UPT, UR6, UR4, UPT ;  /* 0x000000040600728c */ /* 0x000fcc000bf06270 */
[----:B------:R-:W-:-:S13]  /*22e30*/  PLOP3.LUT P0, PT, PT, PT, UP0, 0x80, 0x0 ;  /* 0x000000000000781c */ /* 0x000fda0003f0f008 */
[----:B------:R-:W-:Y:S05]  /*22e40*/  @!P0 BRA `(.L_x_3301) ;  /* 0xfffffde4000c8947 */ /* 0x000fea000383ffff */
[----:B------:R-:W-:Y:S05]  /*22e50*/  EXIT ;  /* 0x000000000000794d */ /* 0x000fea0003800000 */
.L_x_3174:
[----:B------:R-:W-:-:S08]  /*22e60*/  NOP ;  /* 0x0000000000007918 */ /* 0x000fd00000000000 */
[----:B----4-:R-:W0:-:S00]  /*22e70*/  USETMAXREG.DEALLOC.CTAPOOL 0x18 ;  /* 0x00000018000079c8 */ /* 0x010e0000080e0500 */
[----:B0-----:R-:W2:Y:S01]  /*22e80*/  LDL.LU R2, [R1+0x48c] ;  /* 0x00048c0001027983 */ /* 0x001ea20000300800 */
[----:B------:R-:W-:Y:S01]  /*22e90*/  LOP3.LUT R0, R0, 0x3, RZ, 0xc0, !PT ;  /* 0x0000000300007812 */ /* 0x000fe200078ec0ff */
[----:B------:R-:W-:-:S05]  /*22ea0*/  IMAD.MOV.U32 R4, RZ, RZ, RZ ;  /* 0x000000ffff047224 */ /* 0x000fca00078e00ff */
[----:B------:R-:W0:Y:S02]  /*22eb0*/  SHFL.IDX PT, R0, R0, RZ, 0x1f ;  /* 0x00001fff00007589 */ /* 0x000e2400000e0000 */
[----:B0-----:R-:W-:Y:S02]  /*22ec0*/  ISETP.NE.AND P0, PT, R0, RZ, PT ;  /* 0x000000ff0000720c */ /* 0x001fe40003f05270 */
        /* <DEDUP_REMOVED lines=11> */
.L_x_3302:
        /* <DEDUP_REMOVED lines=42> */
.L_x_3308:
        /* <DEDUP_REMOVED lines=12> */
.L_x_3307:
[----:B------:R-:W-:Y:S05]  /*232e0*/  BSYNC B0 ;  /* 0x0000000000007941 */ /* 0x000fea0003800000 */
.L_x_3306:
        /* <DEDUP_REMOVED lines=21> */
.L_x_3304:
        /* <DEDUP_REMOVED lines=20> */
.L_x_3309:
        /* <DEDUP_REMOVED lines=56> */
.L_x_3305:
[----:B------:R-:W-:Y:S02]  /*23900*/  IMAD.MOV.U32 R17, RZ, RZ, RZ ;  /* 0x000000ffff117224 */ /* 0x000fe400078e00ff */
[----:B------:R-:W-:Y:S02]  /*23910*/  IMAD.U32 R16, RZ, RZ, UR6 ;  /* 0x00000006ff107e24 */ /* 0x000fe4000f8e00ff */
[----:B------:R-:W-:-:S07]  /*23920*/  IMAD.MOV.U32 R18, RZ, RZ, RZ ;  /* 0x000000ffff127224 */ /* 0x000fce00078e00ff */
.L_x_3310:
[----:B------:R-:W-:-:S13]  /*23930*/  ISETP.NE.AND P0, PT, R0, RZ, PT ;  /* 0x000000ff0000720c */ /* 0x000fda0003f05270 */
[----:B------:R-:W1:Y:S01]  /*23940*/  @!P0 S2R R3, SR_CgaCtaId ;  /* 0x0000000000038919 */ /* 0x000e620000008800 */
[----:B------:R-:W-:-:S04]  /*23950*/  @!P0 MOV R0, 0x400 ;  /* 0x0000040000008802 */ /* 0x000fc80000000f00 */
[----:B-1----:R-:W-:-:S05]  /*23960*/  @!P0 LEA R0, R3, R0, 0x18 ;  /* 0x0000000003008211 */ /* 0x002fca00078ec0ff */
[----:B------:R2:W-:Y:S01]  /*23970*/  @!P0 STS.128 [R0+0x324d0], R16 ;  /* 0x0324d01000008388 */ /* 0x0005e20000000c00 */
[----:B------:R-:W-:Y:S06]  /*23980*/  BAR.ARV 0x5, 0x180 ;  /* 0x0146000000007b1d */ /* 0x000fec0000002000 */
.L_x_3303:
        /* <DEDUP_REMOVED lines=11> */
[----:B------:R-:W-:Y:S01]  /*23a40*/  STL [R1+0x4dc], RZ ;  /* 0x0004dcff01007387 */ /* 0x000fe20000100800 */
[----:B------:R-:W-:Y:S01]  /*23a50*/  ULDC UR37, c[0x0][0xc] ;  /* 0x0000030000257ab9 */ /* 0x000fe20000000800 */
[----:B------:R-:W-:Y:S02]  /*23a60*/  ULDC.64 UR38, c[0x0][0x198] ;  /* 0x0000660000267ab9 */ /* 0x000fe40000000a00 */
[----:B------:R-:W-:Y:S01]  /*23a70*/  STL [R1+0x474], RZ ;  /* 0x000474ff01007387 */ /* 0x000fe20000100800 */
        /* <DEDUP_REMOVED lines=16> */
[----:B------:R1:W-:Y:S01]  /*23b80*/  STL [R1+0x480], R2 ;  /* 0x0004800201007387 */ /* 0x0003e20000100800 */
[C---:B0-----:R-:W-:Y:S02]  /*23b90*/  LOP3.LUT R3, R0.reuse, 0x40, RZ, 0xfc, !PT ;  /* 0x0000004000037812 */ /* 0x041fe400078efcff */
[C---:B-1----:R-:W-:Y:S02]  /*23ba0*/  LOP3.LUT R2, R0.reuse, 0x80, RZ, 0xfc, !PT ;  /* 0x0000008000027812 */ /* 0x042fe400078efcff */
[----:B------:R-:W-:-:S07]  /*23bb0*/  LOP3.LUT R0, R0, 0xc0, RZ, 0xfc, !PT ;  /* 0x000000c000007812 */ /* 0x000fce00078efcff */
.L_x_3427:
[----:B------:R-:W-:Y:S05]  /*23bc0*/  YIELD ;  /* 0x0000000000007946 */ /* 0x000fea0003800000 */
[----:B------:R-:W-:Y:S01]  /*23bd0*/  ULDC.64 UR4, c[0x0][0xb20] ;  /* 0x0002c80000047ab9 */ /* 0x000fe20000000a00 */
[----:B---3--:R-:W-:Y:S01]  /*23be0*/  IMAD.MOV.U32 R0, RZ, RZ, RZ ;  /* 0x000000ffff007224 */ /* 0x008fe200078e00ff */
[----:B------:R-:W-:Y:S01]  /*23bf0*/  ISETP.NE.U32.AND P0, PT, RZ, UR4, PT ;  /* 0x00000004ff007c0c */ /* 0x000fe2000bf05070 */
[----:B0-----:R-:W0:Y:S01]  /*23c00*/  LDC.64 R4, c[0x0][0xaf8] ;  /* 0x0002be00ff047b82 */ /* 0x001e220000000a00 */
[----:B-1---5:R-:W-:Y:S01]  /*23c10*/  CS2R R8, SRZ ;  /* 0x0000000000087805 */ /* 0x022fe2000001ff00 */
[----:B------:R-:W-:Y:S01]  /*23c20*/  ULDC.64 UR6, c[0x0][0xb00] ;  /* 0x0002c00000067ab9 */ /* 0x000fe20000000a00 */
[----:B------:R-:W-:Y:S01]  /*23c30*/  ISETP.NE.AND.EX P0, PT, RZ, UR5, PT, P0 ;  /* 0x00000005ff007c0c */ /* 0x000fe2000bf05300 */
[----:B------:R-:W-:-:S12]  /*23c40*/  ULDC.64 UR4, c[0x0][0xb10] ;  /* 0x0002c40000047ab9 */ /* 0x000fd80000000a00 */
[----:B--2---:R-:W1:Y:S02]  /*23c50*/  @P0 LDC.64 R2, c[0x0][0xb20] ;  /* 0x0002c800ff020b82 */ /* 0x004e640000000a00 */
        /* <DEDUP_REMOVED lines=11> */
[----:B------:R-:W1:Y:S08]  /*23d10*/  @P2 LDC.64 R6, c[0x0][0xb10] ;  /* 0x0002c400ff062b82 */ /* 0x000e700000000a00 */
        /* <DEDUP_REMOVED lines=23> */
.L_x_3312:
        /* <DEDUP_REMOVED lines=10> */
.L_x_3313:
[----:B------:R-:W-:Y:S05]  /*23f30*/  @!P1 BRA `(.L_x_3314) ;  /* 0x00000000000c9947 */ /* 0x000fea0003800000 */
[----:B------:R-:W2:Y:S04]  /*23f40*/  LDG.E R6, desc[UR40][R2.64] ;  /* 0x0000002802067981 */ /* 0x000ea8000c1e1900 */
[----:B------:R-:W2:Y:S02]  /*23f50*/  LDG.E R2, desc[UR40][R2.64+0x4] ;  /* 0x0000042802027981 */ /* 0x000ea4000c1e1900 */
[----:B--2---:R-:W-:-:S07]  /*23f60*/  IMAD.IADD R6, R2, 0x1, -R6 ;  /* 0x0000000102067824 */ /* 0x004fce00078e0a06 */
.L_x_3314:
        /* <DEDUP_REMOVED lines=28> */
.L_x_3317:
[----:B------:R-:W-:-:S13]  /*24130*/  ISETP.NE.AND P0, PT, R3, 0x1, PT ;  /* 0x000000010300780c */ /* 0x000fda0003f05270 */
[----:B------:R-:W2:Y:S02]  /*24140*/  @P0 LDC.64 R4, c[0x0][0xae0] ;  /* 0x0002b800ff040b82 */ /* 0x000ea40000000a00 */
[----:B--2---:R-:W-:-:S05]  /*24150*/  @P0 IMAD.HI.U32 R4, R7, R4, RZ ;  /* 0x0000000407040227 */ /* 0x004fca00078e00ff */
[----:B------:R-:W-:-:S07]  /*24160*/  @P0 SHF.R.U32.HI R7, RZ, R5, R4 ;  /* 0x00000005ff070219 */ /* 0x000fce0000011604 */
.L_x_3318:
[----:B------:R-:W-:Y:S05]  /*24170*/  BSYNC B0 ;  /* 0x0000000000007941 */ /* 0x000fea0003800000 */
.L_x_3316:
[----:B------:R-:W-:-:S05]  /*24180*/  IMAD R7, R7, R3, R3 ;  /* 0x0000000307077224 */ /* 0x000fca00078e0203 */
[----:B------:R-:W-:-:S07]  /*24190*/  VIMNMX R2, R2, R7, PT ;  /* 0x0000000702027248 */ /* 0x000fce0003fe0100 */
.L_x_3315:
        /* <DEDUP_REMOVED lines=29> */
.L_x_3321:
[----:B------:R-:W-:-:S13]  /*24370*/  ISETP.NE.AND P0, PT, R3, 0x1, PT ;  /* 0x000000010300780c */ /* 0x000fda0003f05270 */
[----:B------:R-:W3:Y:S02]  /*24380*/  @P0 LDC.64 R4, c[0x0][0xae0] ;  /* 0x0002b800ff040b82 */ /* 0x000ee40000000a00 */
[----:B---3--:R-:W-:-:S05]  /*24390*/  @P0 IMAD.HI.U32 R4, R2, R4, RZ ;  /* 0x0000000402040227 */ /* 0x008fca00078e00ff */
[----:B------:R-:W-:-:S07]  /*243a0*/  @P0 SHF.R.U32.HI R2, RZ, R5, R4 ;  /* 0x00000005ff020219 */ /* 0x000fce0000011604 */
.L_x_3322:
[----:B------:R-:W-:Y:S05]  /*243b0*/  BSYNC B0 ;  /* 0x0000000000007941 */ /* 0x000fea0003800000 */
.L_x_3320:
[----:B------:R-:W-:-:S05]  /*243c0*/  IMAD R2, R2, R3, RZ ;  /* 0x0000000302027224 */ /* 0x000fca00078e02ff */
[----:B------:R-:W-:-:S07]  /*243d0*/  VIMNMX R0, R0, R2, !PT ;  /* 0x0000000200007248 */ /* 0x000fce0007fe0100 */
.L_x_3319:
        /* <DEDUP_REMOVED lines=13> */
[----:B------:R-:W-:Y:S02]  /*244b0*/  VOTEU.ANY UR4, UPT, PT ;  /* 0x0000000000047886 */ /* 0x000fe400038e0100 */
[----:B------:R-:W3:Y:S08]  /*244c0*/  FLO.U32 R0, UR4 ;  /* 0x0000000400007d00 */ /* 0x000ef000080e0000 */
[----:B------:R-:W4:Y:S01]  /*244d0*/  POPC R5, UR4 ;  /* 0x0000000400057d09 */ /* 0x000f220008000000 */
[----:B---3--:R-:W-:-:S02]  /*244e0*/  ISETP.EQ.U32.AND P0, PT, R0, R3, PT ;  /* 0x000000030000720c */ /* 0x008fc40003f02070 */
[----:B------:R-:W4:Y:S11]  /*244f0*/  LDC.64 R2, c[0x0][0xd60] ;  /* 0x00035800ff027b82 */ /* 0x000f360000000a00 */
[----:B----4-:R-:W3:Y:S01]  /*24500*/  @P0 ATOMG.E.ADD.STRONG.GPU PT, R3, desc[UR40][R2.64], R5 ;  /* 0x00000005020309a8 */ /* 0x010ee200081ee1e8 */
[----:B------:R-:W4:Y:S02]  /*24510*/  S2R R4, SR_LTMASK ;  /* 0x0000000000047919 */ /* 0x000f240000003900 */
[----:B----4-:R-:W-:-:S04]  /*24520*/  LOP3.LUT R4, R4, UR4, RZ, 0xc0, !PT ;  /* 0x0000000404047c12 */ /* 0x010fc8000f8ec0ff */
[----:B--2---:R-:W2:Y:S01]  /*24530*/  POPC R7, R4 ;  /* 0x0000000400077309 */ /* 0x004ea20000000000 */
[----:B---3--:R-:W2:Y:S02]  /*24540*/  SHFL.IDX PT, R0, R3, R0, 0x1f ;  /* 0x00001f0003007589 */ /* 0x008ea400000e0000 */
[----:B--2---:R-:W-:Y:S01]  /*24550*/  IADD3 R16, R0, UR37, R7 ;  /* 0x0000002500107c10 */ /* 0x004fe2000fffe007 */
[----:B------:R-:W-:Y:S06]  /*24560*/  BRA `(.L_x_3325) ;  /* 0x0000004800d07947 */ /* 0x000fec0003800000 */
.L_x_3324:
        /* <DEDUP_REMOVED lines=21> */
.L_x_3327:
[----:B------:R-:W-:Y:S05]  /*246c0*/  BSYNC B6 ;  /* 0x0000000000067941 */ /* 0x000fea0003800000 */
.L_x_3326:
        /* <DEDUP_REMOVED lines=20> */
.L_x_3330:
        /* <DEDUP_REMOVED lines=15> */
.L_x_3329:
[----:B------:R-:W-:Y:S05]  /*24900*/  BSYNC B6 ;  /* 0x0000000000067941 */ /* 0x000fea0003800000 */
.L_x_3328:
        /* <DEDUP_REMOVED lines=23> */
.L_x_3444:
[----:B---3--:R-:W3:Y:S01]  /*24a80*/  LDL.LU R4, [R1+0x48c] ;  /* 0x00048c0001047983 */ /* 0x008ee20000300800 */
[----:B------:R-:W-:Y:S02]  /*24a90*/  PLOP3.LUT P1, PT, PT, PT, PT, 0x8, 0x0 ;  /* 0x000000000000781c */ /* 0x000fe40003f2e170 */
[----:B----4-:R-:W-:Y:S01]  /*24aa0*/  ISETP.NE.AND P0, PT, R14, RZ, PT ;  /* 0x000000ff0e00720c */ /* 0x010fe20003f05270 */
[----:B------:R4:W-:Y:S01]  /*24ab0*/  STL [R1+0x4a8], R0 ;  /* 0x0004a80001007387 */ /* 0x0009e20000100800 */
[----:B---3--:R-:W-:-:S09]  /*24ac0*/  LOP3.LUT R4, R4, 0xfffffffe, RZ, 0xc0, !PT ;  /* 0xfffffffe04047812 */ /* 0x008fd200078ec0ff */
[----:B------:R-:W-:-:S05]  /*24ad0*/  @P1 LOP3.LUT R4, R4, 0x1, RZ, 0xfc, !PT ;  /* 0x0000000104041812 */ /* 0x000fca00078efcff */
[----:B------:R4:W-:Y:S01]  /*24ae0*/  STL [R1+0x48c], R4 ;  /* 0x00048c0401007387 */ /* 0x0009e20000100800 */
[----:B------:R-:W-:Y:S05]  /*24af0*/  @P0 BRA `(.L_x_3332) ;  /* 0x00000004001c0947 */ /* 0x000fea0003800000 */
[----:B------:R-:W-:-:S03]  /*24b00*/  UMOV UR4, 0xffffffff ;  /* 0xffffffff00047882 */ /* 0x000fc60000000000 */
[----:B------:R-:W-:Y:S05]  /*24b10*/  BRA.DIV UR4, `(.L_x_3333) ;  /* 0x0000005a04547947 */ /* 0x000fea000b800000 */
[----:B------:R-:W-:-:S13]  /*24b20*/  ELECT P6, URZ, PT ;  /* 0x00000000003f782f */ /* 0x000fda00038c0000 */
.L_x_3447:
        /* <DEDUP_REMOVED lines=24> */
.L_x_3334:
[----:B--2---:R-:W2:Y:S04]  /*24cb0*/  LDL R7, [R1+0x470] ;  /* 0x0004700001077983 */ /* 0x004ea80000100800 */
[----:B----4-:R-:W2:Y:S04]  /*24cc0*/  LDL R0, [R1+0x474] ;  /* 0x0004740001007983 */ /* 0x010ea80000100800 */
[----:B---3--:R-:W3:Y:S01]  /*24cd0*/  LDL R2, [R1+0x480] ;  /* 0x0004800001027983 */ /* 0x008ee20000100800 */
[----:B--2---:R-:W-:Y:S01]  /*24ce0*/  IMAD R0, R0, 0x8, R7 ;  /* 0x0000000800007824 */ /* 0x004fe200078e0207 */
[----:B---3--:R-:W-:-:S04]  /*24cf0*/  SHF.L.U32 R2, R2, 0x1f, RZ ;  /* 0x0000001f02027819 */ /* 0x008fc800000006ff */
[----:B------:R-:W2:Y:S02]  /*24d00*/  SYNCS.PHASECHK.TRANS64.TRYWAIT P0, [R0+URZ+0x32440], R2 ;  /* 0x03244002000075a7 */ /* 0x000ea4000800017f */
[----:B--2---:R-:W-:Y:S05]  /*24d10*/  @!P0 BRA `(.L_x_3335) ;  /* 0x0000005400f48947 */ /* 0x004fea0003800000 */
.L_x_3448:
        /* <DEDUP_REMOVED lines=11> */
.L_x_3336:
[----:B------:R-:W3:Y:S04]  /*24dd0*/  LDL R6, [R1+0x470] ;  /* 0x0004700001067983 */ /* 0x000ee80000100800 */
[----:B------:R-:W3:Y:S04]  /*24de0*/  LDL R5, [R1+0x474] ;  /* 0x0004740001057983 */ /* 0x000ee80000100800 */
[----:B------:R-:W4:Y:S04]  /*24df0*/  LDL R4, [R1+0x4a8] ;  /* 0x0004a80001047983 */ /* 0x000f280000100800 */
[----:B------:R-:W4:Y:S04]  /*24e00*/  LDL R3, [R1+0x488] ;  /* 0x0004880001037983 */ /* 0x000f280000100800 */
[----:B--2---:R-:W2:Y:S01]  /*24e10*/  LDL.LU R2, [R1+0x48c] ;  /* 0x00048c0001027983 */ /* 0x004ea20000300800 */
        /* <DEDUP_REMOVED lines=17> */
[----:B------:R3:W-:Y:S02]  /*24f30*/  STL [R1+0x48c], R2 ;  /* 0x00048c0201007387 */ /* 0x0007e40000100800 */
[----:B------:R-:W-:-:S06]  /*24f40*/  UMOV UR4, 0x0 ;  /* 0x0000000000047882 */ /* 0x000fcc0000000000 */
[----:B------:R3:W-:Y:S01]  /*24f50*/  UTMALDG.4D [UR8], [UR6], desc[UR4] ;  /* 0x00000408060075b4 */ /* 0x0007e20008019000 */
[----:B------:R-:W-:Y:S02]  /*24f60*/  NOP ;  /* 0x0000000000007918 */ /* 0x000fe40000000000 */
.L_x_3332:
[----:B----4-:R-:W4:Y:S04]  /*24f70*/  LDL R0, [R1+0x470] ;  /* 0x0004700001007983 */ /* 0x010f280000100800 */
[----:B---3--:R-:W3:Y:S01]  /*24f80*/  LDL R2, [R1+0x4a0] ;  /* 0x0004a00001027983 */ /* 0x008ee20000100800 */
[----:B------:R-:W-:Y:S05]  /*24f90*/  WARPSYNC.ALL ;  /* 0x0000000000007948 */ /* 0x000fea0003800000 */
[----:B------:R-:W-:Y:S01]  /*24fa0*/  ULDC.64 UR4, c[0x0][0xaf8] ;  /* 0x0002be0000047ab9 */ /* 0x000fe20000000a00 */
[----:B------:R-:W-:Y:S01]  /*24fb0*/  BSSY B6, `(.L_x_3337) ;  /* 0x0000020000067945 */ /* 0x000fe20003800000 */
[----:B------:R-:W-:Y:S01]  /*24fc0*/  BAR.SYNC.DEFER_BLOCKING 0x8, 0x180 ;  /* 0x0206000000007b1d */ /* 0x000fe20000010000 */
[----:B------:R-:W-:-:S04]  /*24fd0*/  ISETP.NE.U32.AND P0, PT, RZ, UR4, PT ;  /* 0x00000004ff007c0c */ /* 0x000fc8000bf05070 */
[----:B------:R-:W-:Y:S01]  /*24fe0*/  ISETP.NE.AND.EX P0, PT, RZ, UR5, PT, P0 ;  /* 0x00000005ff007c0c */ /* 0x000fe2000bf05300 */
[----:B----4-:R-:W-:Y:S01]  /*24ff0*/  VIADD R0, R0, 0x18400 ;  /* 0x0001840000007836 */ /* 0x010fe20000000000 */
[----:B---3--:R-:W-:-:S04]  /*25000*/  SHF.R.S32.HI R3, RZ, 0x1f, R2 ;  /* 0x0000001fff037819 */ /* 0x008fc80000011402 */
[----:B------:R-:W-:Y:S02]  /*25010*/  LOP3.LUT P1, RZ, R0, 0x3ff, RZ, 0xc0, !PT ;  /* 0x000003ff00ff7812 */ /* 0x000fe4000782c0ff */
[----:B------:R-:W-:Y:S01]  /*25020*/  SHF.R.S32.HI R0, RZ, 0x1f, R19 ;  /* 0x0000001fff007819 */ /* 0x000fe20000011413 */
[----:B------:R-:W-:Y:S01]  /*25030*/  STL [R1+0x4b0], R3 ;  /* 0x0004b00301007387 */ /* 0x000fe20000100800 */
[----:B------:R-:W-:Y:S02]  /*25040*/  SHF.R.S32.HI R2, RZ, 0x1f, R18 ;  /* 0x0000001fff027819 */ /* 0x000fe40000011412 */
[----:B------:R-:W-:-:S03]  /*25050*/  SEL R0, R0, RZ, !P0 ;  /* 0x000000ff00007207 */ /* 0x000fc60004000000 */
[----:B------:R-:W-:Y:S04]  /*25060*/  STL [R1+0x4c0], R2 ;  /* 0x0004c00201007387 */ /* 0x000fe80000100800 */
[----:B------:R3:W-:Y:S02]  /*25070*/  STL [R1+0x4c4], R0 ;  /* 0x0004c40001007387 */ /* 0x0007e40000100800 */
[----:B---3--:R-:W-:-:S05]  /*25080*/  SEL R0, R19, RZ, !P0 ;  /* 0x000000ff13007207 */ /* 0x008fca0004000000 */
[----:B------:R3:W-:Y:S01]  /*25090*/  STL [R1+0x4ac], R0 ;  /* 0x0004ac0001007387 */ /* 0x0007e20000100800 */
[----:B------:R-:W-:Y:S05]  /*250a0*/  @!P1 BRA `(.L_x_3338) ;  /* 0x0000000000409947 */ /* 0x000fea0003800000 */
[----:B------:R-:W-:Y:S01]  /*250b0*/  MOV R2, 0x0 ;  /* 0x0000000000027802 */ /* 0x000fe20000000f00 */
[----:B------:R-:W-:Y:S01]  /*250c0*/  ULDC.64 UR6, c[0x4][0x98] ;  /* 0x0100260000067ab9 */ /* 0x000fe20000000a00 */
[----:B------:R-:W-:Y:S01]  /*250d0*/  ULDC.64 UR8, c[0x4][0xa0] ;  /* 0x0100280000087ab9 */ /* 0x000fe20000000a00 */
[----:B------:R-:W-:Y:S01]  /*250e0*/  ULDC.64 UR4, c[0x4][0x20] ;  /* 0x0100080000047ab9 */ /* 0x000fe20000000a00 */
[----:B------:R-:W-:Y:S02]  /*250f0*/  IMAD.U32 R4, RZ, RZ, UR6 ;  /* 0x00000006ff047e24 */ /* 0x000fe4000f8e00ff */
[----:B------:R-:W4:Y:S01]  /*25100*/  LDC.64 R2, c[0x4][R2] ;  /* 0x0100000002027b82 */ /* 0x000f220000000a00 */
        /* <DEDUP_REMOVED lines=9> */
[----:B01-34-:R-:W-:Y:S05]  /*251a0*/  CALL.ABS.NOINC R2 ;  /* 0x0000000002007343 */ /* 0x01bfea0003c00000 */
.L_x_3338:
[----:B------:R-:W-:Y:S05]  /*251b0*/  BSYNC B6 ;  /* 0x0000000000067941 */ /* 0x000fea0003800000 */
.L_x_3337:
[----:B------:R-:W4:Y:S01]  /*251c0*/  LDL R11, [R1+0x494] ;  /* 0x00049400010b7983 */ /* 0x000f220000100800 */
[----:B--2---:R-:W2:Y:S01]  /*251d0*/  LDC R7, c[0x0][0x448] ;  /* 0x00011200ff077b82 */ /* 0x004ea20000000800 */
[----:B------:R-:W-:Y:S01]  /*251e0*/  ULDC.64 UR4, c[0x0][0x298] ;  /* 0x0000a60000047ab9 */ /* 0x000fe20000000a00 */
[----:B------:R-:W-:Y:S01]  /*251f0*/  ULDC.64 UR6, c[0x0][0x280] ;  /* 0x0000a00000067ab9 */ /* 0x000fe20000000a00 */
[----:B------:R-:W4:Y:S04]  /*25200*/  LDL R4, [R1+0x4b0] ;  /* 0x0004b00001047983 */ /* 0x000f280000100800 */
[----:B------:R-:W4:Y:S04]  /*25210*/  LDL R10, [R1+0x4a0] ;  /* 0x0004a000010a7983 */ /* 0x000f280000100800 */
[----:B01----:R-:W4:Y:S01]  /*25220*/  LDL R9, [R1+0x4c0] ;  /* 0x0004c00001097983 */ /* 0x003f220000100800 */
[----:B------:R-:W0:Y:S01]  /*25230*/  S2R R2, SR_TID.X ;  /* 0x0000000000027919 */ /* 0x000e220000002100 */
[----:B---3--:R-:W1:Y:S02]  /*25240*/  S2R R0, SR_TID.X ;  /* 0x0000000000007919 */ /* 0x008e640000002100 */
[----:B------:R-:W3:Y:S01]  /*25250*/  LDL R8, [R1+0x4c4] ;  /* 0x0004c40001087983 */ /* 0x000ee20000100800 */
[----:B--2---:R-:W-:-:S03]  /*25260*/  ISETP.NE.AND P0, PT, R7, 0x1, PT ;  /* 0x000000010700780c */ /* 0x004fc60003f05270 */
[----:B------:R-:W2:Y:S10]  /*25270*/  LDL R6, [R1+0x4ac] ;  /* 0x0004ac0001067983 */ /* 0x000eb40000100800 */
[----:B------:R-:W4:Y:S01]  /*25280*/  @P0 LDC R3, c[0x0][0x450] ;  /* 0x00011400ff030b82 */ /* 0x000f220000000800 */
[----:B0-----:R-:W-:-:S04]  /*25290*/  LOP3.LUT R2, R2, 0x7f, RZ, 0xc0, !PT ;  /* 0x0000007f02027812 */ /* 0x001fc800078ec0ff */
[----:B------:R-:W-:Y:S01]  /*252a0*/  SHF.R.U32.HI R2, RZ, 0x3, R2 ;  /* 0x00000003ff027819 */ /* 0x000fe20000011602 */
[----:B-1----:R-:W-:-:S05]  /*252b0*/  IMAD.SHL.U32 R0, R0, 0x10, RZ ;  /* 0x0000001000007824 */ /* 0x002fca00078e00ff */
[----:B------:R-:W-:Y:S02]  /*252c0*/  LOP3.LUT R0, R2, 0x70, R0, 0xf8, !PT ;  /* 0x0000007002007812 */ /* 0x000fe400078ef800 */
[----:B------:R-:W0:Y:S03]  /*252d0*/  @P0 LDC R2, c[0x0][0x44c] ;  /* 0x00011300ff020b82 */ /* 0x000e260000000800 */
[----:B----4-:R-:W-:-:S04]  /*252e0*/  IMAD.IADD R5, R0, 0x1, R11 ;  /* 0x0000000100057824 */ /* 0x010fc800078e020b */
[----:B0-----:R-:W-:-:S04]  /*252f0*/  @P0 IMAD.HI.U32 R2, R5, R2, RZ ;  /* 0x0000000205020227 */ /* 0x001fc800078e00ff */
[----:B------:R-:W-:Y:S01]  /*25300*/  IMAD.MOV.U32 R0, RZ, RZ, R5 ;  /* 0x000000ffff007224 */ /* 0x000fe200078e0005 */
[----:B------:R-:W-:Y:S01]  /*25310*/  @P0 SHF.R.U32.HI R0, RZ, R3, R2 ;  /* 0x00000003ff000219 */ /* 0x000fe20000011602 */
[----:B------:R-:W-:-:S04]  /*25320*/  IMAD R2, R4, UR4, RZ ;  /* 0x0000000404027c24 */ /* 0x000fc8000f8e02ff */
        /* <DEDUP_REMOVED lines=10> */
[----:B---3--:R-:W-:Y:S02]  /*253d0*/  IMAD R4, R8, UR4, RZ ;  /* 0x0000000408047c24 */ /* 0x008fe4000f8e02ff */
[----:B------:R-:W1:Y:S01]  /*253e0*/  S2R R8, SR_TID.X ;  /* 0x0000000000087919 */ /* 0x000e620000002100 */
[----:B--2---:R-:W-:-:S04]  /*253f0*/  IMAD.WIDE.U32 R2, R6, UR4, R2 ;  /* 0x0000000406027c25 */ /* 0x004fc8000f8e0002 */
        /* <DEDUP_REMOVED lines=11> */
[----:B------:R-:W-:Y:S01]  /*254b0*/  IMAD.IADD R3, R3, 0x1, R4 ;  /* 0x0000000103037824 */ /* 0x000fe200078e0204 */
[----:B------:R2:W-:Y:S01]  /*254c0*/  STL [R1+0x49c], R5 ;  /* 0x00049c0501007387 */ /* 0x0005e20000100800 */
[----:B-1----:R-:W-:Y:S02]  /*254d0*/  IMAD.SHL.U32 R10, R8, 0x8, RZ ;  /* 0x00000008080a7824 */ /* 0x002fe400078e00ff */
[----:B------:R-:W-:-:S03]  /*254e0*/  IMAD R6, R6, UR4, RZ ;  /* 0x0000000406067c24 */ /* 0x000fc6000f8e02ff */
[----:B------:R-:W-:Y:S01]  /*254f0*/  LOP3.LUT R10, R10, 0x38, RZ, 0xc0, !PT ;  /* 0x000000380a0a7812 */ /* 0x000fe200078ec0ff */
[----:B--2---:R-:W-:Y:S01]  /*25500*/  IMAD.WIDE.U32 R4, R0, UR4, R2 ;  /* 0x0000000400047c25 */ /* 0x004fe2000f8e0002 */
[----:B------:R-:W-:-:S03]  /*25510*/  ULDC UR4, c[0x0][0x2b8] ;  /* 0x0000ae0000047ab9 */ /* 0x000fc60000000800 */
        /* <DEDUP_REMOVED lines=9> */
[----:B------:R-:W2:Y:S04]  /*255b0*/  LDL R4, [R1+0x4a4] ;  /* 0x0004a40001047983 */ /* 0x000ea80000100800 */
[----:B------:R-:W3:Y:S04]  /*255c0*/  LDL.LU R6, [R1+0x494] ;  /* 0x0004940001067983 */ /* 0x000ee80000300800 */
[----:B------:R-:W0:Y:S01]  /*255d0*/  SHFL.IDX PT, R5, R3, RZ, 0x181f ;  /* 0x00181fff03057589 */ /* 0x000e2200000e0000 */
[----:B--2---:R-:W-:-:S03]  /*255e0*/  IMAD R2, R4, R7, RZ ;  /* 0x0000000704027224 */ /* 0x004fc600078e02ff */
[----:B------:R-:W1:Y:S01]  /*255f0*/  SHFL.IDX PT, R4, R0, RZ, 0x181f ;  /* 0x00181fff00047589 */ /* 0x000e6200000e0000 */
[----:B---3--:R-:W-:-:S03]  /*25600*/  IMAD.IADD R8, R8, 0x1, R6 ;  /* 0x0000000108087824 */ /* 0x008fc600078e0206 */
[----:B------:R-:W2:Y:S01]  /*25610*/  SHFL.IDX PT, R6, R3, 0x1, 0x181f ;  /* 0x00381f0003067f89 */ /* 0x000ea200000e0000 */
[C---:B------:R-:W-:Y:S01]  /*25620*/  VIADD R11, R8.reuse, 0x10 ;  /* 0x00000010080b7836 */ /* 0x040fe20000000000 */
[-C--:B------:R-:W-:Y:S02]  /*25630*/  ISETP.GE.AND P1, PT, R8, R2.reuse, PT ;  /* 0x000000020800720c */ /* 0x080fe40003f26270 */
[----:B------:R-:W3:Y:S02]  /*25640*/  SHFL.IDX PT, R7, R0, 0x1, 0x181f ;  /* 0x00381f0000077f89 */ /* 0x000ee400000e0000 */
[----:B------:R-:W-:Y:S02]  /*25650*/  ISETP.GE.AND P2, PT, R11, R2, PT ;  /* 0x000000020b00720c */ /* 0x000fe40003f46270 */
        /* <DEDUP_REMOVED lines=12> */
[----:B---3--:R-:W-:Y:S01]  /*25720*/  @!P2 IMAD.X R4, RZ, RZ, R7, P1 ;  /* 0x000000ffff04a224 */ /* 0x008fe200008e0607 */
        /* <DEDUP_REMOVED lines=58> */
.L_x_3465:
[----:B01----:R-:W2:Y:S04]  /*25ad0*/  LDL R4, [R1+0x494] ;  /* 0x0004940001047983 */ /* 0x003ea80000100800 */
[----:B------:R0:W5:Y:S01]  /*25ae0*/  LDL R8, [R1+0x470] ;  /* 0x0004700001087983 */ /* 0x0001620000100800 */
        /* <DEDUP_REMOVED lines=11> */
.L_x_3340:
[----:B0-----:R-:W2:Y:S01]  /*25ba0*/  LDL R2, [R1+0x470] ;  /* 0x0004700001027983 */ /* 0x001ea20000100800 */
        /* <DEDUP_REMOVED lines=37> */
.L_x_3342:
[----:B------:R-:W-:Y:S05]  /*25e00*/  BSYNC B6 ;  /* 0x0000000000067941 */ /* 0x000fea0003800000 */
.L_x_3341:
        /* <DEDUP_REMOVED lines=60> */
[----:B------:R-:W5:Y:S04]  /*261d0*/  LDL.LU R11, [R1+0x4bc] ;  /* 0x0004bc00010b7983 */ /* 0x000f680000300800 */
[----:B------:R-:W5:Y:S04]  /*261e0*/  LDL.LU R12, [R1+0x4cc] ;  /* 0x0004cc00010c7983 */ /* 0x000f680000300800 */
[----:B------:R-:W-:Y:S01]  /*261f0*/  SHFL.IDX PT, R6, R0, 0x1, 0x181f ;  /* 0x00381f0000067f89 */ /* 0x000fe200000e0000 */
[----:B--2---:R-:W-:-:S03]  /*26200*/  IMAD R3, R10, R7, RZ ;  /* 0x000000070a037224 */ /* 0x004fc600078e02ff */
[----:B------:R-:W2:Y:S02]  /*26210*/  LDL.LU R10, [R1+0x4c8] ;  /* 0x0004c800010a7983 */ /* 0x000ea40000300800 */
[-C--:B---3--:R-:W-:Y:S02]  /*26220*/  ISETP.GE.AND P5, PT, R5, R3.reuse, PT ;  /* 0x000000030500720c */ /* 0x088fe40003fa6270 */
[----:B------:R-:W0:Y:S01]  /*26230*/  SHFL.IDX PT, R5, R2, RZ, 0x181f ;  /* 0x00181fff02057589 */ /* 0x000e2200000e0000 */
[----:B----4-:R-:W-:-:S03]  /*26240*/  ISETP.GE.AND P4, PT, R4, R3, PT ;  /* 0x000000030400720c */ /* 0x010fc60003f86270 */
[----:B------:R-:W1:Y:S07]  /*26250*/  SHFL.IDX PT, R4, R0, RZ, 0x181f ;  /* 0x00181fff00047589 */ /* 0x000e6e00000e0000 */
[----:B0-----:R-:W-:-:S05]  /*26260*/  @!P5 LEA R5, P6, R8, R5, 0x1 ;  /* 0x000000050805d211 */ /* 0x001fca00078c08ff */
[----:B-1----:R-:W-:-:S05]  /*26270*/  @!P5 IMAD.X R4, RZ, RZ, R4, P6 ;  /* 0x000000ffff04d224 */ /* 0x002fca00030e0604 */
        /* <DEDUP_REMOVED lines=53> */
[----:B0-----:R-:W0:Y:S04]  /*265d0*/  SHFL.IDX PT, R4, R2, 0x6, 0x181f ;  /* 0x00d81f0002047f89 */ /* 0x001e2800000e0000 */
[----:B------:R-:W1:Y:S01]  /*265e0*/  SHFL.IDX PT, R2, R2, 0x7, 0x181f ;  /* 0x00f81f0002027f89 */ /* 0x000e6200000e0000 */
[----:B--2---:R-:W-:-:S13]  /*265f0*/  ISETP.GE.AND P4, PT, R10, R3, PT ;  /* 0x000000030a00720c */ /* 0x004fda0003f86270 */
[----:B0-----:R-:W-:-:S05]  /*26600*/  @!P4 LEA R4, P5, R8, R4, 0x1 ;  /* 0x000000040804c211 */ /* 0x001fca00078a08ff */
[----:B------:R-:W-:Y:S02]  /*26610*/  @!P4 IMAD.X R5, RZ, RZ, R6, P5 ;  /* 0x000000ffff05c224 */ /* 0x000fe400028e0606 */
[----:B------:R0:W2:Y:S04]  /*26620*/  SHFL.IDX PT, R6, R0, 0x7, 0x181f ;  /* 0x00f81f0000067f89 */ /* 0x0000a800000e0000 */
[----:B------:R0:W-:Y:S04]  /*26630*/  @!P4 LDGSTS.E.BYPASS.LTC128B.128 [R9+0x25400], desc[UR40][R4.64], !P3 ;  /* 0x254000000409cfae */ /* 0x0001e8000d901d68 */
[----:B------:R0:W-:Y:S04]  /*26640*/  @!P4 LDGSTS.E.BYPASS.LTC128B.128 [R9+0x29400], desc[UR40][R4.64+0x80], !P2 ;  /* 0x294000800409cfae */ /* 0x0001e8000d101d68 */
[----:B------:R0:W-:Y:S04]  /*26650*/  @!P4 LDGSTS.E.BYPASS.LTC128B.128 [R9+0x2d400], desc[UR40][R4.64+0x100], !P1 ;  /* 0x2d4001000409cfae */ /* 0x0001e8000c901d68 */
[----:B-1----:R0:W-:Y:S02]  /*26660*/  @!P4 LDGSTS.E.BYPASS.LTC128B.128 [R9+0x31400], desc[UR40][R4.64+0x180], !P0 ;  /* 0x314001800409cfae */ /* 0x0021e4000c101d68 */
.L_x_3483:
[----:B0-----:R-:W3:Y:S01]  /*26670*/  LDL.LU R0, [R1+0x4d8] ;  /* 0x0004d80001007983 */ /* 0x001ee20000300800 */
[----:B------:R-:W-:Y:S01]  /*26680*/  BSSY B0, `(.L_x_3344) ;  /* 0x000000d000007945 */ /* 0x000fe20003800000 */
[----:B---3--:R-:W-:-:S13]  /*26690*/  ISETP.GE.AND P4, PT, R0, R3, PT ;  /* 0x000000030000720c */ /* 0x008fda0003f86270 */
[----:B------:R-:W-:Y:S05]  /*266a0*/  @P4 BRA `(.L_x_3345) ;  /* 0x0000000000284947 */ /* 0x000fea0003800000 */
[----:B------:R-:W3:Y:S01]  /*266b0*/  LDL R0, [R1+0x47c] ;  /* 0x00047c0001007983 */ /* 0x000ee20000100800 */
[----:B------:R-:W-:-:S05]  /*266c0*/  LEA R2, P4, R8, R2, 0x1 ;  /* 0x0000000208027211 */ /* 0x000fca00078808ff */
        /* <DEDUP_REMOVED lines=8> */
.L_x_3345:
[----:B------:R-:W-:Y:S05]  /*26750*/  BSYNC B0 ;  /* 0x0000000000007941 */ /* 0x000fea0003800000 */
.L_x_3344:
[----:B------:R1:W5:Y:S01]  /*26760*/  LDL R8, [R1+0x470] ;  /* 0x0004700001087983 */ /* 0x0003620000100800 */
[----:B------:R-:W-:Y:S01]  /*26770*/  PLOP3.LUT P0, PT, PT, PT, PT, 0x80, 0x0 ;  /* 0x000000000000781c */ /* 0x000fe20003f0f070 */
[----:B------:R-:W-:-:S12]  /*26780*/  NOP ;  /* 0x0000000000007918 */ /* 0x000fd80000000000 */
.L_x_3346:
[----:B0-----:R-:W3:Y:S01]  /*26790*/  LDL R2, [R1+0x470] ;  /* 0x0004700001027983 */ /* 0x001ee20000100800 */
        /* <DEDUP_REMOVED lines=18> */
.L_x_3484:
[----:B------:R-:W-:Y:S05]  /*268c0*/  BSYNC B0 ;  /* 0x0000000000007941 */ /* 0x000fea0003800000 */
.L_x_3347:
[----:B0-----:R-:W3:Y:S01]  /*268d0*/  LDL R2, [R1+0x48c] ;  /* 0x00048c0001027983 */ /* 0x001ee20000100800 */
[----:B------:R-:W-:Y:S01]  /*268e0*/  BSSY B0, `(.L_x_3349) ;  /* 0x000005f000007945 */ /* 0x000fe20003800000 */
[----:B---3--:R-:W-:-:S13]  /*268f0*/  LOP3.LUT P0, RZ, R2, 0x1, RZ, 0xc0, !PT ;  /* 0x0000000102ff7812 */ /* 0x008fda000780c0ff */
[----:B------:R-:W-:Y:S05]  /*26900*/  @!P0 BRA `(.L_x_3350) ;  /* 0x0000000400708947 */ /* 0x000fea0003800000 */
[----:B------:R-:W3:Y:S04]  /*26910*/  LDL R2, [R1+0x470] ;  /* 0x0004700001027983 */ /* 0x000ee80000100800 */
[----:B------:R-:W4:Y:S01]  /*26920*/  LDL R4, [R1+0x480] ;  /* 0x0004800001047983 */ /* 0x000f220000100800 */
[----:B------:R-:W0:Y:S01]  /*26930*/  S2R R3, SR_TID.X ;  /* 0x0000000000037919 */ /* 0x000e220000002100 */
[----:B---3--:R-:W-:Y:S02]  /*26940*/  IMAD.MOV.U32 R5, RZ, RZ, R2 ;  /* 0x000000ffff057224 */ /* 0x008fe400078e0002 */
[----:B------:R-:W3:Y:S01]  /*26950*/  LDL R2, [R1+0x474] ;  /* 0x0004740001027983 */ /* 0x000ee20000100800 */
[----:B----4-:R-:W-:Y:S01]  /*26960*/  SHF.L.U32 R0, R4, 0x1f, RZ ;  /* 0x0000001f04007819 */ /* 0x010fe200000006ff */
[----:B------:R-:W-:Y:S01]  /*26970*/  BSSY B1, `(.L_x_3351) ;  /* 0x0000006000017945 */ /* 0x000fe20003800000 */
[----:B0-----:R-:W-:-:S04]  /*26980*/  LOP3.LUT R3, R3, 0x7f, RZ, 0xc0, !PT ;  /* 0x0000007f03037812 */ /* 0x001fc800078ec0ff */
[----:B------:R-:W-:Y:S01]  /*26990*/  ISETP.NE.AND P1, PT, R3, RZ, PT ;  /* 0x000000ff0300720c */ /* 0x000fe20003f25270 */
[----:B---3--:R-:W-:-:S04]  /*269a0*/  IMAD R2, R2, 0x8, R5 ;  /* 0x0000000802027824 */ /* 0x008fc800078e0205 */
[----:B------:R-:W0:Y:S02]  /*269b0*/  SYNCS.PHASECHK.TRANS64.TRYWAIT P0, [R2+URZ+0x32460], R0 ;  /* 0x03246000020075a7 */ /* 0x000e24000800017f */
[----:B0-----:R-:W-:Y:S06]  /*269c0*/  @!P0 BRA `(.L_x_3352) ;  /* 0x00000054001c8947 */ /* 0x001fec0003800000 */
.L_x_3485:
[----:B------:R-:W-:Y:S05]  /*269d0*/  BSYNC B1 ;  /* 0x0000000000017941 */ /* 0x000fea0003800000 */
.L_x_3351:
[----:B------:R-:W-:Y:S04]  /*269e0*/  BSSY B1, `(.L_x_3353) ;  /* 0x0000009000017945 */ /* 0x000fe80003800000 */
[----:B------:R-:W-:Y:S05]  /*269f0*/  @P1 BRA `(.L_x_3354) ;  /* 0x00000000001c1947 */ /* 0x000fea0003800000 */
[----:B------:R-:W3:Y:S01]  /*26a00*/  S2R R3, SR_TID.X ;  /* 0x0000000000037919 */ /* 0x000ee20000002100 */
[----:B0-----:R-:W-:-:S04]  /*26a10*/  IMAD.MOV.U32 R0, RZ, RZ, 0xc000 ;  /* 0x0000c000ff007424 */ /* 0x001fc800078e00ff */
[----:B------:R4:W-:Y:S01]  /*26a20*/  SYNCS.ARRIVE.TRANS64 RZ, [R2+URZ+0x32450], R0 ;  /* 0x0324500002ff79a7 */ /* 0x0009e2000800003f */
[----:B---3--:R-:W-:-:S04]  /*26a30*/  LOP3.LUT R3, R3, 0x1f, RZ, 0xc0, !PT ;  /* 0x0000001f03037812 */ /* 0x008fc800078ec0ff */
[----:B------:R-:W-:-:S13]  /*26a40*/  ISETP.NE.AND P0, PT, R3, RZ, PT ;  /* 0x000000ff0300720c */ /* 0x000fda0003f05270 */
[----:B----4-:R-:W-:Y:S05]  /*26a50*/  @!P0 BRA `(.L_x_3354) ;  /* 0x0000000000048947 */ /* 0x010fea0003800000 */
[----:B------:R-:W-:Y:S01]  /*26a60*/  BPT.TRAP 0x1 ;  /* 0x000000040000795c */ /* 0x000fe20000300000 */
.L_x_3354:
[----:B------:R-:W-:Y:S05]  /*26a70*/  BSYNC B1 ;  /* 0x0000000000017941 */ /* 0x000fea0003800000 */
.L_x_3353:
[----:B------:R-:W3:Y:S04]  /*26a80*/  LDL R5, [R1+0x470] ;  /* 0x0004700001057983 */ /* 0x000ee80000100800 */
[----:B0-----:R-:W3:Y:S04]  /*26a90*/  LDL R0, [R1+0x474] ;  /* 0x0004740001007983 */ /* 0x001ee80000100800 */
[----:B------:R-:W4:Y:S04]  /*26aa0*/  LDL R4, [R1+0x488] ;  /* 0x0004880001047983 */ /* 0x000f280000100800 */
[----:B------:R-:W4:Y:S01]  /*26ab0*/  LDL.LU R3, [R1+0x4a8] ;  /* 0x0004a80001037983 */ /* 0x000f220000300800 */
[----:B------:R-:W-:Y:S01]  /*26ac0*/  UIADD3 UR4, UP0, UR38, 0x470, URZ ;  /* 0x0000047026047890 */ /* 0x000fe2000ff1e03f */
[----:B------:R-:W-:Y:S01]  /*26ad0*/  PLOP3.LUT P0, PT, PT, PT, PT, 0x80, 0x0 ;  /* 0x000000000000781c */ /* 0x000fe20003f0f070 */
[----:B------:R-:W-:Y:S01]  /*26ae0*/  VIADD R2, R2, 0x32450 ;  /* 0x0003245002027836 */ /* 0x000fe20000000000 */
[----:B------:R-:W-:Y:S01]  /*26af0*/  UMOV UR6, 0x0 ;  /* 0x0000000000067882 */ /* 0x000fe20000000000 */
[----:B------:R-:W-:Y:S01]  /*26b00*/  UIADD3.X UR5, URZ, UR39, URZ, UP0, !UPT ;  /* 0x000000273f057290 */ /* 0x000fe200087fe43f */
[----:B------:R-:W-:Y:S01]  /*26b10*/  UMOV UR7, 0x14f00000 ;  /* 0x14f0000000077882 */ /* 0x000fe20000000000 */
[----:B------:R-:W-:Y:S01]  /*26b20*/  UMOV UR10, URZ ;  /* 0x0000003f000a7c82 */ /* 0x000fe20008000000 */
[----:B---3--:R-:W-:-:S02]  /*26b30*/  IMAD R0, R0, 0xc000, R5 ;  /* 0x0000c00000007824 */ /* 0x008fc400078e0205 */
[----:B----4-:R-:W-:Y:S02]  /*26b40*/  IMAD R3, R3, 0x60, R4 ;  /* 0x0000006003037824 */ /* 0x010fe400078e0204 */
[----:B------:R-:W-:-:S07]  /*26b50*/  VIADD R4, R0, 0x400 ;  /* 0x0000040000047836 */ /* 0x000fce0000000000 */
.L_x_3355:
        /* <DEDUP_REMOVED lines=15> */
.L_x_3356:
        /* <DEDUP_REMOVED lines=15> */
.L_x_3357:
        /* <DEDUP_REMOVED lines=15> */
.L_x_3358:
        /* <DEDUP_REMOVED lines=10> */
.L_x_3350:
[----:B------:R-:W-:Y:S05]  /*26ed0*/  BSYNC B0 ;  /* 0x0000000000007941 */ /* 0x000fea0003800000 */
.L_x_3349:
[----:B------:R-:W3:Y:S04]  /*26ee0*/  LDL R4, [R1+0x498] ;  /* 0x0004980001047983 */ /* 0x000ee80000100800 */
[----:B------:R-:W4:Y:S01]  /*26ef0*/  LDL R5, [R1+0x490] ;  /* 0x0004900001057983 */ /* 0x000f220000100800 */
[----:B------:R-:W-:Y:S01]  /*26f00*/  BSSY B0, `(.L_x_3359) ;  /* 0x00001ff000007945 */ /* 0x000fe20003800000 */
[----:B---3--:R-:W-:-:S05]  /*26f10*/  VIADD R0, R4, 0xfffffffe ;  /* 0xfffffffe04007836 */ /* 0x008fca0000000000 */
[----:B----4-:R-:W-:-:S13]  /*26f20*/  ISETP.GE.AND P0, PT, R0, R5, PT ;  /* 0x000000050000720c */ /* 0x010fda0003f06270 */
[----:B------:R-:W-:Y:S05]  /*26f30*/  @!P0 BRA `(.L_x_3360) ;  /* 0x0000001c00ec8947 */ /* 0x000fea0003800000 */
[----:B------:R-:W-:Y:S01]  /*26f40*/  IMAD.MOV R2, RZ, RZ, -R4 ;  /* 0x000000ffff027224 */ /* 0x000fe200078e0a04 */
[----:B--2---:R-:W-:Y:S01]  /*26f50*/  LOP3.LUT R6, RZ, R5, RZ, 0x33, !PT ;  /* 0x00000005ff067212 */ /* 0x004fe200078e33ff */
[----:B------:R-:W-:Y:S03]  /*26f60*/  BSSY B2, `(.L_x_3361) ;  /* 0x00000ab000027945 */ /* 0x000fe60003800000 */
[----:B------:R-:W-:-:S05]  /*26f70*/  VIADDMNMX R6, R2, 0x1, R6, !PT ;  /* 0x0000000102067846 */ /* 0x000fca0007800106 */
[----:B------:R-:W-:-:S05]  /*26f80*/  IMAD.IADD R2, R4, 0x1, R6 ;  /* 0x0000000104027824 */ /* 0x000fca00078e0206 */
[----:B------:R-:W-:-:S04]  /*26f90*/  LOP3.LUT R2, R2, 0x1, RZ, 0xc0, !PT ;  /* 0x0000000102027812 */ /* 0x000fc800078ec0ff */
[----:B------:R-:W-:-:S13]  /*26fa0*/  ISETP.NE.U32.AND P0, PT, R2, 0x1, PT ;  /* 0x000000010200780c */ /* 0x000fda0003f05070 */
[----:B------:R-:W-:Y:S05]  /*26fb0*/  @P0 BRA `(.L_x_3362) ;  /* 0x0000000800940947 */ /* 0x000fea0003800000 */
[----:B------:R-:W2:Y:S04]  /*26fc0*/  LDL.LU R4, [R1+0x474] ;  /* 0x0004740001047983 */ /* 0x000ea80000300800 */
[----:B------:R-:W3:Y:S04]  /*26fd0*/  LDL.LU R7, [R1+0x480] ;  /* 0x0004800001077983 */ /* 0x000ee80000300800 */
[----:B------:R-:W4:Y:S01]  /*26fe0*/  LDL R5, [R1+0x48c] ;  /* 0x00048c0001057983 */ /* 0x000f220000100800 */
[----:B------:R-:W-:Y:S01]  /*26ff0*/  BSSY B1, `(.L_x_3363) ;  /* 0x000009f000017945 */ /* 0x000fe20003800000 */
[----:B--2---:R-:W-:-:S05]  /*27000*/  VIADD R2, R4, 0x1 ;  /* 0x0000000104027836 */ /* 0x004fca0000000000 */
[----:B------:R-:W-:-:S04]  /*27010*/  ISETP.NE.AND P0, PT, R2, 0x2, PT ;  /* 0x000000020200780c */ /* 0x000fc80003f05270 */
[----:B------:R-:W-:Y:S02]  /*27020*/  SEL R3, RZ, 0x1, P0 ;  /* 0x00000001ff037807 */ /* 0x000fe40000000000 */
[----:B-----5:R-:W-:Y:S02]  /*27030*/  SEL R8, R2, RZ, P0 ;  /* 0x000000ff02087207 */ /* 0x020fe40000000000 */
[----:B---3--:R-:W-:-:S03]  /*27040*/  LOP3.LUT R7, R7, R3, RZ, 0x3c, !PT ;  /* 0x0000000307077212 */ /* 0x008fc600078e3cff */
[----:B------:R0:W-:Y:S04]  /*27050*/  STL [R1+0x474], R8 ;  /* 0x0004740801007387 */ /* 0x0001e80000100800 */
[----:B------:R0:W-:Y:S01]  /*27060*/  STL [R1+0x480], R7 ;  /* 0x0004800701007387 */ /* 0x0001e20000100800 */
[----:B----4-:R-:W-:-:S13]  /*27070*/  LOP3.LUT P2, RZ, R5, 0x1, RZ, 0xc0, !PT ;  /* 0x0000000105ff7812 */ /* 0x010fda000784c0ff */
[----:B0-----:R-:W-:Y:S05]  /*27080*/  @!P2 BRA `(.L_x_3364) ;  /* 0x000000080054a947 */ /* 0x001fea0003800000 */
[----:B------:R-:W-:Y:S02]  /*27090*/  ULDC.64 UR4, c[0x0][0x418] ;  /* 0x0001060000047ab9 */ /* 0x000fe40000000a00 */
        /* <DEDUP_REMOVED lines=22> */
.L_x_3365:
        /* <DEDUP_REMOVED lines=9> */
.L_x_3486:
[----:B------:R-:W-:Y:S05]  /*27290*/  BSYNC B3 ;  /* 0x0000000000037941 */ /* 0x000fea0003800000 */
.L_x_3366:
        /* <DEDUP_REMOVED lines=9> */
.L_x_3369:
[----:B------:R-:W-:Y:S05]  /*27330*/  BSYNC B3 ;  /* 0x0000000000037941 */ /* 0x000fea0003800000 */
.L_x_3368:
        /* <DEDUP_REMOVED lines=14> */
.L_x_3370:
        /* <DEDUP_REMOVED lines=13> */
.L_x_3487:
[----:B------:R-:W-:Y:S05]  /*274f0*/  BSYNC B3 ;  /* 0x0000000000037941 */ /* 0x000fea0003800000 */
.L_x_3371:
[----:B------:R-:W-:Y:S01]  /*27500*/  BSSY B3, `(.L_x_3373) ;  /* 0x000000b000037945 */ /* 0x000fe20003800000 */
[----:B------:R-:W-:Y:S02]  /*27510*/  IMAD.MOV.U32 R8, RZ, RZ, 0x0 ;  /* 0x00000000ff087424 */ /* 0x000fe400078e00ff */
[----:B------:R-:W-:Y:S01]  /*27520*/  IMAD.MOV.U32 R9, RZ, RZ, 0x14f00000 ;  /* 0x14f00000ff097424 */ /* 0x000fe200078e00ff */
[----:B------:R-:W-:Y:S06]  /*27530*/  @P1 BRA `(.L_x_3374) ;  /* 0x00000000001c1947 */ /* 0x000fec0003800000 */
[----:B------:R-:W3:Y:S01]  /*27540*/  S2R R4, SR_TID.X ;  /* 0x0000000000047919 */ /* 0x000ee20000002100 */
[----:B0-2---:R-:W-:-:S04]  /*27550*/  IMAD.MOV.U32 R2, RZ, RZ, 0xc000 ;  /* 0x0000c000ff027424 */ /* 0x005fc800078e00ff */
[----:B------:R4:W-:Y:S01]  /*27560*/  SYNCS.ARRIVE.TRANS64 RZ, [R3+URZ+0x32450], R2 ;  /* 0x0324500203ff79a7 */ /* 0x0009e2000800003f */
[----:B---3--:R-:W-:-:S04]  /*27570*/  LOP3.LUT R4, R4, 0x1f, RZ, 0xc0, !PT ;  /* 0x0000001f04047812 */ /* 0x008fc800078ec0ff */
[----:B------:R-:W-:-:S13]  /*27580*/  ISETP.NE.AND P0, PT, R4, RZ, PT ;  /* 0x000000ff0400720c */ /* 0x000fda0003f05270 */
[----:B----4-:R-:W-:Y:S05]  /*27590*/  @!P0 BRA `(.L_x_3374) ;  /* 0x0000000000048947 */ /* 0x010fea0003800000 */
[----:B------:R-:W-:Y:S01]  /*275a0*/  BPT.TRAP 0x1 ;  /* 0x000000040000795c */ /* 0x000fe20000300000 */
.L_x_3374:
[----:B------:R-:W-:Y:S05]  /*275b0*/  BSYNC B3 ;  /* 0x0000000000037941 */ /* 0x000fea0003800000 */
.L_x_3373:
[----:B------:R-:W3:Y:S04]  /*275c0*/  LDL R4, [R1+0x470] ;  /* 0x0004700001047983 */ /* 0x000ee80000100800 */
[----:B0-2---:R-:W3:Y:S01]  /*275d0*/  LDL R2, [R1+0x474] ;  /* 0x0004740001027983 */ /* 0x005ee20000100800 */
        /* <DEDUP_REMOVED lines=9> */
.L_x_3375:
        /* <DEDUP_REMOVED lines=15> */
.L_x_3376:
        /* <DEDUP_REMOVED lines=15> */
.L_x_3377:
        /* <DEDUP_REMOVED lines=15> */
.L_x_3378:
        /* <DEDUP_REMOVED lines=10> */
.L_x_3364:
[----:B------:R-:W-:Y:S05]  /*279e0*/  BSYNC B1 ;  /* 0x0000000000017941 */ /* 0x000fea0003800000 */
.L_x_3363:
[----:B------:R-:W2:Y:S02]  /*279f0*/  LDL R4, [R1+0x498] ;  /* 0x0004980001047983 */ /* 0x000ea40000100800 */
[----:B--2---:R-:W-:-:S07]  /*27a00*/  VIADD R0, R4, 0xfffffffd ;  /* 0xfffffffd04007836 */ /* 0x004fce0000000000 */
.L_x_3362:
[----:B------:R-:W-:Y:S05]  /*27a10*/  BSYNC B2 ;  /* 0x0000000000027941 */ /* 0x000fea0003800000 */
.L_x_3361:
[----:B------:R-:W2:Y:S01]  /*27a20*/  LDL.LU R2, [R1+0x498] ;  /* 0x0004980001027983 */ /* 0x000ea20000300800 */
[----:B------:R-:W-:Y:S01]  /*27a30*/  VIADD R6, R6, 0xfffffffe ;  /* 0xfffffffe06067836 */ /* 0x000fe20000000000 */
[----:B--2---:R-:W-:-:S04]  /*27a40*/  LOP3.LUT R2, RZ, R2, RZ, 0x33, !PT ;  /* 0x00000002ff027212 */ /* 0x004fc800078e33ff */
[----:B------:R-:W-:-:S13]  /*27a50*/  ISETP.NE.AND P0, PT, R6, R2, PT ;  /* 0x000000020600720c */ /* 0x000fda0003f05270 */
[----:B------:R-:W-:Y:S05]  /*27a60*/  @!P0 BRA `(.L_x_3360) ;  /* 0x0000001400208947 */ /* 0x000fea0003800000 */
.L_x_3411:
[----:B------:R-:W2:Y:S04]  /*27a70*/  LDL R4, [R1+0x48c] ;  /* 0x00048c0001047983 */ /* 0x000ea80000100800 */
[----:B------:R-:W3:Y:S04]  /*27a80*/  LDL.LU R3, [R1+0x474] ;  /* 0x0004740001037983 */ /* 0x000ee80000300800 */
[----:B------:R-:W4:Y:S01]  /*27a90*/  LDL.LU R2, [R1+0x480] ;  /* 0x0004800001027983 */ /* 0x000f220000300800 */
[----:B------:R-:W-:Y:S05]  /*27aa0*/  YIELD ;  /* 0x0000000000007946 */ /* 0x000fea0003800000 */
[----:B------:R-:W-:Y:S01]  /*27ab0*/  BSSY B1, `(.L_x_3379) ;  /* 0x000009c000017945 */ /* 0x000fe20003800000 */
[----:B--2---:R-:W-:Y:S01]  /*27ac0*/  LOP3.LUT P1, RZ, R4, 0x1, RZ, 0xc0, !PT ;  /* 0x0000000104ff7812 */ /* 0x004fe2000782c0ff */
[----:B---3--:R-:W-:-:S05]  /*27ad0*/  VIADD R7, R3, 0x1 ;  /* 0x0000000103077836 */ /* 0x008fca0000000000 */
[----:B------:R-:W-:-:S04]  /*27ae0*/  ISETP.NE.AND P0, PT, R7, 0x2, PT ;  /* 0x000000020700780c */ /* 0x000fc80003f05270 */
[----:B------:R-:W-:Y:S02]  /*27af0*/  SEL R6, RZ, 0x1, P0 ;  /* 0x00000001ff067807 */ /* 0x000fe40000000000 */
[----:B------:R-:W-:Y:S02]  /*27b00*/  SEL R7, R7, RZ, P0 ;  /* 0x000000ff07077207 */ /* 0x000fe40000000000 */
[----:B----4-:R-:W-:Y:S01]  /*27b10*/  LOP3.LUT R6, R2, R6, RZ, 0x3c, !PT ;  /* 0x0000000602067212 */ /* 0x010fe200078e3cff */
        /* <DEDUP_REMOVED lines=24> */
[----:B------:R0:W5:Y:S04]  /*27ca0*/  LDG.E R17, desc[UR40][R4.64] ;  /* 0x0000002804117981 */ /* 0x000168000c1e1900 */
.L_x_3381:
        /* <DEDUP_REMOVED lines=9> */
.L_x_3488:
[----:B------:R-:W-:Y:S05]  /*27d40*/  BSYNC B2 ;  /* 0x0000000000027941 */ /* 0x000fea0003800000 */
.L_x_3382:
        /* <DEDUP_REMOVED lines=9> */
.L_x_3385:
[----:B------:R-:W-:Y:S05]  /*27de0*/  BSYNC B2 ;  /* 0x0000000000027941 */ /* 0x000fea0003800000 */
.L_x_3384:
        /* <DEDUP_REMOVED lines=13> */
.L_x_3386:
        /* <DEDUP_REMOVED lines=13> */
.L_x_3489:
[----:B------:R-:W-:Y:S05]  /*27f90*/  BSYNC B2 ;  /* 0x0000000000027941 */ /* 0x000fea0003800000 */
.L_x_3387:
        /* <DEDUP_REMOVED lines=11> */
.L_x_3390:
[----:B------:R-:W-:Y:S05]  /*28050*/  BSYNC B2 ;  /* 0x0000000000027941 */ /* 0x000fea0003800000 */
.L_x_3389:
[----:B0-2---:R-:W2:Y:S01]  /*28060*/  LDL R3, [R1+0x470] ;  /* 0x0004700001037983 */ /* 0x005ea20000100800 */
        /* <DEDUP_REMOVED lines=9> */
.L_x_3391:
        /* <DEDUP_REMOVED lines=15> */
.L_x_3392:
        /* <DEDUP_REMOVED lines=15> */
.L_x_3393:
        /* <DEDUP_REMOVED lines=15> */
.L_x_3394:
        /* <DEDUP_REMOVED lines=10> */
.L_x_3380:
[----:B------:R-:W-:Y:S05]  /*28470*/  BSYNC B1 ;  /* 0x0000000000017941 */ /* 0x000fea0003800000 */
.L_x_3379:
[----:B------:R-:W2:Y:S01]  /*28480*/  LDL R5, [R1+0x48c] ;  /* 0x00048c0001057983 */ /* 0x000ea20000100800 */
[----:B------:R-:W-:Y:S01]  /*28490*/  VIADD R7, R7, 0x1 ;  /* 0x0000000107077836 */ /* 0x000fe20000000000 */
[----:B------:R-:W-:Y:S04]  /*284a0*/  BSSY B1, `(.L_x_3395) ;  /* 0x00000a0000017945 */ /* 0x000fe80003800000 */
[----:B------:R-:W-:-:S04]  /*284b0*/  ISETP.NE.AND P0, PT, R7, 0x2, PT ;  /* 0x000000020700780c */ /* 0x000fc80003f05270 */
[----:B------:R-:W-:Y:S02]  /*284c0*/  SEL R2, RZ, 0x1, P0 ;  /* 0x00000001ff027807 */ /* 0x000fe40000000000 */
[----:B------:R-:W-:Y:S02]  /*284d0*/  SEL R9, R7, RZ, P0 ;  /* 0x000000ff07097207 */ /* 0x000fe40000000000 */
[----:B-----5:R-:W-:Y:S01]  /*284e0*/  LOP3.LUT R8, R6, R2, RZ, 0x3c, !PT ;  /* 0x0000000206087212 */ /* 0x020fe200078e3cff */
[----:B------:R-:W-:Y:S02]  /*284f0*/  VIADD R6, R0, 0xffffffff ;  /* 0xffffffff00067836 */ /* 0x000fe40000000000 */
        /* <DEDUP_REMOVED lines=28> */
.L_x_3397:
        /* <DEDUP_REMOVED lines=9> */
.L_x_3490:
[----:B------:R-:W-:Y:S05]  /*28750*/  BSYNC B2 ;  /* 0x0000000000027941 */ /* 0x000fea0003800000 */
.L_x_3398:
        /* <DEDUP_REMOVED lines=9> */
.L_x_3401:
[----:B------:R-:W-:Y:S05]  /*287f0*/  BSYNC B2 ;  /* 0x0000000000027941 */ /* 0x000fea0003800000 */
.L_x_3400:
        /* <DEDUP_REMOVED lines=14> */
.L_x_3402:
        /* <DEDUP_REMOVED lines=13> */
.L_x_3491:
[----:B------:R-:W-:Y:S05]  /*289b0*/  BSYNC B2 ;  /* 0x0000000000027941 */ /* 0x000fea0003800000 */
.L_x_3403:
        /* <DEDUP_REMOVED lines=11> */
.L_x_3406:
[----:B------:R-:W-:Y:S05]  /*28a70*/  BSYNC B2 ;  /* 0x0000000000027941 */ /* 0x000fea0003800000 */
.L_x_3405:
        /* <DEDUP_REMOVED lines=11> */
.L_x_3407:
        /* <DEDUP_REMOVED lines=15> */
.L_x_3408:
        /* <DEDUP_REMOVED lines=15> */
.L_x_3409:
        /* <DEDUP_REMOVED lines=15> */
.L_x_3410:
        /* <DEDUP_REMOVED lines=10> */
.L_x_3396:
[----:B------:R-:W-:Y:S05]  /*28ea0*/  BSYNC B1 ;  /* 0x0000000000017941 */ /* 0x000fea0003800000 */
.L_x_3395:
[----:B------:R-:W2:Y:S01]  /*28eb0*/  LDL R5, [R1+0x490] ;  /* 0x0004900001057983 */ /* 0x000ea20000100800 */
[----:B------:R-:W-:Y:S01]  /*28ec0*/  VIADD R0, R0, 0xfffffffe ;  /* 0xfffffffe00007836 */ /* 0x000fe20000000000 */
[----:B--2---:R-:W-:-:S13]  /*28ed0*/  ISETP.GT.AND P0, PT, R6, R5, PT ;  /* 0x000000050600720c */ /* 0x004fda0003f04270 */
[----:B------:R-:W-:Y:S05]  /*28ee0*/  @P0 BRA `(.L_x_3411) ;  /* 0xffffffe800e00947 */ /* 0x000fea000383ffff */
.L_x_3360:
[----:B------:R-:W-:Y:S05]  /*28ef0*/  BSYNC B0 ;  /* 0x0000000000007941 */ /* 0x000fea0003800000 */
.L_x_3359:
[----:B------:R-:W3:Y:S04]  /*28f00*/  LDL.LU R4, [R1+0x474] ;  /* 0x0004740001047983 */ /* 0x000ee80000300800 */
[----:B------:R-:W4:Y:S01]  /*28f10*/  LDL.LU R3, [R1+0x480] ;  /* 0x0004800001037983 */ /* 0x000f220000300800 */
[----:B------:R-:W0:Y:S01]  /*28f20*/  S2R R2, SR_TID.X ;  /* 0x0000000000027919 */ /* 0x000e220000002100 */
[----:B------:R-:W-:Y:S01]  /*28f30*/  BSSY B0, `(.L_x_3412) ;  /* 0x0000015000007945 */ /* 0x000fe20003800000 */
[----:B0-----:R-:W-:-:S04]  /*28f40*/  LOP3.LUT R2, R2, 0x7f, RZ, 0xc0, !PT ;  /* 0x0000007f02027812 */ /* 0x001fc800078ec0ff */
[----:B------:R-:W-:Y:S01]  /*28f50*/  ISETP.NE.AND P1, PT, R2, RZ, PT ;  /* 0x000000ff0200720c */ /* 0x000fe20003f25270 */
[----:B---3--:R-:W-:-:S05]  /*28f60*/  VIADD R0, R4, 0x1 ;  /* 0x0000000104007836 */ /* 0x008fca0000000000 */
[----:B------:R-:W-:-:S04]  /*28f70*/  ISETP.NE.AND P0, PT, R0, 0x2, PT ;  /* 0x000000020000780c */ /* 0x000fc80003f05270 */
[----:B------:R-:W-:-:S04]  /*28f80*/  SEL R2, RZ, 0x1, P0 ;  /* 0x00000001ff027807 */ /* 0x000fc80000000000 */
[----:B----4-:R-:W-:-:S05]  /*28f90*/  LOP3.LUT R3, R3, R2, RZ, 0x3c, !PT ;  /* 0x0000000203037212 */ /* 0x010fca00078e3cff */
[----:B------:R0:W-:Y:S01]  /*28fa0*/  STL [R1+0x480], R3 ;  /* 0x0004800301007387 */ /* 0x0001e20000100800 */
[----:B------:R-:W-:Y:S05]  /*28fb0*/  @P1 BRA `(.L_x_3413) ;  /* 0x0000000000301947 */ /* 0x000fea0003800000 */
[----:B0-----:R-:W0:Y:S01]  /*28fc0*/  S2R R3, SR_LANEID ;  /* 0x0000000000037919 */ /* 0x001e220000000000 */
[----:B------:R-:W-:Y:S02]  /*28fd0*/  VOTEU.ANY UR4, UPT, PT ;  /* 0x0000000000047886 */ /* 0x000fe400038e0100 */
[----:B------:R-:W0:Y:S08]  /*28fe0*/  FLO.U32 R4, UR4 ;  /* 0x0000000400047d00 */ /* 0x000e3000080e0000 */
[----:B------:R-:W3:Y:S01]  /*28ff0*/  POPC R5, UR4 ;  /* 0x0000000400057d09 */ /* 0x000ee20008000000 */
[----:B0-----:R-:W-:-:S02]  /*29000*/  ISETP.EQ.U32.AND P1, PT, R4, R3, PT ;  /* 0x000000030400720c */ /* 0x001fc40003f22070 */
[----:B------:R-:W3:Y:S11]  /*29010*/  LDC.64 R2, c[0x0][0xd60] ;  /* 0x00035800ff027b82 */ /* 0x000ef60000000a00 */
[----:B---3--:R-:W3:Y:S01]  /*29020*/  @P1 ATOMG.E.ADD.STRONG.GPU PT, R3, desc[UR40][R2.64], R5 ;  /* 0x00000005020319a8 */ /* 0x008ee200081ee1e8 */
[----:B--2---:R-:W0:Y:S02]  /*29030*/  S2R R6, SR_LTMASK ;  /* 0x0000000000067919 */ /* 0x004e240000003900 */
[----:B0-----:R-:W-:-:S04]  /*29040*/  LOP3.LUT R6, R6, UR4, RZ, 0xc0, !PT ;  /* 0x0000000406067c12 */ /* 0x001fc8000f8ec0ff */
[----:B------:R-:W0:Y:S01]  /*29050*/  POPC R7, R6 ;  /* 0x0000000600077309 */ /* 0x000e220000000000 */
[----:B---3--:R-:W0:Y:S02]  /*29060*/  SHFL.IDX PT, R4, R3, R4, 0x1f ;  /* 0x00001f0403047589 */ /* 0x008e2400000e0000 */
[----:B0-----:R-:W-:-:S07]  /*29070*/  IADD3 R16, R4, UR37, R7 ;  /* 0x0000002504107c10 */ /* 0x001fce000fffe007 */
.L_x_3413:
[----:B------:R-:W-:Y:S05]  /*29080*/  BSYNC B0 ;  /* 0x0000000000007941 */ /* 0x000fea0003800000 */
.L_x_3412:
[----:B------:R-:W-:-:S05]  /*29090*/  SEL R0, R0, RZ, P0 ;  /* 0x000000ff00007207 */ /* 0x000fca0000000000 */
[----:B------:R3:W-:Y:S02]  /*290a0*/  STL [R1+0x474], R0 ;  /* 0x0004740001007387 */ /* 0x0007e40000100800 */
.L_x_3325:
[----:B------:R-:W-:Y:S05]  /*290b0*/  BSYNC B7 ;  /* 0x0000000000077941 */ /* 0x000fea0003800000 */
.L_x_3323:
        /* <DEDUP_REMOVED lines=13> */
.L_x_3414:
        /* <DEDUP_REMOVED lines=8> */
[----:B0-----:R-:W0:Y:S02]  /*29210*/  @!P1 LDC.64 R2, c[0x0][0xd80] ;  /* 0x00036000ff029b82 */ /* 0x001e240000000a00 */
[----:B0-----:R-:W-:-:S06]  /*29220*/  @!P1 IMAD.WIDE R2, R5, 0x4, R2 ;  /* 0x0000000405029825 */ /* 0x001fcc00078e0202 */
[----:B------:R0:W2:Y:S01]  /*29230*/  @!P1 LDG.E R3, desc[UR40][R2.64] ;  /* 0x0000002802039981 */ /* 0x0000a2000c1e1900 */
[C---:B------:R-:W-:Y:S02]  /*29240*/  ISETP.GE.U32.AND P2, PT, R6.reuse, 0x2, PT ;  /* 0x000000020600780c */ /* 0x040fe40003f46070 */
[C---:B------:R-:W-:Y:S01]  /*29250*/  ISETP.GE.U32.AND P3, PT, R6.reuse, 0x4, PT ;  /* 0x000000040600780c */ /* 0x040fe20003f66070 */
[----:B------:R-:W-:Y:S01]  /*29260*/  SHFL.IDX PT, R0, R16, RZ, 0x1f ;  /* 0x00001fff10007589 */ /* 0x000fe200000e0000 */
[C---:B------:R-:W-:Y:S02]  /*29270*/  ISETP.GE.U32.AND P4, PT, R6.reuse, 0x8, PT ;  /* 0x000000080600780c */ /* 0x040fe40003f86070 */
[C---:B------:R-:W-:Y:S01]  /*29280*/  ISETP.GE.U32.AND P5, PT, R6.reuse, 0x10, PT ;  /* 0x000000100600780c */ /* 0x040fe20003fa6070 */
[----:B0-----:R-:W-:Y:S02]  /*29290*/  IMAD.MOV.U32 R2, RZ, RZ, RZ ;  /* 0x000000ffff027224 */ /* 0x001fe400078e00ff */
[----:B--2---:R-:W-:Y:S01]  /*292a0*/  @!P1 IMAD.MOV.U32 R2, RZ, RZ, R3 ;  /* 0x000000ffff029224 */ /* 0x004fe200078e0003 */
[----:B------:R-:W-:-:S04]  /*292b0*/  ISETP.NE.AND P1, PT, R6, RZ, PT ;  /* 0x000000ff0600720c */ /* 0x000fc80003f25270 */
[----:B------:R-:W0:Y:S02]  /*292c0*/  SHFL.UP PT, R14, R2, 0x1, RZ ;  /* 0x04200000020e7989 */ /* 0x000e2400000e00ff */
[----:B0-----:R-:W-:-:S05]  /*292d0*/  SEL R5, R14, RZ, P1 ;  /* 0x000000ff0e057207 */ /* 0x001fca0000800000 */
[----:B------:R-:W-:Y:S02]  /*292e0*/  IMAD.IADD R3, R2, 0x1, R5 ;  /* 0x0000000102037824 */ /* 0x000fe400078e0205 */
[----:B------:R-:W-:Y:S04]  /*292f0*/  SHFL.IDX PT, R5, R16, 0x1, 0x1f ;  /* 0x00201f0010057f89 */ /* 0x000fe800000e0000 */
        /* <DEDUP_REMOVED lines=12> */
[----:B------:R0:W2:Y:S02]  /*293c0*/  SHFL.IDX PT, R16, R3, 0x1f, 0x1f ;  /* 0x03e01f0003107f89 */ /* 0x0000a400000e0000 */
.L_x_3501:
[----:B------:R-:W-:Y:S02]  /*293d0*/  ULDC UR4, c[0x0][0xd38] ;  /* 0x00034e0000047ab9 */ /* 0x000fe40000000800 */
[----:B------:R-:W-:-:S04]  /*293e0*/  IMAD.U32 R4, RZ, RZ, UR4 ;  /* 0x00000004ff047e24 */ /* 0x000fc8000f8e00ff */
[----:B--2---:R-:W-:-:S04]  /*293f0*/  IMAD R16, R16, R4, RZ ;  /* 0x0000000410107224 */ /* 0x004fc800078e02ff */
[----:B------:R-:W-:-:S05]  /*29400*/  IMAD.IADD R5, R5, 0x1, R16 ;  /* 0x0000000105057824 */ /* 0x000fca00078e0210 */
[----:B------:R-:W-:-:S13]  /*29410*/  ISETP.GT.AND P6, PT, R5, R0, PT ;  /* 0x000000000500720c */ /* 0x000fda0003fc4270 */
[----:B------:R-:W-:Y:S05]  /*29420*/  @P6 BRA `(.L_x_3417) ;  /* 0x00000000009c6947 */ /* 0x000fea0003800000 */
.L_x_3422:
[----:B------:R-:W2:Y:S01]  /*29430*/  LDC R2, c[0x0][0xd3c] ;  /* 0x00034f00ff027b82 */ /* 0x000ea20000000800 */
[----:B------:R-:W-:-:S05]  /*29440*/  VIADD R19, R19, 0x1f ;  /* 0x0000001f13137836 */ /* 0x000fca0000000000 */
[----:B--2---:R-:W-:-:S13]  /*29450*/  ISETP.GE.AND P6, PT, R19, R2, PT ;  /* 0x000000021300720c */ /* 0x004fda0003fc6270 */
        /* <DEDUP_REMOVED lines=11> */
.L_x_3420:
[----:B------:R-:W-:Y:S05]  /*29510*/  BSYNC B0 ;  /* 0x0000000000007941 */ /* 0x000fea0003800000 */
.L_x_3419:
        /* <DEDUP_REMOVED lines=18> */
.L_x_3509:
[----:B------:R-:W-:Y:S02]  /*29640*/  ULDC UR4, c[0x0][0xd38] ;  /* 0x00034e0000047ab9 */ /* 0x000fe40000000800 */
[----:B------:R-:W-:-:S04]  /*29650*/  IMAD.U32 R4, RZ, RZ, UR4 ;  /* 0x00000004ff047e24 */ /* 0x000fc8000f8e00ff */
[----:B--2---:R-:W-:-:S04]  /*29660*/  IMAD R16, R16, R4, RZ ;  /* 0x0000000410107224 */ /* 0x004fc800078e02ff */
[----:B------:R-:W-:-:S05]  /*29670*/  IMAD.IADD R5, R16, 0x1, R5 ;  /* 0x0000000110057824 */ /* 0x000fca00078e0205 */
[----:B------:R-:W-:-:S13]  /*29680*/  ISETP.GT.AND P6, PT, R5, R0, PT ;  /* 0x000000000500720c */ /* 0x000fda0003fc4270 */
[----:B------:R-:W-:Y:S05]  /*29690*/  @!P6 BRA `(.L_x_3422) ;  /* 0xfffffffc0064e947 */ /* 0x000fea000383ffff */
.L_x_3417:
        /* <DEDUP_REMOVED lines=8> */
.L_x_3513:
[----:B------:R-:W-:Y:S01]  /*29720*/  ISETP.NE.AND P0, PT, R5, RZ, PT ;  /* 0x000000ff0500720c */ /* 0x000fe20003f05270 */
[----:B------:R-:W-:-:S12]  /*29730*/  IMAD.MOV.U32 R5, RZ, RZ, RZ ;  /* 0x000000ffff057224 */ /* 0x000fd800078e00ff */
[----:B------:R-:W-:Y:S05]  /*29740*/  @!P0 BRA `(.L_x_3424) ;  /* 0x0000000000148947 */ /* 0x000fea0003800000 */
[----:B------:R-:W-:Y:S01]  /*29750*/  UMOV UR4, 0xffffffff ;  /* 0xffffffff00047882 */ /* 0x000fe20000000000 */
[----:B------:R-:W-:Y:S02]  /*29760*/  VIADD R12, R6, 0xffffffff ;  /* 0xffffffff060c7836 */ /* 0x000fe40000000000 */
[----:B------:R-:W-:Y:S05]  /*29770*/  BRA.DIV UR4, `(.L_x_3425) ;  /* 0x0000003204807947 */ /* 0x000fea000b800000 */
[----:B0-----:R0:W4:Y:S02]  /*29780*/  SHFL.IDX PT, R3, R3, R12, 0x1f ;  /* 0x00001f0c03037589 */ /* 0x00112400000e0000 */
.L_x_3516:
[----:B----4-:R-:W-:-:S07]  /*29790*/  IMAD.MOV.U32 R5, RZ, RZ, R3 ;  /* 0x000000ffff057224 */ /* 0x010fce00078e0003 */
.L_x_3424:
[----:B0-2---:R-:W0:Y:S01]  /*297a0*/  LDC.64 R2, c[0x0][0xd90] ;  /* 0x00036400ff027b82 */ /* 0x005e220000000a00 */
[----:B------:R-:W-:-:S04]  /*297b0*/  IMAD.IADD R19, R6, 0x1, R19 ;  /* 0x0000000106137824 */ /* 0x000fc800078e0213 */
[----:B0-----:R-:W-:-:S05]  /*297c0*/  IMAD.WIDE R2, R19, 0x4, R2 ;  /* 0x0000000413027825 */ /* 0x001fca00078e0202 */
[----:B------:R-:W3:Y:S01]  /*297d0*/  LDG.E R7, desc[UR40][R2.64] ;  /* 0x0000002802077981 */ /* 0x000ee2000c1e1900 */
[----:B------:R-:W-:-:S04]  /*297e0*/  IMAD R16, R5, R4, R16 ;  /* 0x0000000405107224 */ /* 0x000fc800078e0210 */
[----:B------:R-:W-:Y:S02]  /*297f0*/  IMAD.IADD R0, R0, 0x1, -R16 ;  /* 0x0000000100007824 */ /* 0x000fe400078e0a10 */
[----:B---3--:R-:W-:-:S05]  /*29800*/  IMAD R6, R17, R7, RZ ;  /* 0x0000000711067224 */ /* 0x008fca00078e02ff */
        /* <DEDUP_REMOVED lines=59> */
.L_x_3418:
[----:B------:R-:W-:Y:S01]  /*29bc0*/  UMOV UR4, URZ ;  /* 0x0000003f00047c82 */ /* 0x000fe20008000000 */
[----:B------:R-:W-:Y:S01]  /*29bd0*/  UMOV UR5, URZ ;  /* 0x0000003f00057c82 */ /* 0x000fe20008000000 */
[----:B------:R-:W-:Y:S01]  /*29be0*/  ULDC UR6, c[0x0][0xd3c] ;  /* 0x00034f0000067ab9 */ /* 0x000fe20000000800 */
[----:B------:R-:W-:Y:S02]  /*29bf0*/  IMAD.MOV.U32 R16, RZ, RZ, R0 ;  /* 0x000000ffff107224 */ /* 0x000fe400078e0000 */
[----:B------:R-:W-:Y:S02]  /*29c00*/  IMAD.U32 R17, RZ, RZ, UR4 ;  /* 0x00000004ff117e24 */ /* 0x000fe4000f8e00ff */
[----:B------:R-:W-:Y:S02]  /*29c10*/  IMAD.U32 R18, RZ, RZ, UR5 ;  /* 0x00000005ff127e24 */ /* 0x000fe4000f8e00ff */
[----:B------:R-:W-:-:S07]  /*29c20*/  IMAD.U32 R19, RZ, RZ, UR6 ;  /* 0x00000006ff137e24 */ /* 0x000fce000f8e00ff */
.L_x_3426:
[----:B------:R2:W3:Y:S01]  /*29c30*/  LDL R2, [R1+0x470] ;  /* 0x0004700001027983 */ /* 0x0004e20000100800 */
[----:B------:R-:W4:Y:S01]  /*29c40*/  S2R R0, SR_TID.X ;  /* 0x0000000000007919 */ /* 0x000f220000002100 */
[----:B------:R-:W-:Y:S05]  /*29c50*/  WARPSYNC.ALL ;  /* 0x0000000000007948 */ /* 0x000fea0003800000 */
[----:B----4-:R-:W-:Y:S01]  /*29c60*/  LOP3.LUT R0, R0, 0x1f, RZ, 0xc0, !PT ;  /* 0x0000001f00007812 */ /* 0x010fe200078ec0ff */
[----:B------:R-:W-:Y:S03]  /*29c70*/  BAR.SYNC.DEFER_BLOCKING 0x4, 0x180 ;  /* 0x0106000000007b1d */ /* 0x000fe60000010000 */
[----:B------:R-:W-:-:S13]  /*29c80*/  ISETP.NE.AND P0, PT, R0, RZ, PT ;  /* 0x000000ff0000720c */ /* 0x000fda0003f05270 */
[----:B0-----:R-:W3:Y:S01]  /*29c90*/  @!P0 S2R R3, SR_CgaCtaId ;  /* 0x0000000000038919 */ /* 0x001ee20000008800 */
[----:B------:R-:W-:-:S04]  /*29ca0*/  @!P0 MOV R0, 0x400 ;  /* 0x0000040000008802 */ /* 0x000fc80000000f00 */
[----:B---3--:R-:W-:-:S05]  /*29cb0*/  @!P0 LEA R2, R3, R0, 0x18 ;  /* 0x0000000003028211 */ /* 0x008fca00078ec0ff */
[----:B------:R2:W-:Y:S04]  /*29cc0*/  @!P0 STS.128 [R2+0x324d0], R16 ;  /* 0x0324d01002008388 */ /* 0x0005e80000000c00 */
[----:B------:R2:W-:Y:S01]  /*29cd0*/  @!P0 STL [R1+0x470], R2 ;  /* 0x0004700201008387 */ /* 0x0005e20000100800 */
[----:B------:R-:W-:Y:S06]  /*29ce0*/  BAR.ARV 0x5, 0x180 ;  /* 0x0146000000007b1d */ /* 0x000fec0000002000 */
.L_x_3415:
[----:B------:R-:W-:Y:S02]  /*29cf0*/  ULDC UR4, c[0x0][0xd3c] ;  /* 0x00034f0000047ab9 */ /* 0x000fe40000000800 */
[----:B----4-:R-:W-:-:S13]  /*29d00*/  ISETP.GE.AND P0, PT, R19, UR4, PT ;  /* 0x0000000413007c0c */ /* 0x010fda000bf06270 */
[----:B------:R-:W-:Y:S05]  /*29d10*/  @!P0 BRA `(.L_x_3427) ;  /* 0xffffff9c00a88947 */ /* 0x000fea000383ffff */
[----:B------:R-:W-:Y:S05]  /*29d20*/  BSYNC B8 ;  /* 0x0000000000087941 */ /* 0x000fea0003800000 */
.L_x_3311:
[----:B---3--:R-:W3:Y:S01]  /*29d30*/  LDL.LU R0, [R1+0x4dc] ;  /* 0x0004dc0001007983 */ /* 0x008ee20000300800 */
[----:B------:R-:W-:Y:S01]  /*29d40*/  BSSY B0, `(.L_x_3428) ;  /* 0x000000b000007945 */ /* 0x000fe20003800000 */
[----:B------:R-:W4:Y:S01]  /*29d50*/  S2R R5, SR_CgaCtaId ;  /* 0x0000000000057919 */ /* 0x000f220000008800 */
[----:B---3--:R-:W-:-:S05]  /*29d60*/  VIADD R0, R0, 0x1 ;  /* 0x0000000100007836 */ /* 0x008fca0000000000 */
[----:B0-2---:R-:W-:-:S04]  /*29d70*/  LEA.HI R2, R0, R0, RZ, 0x1 ;  /* 0x0000000000027211 */ /* 0x005fc800078f08ff */
[----:B------:R-:W-:-:S05]  /*29d80*/  LOP3.LUT R3, R2, 0xfffffffe, RZ, 0xc0, !PT ;  /* 0xfffffffe02037812 */ /* 0x000fca00078ec0ff */
[----:B------:R-:W-:Y:S01]  /*29d90*/  IMAD.IADD R3, R0, 0x1, -R3 ;  /* 0x0000000100037824 */ /* 0x000fe200078e0a03 */
[----:B------:R-:W-:-:S04]  /*29da0*/  MOV R0, 0x400 ;  /* 0x0000040000007802 */ /* 0x000fc80000000f00 */
[----:B----4-:R-:W-:Y:S02]  /*29db0*/  LEA R0, R5, R0, 0x18 ;  /* 0x0000000005007211 */ /* 0x010fe400078ec0ff */
[----:B------:R-:W-:-:S04]  /*29dc0*/  SHF.L.U32 R3, R3, 0x1f, RZ ;  /* 0x0000001f03037819 */ /* 0x000fc800000006ff */
[----:B------:R-:W0:Y:S02]  /*29dd0*/  SYNCS.PHASECHK.TRANS64.TRYWAIT P0, [R0+URZ+0x32420], R3 ;  /* 0x03242003000075a7 */ /* 0x000e24000800017f */
[----:B0-----:R-:W-:Y:S05]  /*29de0*/  @!P0 BRA `(.L_x_3429) ;  /* 0x0000002c000c8947 */ /* 0x001fea0003800000 */
.L_x_3517:
[----:B------:R-:W-:Y:S05]  /*29df0*/  BSYNC B0 ;  /* 0x0000000000007941 */ /* 0x000fea0003800000 */
.L_x_3428:
[----:B------:R-:W-:-:S03]  /*29e00*/  UMOV UR4, 0xffffffff ;  /* 0xffffffff00047882 */ /* 0x000fc60000000000 */
[----:B------:R-:W-:Y:S05]  /*29e10*/  BRA.DIV UR4, `(.L_x_3430) ;  /* 0x0000002e04147947 */ /* 0x000fea000b800000 */
[----:B------:R-:W2:Y:S02]  /*29e20*/  S2R R2, SR_TID.X ;  /* 0x0000000000027919 */ /* 0x000ea40000002100 */
[----:B--2---:R-:W-:-:S04]  /*29e30*/  SHF.R.U32.HI R2, RZ, 0x5, R2 ;  /* 0x00000005ff027819 */ /* 0x004fc80000011602 */
[----:B------:R-:W-:-:S05]  /*29e40*/  LOP3.LUT R2, R2, 0x3, RZ, 0xc0, !PT ;  /* 0x0000000302027812 */ /* 0x000fca00078ec0ff */
[----:B------:R2:W3:Y:S02]  /*29e50*/  SHFL.IDX PT, R14, R2, RZ, 0x1f ;  /* 0x00001fff020e7589 */ /* 0x0004e400000e0000 */
.L_x_3520:
[----:B---3--:R-:W-:Y:S01]  /*29e60*/  ISETP.NE.AND P0, PT, R14, RZ, PT ;  /* 0x000000ff0e00720c */ /* 0x008fe20003f05270 */
[----:B------:R-:W-:-:S12]  /*29e70*/  BSSY B0, `(.L_x_3431) ;  /* 0x0000027000007945 */ /* 0x000fd80003800000 */
[----:B------:R-:W-:Y:S05]  /*29e80*/  @P0 BRA `(.L_x_3432) ;  /* 0x0000000000940947 */ /* 0x000fea0003800000 */
[----:B------:R-:W-:-:S03]  /*29e90*/  UMOV UR4, 0xffffffff ;  /* 0xffffffff00047882 */ /* 0x000fc60000000000 */
[----:B------:R-:W-:Y:S05]  /*29ea0*/  BRA.DIV UR4, `(.L_x_3433) ;  /* 0x0000002e04247947 */ /* 0x000fea000b800000 */
[----:B------:R-:W-:-:S13]  /*29eb0*/  ELECT P6, URZ, PT ;  /* 0x00000000003f782f */ /* 0x000fda00038c0000 */
.L_x_3523:
[----:B------:R-:W-:Y:S05]  /*29ec0*/  @!P6 BRA `(.L_x_3432) ;  /* 0x000000000084e947 */ /* 0x000fea0003800000 */
[----:B------:R-:W-:-:S06]  /*29ed0*/  ULOP3.LUT UR4, UR36, 0x2, URZ, 0xfc, !UPT ;  /* 0x0000000224047892 */ /* 0x000fcc000f8efc3f */
[----:B--2---:R-:W-:-:S05]  /*29ee0*/  IMAD.U32 R2, RZ, RZ, UR4 ;  /* 0x00000004ff027e24 */ /* 0x004fca000f8e00ff */
[----:B------:R-:W-:-:S13]  /*29ef0*/  ISETP.NE.AND P2, PT, R2, 0x3, PT ;  /* 0x000000030200780c */ /* 0x000fda0003f45270 */
[----:B------:R-:W-:Y:S05]  /*29f00*/  @!P2 BRA `(.L_x_3434) ;  /* 0x000000000004a947 */ /* 0x000fea0003800000 */
[----:B------:R-:W-:Y:S01]  /*29f10*/  BPT.TRAP 0x1 ;  /* 0x000000040000795c */ /* 0x000fe20000300000 */
.L_x_3434:
        /* <DEDUP_REMOVED lines=14> */
.L_x_3524:
[----:B------:R-:W2:Y:S02]  /*2a000*/  SYNCS.PHASECHK.TRANS64.TRYWAIT P0, [R7+URZ], R2 ;  /* 0x00000002070075a7 */ /* 0x000ea4000800017f */
[----:B--2---:R-:W-:Y:S05]  /*2a010*/  @!P0 BRA `(.L_x_3436) ;  /* 0x0000002800fc8947 */ /* 0x004fea0003800000 */
.L_x_3525:
[----:B------:R-:W-:Y:S05]  /*2a020*/  @!P2 BRA `(.L_x_3437) ;  /* 0x000000000004a947 */ /* 0x000fea0003800000 */
[----:B------:R-:W-:Y:S01]  /*2a030*/  BPT.TRAP 0x1 ;  /* 0x000000040000795c */ /* 0x000fe20000300000 */
.L_x_3437:
[----:B------:R-:W3:Y:S01]  /*2a040*/  LDL.LU R4, [R1+0x474] ;  /* 0x0004740001047983 */ /* 0x000ee20000300800 */
[----:B------:R-:W-:-:S04]  /*2a050*/  VIADD R0, R0, 0x32460 ;  /* 0x0003246000007836 */ /* 0x000fc80000000000 */
[----:B---3--:R-:W-:-:S04]  /*2a060*/  IMAD R4, R4, 0x8, R0 ;  /* 0x0000000804047824 */ /* 0x008fc800078e0200 */
[----:B------:R-:W3:Y:S02]  /*2a070*/  SYNCS.PHASECHK.TRANS64.TRYWAIT P0, [R4+URZ], R5 ;  /* 0x00000005040075a7 */ /* 0x000ee4000800017f */
[----:B---3--:R-:W-:Y:S05]  /*2a080*/  @!P0 BRA `(.L_x_3438) ;  /* 0x0000002800f48947 */ /* 0x008fea0003800000 */
.L_x_3526:
[----:B------:R-:W-:-:S07]  /*2a090*/  IMAD R3, R3, 0x8, R0 ;  /* 0x0000000803037824 */ /* 0x000fce00078e0200 */
.L_x_3439:
[----:B----4-:R4:W0:Y:S02]  /*2a0a0*/  SYNCS.PHASECHK.TRANS64.TRYWAIT P0, [R3+URZ], R2 ;  /* 0x00000002030075a7 */ /* 0x010824000800017f */
[----:B0-----:R-:W-:Y:S05]  /*2a0b0*/  @!P0 NANOSLEEP.SYNCS 0x989680 ;  /* 0x009896800000895d */ /* 0x001fea0003900000 */
[----:B------:R-:W0:Y:S02]  /*2a0c0*/  @!P0 SYNCS.PHASECHK.TRANS64 P0, [R3+URZ], R2 ;  /* 0x00000002030085a7 */ /* 0x000e24000800007f */
[----:B0-----:R-:W-:Y:S05]  /*2a0d0*/  @!P0 BRA `(.L_x_3439) ;  /* 0xfffffffc00f08947 */ /* 0x001fea000383ffff */
.L_x_3432:
[----:B------:R-:W-:Y:S05]  /*2a0e0*/  BSYNC B0 ;  /* 0x0000000000007941 */ /* 0x000fea0003800000 */
.L_x_3431:
[----:B------:R-:W-:Y:S05]  /*2a0f0*/  EXIT ;  /* 0x000000000000794d */ /* 0x000fea0003800000 */
.L_x_3188:
[----:B0-----:R-:W-:-:S04]  /*2a100*/  IMAD.U32 R9, RZ, RZ, UR46 ;  /* 0x0000002eff097e24 */ /* 0x001fc8000f8e00ff */
[----:B------:R0:W1:Y:S03]  /*2a110*/  SYNCS.PHASECHK.TRANS64.TRYWAIT P0, [R9+URZ+0x32400], R0 ;  /* 0x03240000090075a7 */ /* 0x000066000800017f */
[----:B-1----:R-:W-:Y:S05]  /*2a120*/  @!P0 NANOSLEEP.SYNCS 0x989680 ;  /* 0x009896800000895d */ /* 0x002fea0003900000 */
[----:B------:R-:W1:Y:S02]  /*2a130*/  @!P0 SYNCS.PHASECHK.TRANS64 P0, [R9+URZ+0x32400], R0 ;  /* 0x03240000090085a7 */ /* 0x000e64000800007f */
[----:B-1----:R-:W-:Y:S05]  /*2a140*/  @!P0 BRA `(.L_x_3188) ;  /* 0xfffffffc00ec8947 */ /* 0x002fea000383ffff */
[----:B------:R-:W-:Y:S05]  /*2a150*/  BRA `(.L_x_3440) ;  /* 0xfffffd8800007947 */ /* 0x000fea000383ffff */
.L_x_3195:
[----:B-1----:R1:W2:Y:S02]  /*2a160*/  SYNCS.PHASECHK.TRANS64.TRYWAIT P0, [R20+URZ], R21 ;  /* 0x00000015140075a7 */ /* 0x0022a4000800017f */
[----:B--2---:R-:W-:Y:S05]  /*2a170*/  @!P0 NANOSLEEP.SYNCS 0x989680 ;  /* 0x009896800000895d */ /* 0x004fea0003900000 */
[----:B------:R-:W2:Y:S02]  /*2a180*/  @!P0 SYNCS.PHASECHK.TRANS64 P0, [R20+URZ], R21 ;  /* 0x00000015140085a7 */ /* 0x000ea4000800007f */
[----:B--2---:R-:W-:Y:S05]  /*2a190*/  @!P0 BRA `(.L_x_3195) ;  /* 0xfffffffc00f08947 */ /* 0x004fea000383ffff */
[----:B------:R-:W-:Y:S05]  /*2a1a0*/  BRA `(.L_x_3194) ;  /* 0xfffffd8c00107947 */ /* 0x000fea000383ffff */
.L_x_3197:
[----:B0-----:R-:W-:-:S04]  /*2a1b0*/  IMAD.U32 R9, RZ, RZ, UR46 ;  /* 0x0000002eff097e24 */ /* 0x001fc8000f8e00ff */
[----:B------:R0:W1:Y:S03]  /*2a1c0*/  SYNCS.PHASECHK.TRANS64.TRYWAIT P0, [R9+URZ+0x32410], R8 ;  /* 0x03241008090075a7 */ /* 0x000066000800017f */
[----:B-1----:R-:W-:Y:S05]  /*2a1d0*/  @!P0 NANOSLEEP.SYNCS 0x989680 ;  /* 0x009896800000895d */ /* 0x002fea0003900000 */
[----:B------:R-:W1:Y:S02]  /*2a1e0*/  @!P0 SYNCS.PHASECHK.TRANS64 P0, [R9+URZ+0x32410], R8 ;  /* 0x03241008090085a7 */ /* 0x000e64000800007f */
[----:B-1----:R-:W-:Y:S05]  /*2a1f0*/  @!P0 BRA `(.L_x_3197) ;  /* 0xfffffffc00ec8947 */ /* 0x002fea000383ffff */
[----:B------:R-:W-:Y:S05]  /*2a200*/  BRA `(.L_x_3441) ;  /* 0xfffffd8c00e47947 */ /* 0x000fea000383ffff */
.L_x_3204:
[----:B-1----:R1:W2:Y:S02]  /*2a210*/  SYNCS.PHASECHK.TRANS64.TRYWAIT P0, [R8+URZ], R9 ;  /* 0x00000009080075a7 */ /* 0x0022a4000800017f */
[----:B--2---:R-:W-:Y:S05]  /*2a220*/  @!P0 NANOSLEEP.SYNCS 0x989680 ;  /* 0x009896800000895d */ /* 0x004fea0003900000 */
[----:B------:R-:W2:Y:S02]  /*2a230*/  @!P0 SYNCS.PHASECHK.TRANS64 P0, [R8+URZ], R9 ;  /* 0x00000009080085a7 */ /* 0x000ea4000800007f */
[----:B--2---:R-:W-:Y:S05]  /*2a240*/  @!P0 BRA `(.L_x_3204) ;  /* 0xfffffffc00f08947 */ /* 0x004fea000383ffff */
[----:B------:R-:W-:Y:S05]  /*2a250*/  BRA `(.L_x_3203) ;  /* 0xfffffd9000287947 */ /* 0x000fea000383ffff */
.L_x_3239:
[----:B0-----:R0:W1:Y:S02]  /*2a260*/  SYNCS.PHASECHK.TRANS64.TRYWAIT P2, [R0+URZ], R3 ;  /* 0x00000003000075a7 */ /* 0x001064000804017f */
[----:B-1----:R-:W-:Y:S05]  /*2a270*/  @!P2 NANOSLEEP.SYNCS 0x989680 ;  /* 0x009896800000a95d */ /* 0x002fea0003900000 */
[----:B------:R-:W1:Y:S02]  /*2a280*/  @!P2 SYNCS.PHASECHK.TRANS64 P2, [R0+URZ], R3 ;  /* 0x000000030000a5a7 */ /* 0x000e64000804007f */
[----:B-1----:R-:W-:Y:S05]  /*2a290*/  @!P2 BRA `(.L_x_3239) ;  /* 0xfffffffc00f0a947 */ /* 0x002fea000383ffff */
[----:B------:R-:W-:Y:S05]  /*2a2a0*/  BRA `(.L_x_3238) ;  /* 0xfffffdfc00887947 */ /* 0x000fea000383ffff */
.L_x_3246:
[----:B-1----:R1:W2:Y:S02]  /*2a2b0*/  SYNCS.PHASECHK.TRANS64.TRYWAIT P2, [R4+URZ], R5 ;  /* 0x00000005040075a7 */ /* 0x0022a4000804017f */
[----:B--2---:R-:W-:Y:S05]  /*2a2c0*/  @!P2 NANOSLEEP.SYNCS 0x989680 ;  /* 0x009896800000a95d */ /* 0x004fea0003900000 */
[----:B------:R-:W2:Y:S02]  /*2a2d0*/  @!P2 SYNCS.PHASECHK.TRANS64 P2, [R4+URZ], R5 ;  /* 0x000000050400a5a7 */ /* 0x000ea4000804007f */
[----:B--2---:R-:W-:Y:S05]  /*2a2e0*/  @!P2 BRA `(.L_x_3246) ;  /* 0xfffffffc00f0a947 */ /* 0x004fea000383ffff */
[----:B------:R-:W-:Y:S05]  /*2a2f0*/  BRA `(.L_x_3245) ;  /* 0xfffffe0000ac7947 */ /* 0x000fea000383ffff */
.L_x_3257:
[----:B-1----:R1:W2:Y:S02]  /*2a300*/  SYNCS.PHASECHK.TRANS64.TRYWAIT P1, [R0+URZ], R7 ;  /* 0x00000007000075a7 */ /* 0x0022a4000802017f */
[----:B--2---:R-:W-:Y:S05]  /*2a310*/  @!P1 NANOSLEEP.SYNCS 0x989680 ;  /* 0x009896800000995d */ /* 0x004fea0003900000 */
[----:B------:R-:W2:Y:S02]  /*2a320*/  @!P1 SYNCS.PHASECHK.TRANS64 P1, [R0+URZ], R7 ;  /* 0x00000007000095a7 */ /* 0x000ea4000802007f */
[----:B--2---:R-:W-:Y:S05]  /*2a330*/  @!P1 BRA `(.L_x_3257) ;  /* 0xfffffffc00f09947 */ /* 0x004fea000383ffff */
[----:B------:R-:W-:Y:S05]  /*2a340*/  BRA `(.L_x_3256) ;  /* 0xfffffe9800d07947 */ /* 0x000fea000383ffff */
.L_x_3264:
[----:B-1----:R1:W2:Y:S02]  /*2a350*/  SYNCS.PHASECHK.TRANS64.TRYWAIT P1, [R4+URZ], R5 ;  /* 0x00000005040075a7 */ /* 0x0022a4000802017f */
[----:B--2---:R-:W-:Y:S05]  /*2a360*/  @!P1 NANOSLEEP.SYNCS 0x989680 ;  /* 0x009896800000995d */ /* 0x004fea0003900000 */
[----:B------:R-:W2:Y:S02]  /*2a370*/  @!P1 SYNCS.PHASECHK.TRANS64 P1, [R4+URZ], R5 ;  /* 0x00000005040095a7 */ /* 0x000ea4000802007f */
[----:B--2---:R-:W-:Y:S05]  /*2a380*/  @!P1 BRA `(.L_x_3264) ;  /* 0xfffffffc00f09947 */ /* 0x004fea000383ffff */
[----:B------:R-:W-:Y:S05]  /*2a390*/  BRA `(.L_x_3263) ;  /* 0xfffffe9c00f47947 */ /* 0x000fea000383ffff */
.L_x_3331:
        /* <DEDUP_REMOVED lines=11> */
.L_x_3443:
[----:B------:R-:W-:Y:S05]  /*2a450*/  BSYNC B0 ;  /* 0x0000000000007941 */ /* 0x000fea0003800000 */
.L_x_3442:
[----:B------:R-:W-:Y:S05]  /*2a460*/  BRA `(.L_x_3444) ;  /* 0xffffffa400847947 */ /* 0x000fea000383ffff */
.L_x_3333:
[----:B------:R-:W-:Y:S01]  /*2a470*/  BSSY B0, `(.L_x_3445) ;  /* 0x0000006000007945 */ /* 0x000fe20003800000 */
[----:B------:R-:W-:-:S07]  /*2a480*/  IMAD.MOV.U32 R15, RZ, RZ, -0x1 ;  /* 0xffffffffff0f7424 */ /* 0x000fce00078e00ff */
[----:B012-4-:R-:W-:Y:S05]  /*2a490*/  WARPSYNC.COLLECTIVE R15, `(.L_x_3446) ;  /* 0x000000000f0c7348 */ /* 0x017fea0003c00000 */
[----:B------:R-:W-:Y:S02]  /*2a4a0*/  ELECT P6, UR62, PT ;  /* 0x00000000003e782f */ /* 0x000fe400038c0000 */
[----:B------:R-:W-:Y:S01]  /*2a4b0*/  MOV R14, UR62 ;  /* 0x0000003e000e7c02 */ /* 0x000fe20008000f00 */
[----:B012-4-:R-:W-:Y:S10]  /*2a4c0*/  ENDCOLLECTIVE ;  /* 0x000000000000791b */ /* 0x017ff40003800000 */
.L_x_3446:
[----:B------:R-:W-:Y:S05]  /*2a4d0*/  BSYNC B0 ;  /* 0x0000000000007941 */ /* 0x000fea0003800000 */
.L_x_3445:
[----:B------:R-:W-:Y:S05]  /*2a4e0*/  BRA `(.L_x_3447) ;  /* 0xffffffa400907947 */ /* 0x000fea000383ffff */
.L_x_3335:
[----:B--2---:R2:W3:Y:S02]  /*2a4f0*/  SYNCS.PHASECHK.TRANS64.TRYWAIT P0, [R0+URZ+0x32440], R2 ;  /* 0x03244002000075a7 */ /* 0x0044e4000800017f */
[----:B---3--:R-:W-:Y:S05]  /*2a500*/  @!P0 NANOSLEEP.SYNCS 0x989680 ;  /* 0x009896800000895d */ /* 0x008fea0003900000 */
[----:B------:R-:W3:Y:S02]  /*2a510*/  @!P0 SYNCS.PHASECHK.TRANS64 P0, [R0+URZ+0x32440], R2 ;  /* 0x03244002000085a7 */ /* 0x000ee4000800007f */
[----:B---3--:R-:W-:Y:S05]  /*2a520*/  @!P0 BRA `(.L_x_3335) ;  /* 0xfffffffc00f08947 */ /* 0x008fea000383ffff */
[----:B------:R-:W-:Y:S05]  /*2a530*/  BRA `(.L_x_3448) ;  /* 0xffffffa400f87947 */ /* 0x000fea000383ffff */
.L_x_3339:
[----:B------:R0:W5:Y:S01]  /*2a540*/  LDL R2, [R1+0x4a4] ;  /* 0x0004a40001027983 */ /* 0x0001620000100800 */
[----:B------:R-:W-:Y:S02]  /*2a550*/  IMAD.MOV.U32 R6, RZ, RZ, R11 ;  /* 0x000000ffff067224 */ /* 0x000fe400078e000b */
        /* <DEDUP_REMOVED lines=8> */
.L_x_3449:
[----:B------:R0:W-:Y:S01]  /*2a5e0*/  STL [R1+0x494], R8 ;  /* 0x0004940801007387 */ /* 0x0001e20000100800 */
[----:B------:R-:W-:Y:S02]  /*2a5f0*/  IMAD.MOV.U32 R13, RZ, RZ, R3 ;  /* 0x000000ffff0d7224 */ /* 0x000fe400078e0003 */
[----:B------:R-:W-:-:S07]  /*2a600*/  IMAD.MOV.U32 R4, RZ, RZ, R14 ;  /* 0x000000ffff047224 */ /* 0x000fce00078e000e */
[----:B0-----:R-:W-:Y:S05]  /*2a610*/  WARPSYNC.COLLECTIVE R15, `(.L_x_3450) ;  /* 0x000000000f087348 */ /* 0x001fea0003c00000 */
[----:B------:R1:W2:Y:S02]  /*2a620*/  SHFL.IDX P6, R14, R13, R12, R11 ;  /* 0x0000000c0d0e7389 */ /* 0x0002a400000c000b */
[----:B012---:R-:W-:Y:S01]  /*2a630*/  ENDCOLLECTIVE ;  /* 0x000000000000791b */ /* 0x007fe20003800000 */
.L_x_3450:
[----:B------:R-:W-:Y:S02]  /*2a640*/  IMAD.MOV.U32 R13, RZ, RZ, R0 ;  /* 0x000000ffff0d7224 */ /* 0x000fe400078e0000 */
[----:B------:R-:W-:Y:S02]  /*2a650*/  IMAD.MOV.U32 R12, RZ, RZ, 0x1 ;  /* 0x00000001ff0c7424 */ /* 0x000fe400078e00ff */
[----:B------:R-:W-:-:S07]  /*2a660*/  IMAD.MOV.U32 R5, RZ, RZ, R14 ;  /* 0x000000ffff057224 */ /* 0x000fce00078e000e */
[----:B------:R-:W-:Y:S05]  /*2a670*/  WARPSYNC.COLLECTIVE R15, `(.L_x_3451) ;  /* 0x000000000f087348 */ /* 0x000fea0003c00000 */
[----:B------:R0:W1:Y:S02]  /*2a680*/  SHFL.IDX P6, R14, R13, R12, R11 ;  /* 0x0000000c0d0e7389 */ /* 0x00006400000c000b */
[----:B01----:R-:W-:Y:S01]  /*2a690*/  ENDCOLLECTIVE ;  /* 0x000000000000791b */ /* 0x003fe20003800000 */
.L_x_3451:
[----:B------:R-:W-:Y:S02]  /*2a6a0*/  IMAD.MOV.U32 R13, RZ, RZ, R3 ;  /* 0x000000ffff0d7224 */ /* 0x000fe400078e0003 */
[----:B------:R-:W-:Y:S02]  /*2a6b0*/  IMAD R2, R2, R7, RZ ;  /* 0x0000000702027224 */ /* 0x000fe400078e02ff */
[----:B------:R-:W-:-:S07]  /*2a6c0*/  IMAD.MOV.U32 R7, RZ, RZ, R14 ;  /* 0x000000ffff077224 */ /* 0x000fce00078e000e */
[----:B------:R-:W-:Y:S05]  /*2a6d0*/  WARPSYNC.COLLECTIVE R15, `(.L_x_3452) ;  /* 0x000000000f087348 */ /* 0x000fea0003c00000 */
[----:B------:R0:W1:Y:S02]  /*2a6e0*/  SHFL.IDX P6, R14, R13, R12, R11 ;  /* 0x0000000c0d0e7389 */ /* 0x00006400000c000b */
[----:B01----:R-:W-:Y:S01]  /*2a6f0*/  ENDCOLLECTIVE ;  /* 0x000000000000791b */ /* 0x003fe20003800000 */
.L_x_3452:
[----:B------:R-:W-:-:S13]  /*2a700*/  ISETP.GE.AND P1, PT, R8, R2, PT ;  /* 0x000000020800720c */ /* 0x000fda0003f26270 */
[----:B------:R-:W-:Y:S01]  /*2a710*/  @!P1 LEA R5, P3, R10, R5, 0x1 ;  /* 0x000000050a059211 */ /* 0x000fe200078608ff */
[----:B------:R-:W-:Y:S02]  /*2a720*/  IMAD.MOV.U32 R13, RZ, RZ, R0 ;  /* 0x000000ffff0d7224 */ /* 0x000fe400078e0000 */
[----:B------:R-:W-:Y:S02]  /*2a730*/  IMAD.MOV.U32 R12, RZ, RZ, 0x2 ;  /* 0x00000002ff0c7424 */ /* 0x000fe400078e00ff */
[----:B------:R-:W-:-:S05]  /*2a740*/  @!P1 IMAD.X R4, RZ, RZ, R4, P3 ;  /* 0x000000ffff049224 */ /* 0x000fca00018e0604 */
[----:B------:R-:W-:Y:S01]  /*2a750*/  @!P1 LOP3.LUT R5, R5, R4, RZ, 0x3c, !PT ;  /* 0x0000000405059212 */ /* 0x000fe200078e3cff */
[----:B------:R-:W-:-:S07]  /*2a760*/  IMAD.MOV.U32 R6, RZ, RZ, R14 ;  /* 0x000000ffff067224 */ /* 0x000fce00078e000e */
[----:B------:R-:W-:Y:S05]  /*2a770*/  WARPSYNC.COLLECTIVE R15, `(.L_x_3453) ;  /* 0x000000000f087348 */ /* 0x000fea0003c00000 */
[----:B------:R0:W1:Y:S02]  /*2a780*/  SHFL.IDX P6, R14, R13, R12, R11 ;  /* 0x0000000c0d0e7389 */ /* 0x00006400000c000b */
[----:B01----:R-:W-:Y:S01]  /*2a790*/  ENDCOLLECTIVE ;  /* 0x000000000000791b */ /* 0x003fe20003800000 */
.L_x_3453:
[----:B------:R-:W-:-:S04]  /*2a7a0*/  @!P1 LOP3.LUT R4, R5, R4, RZ, 0x3c, !PT ;  /* 0x0000000405049212 */ /* 0x000fc800078e3cff */
[----:B------:R-:W-:-:S05]  /*2a7b0*/  @!P1 LOP3.LUT R5, R5, R4, RZ, 0x3c, !PT ;  /* 0x0000000405059212 */ /* 0x000fca00078e3cff */
[----:B------:R-:W-:Y:S01]  /*2a7c0*/  @!PT LDS RZ, [RZ] ;  /* 0x00000000fffff984 */ /* 0x000fe20000000800 */
[----:B------:R-:W-:Y:S01]  /*2a7d0*/  @!PT LDS RZ, [RZ] ;  /* 0x00000000fffff984 */ /* 0x000fe20000000800 */
[----:B------:R-:W-:Y:S01]  /*2a7e0*/  @!PT LDS RZ, [RZ] ;  /* 0x00000000fffff984 */ /* 0x000fe20000000800 */
[----:B------:R0:W-:Y:S01]  /*2a7f0*/  @!P1 LDGSTS.E.BYPASS.LTC128B.128 [R9+0x18400], desc[UR40][R4.64], !P0 ;  /* 0x1840000004099fae */ /* 0x0001e2000c101d68 */
[----:B------:R-:W-:Y:S02]  /*2a800*/  IMAD.MOV.U32 R13, RZ, RZ, R3 ;  /* 0x000000ffff0d7224 */ /* 0x000fe400078e0003 */
[----:B0-----:R-:W-:-:S05]  /*2a810*/  VIADD R5, R8, 0x10 ;  /* 0x0000001008057836 */ /* 0x001fca0000000000 */
[----:B------:R-:W-:Y:S01]  /*2a820*/  ISETP.GE.AND P2, PT, R5, R2, PT ;  /* 0x000000020500720c */ /* 0x000fe20003f46270 */
[----:B------:R0:W-:-:S12]  /*2a830*/  STL [R1+0x4b8], R5 ;  /* 0x0004b80501007387 */ /* 0x0001d80000100800 */
[----:B0-----:R-:W-:Y:S01]  /*2a840*/  @!P2 LEA R5, P1, R10, R6, 0x1 ;  /* 0x000000060a05a211 */ /* 0x001fe200078208ff */
[----:B------:R-:W-:-:S12]  /*2a850*/  IMAD.MOV.U32 R6, RZ, RZ, R14 ;  /* 0x000000ffff067224 */ /* 0x000fd800078e000e */
[----:B------:R-:W-:Y:S05]  /*2a860*/  WARPSYNC.COLLECTIVE R15, `(.L_x_3454) ;  /* 0x000000000f087348 */ /* 0x000fea0003c00000 */
[----:B------:R0:W1:Y:S02]  /*2a870*/  SHFL.IDX P6, R14, R13, R12, R11 ;  /* 0x0000000c0d0e7389 */ /* 0x00006400000c000b */
[----:B01----:R-:W-:Y:S01]  /*2a880*/  ENDCOLLECTIVE ;  /* 0x000000000000791b */ /* 0x003fe20003800000 */
.L_x_3454:
[----:B------:R-:W-:Y:S02]  /*2a890*/  @!P2 IMAD.X R4, RZ, RZ, R7, P1 ;  /* 0x000000ffff04a224 */ /* 0x000fe400008e0607 */
[----:B------:R-:W-:-:S03]  /*2a8a0*/  VIADD R7, R8, 0x20 ;  /* 0x0000002008077836 */ /* 0x000fc60000000000 */
[----:B------:R-:W-:Y:S02]  /*2a8b0*/  @!P2 LOP3.LUT R5, R5, R4, RZ, 0x3c, !PT ;  /* 0x000000040505a212 */ /* 0x000fe400078e3cff */
[----:B------:R-:W-:Y:S01]  /*2a8c0*/  ISETP.GE.AND P1, PT, R7, R2, PT ;  /* 0x000000020700720c */ /* 0x000fe20003f26270 */
[----:B------:R0:W-:Y:S01]  /*2a8d0*/  STL [R1+0x4bc], R7 ;  /* 0x0004bc0701007387 */ /* 0x0001e20000100800 */
[----:B------:R-:W-:Y:S01]  /*2a8e0*/  @!P2 LOP3.LUT R4, R5, R4, RZ, 0x3c, !PT ;  /* 0x000000040504a212 */ /* 0x000fe200078e3cff */
[----:B------:R-:W-:-:S03]  /*2a8f0*/  IMAD.MOV.U32 R13, RZ, RZ, R0 ;  /* 0x000000ffff0d7224 */ /* 0x000fc600078e0000 */
[----:B------:R-:W-:Y:S01]  /*2a900*/  @!P2 LOP3.LUT R5, R5, R4, RZ, 0x3c, !PT ;  /* 0x000000040505a212 */ /* 0x000fe200078e3cff */
[----:B------:R-:W-:-:S04]  /*2a910*/  IMAD.MOV.U32 R12, RZ, RZ, 0x3 ;  /* 0x00000003ff0c7424 */ /* 0x000fc800078e00ff */
[----:B------:R-:W-:Y:S01]  /*2a920*/  @!PT LDS RZ, [RZ] ;  /* 0x00000000fffff984 */ /* 0x000fe20000000800 */
[----:B------:R-:W-:Y:S01]  /*2a930*/  @!PT LDS RZ, [RZ] ;  /* 0x00000000fffff984 */ /* 0x000fe20000000800 */
[----:B------:R-:W-:Y:S01]  /*2a940*/  @!PT LDS RZ, [RZ] ;  /* 0x00000000fffff984 */ /* 0x000fe20000000800 */
[----:B------:R1:W-:Y:S01]  /*2a950*/  @!P2 LDGSTS.E.BYPASS.LTC128B.128 [R9+0x18c00], desc[UR40][R4.64], !P0 ;  /* 0x18c000000409afae */ /* 0x0003e2000c101d68 */
[----:B0-----:R-:W-:-:S05]  /*2a960*/  VIADD R7, R8, 0x30 ;  /* 0x0000003008077836 */ /* 0x001fca0000000000 */
[----:B------:R0:W-:Y:S01]  /*2a970*/  STL [R1+0x4c8], R7 ;  /* 0x0004c80701007387 */ /* 0x0001e20000100800 */
[----:B-1----:R-:W-:-:S07]  /*2a980*/  IMAD.MOV.U32 R4, RZ, RZ, R14 ;  /* 0x000000ffff047224 */ /* 0x002fce00078e000e */
[----:B0-----:R-:W-:Y:S05]  /*2a990*/  WARPSYNC.COLLECTIVE R15, `(.L_x_3455) ;  /* 0x000000000f087348 */ /* 0x001fea0003c00000 */
[----:B------:R1:W2:Y:S02]  /*2a9a0*/  SHFL.IDX P6, R14, R13, R12, R11 ;  /* 0x0000000c0d0e7389 */ /* 0x0002a400000c000b */
[----:B012---:R-:W-:Y:S01]  /*2a9b0*/  ENDCOLLECTIVE ;  /* 0x000000000000791b */ /* 0x007fe20003800000 */
.L_x_3455:
        /* <DEDUP_REMOVED lines=10> */
.L_x_3456:
        /* <DEDUP_REMOVED lines=13> */
.L_x_3457:
        /* <DEDUP_REMOVED lines=10> */
.L_x_3458:
        /* <DEDUP_REMOVED lines=13> */
.L_x_3459:
        /* <DEDUP_REMOVED lines=10> */
.L_x_3460:
        /* <DEDUP_REMOVED lines=13> */
.L_x_3461:
        /* <DEDUP_REMOVED lines=10> */
.L_x_3462:
        /* <DEDUP_REMOVED lines=11> */
.L_x_3463:
        /* <DEDUP_REMOVED lines=10> */
.L_x_3464:
[----:B------:R-:W-:Y:S01]  /*2b000*/  @!PT LDS RZ, [RZ] ;  /* 0x00000000fffff984 */ /* 0x000fe20000000800 */
[----:B------:R-:W-:Y:S01]  /*2b010*/  @!PT LDS RZ, [RZ] ;  /* 0x00000000fffff984 */ /* 0x000fe20000000800 */
[----:B------:R-:W-:Y:S01]  /*2b020*/  @!PT LDS RZ, [RZ] ;  /* 0x00000000fffff984 */ /* 0x000fe20000000800 */
[----:B------:R1:W-:Y:S01]  /*2b030*/  @!P1 LDGSTS.E.BYPASS.LTC128B.128 [R9+0x1b400], desc[UR40][R4.64], !P0 ;  /* 0x1b40000004099fae */ /* 0x0003e2000c101d68 */
[----:B------:R-:W-:Y:S01]  /*2b040*/  IMAD.MOV.U32 R3, RZ, RZ, R14 ;  /* 0x000000ffff037224 */ /* 0x000fe200078e000e */
[----:B------:R-:W-:Y:S06]  /*2b050*/  BRA `(.L_x_3465) ;  /* 0xffffffa8009c7947 */ /* 0x000fec000383ffff */
.L_x_3343:
[----:B------:R-:W2:Y:S04]  /*2b060*/  LDL.LU R3, [R1+0x4a4] ;  /* 0x0004a40001037983 */ /* 0x000ea80000300800 */
[----:B------:R-:W3:Y:S04]  /*2b070*/  LDL.LU R6, [R1+0x494] ;  /* 0x0004940001067983 */ /* 0x000ee80000300800 */
[----:B------:R-:W4:Y:S04]  /*2b080*/  LDL.LU R15, [R1+0x4b8] ;  /* 0x0004b800010f7983 */ /* 0x000f280000300800 */
[----:B------:R-:W5:Y:S04]  /*2b090*/  LDL.LU R9, [R1+0x48c] ;  /* 0x00048c0001097983 */ /* 0x000f680000300800 */
[----:B------:R-:W5:Y:S04]  /*2b0a0*/  LDL.LU R14, [R1+0x4bc] ;  /* 0x0004bc00010e7983 */ /* 0x000f680000300800 */
[----:B------:R-:W5:Y:S04]  /*2b0b0*/  LDL.LU R13, [R1+0x4c8] ;  /* 0x0004c800010d7983 */ /* 0x000f680000300800 */
[----:B------:R-:W5:Y:S04]  /*2b0c0*/  LDL.LU R11, [R1+0x4d0] ;  /* 0x0004d000010b7983 */ /* 0x000f680000300800 */
[----:B------:R-:W5:Y:S04]  /*2b0d0*/  LDL.LU R12, [R1+0x4cc] ;  /* 0x0004cc00010c7983 */ /* 0x000f680000300800 */
[----:B------:R-:W5:Y:S01]  /*2b0e0*/  LDL.LU R10, [R1+0x4d4] ;  /* 0x0004d400010a7983 */ /* 0x000f620000300800 */
[----:B------:R-:W-:Y:S01]  /*2b0f0*/  BSSY B0, `(.L_x_3466) ;  /* 0x000001b000007945 */ /* 0x000fe20003800000 */
[----:B--2---:R-:W-:-:S05]  /*2b100*/  IMAD R3, R3, R7, RZ ;  /* 0x0000000703037224 */ /* 0x004fca00078e02ff */
[-C--:B---3--:R-:W-:Y:S02]  /*2b110*/  ISETP.GE.AND P4, PT, R6, R3.reuse, PT ;  /* 0x000000030600720c */ /* 0x088fe40003f86270 */
[----:B----4-:R-:W-:Y:S02]  /*2b120*/  ISETP.GE.AND P5, PT, R15, R3, PT ;  /* 0x000000030f00720c */ /* 0x010fe40003fa6270 */
[----:B-----5:R-:W-:-:S09]  /*2b130*/  LOP3.LUT R9, R9, 0xffffffef, RZ, 0xc0, !PT ;  /* 0xffffffef09097812 */ /* 0x020fd200078ec0ff */
[----:B------:R-:W-:Y:S02]  /*2b140*/  @P4 LOP3.LUT R9, R9, 0x10, RZ, 0xfc, !PT ;  /* 0x0000001009094812 */ /* 0x000fe400078efcff */
[----:B------:R-:W-:Y:S02]  /*2b150*/  ISETP.GE.AND P6, PT, R14, R3, PT ;  /* 0x000000030e00720c */ /* 0x000fe40003fc6270 */
[----:B------:R-:W-:-:S04]  /*2b160*/  LOP3.LUT R9, R9, 0xfffffff7, RZ, 0xc0, !PT ;  /* 0xfffffff709097812 */ /* 0x000fc800078ec0ff */
[----:B------:R-:W-:Y:S02]  /*2b170*/  @P5 LOP3.LUT R9, R9, 0x8, RZ, 0xfc, !PT ;  /* 0x0000000809095812 */ /* 0x000fe400078efcff */
[----:B------:R-:W-:Y:S02]  /*2b180*/  ISETP.GE.AND P4, PT, R13, R3, PT ;  /* 0x000000030d00720c */ /* 0x000fe40003f86270 */
[----:B------:R-:W-:-:S04]  /*2b190*/  LOP3.LUT R9, R9, 0xfffffffb, RZ, 0xc0, !PT ;  /* 0xfffffffb09097812 */ /* 0x000fc800078ec0ff */
[----:B------:R-:W-:Y:S02]  /*2b1a0*/  @P6 LOP3.LUT R9, R9, 0x4, RZ, 0xfc, !PT ;  /* 0x0000000409096812 */ /* 0x000fe400078efcff */
[----:B------:R-:W-:Y:S02]  /*2b1b0*/  ISETP.GE.AND P6, PT, R11, R3, PT ;  /* 0x000000030b00720c */ /* 0x000fe40003fc6270 */
[----:B------:R-:W-:-:S04]  /*2b1c0*/  LOP3.LUT R9, R9, 0xfffffffd, RZ, 0xc0, !PT ;  /* 0xfffffffd09097812 */ /* 0x000fc800078ec0ff */
[----:B------:R-:W-:-:S04]  /*2b1d0*/  @P4 LOP3.LUT R9, R9, 0x2, RZ, 0xfc, !PT ;  /* 0x0000000209094812 */ /* 0x000fc800078efcff */
[----:B------:R-:W-:-:S04]  /*2b1e0*/  LOP3.LUT R9, R9, 0xffffffdf, RZ, 0xc0, !PT ;  /* 0xffffffdf09097812 */ /* 0x000fc800078ec0ff */
[----:B------:R-:W-:-:S05]  /*2b1f0*/  @P6 LOP3.LUT R9, R9, 0x20, RZ, 0xfc, !PT ;  /* 0x0000002009096812 */ /* 0x000fca00078efcff */
[----:B------:R0:W-:Y:S01]  /*2b200*/  STL [R1+0x48c], R9 ;  /* 0x00048c0901007387 */ /* 0x0001e20000100800 */
[-C--:B------:R-:W-:Y:S01]  /*2b210*/  ISETP.GE.AND P5, PT, R12, R3.reuse, PT ;  /* 0x000000030c00720c */ /* 0x080fe20003fa6270 */
[----:B------:R-:W-:Y:S01]  /*2b220*/  IMAD.MOV.U32 R13, RZ, RZ, R0 ;  /* 0x000000ffff0d7224 */ /* 0x000fe200078e0000 */
[----:B------:R-:W-:Y:S01]  /*2b230*/  ISETP.GE.AND P4, PT, R10, R3, PT ;  /* 0x000000030a00720c */ /* 0x000fe20003f86270 */
[----:B------:R-:W-:Y:S02]  /*2b240*/  IMAD.MOV.U32 R12, RZ, RZ, RZ ;  /* 0x000000ffff0c7224 */ /* 0x000fe400078e00ff */
[----:B------:R-:W-:Y:S02]  /*2b250*/  IMAD.MOV.U32 R11, RZ, RZ, 0x181f ;  /* 0x0000181fff0b7424 */ /* 0x000fe400078e00ff */
[----:B------:R-:W-:-:S08]  /*2b260*/  IMAD.MOV.U32 R15, RZ, RZ, -0x1 ;  /* 0xffffffffff0f7424 */ /* 0x000fd000078e00ff */
[----:B0-----:R-:W-:Y:S05]  /*2b270*/  WARPSYNC.COLLECTIVE R15, `(.L_x_3467) ;  /* 0x000000000f087348 */ /* 0x001fea0003c00000 */
[----:B------:R1:W2:Y:S02]  /*2b280*/  SHFL.IDX P6, R14, R13, R12, R11 ;  /* 0x0000000c0d0e7389 */ /* 0x0002a400000c000b */
[----:B012---:R-:W-:Y:S01]  /*2b290*/  ENDCOLLECTIVE ;  /* 0x000000000000791b */ /* 0x007fe20003800000 */
.L_x_3467:
[----:B------:R-:W-:Y:S05]  /*2b2a0*/  BSYNC B0 ;  /* 0x0000000000007941 */ /* 0x000fea0003800000 */
.L_x_3466:
[----:B------:R0:W5:Y:S04]  /*2b2b0*/  LDL.LU R9, [R1+0x48c] ;  /* 0x00048c0001097983 */ /* 0x0001680000300800 */
[----:B------:R0:W5:Y:S01]  /*2b2c0*/  LDL R7, [R1+0x47c] ;  /* 0x00047c0001077983 */ /* 0x0001620000100800 */
[----:B------:R-:W-:Y:S02]  /*2b2d0*/  IMAD.MOV.U32 R13, RZ, RZ, R2 ;  /* 0x000000ffff0d7224 */ /* 0x000fe400078e0002 */
[----:B------:R-:W-:Y:S02]  /*2b2e0*/  IMAD.MOV.U32 R12, RZ, RZ, RZ ;  /* 0x000000ffff0c7224 */ /* 0x000fe400078e00ff */
[----:B------:R-:W-:Y:S02]  /*2b2f0*/  IMAD.MOV.U32 R11, RZ, RZ, 0x181f ;  /* 0x0000181fff0b7424 */ /* 0x000fe400078e00ff */
[----:B------:R-:W-:-:S02]  /*2b300*/  IMAD.MOV.U32 R15, RZ, RZ, -0x1 ;  /* 0xffffffffff0f7424 */ /* 0x000fc400078e00ff */
[----:B0-----:R-:W-:-:S07]  /*2b310*/  IMAD.MOV.U32 R4, RZ, RZ, R14 ;  /* 0x000000ffff047224 */ /* 0x001fce00078e000e */
[----:B-----5:R-:W-:Y:S05]  /*2b320*/  WARPSYNC.COLLECTIVE R15, `(.L_x_3468) ;  /* 0x000000000f087348 */ /* 0x020fea0003c00000 */
[----:B------:R0:W1:Y:S02]  /*2b330*/  SHFL.IDX P6, R14, R13, R12, R11 ;  /* 0x0000000c0d0e7389 */ /* 0x00006400000c000b */
[----:B01---5:R-:W-:Y:S01]  /*2b340*/  ENDCOLLECTIVE ;  /* 0x000000000000791b */ /* 0x023fe20003800000 */
.L_x_3468:
[----:B------:R-:W-:Y:S02]  /*2b350*/  IMAD.MOV.U32 R13, RZ, RZ, R0 ;  /* 0x000000ffff0d7224 */ /* 0x000fe400078e0000 */
[----:B------:R-:W-:Y:S02]  /*2b360*/  IMAD.MOV.U32 R12, RZ, RZ, 0x1 ;  /* 0x00000001ff0c7424 */ /* 0x000fe400078e00ff */
[----:B------:R-:W-:Y:S01]  /*2b370*/  IMAD.MOV.U32 R5, RZ, RZ, R14 ;  /* 0x000000ffff057224 */ /* 0x000fe200078e000e */
[----:B------:R-:W-:-:S04]  /*2b380*/  LOP3.LUT R9, R9, 0xffbfffff, RZ, 0xc0, !PT ;  /* 0xffbfffff09097812 */ /* 0x000fc800078ec0ff */
[----:B------:R-:W-:-:S04]  /*2b390*/  @P5 LOP3.LUT R9, R9, 0x400000, RZ, 0xfc, !PT ;  /* 0x0040000009095812 */ /* 0x000fc800078efcff */
[C---:B------:R-:W-:Y:S02]  /*2b3a0*/  LOP3.LUT P5, RZ, R9.reuse, 0x10, RZ, 0xc0, !PT ;  /* 0x0000001009ff7812 */ /* 0x040fe400078ac0ff */
[----:B------:R-:W-:-:S04]  /*2b3b0*/  LOP3.LUT R9, R9, 0xffdfffff, RZ, 0xc0, !PT ;  /* 0xffdfffff09097812 */ /* 0x000fc800078ec0ff */
[----:B------:R-:W-:-:S04]  /*2b3c0*/  @P4 LOP3.LUT R9, R9, 0x200000, RZ, 0xfc, !PT ;  /* 0x0020000009094812 */ /* 0x000fc800078efcff */
[----:B------:R-:W-:Y:S01]  /*2b3d0*/  LOP3.LUT P4, RZ, R9, 0x8, RZ, 0xc0, !PT ;  /* 0x0000000809ff7812 */ /* 0x000fe2000788c0ff */
[----:B------:R0:W-:Y:S02]  /*2b3e0*/  STL [R1+0x48c], R9 ;  /* 0x00048c0901007387 */ /* 0x0001e40000100800 */
[----:B------:R-:W-:-:S05]  /*2b3f0*/  @!P5 LEA R5, P6, R8, R5, 0x1 ;  /* 0x000000050805d211 */ /* 0x000fca00078c08ff */
[----:B------:R-:W-:-:S05]  /*2b400*/  @!P5 IMAD.X R4, RZ, RZ, R4, P6 ;  /* 0x000000ffff04d224 */ /* 0x000fca00030e0604 */
[----:B0-----:R-:W-:-:S07]  /*2b410*/  @!P5 LOP3.LUT R5, R5, R4, RZ, 0x3c, !PT ;  /* 0x000000040505d212 */ /* 0x001fce00078e3cff */
[----:B------:R-:W-:Y:S05]  /*2b420*/  WARPSYNC.COLLECTIVE R15, `(.L_x_3469) ;  /* 0x000000000f087348 */ /* 0x000fea0003c00000 */
[----:B------:R0:W1:Y:S02]  /*2b430*/  SHFL.IDX P6, R14, R13, R12, R11 ;  /* 0x0000000c0d0e7389 */ /* 0x00006400000c000b */
[----:B01----:R-:W-:Y:S01]  /*2b440*/  ENDCOLLECTIVE ;  /* 0x000000000000791b */ /* 0x003fe20003800000 */
.L_x_3469:
        /* <DEDUP_REMOVED lines=15> */
.L_x_3470:
        /* <DEDUP_REMOVED lines=12> */
.L_x_3471:
        /* <DEDUP_REMOVED lines=12> */
.L_x_3472:
        /* <DEDUP_REMOVED lines=12> */
.L_x_3473:
        /* <DEDUP_REMOVED lines=12> */
.L_x_3474:
        /* <DEDUP_REMOVED lines=12> */
.L_x_3475:
        /* <DEDUP_REMOVED lines=12> */
.L_x_3476:
        /* <DEDUP_REMOVED lines=12> */
.L_x_3477:
        /* <DEDUP_REMOVED lines=11> */
.L_x_3478:
        /* <DEDUP_REMOVED lines=16> */
.L_x_3479:
[----:B------:R-:W-:Y:S02]  /*2bc30*/  IMAD.MOV.U32 R13, RZ, RZ, R2 ;  /* 0x000000ffff0d7224 */ /* 0x000fe400078e0002 */
[----:B------:R-:W-:-:S07]  /*2bc40*/  IMAD.MOV.U32 R6, RZ, RZ, R14 ;  /* 0x000000ffff067224 */ /* 0x000fce00078e000e */
[----:B------:R-:W-:Y:S05]  /*2bc50*/  WARPSYNC.COLLECTIVE R15, `(.L_x_3480) ;  /* 0x000000000f087348 */ /* 0x000fea0003c00000 */
[----:B------:R0:W1:Y:S02]  /*2bc60*/  SHFL.IDX P6, R14, R13, R12, R11 ;  /* 0x0000000c0d0e7389 */ /* 0x00006400000c000b */
[----:B01----:R-:W-:Y:S01]  /*2bc70*/  ENDCOLLECTIVE ;  /* 0x000000000000791b */ /* 0x003fe20003800000 */
.L_x_3480:
[----:B------:R-:W-:Y:S02]  /*2bc80*/  IMAD.MOV.U32 R13, RZ, RZ, R0 ;  /* 0x000000ffff0d7224 */ /* 0x000fe400078e0000 */
[----:B------:R-:W-:Y:S02]  /*2bc90*/  IMAD.MOV.U32 R12, RZ, RZ, 0x7 ;  /* 0x00000007ff0c7424 */ /* 0x000fe400078e00ff */
[----:B------:R-:W-:-:S07]  /*2bca0*/  IMAD.MOV.U32 R4, RZ, RZ, R14 ;  /* 0x000000ffff047224 */ /* 0x000fce00078e000e */
[----:B------:R-:W-:Y:S05]  /*2bcb0*/  WARPSYNC.COLLECTIVE R15, `(.L_x_3481) ;  /* 0x000000000f087348 */ /* 0x000fea0003c00000 */
[----:B------:R0:W1:Y:S02]  /*2bcc0*/  SHFL.IDX P6, R14, R13, R12, R11 ;  /* 0x0000000c0d0e7389 */ /* 0x00006400000c000b */
[----:B01----:R-:W-:Y:S01]  /*2bcd0*/  ENDCOLLECTIVE ;  /* 0x000000000000791b */ /* 0x003fe20003800000 */
.L_x_3481:
        /* <DEDUP_REMOVED lines=14> */
.L_x_3482:
[----:B------:R-:W-:Y:S01]  /*2bdc0*/  IMAD.MOV.U32 R2, RZ, RZ, R14 ;  /* 0x000000ffff027224 */ /* 0x000fe200078e000e */
[----:B------:R-:W-:Y:S06]  /*2bdd0*/  BRA `(.L_x_3483) ;  /* 0xffffffa800247947 */ /* 0x000fec000383ffff */
.L_x_3348:
[----:B0-----:R-:W3:Y:S02]  /*2bde0*/  LDL R2, [R1+0x470] ;  /* 0x0004700001027983 */ /* 0x001ee40000100800 */
[----:B---3--:R0:W3:Y:S02]  /*2bdf0*/  SYNCS.PHASECHK.TRANS64.TRYWAIT P0, [R2+URZ+0x32420], R0 ;  /* 0x03242000020075a7 */ /* 0x0080e4000800017f */
[----:B---3--:R-:W-:Y:S05]  /*2be00*/  @!P0 NANOSLEEP.SYNCS 0x989680 ;  /* 0x009896800000895d */ /* 0x008fea0003900000 */
[----:B------:R-:W3:Y:S02]  /*2be10*/  @!P0 SYNCS.PHASECHK.TRANS64 P0, [R2+URZ+0x32420], R0 ;  /* 0x03242000020085a7 */ /* 0x000ee4000800007f */
[----:B---3--:R-:W-:Y:S05]  /*2be20*/  @!P0 BRA `(.L_x_3348) ;  /* 0xfffffffc00ec8947 */ /* 0x008fea000383ffff */
[----:B------:R-:W-:Y:S05]  /*2be30*/  BRA `(.L_x_3484) ;  /* 0xffffffa800a07947 */ /* 0x000fea000383ffff */
.L_x_3352:
[----:B0-----:R0:W3:Y:S02]  /*2be40*/  SYNCS.PHASECHK.TRANS64.TRYWAIT P0, [R2+URZ+0x32460], R0 ;  /* 0x03246000020075a7 */ /* 0x0010e4000800017f */
[----:B---3--:R-:W-:Y:S05]  /*2be50*/  @!P0 NANOSLEEP.SYNCS 0x989680 ;  /* 0x009896800000895d */ /* 0x008fea0003900000 */
[----:B------:R-:W3:Y:S02]  /*2be60*/  @!P0 SYNCS.PHASECHK.TRANS64 P0, [R2+URZ+0x32460], R0 ;  /* 0x03246000020085a7 */ /* 0x000ee4000800007f */
[----:B---3--:R-:W-:Y:S05]  /*2be70*/  @!P0 BRA `(.L_x_3352) ;  /* 0xfffffffc00f08947 */ /* 0x008fea000383ffff */
[----:B------:R-:W-:Y:S05]  /*2be80*/  BRA `(.L_x_3485) ;  /* 0xffffffa800d07947 */ /* 0x000fea000383ffff */
.L_x_3367:
[----:B0-----:R0:W2:Y:S02]  /*2be90*/  SYNCS.PHASECHK.TRANS64.TRYWAIT P0, [R3+URZ+0x32440], R2 ;  /* 0x03244002030075a7 */ /* 0x0010a4000800017f */
[----:B--2---:R-:W-:Y:S05]  /*2bea0*/  @!P0 NANOSLEEP.SYNCS 0x989680 ;  /* 0x009896800000895d */ /* 0x004fea0003900000 */
[----:B------:R-:W2:Y:S02]  /*2beb0*/  @!P0 SYNCS.PHASECHK.TRANS64 P0, [R3+URZ+0x32440], R2 ;  /* 0x03244002030085a7 */ /* 0x000ea4000800007f */
[----:B--2---:R-:W-:Y:S05]  /*2bec0*/  @!P0 BRA `(.L_x_3367) ;  /* 0xfffffffc00f08947 */ /* 0x004fea000383ffff */
[----:B------:R-:W-:Y:S05]  /*2bed0*/  BRA `(.L_x_3486) ;  /* 0xffffffb000ec7947 */ /* 0x000fea000383ffff */
.L_x_3372:
[----:B--2---:R2:W3:Y:S02]  /*2bee0*/  SYNCS.PHASECHK.TRANS64.TRYWAIT P0, [R3+URZ+0x32460], R2 ;  /* 0x03246002030075a7 */ /* 0x0044e4000800017f */
[----:B---3--:R-:W-:Y:S05]  /*2bef0*/  @!P0 NANOSLEEP.SYNCS 0x989680 ;  /* 0x009896800000895d */ /* 0x008fea0003900000 */
[----:B------:R-:W3:Y:S02]  /*2bf00*/  @!P0 SYNCS.PHASECHK.TRANS64 P0, [R3+URZ+0x32460], R2 ;  /* 0x03246002030085a7 */ /* 0x000ee4000800007f */
[----:B---3--:R-:W-:Y:S05]  /*2bf10*/  @!P0 BRA `(.L_x_3372) ;  /* 0xfffffffc00f08947 */ /* 0x008fea000383ffff */
[----:B------:R-:W-:Y:S05]  /*2bf20*/  BRA `(.L_x_3487) ;  /* 0xffffffb400707947 */ /* 0x000fea000383ffff */
.L_x_3383:
[----:B0-----:R0:W2:Y:S02]  /*2bf30*/  SYNCS.PHASECHK.TRANS64.TRYWAIT P0, [R2+URZ+0x32440], R3 ;  /* 0x03244003020075a7 */ /* 0x0010a4000800017f */
[----:B--2---:R-:W-:Y:S05]  /*2bf40*/  @!P0 NANOSLEEP.SYNCS 0x989680 ;  /* 0x009896800000895d */ /* 0x004fea0003900000 */
[----:B------:R-:W2:Y:S02]  /*2bf50*/  @!P0 SYNCS.PHASECHK.TRANS64 P0, [R2+URZ+0x32440], R3 ;  /* 0x03244003020085a7 */ /* 0x000ea4000800007f */
[----:B--2---:R-:W-:Y:S05]  /*2bf60*/  @!P0 BRA `(.L_x_3383) ;  /* 0xfffffffc00f08947 */ /* 0x004fea000383ffff */
[----:B------:R-:W-:Y:S05]  /*2bf70*/  BRA `(.L_x_3488) ;  /* 0xffffffbc00707947 */ /* 0x000fea000383ffff */
.L_x_3388:
[----:B--2---:R2:W3:Y:S02]  /*2bf80*/  SYNCS.PHASECHK.TRANS64.TRYWAIT P0, [R2+URZ+0x32460], R3 ;  /* 0x03246003020075a7 */ /* 0x0044e4000800017f */
[----:B---3--:R-:W-:Y:S05]  /*2bf90*/  @!P0 NANOSLEEP.SYNCS 0x989680 ;  /* 0x009896800000895d */ /* 0x008fea0003900000 */
[----:B------:R-:W3:Y:S02]  /*2bfa0*/  @!P0 SYNCS.PHASECHK.TRANS64 P0, [R2+URZ+0x32460], R3 ;  /* 0x03246003020085a7 */ /* 0x000ee4000800007f */
[----:B---3--:R-:W-:Y:S05]  /*2bfb0*/  @!P0 BRA `(.L_x_3388) ;  /* 0xfffffffc00f08947 */ /* 0x008fea000383ffff */
[----:B------:R-:W-:Y:S05]  /*2bfc0*/  BRA `(.L_x_3489) ;  /* 0xffffffbc00f07947 */ /* 0x000fea000383ffff */
.L_x_3399:
[----:B0-----:R0:W2:Y:S02]  /*2bfd0*/  SYNCS.PHASECHK.TRANS64.TRYWAIT P0, [R3+URZ+0x32440], R2 ;  /* 0x03244002030075a7 */ /* 0x0010a4000800017f */
[----:B--2---:R-:W-:Y:S05]  /*2bfe0*/  @!P0 NANOSLEEP.SYNCS 0x989680 ;  /* 0x009896800000895d */ /* 0x004fea0003900000 */
[----:B------:R-:W2:Y:S02]  /*2bff0*/  @!P0 SYNCS.PHASECHK.TRANS64 P0, [R3+URZ+0x32440], R2 ;  /* 0x03244002030085a7 */ /* 0x000ea4000800007f */
[----:B--2---:R-:W-:Y:S05]  /*2c000*/  @!P0 BRA `(.L_x_3399) ;  /* 0xfffffffc00f08947 */ /* 0x004fea000383ffff */
[----:B------:R-:W-:Y:S05]  /*2c010*/  BRA `(.L_x_3490) ;  /* 0xffffffc400cc7947 */ /* 0x000fea000383ffff */
.L_x_3404:
[----:B--2---:R2:W3:Y:S02]  /*2c020*/  SYNCS.PHASECHK.TRANS64.TRYWAIT P0, [R3+URZ+0x32460], R2 ;  /* 0x03246002030075a7 */ /* 0x0044e4000800017f */
[----:B---3--:R-:W-:Y:S05]  /*2c030*/  @!P0 NANOSLEEP.SYNCS 0x989680 ;  /* 0x009896800000895d */ /* 0x008fea0003900000 */
[----:B------:R-:W3:Y:S02]  /*2c040*/  @!P0 SYNCS.PHASECHK.TRANS64 P0, [R3+URZ+0x32460], R2 ;  /* 0x03246002030085a7 */ /* 0x000ee4000800007f */
[----:B---3--:R-:W-:Y:S05]  /*2c050*/  @!P0 BRA `(.L_x_3404) ;  /* 0xfffffffc00f08947 */ /* 0x008fea000383ffff */
[----:B------:R-:W-:Y:S05]  /*2c060*/  BRA `(.L_x_3491) ;  /* 0xffffffc800507947 */ /* 0x000fea000383ffff */
.L_x_3416:
[----:B------:R-:W-:Y:S01]  /*2c070*/  BSSY B0, `(.L_x_3492) ;  /* 0x0000008000007945 */ /* 0x000fe20003800000 */
[----:B------:R-:W-:Y:S02]  /*2c080*/  IMAD.MOV.U32 R13, RZ, RZ, R16 ;  /* 0x000000ffff0d7224 */ /* 0x000fe400078e0010 */
[----:B------:R-:W-:Y:S02]  /*2c090*/  IMAD.MOV.U32 R12, RZ, RZ, RZ ;  /* 0x000000ffff0c7224 */ /* 0x000fe400078e00ff */
[----:B------:R-:W-:Y:S02]  /*2c0a0*/  IMAD.MOV.U32 R11, RZ, RZ, 0x1f ;  /* 0x0000001fff0b7424 */ /* 0x000fe400078e00ff */
[----:B------:R-:W-:-:S07]  /*2c0b0*/  IMAD.MOV.U32 R15, RZ, RZ, -0x1 ;  /* 0xffffffffff0f7424 */ /* 0x000fce00078e00ff */
[----:B01---5:R-:W-:Y:S05]  /*2c0c0*/  WARPSYNC.COLLECTIVE R15, `(.L_x_3493) ;  /* 0x000000000f087348 */ /* 0x023fea0003c00000 */
[----:B------:R2:W3:Y:S02]  /*2c0d0*/  SHFL.IDX P6, R14, R13, R12, R11 ;  /* 0x0000000c0d0e7389 */ /* 0x0004e400000c000b */
[----:B0123-5:R-:W-:Y:S01]  /*2c0e0*/  ENDCOLLECTIVE ;  /* 0x000000000000791b */ /* 0x02ffe20003800000 */
.L_x_3493:
[----:B------:R-:W-:Y:S05]  /*2c0f0*/  BSYNC B0 ;  /* 0x0000000000007941 */ /* 0x000fea0003800000 */
.L_x_3492:
        /* <DEDUP_REMOVED lines=9> */
.L_x_3494:
        /* <DEDUP_REMOVED lines=18> */
.L_x_3495:
[----:B------:R-:W-:Y:S01]  /*2c2b0*/  IMAD.MOV.U32 R12, RZ, RZ, 0x2 ;  /* 0x00000002ff0c7424 */ /* 0x000fe200078e00ff */
[----:B------:R-:W-:-:S05]  /*2c2c0*/  SEL R7, R14, RZ, P1 ;  /* 0x000000ff0e077207 */ /* 0x000fca0000800000 */
[----:B------:R-:W-:-:S04]  /*2c2d0*/  IMAD.IADD R3, R2, 0x1, R7 ;  /* 0x0000000102037824 */ /* 0x000fc800078e0207 */
[----:B------:R-:W-:-:S07]  /*2c2e0*/  IMAD.MOV.U32 R13, RZ, RZ, R3 ;  /* 0x000000ffff0d7224 */ /* 0x000fce00078e0003 */
[----:B------:R-:W-:Y:S05]  /*2c2f0*/  WARPSYNC.COLLECTIVE R15, `(.L_x_3496) ;  /* 0x000000000f087348 */ /* 0x000fea0003c00000 */
[----:B------:R0:W1:Y:S02]  /*2c300*/  SHFL.UP P6, R14, R13, R12, R11 ;  /* 0x0400000c0d0e7389 */ /* 0x00006400000c000b */
[----:B01----:R-:W-:Y:S01]  /*2c310*/  ENDCOLLECTIVE ;  /* 0x000000000000791b */ /* 0x003fe20003800000 */
.L_x_3496:
        /* <DEDUP_REMOVED lines=8> */
.L_x_3497:
        /* <DEDUP_REMOVED lines=8> */
.L_x_3498:
        /* <DEDUP_REMOVED lines=8> */
.L_x_3499:
        /* <DEDUP_REMOVED lines=9> */
.L_x_3500:
[----:B------:R-:W-:Y:S01]  /*2c530*/  IMAD.MOV.U32 R16, RZ, RZ, R14 ;  /* 0x000000ffff107224 */ /* 0x000fe200078e000e */
[----:B------:R-:W-:Y:S06]  /*2c540*/  BRA `(.L_x_3501) ;  /* 0xffffffcc00a07947 */ /* 0x000fec000383ffff */
.L_x_3421:
        /* <DEDUP_REMOVED lines=8> */
.L_x_3503:
[----:B------:R-:W-:Y:S05]  /*2c5d0*/  BSYNC B0 ;  /* 0x0000000000007941 */ /* 0x000fea0003800000 */
.L_x_3502:
        /* <DEDUP_REMOVED lines=9> */
.L_x_3504:
[----:B------:R-:W-:Y:S01]  /*2c670*/  IMAD.MOV.U32 R12, RZ, RZ, 0x4 ;  /* 0x00000004ff0c7424 */ /* 0x000fe200078e00ff */
[----:B------:R-:W-:-:S05]  /*2c680*/  SEL R14, R14, RZ, P2 ;  /* 0x000000ff0e0e7207 */ /* 0x000fca0001000000 */
[----:B------:R-:W-:-:S04]  /*2c690*/  IMAD.IADD R3, R3, 0x1, R14 ;  /* 0x0000000103037824 */ /* 0x000fc800078e020e */
[----:B------:R-:W-:-:S07]  /*2c6a0*/  IMAD.MOV.U32 R13, RZ, RZ, R3 ;  /* 0x000000ffff0d7224 */ /* 0x000fce00078e0003 */
[----:B------:R-:W-:Y:S05]  /*2c6b0*/  WARPSYNC.COLLECTIVE R15, `(.L_x_3505) ;  /* 0x000000000f087348 */ /* 0x000fea0003c00000 */
[----:B------:R0:W1:Y:S02]  /*2c6c0*/  SHFL.UP P6, R14, R13, R12, R11 ;  /* 0x0400000c0d0e7389 */ /* 0x00006400000c000b */
[----:B01----:R-:W-:Y:S01]  /*2c6d0*/  ENDCOLLECTIVE ;  /* 0x000000000000791b */ /* 0x003fe20003800000 */
.L_x_3505:
[----:B------:R-:W-:Y:S01]  /*2c6e0*/  IMAD.MOV.U32 R12, RZ, RZ, 0x8 ;  /* 0x00000008ff0c7424 */ /* 0x000fe200078e00ff */
[----:B------:R-:W-:-:S05]  /*2c6f0*/  SEL R14, R14, RZ, P3 ;  /* 0x000000ff0e0e7207 */ /* 0x000fca0001800000 */
[----:B------:R-:W-:-:S04]  /*2c700*/  IMAD.IADD R3, R3, 0x1, R14 ;  /* 0x0000000103037824 */ /* 0x000fc800078e020e */
[----:B------:R-:W-:-:S07]  /*2c710*/  IMAD.MOV.U32 R13, RZ, RZ, R3 ;  /* 0x000000ffff0d7224 */ /* 0x000fce00078e0003 */
[----:B------:R-:W-:Y:S05]  /*2c720*/  WARPSYNC.COLLECTIVE R15, `(.L_x_3506) ;  /* 0x000000000f087348 */ /* 0x000fea0003c00000 */
[----:B------:R0:W1:Y:S02]  /*2c730*/  SHFL.UP P6, R14, R13, R12, R11 ;  /* 0x0400000c0d0e7389 */ /* 0x00006400000c000b */
[----:B01----:R-:W-:Y:S01]  /*2c740*/  ENDCOLLECTIVE ;  /* 0x000000000000791b */ /* 0x003fe20003800000 */
.L_x_3506:
[----:B------:R-:W-:Y:S01]  /*2c750*/  IMAD.MOV.U32 R12, RZ, RZ, 0x10 ;  /* 0x00000010ff0c7424 */ /* 0x000fe200078e00ff */
[----:B------:R-:W-:-:S05]  /*2c760*/  SEL R14, R14, RZ, P4 ;  /* 0x000000ff0e0e7207 */ /* 0x000fca0002000000 */
[----:B------:R-:W-:-:S04]  /*2c770*/  IMAD.IADD R3, R3, 0x1, R14 ;  /* 0x0000000103037824 */ /* 0x000fc800078e020e */
[----:B------:R-:W-:-:S07]  /*2c780*/  IMAD.MOV.U32 R13, RZ, RZ, R3 ;  /* 0x000000ffff0d7224 */ /* 0x000fce00078e0003 */
[----:B------:R-:W-:Y:S05]  /*2c790*/  WARPSYNC.COLLECTIVE R15, `(.L_x_3507) ;  /* 0x000000000f087348 */ /* 0x000fea0003c00000 */
[----:B------:R0:W1:Y:S02]  /*2c7a0*/  SHFL.UP P6, R14, R13, R12, R11 ;  /* 0x0400000c0d0e7389 */ /* 0x00006400000c000b */
[----:B01----:R-:W-:Y:S01]  /*2c7b0*/  ENDCOLLECTIVE ;  /* 0x000000000000791b */ /* 0x003fe20003800000 */
.L_x_3507:
        /* <DEDUP_REMOVED lines=8> */
.L_x_3508:
[----:B------:R-:W-:Y:S01]  /*2c840*/  IMAD.MOV.U32 R16, RZ, RZ, R14 ;  /* 0x000000ffff107224 */ /* 0x000fe200078e000e */
[----:B------:R-:W-:Y:S06]  /*2c850*/  BRA `(.L_x_3509) ;  /* 0xffffffcc00787947 */ /* 0x000fec000383ffff */
.L_x_3423:
[----:B------:R-:W-:Y:S01]  /*2c860*/  BSSY B0, `(.L_x_3510) ;  /* 0x0000006000007945 */ /* 0x000fe20003800000 */
[----:B------:R-:W-:Y:S01]  /*2c870*/  PLOP3.LUT P6, PT, P6, PT, PT, 0x8, 0x0 ;  /* 0x000000000000781c */ /* 0x000fe200037ce170 */
[----:B------:R-:W-:-:S12]  /*2c880*/  IMAD.MOV.U32 R15, RZ, RZ, -0x1 ;  /* 0xffffffffff0f7424 */ /* 0x000fd800078e00ff */
[----:B01---5:R-:W-:Y:S05]  /*2c890*/  WARPSYNC.COLLECTIVE R15, `(.L_x_3511) ;  /* 0x000000000f087348 */ /* 0x023fea0003c00000 */
[----:B------:R-:W-:Y:S01]  /*2c8a0*/  VOTE.ANY R14, PT, P6 ;  /* 0x00000000000e7806 */ /* 0x000fe200030e0100 */
[----:B01---5:R-:W-:Y:S06]  /*2c8b0*/  ENDCOLLECTIVE ;  /* 0x000000000000791b */ /* 0x023fec0003800000 */
.L_x_3511:
[----:B------:R-:W-:Y:S05]  /*2c8c0*/  BSYNC B0 ;  /* 0x0000000000007941 */ /* 0x000fea0003800000 */
.L_x_3510:
        /* <DEDUP_REMOVED lines=9> */
.L_x_3512:
[----:B------:R-:W-:Y:S01]  /*2c960*/  IMAD.MOV.U32 R17, RZ, RZ, R14 ;  /* 0x000000ffff117224 */ /* 0x000fe200078e000e */
[----:B------:R-:W-:Y:S06]  /*2c970*/  BRA `(.L_x_3513) ;  /* 0xffffffcc00687947 */ /* 0x000fec000383ffff */
.L_x_3425:
[----:B------:R-:W-:Y:S01]  /*2c980*/  BSSY B0, `(.L_x_3514) ;  /* 0x0000007000007945 */ /* 0x000fe20003800000 */
[----:B------:R-:W-:Y:S02]  /*2c990*/  IMAD.MOV.U32 R13, RZ, RZ, R3 ;  /* 0x000000ffff0d7224 */ /* 0x000fe400078e0003 */
[----:B------:R-:W-:Y:S02]  /*2c9a0*/  IMAD.MOV.U32 R11, RZ, RZ, 0x1f ;  /* 0x0000001fff0b7424 */ /* 0x000fe400078e00ff */
[----:B------:R-:W-:-:S07]  /*2c9b0*/  IMAD.MOV.U32 R15, RZ, RZ, -0x1 ;  /* 0xffffffffff0f7424 */ /* 0x000fce00078e00ff */
[----:B0123-5:R-:W-:Y:S05]  /*2c9c0*/  WARPSYNC.COLLECTIVE R15, `(.L_x_3515) ;  /* 0x000000000f087348 */ /* 0x02ffea0003c00000 */
[----:B------:R4:W0:Y:S02]  /*2c9d0*/  SHFL.IDX P6, R14, R13, R12, R11 ;  /* 0x0000000c0d0e7389 */ /* 0x00082400000c000b */
[----:B012345:R-:W-:Y:S01]  /*2c9e0*/  ENDCOLLECTIVE ;  /* 0x000000000000791b */ /* 0x03ffe20003800000 */
.L_x_3515:
[----:B------:R-:W-:Y:S05]  /*2c9f0*/  BSYNC B0 ;  /* 0x0000000000007941 */ /* 0x000fea0003800000 */
.L_x_3514:
[----:B------:R-:W-:Y:S01]  /*2ca00*/  IMAD.MOV.U32 R3, RZ, RZ, R14 ;  /* 0x000000ffff037224 */ /* 0x000fe200078e000e */
[----:B------:R-:W-:Y:S06]  /*2ca10*/  BRA `(.L_x_3516) ;  /* 0xffffffcc005c7947 */ /* 0x000fec000383ffff */
.L_x_3429:
[----:B0-----:R0:W2:Y:S02]  /*2ca20*/  SYNCS.PHASECHK.TRANS64.TRYWAIT P0, [R0+URZ+0x32420], R3 ;  /* 0x03242003000075a7 */ /* 0x0010a4000800017f */
[----:B--2---:R-:W-:Y:S05]  /*2ca30*/  @!P0 NANOSLEEP.SYNCS 0x989680 ;  /* 0x009896800000895d */ /* 0x004fea0003900000 */
[----:B------:R-:W2:Y:S02]  /*2ca40*/  @!P0 SYNCS.PHASECHK.TRANS64 P0, [R0+URZ+0x32420], R3 ;  /* 0x03242003000085a7 */ /* 0x000ea4000800007f */
[----:B--2---:R-:W-:Y:S05]  /*2ca50*/  @!P0 BRA `(.L_x_3429) ;  /* 0xfffffffc00f08947 */ /* 0x004fea000383ffff */
[----:B------:R-:W-:Y:S05]  /*2ca60*/  BRA `(.L_x_3517) ;  /* 0xffffffd000e07947 */ /* 0x000fea000383ffff */
.L_x_3430:
        /* <DEDUP_REMOVED lines=11> */
.L_x_3519:
[----:B------:R-:W-:Y:S05]  /*2cb20*/  BSYNC B0 ;  /* 0x0000000000007941 */ /* 0x000fea0003800000 */
.L_x_3518:
[----:B------:R-:W-:Y:S05]  /*2cb30*/  BRA `(.L_x_3520) ;  /* 0xffffffd000c87947 */ /* 0x000fea000383ffff */
.L_x_3433:
[----:B------:R-:W-:Y:S01]  /*2cb40*/  BSSY B1, `(.L_x_3521) ;  /* 0x0000006000017945 */ /* 0x000fe20003800000 */
[----:B------:R-:W-:-:S07]  /*2cb50*/  IMAD.MOV.U32 R15, RZ, RZ, -0x1 ;  /* 0xffffffffff0f7424 */ /* 0x000fce00078e00ff */
[----:B012--5:R-:W-:Y:S05]  /*2cb60*/  WARPSYNC.COLLECTIVE R15, `(.L_x_3522) ;  /* 0x000000000f0c7348 */ /* 0x027fea0003c00000 */
[----:B------:R-:W-:Y:S02]  /*2cb70*/  ELECT P6, UR62, PT ;  /* 0x00000000003e782f */ /* 0x000fe400038c0000 */
[----:B------:R-:W-:Y:S01]  /*2cb80*/  MOV R14, UR62 ;  /* 0x0000003e000e7c02 */ /* 0x000fe20008000f00 */
[----:B012--5:R-:W-:Y:S10]  /*2cb90*/  ENDCOLLECTIVE ;  /* 0x000000000000791b */ /* 0x027ff40003800000 */
.L_x_3522:
[----:B------:R-:W-:Y:S05]  /*2cba0*/  BSYNC B1 ;  /* 0x0000000000017941 */ /* 0x000fea0003800000 */
.L_x_3521:
[----:B------:R-:W-:Y:S05]  /*2cbb0*/  BRA `(.L_x_3523) ;  /* 0xffffffd000c07947 */ /* 0x000fea000383ffff */
.L_x_3435:
[----:B0-----:R0:W2:Y:S02]  /*2cbc0*/  SYNCS.PHASECHK.TRANS64.TRYWAIT P0, [R6+URZ], R5 ;  /* 0x00000005060075a7 */ /* 0x0010a4000800017f */
[----:B--2---:R-:W-:Y:S05]  /*2cbd0*/  @!P0 NANOSLEEP.SYNCS 0x989680 ;  /* 0x009896800000895d */ /* 0x004fea0003900000 */
[----:B------:R-:W2:Y:S02]  /*2cbe0*/  @!P0 SYNCS.PHASECHK.TRANS64 P0, [R6+URZ], R5 ;  /* 0x00000005060085a7 */ /* 0x000ea4000800007f */
[----:B--2---:R-:W-:Y:S05]  /*2cbf0*/  @!P0 BRA `(.L_x_3435) ;  /* 0xfffffffc00f08947 */ /* 0x004fea000383ffff */
[----:B------:R-:W-:Y:S05]  /*2cc00*/  BRA `(.L_x_3524) ;  /* 0xffffffd000fc7947 */ /* 0x000fea000383ffff */
.L_x_3436:
[----:B--2---:R2:W3:Y:S02]  /*2cc10*/  SYNCS.PHASECHK.TRANS64.TRYWAIT P0, [R7+URZ], R2 ;  /* 0x00000002070075a7 */ /* 0x0044e4000800017f */
[----:B---3--:R-:W-:Y:S05]  /*2cc20*/  @!P0 NANOSLEEP.SYNCS 0x989680 ;  /* 0x009896800000895d */ /* 0x008fea0003900000 */
[----:B------:R-:W3:Y:S02]  /*2cc30*/  @!P0 SYNCS.PHASECHK.TRANS64 P0, [R7+URZ], R2 ;  /* 0x00000002070085a7 */ /* 0x000ee4000800007f */
[----:B---3--:R-:W-:Y:S05]  /*2cc40*/  @!P0 BRA `(.L_x_3436) ;  /* 0xfffffffc00f08947 */ /* 0x008fea000383ffff */
[----:B------:R-:W-:Y:S05]  /*2cc50*/  BRA `(.L_x_3525) ;  /* 0xffffffd000f07947 */ /* 0x000fea000383ffff */
.L_x_3438:
[----:B---3--:R3:W4:Y:S02]  /*2cc60*/  SYNCS.PHASECHK.TRANS64.TRYWAIT P0, [R4+URZ], R5 ;  /* 0x00000005040075a7 */ /* 0x008724000800017f */
[----:B----4-:R-:W-:Y:S05]  /*2cc70*/  @!P0 NANOSLEEP.SYNCS 0x989680 ;  /* 0x009896800000895d */ /* 0x010fea0003900000 */
[----:B------:R-:W4:Y:S02]  /*2cc80*/  @!P0 SYNCS.PHASECHK.TRANS64 P0, [R4+URZ], R5 ;  /* 0x00000005040085a7 */ /* 0x000f24000800007f */
[----:B----4-:R-:W-:Y:S05]  /*2cc90*/  @!P0 BRA `(.L_x_3438) ;  /* 0xfffffffc00f08947 */ /* 0x010fea000383ffff */
[----:B------:R-:W-:Y:S05]  /*2cca0*/  BRA `(.L_x_3526) ;  /* 0xffffffd000f87947 */ /* 0x000fea000383ffff */
        .type           $_ZN7cutlass13device_kernelIN5flash11enable_sm90INS1_16FlashAttnFwdSm90INS1_25CollectiveMainloopFwdSm90ILi2EN4cute5tupleIJNS5_1CILi1EEES8_S8_EEENS6_IJNS7_ILi128EEENS7_ILi96EEENS7_ILi64EEEEEELi256ENS_6half_tEfNS_4arch4Sm90ELb0ELb1ELb1ELb1ELb0ELb0ELb1ELb1ELb0ELb1ELb0ELb0EEENS1_21CollectiveEpilogueFwdINS6_IJSA_NS7_ILi256EEESB_EEES9_SE_SG_Li256ELb1ELb1ELb0ELb0EEENS1_36VarlenDynamicPersistentTileSchedulerILi128ELi96ELi256ELi128ELb0ELb1ELb1ELb1ELb0ELb1EEEEEEEEEvNT_6ParamsE$_ZZN5flash25CollectiveMainloopFwdSm90ILi2EN4cute5tupleIJNS1_1CILi1EEES4_S4_EEENS2_IJNS3_ILi128EEENS3_ILi96EEENS3_ILi64EEEEEELi256EN7cutlass6half_tEfNSA_4arch4Sm90ELb0ELb1ELb1ELb1ELb0ELb0ELb1ELb1ELb0ELb1ELb0ELb0EE3mmaINS_16FlashAttnFwdSm90ISE_NS_21CollectiveEpilogueFwdINS2_IJS6_NS3_ILi256EEES7_EEES5_SB_SD_Li256ELb1ELb1ELb0ELb0EEENS_36VarlenDynamicPersistentTileSchedulerILi128ELi96ELi256ELi128ELb0ELb1ELb1ELb1ELb0ELb1EEEE13SharedStorageENS1_6TensorINS1_11ArrayEngineIfLm128EEENS1_6LayoutINS2_IJNS2_IJNS3_ILi2EEEST_NS3_ILi32EEEEEES4_S4_EEENS2_IJNS2_IJS4_ST_NS3_ILi4EEEEEENS3_ILi0EEESZ_EEEEEEENS_7SoftmaxILi2ELi0EEEEEbRKNSE_6ParamsENSA_25PipelineTmaAsyncNoClusterILi2ENSA_16PipelineTmaAsyncILi2EEEEES1B_RNSA_13PipelineStateILj2EEERT0_RT1_iRiRKNS_16SeqlenInfoQKNewKILb1ELb0EEENS2_IJiiiiEEERT_ENKUliT_T0_T1_E_clIZSF_ISO_S12_S14_EbS17_S1B_S1B_S1E_S1G_S1I_iS1J_S1N_S1O_S1Q_EUlRS1R_iE1_NS3_ILb0EEENS3_ILb1EEEEEDaiS1R_S1S_S1T_,@function
        .size           $_ZN7cutlass13device_kernelIN5flash11enable_sm90INS1_16FlashAttnFwdSm90INS1_25CollectiveMainloopFwdSm90ILi2EN4cute5tupleIJNS5_1CILi1EEES8_S8_EEENS6_IJNS7_ILi128EEENS7_ILi96EEENS7_ILi64EEEEEELi256ENS_6half_tEfNS_4arch4Sm90ELb0ELb1ELb1ELb1ELb0ELb0ELb1ELb1ELb0ELb1ELb0ELb0EEENS1_21CollectiveEpilogueFwdINS6_IJSA_NS7_ILi256EEESB_EEES9_SE_SG_Li256ELb1ELb1ELb0ELb0EEENS1_36VarlenDynamicPersistentTileSchedulerILi128ELi96ELi256ELi128ELb0ELb1ELb1ELb1ELb0ELb1EEEEEEEEEvNT_6ParamsE$_ZZN5flash25CollectiveMainloopFwdSm90ILi2EN4cute5tupleIJNS1_1CILi1EEES4_S4_EEENS2_IJNS3_ILi128EEENS3_ILi96EEENS3_ILi64EEEEEELi256EN7cutlass6half_tEfNSA_4arch4Sm90ELb0ELb1ELb1ELb1ELb0ELb0ELb1ELb1ELb0ELb1ELb0ELb0EE3mmaINS_16FlashAttnFwdSm90ISE_NS_21CollectiveEpilogueFwdINS2_IJS6_NS3_ILi256EEES7_EEES5_SB_SD_Li256ELb1ELb1ELb0ELb0EEENS_36VarlenDynamicPersistentTileSchedulerILi128ELi96ELi256ELi128ELb0ELb1ELb1ELb1ELb0ELb1EEEE13SharedStorageENS1_6TensorINS1_11ArrayEngineIfLm128EEENS1_6LayoutINS2_IJNS2_IJNS3_ILi2EEEST_NS3_ILi32EEEEEES4_S4_EEENS2_IJNS2_IJS4_ST_NS3_ILi4EEEEEENS3_ILi0EEESZ_EEEEEEENS_7SoftmaxILi2ELi0EEEEEbRKNSE_6ParamsENSA_25PipelineTmaAsyncNoClusterILi2ENSA_16PipelineTmaAsyncILi2EEEEES1B_RNSA_13PipelineStateILj2EEERT0_RT1_iRiRKNS_16SeqlenInfoQKNewKILb1ELb0EEENS2_IJiiiiEEERT_ENKUliT_T0_T1_E_clIZSF_ISO_S12_S14_EbS17_S1B_S1B_S1E_S1G_S1I_iS1J_S1N_S1O_S1Q_EUlRS1R_iE1_NS3_ILb0EEENS3_ILb1EEEEEDaiS1R_S1S_S1T_,(.L_x_6041 - $_ZN7cutlass13device_kernelIN5flash11enable_sm90INS1_16FlashAttnFwdSm90INS1_25CollectiveMainloopFwdSm90ILi2EN4cute5tupleIJNS5_1CILi1EEES8_S8_EEENS6_IJNS7_ILi128EEENS7_ILi96EEENS7_ILi64EEEEEELi256ENS_6half_tEfNS_4arch4Sm90ELb0ELb1ELb1ELb1ELb0ELb0ELb1ELb1ELb0ELb1ELb0ELb0EEENS1_21CollectiveEpilogueFwdINS6_IJSA_NS7_ILi256EEESB_EEES9_SE_SG_Li256ELb1ELb1ELb0ELb0EEENS1_36VarlenDynamicPersistentTileSchedulerILi128ELi96ELi256ELi128ELb0ELb1ELb1ELb1ELb0ELb1EEEEEEEEEvNT_6ParamsE$_ZZN5flash25CollectiveMainloopFwdSm90ILi2EN4cute5tupleIJNS1_1CILi1EEES4_S4_EEENS2_IJNS3_ILi128EEENS3_ILi96EEENS3_ILi64EEEEEELi256EN7cutlass6half_tEfNSA_4arch4Sm90ELb0ELb1ELb1ELb1ELb0ELb0ELb1ELb1ELb0ELb1ELb0ELb0EE3mmaINS_16FlashAttnFwdSm90ISE_NS_21CollectiveEpilogueFwdINS2_IJS6_NS3_ILi256EEES7_EEES5_SB_SD_Li256ELb1ELb1ELb0ELb0EEENS_36VarlenDynamicPersistentTileSchedulerILi128ELi96ELi256ELi128ELb0ELb1ELb1ELb1ELb0ELb1EEEE13SharedStorageENS1_6TensorINS1_11ArrayEngineIfLm128EEENS1_6LayoutINS2_IJNS2_IJNS3_ILi2EEEST_NS3_ILi32EEEEEES4_S4_EEENS2_IJNS2_IJS4_ST_NS3_ILi4EEEEEENS3_ILi0EEESZ_EEEEEEENS_7SoftmaxILi2ELi0EEEEEbRKNSE_6ParamsENSA_25PipelineTmaAsyncNoClusterILi2ENSA_16PipelineTmaAsyncILi2EEEEES1B_RNSA_13PipelineStateILj2EEERT0_RT1_iRiRKNS_16SeqlenInfoQKNewKILb1ELb0EEENS2_IJiiiiEEERT_ENKUliT_T0_T1_E_clIZSF_ISO_S12_S14_EbS17_S1B_S1B_S1E_S1G_S1I_iS1J_S1N_S1O_S1Q_EUlRS1R_iE1_NS3_ILb0EEENS3_ILb1EEEEEDaiS1R_S1S_S1T_)
$_ZN7cutlass13device_kernelIN5flash11enable_sm90INS1_16FlashAttnFwdSm90INS1_25CollectiveMainloopFwdSm90ILi2EN4cute5tupleIJNS5_1CILi1EEES8_S8_EEENS6_IJNS7_ILi128EEENS7_ILi96EEENS7_ILi64EEEEEELi256ENS_6half_tEfNS_4arch4Sm90ELb0ELb1ELb1ELb1ELb0ELb0ELb1ELb1ELb0ELb1ELb0ELb0EEENS1_21CollectiveEpilogueFwdINS6_IJSA_NS7_ILi256EEESB_EEES9_SE_SG_Li256ELb1ELb1ELb0ELb0EEENS1_36VarlenDynamicPersistentTileSchedulerILi128ELi96ELi256ELi128ELb0ELb1ELb1ELb1ELb0ELb1EEEEEEEEEvNT_6ParamsE$_ZZN5flash25CollectiveMainloopFwdSm90ILi2EN4cute5tupleIJNS1_1CILi1EEES4_S4_EEENS2_IJNS3_ILi128EEENS3_ILi96EEENS3_ILi64EEEEEELi256EN7cutlass6half_tEfNSA_4arch4Sm90ELb0ELb1ELb1ELb1ELb0ELb0ELb1ELb1ELb0ELb1ELb0ELb0EE3mmaINS_16FlashAttnFwdSm90ISE_NS_21CollectiveEpilogueFwdINS2_IJS6_NS3_ILi256EEES7_EEES5_SB_SD_Li256ELb1ELb1ELb0ELb0EEENS_36VarlenDynamicPersistentTileSchedulerILi128ELi96ELi256ELi128ELb0ELb1ELb1ELb1ELb0ELb1EEEE13SharedStorageENS1_6TensorINS1_11ArrayEngineIfLm128EEENS1_6LayoutINS2_IJNS2_IJNS3_ILi2EEEST_NS3_ILi32EEEEEES4_S4_EEENS2_IJNS2_IJS4_ST_NS3_ILi4EEEEEENS3_ILi0EEESZ_EEEEEEENS_7SoftmaxILi2ELi0EEEEEbRKNSE_6ParamsENSA_25PipelineTmaAsyncNoClusterILi2ENSA_16PipelineTmaAsyncILi2EEEEES1B_RNSA_13PipelineStateILj2EEERT0_RT1_iRiRKNS_16SeqlenInfoQKNewKILb1ELb0EEENS2_IJiiiiEEERT_ENKUliT_T0_T1_E_clIZSF_ISO_S12_S14_EbS17_S1B_S1B_S1E_S1G_S1I_iS1J_S1N_S1O_S1Q_EUlRS1R_iE1_NS3_ILb0EEENS3_ILb1EEEEEDaiS1R_S1S_S1T_:
        /* <DEDUP_REMOVED lines=46> */
.L_x_3528:
[----:B------:R-:W-:Y:S05]  /*2cf90*/  BSYNC B3 ;  /* 0x0000000000037941 */ /* 0x000fea0003800000 */
.L_x_3527:
        /* <DEDUP_REMOVED lines=17> */
.L_x_3530:
[----:B------:R-:W-:Y:S05]  /*2d0b0*/  BSYNC B3 ;  /* 0x0000000000037941 */ /* 0x000fea0003800000 */
.L_x_3529:
        /* <DEDUP_REMOVED lines=10> */
.L_x_3532:
[----:B------:R-:W-:Y:S05]  /*2d160*/  BSYNC B3 ;  /* 0x0000000000037941 */ /* 0x000fea0003800000 */
.L_x_3531:
        /* <DEDUP_REMOVED lines=92> */
.L_x_3535:
[----:B------:R-:W-:Y:S05]  /*2d730*/  BSYNC B3 ;  /* 0x0000000000037941 */ /* 0x000fea0003800000 */
.L_x_3534:
        /* <DEDUP_REMOVED lines=17> */
.L_x_3537:
[----:B------:R-:W-:Y:S05]  /*2d850*/  BSYNC B3 ;  /* 0x0000000000037941 */ /* 0x000fea0003800000 */
.L_x_3536:
        /* <DEDUP_REMOVED lines=10> */
.L_x_3539:
[----:B------:R-:W-:Y:S05]  /*2d900*/  BSYNC B3 ;  /* 0x0000000000037941 */ /* 0x000fea0003800000 */
.L_x_3538:
        /* <DEDUP_REMOVED lines=324> */
[----:B------:R-:W3:Y:S02]  /*2ed50*/  LD.E R78, desc[UR4][R2.64] ;  /* 0x00000004024e7980 */ /* 0x000ee4000c101900 */
        /* <DEDUP_REMOVED lines=19> */
[----:B------:R-:W-:-:S02]  /*2ee90*/  FMUL.FTZ R34, R49, R75 ;  /* 0x0000004b31227220 */ /* 0x000fc40000410000 */
[----:B------:R0:W1:Y:S01]  /*2eea0*/  MUFU.TANH R81, R35 ;  /* 0x0000002300517308 */ /* 0x0000620000002400 */
[-C--:B------:R-:W-:Y:S01]  /*2eeb0*/  FMUL.FTZ R21, R25, R75.reuse ;  /* 0x0000004b19157220 */ /* 0x080fe20000410000 */
[-C--:B------:R-:W-:Y:S01]  /*2eec0*/  FMUL.FTZ R25, R29, R75.reuse ;  /* 0x0000004b1d197220 */ /* 0x080fe20000410000 */
[----:B------:R-:W-:-:S05]  /*2eed0*/  FMUL.FTZ R29, R37, R75 ;  /* 0x0000004b251d7220 */ /* 0x000fca0000410000 */
[----:B------:R2:W4:Y:S01]  /*2eee0*/  MUFU.TANH R79, R34 ;  /* 0x00000022004f7308 */ /* 0x0005220000002400 */
[----:B0-----:R-:W-:-:S04]  /*2eef0*/  SHF.R.S32.HI R35, RZ, 0x1f, R76 ;  /* 0x0000001fff237819 */ /* 0x001fc8000001144c */
[----:B--2---:R-:W-:Y:S01]  /*2ef00*/  LEA.HI R34, R35, R76, RZ, 0x7 ;  /* 0x0000004c23227211 */ /* 0x004fe200078f38ff */
[----:B------:R-:W-:-:S03]  /*2ef10*/  FMUL.FTZ R8, R24, R75 ;  /* 0x0000004b18087220 */ /* 0x000fc60000410000 */
[----:B------:R-:W-:Y:S01]  /*2ef20*/  LOP3.LUT R37, R34, 0xffffff80, RZ, 0xc0, !PT ;  /* 0xffffff8022257812 */ /* 0x000fe200078ec0ff */
[-C--:B------:R-:W-:Y:S01]  /*2ef30*/  FMUL.FTZ R24, R28, R75.reuse ;  /* 0x0000004b1c187220 */ /* 0x080fe20000410000 */
[-C--:B------:R-:W-:Y:S01]  /*2ef40*/  FMUL.FTZ R28, R36, R75.reuse ;  /* 0x0000004b241c7220 */ /* 0x080fe20000410000 */
[-C--:B------:R-:W-:Y:S02]  /*2ef50*/  FMUL.FTZ R36, R53, R75.reuse ;  /* 0x0000004b35247220 */ /* 0x080fe40000410000 */
[----:B------:R-:W-:Y:S02]  /*2ef60*/  IMAD.IADD R37, R76, 0x1, -R37 ;  /* 0x000000014c257824 */ /* 0x000fe400078e0a25 */
[----:B------:R0:W2:Y:S01]  /*2ef70*/  MUFU.TANH R82, R36 ;  /* 0x0000002400527308 */ /* 0x0000a20000002400 */
[----:B------:R-:W-:Y:S01]  /*2ef80*/  LEA.HI R35, R35, R76, RZ, 0x2 ;  /* 0x0000004c23237211 */ /* 0x000fe200078f10ff */
[-C--:B------:R-:W-:Y:S01]  /*2ef90*/  FMUL.FTZ R15, R38, R75.reuse ;  /* 0x0000004b260f7220 */ /* 0x080fe20000410000 */
[-C--:B------:R-:W-:Y:S01]  /*2efa0*/  FMUL.FTZ R12, R31, R75.reuse ;  /* 0x0000004b1f0c7220 */ /* 0x080fe20000410000 */
[----:B0-----:R-:W-:Y:S01]  /*2efb0*/  SHF.R.S32.HI R36, RZ, 0x1f, R37 ;  /* 0x0000001fff247819 */ /* 0x001fe20000011425 */
[----:B------:R-:W-:Y:S01]  /*2efc0*/  FMUL.FTZ R18, R39, R75 ;  /* 0x0000004b27127220 */ /* 0x000fe20000410000 */
[----:B------:R-:W-:-:S02]  /*2efd0*/  LOP3.LUT R35, R35, 0xfffffffc, RZ, 0xc0, !PT ;  /* 0xfffffffc23237812 */ /* 0x000fc400078ec0ff */
[C---:B------:R-:W-:Y:S01]  /*2efe0*/  LEA.HI R38, R36.reuse, R37, RZ, 0x2 ;  /* 0x0000002524267211 */ /* 0x040fe200078f10ff */
[----:B------:R-:W-:Y:S01]  /*2eff0*/  FMUL.FTZ R31, R41, R75 ;  /* 0x0000004b291f7220 */ /* 0x000fe20000410000 */
[----:B------:R-:W-:Y:S02]  /*2f000*/  LEA.HI R39, R36, R37, RZ, 0x5 ;  /* 0x0000002524277211 */ /* 0x000fe400078f28ff */
[--C-:B------:R-:W-:Y:S02]  /*2f010*/  SHF.R.S32.HI R36, RZ, 0x2, R38.reuse ;  /* 0x00000002ff247819 */ /* 0x100fe40000011426 */
[----:B------:R-:W-:Y:S01]  /*2f020*/  SHF.R.S32.HI R41, RZ, 0x1f, R38 ;  /* 0x0000001fff297819 */ /* 0x000fe20000011426 */
[----:B------:R-:W-:Y:S01]  /*2f030*/  IMAD.IADD R76, R76, 0x1, -R35 ;  /* 0x000000014c4c7824 */ /* 0x000fe200078e0a23 */
[----:B------:R-:W-:Y:S02]  /*2f040*/  SHF.R.S32.HI R35, RZ, 0x7, R34 ;  /* 0x00000007ff237819 */ /* 0x000fe40000011422 */
[----:B------:R-:W-:-:S02]  /*2f050*/  LEA.HI R41, R41, R36, RZ, 0x3 ;  /* 0x0000002429297211 */ /* 0x000fc400078f18ff */
[----:B------:R-:W-:Y:S02]  /*2f060*/  SHF.R.S32.HI R39, RZ, 0x5, R39 ;  /* 0x00000005ff277819 */ /* 0x000fe40000011427 */
[----:B------:R-:W-:Y:S02]  /*2f070*/  LEA.HI R34, R34, R35, RZ, 0x1 ;  /* 0x0000002322227211 */ /* 0x000fe400078f08ff */
[----:B------:R-:W-:Y:S01]  /*2f080*/  LOP3.LUT R41, R41, 0xfffffff8, RZ, 0xc0, !PT ;  /* 0xfffffff829297812 */ /* 0x000fe200078ec0ff */
[----:B---3--:R-:W-:Y:S01]  /*2f090*/  IMAD R78, R78, 0x8, R39 ;  /* 0x000000084e4e7824 */ /* 0x008fe200078e0227 */
[----:B------:R-:W-:Y:S02]  /*2f0a0*/  LOP3.LUT R34, R34, 0x3fffffe, RZ, 0xc0, !PT ;  /* 0x03fffffe22227812 */ /* 0x000fe400078ec0ff */
[----:B------:R-:W-:Y:S01]  /*2f0b0*/  LEA.HI R39, R76, R76, RZ, 0x1 ;  /* 0x0000004c4c277211 */ /* 0x000fe200078f08ff */
[----:B------:R-:W-:Y:S02]  /*2f0c0*/  IMAD.IADD R41, R36, 0x1, -R41 ;  /* 0x0000000124297824 */ /* 0x000fe400078e0a29 */
[----:B------:R-:W-:Y:S01]  /*2f0d0*/  IMAD.IADD R34, R35, 0x1, -R34 ;  /* 0x0000000123227824 */ /* 0x000fe200078e0a22 */
[----:B------:R-:W-:Y:S01]  /*2f0e0*/  LOP3.LUT R39, R39, 0x1ffffffe, RZ, 0xc0, !PT ;  /* 0x1ffffffe27277812 */ /* 0x000fe200078ec0ff */
[----:B------:R-:W-:-:S02]  /*2f0f0*/  IMAD.U32 R41, R78, 0x10, R41 ;  /* 0x000000104e297824 */ /* 0x000fc400078e0029 */
[-C--:B------:R-:W-:Y:S02]  /*2f100*/  FMUL.FTZ R53, R55, R75.reuse ;  /* 0x0000004b37357220 */ /* 0x080fe40000410000 */
[----:B------:R-:W-:Y:S02]  /*2f110*/  IMAD.IADD R39, R76, 0x1, -R39 ;  /* 0x000000014c277824 */ /* 0x000fe400078e0a27 */
[----:B------:R-:W-:Y:S02]  /*2f120*/  IMAD R34, R34, 0x40, R41 ;  /* 0x0000004022227824 */ /* 0x000fe400078e0229 */
[----:B------:R-:W-:Y:S02]  /*2f130*/  FMUL.FTZ R55, R59, R75 ;  /* 0x0000004b3b377220 */ /* 0x000fe40000410000 */
[----:B------:R-:W-:-:S04]  /*2f140*/  IMAD R59, R39, 0x8, R34 ;  /* 0x00000008273b7824 */ /* 0x000fc800078e0222 */
[----:B------:R-:W-:-:S05]  /*2f150*/  @P1 IMAD.HI.U32 R80, R59, R80, RZ ;  /* 0x000000503b501227 */ /* 0x000fca00078e00ff */
[----:B------:R-:W-:Y:S01]  /*2f160*/  @P1 SHF.R.U32.HI R59, RZ, R77, R80 ;  /* 0x0000004dff3b1219 */ /* 0x000fe20000011650 */
[-C--:B------:R-:W-:Y:S01]  /*2f170*/  FMUL.FTZ R20, R48, R75.reuse ;  /* 0x0000004b30147220 */ /* 0x080fe20000410000 */
[-C--:B------:R-:W-:Y:S01]  /*2f180*/  FMUL.FTZ R56, R56, R75.reuse ;  /* 0x0000004b38387220 */ /* 0x080fe20000410000 */
[-C--:B------:R-:W-:Y:S01]  /*2f190*/  FMUL.FTZ R57, R57, R75.reuse ;  /* 0x0000004b39397220 */ /* 0x080fe20000410000 */
[----:B------:R-:W-:Y:S01]  /*2f1a0*/  LOP3.LUT R38, R38, 0x7ffffffc, RZ, 0xc0, !PT ;  /* 0x7ffffffc26267812 */ /* 0x000fe200078ec0ff */
[----:B------:R-:W0:Y:S01]  /*2f1b0*/  SHFL.IDX PT, R39, R59, RZ, 0x1c1f ;  /* 0x001c1fff3b277589 */ /* 0x000e2200000e0000 */
[-C--:B------:R-:W-:Y:S01]  /*2f1c0*/  FMUL.FTZ R9, R27, R75.reuse ;  /* 0x0000004b1b097220 */ /* 0x080fe20000410000 */
[----:B------:R-:W-:Y:S02]  /*2f1d0*/  IMAD.MOV.U32 R35, RZ, RZ, -0x60 ;  /* 0xffffffa0ff237424 */ /* 0x000fe400078e00ff */
        /* <DEDUP_REMOVED lines=18> */
[-C--:B---3--:R-:W-:Y:S01]  /*2f300*/  FMUL.FTZ R20, R63, R75.reuse ;  /* 0x0000004b3f147220 */ /* 0x088fe20000410000 */
[-C--:B------:R-:W-:Y:S01]  /*2f310*/  FMUL.FTZ R64, R64, R75.reuse ;  /* 0x0000004b40407220 */ /* 0x080fe20000410000 */
[-C--:B------:R-:W-:Y:S01]  /*2f320*/  FMUL.FTZ R65, R65, R75.reuse ;  /* 0x0000004b41417220 */ /* 0x080fe20000410000 */
[-C--:B------:R-:W-:Y:S01]  /*2f330*/  FMUL.FTZ R50, R66, R75.reuse ;  /* 0x0000004b42327220 */ /* 0x080fe20000410000 */
[----:B------:R3:W0:Y:S01]  /*2f340*/  MUFU.TANH R84, R57 ;  /* 0x0000003900547308 */ /* 0x0006220000002400 */
[-C--:B------:R-:W-:Y:S01]  /*2f350*/  FMUL.FTZ R51, R67, R75.reuse ;  /* 0x0000004b43337220 */ /* 0x080fe20000410000 */
[-C--:B------:R-:W-:Y:S01]  /*2f360*/  FMUL.FTZ R68, R68, R75.reuse ;  /* 0x0000004b44447220 */ /* 0x080fe20000410000 */
[-C--:B------:R-:W-:Y:S01]  /*2f370*/  FMUL.FTZ R69, R69, R75.reuse ;  /* 0x0000004b45457220 */ /* 0x080fe20000410000 */
[----:B-1----:R-:W-:Y:S01]  /*2f380*/  FMUL.FTZ R56, R70, R75 ;  /* 0x0000004b46387220 */ /* 0x002fe20000410000 */
[----:B------:R-:W-:-:S02]  /*2f390*/  IMAD.IADD R38, R37, 0x1, -R38 ;  /* 0x0000000125267824 */ /* 0x000fc400078e0a26 */
[----:B------:R-:W-:Y:S02]  /*2f3a0*/  IMAD R35, R10, R35, 0x1 ;  /* 0x000000010a237424 */ /* 0x000fe400078e0223 */
[-C--:B---3--:R-:W-:Y:S01]  /*2f3b0*/  FMUL.FTZ R57, R71, R75.reuse ;  /* 0x0000004b47397220 */ /* 0x088fe20000410000 */
[----:B------:R-:W-:Y:S01]  /*2f3c0*/  FMUL.FTZ R44, R44, R75 ;  /* 0x0000004b2c2c7220 */ /* 0x000fe20000410000 */
[----:B------:R-:W-:Y:S01]  /*2f3d0*/  IMAD R35, R38, -0x2, R35 ;  /* 0xfffffffe26237824 */ /* 0x000fe200078e0223 */
[----:B------:R-:W1:Y:S04]  /*2f3e0*/  MUFU.TANH R8, R8 ;  /* 0x0000000800087308 */ /* 0x000e680000002400 */
[----:B------:R-:W-:-:S04]  /*2f3f0*/  IADD3 R37, -R6, R35, R3 ;  /* 0x0000002306257210 */ /* 0x000fc80007ffe103 */
[----:B------:R-:W3:Y:S01]  /*2f400*/  MUFU.TANH R21, R21 ;  /* 0x0000001500157308 */ /* 0x000ee20000002400 */
        /* <DEDUP_REMOVED lines=63> */
.L_x_3546:
[----:B------:R-:W-:Y:S05]  /*2f800*/  BSYNC B5 ;  /* 0x0000000000057941 */ /* 0x000fea0003800000 */
.L_x_3545:
[----:B------:R-:W-:Y:S01]  /*2f810*/  LOP3.LUT R34, RZ, R34, RZ, 0x33, !PT ;  /* 0x00000022ff227212 */ /* 0x000fe200078e33ff */
[----:B------:R-:W-:Y:S06]  /*2f820*/  BRA `(.L_x_3547) ;  /* 0x0000000000287947 */ /* 0x000fec0003800000 */
.L_x_3544:
        /* <DEDUP_REMOVED lines=10> */
.L_x_3547:
[----:B------:R-:W-:Y:S05]  /*2f8d0*/  BSYNC B4 ;  /* 0x0000000000047941 */ /* 0x000fea0003800000 */
.L_x_3543:
[----:B------:R-:W-:-:S05]  /*2f8e0*/  IMAD R35, R7, R34, R66 ;  /* 0x0000002207237224 */ /* 0x000fca00078e0242 */
[----:B------:R-:W-:Y:S02]  /*2f8f0*/  VIMNMX R62, R62, R35, !PT ;  /* 0x000000233e3e7248 */ /* 0x000fe40007fe0100 */
[----:B------:R-:W-:-:S07]  /*2f900*/  VIADDMNMX R60, R35, R7, R60, PT ;  /* 0x00000007233c7246 */ /* 0x000fce000380013c */
.L_x_3542:
[----:B------:R-:W-:Y:S05]  /*2f910*/  BSYNC B3 ;  /* 0x0000000000037941 */ /* 0x000fea0003800000 */
.L_x_3541:
        /* <DEDUP_REMOVED lines=90> */
[----:B-1----:R-:W-:Y:S02]  /*2fec0*/  FSEL R27, R85, -INF , !P3 ;  /* 0xff800000551b7808 */ /* 0x002fe40005800000 */
        /* <DEDUP_REMOVED lines=46> */
.L_x_3553:
[----:B------:R-:W-:Y:S05]  /*301b0*/  BSYNC B5 ;  /* 0x0000000000057941 */ /* 0x000fea0003800000 */
.L_x_3552:
[----:B------:R-:W-:Y:S01]  /*301c0*/  LOP3.LUT R6, RZ, R6, RZ, 0x33, !PT ;  /* 0x00000006ff067212 */ /* 0x000fe200078e33ff */
[----:B------:R-:W-:Y:S06]  /*301d0*/  BRA `(.L_x_3554) ;  /* 0x0000000000287947 */ /* 0x000fec0003800000 */
.L_x_3551:
        /* <DEDUP_REMOVED lines=10> */
.L_x_3554:
[----:B------:R-:W-:Y:S05]  /*30280*/  BSYNC B4 ;  /* 0x0000000000047941 */ /* 0x000fea0003800000 */
.L_x_3550:
[----:B------:R-:W-:-:S05]  /*30290*/  IMAD R6, R7, R6, R66 ;  /* 0x0000000607067224 */ /* 0x000fca00078e0242 */
[----:B------:R-:W-:Y:S02]  /*302a0*/  VIADDMNMX R62, R6, R7, R62, PT ;  /* 0x00000007063e7246 */ /* 0x000fe4000380013e */
[----:B------:R-:W-:-:S07]  /*302b0*/  VIMNMX R63, R63, R6, !PT ;  /* 0x000000063f3f7248 */ /* 0x000fce0007fe0100 */
.L_x_3549:
[----:B------:R-:W-:Y:S05]  /*302c0*/  BSYNC B3 ;  /* 0x0000000000037941 */ /* 0x000fea0003800000 */
.L_x_3548:
        /* <DEDUP_REMOVED lines=135> */
[----:B------:R-:W-:Y:S01]  /*30b40*/  FMNMX.FTZ R9, R58, R9, !PT ;  /* 0x000000093a097209 */ /* 0x000fe20007810000 */
[----:B------:R-:W2:Y:S01]  /*30b50*/  LD.E R66, desc[UR4][R6.64+0x20] ;  /* 0x0000200406427980 */ /* 0x000ea2000c101900 */
        /* <DEDUP_REMOVED lines=93> */
[----:B------:R-:W-:Y:S01]  /*31130*/  FFMA.FTZ R156, R20, R69, -R66 ;  /* 0x00000045149c7223 */ /* 0x000fe20000010842 */
[----:B0-----:R-:W-:-:S05]  /*31140*/  FADD.FTZ R8, R218, R63 ;  /* 0x0000003fda087221 */ /* 0x001fca0000010000 */
[----:B------:R-:W0:Y:S01]  /*31150*/  MUFU.EX2 R21, R37 ;  /* 0x0000002500157308 */ /* 0x000e220000000800 */
[----:B-1----:R-:W-:Y:S01]  /*31160*/  FADD.FTZ R24, R216, R7 ;  /* 0x00000007d8187221 */ /* 0x002fe20000010000 */
[----:B------:R-:W-:-:S06]  /*31170*/  FFMA.FTZ R12, R18, R69, -R66 ;  /* 0x00000045120c7223 */ /* 0x000fcc0000010842 */
[----:B------:R-:W1:Y:S01]  /*31180*/  MUFU.EX2 R15, R6 ;  /* 0x00000006000f7308 */ /* 0x000e620000000800 */
[----:B------:R-:W-:Y:S01]  /*31190*/  FFMA.FTZ R11, R19, R69, -R66 ;  /* 0x00000045130b7223 */ /* 0x000fe20000010842 */
[----:B--2---:R-:W-:-:S06]  /*311a0*/  FADD.FTZ R7, R217, R8 ;  /* 0x00000008d9077221 */ /* 0x004fcc0000010000 */
[----:B------:R-:W2:Y:S01]  /*311b0*/  MUFU.EX2 R20, R38 ;  /* 0x0000002600147308 */ /* 0x000ea20000000800 */
[----:B-----5:R-:W-:-:S07]  /*311c0*/  FADD.FTZ R24, R155, R24 ;  /* 0x000000189b187221 */ /* 0x020fce0000010000 */
        /* <DEDUP_REMOVED lines=487> */
[----:B--2---:R-:W2:Y:S01]  /*33040*/  LD.E R3, desc[UR6][R6.64+0x1fc] ;  /* 0x0001fc0606037980 */ /* 0x004ea2000c101900 */
[----:B------:R-:W-:Y:S01]  /*33050*/  LEA.HI R28, R203, 0x8, RZ, 0x19 ;  /* 0x00000008cb1c7811 */ /* 0x000fe200078fc8ff */
[----:B--2---:R-:W-:-:S05]  /*33060*/  FMUL.FTZ R29, R32, R3 ;  /* 0x00000003201d7220 */ /* 0x004fca0000410000 */
[----:B------:R2:W-:Y:S04]  /*33070*/  ST.E desc[UR4][R6.64+0x1fc], R29 ;  /* 0x0001fc1d06007985 */ /* 0x0005e8000c101904 */
[----:B------:R-:W3:Y:S01]  /*33080*/  LDL.64 R2, [R0+0x80] ;  /* 0x0000800000027983 */ /* 0x000ee20000100a00 */
[----:B------:R4:W-:Y:S06]  /*33090*/  BAR.SYNC.DEFER_BLOCKING R28, 0x100 ;  /* 0x0004001c0000751d */ /* 0x0009ec0000010000 */
[----:B------:R-:W5:Y:S04]  /*330a0*/  LDL.64 R26, [R0] ;  /* 0x00000000001a7983 */ /* 0x000f680000100a00 */
[----:B-1----:R-:W2:Y:S04]  /*330b0*/  LDL.64 R24, [R0+0x98] ;  /* 0x0000980000187983 */ /* 0x002ea80000100a00 */
[----:B0-----:R-:W4:Y:S04]  /*330c0*/  LDL.64 R8, [R0+0x88] ;  /* 0x0000880000087983 */ /* 0x001f280000100a00 */
[----:B---3--:R-:W3:Y:S04]  /*330d0*/  LD.E R31, desc[UR4][R2.64] ;  /* 0x00000004021f7980 */ /* 0x008ee8000c101900 */
[----:B-----5:R-:W5:Y:S04]  /*330e0*/  LD.E R221, desc[UR6][R26.64] ;  /* 0x000000061add7980 */ /* 0x020f68000c101900 */
[----:B--2---:R-:W5:Y:S04]  /*330f0*/  LD.E.64 R6, desc[UR4][R24.64] ;  /* 0x0000000418067980 */ /* 0x004f68000c101b00 */
        /* <DEDUP_REMOVED lines=13> */
[----:B-1----:R-:W4:Y:S04]  /*331d0*/  LD.E R27, desc[UR6][R2.64+0x1c] ;  /* 0x00001c06021b7980 */ /* 0x002f28000c101900 */
[----:B----4-:R1:W-:Y:S04]  /*331e0*/  ST.E desc[UR4][R2.64+0x1c], R27 ;  /* 0x00001c1b02007985 */ /* 0x0103e8000c101904 */
[----:B--2---:R-:W2:Y:S04]  /*331f0*/  LD.E R25, desc[UR6][R2.64+0x20] ;  /* 0x0000200602197980 */ /* 0x004ea8000c101900 */
[----:B--2---:R2:W-:Y:S04]  /*33200*/  ST.E desc[UR4][R2.64+0x20], R25 ;  /* 0x0000201902007985 */ /* 0x0045e8000c101904 */
[----:B0-----:R-:W4:Y:S04]  /*33210*/  LD.E R29, desc[UR6][R2.64+0x24] ;  /* 0x00002406021d7980 */ /* 0x001f28000c101900 */
[----:B----4-:R0:W-:Y:S04]  /*33220*/  ST.E desc[UR4][R2.64+0x24], R29 ;  /* 0x0000241d02007985 */ /* 0x0101e8000c101904 */
[----:B---3--:R-:W3:Y:S04]  /*33230*/  LD.E R31, desc[UR6][R2.64+0x28] ;  /* 0x00002806021f7980 */ /* 0x008ee8000c101900 */
        /* <DEDUP_REMOVED lines=230> */
[----:B----4-:R-:W-:Y:S04]  /*340a0*/  ST.E desc[UR4][R2.64+0x1f4], R29 ;  /* 0x0001f41d02007985 */ /* 0x010fe8000c101904 */
        /* <DEDUP_REMOVED lines=37> */
[----:B------:R-:W4:Y:S04]  /*34300*/  LD.E R24, desc[UR30][R2.64] ;  /* 0x0000001e02187980 */ /* 0x000f28000c101900 */
[----:B--2---:R-:W4:Y:S04]  /*34310*/  LD.E R25, desc[UR32][R2.64+0x4] ;  /* 0x0000042002197980 */ /* 0x004f28000c101900 */
[----:B------:R-:W4:Y:S04]  /*34320*/  LD.E R26, desc[UR34][R2.64+0x8] ;  /* 0x00000822021a7980 */ /* 0x000f28000c101900 */
[----:B0-----:R-:W4:Y:S04]  /*34330*/  LD.E R27, desc[UR46][R2.64+0xc] ;  /* 0x00000c2e021b7980 */ /* 0x001f28000c101900 */
        /* <DEDUP_REMOVED lines=123> */
[----:B------:R-:W4:Y:S01]  /*34af0*/  LD.E R151, desc[UR54][R2.64+0x1fc] ;  /* 0x0001fc3602977980 */ /* 0x000f22000c101900 */
[----:B-----5:R-:W-:Y:S01]  /*34b00*/  IMAD R6, R221, 0xc00, R6 ;  /* 0x00000c00dd067824 */ /* 0x020fe200078e0206 */
        /* <DEDUP_REMOVED lines=28> */
[----:B----4-:R-:W-:-:S06]  /*34cd0*/  WARPGROUP.ARRIVE ;  /* 0x00000000000079c5 */ /* 0x010fcc0000000000 */
        /* <DEDUP_REMOVED lines=23> */
[----:B------:R-:W-:Y:S02]  /*34e50*/  R2UR UR6, R4 ;  /* 0x00000000040672ca */ /* 0x000fe400000e0000 */
[----:B------:R-:W-:-:S09]  /*34e60*/  R2UR UR7, R5 ;  /* 0x00000000050772ca */ /* 0x000fd200000e0000 */
        /* <DEDUP_REMOVED lines=3857> */
[----:B------:R-:W-:-:S04]  /*43f80*/  R2UR UR7, R7 ;  /* 0x00000000070772ca */ /* 0x000fc800000e0000 */
[----:B------:R-:W-:Y:S02]  /*43f90*/  R2UR UR6, R6 ;  /* 0x00000000060672ca */ /* 0x000fe400000e0000 */
[----:B------:R-:W-:Y:S02]  /*43fa0*/  F2FP.F16.F32.PACK_AB R152, R187, R188 ;  /* 0x000000bcbb98723e */ /* 0x000fe400000000ff */
        /* <DEDUP_REMOVED lines=1175> */
.L_x_3555:
[----:B------:R-:W-:-:S04]  /*48920*/  IMAD.MOV.U32 R215, RZ, RZ, 0x0 ;  /* 0x00000000ffd77424 */ /* 0x000fc800078e00ff */
[----:B01----:R-:W-:Y:S05]  /*48930*/  RET.REL.NODEC R214 `(_ZN7cutlass13device_kernelIN5flash11enable_sm90INS1_16FlashAttnFwdSm90INS1_25CollectiveMainloopFwdSm90ILi2EN4cute5tupleIJNS5_1CILi1EEES8_S8_EEENS6_IJNS7_ILi128EEENS7_ILi96EEENS7_ILi64EEEEEELi256ENS_6half_tEfNS_4arch4Sm90ELb0ELb1ELb1ELb1ELb0ELb0ELb1ELb1ELb0ELb1ELb0ELb0EEENS1_21CollectiveEpilogueFwdINS6_IJSA_NS7_ILi256EEESB_EEES9_SE_SG_Li256ELb1ELb1ELb0ELb0EEENS1_36VarlenDynamicPersistentTileSchedulerILi128ELi96ELi256ELi128ELb0ELb1ELb1ELb1ELb0ELb1EEEEEEEEEvNT_6ParamsE) ;  /* 0xfffffb74d6b07950 */ /* 0x003fea0003c3ffff */
.L_x_3533:
[----:B0-----:R0:W1:Y:S02]  /*48940*/  SYNCS.PHASECHK.TRANS64.TRYWAIT P1, [R2+URZ], R3 ;  /* 0x00000003020075a7 */ /* 0x001064000802017f */
[----:B-1----:R-:W-:Y:S05]  /*48950*/  @!P1 NANOSLEEP.SYNCS 0x989680 ;  /* 0x009896800000995d */ /* 0x002fea0003900000 */
[----:B------:R-:W1:Y:S02]  /*48960*/  @!P1 SYNCS.PHASECHK.TRANS64 P1, [R2+URZ], R3 ;  /* 0x00000003020095a7 */ /* 0x000e64000802007f */
[----:B-1----:R-:W-:Y:S05]  /*48970*/  @!P1 BRA `(.L_x_3533) ;  /* 0xfffffffc00f09947 */ /* 0x002fea000383ffff */
[----:B------:R-:W-:Y:S05]  /*48980*/  BRA `(.L_x_3532) ;  /* 0xfffffe4400f47947 */ /* 0x000fea000383ffff */
.L_x_3540:
[----:B0-----:R0:W1:Y:S02]  /*48990*/  SYNCS.PHASECHK.TRANS64.TRYWAIT P1, [R8+URZ], R9 ;  /* 0x00000009080075a7 */ /* 0x001064000802017f */
[----:B-1----:R-:W-:Y:S05]  /*489a0*/  @!P1 NANOSLEEP.SYNCS 0x989680 ;  /* 0x009896800000995d */ /* 0x002fea0003900000 */
[----:B------:R-:W1:Y:S02]  /*489b0*/  @!P1 SYNCS.PHASECHK.TRANS64 P1, [R8+URZ], R9 ;  /* 0x00000009080095a7 */ /* 0x000e64000802007f */
[----:B-1----:R-:W-:Y:S05]  /*489c0*/  @!P1 BRA `(.L_x_3540) ;  /* 0xfffffffc00f09947 */ /* 0x002fea000383ffff */
[----:B------:R-:W-:Y:S05]  /*489d0*/  BRA `(.L_x_3539) ;  /* 0xfffffe4c00c87947 */ /* 0x000fea000383ffff */
.L_x_3556:
        /* <DEDUP_REMOVED lines=10> */
.L_x_6041:


//--------------------- .text._ZN7cutlass13device_kernelIN5flash11enable_sm90INS1_16FlashAttnFwdSm90INS1_25CollectiveMainloopFwdSm90ILi2EN4cute5tupleIJNS5_1CILi1EEES8_S8_EEENS6_IJNS7_ILi128EEENS7_ILi96EEENS7_ILi64EEEEEELi256ENS_6half_tEfNS_4arch4Sm90ELb0ELb1ELb1ELb1ELb0ELb1ELb1ELb1ELb0ELb1ELb0ELb0EEENS1_21CollectiveEpilogueFwdINS6_IJSA_NS7_ILi256EEESB_EEES9_SE_SG_Li256ELb1ELb1ELb0ELb0EEENS1_36VarlenDynamicPersistentTileSchedulerILi128ELi96ELi256ELi128ELb0ELb1ELb1ELb1ELb0ELb1EEEEEEEEEvNT_6ParamsE --------------------------
	.section	.text._ZN7cutlass13device_kernelIN5flash11enable_sm90INS1_16FlashAttnFwdSm90INS1_25CollectiveMainloopFwdSm90ILi2EN4cute5tupleIJNS5_1CILi1EEES8_S8_EEENS6_IJNS7_ILi128EEENS7_ILi96EEENS7_ILi64EEEEEELi256ENS_6half_tEfNS_4arch4Sm90ELb0ELb1ELb1ELb1ELb0ELb1ELb1ELb1ELb0ELb1ELb0ELb0EEENS1_21CollectiveEpilogueFwdINS6_IJSA_NS7_ILi256EEESB_EEES9_SE_SG_Li256ELb1ELb1ELb0ELb0EEENS1_36VarlenDynamicPersistentTileSchedulerILi128ELi96ELi256ELi128ELb0ELb1ELb1ELb1ELb0ELb1EEEEEEEEEvNT_6ParamsE,"ax",@progbits
	.align	128
.text._ZN7cutlass13device_kernelIN5flash11enable_sm90INS1_16FlashAttnFwdSm90INS1_25CollectiveMainloopFwdSm90ILi2EN4cute5tupleIJNS5_1CILi1EEES8_S8_EEENS6_IJNS7_ILi128EEENS7_ILi96EEENS7_ILi64EEEEEELi256ENS_6half_tEfNS_4arch4Sm90ELb0ELb1ELb1ELb1ELb0ELb1ELb1ELb1ELb0ELb1ELb0ELb0EEENS1_21CollectiveEpilogueFwdINS6_IJSA_NS7_ILi256EEESB_EEES9_SE_SG_Li256ELb1ELb1ELb0ELb0EEENS1_36VarlenDynamicPersistentTileSchedulerILi128ELi96ELi256ELi128ELb0ELb1ELb1ELb1ELb0ELb1EEEEEEEEEvNT_6ParamsE:
        .type           _ZN7cutlass13device_kernelIN5flash11enable_sm90INS1_16FlashAttnFwdSm90INS1_25CollectiveMainloopFwdSm90ILi2EN4cute5tupleIJNS5_1CILi1EEES8_S8_EEENS6_IJNS7_ILi128EEENS7_ILi96EEENS7_ILi64EEEEEELi256ENS_6half_tEfNS_4arch4Sm90ELb0ELb1ELb1ELb1ELb0ELb1ELb1ELb1ELb0ELb1ELb0ELb0EEENS1_21CollectiveEpilogueFwdINS6_IJSA_NS7_ILi256EEESB_EEES9_SE_SG_Li256ELb1ELb1ELb0ELb0EEENS1_36VarlenDynamicPersistentTileSchedulerILi128ELi96ELi256ELi128ELb0ELb1ELb1ELb1ELb0ELb1EEEEEEEEEvNT_6ParamsE,@function
        .size           _ZN7cutlass13device_kernelIN5flash11enable_sm90INS1_16FlashAttnFwdSm90INS1_25CollectiveMainloopFwdSm90ILi2EN4cute5tupleIJNS5_1CILi1EEES8_S8_EEENS6_IJNS7_ILi128EEENS7_ILi96EEENS7_ILi64EEEEEELi256ENS_6half_tEfNS_4arch4Sm90ELb0ELb1ELb1ELb1ELb0ELb1ELb1ELb1ELb0ELb1ELb0ELb0EEENS1_21CollectiveEpilogueFwdINS6_IJSA_NS7_ILi256EEESB_EEES9_SE_SG_Li256ELb1ELb1ELb0ELb0EEENS1_36VarlenDynamicPersistentTileSchedulerILi128ELi96ELi256ELi128ELb0ELb1ELb1ELb1ELb0ELb1EEEEEEEEEvNT_6ParamsE,(.L_x_6043 - _ZN7cutlass13device_kernelIN5flash11enable_sm90INS1_16FlashAttnFwdSm90INS1_25CollectiveMainloopFwdSm90ILi2EN4cute5tupleIJNS5_1CILi1EEES8_S8_EEENS6_IJNS7_ILi128EEENS7_ILi96EEENS7_ILi64EEEEEELi256ENS_6half_tEfNS_4arch4Sm90ELb0ELb1ELb1ELb1ELb0ELb1ELb1ELb1ELb0ELb1ELb0ELb0EEENS1_21CollectiveEpilogueFwdINS6_IJSA_NS7_ILi256EEESB_EEES9_SE_SG_Li256ELb1ELb1ELb0ELb0EEENS1_36VarlenDynamicPersistentTileSchedulerILi128ELi96ELi256ELi128ELb0ELb1ELb1ELb1ELb0ELb1EEEEEEEEEvNT_6ParamsE)
        .other          _ZN7cutlass13device_kernelIN5flash11enable_sm90INS1_16FlashAttnFwdSm90INS1_25CollectiveMainloopFwdSm90ILi2EN4cute5tupleIJNS5_1CILi1EEES8_S8_EEENS6_IJNS7_ILi128EEENS7_ILi96EEENS7_ILi64EEEEEELi256ENS_6half_tEfNS_4arch4Sm90ELb0ELb1ELb1ELb1ELb0ELb1ELb1ELb1ELb0ELb1ELb0ELb0EEENS1_21CollectiveEpilogueFwdINS6_IJSA_NS7_ILi256EEESB_EEES9_SE_SG_Li256ELb1ELb1ELb0ELb0EEENS1_36VarlenDynamicPersistentTileSchedulerILi128ELi96ELi256ELi128ELb0ELb1ELb1ELb1ELb0ELb1EEEEEEEEEvNT_6ParamsE,@"STO_CUDA_ENTRY STV_DEFAULT"
_ZN7cutlass13device_kernelIN5flash11enable_sm90INS1_16FlashAttnFwdSm90INS1_25CollectiveMainloopFwdSm90ILi2EN4cute5tupleIJNS5_1CILi1EEES8_S8_EEENS6_IJNS7_ILi128EEENS7_ILi96EEENS7_ILi64EEEEEELi256ENS_6half_tEfNS_4arch4Sm90ELb0ELb1ELb1ELb1ELb0ELb1ELb1ELb1ELb0ELb1ELb0ELb0EEENS1_21CollectiveEpilogueFwdINS6_IJSA_NS7_ILi256EEESB_EEES9_SE_SG_Li256ELb1ELb1ELb0ELb0EEENS1_36VarlenDynamicPersistentTileSchedulerILi128ELi96ELi256ELi128ELb0ELb1ELb1ELb1ELb0ELb1EEEEEEEEEvNT_6ParamsE:
[----:B------:R-:W0:Y:S02]  /*0000*/  LDC R1, c[0x0][0x28] ;  /* 0x00000a00ff017b82 */ /* 0x000e240000000800 */
[----:B0-----:R-:W-:-:S05]  /*0010*/  VIADD R1, R1, 0xfffffb10 ;  /* 0xfffffb1001017836 */ /* 0x001fca0000000000 */
[----:B------:R-:W-:Y:S01]  /*0020*/  R2UR UR4, R1 ;  /* 0x00000000010472ca */ /* 0x000fe200000e0000 */
[----:B------:R-:W0:Y:S01]  /*0030*/  S2R R3, SR_TID.X ;  /* 0x0000000000037919 */ /* 0x000e220000002100 */
[----:B------:R-:W-:Y:S01]  /*0040*/  ELECT P0, URZ, PT ;  /* 0x00000000003f782f */ /* 0x000fe20003800000 */
[----:B------:R-:W-:Y:S01]  /*0050*/  BSSY B0, `(.L_x_3557) ;  /* 0x0000018000007945 */ /* 0x000fe20003800000 */
[----:B------:R-:W-:Y:S01]  /*0060*/  ULDC UR37, c[0x0][0x20] ;  /* 0x0000080000257ab9 */ /* 0x000fe20000000800 */
[----:B------:R-:W-:-:S08]  /*0070*/  ULDC UR36, c[0x0][0x24] ;  /* 0x0000090000247ab9 */ /* 0x000fd00000000800 */
[----:B------:R-:W-:-:S04]  /*0080*/  UIADD3 UR37, UP0, UR4, UR37, URZ ;  /* 0x0000002504257290 */ /* 0x000fc8000ff1e03f */
[----:B------:R-:W-:Y:S01]  /*0090*/  UIADD3.X UR36, URZ, UR36, URZ, UP0, !UPT ;  /* 0x000000243f247290 */ /* 0x000fe200087fe43f */
        /* <DEDUP_REMOVED lines=19> */
.L_x_3558:
[----:B------:R-:W-:Y:S05]  /*01d0*/  BSYNC B0 ;  /* 0x0000000000007941 */ /* 0x000fea0003800000 */
.L_x_3557:
        /* <DEDUP_REMOVED lines=43> */
.L_x_3559:
        /* <DEDUP_REMOVED lines=22> */
.L_x_3560:
        /* <DEDUP_REMOVED lines=18> */
.L_x_3561:
        /* <DEDUP_REMOVED lines=22> */
.L_x_3562:
        /* <DEDUP_REMOVED lines=22> */
.L_x_3563:
[----:B------:R-:W-:Y:S01]  /*09d0*/  PLOP3.LUT P0, PT, PT, PT, UP0, 0x80, 0x0 ;  /* 0x000000000000781c */ /* 0x000fe20003f0f008 */
[----:B------:R-:W-:Y:S01]  /*09e0*/  UMOV UR38, 0x1 ;  /* 0x0000000100267882 */ /* 0x000fe20000000000 */
[----:B------:R-:W-:Y:S01]  /*09f0*/  NOP ;  /* 0x0000000000007918 */ /* 0x000fe20000000000 */
[----:B------:R-:W-:Y:S01]  /*0a00*/  USEL UR38, UR38, 0x2, !UP0 ;  /* 0x0000000226267887 */ /* 0x000fe2000c000000 */
[----:B------:R-:W-:Y:S01]  /*0a10*/  BSSY B9, `(.L_x_3564) ;  /* 0x00036bc000097945 */ /* 0x000fe20003800000 */
[----:B------:R-:W-:Y:S01]  /*0a20*/  ULDC.64 UR42, c[0x0][0x208] ;  /* 0x00008200002a7ab9 */ /* 0x000fe20000000a00 */
[----:B------:R-:W-:Y:S02]  /*0a30*/  IMAD.U32 R16, RZ, RZ, UR37 ;  /* 0x00000025ff107e24 */ /* 0x000fe4000f8e00ff */
[----:B------:R-:W-:Y:S01]  /*0a40*/  IMAD.U32 R17, RZ, RZ, UR36 ;  /* 0x00000024ff117e24 */ /* 0x000fe2000f8e00ff */
[----:B0123--:R-:W-:Y:S06]  /*0a50*/  BAR.SYNC.DEFER_BLOCKING 0x0 ;  /* 0x0000000000007b1d */ /* 0x00ffec0000010000 */
[----:B------:R-:W-:Y:S05]  /*0a60*/  @!P0 BRA `(.L_x_3565) ;  /* 0x000002dc00788947 */ /* 0x000fea0003800000 */
.L_x_3566:
[----:B------:R-:W-:-:S08]  /*0a70*/  NOP ;  /* 0x0000000000007918 */ /* 0x000fd00000000000 */
[----:B------:R-:W0:Y:S02]  /*0a80*/  USETMAXREG.TRY_ALLOC.CTAPOOL UP0, 0xf0 ;  /* 0x000000f0000079c8 */ /* 0x000e240008000600 */
[----:B0-----:R-:W-:-:S13]  /*0a90*/  PLOP3.LUT P0, PT, PT, PT, UP0, 0x80, 0x0 ;  /* 0x000000000000781c */ /* 0x001fda0003f0f008 */
[----:B------:R-:W-:Y:S05]  /*0aa0*/  @!P0 BRA `(.L_x_3566) ;  /* 0xfffffffc00f08947 */ /* 0x000fea000383ffff */
[----:B------:R-:W2:Y:S01]  /*0ab0*/  LDL.LU R2, [R1+0x49c] ;  /* 0x00049c0001027983 */ /* 0x000ea20000300800 */
[----:B------:R-:W0:Y:S01]  /*0ac0*/  S2UR UR5, SR_CgaCtaId ;  /* 0x00000000000579c3 */ /* 0x000e220000008800 */
[----:B------:R-:W-:Y:S01]  /*0ad0*/  UMOV UR4, 0x400 ;  /* 0x0000040000047882 */ /* 0x000fe20000000000 */
[----:B------:R-:W-:Y:S01]  /*0ae0*/  UIADD3 UR39, UP0, UR37, 0x218, URZ ;  /* 0x0000021825277890 */ /* 0x000fe2000ff1e03f */
[----:B------:R-:W1:Y:S01]  /*0af0*/  S2R R0, SR_TID.X ;  /* 0x0000000000007919 */ /* 0x000e620000002100 */
[----:B------:R-:W-:Y:S02]  /*0b00*/  UIADD3 UR46, UP1, UR37, 0x224, URZ ;  /* 0x00000224252e7890 */ /* 0x000fe4000ff3e03f */
[----:B------:R-:W-:Y:S01]  /*0b10*/  UIADD3.X UR47, URZ, UR36, URZ, UP0, !UPT ;  /* 0x000000243f2f7290 */ /* 0x000fe200087fe43f */
[----:B------:R-:W-:Y:S01]  /*0b20*/  STL.64 [R1+0x218], RZ ;  /* 0x000218ff01007387 */ /* 0x000fe20000100a00 */
[----:B------:R-:W-:-:S03]  /*0b30*/  UIADD3.X UR48, URZ, UR36, URZ, UP1, !UPT ;  /* 0x000000243f307290 */ /* 0x000fc60008ffe43f */
[----:B------:R-:W-:Y:S04]  /*0b40*/  STL [R1+0x220], RZ ;  /* 0x000220ff01007387 */ /* 0x000fe80000100800 */
[----:B------:R-:W-:Y:S01]  /*0b50*/  STL [R1+0x224], RZ ;  /* 0x000224ff01007387 */ /* 0x000fe20000100800 */
[----:B0-----:R-:W-:-:S06]  /*0b60*/  ULEA UR4, UR5, UR4, 0x18 ;  /* 0x0000000405047291 */ /* 0x001fcc000f8ec03f */
[----:B------:R-:W-:Y:S01]  /*0b70*/  IMAD.U32 R144, RZ, RZ, UR4 ;  /* 0x00000004ff907e24 */ /* 0x000fe2000f8e00ff */
[----:B------:R-:W-:Y:S06]  /*0b80*/  BAR.ARV 0x8, 0x180 ;  /* 0x0206000000007b1d */ /* 0x000fec0000002000 */
[----:B-1----:R-:W-:Y:S01]  /*0b90*/  SHF.R.U32.HI R11, RZ, 0x7, R0 ;  /* 0x00000007ff0b7819 */ /* 0x002fe20000011600 */
[----:B------:R-:W-:-:S03]  /*0ba0*/  ULDC UR4, c[0x0][0xd3c] ;  /* 0x00034f0000047ab9 */ /* 0x000fc60000000800 */
[----:B------:R-:W-:-:S13]  /*0bb0*/  ISETP.NE.AND P0, PT, R11, 0x1, PT ;  /* 0x000000010b00780c */ /* 0x000fda0003f05270 */
[----:B------:R-:W-:Y:S08]  /*0bc0*/  @!P0 BAR.ARV 0x9, 0x100 ;  /* 0x0244000000008b1d */ /* 0x000ff00000002000 */
[----:B------:R-:W-:Y:S06]  /*0bd0*/  BAR.SYNC.DEFER_BLOCKING 0x5, 0x180 ;  /* 0x0146000000007b1d */ /* 0x000fec0000010000 */
[----:B------:R-:W0:Y:S02]  /*0be0*/  LDS.128 R120, [R144+0x324d0] ;  /* 0x0324d00090787984 */ /* 0x000e240000000c00 */
[----:B------:R-:W-:Y:S06]  /*0bf0*/  BAR.ARV 0x4, 0x180 ;  /* 0x0106000000007b1d */ /* 0x000fec0000002000 */
[----:B--2---:R-:W-:-:S04]  /*0c00*/  LOP3.LUT R2, R2, 0xffefffff, RZ, 0xc0, !PT ;  /* 0xffefffff02027812 */ /* 0x004fc800078ec0ff */
[----:B------:R-:W-:Y:S02]  /*0c10*/  @P0 LOP3.LUT R2, R2, 0x100000, RZ, 0xfc, !PT ;  /* 0x0010000002020812 */ /* 0x000fe400078efcff */
[----:B0-----:R-:W-:-:S03]  /*0c20*/  ISETP.GE.AND P0, PT, R123, UR4, PT ;  /* 0x000000047b007c0c */ /* 0x001fc6000bf06270 */
[----:B------:R0:W-:Y:S10]  /*0c30*/  STL [R1+0x49c], R2 ;  /* 0x00049c0201007387 */ /* 0x0001f40000100800 */
[----:B0-----:R-:W-:Y:S05]  /*0c40*/  @P0 BRA `(.L_x_3567) ;  /* 0x0000036800600947 */ /* 0x001fea0003800000 */
[----:B------:R-:W-:Y:S01]  /*0c50*/  VIADD R201, R0, 0xffffff80 ;  /* 0xffffff8000c97836 */ /* 0x000fe20000000000 */
[C---:B------:R-:W-:Y:S01]  /*0c60*/  IADD3 R188, -R11.reuse, 0xb, RZ ;  /* 0x0000000b0bbc7810 */ /* 0x040fe20007ffe1ff */
[----:B------:R-:W-:Y:S02]  /*0c70*/  VIADD R180, R11, 0x8 ;  /* 0x000000080bb47836 */ /* 0x000fe40000000000 */
[----:B------:R-:W-:Y:S01]  /*0c80*/  IMAD.MOV.U32 R152, RZ, RZ, RZ ;  /* 0x000000ffff987224 */ /* 0x000fe200078e00ff */
[----:B------:R-:W-:Y:S01]  /*0c90*/  SHF.R.S32.HI R0, RZ, 0x1f, R201 ;  /* 0x0000001fff007819 */ /* 0x000fe200000114c9 */
[----:B------:R-:W-:-:S03]  /*0ca0*/  IMAD.MOV.U32 R157, RZ, RZ, RZ ;  /* 0x000000ffff9d7224 */ /* 0x000fc600078e00ff */
[CC--:B------:R-:W-:Y:S02]  /*0cb0*/  LEA.HI R2, R0.reuse, R201.reuse, RZ, 0x7 ;  /* 0x000000c900027211 */ /* 0x0c0fe400078f38ff */
[-C--:B------:R-:W-:Y:S02]  /*0cc0*/  LEA.HI R7, R0, R201.reuse, RZ, 0x4 ;  /* 0x000000c900077211 */ /* 0x080fe400078f20ff */
[----:B------:R-:W-:Y:S02]  /*0cd0*/  LOP3.LUT R226, R2, 0xffffff80, RZ, 0xc0, !PT ;  /* 0xffffff8002e27812 */ /* 0x000fe400078ec0ff */
[----:B------:R-:W-:Y:S02]  /*0ce0*/  SHF.R.S32.HI R233, RZ, 0x7, R2 ;  /* 0x00000007ffe97819 */ /* 0x000fe40000011402 */
[----:B------:R-:W-:Y:S01]  /*0cf0*/  LEA.HI R9, R0, R201, RZ, 0x5 ;  /* 0x000000c900097211 */ /* 0x000fe200078f28ff */
[----:B------:R-:W-:Y:S01]  /*0d00*/  IMAD.IADD R226, R201, 0x1, -R226 ;  /* 0x00000001c9e27824 */ /* 0x000fe200078e0ae2 */
[----:B------:R-:W-:-:S02]  /*0d10*/  LEA.HI R2, R2, R233, RZ, 0x1 ;  /* 0x000000e902027211 */ /* 0x000fc400078f08ff */
[----:B------:R-:W-:Y:S02]  /*0d20*/  SHF.R.S32.HI R10, RZ, 0x4, R7 ;  /* 0x00000004ff0a7819 */ /* 0x000fe40000011407 */
        /* <DEDUP_REMOVED lines=9> */
[C---:B------:R-:W-:Y:S02]  /*0dc0*/  LOP3.LUT R8, R7.reuse, 0x3fffff0, RZ, 0xc0, !PT ;  /* 0x03fffff007087812 */ /* 0x040fe400078ec0ff */
[----:B------:R-:W-:Y:S02]  /*0dd0*/  LOP3.LUT R6, R6, 0xfffffff8, RZ, 0xc0, !PT ;  /* 0xfffffff806067812 */ /* 0x000fe400078ec0ff */
[----:B------:R-:W-:Y:S01]  /*0de0*/  LEA.HI R7, R7, R10, RZ, 0x1 ;  /* 0x0000000a07077211 */ /* 0x000fe200078f08ff */
[----:B------:R-:W-:Y:S01]  /*0df0*/  IMAD.IADD R8, R201, 0x1, -R8 ;  /* 0x00000001c9087824 */ /* 0x000fe200078e0a08 */
[----:B------:R-:W-:Y:S01]  /*0e00*/  SHF.R.S32.HI R9, RZ, 0x5, R9 ;  /* 0x00000005ff097819 */ /* 0x000fe20000011409 */
[----:B------:R-:W-:Y:S01]  /*0e10*/  IMAD.IADD R6, R5, 0x1, -R6 ;  /* 0x0000000105067824 */ /* 0x000fe200078e0a06 */
[----:B------:R-:W-:-:S03]  /*0e20*/  LOP3.LUT R7, R7, 0x1ffffffe, RZ, 0xc0, !PT ;  /* 0x1ffffffe07077812 */ /* 0x000fc600078ec0ff */
[----:B------:R-:W-:Y:S02]  /*0e30*/  IMAD R3, R3, 0x10, R6 ;  /* 0x0000001003037824 */ /* 0x000fe400078e0206 */
[----:B------:R-:W-:Y:S02]  /*0e40*/  IMAD.IADD R7, R10, 0x1, -R7 ;  /* 0x000000010a077824 */ /* 0x000fe400078e0a07 */
[----:B------:R-:W-:Y:S01]  /*0e50*/  IMAD R192, R2, 0x40, R3 ;  /* 0x0000004002c07824 */ /* 0x000fe200078e0203 */
[CC--:B------:R-:W-:Y:S01]  /*0e60*/  LEA.HI R2, R0.reuse, R201.reuse, RZ, 0x2 ;  /* 0x000000c900027211 */ /* 0x0c0fe200078f10ff */
[C---:B------:R-:W-:Y:S01]  /*0e70*/  IMAD R8, R9.reuse, 0x10, R8 ;  /* 0x0000001009087824 */ /* 0x040fe200078e0208 */
[----:B------:R-:W-:Y:S01]  /*0e80*/  LEA.HI R3, R0, R201, RZ, 0x3 ;  /* 0x000000c900037211 */ /* 0x000fe200078f18ff */
[----:B------:R-:W-:Y:S01]  /*0e90*/  IMAD.SHL.U32 R167, R9, 0x200, RZ ;  /* 0x0000020009a77824 */ /* 0x000fe200078e00ff */
[----:B------:R-:W-:Y:S01]  /*0ea0*/  LOP3.LUT R0, R2, 0xfffffffc, RZ, 0xc0, !PT ;  /* 0xfffffffc02007812 */ /* 0x000fe200078ec0ff */
[----:B------:R-:W-:Y:S01]  /*0eb0*/  IMAD R8, R8, 0x8, R7 ;  /* 0x0000000808087824 */ /* 0x000fe200078e0207 */
[----:B------:R-:W-:-:S02]  /*0ec0*/  SHF.R.S32.HI R153, RZ, 0x2, R2 ;  /* 0x00000002ff997819 */ /* 0x000fc40000011402 */
[----:B------:R-:W-:Y:S01]  /*0ed0*/  SHF.R.S32.HI R2, RZ, 0x1f, R2 ;  /* 0x0000001fff027819 */ /* 0x000fe20000011402 */
[----:B------:R-:W-:Y:S01]  /*0ee0*/  IMAD.IADD R221, R201, 0x1, -R0 ;  /* 0x00000001c9dd7824 */ /* 0x000fe200078e0a00 */
[----:B------:R-:W-:Y:S01]  /*0ef0*/  LOP3.LUT R6, R3, 0xfffffff8, RZ, 0xc0, !PT ;  /* 0xfffffff803067812 */ /* 0x000fe200078ec0ff */
[----:B------:R-:W-:Y:S01]  /*0f00*/  VIADD R156, R153, 0x40 ;  /* 0x00000040999c7836 */ /* 0x000fe20000000000 */
[----:B------:R-:W-:Y:S01]  /*0f10*/  LEA.HI R2, R2, R153, RZ, 0x3 ;  /* 0x0000009902027211 */ /* 0x000fe200078f18ff */
[----:B------:R-:W-:Y:S01]  /*0f20*/  IMAD.SHL.U32 R22, R221, 0x8, RZ ;  /* 0x00000008dd167824 */ /* 0x000fe200078e00ff */
[----:B------:R-:W-:Y:S01]  /*0f30*/  SHF.R.S32.HI R210, RZ, 0x3, R3 ;  /* 0x00000003ffd27819 */ /* 0x000fe20000011403 */
[----:B------:R-:W-:Y:S01]  /*0f40*/  IMAD.IADD R3, R201, 0x1, -R6 ;  /* 0x00000001c9037824 */ /* 0x000fe200078e0a06 */
[----:B------:R-:W-:Y:S01]  /*0f50*/  LOP3.LUT R2, R2, 0xfffffff8, RZ, 0xc0, !PT ;  /* 0xfffffff802027812 */ /* 0x000fe200078ec0ff */
[----:B------:R-:W-:Y:S01]  /*0f60*/  IMAD.SHL.U32 R172, R156, 0x40, RZ ;  /* 0x000000409cac7824 */ /* 0x000fe200078e00ff */
[----:B------:R-:W-:Y:S01]  /*0f70*/  LEA.HI R0, R221, R221, RZ, 0x1 ;  /* 0x000000dddd007211 */ /* 0x000fe200078f08ff */
[C---:B------:R-:W-:Y:S01]  /*0f80*/  IMAD.SHL.U32 R160, R3.reuse, 0x8, RZ ;  /* 0x0000000803a07824 */ /* 0x040fe200078e00ff */
[----:B------:R-:W-:Y:S01]  /*0f90*/  SHF.R.S32.HI R164, RZ, 0x1f, R153 ;  /* 0x0000001fffa47819 */ /* 0x000fe20000011499 */
[----:B------:R-:W-:Y:S01]  /*0fa0*/  IMAD R220, R3, 0x20, R210 ;  /* 0x0000002003dc7824 */ /* 0x000fe200078e02d2 */
[----:B------:R-:W-:Y:S01]  /*0fb0*/  SHF.R.S32.HI R3, RZ, 0x1f, R156 ;  /* 0x0000001fff037819 */ /* 0x000fe2000001149c */
[----:B------:R-:W-:Y:S01]  /*0fc0*/  IMAD.IADD R223, R153, 0x1, -R2 ;  /* 0x0000000199df7824 */ /* 0x000fe200078e0a02 */
[----:B------:R-:W-:Y:S01]  /*0fd0*/  LOP3.LUT R0, R0, 0x1ffffffe, RZ, 0xc0, !PT ;  /* 0x1ffffffe00007812 */ /* 0x000fe200078ec0ff */
[----:B------:R-:W-:Y:S01]  /*0fe0*/  IMAD.SHL.U32 R154, R221, 0x4, RZ ;  /* 0x00000004dd9a7824 */ /* 0x000fe200078e00ff */
[----:B------:R-:W-:Y:S01]  /*0ff0*/  LEA.HI R2, R3, R156, RZ, 0x3 ;  /* 0x0000009c03027211 */ /* 0x000fe200078f18ff */
[----:B------:R-:W-:Y:S01]  /*1000*/  IMAD.SHL.U32 R166, R223, 0x40, RZ ;  /* 0x00000040dfa67824 */ /* 0x000fe200078e00ff */
[----:B------:R-:W-:Y:S01]  /*1010*/  LOP3.LUT R172, R172, 0x1c0, RZ, 0xc0, !PT ;  /* 0x000001c0acac7812 */ /* 0x000fe200078ec0ff */
[----:B------:R-:W-:Y:S01]  /*1020*/  IMAD.IADD R5, R221, 0x1, -R0 ;  /* 0x00000001dd057824 */ /* 0x000fe200078e0a00 */
[----:B------:R-:W-:Y:S01]  /*1030*/  LOP3.LUT R3, R4, 0x7ffffffc, RZ, 0xc0, !PT ;  /* 0x7ffffffc04037812 */ /* 0x000fe200078ec0ff */
[----:B------:R-:W-:Y:S01]  /*1040*/  IMAD.SHL.U32 R2, R2, 0x40, RZ ;  /* 0x0000004002027824 */ /* 0x000fe200078e00ff */
[----:B------:R-:W-:Y:S01]  /*1050*/  LOP3.LUT R166, R166, 0x1c0, RZ, 0xc0, !PT ;  /* 0x000001c0a6a67812 */ /* 0x000fe200078ec0ff */
[----:B------:R-:W-:Y:S01]  /*1060*/  VIADD R158, R154, 0x10 ;  /* 0x000000109a9e7836 */ /* 0x000fe20000000000 */
[----:B------:R-:W-:Y:S01]  /*1070*/  SHF.R.U32.HI R174, RZ, 0x3, R172 ;  /* 0x00000003ffae7819 */ /* 0x000fe200000116ac */
[----:B------:R-:W-:Y:S01]  /*1080*/  VIADD R162, R160, 0x40 ;  /* 0x00000040a0a27836 */ /* 0x000fe20000000000 */
[--C-:B------:R-:W-:Y:S01]  /*1090*/  LOP3.LUT R4, R172, 0x38, R22.reuse, 0xf8, !PT ;  /* 0x00000038ac047812 */ /* 0x100fe200078ef816 */
[----:B------:R-:W-:Y:S01]  /*10a0*/  VIADD R161, R160, 0x80 ;  /* 0x00000080a0a17836 */ /* 0x000fe20000000000 */
[----:B------:R-:W-:Y:S01]  /*10b0*/  LOP3.LUT R175, R2, 0xfffffe00, RZ, 0xc0, !PT ;  /* 0xfffffe0002af7812 */ /* 0x000fe200078ec0ff */
[----:B------:R-:W-:Y:S01]  /*10c0*/  VIADD R163, R160, 0xc0 ;  /* 0x000000c0a0a37836 */ /* 0x000fe20000000000 */
[----:B------:R-:W-:Y:S01]  /*10d0*/  LOP3.LUT R0, R166, 0x18, R22, 0xf8, !PT ;  /* 0x00000018a6007812 */ /* 0x000fe200078ef816 */
[----:B------:R-:W-:Y:S01]  /*10e0*/  IMAD.IADD R3, R226, 0x1, -R3 ;  /* 0x00000001e2037824 */ /* 0x000fe200078e0a03 */
[----:B------:R-:W-:Y:S01]  /*10f0*/  SHF.R.U32.HI R173, RZ, 0x3, R166 ;  /* 0x00000003ffad7819 */ /* 0x000fe200000116a6 */
[----:B------:R-:W-:Y:S01]  /*1100*/  IMAD.SHL.U32 R235, R8, 0x8, RZ ;  /* 0x0000000808eb7824 */ /* 0x000fe200078e00ff */
[----:B------:R-:W-:Y:S01]  /*1110*/  LOP3.LUT R7, R175, R4, R174, 0xf6, !PT ;  /* 0x00000004af077212 */ /* 0x000fe200078ef6ae */
[----:B------:R-:W-:Y:S01]  /*1120*/  IMAD.SHL.U32 R193, R3, 0x2, RZ ;  /* 0x0000000203c17824 */ /* 0x000fe200078e00ff */
[----:B------:R-:W-:Y:S01]  /*1130*/  LOP3.LUT R227, R0, R173, RZ, 0x3c, !PT ;  /* 0x000000ad00e37212 */ /* 0x000fe200078e3cff */
[----:B------:R-:W-:Y:S01]  /*1140*/  IMAD R234, R5, 0x8, R192 ;  /* 0x0000000805ea7824 */ /* 0x000fe200078e02c0 */
[----:B------:R-:W-:Y:S01]  /*1150*/  SHF.R.S32.HI R176, RZ, 0x1f, R156 ;  /* 0x0000001fffb07819 */ /* 0x000fe2000001149c */
[----:B------:R-:W-:Y:S01]  /*1160*/  IMAD R224, R7, 0x2, R144 ;  /* 0x0000000207e07824 */ /* 0x000fe200078e0290 */
[----:B------:R-:W-:-:S02]  /*1170*/  SHF.R.S32.HI R23, RZ, 0x1f, R22 ;  /* 0x0000001fff177819 */ /* 0x000fc40000011416 */
[----:B------:R-:W-:Y:S02]  /*1180*/  SHF.R.S32.HI R184, RZ, 0x1f, R160 ;  /* 0x0000001fffb87819 */ /* 0x000fe400000114a0 */
[----:B------:R-:W-:Y:S02]  /*1190*/  SHF.R.S32.HI R222, RZ, 0x1f, R158 ;  /* 0x0000001fffde7819 */ /* 0x000fe4000001149e */
[----:B------:R-:W-:Y:S02]  /*11a0*/  SHF.R.S32.HI R183, RZ, 0x1f, R162 ;  /* 0x0000001fffb77819 */ /* 0x000fe400000114a2 */
[----:B------:R-:W-:Y:S02]  /*11b0*/  SHF.R.S32.HI R182, RZ, 0x1f, R161 ;  /* 0x0000001fffb67819 */ /* 0x000fe400000114a1 */
[----:B------:R-:W-:Y:S02]  /*11c0*/  SHF.R.S32.HI R181, RZ, 0x1f, R163 ;  /* 0x0000001fffb57819 */ /* 0x000fe400000114a3 */
[----:B------:R-:W-:-:S07]  /*11d0*/  LOP3.LUT R159, R227, R167, RZ, 0xfc, !PT ;  /* 0x000000a7e39f7212 */ /* 0x000fce00078efcff */
.L_x_3782:
        /* <DEDUP_REMOVED lines=12> */
[----:B------:R-:W1:Y:S01]  /*12a0*/  @P1 LDC.64 R2, c[0x0][0xb20] ;  /* 0x0002c800ff021b82 */ /* 0x000e620000000a00 */
[----:B------:R-:W-:Y:S01]  /*12b0*/  ISETP.NE.AND.EX P0, PT, RZ, UR5, PT, P0 ;  /* 0x00000005ff007c0c */ /* 0x000fe2000bf05300 */
[----:B0--3--:R-:W-:-:S06]  /*12c0*/  IMAD.WIDE R8, R123, 0x4, R4 ;  /* 0x000000047b087825 */ /* 0x009fcc00078e0204 */
        /* <DEDUP_REMOVED lines=28> */
.L_x_3568:
        /* <DEDUP_REMOVED lines=10> */
.L_x_3569:
[----:B------:R-:W-:Y:S05]  /*1530*/  @!P0 BRA `(.L_x_3570) ;  /* 0x00000000000c8947 */ /* 0x000fea0003800000 */
[----:B------:R-:W2:Y:S04]  /*1540*/  LDG.E R3, desc[UR42][R8.64] ;  /* 0x0000002a08037981 */ /* 0x000ea8000c1e1900 */
[----:B------:R-:W2:Y:S02]  /*1550*/  LDG.E R28, desc[UR42][R8.64+0x4] ;  /* 0x0000042a081c7981 */ /* 0x000ea4000c1e1900 */
[----:B--2---:R-:W-:-:S07]  /*1560*/  IMAD.IADD R28, R28, 0x1, -R3 ;  /* 0x000000011c1c7824 */ /* 0x004fce00078e0a03 */
.L_x_3570:
[----:B------:R-:W-:Y:S01]  /*1570*/  ULDC.64 UR4, c[0x0][0xb08] ;  /* 0x0002c20000047ab9 */ /* 0x000fe20000000a00 */
[----:B------:R-:W1:Y:S01]  /*1580*/  LDC R8, c[0x0][0x448] ;  /* 0x00011200ff087b82 */ /* 0x000e620000000800 */
[----:B------:R-:W-:-:S04]  /*1590*/  ISETP.NE.U32.AND P0, PT, RZ, UR4, PT ;  /* 0x00000004ff007c0c */ /* 0x000fc8000bf05070 */
[----:B------:R-:W-:Y:S01]  /*15a0*/  ISETP.NE.AND.EX P0, PT, RZ, UR5, PT, P0 ;  /* 0x00000005ff007c0c */ /* 0x000fe2000bf05300 */
[----:B------:R-:W-:Y:S02]  /*15b0*/  ULDC.64 UR4, c[0x0][0xb28] ;  /* 0x0002ca0000047ab9 */ /* 0x000fe40000000a00 */
[----:B------:R-:W-:Y:S01]  /*15c0*/  ISETP.NE.U32.AND P1, PT, RZ, UR4, PT ;  /* 0x00000004ff007c0c */ /* 0x000fe2000bf25070 */
[----:B0----5:R-:W-:Y:S01]  /*15d0*/  IMAD.MOV.U32 R2, RZ, RZ, R28 ;  /* 0x000000ffff027224 */ /* 0x021fe200078e001c */
[----:B------:R-:W0:Y:S02]  /*15e0*/  LDC.64 R12, c[0x0][0xad8] ;  /* 0x0002b600ff0c7b82 */ /* 0x000e240000000a00 */
[----:B------:R-:W-:-:S06]  /*15f0*/  ISETP.NE.AND.EX P1, PT, RZ, UR5, PT, P1 ;  /* 0x00000005ff007c0c */ /* 0x000fcc000bf25310 */
[----:B------:R-:W2:Y:S08]  /*1600*/  @P0 LDC.64 R4, c[0x0][0xb08] ;  /* 0x0002c200ff040b82 */ /* 0x000eb00000000a00 */
[----:B------:R-:W3:Y:S01]  /*1610*/  @P1 LDC.64 R6, c[0x0][0xb28] ;  /* 0x0002ca00ff061b82 */ /* 0x000ee20000000a00 */
[----:B--2---:R-:W-:-:S05]  /*1620*/  @P0 IMAD.WIDE R4, R123, 0x4, R4 ;  /* 0x000000047b040825 */ /* 0x004fca00078e0204 */
[----:B------:R-:W2:Y:S04]  /*1630*/  @P0 LDG.E R0, desc[UR42][R4.64] ;  /* 0x0000002a04000981 */ /* 0x000ea8000c1e1900 */
[----:B------:R-:W2:Y:S01]  /*1640*/  @P0 LDG.E R3, desc[UR42][R4.64+0x4] ;  /* 0x0000042a04030981 */ /* 0x000ea2000c1e1900 */
[----:B---3--:R-:W-:-:S05]  /*1650*/  @P1 IMAD.WIDE R6, R123, 0x4, R6 ;  /* 0x000000047b061825 */ /* 0x008fca00078e0206 */
[----:B------:R3:W5:Y:S01]  /*1660*/  @P1 LDG.E R2, desc[UR42][R6.64] ;  /* 0x0000002a06021981 */ /* 0x000762000c1e1900 */
[----:B-1----:R-:W-:Y:S01]  /*1670*/  ISETP.NE.AND P1, PT, R8, 0x1, PT ;  /* 0x000000010800780c */ /* 0x002fe20003f25270 */
[----:B------:R-:W-:Y:S01]  /*1680*/  IMAD.IADD R11, R28, 0x1, -R11 ;  /* 0x000000011c0b7824 */ /* 0x000fe200078e0a0b */
[----:B0-----:R-:W-:Y:S01]  /*1690*/  ISETP.GE.AND P2, PT, R13, 0x1, PT ;  /* 0x000000010d00780c */ /* 0x001fe20003f46270 */
[----:B------:R-:W-:-:S10]  /*16a0*/  IMAD.SHL.U32 R177, R121, 0x80, RZ ;  /* 0x0000008079b17824 */ /* 0x000fd400078e00ff */
[----:B------:R-:W0:Y:S08]  /*16b0*/  @P1 LDC R8, c[0x0][0x44c] ;  /* 0x00011300ff081b82 */ /* 0x000e300000000800 */
[----:B------:R-:W1:Y:S01]  /*16c0*/  @P1 LDC R9, c[0x0][0x450] ;  /* 0x00011400ff091b82 */ /* 0x000e620000000800 */
[----:B--2---:R-:W-:Y:S02]  /*16d0*/  @P0 IMAD.IADD R58, R3, 0x1, -R0 ;  /* 0x00000001033a0824 */ /* 0x004fe400078e0a00 */
[----:B------:R-:W-:-:S03]  /*16e0*/  VIADD R3, R177, 0x7f ;  /* 0x0000007fb1037836 */ /* 0x000fc60000000000 */
[----:B------:R-:W-:Y:S01]  /*16f0*/  IADD3 R25, R11, R58, RZ ;  /* 0x0000003a0b197210 */ /* 0x000fe20007ffe0ff */
[----:B0-----:R-:W-:-:S03]  /*1700*/  @P1 IMAD.HI.U32 R4, R3, R8, RZ ;  /* 0x0000000803041227 */ /* 0x001fc600078e00ff */
[C---:B------:R-:W-:Y:S01]  /*1710*/  IADD3 R187, R25.reuse, 0x1, -R24 ;  /* 0x0000000119bb7810 */ /* 0x040fe20007ffe818 */
[----:B------:R-:W-:Y:S01]  /*1720*/  VIADD R0, R25, 0x5f ;  /* 0x0000005f19007836 */ /* 0x000fe20000000000 */
[----:B-1----:R-:W-:-:S03]  /*1730*/  @P1 SHF.R.U32.HI R3, RZ, R9, R4 ;  /* 0x00000009ff031219 */ /* 0x002fc60000011604 */
[----:B------:R-:W-:-:S04]  /*1740*/  IMAD.HI R0, R0, 0x2aaaaaab, RZ ;  /* 0x2aaaaaab00007827 */ /* 0x000fc800078e02ff */
[----:B---3--:R-:W-:Y:S01]  /*1750*/  IMAD.IADD R7, R187, 0x1, R3 ;  /* 0x00000001bb077824 */ /* 0x008fe200078e0203 */
[----:B------:R-:W-:-:S04]  /*1760*/  SHF.R.U32.HI R185, RZ, 0x1f, R0 ;  /* 0x0000001fffb97819 */ /* 0x000fc80000011600 */
        /* <DEDUP_REMOVED lines=14> */
.L_x_3573:
[----:B------:R-:W-:-:S13]  /*1850*/  ISETP.NE.AND P0, PT, R13, 0x1, PT ;  /* 0x000000010d00780c */ /* 0x000fda0003f05270 */
[----:B------:R-:W0:Y:S02]  /*1860*/  @P0 LDC.64 R4, c[0x0][0xae0] ;  /* 0x0002b800ff040b82 */ /* 0x000e240000000a00 */
[----:B0-----:R-:W-:-:S05]  /*1870*/  @P0 IMAD.HI.U32 R4, R3, R4, RZ ;  /* 0x0000000403040227 */ /* 0x001fca00078e00ff */
[----:B------:R-:W-:-:S07]  /*1880*/  @P0 SHF.R.U32.HI R3, RZ, R5, R4 ;  /* 0x00000005ff030219 */ /* 0x000fce0000011604 */
.L_x_3574:
[----:B------:R-:W-:Y:S05]  /*1890*/  BSYNC B0 ;  /* 0x0000000000007941 */ /* 0x000fea0003800000 */
.L_x_3572:
[----:B------:R-:W-:-:S05]  /*18a0*/  IMAD R3, R3, R13, R13 ;  /* 0x0000000d03037224 */ /* 0x000fca00078e020d */
[----:B------:R-:W-:-:S07]  /*18b0*/  VIMNMX R0, R0, R3, PT ;  /* 0x0000000300007248 */ /* 0x000fce0003fe0100 */
.L_x_3571:
[----:B------:R-:W0:Y:S01]  /*18c0*/  @P1 LDC R4, c[0x0][0x44c] ;  /* 0x00011300ff041b82 */ /* 0x000e220000000800 */
[----:B------:R-:W-:Y:S01]  /*18d0*/  IMAD.MOV.U32 R3, RZ, RZ, R177 ;  /* 0x000000ffff037224 */ /* 0x000fe200078e00b1 */
[----:B------:R-:W-:Y:S01]  /*18e0*/  ULDC UR4, c[0x0][0xad4] ;  /* 0x0002b50000047ab9 */ /* 0x000fe20000000800 */
[----:B------:R-:W-:-:S05]  /*18f0*/  IMAD.IADD R186, R25, 0x1, -R24 ;  /* 0x0000000119ba7824 */ /* 0x000fca00078e0a18 */
[----:B------:R-:W1:Y:S01]  /*1900*/  @P1 LDC R5, c[0x0][0x450] ;  /* 0x00011400ff051b82 */ /* 0x000e620000000800 */
[----:B0-----:R-:W-:-:S05]  /*1910*/  @P1 IMAD.HI.U32 R4, R177, R4, RZ ;  /* 0x00000004b1041227 */ /* 0x001fca00078e00ff */
[----:B-1----:R-:W-:-:S05]  /*1920*/  @P1 SHF.R.U32.HI R3, RZ, R5, R4 ;  /* 0x00000005ff031219 */ /* 0x002fca0000011604 */
        /* <DEDUP_REMOVED lines=13> */
.L_x_3577:
[----:B------:R-:W-:-:S13]  /*1a00*/  ISETP.NE.AND P0, PT, R13, 0x1, PT ;  /* 0x000000010d00780c */ /* 0x000fda0003f05270 */
[----:B------:R-:W0:Y:S02]  /*1a10*/  @P0 LDC.64 R6, c[0x0][0xae0] ;  /* 0x0002b800ff060b82 */ /* 0x000e240000000a00 */
[----:B0-----:R-:W-:-:S05]  /*1a20*/  @P0 IMAD.HI.U32 R6, R3, R6, RZ ;  /* 0x0000000603060227 */ /* 0x001fca00078e00ff */
[----:B------:R-:W-:-:S07]  /*1a30*/  @P0 SHF.R.U32.HI R3, RZ, R7, R6 ;  /* 0x00000007ff030219 */ /* 0x000fce0000011606 */
.L_x_3578:
[----:B------:R-:W-:Y:S05]  /*1a40*/  BSYNC B0 ;  /* 0x0000000000007941 */ /* 0x000fea0003800000 */
.L_x_3576:
[----:B------:R-:W-:-:S05]  /*1a50*/  IMAD R3, R3, R13, RZ ;  /* 0x0000000d03037224 */ /* 0x000fca00078e02ff */
[----:B------:R-:W-:-:S07]  /*1a60*/  VIMNMX R4, R4, R3, !PT ;  /* 0x0000000304047248 */ /* 0x000fce0007fe0100 */
.L_x_3575:
        /* <DEDUP_REMOVED lines=44> */
.L_x_3581:
[----:B------:R-:W-:Y:S05]  /*1d30*/  BSYNC B6 ;  /* 0x0000000000067941 */ /* 0x000fea0003800000 */
.L_x_3580:
        /* <DEDUP_REMOVED lines=20> */
.L_x_3583:
[----:B------:R-:W-:Y:S05]  /*1e80*/  BSYNC B6 ;  /* 0x0000000000067941 */ /* 0x000fea0003800000 */
.L_x_3582:
        /* <DEDUP_REMOVED lines=8> */
[----:B------:R-:W-:Y:S01]  /*1f10*/  SHF.R.S32.HI R10, RZ, 0x1f, R122 ;  /* 0x0000001fff0a7819 */ /* 0x000fe2000001147a */
[C---:B------:R-:W-:Y:S02]  /*1f20*/  VIADD R60, R22.reuse, 0x20 ;  /* 0x00000020163c7836 */ /* 0x040fe40000000000 */
[C---:B------:R-:W-:Y:S01]  /*1f30*/  VIADD R11, R22.reuse, 0xc0 ;  /* 0x000000c0160b7836 */ /* 0x040fe20000000000 */
[----:B------:R-:W2:Y:S08]  /*1f40*/  LDC R73, c[0x0][0x3f4] ;  /* 0x0000fd00ff497b82 */ /* 0x000eb00000000800 */
[----:B------:R-:W3:Y:S01]  /*1f50*/  @P0 LDC.64 R4, c[0x0][0xaf0] ;  /* 0x0002bc00ff040b82 */ /* 0x000ee20000000a00 */
[----:B------:R-:W-:-:S02]  /*1f60*/  VIADD R61, R22, 0x40 ;  /* 0x00000040163d7836 */ /* 0x000fc40000000000 */
[C---:B------:R-:W-:Y:S02]  /*1f70*/  VIADD R62, R22.reuse, 0x60 ;  /* 0x00000060163e7836 */ /* 0x040fe40000000000 */
[----:B------:R-:W-:-:S03]  /*1f80*/  VIADD R12, R22, 0xe0 ;  /* 0x000000e0160c7836 */ /* 0x000fc60000000000 */
[----:B------:R-:W4:Y:S08]  /*1f90*/  LDC.64 R14, c[0x0][0x408] ;  /* 0x00010200ff0e7b82 */ /* 0x000f300000000a00 */
[----:B------:R-:W2:Y:S01]  /*1fa0*/  LDC.64 R54, c[0x0][0x3f8] ;  /* 0x0000fe00ff367b82 */ /* 0x000ea20000000a00 */
[----:B---3--:R-:W-:-:S05]  /*1fb0*/  @P0 IMAD.WIDE R4, R123, 0x4, R4 ;  /* 0x000000047b040825 */ /* 0x008fca00078e0204 */
[----:B------:R3:W3:Y:S01]  /*1fc0*/  @P0 LDG.E R123, desc[UR42][R4.64] ;  /* 0x0000002a047b0981 */ /* 0x0006e2000c1e1900 */
[----:B------:R-:W-:Y:S01]  /*1fd0*/  SHF.R.S32.HI R43, RZ, 0x1f, R56 ;  /* 0x0000001fff2b7819 */ /* 0x000fe20000011438 */
[-C--:B-1----:R-:W-:Y:S01]  /*1fe0*/  IMAD.WIDE.U32 R6, R56, R8.reuse, RZ ;  /* 0x0000000838067225 */ /* 0x082fe200078e00ff */
[----:B------:R-:W-:Y:S02]  /*1ff0*/  ISETP.NE.U32.AND P0, PT, RZ, UR6, PT ;  /* 0x00000006ff007c0c */ /* 0x000fe4000bf05070 */
[----:B0-----:R-:W-:Y:S01]  /*2000*/  SHF.R.U32.HI R21, RZ, 0x7, R21 ;  /* 0x00000007ff157819 */ /* 0x001fe20000011615 */
[----:B------:R-:W-:Y:S01]  /*2010*/  IMAD R0, R43, R8, RZ ;  /* 0x000000082b007224 */ /* 0x000fe200078e02ff */
[----:B------:R-:W-:Y:S01]  /*2020*/  ISETP.NE.AND.EX P0, PT, RZ, UR7, PT, P0 ;  /* 0x00000007ff007c0c */ /* 0x000fe2000bf05300 */
[----:B------:R-:W-:Y:S01]  /*2030*/  VIADD R63, R22, 0x80 ;  /* 0x00000080163f7836 */ /* 0x000fe20000000000 */
[----:B------:R-:W-:Y:S01]  /*2040*/  ISETP.NE.AND P6, PT, R21, 0x1, PT ;  /* 0x000000011500780c */ /* 0x000fe20003fc5270 */
[----:B------:R-:W-:Y:S01]  /*2050*/  IMAD R3, R56, R9, R0 ;  /* 0x0000000938037224 */ /* 0x000fe200078e0200 */
[----:B------:R-:W-:Y:S01]  /*2060*/  SHF.R.S32.HI R155, RZ, 0x1f, R154 ;  /* 0x0000001fff9b7819 */ /* 0x000fe2000001149a */
[----:B------:R-:W-:Y:S01]  /*2070*/  VIADD R64, R22, 0xa0 ;  /* 0x000000a016407836 */ /* 0x000fe20000000000 */
[----:B------:R-:W-:Y:S01]  /*2080*/  SHF.L.U64.HI R65, R8, 0x6, R9 ;  /* 0x0000000608417819 */ /* 0x000fe20000010209 */
[----:B------:R-:W-:Y:S01]  /*2090*/  IMAD.IADD R7, R7, 0x1, R3 ;  /* 0x0000000107077824 */ /* 0x000fe200078e0203 */
[----:B----4-:R-:W-:Y:S01]  /*20a0*/  SHF.L.U64.HI R67, R14, 0x6, R15 ;  /* 0x000000060e437819 */ /* 0x010fe2000001020f */
[----:B------:R-:W-:Y:S01]  /*20b0*/  IMAD R3, R10, UR4, RZ ;  /* 0x000000040a037c24 */ /* 0x000fe2000f8e02ff */
[----:B--2---:R-:W-:Y:S01]  /*20c0*/  SHF.L.U64.HI R69, R54, 0x6, R55 ;  /* 0x0000000636457819 */ /* 0x004fe20000010237 */
[----:B---3--:R-:W-:-:S04]  /*20d0*/  IMAD.WIDE.U32 R4, R122, UR4, R6 ;  /* 0x000000047a047c25 */ /* 0x008fc8000f8e0006 */
[----:B------:R-:W-:Y:S01]  /*20e0*/  IMAD R3, R122, UR5, R3 ;  /* 0x000000057a037c24 */ /* 0x000fe2000f8e0203 */
[----:B------:R-:W-:Y:S01]  /*20f0*/  ULDC.64 UR4, c[0x0][0x310] ;  /* 0x0000c40000047ab9 */ /* 0x000fe20000000a00 */
[----:B------:R-:W-:-:S04]  /*2100*/  IMAD.WIDE.U32 R6, R153, R8, R22 ;  /* 0x0000000899067225 */ /* 0x000fc800078e0016 */
[----:B------:R-:W-:Y:S02]  /*2110*/  IMAD.IADD R5, R5, 0x1, R3 ;  /* 0x0000000105057824 */ /* 0x000fe400078e0203 */
[-C--:B------:R-:W-:Y:S02]  /*2120*/  IMAD R28, R164, R54.reuse, RZ ;  /* 0x00000036a41c7224 */ /* 0x080fe400078e02ff */
[----:B------:R-:W-:Y:S02]  /*2130*/  IMAD.MOV.U32 R71, RZ, RZ, 0x20 ;  /* 0x00000020ff477424 */ /* 0x000fe400078e00ff */
[C---:B------:R-:W-:Y:S02]  /*2140*/  IMAD R35, R153.reuse, R55, R28 ;  /* 0x0000003799237224 */ /* 0x040fe400078e021c */
[----:B------:R-:W-:-:S04]  /*2150*/  IMAD.WIDE.U32 R28, R153, R54, R22 ;  /* 0x00000036991c7225 */ /* 0x000fc800078e0016 */
[----:B------:R-:W-:Y:S02]  /*2160*/  IMAD.IADD R29, R35, 0x1, R29 ;  /* 0x00000001231d7824 */ /* 0x000fe400078e021d */
[----:B------:R-:W-:Y:S02]  /*2170*/  IMAD R37, R9, 0x60, RZ ;  /* 0x0000006009257824 */ /* 0x000fe400078e02ff */
[----:B-----5:R-:W-:-:S04]  /*2180*/  IMAD.WIDE.U32 R52, R2, R54, R28 ;  /* 0x0000003602347225 */ /* 0x020fc800078e001c */
[----:B------:R-:W-:Y:S02]  /*2190*/  IMAD.SHL.U32 R66, R8, 0x40, RZ ;  /* 0x0000004008427824 */ /* 0x000fe400078e00ff */
[----:B------:R-:W-:Y:S02]  /*21a0*/  IMAD R75, R15, 0x60, RZ ;  /* 0x000000600f4b7824 */ /* 0x000fe400078e02ff */
[----:B------:R-:W-:Y:S02]  /*21b0*/  IMAD.SHL.U32 R68, R14, 0x40, RZ ;  /* 0x000000400e447824 */ /* 0x000fe400078e00ff */
[----:B------:R-:W-:Y:S02]  /*21c0*/  IMAD.U32 R72, RZ, RZ, UR38 ;  /* 0x00000026ff487e24 */ /* 0x000fe4000f8e00ff */
[----:B------:R-:W-:-:S03]  /*21d0*/  IMAD.SHL.U32 R70, R54, 0x40, RZ ;  /* 0x0000004036467824 */ /* 0x000fc600078e00ff */
[----:B------:R-:W-:Y:S02]  /*21e0*/  LOP3.LUT R72, R72, 0x1, RZ, 0xfc, !PT ;  /* 0x0000000148487812 */ /* 0x000fe400078efcff */
        /* <DEDUP_REMOVED lines=12> */
[----:B------:R-:W-:Y:S01]  /*22b0*/  ISETP.GE.AND P2, PT, R60, UR4, PT ;  /* 0x000000043c007c0c */ /* 0x000fe2000bf46270 */
[----:B------:R-:W-:Y:S01]  /*22c0*/  IMAD R0, R153, R9, R0 ;  /* 0x0000000999007224 */ /* 0x000fe200078e0200 */
[----:B------:R-:W-:Y:S01]  /*22d0*/  ISETP.GE.AND P1, PT, R22, UR4, PT ;  /* 0x0000000416007c0c */ /* 0x000fe2000bf26270 */
[----:B------:R-:W-:Y:S01]  /*22e0*/  IMAD.WIDE.U32 R8, R8, 0x60, RZ ;  /* 0x0000006008087825 */ /* 0x000fe200078e00ff */
[----:B------:R-:W-:Y:S01]  /*22f0*/  SEL R6, RZ, 0xffffffff, P2 ;  /* 0xffffffffff067807 */ /* 0x000fe20001000000 */
[----:B------:R-:W-:Y:S01]  /*2300*/  ULDC.64 UR6, c[0x0][0x330] ;  /* 0x0000cc0000067ab9 */ /* 0x000fe20000000a00 */
[----:B------:R-:W-:Y:S01]  /*2310*/  IADD3.X R0, R59, R7, R0, P0, !PT ;  /* 0x000000073b007210 */ /* 0x000fe200007fe400 */
[----:B------:R-:W-:Y:S01]  /*2320*/  IMAD R7, R10, UR6, RZ ;  /* 0x000000060a077c24 */ /* 0x000fe2000f8e02ff */
[----:B------:R-:W-:Y:S01]  /*2330*/  ISETP.GE.AND P0, PT, R11, UR4, PT ;  /* 0x000000040b007c0c */ /* 0x000fe2000bf06270 */
[----:B------:R-:W-:Y:S01]  /*2340*/  IMAD.SHL.U32 R11, R6, 0x2, RZ ;  /* 0x00000002060b7824 */ /* 0x000fe200078e00ff */
[----:B------:R-:W-:Y:S01]  /*2350*/  SEL R10, RZ, 0x1, P1 ;  /* 0x00000001ff0a7807 */ /* 0x000fe20000800000 */
[C---:B------:R-:W-:Y:S01]  /*2360*/  IMAD R13, R122.reuse, UR7, R7 ;  /* 0x000000077a0d7c24 */ /* 0x040fe2000f8e0207 */
[----:B------:R-:W-:Y:S01]  /*2370*/  ISETP.GE.AND P1, PT, R61, UR4, PT ;  /* 0x000000043d007c0c */ /* 0x000fe2000bf26270 */
[----:B------:R-:W-:Y:S01]  /*2380*/  IMAD.WIDE.U32 R6, R122, UR6, R22 ;  /* 0x000000067a067c25 */ /* 0x000fe2000f8e0016 */
[----:B------:R-:W-:-:S02]  /*2390*/  ISETP.GE.AND P2, PT, R62, UR4, PT ;  /* 0x000000043e007c0c */ /* 0x000fc4000bf46270 */
[----:B------:R-:W-:Y:S01]  /*23a0*/  ISETP.GE.AND P3, PT, R12, UR4, PT ;  /* 0x000000040c007c0c */ /* 0x000fe2000bf66270 */
[----:B------:R-:W-:Y:S01]  /*23b0*/  IMAD.IADD R7, R7, 0x1, R13 ;  /* 0x0000000107077824 */ /* 0x000fe200078e020d */
[----:B------:R-:W-:Y:S01]  /*23c0*/  LOP3.LUT R10, R11, 0x2, R10, 0xe2, !PT ;  /* 0x000000020b0a7812 */ /* 0x000fe200078ee20a */
[----:B------:R-:W-:Y:S01]  /*23d0*/  IMAD.IADD R74, R9, 0x1, R37 ;  /* 0x00000001094a7824 */ /* 0x000fe200078e0225 */
        /* <DEDUP_REMOVED lines=8> */
[----:B------:R-:W-:Y:S01]  /*2460*/  IMAD.WIDE.U32 R20, R153, R14, R22 ;  /* 0x0000000e99147225 */ /* 0x000fe200078e0016 */
[----:B------:R-:W-:-:S02]  /*2470*/  SEL R12, RZ, 0x20, P2 ;  /* 0x00000020ff0c7807 */ /* 0x000fc40001000000 */
[----:B------:R-:W-:Y:S01]  /*2480*/  IADD3 R56, P2, R153, R56, RZ ;  /* 0x0000003899387210 */ /* 0x000fe20007f5e0ff */
[----:B------:R-:W-:Y:S01]  /*2490*/  IMAD R41, R123, UR5, R13 ;  /* 0x000000057b297c24 */ /* 0x000fe2000f8e020d */
[----:B------:R-:W-:Y:S01]  /*24a0*/  LOP3.LUT R11, R12, R10, R11, 0xfe, !PT ;  /* 0x0000000a0c0b7212 */ /* 0x000fe200078efe0b */
[----:B------:R-:W-:Y:S01]  /*24b0*/  IMAD.WIDE.U32 R12, R153, R14, R154 ;  /* 0x0000000e990c7225 */ /* 0x000fe200078e009a */
[----:B------:R-:W-:Y:S02]  /*24c0*/  SEL R10, RZ, 0x40, P0 ;  /* 0x00000040ff0a7807 */ /* 0x000fe40000000000 */
[----:B------:R-:W-:Y:S01]  /*24d0*/  ISETP.GE.AND P0, PT, R22, R73, PT ;  /* 0x000000491600720c */ /* 0x000fe20003f06270 */
[----:B------:R-:W-:Y:S01]  /*24e0*/  IMAD.MOV.U32 R30, RZ, RZ, R20 ;  /* 0x000000ffff1e7224 */ /* 0x000fe200078e0014 */
[----:B------:R-:W-:Y:S01]  /*24f0*/  LOP3.LUT R88, R11, R10, RZ, 0xfc, !PT ;  /* 0x0000000a0b587212 */ /* 0x000fe200078efcff */
[----:B------:R-:W-:Y:S01]  /*2500*/  IMAD R10, R164, R14, RZ ;  /* 0x0000000ea40a7224 */ /* 0x000fe200078e02ff */
[----:B------:R-:W-:Y:S01]  /*2510*/  SEL R33, R73, RZ, P0 ;  /* 0x000000ff49217207 */ /* 0x000fe20000000000 */
[----:B------:R-:W-:Y:S01]  /*2520*/  IMAD.WIDE.U32 R6, R123, UR4, R6 ;  /* 0x000000047b067c25 */ /* 0x000fe2000f8e0006 */
[----:B------:R-:W-:Y:S01]  /*2530*/  LOP3.LUT P1, RZ, R223, 0x4, RZ, 0xc0, !PT ;  /* 0x00000004dfff7812 */ /* 0x000fe2000782c0ff */
[----:B------:R-:W-:Y:S01]  /*2540*/  ULDC UR4, c[0x0][0x2f4] ;  /* 0x0000bd0000047ab9 */ /* 0x000fe20000000800 */
[----:B------:R-:W-:Y:S01]  /*2550*/  SEL R87, RZ, 0xffffff80, P3 ;  /* 0xffffff80ff577807 */ /* 0x000fe20001800000 */
[----:B------:R-:W-:Y:S01]  /*2560*/  IMAD R31, R153, R15, R10 ;  /* 0x0000000f991f7224 */ /* 0x000fe200078e020a */
[----:B------:R-:W-:Y:S01]  /*2570*/  SEL R71, R71, 0xffffffe0, !P1 ;  /* 0xffffffe047477807 */ /* 0x000fe20004800000 */
[----:B------:R-:W-:Y:S01]  /*2580*/  IMAD.WIDE.U32 R10, R153, R54, R154 ;  /* 0x00000036990a7225 */ /* 0x000fe200078e009a */
[----:B------:R-:W-:-:S02]  /*2590*/  LOP3.LUT R87, R88, 0x80, R87, 0xc8, !PT ;  /* 0x0000008058577812 */ /* 0x000fc400078ec857 */
[C---:B------:R-:W-:Y:S01]  /*25a0*/  ISETP.GE.AND P1, PT, R22.reuse, UR4, PT ;  /* 0x0000000416007c0c */ /* 0x040fe2000bf26270 */
[----:B------:R-:W-:Y:S01]  /*25b0*/  IMAD.IADD R33, R22, 0x1, R33 ;  /* 0x0000000116217824 */ /* 0x000fe200078e0221 */
[----:B------:R-:W-:Y:S01]  /*25c0*/  MOV R20, R10 ;  /* 0x0000000a00147202 */ /* 0x000fe20000000f00 */
[----:B------:R-:W-:Y:S01]  /*25d0*/  IMAD.IADD R13, R13, 0x1, R31 ;  /* 0x000000010d0d7824 */ /* 0x000fe200078e021f */
[----:B------:R-:W-:Y:S01]  /*25e0*/  LOP3.LUT R88, R88, 0x40, RZ, 0xc0, !PT ;  /* 0x0000004058587812 */ /* 0x000fe200078ec0ff */
[----:B------:R-:W-:Y:S01]  /*25f0*/  IMAD.IADD R31, R31, 0x1, R21 ;  /* 0x000000011f1f7824 */ /* 0x000fe200078e0215 */
[----:B------:R-:W-:Y:S01]  /*2600*/  SHF.R.S32.HI R32, RZ, 0x1f, R33 ;  /* 0x0000001fff207819 */ /* 0x000fe20000011421 */
[----:B------:R-:W-:Y:S01]  /*2610*/  IMAD.IADD R21, R11, 0x1, R35 ;  /* 0x000000010b157824 */ /* 0x000fe200078e0223 */
[----:B------:R-:W-:Y:S01]  /*2620*/  SHF.R.S32.HI R35, RZ, 0x1f, R2 ;  /* 0x0000001fff237819 */ /* 0x000fe20000011402 */
[----:B------:R-:W-:Y:S01]  /*2630*/  IMAD.X R57, R164, 0x1, R43, P2 ;  /* 0x00000001a4397824 */ /* 0x000fe200010e062b */
[----:B------:R-:W-:Y:S01]  /*2640*/  LEA.HI R33, R32, R33, RZ, 0x3 ;  /* 0x0000002120217211 */ /* 0x000fe200078f18ff */
[----:B------:R-:W-:Y:S01]  /*2650*/  IMAD.WIDE.U32 R20, R2, R54, R20 ;  /* 0x0000003602147225 */ /* 0x000fe200078e0014 */
[----:B------:R-:W-:-:S02]  /*2660*/  ISETP.GE.AND P2, PT, R60, UR4, PT ;  /* 0x000000043c007c0c */ /* 0x000fc4000bf46270 */
[--C-:B------:R-:W-:Y:S01]  /*2670*/  LOP3.LUT R28, R166, 0x38, R33.reuse, 0xf8, !PT ;  /* 0x00000038a61c7812 */ /* 0x100fe200078ef821 */
[C---:B------:R-:W-:Y:S01]  /*2680*/  IMAD R10, R35.reuse, R14, RZ ;  /* 0x0000000e230a7224 */ /* 0x040fe200078e02ff */
[----:B------:R-:W-:Y:S01]  /*2690*/  LOP3.LUT R29, R172, 0x38, R33, 0xf8, !PT ;  /* 0x00000038ac1d7812 */ /* 0x000fe200078ef821 */
[----:B------:R-:W-:Y:S01]  /*26a0*/  IMAD R35, R35, R54, RZ ;  /* 0x0000003623237224 */ /* 0x000fe200078e02ff */
[----:B------:R-:W-:Y:S01]  /*26b0*/  LOP3.LUT R28, R28, R173, RZ, 0x3c, !PT ;  /* 0x000000ad1c1c7212 */ /* 0x000fe200078e3cff */
[C---:B------:R-:W-:Y:S01]  /*26c0*/  IMAD R39, R2.reuse, R15, R10 ;  /* 0x0000000f02277224 */ /* 0x040fe200078e020a */
[----:B------:R-:W-:Y:S01]  /*26d0*/  LOP3.LUT R82, R33, 0xfffffff8, RZ, 0xc0, !PT ;  /* 0xfffffff821527812 */ /* 0x000fe200078ec0ff */
[CC--:B------:R-:W-:Y:S01]  /*26e0*/  IMAD.WIDE.U32 R10, R2.reuse, R14.reuse, R12 ;  /* 0x0000000e020a7225 */ /* 0x0c0fe200078e000c */
[----:B------:R-:W-:Y:S02]  /*26f0*/  SHF.R.S32.HI R81, RZ, 0x3, R33 ;  /* 0x00000003ff517819 */ /* 0x000fe40000011421 */
[----:B------:R-:W-:Y:S01]  /*2700*/  SHF.R.S32.HI R83, RZ, 0x1f, R82 ;  /* 0x0000001fff537819 */ /* 0x000fe20000011452 */
[----:B------:R-:W-:Y:S01]  /*2710*/  IMAD.WIDE.U32 R12, R2, R14, R30 ;  /* 0x0000000e020c7225 */ /* 0x000fe200078e001e */
[----:B------:R-:W-:-:S03]  /*2720*/  LOP3.LUT R30, R29, R174, RZ, 0x3c, !PT ;  /* 0x000000ae1d1e7212 */ /* 0x000fc600078e3cff */
[----:B------:R-:W-:Y:S02]  /*2730*/  IMAD R35, R2, R55, R35 ;  /* 0x0000003702237224 */ /* 0x000fe400078e0223 */
[----:B------:R-:W-:Y:S02]  /*2740*/  IMAD R31, R55, 0x60, RZ ;  /* 0x00000060371f7824 */ /* 0x000fe400078e02ff */
[----:B------:R-:W-:-:S04]  /*2750*/  IMAD.WIDE.U32 R14, R14, 0x60, RZ ;  /* 0x000000600e0e7825 */ /* 0x000fc800078e00ff */
[----:B------:R-:W-:-:S04]  /*2760*/  IMAD.WIDE.U32 R54, R54, 0x60, RZ ;  /* 0x0000006036367825 */ /* 0x000fc800078e00ff */
[----:B------:R-:W-:Y:S02]  /*2770*/  IMAD.SHL.U32 R73, R73, 0x2, RZ ;  /* 0x0000000249497824 */ /* 0x000fe400078e00ff */
[----:B------:R-:W-:Y:S02]  /*2780*/  IMAD.IADD R75, R15, 0x1, R75 ;  /* 0x000000010f4b7824 */ /* 0x000fe400078e024b */
[----:B------:R-:W-:Y:S02]  /*2790*/  IMAD.IADD R76, R55, 0x1, R31 ;  /* 0x00000001374c7824 */ /* 0x000fe400078e021f */
[----:B------:R-:W-:Y:S02]  /*27a0*/  IMAD.IADD R77, R11, 0x1, R39 ;  /* 0x000000010b4d7824 */ /* 0x000fe400078e0227 */
[----:B------:R-:W-:Y:S02]  /*27b0*/  IMAD.IADD R78, R39, 0x1, R13 ;  /* 0x00000001274e7824 */ /* 0x000fe400078e020d */
[----:B------:R-:W-:-:S02]  /*27c0*/  IMAD.IADD R79, R21, 0x1, R35 ;  /* 0x00000001154f7824 */ /* 0x000fc400078e0223 */
[----:B------:R-:W-:Y:S02]  /*27d0*/  IMAD.IADD R80, R35, 0x1, R53 ;  /* 0x0000000123507824 */ /* 0x000fe400078e0235 */
[----:B------:R-:W-:Y:S02]  /*27e0*/  IMAD.IADD R84, R167, 0x1, R28 ;  /* 0x00000001a7547824 */ /* 0x000fe400078e021c */
[----:B------:R-:W-:Y:S02]  /*27f0*/  IMAD.IADD R85, R175, 0x1, R30 ;  /* 0x00000001af557824 */ /* 0x000fe400078e021e */
[----:B------:R-:W-:-:S07]  /*2800*/  IMAD.IADD R86, R7, 0x1, R41 ;  /* 0x0000000107567824 */ /* 0x000fce00078e0229 */
.L_x_3631:
        /* <DEDUP_REMOVED lines=10> */
[----:B------:R-:W-:Y:S01]  /*28b0*/  IMAD R98, R152, 0x1800, R159 ;  /* 0x0000180098627824 */ /* 0x000fe200078e029f */
[----:B------:R-:W-:Y:S01]  /*28c0*/  IADD3 R30, P5, R3, R94, RZ ;  /* 0x0000005e031e7210 */ /* 0x000fe20007fbe0ff */
[----:B------:R-:W-:Y:S02]  /*28d0*/  IMAD.IADD R99, R95, 0x1, R29 ;  /* 0x000000015f637824 */ /* 0x000fe400078e021d */
[----:B------:R-:W-:Y:S02]  /*28e0*/  IMAD.IADD R29, R159, 0x1, R71 ;  /* 0x000000019f1d7824 */ /* 0x000fe400078e0247 */
[----:B------:R-:W-:Y:S01]  /*28f0*/  IMAD.X R31, R99, 0x1, R0, P5 ;  /* 0x00000001631f7824 */ /* 0x000fe200028e0600 */
[----:B------:R-:W-:Y:S01]  /*2900*/  IADD3.X R28, R0, R99, R65, P3, P4 ;  /* 0x00000063001c7210 */ /* 0x000fe20001fe8441 */
[----:B------:R-:W-:Y:S01]  /*2910*/  IMAD R96, R152, 0x1800, R29 ;  /* 0x0000180098607824 */ /* 0x000fe200078e021d */
[-C--:B0-----:R-:W-:Y:S01]  /*2920*/  LEA R36, P3, R26, R92.reuse, 0x1 ;  /* 0x0000005c1a247211 */ /* 0x081fe200078608ff */
[--C-:B------:R-:W-:Y:S01]  /*2930*/  IMAD R98, R98, 0x2, R19.reuse ;  /* 0x0000000262627824 */ /* 0x100fe200078e0213 */
[----:B------:R-:W-:Y:S01]  /*2940*/  LEA R38, P5, R30, R92, 0x1 ;  /* 0x0000005c1e267211 */ /* 0x000fe200078a08ff */
[----:B------:R-:W-:Y:S01]  /*2950*/  IMAD R96, R96, 0x2, R19 ;  /* 0x0000000260607824 */ /* 0x000fe200078e0213 */
[----:B------:R-:W-:Y:S01]  /*2960*/  LEA.HI.X R37, R26, R93, R28, 0x1, P3 ;  /* 0x0000005d1a257211 */ /* 0x000fe200018f0c1c */
[----:B------:R-:W-:Y:S01]  /*2970*/  IMAD.MOV.U32 R26, RZ, RZ, R41 ;  /* 0x000000ffff1a7224 */ /* 0x000fe200078e0029 */
[----:B-1----:R-:W-:-:S02]  /*2980*/  ISETP.GE.AND P3, PT, R97, 0x1, PT ;  /* 0x000000016100780c */ /* 0x002fc40003f66270 */
[----:B------:R-:W-:Y:S02]  /*2990*/  ISETP.GT.AND P4, PT, R41, R27, PT ;  /* 0x0000001b2900720c */ /* 0x000fe40003f84270 */
[----:B------:R-:W-:Y:S02]  /*29a0*/  LEA.HI.X R39, R30, R93, R31, 0x1, P5 ;  /* 0x0000005d1e277211 */ /* 0x000fe400028f0c1f */
[----:B------:R-:W-:-:S07]  /*29b0*/  P2R R90, PR, RZ, 0x10 ;  /* 0x00000010ff5a7803 */ /* 0x000fce0000000000 */
        /* <DEDUP_REMOVED lines=42> */
.L_x_3588:
[----:B------:R-:W-:Y:S05]  /*2c60*/  BSYNC B1 ;  /* 0x0000000000017941 */ /* 0x000fea0003800000 */
.L_x_3587:
        /* <DEDUP_REMOVED lines=28> */
.L_x_3590:
[----:B------:R-:W-:Y:S05]  /*2e30*/  BSYNC B1 ;  /* 0x0000000000017941 */ /* 0x000fea0003800000 */
.L_x_3589:
        /* <DEDUP_REMOVED lines=27> */
.L_x_3591:
[----:B------:R-:W-:Y:S01]  /*2ff0*/  IMAD R89, R152, 0x8, R144 ;  /* 0x0000000898597824 */ /* 0x000fe200078e0290 */
[----:B------:R-:W-:Y:S01]  /*3000*/  SHF.L.U32 R100, R157, 0x1f, RZ ;  /* 0x0000001f9d647819 */ /* 0x000fe200000006ff */
[----:B------:R-:W-:Y:S03]  /*3010*/  BSSY B1, `(.L_x_3592) ;  /* 0x0000003000017945 */ /* 0x000fe60003800000 */
[----:B------:R-:W0:Y:S02]  /*3020*/  SYNCS.PHASECHK.TRANS64.TRYWAIT P6, [R89+URZ+0x32490], R100 ;  /* 0x03249064590075a7 */ /* 0x000e2400080c017f */
[----:B0-----:R-:W-:Y:S05]  /*3030*/  @!P6 BRA `(.L_x_3593) ;  /* 0x00000344006ce947 */ /* 0x001fea0003800000 */
.L_x_3965:
[----:B------:R-:W-:Y:S05]  /*3040*/  BSYNC B1 ;  /* 0x0000000000017941 */ /* 0x000fea0003800000 */
.L_x_3592:
        /* <DEDUP_REMOVED lines=17> */
[-C--:B------:R-:W-:Y:S01]  /*3160*/  FMUL.FTZ R106, R30, R51.reuse ;  /* 0x000000331e6a7220 */ /* 0x080fe20000410000 */
[--C-:B------:R-:W-:Y:S02]  /*3170*/  HADD2.F32 R49, -RZ, R31.reuse.H1_H1 ;  /* 0x3000001fff317230 */ /* 0x100fe40000004100 */
[----:B------:R-:W-:Y:S01]  /*3180*/  FMUL.FTZ R51, R29, R51 ;  /* 0x000000331d337220 */ /* 0x000fe20000410000 */
[----:B------:R-:W-:Y:S02]  /*3190*/  HADD2.F32 R50, -RZ, R50.H0_H0 ;  /* 0x20000032ff327230 */ /* 0x000fe40000004100 */
[----:B------:R-:W-:Y:S02]  /*31a0*/  HADD2.F32 R31, -RZ, R31.H0_H0 ;  /* 0x2000001fff1f7230 */ /* 0x000fe40000004100 */
[----:B------:R-:W-:Y:S01]  /*31b0*/  FMUL.FTZ R108, R49, R104 ;  /* 0x00000068316c7220 */ /* 0x000fe20000410000 */
[----:B------:R-:W-:-:S02]  /*31c0*/  HADD2.F32 R102, -RZ, R102.H0_H0 ;  /* 0x20000066ff667230 */ /* 0x000fc40000004100 */
[-C--:B------:R-:W-:Y:S01]  /*31d0*/  FFMA.FTZ R106, R29, R50.reuse, -R106 ;  /* 0x000000321d6a7223 */ /* 0x080fe2000001086a */
[----:B------:R-:W-:Y:S01]  /*31e0*/  FFMA.FTZ R101, R30, R50, R51 ;  /* 0x000000321e657223 */ /* 0x000fe20000010033 */
[C---:B------:R-:W-:Y:S01]  /*31f0*/  FMUL.FTZ R104, R31.reuse, R104 ;  /* 0x000000681f687220 */ /* 0x040fe20000410000 */
[--C-:B------:R-:W-:Y:S02]  /*3200*/  HADD2.F32 R50, -RZ, R103.reuse.H0_H0 ;  /* 0x20000067ff327230 */ /* 0x100fe40000004100 */
[-C--:B------:R-:W-:Y:S01]  /*3210*/  FFMA.FTZ R108, R31, R102.reuse, -R108 ;  /* 0x000000661f6c7223 */ /* 0x080fe2000001086c */
[----:B------:R-:W-:Y:S02]  /*3220*/  HADD2.F32 R51, -RZ, R103.H1_H1 ;  /* 0x30000067ff337230 */ /* 0x000fe40000004100 */
[----:B------:R-:W-:Y:S01]  /*3230*/  FFMA.FTZ R105, R49, R102, R104 ;  /* 0x0000006631697223 */ /* 0x000fe20000010068 */
[----:B------:R-:W-:Y:S02]  /*3240*/  HADD2.F32 R29, -RZ, R28.H1_H1 ;  /* 0x3000001cff1d7230 */ /* 0x000fe40000004100 */
[----:B------:R-:W-:-:S02]  /*3250*/  HADD2.F32 R30, -RZ, R48.H1_H1 ;  /* 0x30000030ff1e7230 */ /* 0x000fc40000004100 */
[----:B------:R-:W-:Y:S02]  /*3260*/  HADD2.F32 R28, -RZ, R28.H0_H0 ;  /* 0x2000001cff1c7230 */ /* 0x000fe40000004100 */
[----:B------:R-:W-:Y:S02]  /*3270*/  HADD2.F32 R48, -RZ, R48.H0_H0 ;  /* 0x20000030ff307230 */ /* 0x000fe40000004100 */
[-C--:B------:R-:W-:Y:S01]  /*3280*/  FMUL.FTZ R103, R30, R51.reuse ;  /* 0x000000331e677220 */ /* 0x080fe20000410000 */
[--C-:B------:R-:W-:Y:S02]  /*3290*/  HADD2.F32 R31, -RZ, R99.reuse.H0_H0 ;  /* 0x20000063ff1f7230 */ /* 0x100fe40000004100 */
[----:B------:R-:W-:Y:S02]  /*32a0*/  HADD2.F32 R49, -RZ, R99.H1_H1 ;  /* 0x30000063ff317230 */ /* 0x000fe40000004100 */
[-C--:B------:R-:W-:Y:S01]  /*32b0*/  FMUL.FTZ R99, R29, R50.reuse ;  /* 0x000000321d637220 */ /* 0x080fe20000410000 */
[----:B------:R-:W-:Y:S01]  /*32c0*/  FMUL.FTZ R50, R28, R50 ;  /* 0x000000321c327220 */ /* 0x000fe20000410000 */
[----:B------:R-:W-:-:S02]  /*32d0*/  FMUL.FTZ R51, R48, R51 ;  /* 0x0000003330337220 */ /* 0x000fc40000410000 */
[-C--:B------:R-:W-:Y:S01]  /*32e0*/  FFMA.FTZ R99, R28, R31.reuse, -R99 ;  /* 0x0000001f1c637223 */ /* 0x080fe20000010863 */
[----:B------:R-:W-:Y:S01]  /*32f0*/  FFMA.FTZ R50, R29, R31, R50 ;  /* 0x0000001f1d327223 */ /* 0x000fe20000010032 */
[-C--:B------:R-:W-:Y:S01]  /*3300*/  FFMA.FTZ R103, R48, R49.reuse, -R103 ;  /* 0x0000003130677223 */ /* 0x080fe20000010867 */
[----:B------:R-:W-:Y:S01]  /*3310*/  FFMA.FTZ R30, R30, R49, R51 ;  /* 0x000000311e1e7223 */ /* 0x000fe20000010033 */
[----:B------:R-:W-:Y:S02]  /*3320*/  F2FP.F16.F32.PACK_AB R29, R101, R106 ;  /* 0x0000006a651d723e */ /* 0x000fe400000000ff */
[----:B------:R-:W-:Y:S02]  /*3330*/  F2FP.F16.F32.PACK_AB R31, R105, R108 ;  /* 0x0000006c691f723e */ /* 0x000fe400000000ff */
[----:B------:R-:W-:Y:S02]  /*3340*/  F2FP.F16.F32.PACK_AB R28, R50, R99 ;  /* 0x00000063321c723e */ /* 0x000fe400000000ff */
[----:B------:R-:W-:-:S07]  /*3350*/  F2FP.F16.F32.PACK_AB R30, R30, R103 ;  /* 0x000000671e1e723e */ /* 0x000fce00000000ff */
.L_x_3599:
[----:B------:R-:W-:Y:S05]  /*3360*/  BSYNC B3 ;  /* 0x0000000000037941 */ /* 0x000fea0003800000 */
.L_x_3598:
[----:B--2---:R1:W-:Y:S02]  /*3370*/  STG.E.128 desc[UR42][R38.64], R28 ;  /* 0x0000001c26007986 */ /* 0x0043e4000c101d2a */
.L_x_3597:
[----:B------:R-:W-:Y:S05]  /*3380*/  BSYNC B2 ;  /* 0x0000000000027941 */ /* 0x000fea0003800000 */
.L_x_3596:
        /* <DEDUP_REMOVED lines=46> */
.L_x_3601:
[----:B------:R-:W-:Y:S05]  /*3670*/  BSYNC B2 ;  /* 0x0000000000027941 */ /* 0x000fea0003800000 */
.L_x_3600:
[----:B--2---:R2:W-:Y:S02]  /*3680*/  STG.E.128 desc[UR42][R38.64+0x40], R28 ;  /* 0x0000401c26007986 */ /* 0x0045e4000c101d2a */
.L_x_3595:
[----:B------:R-:W-:Y:S05]  /*3690*/  BSYNC B1 ;  /* 0x0000000000017941 */ /* 0x000fea0003800000 */
.L_x_3594:
        /* <DEDUP_REMOVED lines=14> */
[----:B------:R-:W-:Y:S02]  /*3780*/  HADD2.F32 R39, -RZ, R31.H1_H1 ;  /* 0x3000001fff277230 */ /* 0x000fe40000004100 */
[----:B------:R-:W-:Y:S02]  /*3790*/  HADD2.F32 R41, -RZ, R41.H0_H0 ;  /* 0x20000029ff297230 */ /* 0x000fe40000004100 */
[----:B------:R-:W-:-:S02]  /*37a0*/  HADD2.F32 R44, -RZ, R44.H0_H0 ;  /* 0x2000002cff2c7230 */ /* 0x000fc40000004100 */
[----:B------:R-:W-:Y:S02]  /*37b0*/  HADD2.F32 R40, -RZ, R40.H0_H0 ;  /* 0x20000028ff287230 */ /* 0x000fe40000004100 */
[CC--:B------:R-:W-:Y:S01]  /*37c0*/  FMUL.FTZ R46, R30.reuse, R41.reuse ;  /* 0x000000291e2e7220 */ /* 0x0c0fe20000410000 */
[----:B------:R-:W-:Y:S02]  /*37d0*/  HADD2.F32 R31, -RZ, R31.H0_H0 ;  /* 0x2000001fff1f7230 */ /* 0x000fe40000004100 */
[----:B------:R-:W-:Y:S01]  /*37e0*/  FMUL.FTZ R41, R29, R41 ;  /* 0x000000291d297220 */ /* 0x000fe20000410000 */
[----:B------:R-:W-:Y:S02]  /*37f0*/  HADD2.F32 R42, -RZ, R45.H0_H0 ;  /* 0x2000002dff2a7230 */ /* 0x000fe40000004100 */
[----:B------:R-:W-:Y:S01]  /*3800*/  FMUL.FTZ R48, R39, R44 ;  /* 0x0000002c27307220 */ /* 0x000fe20000410000 */
[----:B------:R-:W-:Y:S01]  /*3810*/  FFMA.FTZ R46, R29, R40, -R46 ;  /* 0x000000281d2e7223 */ /* 0x000fe2000001082e */
[C---:B------:R-:W-:Y:S01]  /*3820*/  FMUL.FTZ R44, R31.reuse, R44 ;  /* 0x0000002c1f2c7220 */ /* 0x040fe20000410000 */
[----:B------:R-:W-:Y:S01]  /*3830*/  FFMA.FTZ R45, R30, R40, R41 ;  /* 0x000000281e2d7223 */ /* 0x000fe20000010029 */
[----:B------:R-:W-:Y:S01]  /*3840*/  FFMA.FTZ R48, R31, R42, -R48 ;  /* 0x0000002a1f307223 */ /* 0x000fe20000010830 */
[----:B------:R-:W-:-:S02]  /*3850*/  HADD2.F32 R31, -RZ, R95.H1_H1 ;  /* 0x3000005fff1f7230 */ /* 0x000fc40000004100 */
[----:B------:R-:W-:Y:S01]  /*3860*/  FFMA.FTZ R49, R39, R42, R44 ;  /* 0x0000002a27317223 */ /* 0x000fe2000001002c */
[----:B------:R-:W-:Y:S02]  /*3870*/  HADD2.F32 R41, -RZ, R94.H1_H1 ;  /* 0x3000005eff297230 */ /* 0x000fe40000004100 */
[----:B------:R-:W-:Y:S02]  /*3880*/  HADD2.F32 R29, -RZ, R28.H1_H1 ;  /* 0x3000001cff1d7230 */ /* 0x000fe40000004100 */
[----:B------:R-:W-:Y:S02]  /*3890*/  HADD2.F32 R30, -RZ, R38.H1_H1 ;  /* 0x30000026ff1e7230 */ /* 0x000fe40000004100 */
[----:B------:R-:W-:Y:S02]  /*38a0*/  HADD2.F32 R95, -RZ, R95.H0_H0 ;  /* 0x2000005fff5f7230 */ /* 0x000fe40000004100 */
[----:B------:R-:W-:Y:S02]  /*38b0*/  HADD2.F32 R28, -RZ, R28.H0_H0 ;  /* 0x2000001cff1c7230 */ /* 0x000fe40000004100 */
[----:B------:R-:W-:Y:S01]  /*38c0*/  FMUL.FTZ R47, R30, R41 ;  /* 0x000000291e2f7220 */ /* 0x000fe20000410000 */
[----:B------:R-:W-:-:S02]  /*38d0*/  HADD2.F32 R38, -RZ, R38.H0_H0 ;  /* 0x20000026ff267230 */ /* 0x000fc40000004100 */
        /* <DEDUP_REMOVED lines=12> */
.L_x_3606:
[----:B------:R-:W-:Y:S05]  /*39a0*/  BSYNC B2 ;  /* 0x0000000000027941 */ /* 0x000fea0003800000 */
.L_x_3605:
[----:B--2---:R3:W-:Y:S02]  /*39b0*/  STG.E.128 desc[UR42][R36.64], R28 ;  /* 0x0000001c24007986 */ /* 0x0047e4000c101d2a */
.L_x_3604:
[----:B------:R-:W-:Y:S05]  /*39c0*/  BSYNC B1 ;  /* 0x0000000000017941 */ /* 0x000fea0003800000 */
.L_x_3603:
        /* <DEDUP_REMOVED lines=46> */
.L_x_3608:
[----:B------:R-:W-:Y:S05]  /*3cb0*/  BSYNC B1 ;  /* 0x0000000000017941 */ /* 0x000fea0003800000 */
.L_x_3607:
[----:B--2---:R4:W-:Y:S01]  /*3cc0*/  STG.E.128 desc[UR42][R36.64+0x40], R28 ;  /* 0x0000401c24007986 */ /* 0x0049e2000c101d2a */
[----:B------:R-:W-:Y:S05]  /*3cd0*/  BRA `(.L_x_3602) ;  /* 0x00000014006c7947 */ /* 0x000fea0003800000 */
.L_x_3586:
        /* <DEDUP_REMOVED lines=30> */
[----:B-1----:R-:W-:-:S04]  /*3ec0*/  @!P3 LEA R44, P4, R42, R40, 0x1 ;  /* 0x000000282a2cb211 */ /* 0x002fc800078808ff */
[----:B------:R-:W-:Y:S01]  /*3ed0*/  @!P3 LEA.HI.X R45, R42, R41, R43, 0x1, P4 ;  /* 0x000000292a2db211 */ /* 0x000fe200020f0c2b */
[----:B------:R2:W4:Y:S01]  /*3ee0*/  @!P3 LDG.E.128 R36, desc[UR42][R46.64] ;  /* 0x0000002a2e24b981 */ /* 0x000522000c1e1d00 */
[----:B------:R-:W-:Y:S02]  /*3ef0*/  CS2R R42, SRZ ;  /* 0x00000000002a7805 */ /* 0x000fe4000001ff00 */
[----:B------:R-:W-:-:S06]  /*3f00*/  CS2R R40, SRZ ;  /* 0x0000000000287805 */ /* 0x000fcc000001ff00 */
[----:B------:R0:W5:Y:S01]  /*3f10*/  @!P3 LDG.E.128 R40, desc[UR42][R44.64] ;  /* 0x0000002a2c28b981 */ /* 0x000162000c1e1d00 */
[----:B------:R-:W-:Y:S02]  /*3f20*/  ISETP.NE.AND P3, PT, R72, 0x3, PT ;  /* 0x000000034800780c */ /* 0x000fe40003f65270 */
[----:B------:R-:W-:Y:S01]  /*3f30*/  ISETP.GE.AND P4, PT, R22, R97, PT ;  /* 0x000000611600720c */ /* 0x000fe20003f86270 */
[----:B--2---:R-:W-:Y:S02]  /*3f40*/  IMAD.MOV.U32 R46, RZ, RZ, R34 ;  /* 0x000000ffff2e7224 */ /* 0x004fe400078e0022 */
[----:B---3--:R-:W-:Y:S02]  /*3f50*/  IMAD.MOV.U32 R49, RZ, RZ, R31 ;  /* 0x000000ffff317224 */ /* 0x008fe400078e001f */
[----:B------:R-:W-:Y:S02]  /*3f60*/  IMAD.MOV.U32 R51, RZ, RZ, R29 ;  /* 0x000000ffff337224 */ /* 0x000fe400078e001d */
[----:B0-----:R-:W-:Y:S01]  /*3f70*/  IMAD.MOV.U32 R44, RZ, RZ, R35 ;  /* 0x000000ffff2c7224 */ /* 0x001fe200078e0023 */
[----:B------:R-:W-:Y:S01]  /*3f80*/  PRMT R116, R49, 0x7610, R116 ;  /* 0x0000761031747816 */ /* 0x000fe20000000074 */
[----:B------:R-:W-:Y:S01]  /*3f90*/  IMAD.MOV.U32 R45, RZ, RZ, R32 ;  /* 0x000000ffff2d7224 */ /* 0x000fe200078e0020 */
[----:B------:R-:W-:Y:S01]  /*3fa0*/  PRMT R112, R51, 0x7610, R112 ;  /* 0x0000761033707816 */ /* 0x000fe20000000070 */
[----:B------:R-:W-:Y:S01]  /*3fb0*/  IMAD.MOV.U32 R47, RZ, RZ, R33 ;  /* 0x000000ffff2f7224 */ /* 0x000fe200078e0021 */
[----:B------:R-:W-:-:S02]  /*3fc0*/  PRMT R116, R116, 0x5410, R44 ;  /* 0x0000541074747816 */ /* 0x000fc4000000002c */
[----:B------:R-:W-:Y:S01]  /*3fd0*/  PRMT R124, R46, 0x5410, R45 ;  /* 0x000054102e7c7816 */ /* 0x000fe2000000002d */
[----:B----4-:R-:W-:Y:S01]  /*3fe0*/  IMAD.MOV.U32 R44, RZ, RZ, R38 ;  /* 0x000000ffff2c7224 */ /* 0x010fe200078e0026 */
[----:B------:R-:W-:Y:S01]  /*3ff0*/  PRMT R112, R112, 0x5410, R47 ;  /* 0x0000541070707816 */ /* 0x000fe2000000002f */
[----:B------:R-:W-:Y:S02]  /*4000*/  IMAD.MOV.U32 R45, RZ, RZ, R39 ;  /* 0x000000ffff2d7224 */ /* 0x000fe400078e0027 */
[----:B------:R-:W-:Y:S02]  /*4010*/  IMAD.MOV.U32 R46, RZ, RZ, R36 ;  /* 0x000000ffff2e7224 */ /* 0x000fe400078e0024 */
[----:B------:R-:W-:Y:S01]  /*4020*/  IMAD.MOV.U32 R47, RZ, RZ, R37 ;  /* 0x000000ffff2f7224 */ /* 0x000fe200078e0025 */
[----:B------:R-:W-:Y:S01]  /*4030*/  PRMT R105, R44, 0x5410, R45 ;  /* 0x000054102c697816 */ /* 0x000fe2000000002d */
[----:B------:R-:W-:Y:S01]  /*4040*/  IMAD.MOV.U32 R50, RZ, RZ, R28 ;  /* 0x000000ffff327224 */ /* 0x000fe200078e001c */
[----:B------:R-:W-:Y:S01]  /*4050*/  MOV R48, R30 ;  /* 0x0000001e00307202 */ /* 0x000fe20000000f00 */
[----:B-----5:R-:W-:Y:S01]  /*4060*/  IMAD.MOV.U32 R44, RZ, RZ, R42 ;  /* 0x000000ffff2c7224 */ /* 0x020fe200078e002a */
[----:B------:R-:W-:Y:S01]  /*4070*/  PRMT R107, R46, 0x5410, R47 ;  /* 0x000054102e6b7816 */ /* 0x000fe2000000002f */
[----:B------:R-:W-:-:S02]  /*4080*/  IMAD.MOV.U32 R45, RZ, RZ, R43 ;  /* 0x000000ffff2d7224 */ /* 0x000fc400078e002b */
[----:B------:R-:W-:Y:S02]  /*4090*/  IMAD.MOV.U32 R46, RZ, RZ, R40 ;  /* 0x000000ffff2e7224 */ /* 0x000fe400078e0028 */
[----:B------:R-:W-:Y:S01]  /*40a0*/  IMAD.MOV.U32 R47, RZ, RZ, R41 ;  /* 0x000000ffff2f7224 */ /* 0x000fe200078e0029 */
[----:B------:R-:W-:Y:S02]  /*40b0*/  PRMT R123, R48, 0x5410, R50 ;  /* 0x00005410307b7816 */ /* 0x000fe40000000032 */
[----:B------:R-:W-:Y:S02]  /*40c0*/  PRMT R109, R44, 0x5410, R45 ;  /* 0x000054102c6d7816 */ /* 0x000fe4000000002d */
[----:B------:R-:W-:Y:S01]  /*40d0*/  PRMT R110, R46, 0x5410, R47 ;  /* 0x000054102e6e7816 */ /* 0x000fe2000000002f */
[----:B------:R-:W-:Y:S06]  /*40e0*/  @!P3 BRA `(.L_x_3609) ;  /* 0x000000000004b947 */ /* 0x000fec0003800000 */
[----:B------:R-:W-:Y:S01]  /*40f0*/  BPT.TRAP 0x1 ;  /* 0x000000040000795c */ /* 0x000fe20000300000 */
.L_x_3609:
        /* <DEDUP_REMOVED lines=9> */
.L_x_3966:
[----:B------:R-:W-:Y:S05]  /*4190*/  BSYNC B1 ;  /* 0x0000000000017941 */ /* 0x000fea0003800000 */
.L_x_3610:
        /* <DEDUP_REMOVED lines=11> */
[----:B------:R-:W-:Y:S01]  /*4250*/  LEA.HI R44, R45, R44, RZ, 0x4 ;  /* 0x0000002c2d2c7211 */ /* 0x000fe200078f20ff */
[----:B------:R-:W-:Y:S01]  /*4260*/  IMAD R45, R152, 0x1800, R84 ;  /* 0x00001800982d7824 */ /* 0x000fe200078e0254 */
[----:B------:R-:W-:Y:S02]  /*4270*/  IADD3.X R106, R59, R108, R83, P5, P6 ;  /* 0x0000006c3b6a7210 */ /* 0x000fe40002fec453 */
[----:B------:R-:W-:Y:S01]  /*4280*/  LEA.HI.SX32 R44, R44, R81, 0x1c ;  /* 0x000000512c2c7211 */ /* 0x000fe200078fe2ff */
[----:B------:R-:W-:-:S04]  /*4290*/  IMAD R45, R45, 0x2, R144 ;  /* 0x000000022d2d7824 */ /* 0x000fc800078e0290 */
        /* <DEDUP_REMOVED lines=9> */
[--C-:B------:R-:W-:Y:S02]  /*4330*/  SHF.R.U64 R120, R32, 0x10, R33.reuse ;  /* 0x0000001020787819 */ /* 0x100fe40000001221 */
[----:B------:R-:W-:Y:S01]  /*4340*/  SHF.R.U32.HI R32, RZ, 0x10, R33 ;  /* 0x00000010ff207819 */ /* 0x000fe20000011621 */
[----:B------:R-:W-:Y:S01]  /*4350*/  HADD2.F32 R33, -RZ, R112.H1_H1 ;  /* 0x30000070ff217230 */ /* 0x000fe20000004100 */
[----:B------:R-:W-:Y:S02]  /*4360*/  SHF.R.U64 R122, R28, 0x10, R29 ;  /* 0x000000101c7a7819 */ /* 0x000fe4000000121d */
[----:B------:R-:W-:Y:S01]  /*4370*/  SHF.R.U64 R28, R30, 0x10, R31 ;  /* 0x000000101e1c7819 */ /* 0x000fe2000000121f */
[--C-:B--2---:R-:W-:Y:S01]  /*4380*/  HADD2.F32 R30, -RZ, R49.reuse.H0_H0 ;  /* 0x20000031ff1e7230 */ /* 0x104fe20000004100 */
[----:B------:R-:W-:Y:S01]  /*4390*/  SHF.R.U32.HI R111, RZ, 0x10, R29 ;  /* 0x00000010ff6f7819 */ /* 0x000fe2000001161d */
[----:B------:R-:W-:Y:S01]  /*43a0*/  HADD2.F32 R49, -RZ, R49.H1_H1 ;  /* 0x30000031ff317230 */ /* 0x000fe20000004100 */
[----:B------:R-:W-:Y:S01]  /*43b0*/  SHF.R.U64 R119, R34, 0x10, R35 ;  /* 0x0000001022777819 */ /* 0x000fe20000001223 */
[--C-:B-1----:R-:W-:Y:S01]  /*43c0*/  HADD2.F32 R29, -RZ, R45.reuse.H0_H0 ;  /* 0x2000002dff1d7230 */ /* 0x102fe20000004100 */
        /* <DEDUP_REMOVED lines=9> */
[----:B------:R-:W-:Y:S01]  /*4460*/  FMUL.FTZ R34, R45, R34 ;  /* 0x000000222d227220 */ /* 0x000fe20000410000 */
[-C--:B------:R-:W-:Y:S01]  /*4470*/  FFMA.FTZ R112, R29, R31.reuse, -R112 ;  /* 0x0000001f1d707223 */ /* 0x080fe20000010870 */
[----:B------:R-:W-:Y:S01]  /*4480*/  FFMA.FTZ R111, R30, R31, R33 ;  /* 0x0000001f1e6f7223 */ /* 0x000fe20000010021 */
[-C--:B------:R-:W-:Y:S01]  /*4490*/  FFMA.FTZ R113, R45, R32.reuse, -R114 ;  /* 0x000000202d717223 */ /* 0x080fe20000010872 */
        /* <DEDUP_REMOVED lines=19> */
[----:B------:R-:W-:-:S02]  /*45d0*/  HADD2.F32 R30, -RZ, R48.H0_H0 ;  /* 0x20000030ff1e7230 */ /* 0x000fc40000004100 */
[----:B------:R-:W-:Y:S01]  /*45e0*/  HADD2.F32 R32, -RZ, R124.H1_H1 ;  /* 0x3000007cff207230 */ /* 0x000fe20000004100 */
[----:B------:R-:W-:Y:S01]  /*45f0*/  F2FP.F16.F32.PACK_AB R116, R117, R116 ;  /* 0x000000747574723e */ /* 0x000fe200000000ff */
[----:B------:R-:W-:Y:S01]  /*4600*/  HADD2.F32 R35, -RZ, R120.H0_H0 ;  /* 0x20000078ff237230 */ /* 0x000fe20000004100 */
[----:B------:R-:W-:Y:S01]  /*4610*/  F2FP.F16.F32.PACK_AB R115, R118, R115 ;  /* 0x000000737673723e */ /* 0x000fe200000000ff */
[----:B------:R-:W-:Y:S02]  /*4620*/  HADD2.F32 R29, -RZ, R44.H0_H0 ;  /* 0x2000002cff1d7230 */ /* 0x000fe40000004100 */
[-C--:B------:R-:W-:Y:S01]  /*4630*/  FMUL.FTZ R34, R30, R32.reuse ;  /* 0x000000201e227220 */ /* 0x080fe20000410000 */
[----:B------:R-:W-:Y:S02]  /*4640*/  HADD2.F32 R48, -RZ, R48.H1_H1 ;  /* 0x30000030ff307230 */ /* 0x000fe40000004100 */
[----:B------:R-:W-:Y:S02]  /*4650*/  HADD2.F32 R44, -RZ, R44.H1_H1 ;  /* 0x3000002cff2c7230 */ /* 0x000fe40000004100 */
[----:B------:R-:W-:Y:S01]  /*4660*/  FMUL.FTZ R45, R29, R32 ;  /* 0x000000201d2d7220 */ /* 0x000fe20000410000 */
[----:B------:R-:W-:-:S02]  /*4670*/  HADD2.F32 R31, -RZ, R123.H1_H1 ;  /* 0x3000007bff1f7230 */ /* 0x000fc40000004100 */
[-C--:B------:R-:W-:Y:S01]  /*4680*/  FMUL.FTZ R47, R48, R35.reuse ;  /* 0x00000023302f7220 */ /* 0x080fe20000410000 */
[----:B------:R-:W-:Y:S02]  /*4690*/  HADD2.F32 R33, -RZ, R122.H0_H0 ;  /* 0x2000007aff217230 */ /* 0x000fe40000004100 */
[----:B------:R-:W-:Y:S01]  /*46a0*/  FMUL.FTZ R35, R44, R35 ;  /* 0x000000232c237220 */ /* 0x000fe20000410000 */
[----:B------:R-:W-:Y:S02]  /*46b0*/  HADD2.F32 R32, -RZ, R124.H0_H0 ;  /* 0x2000007cff207230 */ /* 0x000fe40000004100 */
[-C--:B------:R-:W-:Y:S01]  /*46c0*/  FFMA.FTZ R45, R30, R31.reuse, R45 ;  /* 0x0000001f1e2d7223 */ /* 0x080fe2000001002d */
[----:B------:R-:W-:Y:S01]  /*46d0*/  FFMA.FTZ R34, R29, R31, -R34 ;  /* 0x0000001f1d227223 */ /* 0x000fe20000010822 */
[-C--:B------:R-:W-:Y:S01]  /*46e0*/  FFMA.FTZ R48, R48, R33.reuse, R35 ;  /* 0x0000002130307223 */ /* 0x080fe20000010023 */
[----:B------:R-:W-:Y:S02]  /*46f0*/  HADD2.F32 R30, -RZ, R50.H0_H0 ;  /* 0x20000032ff1e7230 */ /* 0x000fe40000004100 */
[----:B------:R-:W-:Y:S01]  /*4700*/  FFMA.FTZ R47, R44, R33, -R47 ;  /* 0x000000212c2f7223 */ /* 0x000fe2000001082f */
[----:B------:R-:W-:-:S02]  /*4710*/  HADD2.F32 R35, -RZ, R119.H0_H0 ;  /* 0x20000077ff237230 */ /* 0x000fc40000004100 */
[----:B------:R-:W-:Y:S01]  /*4720*/  HADD2.F32 R29, -RZ, R46.H0_H0 ;  /* 0x2000002eff1d7230 */ /* 0x000fe20000004100 */
[----:B------:R-:W-:Y:S01]  /*4730*/  F2FP.F16.F32.PACK_AB R48, R48, R45 ;  /* 0x0000002d3030723e */ /* 0x000fe200000000ff */
[----:B------:R-:W-:Y:S01]  /*4740*/  HADD2.F32 R50, -RZ, R50.H1_H1 ;  /* 0x30000032ff327230 */ /* 0x000fe20000004100 */
[----:B------:R-:W-:Y:S01]  /*4750*/  F2FP.F16.F32.PACK_AB R44, R47, R34 ;  /* 0x000000222f2c723e */ /* 0x000fe200000000ff */
[----:B------:R-:W-:Y:S02]  /*4760*/  HADD2.F32 R46, -RZ, R46.H1_H1 ;  /* 0x3000002eff2e7230 */ /* 0x000fe40000004100 */
[----:B------:R-:W-:Y:S01]  /*4770*/  FMUL.FTZ R49, R29, R32 ;  /* 0x000000201d317220 */ /* 0x000fe20000410000 */
[----:B------:R-:W-:Y:S02]  /*4780*/  HADD2.F32 R31, -RZ, R123.H0_H0 ;  /* 0x2000007bff1f7230 */ /* 0x000fe40000004100 */
[----:B------:R-:W-:Y:S01]  /*4790*/  FMUL.FTZ R51, R50, R35 ;  /* 0x0000002332337220 */ /* 0x000fe20000410000 */
[----:B------:R-:W-:-:S02]  /*47a0*/  HADD2.F32 R33, -RZ, R28.H0_H0 ;  /* 0x2000001cff217230 */ /* 0x000fc40000004100 */
[----:B------:R-:W-:Y:S01]  /*47b0*/  FMUL.FTZ R28, R30, R32 ;  /* 0x000000201e1c7220 */ /* 0x000fe20000410000 */
[----:B------:R-:W-:Y:S01]  /*47c0*/  FMUL.FTZ R35, R46, R35 ;  /* 0x000000232e237220 */ /* 0x000fe20000410000 */
[-C--:B------:R-:W-:Y:S01]  /*47d0*/  FFMA.FTZ R49, R30, R31.reuse, R49 ;  /* 0x0000001f1e317223 */ /* 0x080fe20000010031 */
[----:B------:R-:W-:Y:S02]  /*47e0*/  IMAD.MOV.U32 R45, RZ, RZ, R112 ;  /* 0x000000ffff2d7224 */ /* 0x000fe400078e0070 */
[----:B------:R-:W-:Y:S01]  /*47f0*/  FFMA.FTZ R28, R29, R31, -R28 ;  /* 0x0000001f1d1c7223 */ /* 0x000fe2000001081c */
[-C--:B------:R-:W-:Y:S01]  /*4800*/  FFMA.FTZ R51, R46, R33.reuse, -R51 ;  /* 0x000000212e337223 */ /* 0x080fe20000010833 */
[----:B------:R-:W-:Y:S01]  /*4810*/  FFMA.FTZ R50, R50, R33, R35 ;  /* 0x0000002132327223 */ /* 0x000fe20000010023 */
[----:B------:R-:W-:-:S03]  /*4820*/  IMAD.MOV.U32 R47, RZ, RZ, R116 ;  /* 0x000000ffff2f7224 */ /* 0x000fc600078e0074 */
[----:B------:R-:W-:Y:S01]  /*4830*/  F2FP.F16.F32.PACK_AB R46, R51, R28 ;  /* 0x0000001c332e723e */ /* 0x000fe200000000ff */
[----:B------:R-:W-:Y:S01]  /*4840*/  IMAD.MOV.U32 R51, RZ, RZ, R115 ;  /* 0x000000ffff337224 */ /* 0x000fe200078e0073 */
[----:B------:R-:W-:Y:S01]  /*4850*/  F2FP.F16.F32.PACK_AB R50, R50, R49 ;  /* 0x000000313232723e */ /* 0x000fe200000000ff */
[----:B------:R-:W-:-:S07]  /*4860*/  IMAD.MOV.U32 R49, RZ, RZ, R111 ;  /* 0x000000ffff317224 */ /* 0x000fce00078e006f */
.L_x_3615:
[----:B------:R-:W-:Y:S05]  /*4870*/  BSYNC B2 ;  /* 0x0000000000027941 */ /* 0x000fea0003800000 */
.L_x_3614:
[----:B------:R-:W-:Y:S02]  /*4880*/  ISETP.GE.AND P5, PT, R103, R102, PT ;  /* 0x000000666700720c */ /* 0x000fe40003fa6270 */
[----:B------:R-:W-:-:S11]  /*4890*/  P2R R29, PR, RZ, 0x1 ;  /* 0x00000001ff1d7803 */ /* 0x000fd60000000000 */
[--C-:B------:R-:W-:Y:S02]  /*48a0*/  @!P5 SHF.R.S32.HI R28, RZ, 0x1f, R103.reuse ;  /* 0x0000001fff1cd819 */ /* 0x100fe40000011467 */
[----:B------:R-:W-:-:S04]  /*48b0*/  @!P5 IADD3 R98, P0, P6, R4, R98, R103 ;  /* 0x000000620462d210 */ /* 0x000fc80007e1e067 */
[----:B------:R-:W-:Y:S02]  /*48c0*/  @!P5 IADD3.X R108, R59, R108, R28, P0, P6 ;  /* 0x0000006c3b6cd210 */ /* 0x000fe400007ec41c */
[-C--:B------:R-:W-:Y:S02]  /*48d0*/  LEA R28, P6, R101, R92.reuse, 0x1 ;  /* 0x0000005c651c7211 */ /* 0x080fe400078c08ff */
[----:B------:R-:W-:Y:S02]  /*48e0*/  ISETP.NE.AND P0, PT, R29, RZ, PT ;  /* 0x000000ff1d00720c */ /* 0x000fe40003f05270 */
[----:B------:R-:W-:Y:S02]  /*48f0*/  LEA.HI.X R29, R101, R93, R106, 0x1, P6 ;  /* 0x0000005d651d7211 */ /* 0x000fe400030f0c6a */
[----:B------:R-:W-:-:S03]  /*4900*/  @!P5 LEA R30, P6, R98, R92, 0x1 ;  /* 0x0000005c621ed211 */ /* 0x000fc600078c08ff */
[----:B-1----:R1:W-:Y:S01]  /*4910*/  STG.E.128 desc[UR42][R28.64], R44 ;  /* 0x0000002c1c007986 */ /* 0x0023e2000c101d2a */
[----:B------:R-:W-:-:S05]  /*4920*/  @!P5 LEA.HI.X R31, R98, R93, R108, 0x1, P6 ;  /* 0x0000005d621fd211 */ /* 0x000fca00030f0c6c */
[----:B--2---:R1:W-:Y:S04]  /*4930*/  @!P5 STG.E.128 desc[UR42][R30.64], R48 ;  /* 0x000000301e00d986 */ /* 0x0043e8000c101d2a */
.L_x_3613:
[----:B------:R-:W-:Y:S05]  /*4940*/  BSYNC B1 ;  /* 0x0000000000017941 */ /* 0x000fea0003800000 */
.L_x_3612:
        /* <DEDUP_REMOVED lines=10> */
[----:B------:R-:W-:-:S04]  /*49f0*/  LEA R44, P5, R28, R92, 0x1 ;  /* 0x0000005c1c2c7211 */ /* 0x000fc800078a08ff */
[----:B------:R-:W-:Y:S02]  /*4a00*/  LEA.HI.X R45, R28, R93, R29, 0x1, P5 ;  /* 0x0000005d1c2d7211 */ /* 0x000fe400028f0c1d */
[----:B------:R-:W-:-:S04]  /*4a10*/  SHF.R.S32.HI R29, RZ, 0x1f, R104 ;  /* 0x0000001fff1d7819 */ /* 0x000fc80000011468 */
[----:B------:R-:W-:-:S04]  /*4a20*/  LEA.HI R104, R29, R104, RZ, 0x4 ;  /* 0x000000681d687211 */ /* 0x000fc800078f20ff */
[----:B------:R-:W-:-:S05]  /*4a30*/  LEA.HI.SX32 R47, R104, R81, 0x1c ;  /* 0x00000051682f7211 */ /* 0x000fca00078fe2ff */
[----:B------:R-:W-:-:S05]  /*4a40*/  IMAD.SHL.U32 R47, R47, 0x8, RZ ;  /* 0x000000082f2f7824 */ /* 0x000fca00078e00ff */
[----:B------:R-:W-:-:S04]  /*4a50*/  LOP3.LUT R29, R172, 0x38, R47, 0xf8, !PT ;  /* 0x00000038ac1d7812 */ /* 0x000fc800078ef82f */
[----:B------:R-:W-:Y:S01]  /*4a60*/  LOP3.LUT R28, R29, R174, RZ, 0x3c, !PT ;  /* 0x000000ae1d1c7212 */ /* 0x000fe200078e3cff */
[----:B------:R-:W-:-:S04]  /*4a70*/  IMAD R29, R152, 0x1800, R85 ;  /* 0x00001800981d7824 */ /* 0x000fc800078e0255 */
[----:B------:R-:W-:Y:S02]  /*4a80*/  IMAD.IADD R31, R175, 0x1, R28 ;  /* 0x00000001af1f7824 */ /* 0x000fe400078e021c */
[----:B------:R-:W-:Y:S02]  /*4a90*/  IMAD R29, R29, 0x2, R144 ;  /* 0x000000021d1d7824 */ /* 0x000fe400078e0290 */
        /* <DEDUP_REMOVED lines=91> */
.L_x_3617:
[----:B------:R-:W-:Y:S05]  /*5050*/  BSYNC B1 ;  /* 0x0000000000017941 */ /* 0x000fea0003800000 */
.L_x_3616:
        /* <DEDUP_REMOVED lines=10> */
.L_x_3585:
[----:B------:R-:W-:-:S13]  /*5100*/  ISETP.NE.AND P3, PT, R72, 0x3, PT ;  /* 0x000000034800780c */ /* 0x000fda0003f65270 */
[----:B------:R-:W-:Y:S05]  /*5110*/  @!P3 BRA `(.L_x_3618) ;  /* 0x000000000004b947 */ /* 0x000fea0003800000 */
[----:B------:R-:W-:Y:S01]  /*5120*/  BPT.TRAP 0x1 ;  /* 0x000000040000795c */ /* 0x000fe20000300000 */
.L_x_3618:
[----:B------:R-:W-:Y:S01]  /*5130*/  IMAD R89, R152, 0x8, R144 ;  /* 0x0000000898597824 */ /* 0x000fe200078e0290 */
[----:B------:R-:W-:Y:S01]  /*5140*/  SHF.L.U32 R100, R157, 0x1f, RZ ;  /* 0x0000001f9d647819 */ /* 0x000fe200000006ff */
[----:B------:R-:W-:Y:S01]  /*5150*/  IMAD R91, R26, -0x60, R58 ;  /* 0xffffffa01a5b7824 */ /* 0x000fe200078e023a */
[----:B------:R-:W-:Y:S02]  /*5160*/  BSSY B1, `(.L_x_3619) ;  /* 0x0000004000017945 */ /* 0x000fe40003800000 */
[----:B------:R-:W0:Y:S02]  /*5170*/  SYNCS.PHASECHK.TRANS64.TRYWAIT P4, [R89+URZ+0x32490], R100 ;  /* 0x03249064590075a7 */ /* 0x000e24000808017f */
[----:B------:R-:W-:Y:S01]  /*5180*/  VIMNMX R91, R91, 0x60, PT ;  /* 0x000000605b5b7848 */ /* 0x000fe20003fe0100 */
[----:B0-----:R-:W-:Y:S06]  /*5190*/  @!P4 BRA `(.L_x_3620) ;  /* 0x00000324003cc947 */ /* 0x001fec0003800000 */
.L_x_3967:
[----:B------:R-:W-:Y:S05]  /*51a0*/  BSYNC B1 ;  /* 0x0000000000017941 */ /* 0x000fea0003800000 */
.L_x_3619:
        /* <DEDUP_REMOVED lines=8> */
.L_x_3622:
[----:B------:R-:W-:Y:S05]  /*5230*/  BSYNC B1 ;  /* 0x0000000000017941 */ /* 0x000fea0003800000 */
.L_x_3621:
[----:B------:R-:W-:Y:S05]  /*5240*/  @P4 BRA `(.L_x_3602) ;  /* 0x0000000000104947 */ /* 0x000fea0003800000 */
[----:B-1----:R-:W1:Y:S04]  /*5250*/  @!P1 LDS.128 R28, [R98+0x2000] ;  /* 0x00200000621c9984 */ /* 0x002e680000000c00 */
[----:B------:R-:W2:Y:S04]  /*5260*/  @!P2 LDS.128 R32, [R96+0x2000] ;  /* 0x002000006020a984 */ /* 0x000ea80000000c00 */
[----:B-1----:R1:W-:Y:S04]  /*5270*/  @!P1 STG.E.128 desc[UR42][R36.64], R28 ;  /* 0x0000001c24009986 */ /* 0x0023e8000c101d2a */
[----:B--2---:R1:W-:Y:S02]  /*5280*/  @!P2 STG.E.128 desc[UR42][R36.64+0x40], R32 ;  /* 0x000040202400a986 */ /* 0x0043e4000c101d2a */
.L_x_3602:
[----:B------:R-:W-:Y:S05]  /*5290*/  BSYNC B0 ;  /* 0x0000000000007941 */ /* 0x000fea0003800000 */
.L_x_3584:
        /* <DEDUP_REMOVED lines=17> */
.L_x_3624:
[----:B------:R-:W-:Y:S05]  /*53b0*/  BSYNC B0 ;  /* 0x0000000000007941 */ /* 0x000fea0003800000 */
.L_x_3623:
[----:B------:R-:W2:Y:S01]  /*53c0*/  SYNCS.PHASECHK.TRANS64.TRYWAIT P3, [R89+URZ+0x324b0], R100 ;  /* 0x0324b064590075a7 */ /* 0x000ea2000806017f */
[----:B------:R-:W-:Y:S01]  /*53d0*/  ULDC UR49, c[0x0][0x320] ;  /* 0x0000c80000317ab9 */ /* 0x000fe20000000800 */
[----:B------:R-:W-:Y:S01]  /*53e0*/  ULDC.64 UR44, c[0x0][0x328] ;  /* 0x0000ca00002c7ab9 */ /* 0x000fe20000000a00 */
[----:B------:R-:W-:Y:S01]  /*53f0*/  ULDC.64 UR40, c[0x0][0x318] ;  /* 0x0000c60000287ab9 */ /* 0x000fe20000000a00 */
[----:B------:R-:W-:Y:S01]  /*5400*/  BSSY B0, `(.L_x_3625) ;  /* 0x0000003000007945 */ /* 0x000fe20003800000 */
[----:B-1----:R-:W-:-:S03]  /*5410*/  IMAD R28, R152, 0x6000, R159 ;  /* 0x00006000981c7824 */ /* 0x002fc600078e029f */
[----:B--2---:R-:W-:Y:S05]  /*5420*/  @!P3 BRA `(.L_x_3626) ;  /* 0x0000032000acb947 */ /* 0x004fea0003800000 */
.L_x_3968:
[----:B------:R-:W-:Y:S05]  /*5430*/  BSYNC B0 ;  /* 0x0000000000007941 */ /* 0x000fea0003800000 */
.L_x_3625:
        /* <DEDUP_REMOVED lines=39> */
.L_x_3628:
[----:B------:R-:W-:Y:S05]  /*56b0*/  BSYNC B0 ;  /* 0x0000000000007941 */ /* 0x000fea0003800000 */
.L_x_3627:
        /* <DEDUP_REMOVED lines=37> */
.L_x_3630:
[----:B------:R-:W-:Y:S05]  /*5910*/  BSYNC B0 ;  /* 0x0000000000007941 */ /* 0x000fea0003800000 */
.L_x_3629:
        /* <DEDUP_REMOVED lines=8> */
[----:B01----:R-:W-:Y:S01]  /*59a0*/  @!P4 VIADD R89, R89, 0x324c0 ;  /* 0x000324c05959c836 */ /* 0x003fe20000000000 */
[----:B------:R-:W-:-:S04]  /*59b0*/  IADD3 R152, R152, 0x1, RZ ;  /* 0x0000000198987810 */ /* 0x000fc80007ffe0ff */
        /* <DEDUP_REMOVED lines=12> */
.L_x_3579:
[----:B------:R-:W0:Y:S01]  /*5a80*/  S2R R0, SR_TID.X ;  /* 0x0000000000007919 */ /* 0x000e220000002100 */
[----:B------:R-:W1:Y:S01]  /*5a90*/  LDC R15, c[0x0][0x448] ;  /* 0x00011200ff0f7b82 */ /* 0x000e620000000800 */
[----:B------:R-:W-:Y:S01]  /*5aa0*/  IMAD.MOV.U32 R12, RZ, RZ, 0x3000 ;  /* 0x00003000ff0c7424 */ /* 0x000fe200078e00ff */
[----:B------:R-:W2:Y:S01]  /*5ab0*/  S2R R3, SR_SWINHI ;  /* 0x0000000000037919 */ /* 0x000ea20000002f00 */
[----:B------:R-:W-:Y:S02]  /*5ac0*/  IMAD.U32 R13, RZ, RZ, UR38 ;  /* 0x00000026ff0d7e24 */ /* 0x000fe4000f8e00ff */
[----:B------:R-:W-:Y:S01]  /*5ad0*/  IMAD.MOV.U32 R9, RZ, RZ, 0x100 ;  /* 0x00000100ff097424 */ /* 0x000fe200078e00ff */
[----:B------:R-:W-:Y:S02]  /*5ae0*/  STL [R1+0x70], R121 ;  /* 0x0000707901007387 */ /* 0x000fe40000100800 */
[----:B------:R-:W3:Y:S01]  /*5af0*/  LDC R14, c[0x0][0xa80] ;  /* 0x0002a000ff0e7b82 */ /* 0x000ee20000000800 */
[----:B------:R-:W-:Y:S01]  /*5b00*/  IMAD.MOV.U32 R10, RZ, RZ, 0x1 ;  /* 0x00000001ff0a7424 */ /* 0x000fe200078e00ff */
[----:B------:R4:W-:Y:S01]  /*5b10*/  STL.64 [R1+0x18], R12 ;  /* 0x0000180c01007387 */ /* 0x0009e20000100a00 */
[----:B------:R-:W-:-:S02]  /*5b20*/  IMAD.MOV.U32 R11, RZ, RZ, RZ ;  /* 0x000000ffff0b7224 */ /* 0x000fc400078e00ff */
[----:B------:R-:W-:Y:S01]  /*5b30*/  IMAD.MOV.U32 R4, RZ, RZ, 0xc000 ;  /* 0x0000c000ff047424 */ /* 0x000fe200078e00ff */
[----:B------:R-:W-:Y:S01]  /*5b40*/  STL.128 [R1+0x440], RZ ;  /* 0x000440ff01007387 */ /* 0x000fe20000100c00 */
[----:B------:R-:W-:Y:S02]  /*5b50*/  IMAD.U32 R5, RZ, RZ, UR38 ;  /* 0x00000026ff057e24 */ /* 0x000fe4000f8e00ff */
[----:B------:R-:W-:Y:S01]  /*5b60*/  IMAD.MOV.U32 R7, RZ, RZ, 0x100 ;  /* 0x00000100ff077424 */ /* 0x000fe200078e00ff */
[----:B------:R-:W-:Y:S01]  /*5b70*/  STL.128 [R1+0x450], RZ ;  /* 0x000450ff01007387 */ /* 0x000fe20000100c00 */
[----:B------:R-:W-:Y:S02]  /*5b80*/  IMAD.MOV.U32 R18, RZ, RZ, 0x1 ;  /* 0x00000001ff127424 */ /* 0x000fe400078e00ff */
[----:B------:R-:W-:Y:S01]  /*5b90*/  IMAD.MOV.U32 R19, RZ, RZ, RZ ;  /* 0x000000ffff137224 */ /* 0x000fe200078e00ff */
[----:B------:R-:W-:Y:S01]  /*5ba0*/  STL.128 [R1+0x230], RZ ;  /* 0x000230ff01007387 */ /* 0x000fe20000100c00 */
[----:B------:R-:W-:-:S02]  /*5bb0*/  IMAD.U32 R36, RZ, RZ, UR37 ;  /* 0x00000025ff247e24 */ /* 0x000fc4000f8e00ff */
[----:B------:R-:W-:Y:S01]  /*5bc0*/  IMAD.U32 R72, RZ, RZ, UR37 ;  /* 0x00000025ff487e24 */ /* 0x000fe2000f8e00ff */
[----:B------:R-:W-:Y:S01]  /*5bd0*/  STL.128 [R1+0x240], RZ ;  /* 0x000240ff01007387 */ /* 0x000fe20000100c00 */
[----:B0-----:R-:W-:-:S03]  /*5be0*/  LOP3.LUT R0, R0, 0x7f, RZ, 0xc0, !PT ;  /* 0x0000007f00007812 */ /* 0x001fc600078ec0ff */
[----:B---3--:R-:W-:Y:S01]  /*5bf0*/  STL [R1+0x460], R14 ;  /* 0x0004600e01007387 */ /* 0x008fe20000100800 */
[----:B------:R-:W-:Y:S02]  /*5c00*/  IADD3 R72, P5, R72, 0x70, RZ ;  /* 0x0000007048487810 */ /* 0x000fe40007fbe0ff */
[----:B------:R-:W-:Y:S01]  /*5c10*/  ISETP.NE.AND P1, PT, R0, RZ, PT ;  /* 0x000000ff0000720c */ /* 0x000fe20003f25270 */
[----:B------:R-:W-:Y:S01]  /*5c20*/  STL.128 [R1+0x250], RZ ;  /* 0x000250ff01007387 */ /* 0x000fe20000100c00 */
[----:B------:R-:W-:Y:S02]  /*5c30*/  MOV R30, R144 ;  /* 0x00000090001e7202 */ /* 0x000fe40000000f00 */
[----:B--2---:R-:W-:Y:S02]  /*5c40*/  MOV R31, R3 ;  /* 0x00000003001f7202 */ /* 0x004fe40000000f00 */
[----:B------:R-:W-:Y:S01]  /*5c50*/  SEL R8, RZ, 0x1, P1 ;  /* 0x00000001ff087807 */ /* 0x000fe20000800000 */
[----:B------:R-:W-:Y:S01]  /*5c60*/  STL.128 [R1+0x260], RZ ;  /* 0x000260ff01007387 */ /* 0x000fe20000100c00 */
[----:B----4-:R-:W-:-:S02]  /*5c70*/  IADD3 R12, P1, R30, 0x32430, RZ ;  /* 0x000324301e0c7810 */ /* 0x010fc40007f3e0ff */
[C---:B------:R-:W-:Y:S01]  /*5c80*/  IADD3 R0, P3, R30.reuse, 0x32450, RZ ;  /* 0x000324501e007810 */ /* 0x040fe20007f7e0ff */
[----:B------:R-:W-:Y:S01]  /*5c90*/  IMAD.MOV.U32 R6, RZ, RZ, R8 ;  /* 0x000000ffff067224 */ /* 0x000fe200078e0008 */
[C---:B------:R-:W-:Y:S01]  /*5ca0*/  IADD3 R3, P4, R30.reuse, 0x32460, RZ ;  /* 0x000324601e037810 */ /* 0x040fe20007f9e0ff */
[--C-:B------:R-:W-:Y:S01]  /*5cb0*/  IMAD.X R13, RZ, RZ, R31.reuse, P1 ;  /* 0x000000ffff0d7224 */ /* 0x100fe200008e061f */
[----:B-1----:R-:W-:Y:S01]  /*5cc0*/  ISETP.NE.AND P1, PT, R15, 0x1, PT ;  /* 0x000000010f00780c */ /* 0x002fe20003f25270 */
[----:B------:R0:W-:Y:S04]  /*5cd0*/  STL.128 [R1+0x20], R8 ;  /* 0x0000200801007387 */ /* 0x0001e80000100c00 */
[----:B------:R1:W-:Y:S04]  /*5ce0*/  STL.128 [R1+0x50], R4 ;  /* 0x0000500401007387 */ /* 0x0003e80000100c00 */
[----:B------:R-:W-:Y:S04]  /*5cf0*/  STL.64 [R1+0x8], R12 ;  /* 0x0000080c01007387 */ /* 0x000fe80000100a00 */
[----:B------:R-:W-:Y:S01]  /*5d00*/  STL.128 [R1+0x270], RZ ;  /* 0x000270ff01007387 */ /* 0x000fe20000100c00 */
[--C-:B0-----:R-:W-:Y:S01]  /*5d10*/  IMAD.X R11, RZ, RZ, R31.reuse, P3 ;  /* 0x000000ffff0b7224 */ /* 0x101fe200018e061f */
[----:B------:R-:W-:Y:S01]  /*5d20*/  IADD3 R8, P2, R30, 0x32440, RZ ;  /* 0x000324401e087810 */ /* 0x000fe20007f5e0ff */
[----:B------:R-:W-:Y:S01]  /*5d30*/  IMAD.X R10, RZ, RZ, R31, P4 ;  /* 0x000000ffff0a7224 */ /* 0x000fe200020e061f */
[----:B------:R-:W-:Y:S01]  /*5d40*/  STL.128 [R1+0x280], RZ ;  /* 0x000280ff01007387 */ /* 0x000fe20000100c00 */
[----:B-1----:R-:W-:Y:S01]  /*5d50*/  IMAD.MOV.U32 R4, RZ, RZ, R0 ;  /* 0x000000ffff047224 */ /* 0x002fe200078e0000 */
[----:B------:R-:W-:Y:S01]  /*5d60*/  IADD3 R36, P4, R36, 0x38, RZ ;  /* 0x0000003824247810 */ /* 0x000fe20007f9e0ff */
[----:B------:R-:W-:Y:S01]  /*5d70*/  IMAD.MOV.U32 R5, RZ, RZ, R11 ;  /* 0x000000ffff057224 */ /* 0x000fe200078e000b */
[----:B------:R-:W-:Y:S01]  /*5d80*/  STL.128 [R1+0x290], RZ ;  /* 0x000290ff01007387 */ /* 0x000fe20000100c00 */
[----:B------:R-:W-:-:S02]  /*5d90*/  IMAD.MOV.U32 R6, RZ, RZ, R3 ;  /* 0x000000ffff067224 */ /* 0x000fc400078e0003 */
[----:B------:R-:W-:Y:S01]  /*5da0*/  IMAD.MOV.U32 R7, RZ, RZ, R10 ;  /* 0x000000ffff077224 */ /* 0x000fe200078e000a */
[----:B------:R-:W0:Y:S01]  /*5db0*/  @P1 LDC R3, c[0x0][0x44c] ;  /* 0x00011300ff031b82 */ /* 0x000e220000000800 */
[----:B------:R-:W-:Y:S01]  /*5dc0*/  IMAD.X R9, RZ, RZ, R31, P2 ;  /* 0x000000ffff097224 */ /* 0x000fe200010e061f */
[----:B------:R-:W-:Y:S01]  /*5dd0*/  STL.128 [R1+0x2a0], RZ ;  /* 0x0002a0ff01007387 */ /* 0x000fe20000100c00 */
[----:B------:R-:W-:-:S03]  /*5de0*/  VIADD R0, R177, 0x7f ;  /* 0x0000007fb1007836 */ /* 0x000fc60000000000 */
[----:B------:R1:W-:Y:S04]  /*5df0*/  STL.128 [R1+0x40], R4 ;  /* 0x0000400401007387 */ /* 0x0003e80000100c00 */
[----:B------:R2:W-:Y:S04]  /*5e00*/  STL.64 [R1+0x68], R6 ;  /* 0x0000680601007387 */ /* 0x0005e80000100a00 */
[----:B------:R-:W-:Y:S04]  /*5e10*/  STL.64 [R1+0x10], R8 ;  /* 0x0000100801007387 */ /* 0x000fe80000100a00 */
[----:B------:R-:W-:Y:S01]  /*5e20*/  STL.64 [R1+0x30], R8 ;  /* 0x0000300801007387 */ /* 0x000fe20000100a00 */
[----:B-1----:R-:W1:Y:S03]  /*5e30*/  @P1 LDC R4, c[0x0][0x450] ;  /* 0x00011400ff041b82 */ /* 0x002e660000000800 */
[----:B------:R-:W-:Y:S01]  /*5e40*/  STL.128 [R1+0x2b0], RZ ;  /* 0x0002b0ff01007387 */ /* 0x000fe20000100c00 */
[----:B0-----:R-:W-:-:S03]  /*5e50*/  @P1 IMAD.HI.U32 R3, R0, R3, RZ ;  /* 0x0000000300031227 */ /* 0x001fc600078e00ff */
[----:B------:R-:W-:Y:S01]  /*5e60*/  STL.128 [R1+0x2c0], RZ ;  /* 0x0002c0ff01007387 */ /* 0x000fe20000100c00 */
[----:B--2---:R-:W0:Y:S03]  /*5e70*/  LDC.64 R6, c[0x0][0xad8] ;  /* 0x0002b600ff067b82 */ /* 0x004e260000000a00 */
[----:B------:R-:W-:Y:S04]  /*5e80*/  STL.128 [R1+0x2d0], RZ ;  /* 0x0002d0ff01007387 */ /* 0x000fe80000100c00 */
[----:B------:R-:W-:Y:S04]  /*5e90*/  STL.128 [R1+0x2e0], RZ ;  /* 0x0002e0ff01007387 */ /* 0x000fe80000100c00 */
[----:B------:R-:W-:Y:S04]  /*5ea0*/  STL.128 [R1+0x2f0], RZ ;  /* 0x0002f0ff01007387 */ /* 0x000fe80000100c00 */
[----:B------:R-:W-:Y:S01]  /*5eb0*/  STL.128 [R1+0x300], RZ ;  /* 0x000300ff01007387 */ /* 0x000fe20000100c00 */
[----:B-1----:R-:W-:-:S03]  /*5ec0*/  @P1 SHF.R.U32.HI R0, RZ, R4, R3 ;  /* 0x00000004ff001219 */ /* 0x002fc60000011603 */
[----:B------:R-:W-:Y:S04]  /*5ed0*/  STL.128 [R1+0x310], RZ ;  /* 0x000310ff01007387 */ /* 0x000fe80000100c00 */
[----:B------:R-:W-:Y:S01]  /*5ee0*/  STL.128 [R1+0x320], RZ ;  /* 0x000320ff01007387 */ /* 0x000fe20000100c00 */
[----:B0-----:R-:W-:-:S03]  /*5ef0*/  ISETP.GE.AND P6, PT, R7, 0x1, PT ;  /* 0x000000010700780c */ /* 0x001fc60003fc6270 */
[----:B------:R-:W-:Y:S04]  /*5f00*/  STL.128 [R1+0x330], RZ ;  /* 0x000330ff01007387 */ /* 0x000fe80000100c00 */
        /* <DEDUP_REMOVED lines=15> */
[----:B------:R-:W-:Y:S04]  /*6000*/  STL.64 [R1], RZ ;  /* 0x000000ff01007387 */ /* 0x000fe80000100a00 */
[----:B------:R-:W-:Y:S04]  /*6010*/  STL.64 [R1+0x38], RZ ;  /* 0x000038ff01007387 */ /* 0x000fe80000100a00 */
[----:B------:R0:W-:Y:S02]  /*6020*/  STL.64 [R1+0x60], R18 ;  /* 0x0000601201007387 */ /* 0x0001e40000100a00 */
[----:B0-----:R-:W-:-:S02]  /*6030*/  IMAD.U32 R19, RZ, RZ, UR37 ;  /* 0x00000025ff137e24 */ /* 0x001fc4000f8e00ff */
[----:B------:R-:W-:-:S03]  /*6040*/  IMAD.U32 R18, RZ, RZ, UR37 ;  /* 0x00000025ff127e24 */ /* 0x000fc6000f8e00ff */
[----:B------:R-:W-:Y:S02]  /*6050*/  IADD3 R19, P2, R19, 0x440, RZ ;  /* 0x0000044013137810 */ /* 0x000fe40007f5e0ff */
[----:B------:R-:W-:Y:S01]  /*6060*/  IADD3 R18, P3, R18, 0x230, RZ ;  /* 0x0000023012127810 */ /* 0x000fe20007f7e0ff */
[----:B------:R-:W-:-:S12]  /*6070*/  @P0 BRA `(.L_x_3632) ;  /* 0x00000000000c0947 */ /* 0x000fd80003800000 */
[----:B------:R-:W0:Y:S01]  /*6080*/  FENCE.VIEW.ASYNC.G ;  /* 0x00000000000073c6 */ /* 0x000e220000000100 */
[----:B------:R-:W-:Y:S05]  /*6090*/  WARPSYNC.ALL ;  /* 0x0000000000007948 */ /* 0x000fea0003800000 */
[----:B0-----:R-:W-:Y:S06]  /*60a0*/  BAR.ARV 0xc, 0x180 ;  /* 0x0306000000007b1d */ /* 0x001fec0000002000 */
.L_x_3632:
[----:B------:R-:W-:Y:S02]  /*60b0*/  IMAD.IADD R3, R187, 0x1, R0 ;  /* 0x00000001bb037824 */ /* 0x000fe400078e0200 */
[----:B------:R-:W-:Y:S02]  /*60c0*/  IMAD.X R44, RZ, RZ, UR36, P2 ;  /* 0x00000024ff2c7e24 */ /* 0x000fe400090e06ff */
[----:B------:R-:W-:Y:S02]  /*60d0*/  IMAD.X R47, RZ, RZ, UR36, P3 ;  /* 0x00000024ff2f7e24 */ /* 0x000fe400098e06ff */
[----:B------:R-:W-:Y:S02]  /*60e0*/  IMAD.X R45, RZ, RZ, UR36, P4 ;  /* 0x00000024ff2d7e24 */ /* 0x000fe4000a0e06ff */
[----:B------:R-:W-:Y:S02]  /*60f0*/  IMAD.X R73, RZ, RZ, UR36, P5 ;  /* 0x00000024ff497e24 */ /* 0x000fe4000a8e06ff */
        /* <DEDUP_REMOVED lines=13> */
.L_x_3635:
[----:B------:R-:W-:-:S13]  /*61d0*/  ISETP.NE.AND P0, PT, R7, 0x1, PT ;  /* 0x000000010700780c */ /* 0x000fda0003f05270 */
[----:B------:R-:W0:Y:S02]  /*61e0*/  @P0 LDC.64 R4, c[0x0][0xae0] ;  /* 0x0002b800ff040b82 */ /* 0x000e240000000a00 */
[----:B0-----:R-:W-:-:S05]  /*61f0*/  @P0 IMAD.HI.U32 R4, R0, R4, RZ ;  /* 0x0000000400040227 */ /* 0x001fca00078e00ff */
[----:B------:R-:W-:-:S07]  /*6200*/  @P0 SHF.R.U32.HI R0, RZ, R5, R4 ;  /* 0x00000005ff000219 */ /* 0x000fce0000011604 */
.L_x_3636:
[----:B------:R-:W-:Y:S05]  /*6210*/  BSYNC B0 ;  /* 0x0000000000007941 */ /* 0x000fea0003800000 */
.L_x_3634:
[----:B------:R-:W-:-:S05]  /*6220*/  IMAD R3, R0, R7, R7 ;  /* 0x0000000700037224 */ /* 0x000fca00078e0207 */
[----:B------:R-:W-:-:S07]  /*6230*/  VIMNMX R6, R6, R3, PT ;  /* 0x0000000306067248 */ /* 0x000fce0003fe0100 */
.L_x_3633:
[----:B------:R-:W0:Y:S01]  /*6240*/  @P1 LDC R0, c[0x0][0x44c] ;  /* 0x00011300ff001b82 */ /* 0x000e220000000800 */
[----:B------:R-:W-:Y:S01]  /*6250*/  VIADD R6, R6, 0x5f ;  /* 0x0000005f06067836 */ /* 0x000fe20000000000 */
[----:B------:R-:W-:Y:S01]  /*6260*/  ULDC UR4, c[0x0][0xad4] ;  /* 0x0002b50000047ab9 */ /* 0x000fe20000000800 */
[----:B------:R-:W-:Y:S02]  /*6270*/  IMAD.MOV.U32 R5, RZ, RZ, R177 ;  /* 0x000000ffff057224 */ /* 0x000fe400078e00b1 */
[----:B------:R-:W-:-:S03]  /*6280*/  IMAD.HI R6, R6, 0x2aaaaaab, RZ ;  /* 0x2aaaaaab06067827 */ /* 0x000fc600078e02ff */
[----:B------:R-:W1:Y:S02]  /*6290*/  @P1 LDC R9, c[0x0][0x450] ;  /* 0x00011400ff091b82 */ /* 0x000e640000000800 */
[----:B------:R-:W-:-:S04]  /*62a0*/  SHF.R.U32.HI R3, RZ, 0x1f, R6 ;  /* 0x0000001fff037819 */ /* 0x000fc80000011606 */
[----:B------:R-:W-:-:S04]  /*62b0*/  LEA.HI.SX32 R6, R6, R3, 0x1c ;  /* 0x0000000306067211 */ /* 0x000fc800078fe2ff */
[----:B------:R-:W-:Y:S01]  /*62c0*/  VIMNMX R185, R185, R6, PT ;  /* 0x00000006b9b97248 */ /* 0x000fe20003fe0100 */
        /* <DEDUP_REMOVED lines=15> */
.L_x_3639:
[----:B------:R-:W-:-:S13]  /*63c0*/  ISETP.NE.AND P0, PT, R7, 0x1, PT ;  /* 0x000000010700780c */ /* 0x000fda0003f05270 */
[----:B------:R-:W0:Y:S02]  /*63d0*/  @P0 LDC.64 R4, c[0x0][0xae0] ;  /* 0x0002b800ff040b82 */ /* 0x000e240000000a00 */
[----:B0-----:R-:W-:-:S05]  /*63e0*/  @P0 IMAD.HI.U32 R4, R0, R4, RZ ;  /* 0x0000000400040227 */ /* 0x001fca00078e00ff */
[----:B------:R-:W-:-:S07]  /*63f0*/  @P0 SHF.R.U32.HI R0, RZ, R5, R4 ;  /* 0x00000005ff000219 */ /* 0x000fce0000011604 */
.L_x_3640:
[----:B------:R-:W-:Y:S05]  /*6400*/  BSYNC B0 ;  /* 0x0000000000007941 */ /* 0x000fea0003800000 */
.L_x_3638:
[----:B------:R-:W-:-:S05]  /*6410*/  IMAD R0, R0, R7, RZ ;  /* 0x0000000700007224 */ /* 0x000fca00078e02ff */
[----:B------:R-:W-:-:S07]  /*6420*/  VIMNMX R3, R3, R0, !PT ;  /* 0x0000000003037248 */ /* 0x000fce0007fe0100 */
.L_x_3637:
[----:B------:R-:W-:Y:S01]  /*6430*/  IMAD.HI R3, R3, 0x2aaaaaab, RZ ;  /* 0x2aaaaaab03037827 */ /* 0x000fe200078e02ff */
[----:B------:R-:W-:-:S04]  /*6440*/  PLOP3.LUT P0, PT, PT, PT, PT, 0x80, 0x0 ;  /* 0x000000000000781c */ /* 0x000fc80003f0f070 */
[----:B------:R-:W-:-:S04]  /*6450*/  SHF.R.U32.HI R0, RZ, 0x1f, R3 ;  /* 0x0000001fff007819 */ /* 0x000fc80000011603 */
[----:B------:R-:W-:-:S04]  /*6460*/  LEA.HI.SX32 R0, R3, R0, 0x1c ;  /* 0x0000000003007211 */ /* 0x000fc800078fe2ff */
[----:B------:R-:W-:-:S04]  /*6470*/  VIMNMX R165, RZ, R0, !PT ;  /* 0x00000000ffa57248 */ /* 0x000fc80007fe0100 */
[----:B------:R-:W-:-:S13]  /*6480*/  ISETP.GT.AND P1, PT, R185, R165, PT ;  /* 0x000000a5b900720c */ /* 0x000fda0003f24270 */
[----:B------:R-:W-:Y:S05]  /*6490*/  @!P1 BRA `(.L_x_3641) ;  /* 0x00000254003c9947 */ /* 0x000fea0003800000 */
[----:B------:R0:W-:Y:S01]  /*64a0*/  STL.64 [R1+0x78], RZ ;  /* 0x000078ff01007387 */ /* 0x0001e20000100a00 */
[----:B------:R-:W-:Y:S01]  /*64b0*/  IMAD.U32 R34, RZ, RZ, UR37 ;  /* 0x00000025ff227e24 */ /* 0x000fe2000f8e00ff */
[----:B------:R-:W-:Y:S01]  /*64c0*/  UMOV UR4, 0xffffffff ;  /* 0xffffffff00047882 */ /* 0x000fe20000000000 */
[----:B------:R-:W-:Y:S02]  /*64d0*/  IMAD.U32 R35, RZ, RZ, UR37 ;  /* 0x00000025ff237e24 */ /* 0x000fe4000f8e00ff */
[----:B------:R-:W-:Y:S01]  /*64e0*/  IMAD.U32 R32, RZ, RZ, UR37 ;  /* 0x00000025ff207e24 */ /* 0x000fe2000f8e00ff */
[----:B------:R-:W-:Y:S01]  /*64f0*/  IADD3 R34, P0, R34, 0x118, RZ ;  /* 0x0000011822227810 */ /* 0x000fe20007f1e0ff */
[----:B------:R-:W-:Y:S01]  /*6500*/  IMAD.U32 R40, RZ, RZ, UR37 ;  /* 0x00000025ff287e24 */ /* 0x000fe2000f8e00ff */
[----:B------:R-:W-:Y:S01]  /*6510*/  IADD3 R35, P1, R35, 0x110, RZ ;  /* 0x0000011023237810 */ /* 0x000fe20007f3e0ff */
[----:B------:R-:W-:Y:S01]  /*6520*/  IMAD.U32 R50, RZ, RZ, UR37 ;  /* 0x00000025ff327e24 */ /* 0x000fe2000f8e00ff */
[----:B------:R-:W-:Y:S01]  /*6530*/  IADD3 R32, P2, R32, 0xa8, RZ ;  /* 0x000000a820207810 */ /* 0x000fe20007f5e0ff */
[----:B------:R-:W-:Y:S01]  /*6540*/  IMAD.X R43, RZ, RZ, UR36, P0 ;  /* 0x00000024ff2b7e24 */ /* 0x000fe200080e06ff */
[----:B------:R-:W-:Y:S01]  /*6550*/  IADD3 R40, P3, R40, 0x78, RZ ;  /* 0x0000007828287810 */ /* 0x000fe20007f7e0ff */
[----:B------:R-:W-:Y:S01]  /*6560*/  IMAD.X R46, RZ, RZ, UR36, P1 ;  /* 0x00000024ff2e7e24 */ /* 0x000fe200088e06ff */
[----:B------:R-:W-:Y:S01]  /*6570*/  IADD3 R50, P4, R50, 0x80, RZ ;  /* 0x0000008032327810 */ /* 0x000fe20007f9e0ff */
[----:B------:R-:W-:-:S02]  /*6580*/  IMAD.X R33, RZ, RZ, UR36, P2 ;  /* 0x00000024ff217e24 */ /* 0x000fc400090e06ff */
[----:B------:R-:W-:Y:S02]  /*6590*/  IMAD.X R41, RZ, RZ, UR36, P3 ;  /* 0x00000024ff297e24 */ /* 0x000fe400098e06ff */
[----:B------:R-:W-:Y:S01]  /*65a0*/  IMAD.X R49, RZ, RZ, UR36, P4 ;  /* 0x00000024ff317e24 */ /* 0x000fe2000a0e06ff */
[----:B0-----:R-:W-:Y:S07]  /*65b0*/  BRA.DIV UR4, `(.L_x_3642) ;  /* 0x00000312045c7947 */ /* 0x001fee000b800000 */
[----:B------:R0:W1:Y:S02]  /*65c0*/  SHFL.IDX PT, R14, R233, RZ, 0x1f ;  /* 0x00001fffe90e7589 */ /* 0x00006400000e0000 */
.L_x_3971:
[----:B-1----:R-:W-:Y:S01]  /*65d0*/  LEA.HI R0, R14, R14, RZ, 0x1 ;  /* 0x0000000e0e007211 */ /* 0x002fe200078f08ff */
[C---:B------:R-:W-:Y:S01]  /*65e0*/  VIADD R61, R144.reuse, 0x18400 ;  /* 0x00018400903d7836 */ /* 0x040fe20000000000 */
[----:B------:R-:W-:Y:S01]  /*65f0*/  STL.128 [R1+0xb0], RZ ;  /* 0x0000b0ff01007387 */ /* 0x000fe20000100c00 */
[----:B------:R-:W-:Y:S01]  /*6600*/  VIADD R8, R144, 0x400 ;  /* 0x0000040090087836 */ /* 0x000fe20000000000 */
[----:B------:R-:W-:Y:S01]  /*6610*/  LOP3.LUT R3, R0, 0x7fffe, RZ, 0xc0, !PT ;  /* 0x0007fffe00037812 */ /* 0x000fe200078ec0ff */
[----:B------:R-:W-:Y:S01]  /*6620*/  IMAD.MOV.U32 R4, RZ, RZ, 0x1 ;  /* 0x00000001ff047424 */ /* 0x000fe200078e00ff */
[----:B------:R-:W-:Y:S01]  /*6630*/  STL.128 [R1+0xc0], RZ ;  /* 0x0000c0ff01007387 */ /* 0x000fe20000100c00 */
[----:B------:R-:W-:Y:S01]  /*6640*/  IMAD.MOV.U32 R5, RZ, RZ, RZ ;  /* 0x000000ffff057224 */ /* 0x000fe200078e00ff */
[----:B------:R-:W-:Y:S01]  /*6650*/  SHF.R.U32.HI R8, RZ, 0x4, R8 ;  /* 0x00000004ff087819 */ /* 0x000fe20000011608 */
[----:B------:R-:W-:Y:S01]  /*6660*/  IMAD.IADD R0, R14, 0x1, -R3 ;  /* 0x000000010e007824 */ /* 0x000fe200078e0a03 */
[----:B------:R-:W-:Y:S01]  /*6670*/  IADD3 R3, R144, 0x1c400, RZ ;  /* 0x0001c40090037810 */ /* 0x000fe20007ffe0ff */
[----:B------:R-:W-:Y:S01]  /*6680*/  IMAD.MOV.U32 R6, RZ, RZ, 0x1 ;  /* 0x00000001ff067424 */ /* 0x000fe200078e00ff */
[----:B------:R-:W-:Y:S01]  /*6690*/  LOP3.LUT R8, R8, 0x3fff, RZ, 0xc0, !PT ;  /* 0x00003fff08087812 */ /* 0x000fe200078ec0ff */
[----:B------:R-:W-:Y:S01]  /*66a0*/  IMAD R0, R0, 0x2000, R61 ;  /* 0x0000200000007824 */ /* 0x000fe200078e023d */
[----:B------:R-:W-:Y:S01]  /*66b0*/  SHF.R.U32.HI R3, RZ, 0x4, R3 ;  /* 0x00000004ff037819 */ /* 0x000fe20000011603 */
[----:B------:R-:W-:Y:S01]  /*66c0*/  IMAD.MOV.U32 R7, RZ, RZ, RZ ;  /* 0x000000ffff077224 */ /* 0x000fe200078e00ff */
[----:B------:R-:W-:Y:S01]  /*66d0*/  LOP3.LUT R10, R8, 0x10000, RZ, 0xfc, !PT ;  /* 0x00010000080a7812 */ /* 0x000fe200078efcff */
[----:B------:R-:W-:Y:S01]  /*66e0*/  VIADD R9, R0, 0xa000 ;  /* 0x0000a00000097836 */ /* 0x000fe20000000000 */
[----:B------:R-:W-:Y:S01]  /*66f0*/  LOP3.LUT R3, R3, 0x3fff, RZ, 0xc0, !PT ;  /* 0x00003fff03037812 */ /* 0x000fe200078ec0ff */
[----:B------:R-:W-:Y:S01]  /*6700*/  IMAD.MOV.U32 R12, RZ, RZ, 0x1 ;  /* 0x00000001ff0c7424 */ /* 0x000fe200078e00ff */
[----:B------:R-:W-:Y:S01]  /*6710*/  SHF.R.U32.HI R0, RZ, 0x4, R0 ;  /* 0x00000004ff007819 */ /* 0x000fe20000011600 */
[----:B------:R-:W-:Y:S01]  /*6720*/  IMAD.MOV.U32 R13, RZ, RZ, RZ ;  /* 0x000000ffff0d7224 */ /* 0x000fe200078e00ff */
[----:B------:R-:W-:Y:S01]  /*6730*/  SHF.R.U32.HI R9, RZ, 0x4, R9 ;  /* 0x00000004ff097819 */ /* 0x000fe20000011609 */
[----:B------:R1:W-:Y:S01]  /*6740*/  STL.128 [R1+0x80], R4 ;  /* 0x0000800401007387 */ /* 0x0003e20000100c00 */
[----:B------:R-:W-:Y:S01]  /*6750*/  LOP3.LUT R3, R3, 0x10000, RZ, 0xfc, !PT ;  /* 0x0001000003037812 */ /* 0x000fe200078efcff */
[----:B------:R-:W-:Y:S01]  /*6760*/  IMAD.MOV.U32 R11, RZ, RZ, 0x40000040 ;  /* 0x40000040ff0b7424 */ /* 0x000fe200078e00ff */
[----:B------:R-:W-:Y:S01]  /*6770*/  LOP3.LUT R9, R9, 0x3fff, RZ, 0xc0, !PT ;  /* 0x00003fff09097812 */ /* 0x000fe200078ec0ff */
[----:B------:R2:W-:Y:S01]  /*6780*/  STL.64 [R1+0x90], R12 ;  /* 0x0000900c01007387 */ /* 0x0005e20000100a00 */
[----:B------:R-:W-:Y:S01]  /*6790*/  LOP3.LUT R0, R0, 0x3fff, RZ, 0xc0, !PT ;  /* 0x00003fff00007812 */ /* 0x000fe200078ec0ff */
[----:B------:R-:W-:Y:S01]  /*67a0*/  IMAD.U32 R38, RZ, RZ, UR37 ;  /* 0x00000025ff267e24 */ /* 0x000fe2000f8e00ff */
[----:B------:R-:W-:Y:S01]  /*67b0*/  LOP3.LUT P0, RZ, R61, 0x1bf, RZ, 0xc0, !PT ;  /* 0x000001bf3dff7812 */ /* 0x000fe2000780c0ff */
[----:B------:R3:W-:Y:S01]  /*67c0*/  STL.128 [R1+0xd0], RZ ;  /* 0x0000d0ff01007387 */ /* 0x0007e20000100c00 */
[----:B------:R-:W-:Y:S01]  /*67d0*/  IMAD.U32 R39, RZ, RZ, UR37 ;  /* 0x00000025ff277e24 */ /* 0x000fe2000f8e00ff */
[----:B------:R-:W-:Y:S01]  /*67e0*/  BSSY B6, `(.L_x_3643) ;  /* 0x000002d000067945 */ /* 0x000fe20003800000 */
[----:B------:R-:W-:Y:S01]  /*67f0*/  IMAD.U32 R37, RZ, RZ, UR37 ;  /* 0x00000025ff257e24 */ /* 0x000fe2000f8e00ff */
[----:B------:R3:W-:Y:S01]  /*6800*/  STL.128 [R1+0xe0], RZ ;  /* 0x0000e0ff01007387 */ /* 0x0007e20000100c00 */
[----:B------:R-:W-:Y:S01]  /*6810*/  IMAD.U32 R28, RZ, RZ, UR37 ;  /* 0x00000025ff1c7e24 */ /* 0x000fe2000f8e00ff */
[----:B------:R-:W-:Y:S01]  /*6820*/  IADD3 R38, P1, R38, 0x88, RZ ;  /* 0x0000008826267810 */ /* 0x000fe20007f3e0ff */
[----:B------:R-:W-:Y:S01]  /*6830*/  IMAD.U32 R52, RZ, RZ, UR37 ;  /* 0x00000025ff347e24 */ /* 0x000fe2000f8e00ff */
[----:B-1----:R-:W-:Y:S01]  /*6840*/  LOP3.LUT R6, R8, 0x3000000, RZ, 0xfc, !PT ;  /* 0x0300000008067812 */ /* 0x002fe200078efcff */
[----:B------:R-:W-:Y:S01]  /*6850*/  IMAD.MOV.U32 R4, RZ, RZ, R3 ;  /* 0x000000ffff047224 */ /* 0x000fe200078e0003 */
[----:B------:R-:W-:Y:S01]  /*6860*/  LOP3.LUT R8, R9, 0x10000, RZ, 0xfc, !PT ;  /* 0x0001000009087812 */ /* 0x000fe200078efcff */
[----:B------:R-:W-:Y:S01]  /*6870*/  IMAD.MOV.U32 R5, RZ, RZ, 0x40000040 ;  /* 0x40000040ff057424 */ /* 0x000fe200078e00ff */
[----:B--2---:R-:W-:Y:S01]  /*6880*/  LOP3.LUT R12, R0, 0x10000, RZ, 0xfc, !PT ;  /* 0x00010000000c7812 */ /* 0x004fe200078efcff */
[----:B------:R-:W-:Y:S01]  /*6890*/  IMAD.MOV.U32 R7, RZ, RZ, 0x40000040 ;  /* 0x40000040ff077424 */ /* 0x000fe200078e00ff */
[----:B------:R3:W-:Y:S01]  /*68a0*/  STL.128 [R1+0xf0], RZ ;  /* 0x0000f0ff01007387 */ /* 0x0007e20000100c00 */
[----:B------:R-:W-:Y:S01]  /*68b0*/  IMAD.MOV.U32 R13, RZ, RZ, 0x40000040 ;  /* 0x40000040ff0d7424 */ /* 0x000fe200078e00ff */
[----:B------:R-:W-:Y:S01]  /*68c0*/  IADD3 R39, P2, R39, 0x90, RZ ;  /* 0x0000009027277810 */ /* 0x000fe20007f5e0ff */
[----:B------:R-:W-:Y:S01]  /*68d0*/  IMAD.MOV.U32 R9, RZ, RZ, 0x40000040 ;  /* 0x40000040ff097424 */ /* 0x000fe200078e00ff */
[----:B------:R3:W-:Y:S01]  /*68e0*/  STL.128 [R1+0xa0], R4 ;  /* 0x0000a00401007387 */ /* 0x0007e20000100c00 */
[----:B------:R-:W-:Y:S01]  /*68f0*/  IADD3 R37, P3, R37, 0x98, RZ ;  /* 0x0000009825257810 */ /* 0x000fe20007f7e0ff */
[----:B------:R-:W-:Y:S01]  /*6900*/  IMAD.X R53, RZ, RZ, UR36, P1 ;  /* 0x00000024ff357e24 */ /* 0x000fe200088e06ff */
[----:B------:R-:W-:Y:S01]  /*6910*/  IADD3 R28, P4, R28, 0xa0, RZ ;  /* 0x000000a01c1c7810 */ /* 0x000fe20007f9e0ff */
[----:B------:R3:W-:Y:S01]  /*6920*/  STL.64 [R1+0x98], R12 ;  /* 0x0000980c01007387 */ /* 0x0007e20000100a00 */
[----:B------:R-:W-:Y:S01]  /*6930*/  IADD3 R52, P5, R52, 0xb0, RZ ;  /* 0x000000b034347810 */ /* 0x000fe20007fbe0ff */
[----:B------:R-:W-:-:S02]  /*6940*/  IMAD.X R54, RZ, RZ, UR36, P2 ;  /* 0x00000024ff367e24 */ /* 0x000fc400090e06ff */
[----:B------:R3:W-:Y:S01]  /*6950*/  STL.128 [R1+0x110], R8 ;  /* 0x0001100801007387 */ /* 0x0007e20000100c00 */
[----:B------:R-:W-:Y:S02]  /*6960*/  IMAD.X R48, RZ, RZ, UR36, P3 ;  /* 0x00000024ff307e24 */ /* 0x000fe400098e06ff */
[----:B------:R-:W-:Y:S01]  /*6970*/  IMAD.X R57, RZ, RZ, UR36, P4 ;  /* 0x00000024ff397e24 */ /* 0x000fe2000a0e06ff */
[----:B------:R3:W-:Y:S01]  /*6980*/  STL.128 [R1+0x100], RZ ;  /* 0x000100ff01007387 */ /* 0x0007e20000100c00 */
[----:B------:R-:W-:Y:S01]  /*6990*/  IMAD.X R51, RZ, RZ, UR36, P5 ;  /* 0x00000024ff337e24 */ /* 0x000fe2000a8e06ff */
[----:B------:R-:W-:Y:S06]  /*69a0*/  @!P0 BRA `(.L_x_3644) ;  /* 0x0000000000408947 */ /* 0x000fec0003800000 */
[----:B------:R-:W-:Y:S01]  /*69b0*/  MOV R0, 0x0 ;  /* 0x0000000000007802 */ /* 0x000fe20000000f00 */
[----:B------:R-:W-:Y:S01]  /*69c0*/  ULDC.64 UR4, c[0x4][0x98] ;  /* 0x0100260000047ab9 */ /* 0x000fe20000000a00 */
[----:B------:R-:W-:Y:S01]  /*69d0*/  ULDC.64 UR6, c[0x4][0xa0] ;  /* 0x0100280000067ab9 */ /* 0x000fe20000000a00 */
[----:B---3--:R-:W-:Y:S01]  /*69e0*/  IMAD.U32 R4, RZ, RZ, UR4 ;  /* 0x00000004ff047e24 */ /* 0x008fe2000f8e00ff */
        /* <DEDUP_REMOVED lines=12> */
.L_x_3644:
[----:B------:R-:W-:Y:S05]  /*6ab0*/  BSYNC B6 ;  /* 0x0000000000067941 */ /* 0x000fea0003800000 */
.L_x_3643:
[----:B------:R-:W1:Y:S01]  /*6ac0*/  S2R R29, SR_TID.X ;  /* 0x00000000001d7919 */ /* 0x000e620000002100 */
[----:B---3--:R-:W2:Y:S01]  /*6ad0*/  LDC.64 R10, c[0x0][0xad0] ;  /* 0x0002b400ff0a7b82 */ /* 0x008ea20000000a00 */
[----:B------:R-:W-:Y:S01]  /*6ae0*/  UIADD3 UR5, UP0, UR37, 0x120, URZ ;  /* 0x0000012025057890 */ /* 0x000fe2000ff1e03f */
[----:B------:R-:W-:Y:S01]  /*6af0*/  IMAD.MOV.U32 R8, RZ, RZ, RZ ;  /* 0x000000ffff087224 */ /* 0x000fe200078e00ff */
[----:B------:R-:W-:Y:S01]  /*6b00*/  STL.64 [R1+0x120], R192 ;  /* 0x000120c001007387 */ /* 0x000fe20000100a00 */
[----:B------:R-:W-:Y:S01]  /*6b10*/  IMAD.U32 R42, RZ, RZ, UR37 ;  /* 0x00000025ff2a7e24 */ /* 0x000fe2000f8e00ff */
[----:B------:R-:W-:Y:S02]  /*6b20*/  UIADD3.X UR6, URZ, UR36, URZ, UP0, !UPT ;  /* 0x000000243f067290 */ /* 0x000fe400087fe43f */
[----:B------:R-:W-:Y:S01]  /*6b30*/  UIADD3 UR4, UP0, UR37, 0x16c, URZ ;  /* 0x0000016c25047890 */ /* 0x000fe2000ff1e03f */
[----:B------:R-:W3:Y:S01]  /*6b40*/  LDC.64 R20, c[0x0][0xad8] ;  /* 0x0002b600ff147b82 */ /* 0x000ee20000000a00 */
[----:B------:R-:W-:Y:S01]  /*6b50*/  IMAD.U32 R12, RZ, RZ, UR5 ;  /* 0x00000005ff0c7e24 */ /* 0x000fe2000f8e00ff */
[----:B------:R-:W-:Y:S01]  /*6b60*/  STL.U8 [R1+0x138], RZ ;  /* 0x000138ff01007387 */ /* 0x000fe20000100000 */
[----:B------:R-:W-:Y:S01]  /*6b70*/  UIADD3.X UR5, URZ, UR36, URZ, UP0, !UPT ;  /* 0x000000243f057290 */ /* 0x000fe200087fe43f */
[----:B------:R-:W-:Y:S01]  /*6b80*/  IMAD.U32 R13, RZ, RZ, UR6 ;  /* 0x00000006ff0d7e24 */ /* 0x000fe2000f8e00ff */
[----:B------:R-:W-:Y:S01]  /*6b90*/  IADD3 R42, P4, R42, 0x170, RZ ;  /* 0x000001702a2a7810 */ /* 0x000fe20007f9e0ff */
[----:B------:R-:W-:Y:S01]  /*6ba0*/  IMAD.U32 R14, RZ, RZ, UR4 ;  /* 0x00000004ff0e7e24 */ /* 0x000fe2000f8e00ff */
[----:B------:R-:W-:Y:S01]  /*6bb0*/  ULDC UR4, c[0x0][0x3f4] ;  /* 0x0000fd0000047ab9 */ /* 0x000fe20000000800 */
[----:B------:R-:W4:Y:S01]  /*6bc0*/  LDC.64 R58, c[0x0][0xae0] ;  /* 0x0002b800ff3a7b82 */ /* 0x000f220000000a00 */
[----:B------:R-:W-:Y:S01]  /*6bd0*/  IMAD.U32 R15, RZ, RZ, UR5 ;  /* 0x00000005ff0f7e24 */ /* 0x000fe2000f8e00ff */
[----:B------:R-:W-:Y:S01]  /*6be0*/  STL.64 [R1+0x128], R12 ;  /* 0x0001280c01007387 */ /* 0x000fe20000100a00 */
[----:B------:R-:W-:-:S03]  /*6bf0*/  ISETP.LT.AND P0, PT, RZ, UR4, PT ;  /* 0x00000004ff007c0c */ /* 0x000fc6000bf01270 */
[----:B------:R-:W-:Y:S02]  /*6c00*/  STL.64 [R1+0x170], R14 ;  /* 0x0001700e01007387 */ /* 0x000fe40000100a00 */
[----:B------:R-:W0:Y:S01]  /*6c10*/  LDC R6, c[0x0][0x450] ;  /* 0x00011400ff067b82 */ /* 0x000e220000000800 */
[----:B--2---:R-:W-:Y:S01]  /*6c20*/  IMAD.MOV.U32 R26, RZ, RZ, R11 ;  /* 0x000000ffff1a7224 */ /* 0x004fe200078e000b */
[----:B------:R2:W-:Y:S01]  /*6c30*/  STL.64 [R1+0x130], R40 ;  /* 0x0001302801007387 */ /* 0x0005e20000100a00 */
[----:B------:R-:W-:Y:S02]  /*6c40*/  IMAD.MOV.U32 R7, RZ, RZ, R10 ;  /* 0x000000ffff077224 */ /* 0x000fe400078e000a */
[----:B-1----:R-:W-:-:S03]  /*6c50*/  VIADD R201, R29, 0xffffff80 ;  /* 0xffffff801dc97836 */ /* 0x002fc60000000000 */
[----:B------:R-:W0:Y:S01]  /*6c60*/  LDC.64 R4, c[0x0][0x448] ;  /* 0x00011200ff047b82 */ /* 0x000e220000000a00 */
[----:B---3--:R-:W-:Y:S02]  /*6c70*/  IMAD.MOV.U32 R27, RZ, RZ, R20 ;  /* 0x000000ffff1b7224 */ /* 0x008fe400078e0014 */
[----:B------:R-:W-:Y:S01]  /*6c80*/  IMAD.MOV.U32 R9, RZ, RZ, R21 ;  /* 0x000000ffff097224 */ /* 0x000fe200078e0015 */
[----:B------:R1:W-:Y:S01]  /*6c90*/  STL [R1+0x13c], R201 ;  /* 0x00013cc901007387 */ /* 0x0003e20000100800 */
[----:B------:R-:W-:Y:S02]  /*6ca0*/  IMAD.U32 R29, RZ, RZ, UR37 ;  /* 0x00000025ff1d7e24 */ /* 0x000fe4000f8e00ff */
[----:B--2---:R-:W-:Y:S01]  /*6cb0*/  IMAD.U32 R40, RZ, RZ, UR37 ;  /* 0x00000025ff287e24 */ /* 0x004fe2000f8e00ff */
[----:B------:R1:W-:Y:S01]  /*6cc0*/  STL.128 [R1+0x140], R24 ;  /* 0x0001401801007387 */ /* 0x0003e20000100c00 */
[----:B----4-:R-:W-:Y:S01]  /*6cd0*/  IMAD.MOV.U32 R10, RZ, RZ, R58 ;  /* 0x000000ffff0a7224 */ /* 0x010fe200078e003a */
[----:B------:R-:W-:Y:S01]  /*6ce0*/  IADD3 R29, P2, R29, 0x138, RZ ;  /* 0x000001381d1d7810 */ /* 0x000fe20007f5e0ff */
[----:B------:R-:W-:Y:S01]  /*6cf0*/  IMAD.MOV.U32 R11, RZ, RZ, R59 ;  /* 0x000000ffff0b7224 */ /* 0x000fe200078e003b */
[----:B------:R-:W-:Y:S01]  /*6d00*/  IADD3 R40, P1, R40, 0x13c, RZ ;  /* 0x0000013c28287810 */ /* 0x000fe20007f3e0ff */
[----:B------:R-:W-:-:S02]  /*6d10*/  IMAD.U32 R41, RZ, RZ, UR37 ;  /* 0x00000025ff297e24 */ /* 0x000fc4000f8e00ff */
[----:B------:R-:W-:Y:S01]  /*6d20*/  IMAD.X R58, RZ, RZ, UR36, P2 ;  /* 0x00000024ff3a7e24 */ /* 0x000fe200090e06ff */
[----:B------:R1:W-:Y:S01]  /*6d30*/  STL.128 [R1+0x150], R8 ;  /* 0x0001500801007387 */ /* 0x0003e20000100c00 */
[----:B------:R-:W-:Y:S01]  /*6d40*/  IMAD.X R55, RZ, RZ, UR36, P1 ;  /* 0x00000024ff377e24 */ /* 0x000fe200088e06ff */
[----:B------:R-:W-:Y:S01]  /*6d50*/  IADD3 R41, P3, R41, 0x128, RZ ;  /* 0x0000012829297810 */ /* 0x000fe20007f7e0ff */
[----:B------:R-:W-:-:S04]  /*6d60*/  IMAD.X R59, RZ, RZ, UR36, P4 ;  /* 0x00000024ff3b7e24 */ /* 0x000fc8000a0e06ff */
[----:B------:R-:W-:Y:S01]  /*6d70*/  IMAD.X R56, RZ, RZ, UR36, P3 ;  /* 0x00000024ff387e24 */ /* 0x000fe200098e06ff */
[----:B0-----:R1:W-:Y:S01]  /*6d80*/  STL.128 [R1+0x160], R4 ;  /* 0x0001600401007387 */ /* 0x0013e20000100c00 */
[----:B------:R-:W-:Y:S06]  /*6d90*/  @P0 BRA `(.L_x_3645) ;  /* 0x0000000000400947 */ /* 0x000fec0003800000 */
[----:B------:R-:W2:Y:S02]  /*6da0*/  LDL R3, [R1+0x224] ;  /* 0x0002240001037983 */ /* 0x000ea40000100800 */
[----:B--2---:R-:W-:-:S04]  /*6db0*/  LEA.HI R0, R3, R3, RZ, 0x1 ;  /* 0x0000000303007211 */ /* 0x004fc800078f08ff */
        /* <DEDUP_REMOVED lines=8> */
.L_x_3648:
[----:B--2---:R2:W3:Y:S02]  /*6e40*/  SYNCS.PHASECHK.TRANS64.TRYWAIT P0, [R144+URZ+0x32400], R3 ;  /* 0x03240003900075a7 */ /* 0x0044e4000800017f */
[----:B---3--:R-:W-:Y:S05]  /*6e50*/  @!P0 NANOSLEEP.SYNCS 0x989680 ;  /* 0x009896800000895d */ /* 0x008fea0003900000 */
[----:B------:R-:W3:Y:S02]  /*6e60*/  @!P0 SYNCS.PHASECHK.TRANS64 P0, [R144+URZ+0x32400], R3 ;  /* 0x03240003900085a7 */ /* 0x000ee4000800007f */
[----:B---3--:R-:W-:Y:S05]  /*6e70*/  @!P0 BRA `(.L_x_3648) ;  /* 0xfffffffc00f08947 */ /* 0x008fea000383ffff */
.L_x_3647:
[----:B------:R-:W-:Y:S05]  /*6e80*/  BSYNC B0 ;  /* 0x0000000000007941 */ /* 0x000fea0003800000 */
.L_x_3646:
[----:B------:R-:W-:Y:S05]  /*6e90*/  BRA `(.L_x_3649) ;  /* 0x0000002800c87947 */ /* 0x000fea0003800000 */
.L_x_3645:
[----:B------:R-:W-:Y:S01]  /*6ea0*/  LOP3.LUT P0, RZ, R61, 0x3ff, RZ, 0xc0, !PT ;  /* 0x000003ff3dff7812 */ /* 0x000fe2000780c0ff */
[----:B------:R-:W-:Y:S01]  /*6eb0*/  ULDC.64 UR4, c[0x0][0x3f8] ;  /* 0x0000fe0000047ab9 */ /* 0x000fe20000000a00 */
[----:B-----5:R-:W-:Y:S01]  /*6ec0*/  SHF.R.S32.HI R0, RZ, 0x1f, R2 ;  /* 0x0000001fff007819 */ /* 0x020fe20000011402 */
[----:B------:R-:W-:Y:S01]  /*6ed0*/  ULDC.64 UR6, c[0x0][0x408] ;  /* 0x0001020000067ab9 */ /* 0x000fe20000000a00 */
[----:B------:R-:W-:Y:S01]  /*6ee0*/  IMAD.WIDE.U32 R60, R2, UR4, RZ ;  /* 0x00000004023c7c25 */ /* 0x000fe2000f8e00ff */
[----:B------:R-:W-:Y:S03]  /*6ef0*/  BSSY B6, `(.L_x_3650) ;  /* 0x0000019000067945 */ /* 0x000fe60003800000 */
[C---:B------:R-:W-:Y:S02]  /*6f00*/  IMAD R3, R0.reuse, UR4, RZ ;  /* 0x0000000400037c24 */ /* 0x040fe4000f8e02ff */
[----:B-1----:R-:W-:-:S02]  /*6f10*/  IMAD R5, R0, UR6, RZ ;  /* 0x0000000600057c24 */ /* 0x002fc4000f8e02ff */
        /* <DEDUP_REMOVED lines=22> */
.L_x_3651:
[----:B------:R-:W-:Y:S05]  /*7080*/  BSYNC B6 ;  /* 0x0000000000067941 */ /* 0x000fea0003800000 */
.L_x_3650:
[----:B------:R-:W2:Y:S01]  /*7090*/  LDL R0, [R1+0x70] ;  /* 0x0000700001007983 */ /* 0x000ea20000100800 */
[----:B------:R-:W-:Y:S01]  /*70a0*/  ULDC.U8 UR4, c[0x0][0x410] ;  /* 0x0001040000047ab9 */ /* 0x000fe20000000000 */
[----:B------:R-:W-:Y:S01]  /*70b0*/  BSSY B0, `(.L_x_3652) ;  /* 0x0000288000007945 */ /* 0x000fe20003800000 */
[----:B------:R-:W-:Y:S01]  /*70c0*/  ISETP.NE.AND P0, PT, RZ, UR4, PT ;  /* 0x00000004ff007c0c */ /* 0x000fe2000bf05270 */
[----:B--2---:R-:W-:-:S12]  /*70d0*/  IMAD R0, R0, 0x80, R153 ;  /* 0x0000008000007824 */ /* 0x004fd800078e0299 */
[----:B------:R-:W-:Y:S05]  /*70e0*/  @!P0 BRA `(.L_x_3653) ;  /* 0x0000001400348947 */ /* 0x000fea0003800000 */
[----:B------:R-:W0:Y:S01]  /*70f0*/  LDC R67, c[0x0][0x448] ;  /* 0x00011200ff437b82 */ /* 0x000e220000000800 */
[----:B------:R-:W-:Y:S01]  /*7100*/  IMAD R5, R221, 0x40, R0 ;  /* 0x00000040dd057824 */ /* 0x000fe200078e0200 */
[----:B------:R-:W-:Y:S01]  /*7110*/  ULDC.64 UR4, c[0x0][0x3f8] ;  /* 0x0000fe0000047ab9 */ /* 0x000fe20000000a00 */
[----:B------:R-:W-:Y:S01]  /*7120*/  ULDC.64 UR6, c[0x0][0x408] ;  /* 0x0001020000067ab9 */ /* 0x000fe20000000a00 */
[----:B------:R-:W-:Y:S02]  /*7130*/  IMAD.MOV.U32 R6, RZ, RZ, R60 ;  /* 0x000000ffff067224 */ /* 0x000fe400078e003c */
[----:B------:R-:W-:Y:S01]  /*7140*/  IMAD.MOV.U32 R7, RZ, RZ, R25 ;  /* 0x000000ffff077224 */ /* 0x000fe200078e0019 */
[----:B0-----:R-:W-:-:S13]  /*7150*/  ISETP.NE.AND P0, PT, R67, 0x1, PT ;  /* 0x000000014300780c */ /* 0x001fda0003f05270 */
[----:B------:R-:W0:Y:S08]  /*7160*/  @P0 LDC R2, c[0x0][0x44c] ;  /* 0x00011300ff020b82 */ /* 0x000e300000000800 */
[----:B------:R-:W1:Y:S01]  /*7170*/  @P0 LDC R3, c[0x0][0x450] ;  /* 0x00011400ff030b82 */ /* 0x000e620000000800 */
[----:B0-----:R-:W-:-:S05]  /*7180*/  @P0 IMAD.HI.U32 R2, R5, R2, RZ ;  /* 0x0000000205020227 */ /* 0x001fca00078e00ff */
[----:B-1----:R-:W-:Y:S01]  /*7190*/  @P0 SHF.R.U32.HI R5, RZ, R3, R2 ;  /* 0x00000003ff050219 */ /* 0x002fe20000011602 */
[----:B------:R-:W-:Y:S02]  /*71a0*/  IMAD.MOV.U32 R2, RZ, RZ, R26 ;  /* 0x000000ffff027224 */ /* 0x000fe400078e001a */
[----:B------:R-:W-:Y:S01]  /*71b0*/  IMAD.MOV.U32 R3, RZ, RZ, R63 ;  /* 0x000000ffff037224 */ /* 0x000fe200078e003f */
[----:B------:R-:W-:Y:S01]  /*71c0*/  SHF.R.S32.HI R4, RZ, 0x1f, R5 ;  /* 0x0000001fff047819 */ /* 0x000fe20000011405 */
[----:B------:R-:W-:-:S04]  /*71d0*/  IMAD.WIDE.U32 R6, R5, UR4, R6 ;  /* 0x0000000405067c25 */ /* 0x000fc8000f8e0006 */
[C---:B------:R-:W-:Y:S02]  /*71e0*/  IMAD R8, R4.reuse, UR4, RZ ;  /* 0x0000000404087c24 */ /* 0x040fe4000f8e02ff */
[----:B------:R-:W-:Y:S02]  /*71f0*/  IMAD R4, R4, UR6, RZ ;  /* 0x0000000604047c24 */ /* 0x000fe4000f8e02ff */
[C---:B------:R-:W-:Y:S01]  /*7200*/  IMAD R9, R5.reuse, UR5, R8 ;  /* 0x0000000505097c24 */ /* 0x040fe2000f8e0208 */
[----:B------:R-:W-:Y:S01]  /*7210*/  ULDC.64 UR4, c[0x0][0x3e8] ;  /* 0x0000fa0000047ab9 */ /* 0x000fe20000000a00 */
[----:B------:R-:W-:-:S04]  /*7220*/  IMAD.WIDE.U32 R2, R5, UR6, R2 ;  /* 0x0000000605027c25 */ /* 0x000fc8000f8e0002 */
[----:B------:R-:W-:Y:S01]  /*7230*/  IMAD R11, R5, UR7, R4 ;  /* 0x00000007050b7c24 */ /* 0x000fe2000f8e0204 */
[----:B------:R-:W-:Y:S01]  /*7240*/  ULDC.64 UR6, c[0x0][0x400] ;  /* 0x0001000000067ab9 */ /* 0x000fe20000000a00 */
[----:B------:R-:W-:Y:S01]  /*7250*/  IMAD.IADD R5, R7, 0x1, R9 ;  /* 0x0000000107057824 */ /* 0x000fe200078e0209 */
[----:B------:R-:W-:Y:S01]  /*7260*/  LEA R4, P0, R6, UR4, 0x1 ;  /* 0x0000000406047c11 */ /* 0x000fe2000f8008ff */
[----:B------:R-:W-:Y:S01]  /*7270*/  IMAD.IADD R7, R3, 0x1, R11 ;  /* 0x0000000103077824 */ /* 0x000fe200078e020b */
[----:B------:R-:W-:Y:S01]  /*7280*/  LEA R8, P1, R2, UR6, 0x1 ;  /* 0x0000000602087c11 */ /* 0x000fe2000f8208ff */
[----:B------:R-:W-:Y:S01]  /*7290*/  UMOV UR4, 0xffffffff ;  /* 0xffffffff00047882 */ /* 0x000fe20000000000 */
[----:B------:R-:W-:Y:S02]  /*72a0*/  LEA.HI.X R6, R6, UR5, R5, 0x1, P0 ;  /* 0x0000000506067c11 */ /* 0x000fe400080f0c05 */
[----:B------:R-:W-:Y:S01]  /*72b0*/  LEA.HI.X R7, R2, UR7, R7, 0x1, P1 ;  /* 0x0000000702077c11 */ /* 0x000fe200088f0c07 */
[----:B------:R-:W-:Y:S08]  /*72c0*/  BRA.DIV UR4, `(.L_x_3654) ;  /* 0x0000030604407947 */ /* 0x000ff0000b800000 */
[----:B------:R0:W1:Y:S04]  /*72d0*/  SHFL.IDX PT, R3, R6, RZ, 0x1c1f ;  /* 0x001c1fff06037589 */ /* 0x00006800000e0000 */
[----:B------:R0:W2:Y:S04]  /*72e0*/  SHFL.IDX PT, R2, R4, RZ, 0x1c1f ;  /* 0x001c1fff04027589 */ /* 0x0000a800000e0000 */
[----:B------:R0:W3:Y:S04]  /*72f0*/  SHFL.IDX PT, R5, R7, RZ, 0x1c1f ;  /* 0x001c1fff07057589 */ /* 0x0000e800000e0000 */
[----:B------:R0:W4:Y:S02]  /*7300*/  SHFL.IDX PT, R14, R8, RZ, 0x1c1f ;  /* 0x001c1fff080e7589 */ /* 0x00012400000e0000 */
.L_x_3977:
        /* <DEDUP_REMOVED lines=9> */
[----:B------:R-:W-:Y:S02]  /*73a0*/  CS2R R62, SRZ ;  /* 0x00000000003e7805 */ /* 0x000fe4000001ff00 */
[----:B------:R-:W-:Y:S02]  /*73b0*/  ISETP.GE.AND P3, PT, R158, UR4, PT ;  /* 0x000000049e007c0c */ /* 0x000fe4000bf66270 */
[----:B------:R-:W-:Y:S01]  /*73c0*/  ISETP.GE.AND P2, PT, R154, UR4, PT ;  /* 0x000000049a007c0c */ /* 0x000fe2000bf46270 */
[----:B---3--:R-:W-:-:S10]  /*73d0*/  IMAD.MOV.U32 R15, RZ, RZ, R5 ;  /* 0x000000ffff0f7224 */ /* 0x008fd400078e0005 */
[C---:B------:R-:W-:Y:S01]  /*73e0*/  @!P3 IMAD.SHL.U32 R27, R158.reuse, 0x2, RZ ;  /* 0x000000029e1bb824 */ /* 0x040fe200078e00ff */
[----:B------:R-:W-:Y:S01]  /*73f0*/  @!P3 SHF.L.U64.HI R20, R158, 0x1, R222 ;  /* 0x000000019e14b819 */ /* 0x000fe200000102de */
[----:B-12---:R-:W-:-:S03]  /*7400*/  @!P2 IMAD.WIDE R10, R154, 0x2, R2 ;  /* 0x000000029a0aa825 */ /* 0x006fc600078e0202 */
[-C--:B------:R-:W-:Y:S02]  /*7410*/  @!P3 IADD3 R2, P0, R2, R27.reuse, RZ ;  /* 0x0000001b0202b210 */ /* 0x080fe40007f1e0ff */
[----:B----4-:R-:W-:Y:S02]  /*7420*/  @!P3 IADD3 R26, P1, R14, R27, RZ ;  /* 0x0000001b0e1ab210 */ /* 0x010fe40007f3e0ff */
[----:B------:R-:W-:Y:S02]  /*7430*/  CS2R R60, SRZ ;  /* 0x00000000003c7805 */ /* 0x000fe4000001ff00 */
[----:B------:R-:W-:Y:S01]  /*7440*/  CS2R R24, SRZ ;  /* 0x0000000000187805 */ /* 0x000fe2000001ff00 */
[--C-:B------:R-:W-:Y:S01]  /*7450*/  @!P3 IMAD.X R3, R3, 0x1, R20.reuse, P0 ;  /* 0x000000010303b824 */ /* 0x100fe200000e0614 */
[----:B------:R1:W5:Y:S01]  /*7460*/  @!P2 LD.E.64 R62, desc[UR42][R10.64] ;  /* 0x0000002a0a3ea980 */ /* 0x000362000c101b00 */
[----:B------:R-:W-:Y:S01]  /*7470*/  @!P3 IMAD.X R27, R5, 0x1, R20, P1 ;  /* 0x00000001051bb824 */ /* 0x000fe200008e0614 */
[----:B------:R-:W-:Y:S01]  /*7480*/  CS2R R20, SRZ ;  /* 0x0000000000147805 */ /* 0x000fe2000001ff00 */
[----:B------:R-:W-:Y:S01]  /*7490*/  @!P2 IMAD.WIDE R12, R154, 0x2, R14 ;  /* 0x000000029a0ca825 */ /* 0x000fe200078e020e */
[----:B------:R1:W5:Y:S04]  /*74a0*/  @!P3 LD.E.64 R24, desc[UR42][R2.64] ;  /* 0x0000002a0218b980 */ /* 0x000368000c101b00 */
[----:B------:R1:W5:Y:S04]  /*74b0*/  @!P2 LD.E.64 R60, desc[UR42][R12.64] ;  /* 0x0000002a0c3ca980 */ /* 0x000368000c101b00 */
[----:B------:R1:W5:Y:S02]  /*74c0*/  @!P3 LD.E.64 R20, desc[UR42][R26.64] ;  /* 0x0000002a1a14b980 */ /* 0x000364000c101b00 */
.L_x_3656:
[----:B------:R-:W-:Y:S05]  /*74d0*/  BSYNC B1 ;  /* 0x0000000000017941 */ /* 0x000fea0003800000 */
.L_x_3655:
[----:B-12--5:R-:W-:Y:S01]  /*74e0*/  IMAD.MOV.U32 R2, RZ, RZ, R60 ;  /* 0x000000ffff027224 */ /* 0x026fe200078e003c */
[----:B------:R-:W-:Y:S01]  /*74f0*/  UMOV UR4, 0xffffffff ;  /* 0xffffffff00047882 */ /* 0x000fe20000000000 */
[----:B------:R-:W-:Y:S01]  /*7500*/  IMAD.MOV.U32 R3, RZ, RZ, R61 ;  /* 0x000000ffff037224 */ /* 0x000fe200078e003d */
[----:B------:R-:W-:Y:S01]  /*7510*/  CS2R R26, SRZ ;  /* 0x00000000001a7805 */ /* 0x000fe2000001ff00 */
[----:B---3--:R-:W-:Y:S01]  /*7520*/  IMAD.MOV.U32 R5, RZ, RZ, R20 ;  /* 0x000000ffff057224 */ /* 0x008fe200078e0014 */
[----:B------:R-:W-:Y:S01]  /*7530*/  PRMT R66, R2, 0x7610, R66 ;  /* 0x0000761002427816 */ /* 0x000fe20000000042 */
[----:B------:R-:W-:Y:S02]  /*7540*/  IMAD.MOV.U32 R9, RZ, RZ, R21 ;  /* 0x000000ffff097224 */ /* 0x000fe400078e0015 */
[----:B------:R-:W-:Y:S01]  /*7550*/  IMAD.MOV.U32 R2, RZ, RZ, R62 ;  /* 0x000000ffff027224 */ /* 0x000fe200078e003e */
[----:B------:R-:W-:Y:S01]  /*7560*/  PRMT R75, R3, 0x5410, R5 ;  /* 0x00005410034b7816 */ /* 0x000fe20000000005 */
[----:B------:R-:W-:Y:S01]  /*7570*/  IMAD.MOV.U32 R3, RZ, RZ, R63 ;  /* 0x000000ffff037224 */ /* 0x000fe200078e003f */
[----:B------:R-:W-:Y:S01]  /*7580*/  PRMT R76, R9, 0x7610, R76 ;  /* 0x00007610094c7816 */ /* 0x000fe2000000004c */
[----:B------:R-:W-:Y:S01]  /*7590*/  IMAD.MOV.U32 R5, RZ, RZ, R24 ;  /* 0x000000ffff057224 */ /* 0x000fe200078e0018 */
[----:B------:R-:W-:Y:S01]  /*75a0*/  PRMT R66, R66, 0x5410, R2 ;  /* 0x0000541042427816 */ /* 0x000fe20000000002 */
[----:B------:R-:W-:Y:S01]  /*75b0*/  IMAD.MOV.U32 R9, RZ, RZ, R25 ;  /* 0x000000ffff097224 */ /* 0x000fe200078e0019 */
[----:B------:R-:W-:-:S04]  /*75c0*/  PRMT R76, R76, 0x5410, R3 ;  /* 0x000054104c4c7816 */ /* 0x000fc80000000003 */
[----:B------:R-:W-:Y:S01]  /*75d0*/  PRMT R77, R5, 0x5410, R9 ;  /* 0x00005410054d7816 */ /* 0x000fe20000000009 */
[----:B------:R-:W-:Y:S06]  /*75e0*/  BRA.DIV UR4, `(.L_x_3657) ;  /* 0x0000030204e87947 */ /* 0x000fec000b800000 */
[----:B------:R1:W2:Y:S04]  /*75f0*/  SHFL.IDX PT, R5, R6, 0x1, 0x1c1f ;  /* 0x003c1f0006057f89 */ /* 0x0002a800000e0000 */
[----:B0-----:R-:W0:Y:S04]  /*7600*/  SHFL.IDX PT, R4, R4, 0x1, 0x1c1f ;  /* 0x003c1f0004047f89 */ /* 0x001e2800000e0000 */
[----:B------:R-:W3:Y:S04]  /*7610*/  SHFL.IDX PT, R7, R7, 0x1, 0x1c1f ;  /* 0x003c1f0007077f89 */ /* 0x000ee800000e0000 */
[----:B----4-:R1:W4:Y:S02]  /*7620*/  SHFL.IDX PT, R14, R8, 0x1, 0x1c1f ;  /* 0x003c1f00080e7f89 */ /* 0x01032400000e0000 */
.L_x_3983:
[----:B------:R-:W5:Y:S01]  /*7630*/  LDL R3, [R1+0x224] ;  /* 0x0002240001037983 */ /* 0x000f620000100800 */
[----:B------:R-:W-:Y:S01]  /*7640*/  VIADD R0, R0, 0x40 ;  /* 0x0000004000007836 */ /* 0x000fe20000000000 */
[----:B------:R-:W-:Y:S01]  /*7650*/  BSSY B1, `(.L_x_3658) ;  /* 0x000001e000017945 */ /* 0x000fe20003800000 */
[----:B------:R-:W-:Y:S02]  /*7660*/  CS2R R10, SRZ ;  /* 0x00000000000a7805 */ /* 0x000fe4000001ff00 */
[----:B-1----:R-:W-:Y:S02]  /*7670*/  CS2R R8, SRZ ;  /* 0x0000000000087805 */ /* 0x002fe4000001ff00 */
[----:B------:R-:W-:Y:S02]  /*7680*/  ISETP.GE.AND P0, PT, R0, R67, PT ;  /* 0x000000430000720c */ /* 0x000fe40003f06270 */
[----:B-----5:R-:W-:-:S04]  /*7690*/  LEA.HI R2, R3, R3, RZ, 0x1 ;  /* 0x0000000303027211 */ /* 0x020fc800078f08ff */
[----:B------:R-:W-:-:S05]  /*76a0*/  LOP3.LUT R2, R2, 0xfffffffe, RZ, 0xc0, !PT ;  /* 0xfffffffe02027812 */ /* 0x000fca00078ec0ff */
[----:B------:R-:W-:Y:S01]  /*76b0*/  IMAD.IADD R0, R3, 0x1, -R2 ;  /* 0x0000000103007824 */ /* 0x000fe200078e0a02 */
[----:B------:R-:W-:-:S04]  /*76c0*/  CS2R R2, SRZ ;  /* 0x0000000000027805 */ /* 0x000fc8000001ff00 */
[----:B------:R-:W-:Y:S01]  /*76d0*/  SHF.L.U32 R13, R0, 0x1f, RZ ;  /* 0x0000001f000d7819 */ /* 0x000fe200000006ff */
[----:B------:R-:W-:Y:S06]  /*76e0*/  @P0 BRA `(.L_x_3659) ;  /* 0x0000000000500947 */ /* 0x000fec0003800000 */
[----:B------:R-:W-:Y:S01]  /*76f0*/  ULDC UR4, c[0x0][0x3f4] ;  /* 0x0000fd0000047ab9 */ /* 0x000fe20000000800 */
[----:B------:R-:W-:Y:S02]  /*7700*/  CS2R R10, SRZ ;  /* 0x00000000000a7805 */ /* 0x000fe4000001ff00 */
[----:B------:R-:W-:Y:S02]  /*7710*/  ISETP.GE.AND P3, PT, R158, UR4, PT ;  /* 0x000000049e007c0c */ /* 0x000fe4000bf66270 */
[----:B------:R-:W-:Y:S01]  /*7720*/  ISETP.GE.AND P2, PT, R154, UR4, PT ;  /* 0x000000049a007c0c */ /* 0x000fe2000bf46270 */
[----:B---3--:R-:W-:Y:S01]  /*7730*/  IMAD.MOV.U32 R15, RZ, RZ, R7 ;  /* 0x000000ffff0f7224 */ /* 0x008fe200078e0007 */
[----:B------:R-:W-:-:S09]  /*7740*/  CS2R R26, SRZ ;  /* 0x00000000001a7805 */ /* 0x000fd2000001ff00 */
[C---:B------:R-:W-:Y:S01]  /*7750*/  @!P3 IMAD.SHL.U32 R3, R158.reuse, 0x2, RZ ;  /* 0x000000029e03b824 */ /* 0x040fe200078e00ff */
[----:B------:R-:W-:Y:S01]  /*7760*/  @!P3 SHF.L.U64.HI R0, R158, 0x1, R222 ;  /* 0x000000019e00b819 */ /* 0x000fe200000102de */
[----:B0-2---:R-:W-:-:S03]  /*7770*/  @!P2 IMAD.WIDE R64, R154, 0x2, R4 ;  /* 0x000000029a40a825 */ /* 0x005fc600078e0204 */
[-C--:B------:R-:W-:Y:S02]  /*7780*/  @!P3 IADD3 R4, P0, R4, R3.reuse, RZ ;  /* 0x000000030404b210 */ /* 0x080fe40007f1e0ff */
[----:B----4-:R-:W-:Y:S02]  /*7790*/  @!P3 IADD3 R6, P1, R14, R3, RZ ;  /* 0x000000030e06b210 */ /* 0x010fe40007f3e0ff */
[----:B------:R-:W-:Y:S02]  /*77a0*/  CS2R R8, SRZ ;  /* 0x0000000000087805 */ /* 0x000fe4000001ff00 */
[----:B------:R-:W-:Y:S01]  /*77b0*/  CS2R R2, SRZ ;  /* 0x0000000000027805 */ /* 0x000fe2000001ff00 */
[----:B------:R-:W-:Y:S01]  /*77c0*/  @!P2 IMAD.WIDE R14, R154, 0x2, R14 ;  /* 0x000000029a0ea825 */ /* 0x000fe200078e020e */
[----:B------:R1:W5:Y:S03]  /*77d0*/  @!P2 LD.E.64 R10, desc[UR42][R64.64] ;  /* 0x0000002a400aa980 */ /* 0x000366000c101b00 */
[--C-:B------:R-:W-:Y:S01]  /*77e0*/  @!P3 IMAD.X R5, R5, 0x1, R0.reuse, P0 ;  /* 0x000000010505b824 */ /* 0x100fe200000e0600 */
[----:B------:R1:W5:Y:S01]  /*77f0*/  @!P2 LD.E.64 R26, desc[UR42][R14.64] ;  /* 0x0000002a0e1aa980 */ /* 0x000362000c101b00 */
[----:B------:R-:W-:-:S03]  /*7800*/  @!P3 IMAD.X R7, R7, 0x1, R0, P1 ;  /* 0x000000010707b824 */ /* 0x000fc600008e0600 */
[----:B------:R1:W5:Y:S04]  /*7810*/  @!P3 LD.E.64 R8, desc[UR42][R4.64] ;  /* 0x0000002a0408b980 */ /* 0x000368000c101b00 */
[----:B------:R1:W5:Y:S02]  /*7820*/  @!P3 LD.E.64 R2, desc[UR42][R6.64] ;  /* 0x0000002a0602b980 */ /* 0x000364000c101b00 */
.L_x_3659:
[----:B------:R-:W-:Y:S05]  /*7830*/  BSYNC B1 ;  /* 0x0000000000017941 */ /* 0x000fea0003800000 */
.L_x_3658:
[----:B------:R-:W0:Y:S01]  /*7840*/  SYNCS.PHASECHK.TRANS64.TRYWAIT P0, [R144+URZ+0x32400], R13 ;  /* 0x0324000d900075a7 */ /* 0x000e22000800017f */
[----:B------:R-:W-:Y:S04]  /*7850*/  BSSY B1, `(.L_x_3660) ;  /* 0x0000002000017945 */ /* 0x000fe80003800000 */
[----:B0-----:R-:W-:Y:S05]  /*7860*/  @!P0 BRA `(.L_x_3661) ;  /* 0x0000030000b88947 */ /* 0x001fea0003800000 */
.L_x_3984:
[----:B------:R-:W-:Y:S05]  /*7870*/  BSYNC B1 ;  /* 0x0000000000017941 */ /* 0x000fea0003800000 */
.L_x_3660:
[----:B-1----:R-:W4:Y:S01]  /*7880*/  LDL R6, [R1+0x70] ;  /* 0x0000700001067983 */ /* 0x002f220000100800 */
[----:B------:R-:W-:Y:S01]  /*7890*/  LOP3.LUT P0, RZ, R223, 0x4, RZ, 0xc0, !PT ;  /* 0x00000004dfff7812 */ /* 0x000fe2000780c0ff */
[----:B--2---:R-:W-:Y:S01]  /*78a0*/  IMAD.IADD R5, R167, 0x1, R227 ;  /* 0x00000001a7057824 */ /* 0x004fe200078e02e3 */
[----:B------:R-:W-:Y:S01]  /*78b0*/  BSSY B1, `(.L_x_3662) ;  /* 0x0000072000017945 */ /* 0x000fe20003800000 */
[----:B---3-5:R-:W-:Y:S02]  /*78c0*/  IMAD.MOV.U32 R7, RZ, RZ, R2 ;  /* 0x000000ffff077224 */ /* 0x028fe400078e0002 */
[----:B------:R-:W-:Y:S02]  /*78d0*/  IMAD R144, R5, 0x2, R144 ;  /* 0x0000000205907824 */ /* 0x000fe400078e0290 */
[----:B------:R-:W-:Y:S02]  /*78e0*/  IMAD.MOV.U32 R5, RZ, RZ, R26 ;  /* 0x000000ffff057224 */ /* 0x000fe400078e001a */
[----:B------:R-:W-:-:S02]  /*78f0*/  VIADD R4, R144, 0x18400 ;  /* 0x0001840090047836 */ /* 0x000fc40000000000 */
[----:B------:R-:W-:Y:S01]  /*7900*/  VIADD R0, R144, 0x18440 ;  /* 0x0001844090007836 */ /* 0x000fe20000000000 */
[----:B------:R-:W-:Y:S01]  /*7910*/  PRMT R13, R7, 0x5410, R5 ;  /* 0x00005410070d7816 */ /* 0x000fe20000000005 */
[----:B------:R-:W-:Y:S02]  /*7920*/  @P0 VIADD R0, R4, 0xffffffc0 ;  /* 0xffffffc004000836 */ /* 0x000fe40000000000 */
[----:B------:R-:W-:Y:S02]  /*7930*/  IMAD.MOV.U32 R5, RZ, RZ, R3 ;  /* 0x000000ffff057224 */ /* 0x000fe400078e0003 */
[----:B------:R-:W-:-:S03]  /*7940*/  IMAD.MOV.U32 R7, RZ, RZ, R9 ;  /* 0x000000ffff077224 */ /* 0x000fc600078e0009 */
[----:B------:R-:W-:Y:S01]  /*7950*/  PRMT R12, R12, 0x5410, R5 ;  /* 0x000054100c0c7816 */ /* 0x000fe20000000005 */
[----:B------:R-:W-:-:S03]  /*7960*/  IMAD.MOV.U32 R5, RZ, RZ, R11 ;  /* 0x000000ffff057224 */ /* 0x000fc600078e000b */
[----:B------:R-:W-:Y:S01]  /*7970*/  PRMT R12, R7, 0x7610, R12 ;  /* 0x00007610070c7816 */ /* 0x000fe2000000000c */
[----:B----4-:R-:W-:Y:S02]  /*7980*/  IMAD R4, R6, -0x80, R67 ;  /* 0xffffff8006047824 */ /* 0x010fe400078e0243 */
[----:B------:R-:W-:-:S03]  /*7990*/  IMAD.MOV.U32 R6, RZ, RZ, R27 ;  /* 0x000000ffff067224 */ /* 0x000fc600078e001b */
[----:B------:R-:W-:Y:S01]  /*79a0*/  VIMNMX R74, R4, 0x80, PT ;  /* 0x00000080044a7848 */ /* 0x000fe20003fe0100 */
[----:B------:R-:W-:Y:S01]  /*79b0*/  IMAD.MOV.U32 R4, RZ, RZ, R10 ;  /* 0x000000ffff047224 */ /* 0x000fe200078e000a */
[----:B------:R-:W-:Y:S01]  /*79c0*/  PRMT R78, R6, 0x7610, R78 ;  /* 0x00007610064e7816 */ /* 0x000fe2000000004e */
[----:B------:R-:W-:Y:S01]  /*79d0*/  IMAD.MOV.U32 R6, RZ, RZ, R8 ;  /* 0x000000ffff067224 */ /* 0x000fe200078e0008 */
[----:B------:R-:W-:Y:S02]  /*79e0*/  ISETP.GE.AND P0, PT, R153, R74, PT ;  /* 0x0000004a9900720c */ /* 0x000fe40003f06270 */
[----:B------:R-:W-:Y:S02]  /*79f0*/  PRMT R78, R78, 0x5410, R4 ;  /* 0x000054104e4e7816 */ /* 0x000fe40000000004 */
[----:B------:R-:W-:-:S09]  /*7a00*/  PRMT R79, R5, 0x5410, R6 ;  /* 0x00005410054f7816 */ /* 0x000fd20000000006 */
[----:B------:R-:W-:Y:S05]  /*7a10*/  @P0 BRA `(.L_x_3663) ;  /* 0x00000004006c0947 */ /* 0x000fea0003800000 */
[----:B------:R-:W0:Y:S01]  /*7a20*/  LDC R5, c[0x0][0x3f4] ;  /* 0x0000fd00ff057b82 */ /* 0x000e220000000800 */
[----:B------:R-:W-:Y:S01]  /*7a30*/  BSSY B2, `(.L_x_3664) ;  /* 0x000002e000027945 */ /* 0x000fe20003800000 */
[-C--:B0-----:R-:W-:Y:S02]  /*7a40*/  ISETP.GE.AND P0, PT, R154, R5.reuse, PT ;  /* 0x000000059a00720c */ /* 0x081fe40003f06270 */
[----:B------:R-:W-:-:S11]  /*7a50*/  ISETP.GE.AND P1, PT, R158, R5, PT ;  /* 0x000000059e00720c */ /* 0x000fd60003f26270 */
[----:B------:R-:W-:Y:S05]  /*7a60*/  @P0 BRA `(.L_x_3665) ;  /* 0x0000000000a80947 */ /* 0x000fea0003800000 */
[----:B------:R-:W0:Y:S01]  /*7a70*/  LDS.128 R4, [R144+0x18400] ;  /* 0x0184000090047984 */ /* 0x000e220000000c00 */
[--C-:B------:R-:W-:Y:S01]  /*7a80*/  SHF.R.U64 R71, R62, 0x10, R63.reuse ;  /* 0x000000103e477819 */ /* 0x100fe2000000123f */
[--C-:B------:R-:W-:Y:S01]  /*7a90*/  HADD2.F32 R64, -RZ, R66.reuse.H0_H0 ;  /* 0x20000042ff407230 */ /* 0x100fe20000004100 */
[----:B------:R-:W-:Y:S01]  /*7aa0*/  SHF.R.U32.HI R63, RZ, 0x10, R63 ;  /* 0x00000010ff3f7819 */ /* 0x000fe2000001163f */
[----:B------:R-:W-:Y:S01]  /*7ab0*/  HADD2.F32 R62, -RZ, R66.H1_H1 ;  /* 0x30000042ff3e7230 */ /* 0x000fe20000004100 */
[--C-:B------:R-:W-:Y:S02]  /*7ac0*/  SHF.R.U32.HI R65, RZ, 0x10, R61.reuse ;  /* 0x00000010ff417819 */ /* 0x100fe4000001163d */
[----:B------:R-:W-:Y:S01]  /*7ad0*/  SHF.R.U64 R69, R60, 0x10, R61 ;  /* 0x000000103c457819 */ /* 0x000fe2000000123d */
[----:B------:R-:W-:Y:S02]  /*7ae0*/  HADD2.F32 R63, -RZ, R63.H0_H0 ;  /* 0x2000003fff3f7230 */ /* 0x000fe40000004100 */
[----:B------:R-:W-:-:S02]  /*7af0*/  HADD2.F32 R65, -RZ, R65.H0_H0 ;  /* 0x20000041ff417230 */ /* 0x000fc40000004100 */
[--C-:B0-----:R-:W-:Y:S02]  /*7b00*/  HADD2.F32 R60, -RZ, R7.reuse.H0_H0 ;  /* 0x20000007ff3c7230 */ /* 0x101fe40000004100 */
[----:B------:R-:W-:Y:S02]  /*7b10*/  HADD2.F32 R61, -RZ, R7.H1_H1 ;  /* 0x30000007ff3d7230 */ /* 0x000fe40000004100 */
[--C-:B------:R-:W-:Y:S02]  /*7b20*/  HADD2.F32 R7, -RZ, R4.reuse.H0_H0 ;  /* 0x20000004ff077230 */ /* 0x100fe40000004100 */
[----:B------:R-:W-:Y:S02]  /*7b30*/  HADD2.F32 R4, -RZ, R4.H1_H1 ;  /* 0x30000004ff047230 */ /* 0x000fe40000004100 */
[C---:B------:R-:W-:Y:S01]  /*7b40*/  FMUL.FTZ R68, R61.reuse, R63 ;  /* 0x0000003f3d447220 */ /* 0x040fe20000410000 */
[----:B------:R-:W-:Y:S01]  /*7b50*/  FMUL.FTZ R67, R61, R65 ;  /* 0x000000413d437220 */ /* 0x000fe20000410000 */
[----:B------:R-:W-:-:S02]  /*7b60*/  HADD2.F32 R14, -RZ, R6.H0_H0 ;  /* 0x20000006ff0e7230 */ /* 0x000fc40000004100 */
[----:B------:R-:W-:Y:S01]  /*7b70*/  FMUL.FTZ R66, R4, R64 ;  /* 0x0000004004427220 */ /* 0x000fe20000410000 */
[----:B------:R-:W-:Y:S01]  /*7b80*/  FFMA.FTZ R70, R60, R65, R68 ;  /* 0x000000413c467223 */ /* 0x000fe20000010044 */
[----:B------:R-:W-:Y:S02]  /*7b90*/  HADD2.F32 R15, -RZ, R6.H1_H1 ;  /* 0x30000006ff0f7230 */ /* 0x000fe40000004100 */
[-C--:B------:R-:W-:Y:S01]  /*7ba0*/  FMUL.FTZ R68, R4, R62.reuse ;  /* 0x0000003e04447220 */ /* 0x080fe20000410000 */
[C---:B------:R-:W-:Y:S01]  /*7bb0*/  FFMA.FTZ R66, R7.reuse, R62, -R66 ;  /* 0x0000003e07427223 */ /* 0x040fe20000010842 */
[----:B------:R-:W-:Y:S02]  /*7bc0*/  HADD2.F32 R6, -RZ, R5.H0_H0 ;  /* 0x20000005ff067230 */ /* 0x000fe40000004100 */
[----:B------:R-:W-:Y:S01]  /*7bd0*/  FFMA.FTZ R67, R60, R63, -R67 ;  /* 0x0000003f3c437223 */ /* 0x000fe20000010843 */
[----:B------:R-:W-:Y:S02]  /*7be0*/  HADD2.F32 R62, -RZ, R75.H0_H0 ;  /* 0x2000004bff3e7230 */ /* 0x000fe40000004100 */
        /* <DEDUP_REMOVED lines=18> */
.L_x_3665:
[----:B------:R-:W-:Y:S05]  /*7d10*/  BSYNC B2 ;  /* 0x0000000000027941 */ /* 0x000fea0003800000 */
.L_x_3664:
[----:B------:R-:W-:Y:S05]  /*7d20*/  @P1 BRA `(.L_x_3663) ;  /* 0x0000000000a81947 */ /* 0x000fea0003800000 */
[----:B0-----:R-:W0:Y:S01]  /*7d30*/  LDS.128 R4, [R0] ;  /* 0x0000000000047984 */ /* 0x001e220000000c00 */
[--C-:B------:R-:W-:Y:S01]  /*7d40*/  SHF.R.U64 R67, R24, 0x10, R25.reuse ;  /* 0x0000001018437819 */ /* 0x100fe20000001219 */
[----:B------:R-:W-:Y:S01]  /*7d50*/  HADD2.F32 R60, -RZ, R75.H1_H1 ;  /* 0x3000004bff3c7230 */ /* 0x000fe20000004100 */
[----:B------:R-:W-:Y:S01]  /*7d60*/  SHF.R.U32.HI R25, RZ, 0x10, R25 ;  /* 0x00000010ff197819 */ /* 0x000fe20000011619 */
[----:B------:R-:W-:Y:S01]  /*7d70*/  HADD2.F32 R24, -RZ, R77.H0_H0 ;  /* 0x2000004dff187230 */ /* 0x000fe20000004100 */
        /* <DEDUP_REMOVED lines=16> */
[--C-:B------:R-:W-:Y:S02]  /*7e80*/  HADD2.F32 R6, -RZ, R5.reuse.H0_H0 ;  /* 0x20000005ff067230 */ /* 0x100fe40000004100 */
        /* <DEDUP_REMOVED lines=20> */
.L_x_3663:
[----:B------:R-:W-:Y:S05]  /*7fd0*/  BSYNC B1 ;  /* 0x0000000000017941 */ /* 0x000fea0003800000 */
.L_x_3662:
        /* <DEDUP_REMOVED lines=8> */
[----:B------:R-:W-:Y:S01]  /*8060*/  SHF.R.U32.HI R21, RZ, 0x10, R11 ;  /* 0x00000010ff157819 */ /* 0x000fe2000001160b */
[----:B------:R-:W-:Y:S01]  /*8070*/  HADD2.F32 R24, -RZ, R13.H1_H1 ;  /* 0x3000000dff187230 */ /* 0x000fe20000004100 */
[--C-:B------:R-:W-:Y:S01]  /*8080*/  SHF.R.U32.HI R25, RZ, 0x10, R27.reuse ;  /* 0x00000010ff197819 */ /* 0x100fe2000001161b */
[----:B------:R-:W-:Y:S01]  /*8090*/  HADD2.F32 R20, -RZ, R78.H1_H1 ;  /* 0x3000004eff147230 */ /* 0x000fe20000004100 */
[----:B------:R-:W-:Y:S01]  /*80a0*/  SHF.R.U64 R61, R26, 0x10, R27 ;  /* 0x000000101a3d7819 */ /* 0x000fe2000000121b */
[----:B------:R-:W-:Y:S01]  /*80b0*/  HADD2.F32 R21, -RZ, R21.H0_H0 ;  /* 0x20000015ff157230 */ /* 0x000fe20000004100 */
[----:B------:R-:W-:Y:S01]  /*80c0*/  SHF.R.U64 R63, R10, 0x10, R11 ;  /* 0x000000100a3f7819 */ /* 0x000fe2000000120b */
[----:B------:R-:W-:Y:S02]  /*80d0*/  HADD2.F32 R25, -RZ, R25.H0_H0 ;  /* 0x20000019ff197230 */ /* 0x000fe40000004100 */
[----:B0-----:R-:W-:-:S02]  /*80e0*/  HADD2.F32 R14, -RZ, R7.H0_H0 ;  /* 0x20000007ff0e7230 */ /* 0x001fc40000004100 */
        /* <DEDUP_REMOVED lines=13> */
[----:B------:R-:W-:Y:S02]  /*81c0*/  HADD2.F32 R20, -RZ, R78.H0_H0 ;  /* 0x2000004eff147230 */ /* 0x000fe40000004100 */
[----:B------:R-:W-:Y:S01]  /*81d0*/  FFMA.FTZ R21, R7, R24, R60 ;  /* 0x0000001807157223 */ /* 0x000fe2000001003c */
[----:B------:R-:W-:Y:S02]  /*81e0*/  HADD2.F32 R5, -RZ, R5.H1_H1 ;  /* 0x30000005ff057230 */ /* 0x000fe40000004100 */
[----:B------:R-:W-:-:S02]  /*81f0*/  HADD2.F32 R14, -RZ, R79.H0_H0 ;  /* 0x2000004fff0e7230 */ /* 0x000fc40000004100 */
        /* <DEDUP_REMOVED lines=15> */
.L_x_3668:
[----:B------:R-:W-:Y:S05]  /*82f0*/  BSYNC B1 ;  /* 0x0000000000017941 */ /* 0x000fea0003800000 */
.L_x_3667:
[----:B------:R-:W-:Y:S05]  /*8300*/  @P1 BRA `(.L_x_3666) ;  /* 0x0000001400881947 */ /* 0x000fea0003800000 */
[----:B0-----:R-:W0:Y:S01]  /*8310*/  LDS.128 R4, [R0+0x2000] ;  /* 0x0020000000047984 */ /* 0x001e220000000c00 */
[----:B------:R-:W-:Y:S01]  /*8320*/  SHF.R.U32.HI R14, RZ, 0x10, R3 ;  /* 0x00000010ff0e7819 */ /* 0x000fe20000011603 */
[----:B------:R-:W-:Y:S01]  /*8330*/  HADD2.F32 R13, -RZ, R13.H0_H0 ;  /* 0x2000000dff0d7230 */ /* 0x000fe20000004100 */
[--C-:B------:R-:W-:Y:S01]  /*8340*/  SHF.R.U32.HI R10, RZ, 0x10, R9.reuse ;  /* 0x00000010ff0a7819 */ /* 0x100fe20000011609 */
[----:B------:R-:W-:Y:S01]  /*8350*/  HADD2.F32 R11, -RZ, R79.H1_H1 ;  /* 0x3000004fff0b7230 */ /* 0x000fe20000004100 */
[----:B------:R-:W-:Y:S01]  /*8360*/  SHF.R.U64 R25, R8, 0x10, R9 ;  /* 0x0000001008197819 */ /* 0x000fe20000001209 */
[----:B------:R-:W-:Y:S01]  /*8370*/  HADD2.F32 R14, -RZ, R14.H0_H0 ;  /* 0x2000000eff0e7230 */ /* 0x000fe20000004100 */
[----:B------:R-:W-:Y:S01]  /*8380*/  SHF.R.U64 R24, R2, 0x10, R3 ;  /* 0x0000001002187819 */ /* 0x000fe20000001203 */
[----:B------:R-:W-:Y:S02]  /*8390*/  HADD2.F32 R10, -RZ, R10.H0_H0 ;  /* 0x2000000aff0a7230 */ /* 0x000fe40000004100 */
[----:B0-----:R-:W-:-:S02]  /*83a0*/  HADD2.F32 R9, -RZ, R7.H1_H1 ;  /* 0x30000007ff097230 */ /* 0x001fc40000004100 */
[--C-:B------:R-:W-:Y:S02]  /*83b0*/  HADD2.F32 R2, -RZ, R4.reuse.H0_H0 ;  /* 0x20000004ff027230 */ /* 0x100fe40000004100 */
[----:B------:R-:W-:Y:S02]  /*83c0*/  HADD2.F32 R4, -RZ, R4.H1_H1 ;  /* 0x30000004ff047230 */ /* 0x000fe40000004100 */
[C---:B------:R-:W-:Y:S01]  /*83d0*/  FMUL.FTZ R15, R9.reuse, R14 ;  /* 0x0000000e090f7220 */ /* 0x040fe20000410000 */
[----:B------:R-:W-:Y:S02]  /*83e0*/  HADD2.F32 R8, -RZ, R7.H0_H0 ;  /* 0x20000007ff087230 */ /* 0x000fe40000004100 */
[----:B------:R-:W-:Y:S01]  /*83f0*/  FMUL.FTZ R21, R9, R10 ;  /* 0x0000000a09157220 */ /* 0x000fe20000410000 */
[--C-:B------:R-:W-:Y:S02]  /*8400*/  HADD2.F32 R7, -RZ, R6.reuse.H0_H0 ;  /* 0x20000006ff077230 */ /* 0x100fe40000004100 */
[----:B------:R-:W-:Y:S01]  /*8410*/  FMUL.FTZ R9, R4, R13 ;  /* 0x0000000d04097220 */ /* 0x000fe20000410000 */
[----:B------:R-:W-:-:S02]  /*8420*/  HADD2.F32 R6, -RZ, R6.H1_H1 ;  /* 0x30000006ff067230 */ /* 0x000fc40000004100 */
[----:B------:R-:W-:Y:S01]  /*8430*/  FFMA.FTZ R20, R8, R10, -R15 ;  /* 0x0000000a08147223 */ /* 0x000fe2000001080f */
[-C--:B------:R-:W-:Y:S01]  /*8440*/  FMUL.FTZ R15, R4, R11.reuse ;  /* 0x0000000b040f7220 */ /* 0x080fe20000410000 */
[----:B------:R-:W-:Y:S01]  /*8450*/  FFMA.FTZ R11, R2, R11, -R9 ;  /* 0x0000000b020b7223 */ /* 0x000fe20000010809 */
[--C-:B------:R-:W-:Y:S02]  /*8460*/  HADD2.F32 R9, -RZ, R12.reuse.H1_H1 ;  /* 0x3000000cff097230 */ /* 0x100fe40000004100 */
[----:B------:R-:W-:Y:S01]  /*8470*/  FFMA.FTZ R21, R8, R14, R21 ;  /* 0x0000000e08157223 */ /* 0x000fe20000010015 */
[--C-:B------:R-:W-:Y:S02]  /*8480*/  HADD2.F32 R3, -RZ, R5.reuse.H0_H0 ;  /* 0x20000005ff037230 */ /* 0x100fe40000004100 */
[----:B------:R-:W-:Y:S01]  /*8490*/  FFMA.FTZ R2, R2, R13, R15 ;  /* 0x0000000d02027223 */ /* 0x000fe2000001000f */
[----:B------:R-:W-:Y:S02]  /*84a0*/  HADD2.F32 R12, -RZ, R12.H0_H0 ;  /* 0x2000000cff0c7230 */ /* 0x000fe40000004100 */
[----:B------:R-:W-:Y:S01]  /*84b0*/  FMUL.FTZ R10, R6, R9 ;  /* 0x00000009060a7220 */ /* 0x000fe20000410000 */
[----:B------:R-:W-:-:S02]  /*84c0*/  HADD2.F32 R5, -RZ, R5.H1_H1 ;  /* 0x30000005ff057230 */ /* 0x000fc40000004100 */
[----:B------:R-:W-:Y:S02]  /*84d0*/  HADD2.F32 R8, -RZ, R24.H0_H0 ;  /* 0x20000018ff087230 */ /* 0x000fe40000004100 */
[-C--:B------:R-:W-:Y:S01]  /*84e0*/  FMUL.FTZ R14, R6, R12.reuse ;  /* 0x0000000c060e7220 */ /* 0x080fe20000410000 */
[----:B------:R-:W-:Y:S02]  /*84f0*/  HADD2.F32 R4, -RZ, R25.H0_H0 ;  /* 0x20000019ff047230 */ /* 0x000fe40000004100 */
[----:B------:R-:W-:Y:S01]  /*8500*/  FFMA.FTZ R10, R7, R12, -R10 ;  /* 0x0000000c070a7223 */ /* 0x000fe2000001080a */
[----:B------:R-:W-:Y:S01]  /*8510*/  FMUL.FTZ R6, R5, R8 ;  /* 0x0000000805067220 */ /* 0x000fe20000410000 */
[----:B------:R-:W-:Y:S01]  /*8520*/  FFMA.FTZ R9, R7, R9, R14 ;  /* 0x0000000907097223 */ /* 0x000fe2000001000e */
[----:B------:R-:W-:Y:S01]  /*8530*/  FMUL.FTZ R13, R5, R4 ;  /* 0x00000004050d7220 */ /* 0x000fe20000410000 */
[----:B------:R-:W-:Y:S01]  /*8540*/  F2FP.F16.F32.PACK_AB R7, R21, R20 ;  /* 0x000000141507723e */ /* 0x000fe200000000ff */
[C---:B------:R-:W-:Y:S01]  /*8550*/  FFMA.FTZ R5, R3.reuse, R4, -R6 ;  /* 0x0000000403057223 */ /* 0x040fe20000010806 */
[----:B------:R-:W-:Y:S01]  /*8560*/  F2FP.F16.F32.PACK_AB R4, R2, R11 ;  /* 0x0000000b0204723e */ /* 0x000fe200000000ff */
[----:B------:R-:W-:Y:S01]  /*8570*/  FFMA.FTZ R8, R3, R8, R13 ;  /* 0x0000000803087223 */ /* 0x000fe2000001000d */
[----:B------:R-:W-:-:S04]  /*8580*/  F2FP.F16.F32.PACK_AB R6, R9, R10 ;  /* 0x0000000a0906723e */ /* 0x000fc800000000ff */
[----:B------:R-:W-:-:S05]  /*8590*/  F2FP.F16.F32.PACK_AB R5, R8, R5 ;  /* 0x000000050805723e */ /* 0x000fca00000000ff */
[----:B------:R2:W-:Y:S01]  /*85a0*/  STS.128 [R0+0x2000], R4 ;  /* 0x0020000400007388 */ /* 0x0005e20000000c00 */
[----:B------:R-:W-:Y:S05]  /*85b0*/  BRA `(.L_x_3666) ;  /* 0x0000001000dc7947 */ /* 0x000fea0003800000 */
.L_x_3653:
[----:B------:R-:W0:Y:S01]  /*85c0*/  LDC R67, c[0x0][0x448] ;  /* 0x00011200ff437b82 */ /* 0x000e220000000800 */
[----:B------:R-:W-:Y:S01]  /*85d0*/  IMAD R5, R221, 0x40, R0 ;  /* 0x00000040dd057824 */ /* 0x000fe200078e0200 */
[----:B------:R-:W-:Y:S01]  /*85e0*/  ULDC.64 UR4, c[0x0][0x3f8] ;  /* 0x0000fe0000047ab9 */ /* 0x000fe20000000a00 */
[----:B------:R-:W-:Y:S01]  /*85f0*/  ULDC.64 UR6, c[0x0][0x408] ;  /* 0x0001020000067ab9 */ /* 0x000fe20000000a00 */
[----:B------:R-:W-:Y:S01]  /*8600*/  MOV R10, R60 ;  /* 0x0000003c000a7202 */ /* 0x000fe20000000f00 */
        /* <DEDUP_REMOVED lines=36> */
[----:B--2---:R-:W-:Y:S01]  /*8850*/  @!P1 IMAD.X R7, R2, 0x1, R9, P2 ;  /* 0x0000000102079824 */ /* 0x004fe200010e0609 */
[----:B---3--:R-:W-:-:S04]  /*8860*/  @!P1 IADD3 R14, P2, R14, R5, RZ ;  /* 0x000000050e0e9210 */ /* 0x008fc80007f5e0ff */
[----:B------:R-:W2:Y:S01]  /*8870*/  @!P1 LD.E.128 R24, desc[UR42][R6.64] ;  /* 0x0000002a06189980 */ /* 0x000ea2000c101d00 */
[----:B----4-:R-:W-:-:S04]  /*8880*/  @!P1 IMAD.X R3, R4, 0x1, R9, P2 ;  /* 0x0000000104039824 */ /* 0x010fc800010e0609 */
[----:B------:R-:W-:-:S05]  /*8890*/  @!P1 IMAD.MOV.U32 R15, RZ, RZ, R3 ;  /* 0x000000ffff0f9224 */ /* 0x000fca00078e0003 */
[----:B------:R0:W3:Y:S01]  /*88a0*/  @!P1 LD.E.128 R4, desc[UR42][R14.64] ;  /* 0x0000002a0e049980 */ /* 0x0000e2000c101d00 */
[----:B------:R-:W-:Y:S02]  /*88b0*/  CS2R R60, SRZ ;  /* 0x00000000003c7805 */ /* 0x000fe4000001ff00 */
[----:B------:R-:W-:Y:S02]  /*88c0*/  CS2R R62, SRZ ;  /* 0x00000000003e7805 */ /* 0x000fe4000001ff00 */
[----:B------:R-:W-:Y:S01]  /*88d0*/  CS2R R20, SRZ ;  /* 0x0000000000147805 */ /* 0x000fe2000001ff00 */
[----:B0-----:R-:W0:Y:S01]  /*88e0*/  SHFL.IDX PT, R14, R64, 0x1, 0x1c1f ;  /* 0x003c1f00400e7f89 */ /* 0x001e2200000e0000 */
[----:B--2---:R-:W-:Y:S02]  /*88f0*/  @!P1 IMAD.MOV.U32 R60, RZ, RZ, R24 ;  /* 0x000000ffff3c9224 */ /* 0x004fe400078e0018 */
[----:B------:R-:W-:Y:S01]  /*8900*/  @!P1 IMAD.MOV.U32 R61, RZ, RZ, R25 ;  /* 0x000000ffff3d9224 */ /* 0x000fe200078e0019 */
[----:B------:R-:W1:Y:S01]  /*8910*/  SHFL.IDX PT, R24, R10, 0x1, 0x1c1f ;  /* 0x003c1f000a187f89 */ /* 0x000e6200000e0000 */
[----:B------:R-:W-:-:S02]  /*8920*/  IMAD.MOV.U32 R2, RZ, RZ, R60 ;  /* 0x000000ffff027224 */ /* 0x000fc400078e003c */
[----:B------:R-:W-:Y:S01]  /*8930*/  IMAD.MOV.U32 R3, RZ, RZ, R61 ;  /* 0x000000ffff037224 */ /* 0x000fe200078e003d */
[----:B------:R-:W2:Y:S01]  /*8940*/  SHFL.IDX PT, R25, R8, 0x1, 0x1c1f ;  /* 0x003c1f0008197f89 */ /* 0x000ea200000e0000 */
[----:B------:R-:W-:Y:S01]  /*8950*/  @!P1 IMAD.MOV.U32 R62, RZ, RZ, R26 ;  /* 0x000000ffff3e9224 */ /* 0x000fe200078e001a */
[----:B------:R-:W-:Y:S01]  /*8960*/  PRMT R75, R75, 0x5410, R2 ;  /* 0x000054104b4b7816 */ /* 0x000fe20000000002 */
[----:B------:R-:W-:Y:S01]  /*8970*/  @!P1 IMAD.MOV.U32 R63, RZ, RZ, R27 ;  /* 0x000000ffff3f9224 */ /* 0x000fe200078e001b */
[----:B------:R-:W-:Y:S02]  /*8980*/  PRMT R68, R3, 0x7610, R68 ;  /* 0x0000761003447816 */ /* 0x000fe40000000044 */
[----:B------:R-:W-:Y:S01]  /*8990*/  CS2R R2, SRZ ;  /* 0x0000000000027805 */ /* 0x000fe2000001ff00 */
[----:B---3--:R-:W-:Y:S01]  /*89a0*/  @!P1 IMAD.MOV.U32 R20, RZ, RZ, R6 ;  /* 0x000000ffff149224 */ /* 0x008fe200078e0006 */
[----:B------:R3:W4:Y:S01]  /*89b0*/  SHFL.IDX PT, R26, R65, 0x1, 0x1c1f ;  /* 0x003c1f00411a7f89 */ /* 0x00072200000e0000 */
[----:B------:R-:W-:-:S02]  /*89c0*/  @!P1 IMAD.MOV.U32 R2, RZ, RZ, R4 ;  /* 0x000000ffff029224 */ /* 0x000fc400078e0004 */
[----:B------:R-:W-:Y:S02]  /*89d0*/  @!P1 IMAD.MOV.U32 R3, RZ, RZ, R5 ;  /* 0x000000ffff039224 */ /* 0x000fe400078e0005 */
[----:B------:R-:W-:Y:S02]  /*89e0*/  @!P1 IMAD.MOV.U32 R21, RZ, RZ, R7 ;  /* 0x000000ffff159224 */ /* 0x000fe400078e0007 */
[----:B------:R-:W-:Y:S02]  /*89f0*/  IMAD.MOV.U32 R9, RZ, RZ, R62 ;  /* 0x000000ffff097224 */ /* 0x000fe400078e003e */
[----:B------:R-:W-:Y:S02]  /*8a00*/  IMAD.MOV.U32 R11, RZ, RZ, R63 ;  /* 0x000000ffff0b7224 */ /* 0x000fe400078e003f */
[----:B------:R-:W-:Y:S02]  /*8a10*/  IMAD.MOV.U32 R4, RZ, RZ, R2 ;  /* 0x000000ffff047224 */ /* 0x000fe400078e0002 */
[----:B------:R-:W-:Y:S01]  /*8a20*/  IMAD.MOV.U32 R5, RZ, RZ, R3 ;  /* 0x000000ffff057224 */ /* 0x000fe200078e0003 */
[----:B------:R-:W-:Y:S01]  /*8a30*/  PRMT R66, R9, 0x5410, R11 ;  /* 0x0000541009427816 */ /* 0x000fe2000000000b */
[----:B------:R-:W-:Y:S01]  /*8a40*/  IMAD.MOV.U32 R6, RZ, RZ, R20 ;  /* 0x000000ffff067224 */ /* 0x000fe200078e0014 */
[----:B---3--:R-:W-:Y:S01]  /*8a50*/  PRMT R65, R65, 0x5410, R4 ;  /* 0x0000541041417816 */ /* 0x008fe20000000004 */
[----:B------:R-:W-:Y:S01]  /*8a60*/  IMAD.MOV.U32 R7, RZ, RZ, R21 ;  /* 0x000000ffff077224 */ /* 0x000fe200078e0015 */
[----:B------:R-:W-:-:S02]  /*8a70*/  PRMT R74, R5, 0x7610, R74 ;  /* 0x00007610054a7816 */ /* 0x000fc4000000004a */
[----:B------:R-:W-:Y:S02]  /*8a80*/  CS2R R8, SRZ ;  /* 0x0000000000087805 */ /* 0x000fe4000001ff00 */
[----:B------:R-:W-:Y:S02]  /*8a90*/  PRMT R75, R6, 0x7610, R75 ;  /* 0x00007610064b7816 */ /* 0x000fe4000000004b */
[----:B012-4-:R-:W-:-:S07]  /*8aa0*/  PRMT R87, R7, 0x7610, R87 ;  /* 0x0000761007577816 */ /* 0x017fce0000000057 */
.L_x_3994:
[----:B------:R-:W2:Y:S01]  /*8ab0*/  LDL R5, [R1+0x224] ;  /* 0x0002240001057983 */ /* 0x000ea20000100800 */
[----:B------:R-:W-:Y:S01]  /*8ac0*/  VIADD R0, R0, 0x40 ;  /* 0x0000004000007836 */ /* 0x000fe20000000000 */
[----:B------:R-:W-:Y:S01]  /*8ad0*/  BSSY B1, `(.L_x_3670) ;  /* 0x0000016000017945 */ /* 0x000fe20003800000 */
[----:B------:R-:W-:Y:S02]  /*8ae0*/  CS2R R10, SRZ ;  /* 0x00000000000a7805 */ /* 0x000fe4000001ff00 */
[----:B------:R-:W-:Y:S02]  /*8af0*/  CS2R R6, SRZ ;  /* 0x0000000000067805 */ /* 0x000fe4000001ff00 */
[----:B------:R-:W-:Y:S02]  /*8b00*/  ISETP.GE.AND P1, PT, R0, R67, PT ;  /* 0x000000430000720c */ /* 0x000fe40003f26270 */
[----:B--2---:R-:W-:-:S04]  /*8b10*/  LEA.HI R4, R5, R5, RZ, 0x1 ;  /* 0x0000000505047211 */ /* 0x004fc800078f08ff */
[----:B------:R-:W-:-:S05]  /*8b20*/  LOP3.LUT R4, R4, 0xfffffffe, RZ, 0xc0, !PT ;  /* 0xfffffffe04047812 */ /* 0x000fca00078ec0ff */
[----:B------:R-:W-:Y:S01]  /*8b30*/  IMAD.IADD R0, R5, 0x1, -R4 ;  /* 0x0000000105007824 */ /* 0x000fe200078e0a04 */
[----:B------:R-:W-:-:S04]  /*8b40*/  CS2R R4, SRZ ;  /* 0x0000000000047805 */ /* 0x000fc8000001ff00 */
        /* <DEDUP_REMOVED lines=8> */
[-C--:B------:R-:W-:Y:S02]  /*8bd0*/  IADD3 R4, P1, R25, R8.reuse, RZ ;  /* 0x0000000819047210 */ /* 0x080fe40007f3e0ff */
[----:B------:R-:W-:-:S03]  /*8be0*/  IADD3 R8, P2, R14, R8, RZ ;  /* 0x000000080e087210 */ /* 0x000fc60007f5e0ff */
[--C-:B------:R-:W-:Y:S02]  /*8bf0*/  IMAD.X R5, R24, 0x1, R7.reuse, P1 ;  /* 0x0000000118057824 */ /* 0x100fe400008e0607 */
[----:B------:R-:W-:-:S04]  /*8c00*/  IMAD.X R9, R26, 0x1, R7, P2 ;  /* 0x000000011a097824 */ /* 0x000fc800010e0607 */
[----:B------:R-:W5:Y:S04]  /*8c10*/  LD.E.128 R4, desc[UR42][R4.64] ;  /* 0x0000002a04047980 */ /* 0x000f68000c101d00 */
[----:B------:R-:W5:Y:S02]  /*8c20*/  LD.E.128 R8, desc[UR42][R8.64] ;  /* 0x0000002a08087980 */ /* 0x000f64000c101d00 */
.L_x_3671:
[----:B------:R-:W-:Y:S05]  /*8c30*/  BSYNC B1 ;  /* 0x0000000000017941 */ /* 0x000fea0003800000 */
.L_x_3670:
[----:B------:R-:W0:Y:S01]  /*8c40*/  SYNCS.PHASECHK.TRANS64.TRYWAIT P1, [R144+URZ+0x32400], R13 ;  /* 0x0324000d900075a7 */ /* 0x000e22000802017f */
[----:B------:R-:W-:Y:S04]  /*8c50*/  BSSY B1, `(.L_x_3672) ;  /* 0x0000002000017945 */ /* 0x000fe80003800000 */
[----:B0-----:R-:W-:Y:S05]  /*8c60*/  @!P1 BRA `(.L_x_3673) ;  /* 0x000002f400349947 */ /* 0x001fea0003800000 */
.L_x_3995:
[----:B------:R-:W-:Y:S05]  /*8c70*/  BSYNC B1 ;  /* 0x0000000000017941 */ /* 0x000fea0003800000 */
.L_x_3672:
[----:B------:R-:W2:Y:S01]  /*8c80*/  LDL R0, [R1+0x70] ;  /* 0x0000700001007983 */ /* 0x000ea20000100800 */
[----:B-----5:R-:W-:Y:S01]  /*8c90*/  IMAD.MOV.U32 R12, RZ, RZ, R8 ;  /* 0x000000ffff0c7224 */ /* 0x020fe200078e0008 */
[----:B------:R-:W-:Y:S01]  /*8ca0*/  BSSY B1, `(.L_x_3674) ;  /* 0x000006e000017945 */ /* 0x000fe20003800000 */
[----:B0-----:R-:W-:Y:S02]  /*8cb0*/  IMAD.MOV.U32 R13, RZ, RZ, R9 ;  /* 0x000000ffff0d7224 */ /* 0x001fe400078e0009 */
[----:B------:R-:W-:Y:S02]  /*8cc0*/  IMAD.MOV.U32 R14, RZ, RZ, R10 ;  /* 0x000000ffff0e7224 */ /* 0x000fe400078e000a */
[----:B------:R-:W-:Y:S01]  /*8cd0*/  IMAD.MOV.U32 R88, RZ, RZ, R6 ;  /* 0x000000ffff587224 */ /* 0x000fe200078e0006 */
[----:B------:R-:W-:Y:S01]  /*8ce0*/  PRMT R64, R12, 0x5410, R13 ;  /* 0x000054100c407816 */ /* 0x000fe2000000000d */
[----:B------:R-:W-:Y:S01]  /*8cf0*/  IMAD.MOV.U32 R12, RZ, RZ, R11 ;  /* 0x000000ffff0c7224 */ /* 0x000fe200078e000b */
[----:B------:R-:W-:Y:S01]  /*8d00*/  PRMT R65, R14, 0x7610, R65 ;  /* 0x000076100e417816 */ /* 0x000fe20000000041 */
[----:B------:R-:W-:-:S02]  /*8d10*/  IMAD.MOV.U32 R13, RZ, RZ, R4 ;  /* 0x000000ffff0d7224 */ /* 0x000fc400078e0004 */
[----:B------:R-:W-:Y:S02]  /*8d20*/  IMAD.MOV.U32 R14, RZ, RZ, R5 ;  /* 0x000000ffff0e7224 */ /* 0x000fe400078e0005 */
[----:B------:R-:W-:-:S03]  /*8d30*/  IMAD.MOV.U32 R89, RZ, RZ, R7 ;  /* 0x000000ffff597224 */ /* 0x000fc600078e0007 */
[----:B------:R-:W-:Y:S01]  /*8d40*/  PRMT R87, R87, 0x5410, R14 ;  /* 0x0000541057577816 */ /* 0x000fe2000000000e */
[----:B--2---:R-:W-:-:S05]  /*8d50*/  IMAD R0, R0, -0x80, R67 ;  /* 0xffffff8000007824 */ /* 0x004fca00078e0243 */
[----:B------:R-:W-:-:S04]  /*8d60*/  VIMNMX R0, R0, 0x80, PT ;  /* 0x0000008000007848 */ /* 0x000fc80003fe0100 */
[-C--:B------:R-:W-:Y:S02]  /*8d70*/  ISETP.GE.OR P1, PT, R153, R0.reuse, P0 ;  /* 0x000000009900720c */ /* 0x080fe40000726670 */
[----:B------:R-:W-:Y:S02]  /*8d80*/  ISETP.GE.OR P0, PT, R156, R0, P0 ;  /* 0x000000009c00720c */ /* 0x000fe40000706670 */
[----:B------:R-:W-:Y:S01]  /*8d90*/  PRMT R0, R12, 0x5410, R13 ;  /* 0x000054100c007816 */ /* 0x000fe2000000000d */
[----:B------:R-:W-:-:S05]  /*8da0*/  IMAD.IADD R12, R22, 0x1, R69 ;  /* 0x00000001160c7824 */ /* 0x000fca00078e0245 */
[----:B------:R-:W-:-:S03]  /*8db0*/  LOP3.LUT R67, R12, 0x38, RZ, 0xc0, !PT ;  /* 0x000000380c437812 */ /* 0x000fc600078ec0ff */
[----:B------:R-:W-:Y:S05]  /*8dc0*/  @P1 BRA `(.L_x_3675) ;  /* 0x00000004006c1947 */ /* 0x000fea0003800000 */
[----:B------:R-:W-:Y:S01]  /*8dd0*/  LOP3.LUT R12, R166, 0x38, R22, 0xf8, !PT ;  /* 0x00000038a60c7812 */ /* 0x000fe200078ef816 */
[----:B------:R-:W-:Y:S01]  /*8de0*/  HADD2.F32 R69, -RZ, R74.H0_H0 ;  /* 0x2000004aff457230 */ /* 0x000fe20000004100 */
[----:B------:R-:W-:Y:S01]  /*8df0*/  LOP3.LUT R24, R173, R67, R166, 0x1e, !PT ;  /* 0x00000043ad187212 */ /* 0x000fe200078e1ea6 */
[----:B------:R-:W-:Y:S01]  /*8e00*/  HADD2.F32 R68, -RZ, R68.H0_H0 ;  /* 0x20000044ff447230 */ /* 0x000fe20000004100 */
[----:B------:R-:W-:Y:S02]  /*8e10*/  LOP3.LUT R12, R12, R173, RZ, 0x3c, !PT ;  /* 0x000000ad0c0c7212 */ /* 0x000fe400078e3cff */
[----:B------:R-:W-:Y:S01]  /*8e20*/  SHF.R.U64 R86, R60, 0x10, R61 ;  /* 0x000000103c567819 */ /* 0x000fe2000000123d */
[C---:B------:R-:W-:Y:S01]  /*8e30*/  IMAD.IADD R25, R167.reuse, 0x1, R24 ;  /* 0x00000001a7197824 */ /* 0x040fe200078e0218 */
[--C-:B------:R-:W-:Y:S01]  /*8e40*/  SHF.R.U64 R83, R2, 0x10, R3.reuse ;  /* 0x0000001002537819 */ /* 0x100fe20000001203 */
[----:B------:R-:W-:Y:S01]  /*8e50*/  IMAD.IADD R13, R167, 0x1, R12 ;  /* 0x00000001a70d7824 */ /* 0x000fe200078e020c */
[----:B------:R-:W-:Y:S01]  /*8e60*/  SHF.R.U32.HI R70, RZ, 0x10, R3 ;  /* 0x00000010ff467819 */ /* 0x000fe20000011603 */
[--C-:B------:R-:W-:Y:S01]  /*8e70*/  IMAD R81, R25, 0x2, R144.reuse ;  /* 0x0000000219517824 */ /* 0x100fe200078e0290 */
[----:B------:R-:W-:Y:S01]  /*8e80*/  SHF.R.U32.HI R71, RZ, 0x10, R61 ;  /* 0x00000010ff477819 */ /* 0x000fe2000001163d */
[----:B------:R-:W-:Y:S01]  /*8e90*/  IMAD R79, R13, 0x2, R144 ;  /* 0x000000020d4f7824 */ /* 0x000fe200078e0290 */
[--C-:B------:R-:W-:Y:S01]  /*8ea0*/  SHF.R.U64 R85, R62, 0x10, R63.reuse ;  /* 0x000000103e557819 */ /* 0x100fe2000000123f */
[----:B------:R-:W-:Y:S01]  /*8eb0*/  HADD2.F32 R70, -RZ, R70.H0_H0 ;  /* 0x20000046ff467230 */ /* 0x000fe20000004100 */
[----:B------:R-:W0:Y:S01]  /*8ec0*/  LDS.128 R24, [R81+0x18400] ;  /* 0x0184000051187984 */ /* 0x000e220000000c00 */
[----:B------:R-:W-:-:S02]  /*8ed0*/  SHF.R.U32.HI R84, RZ, 0x10, R63 ;  /* 0x00000010ff547819 */ /* 0x000fc4000001163f */
[--C-:B------:R-:W-:Y:S01]  /*8ee0*/  SHF.R.U32.HI R77, RZ, 0x10, R21.reuse ;  /* 0x00000010ff4d7819 */ /* 0x100fe20000011615 */
[----:B------:R-:W1:Y:S01]  /*8ef0*/  LDS.128 R12, [R79+0x18400] ;  /* 0x018400004f0c7984 */ /* 0x000e620000000c00 */
[----:B------:R-:W-:Y:S01]  /*8f00*/  SHF.R.U64 R82, R20, 0x10, R21 ;  /* 0x0000001014527819 */ /* 0x000fe20000001215 */
[--C-:B0-----:R-:W-:Y:S02]  /*8f10*/  HADD2.F32 R60, -RZ, R25.reuse.H0_H0 ;  /* 0x20000019ff3c7230 */ /* 0x101fe40000004100 */
[----:B------:R-:W-:Y:S02]  /*8f20*/  HADD2.F32 R61, -RZ, R25.H1_H1 ;  /* 0x30000019ff3d7230 */ /* 0x000fe40000004100 */
[----:B-1----:R-:W-:Y:S02]  /*8f30*/  HADD2.F32 R3, -RZ, R13.H0_H0 ;  /* 0x2000000dff037230 */ /* 0x002fe40000004100 */
[C---:B------:R-:W-:Y:S01]  /*8f40*/  FMUL.FTZ R74, R60.reuse, R69 ;  /* 0x000000453c4a7220 */ /* 0x040fe20000410000 */
[----:B------:R-:W-:Y:S01]  /*8f50*/  FMUL.FTZ R76, R60, R68 ;  /* 0x000000443c4c7220 */ /* 0x000fe20000410000 */
[----:B------:R-:W-:-:S02]  /*8f60*/  HADD2.F32 R25, -RZ, R24.H0_H0 ;  /* 0x20000018ff197230 */ /* 0x000fc40000004100 */
[----:B------:R-:W-:Y:S01]  /*8f70*/  FMUL.FTZ R78, R61, R70 ;  /* 0x000000463d4e7220 */ /* 0x000fe20000410000 */
[C---:B------:R-:W-:Y:S01]  /*8f80*/  FFMA.FTZ R74, R3.reuse, R68, -R74 ;  /* 0x00000044034a7223 */ /* 0x040fe2000001084a */
[----:B------:R-:W-:Y:S02]  /*8f90*/  HADD2.F32 R68, -RZ, R65.H1_H1 ;  /* 0x30000041ff447230 */ /* 0x000fe40000004100 */
[----:B------:R-:W-:Y:S01]  /*8fa0*/  FFMA.FTZ R76, R3, R69, R76 ;  /* 0x00000045034c7223 */ /* 0x000fe2000001004c */
[----:B------:R-:W-:Y:S02]  /*8fb0*/  HADD2.F32 R13, -RZ, R13.H1_H1 ;  /* 0x3000000dff0d7230 */ /* 0x000fe40000004100 */
[----:B------:R-:W-:Y:S02]  /*8fc0*/  HADD2.F32 R2, -RZ, R12.H0_H0 ;  /* 0x2000000cff027230 */ /* 0x000fe40000004100 */
[----:B------:R-:W-:Y:S01]  /*8fd0*/  FMUL.FTZ R69, R25, R68 ;  /* 0x0000004419457220 */ /* 0x000fe20000410000 */
[----:B------:R-:W-:-:S02]  /*8fe0*/  HADD2.F32 R60, -RZ, R71.H0_H0 ;  /* 0x20000047ff3c7230 */ /* 0x000fc40000004100 */
[----:B------:R-:W-:Y:S02]  /*8ff0*/  HADD2.F32 R3, -RZ, R75.H1_H1 ;  /* 0x3000004bff037230 */ /* 0x000fe40000004100 */
[----:B------:R-:W-:Y:S02]  /*9000*/  HADD2.F32 R62, -RZ, R26.H0_H0 ;  /* 0x2000001aff3e7230 */ /* 0x000fe40000004100 */
[-C--:B------:R-:W-:Y:S01]  /*9010*/  FMUL.FTZ R80, R61, R60.reuse ;  /* 0x0000003c3d507220 */ /* 0x080fe20000410000 */
[----:B------:R-:W-:Y:S01]  /*9020*/  FFMA.FTZ R71, R13, R60, -R78 ;  /* 0x0000003c0d477223 */ /* 0x000fe2000001084e */
[-C--:B------:R-:W-:Y:S01]  /*9030*/  FMUL.FTZ R25, R25, R3.reuse ;  /* 0x0000000319197220 */ /* 0x080fe20000410000 */
[----:B------:R-:W-:Y:S01]  /*9040*/  FFMA.FTZ R69, R2, R3, -R69 ;  /* 0x0000000302457223 */ /* 0x000fe20000010845 */
[----:B------:R-:W-:Y:S02]  /*9050*/  HADD2.F32 R63, -RZ, R27.H0_H0 ;  /* 0x2000001bff3f7230 */ /* 0x000fe40000004100 */
[----:B------:R-:W-:-:S02]  /*9060*/  HADD2.F32 R61, -RZ, R75.H0_H0 ;  /* 0x2000004bff3d7230 */ /* 0x000fc40000004100 */
[----:B------:R-:W-:Y:S01]  /*9070*/  FFMA.FTZ R75, R13, R70, R80 ;  /* 0x000000460d4b7223 */ /* 0x000fe20000010050 */
[--C-:B------:R-:W-:Y:S02]  /*9080*/  HADD2.F32 R3, -RZ, R66.reuse.H0_H0 ;  /* 0x20000042ff037230 */ /* 0x100fe40000004100 */
[----:B------:R-:W-:Y:S01]  /*9090*/  FFMA.FTZ R68, R2, R68, R25 ;  /* 0x0000004402447223 */ /* 0x000fe20000010019 */
[----:B------:R-:W-:Y:S02]  /*90a0*/  HADD2.F32 R60, -RZ, R87.H0_H0 ;  /* 0x20000057ff3c7230 */ /* 0x000fe40000004100 */
[C---:B------:R-:W-:Y:S01]  /*90b0*/  FMUL.FTZ R13, R62.reuse, R61 ;  /* 0x0000003d3e0d7220 */ /* 0x040fe20000410000 */
[----:B------:R-:W-:Y:S02]  /*90c0*/  HADD2.F32 R66, -RZ, R66.H1_H1 ;  /* 0x30000042ff427230 */ /* 0x000fe40000004100 */
[----:B------:R-:W-:Y:S01]  /*90d0*/  FMUL.FTZ R25, R62, R3 ;  /* 0x000000033e197220 */ /* 0x000fe20000410000 */
[----:B------:R-:W-:-:S02]  /*90e0*/  HADD2.F32 R20, -RZ, R14.H0_H0 ;  /* 0x2000000eff147230 */ /* 0x000fc40000004100 */
[C---:B------:R-:W-:Y:S01]  /*90f0*/  FMUL.FTZ R78, R63.reuse, R60 ;  /* 0x0000003c3f4e7220 */ /* 0x040fe20000410000 */
[----:B------:R-:W-:Y:S02]  /*9100*/  HADD2.F32 R21, -RZ, R15.H0_H0 ;  /* 0x2000000fff157230 */ /* 0x000fe40000004100 */
[-C--:B------:R-:W-:Y:S01]  /*9110*/  FMUL.FTZ R63, R63, R66.reuse ;  /* 0x000000423f3f7220 */ /* 0x080fe20000410000 */
[----:B------:R-:W-:Y:S02]  /*9120*/  HADD2.F32 R27, -RZ, R27.H1_H1 ;  /* 0x3000001bff1b7230 */ /* 0x000fe40000004100 */
[----:B------:R-:W-:Y:S01]  /*9130*/  FFMA.FTZ R70, R20, R3, -R13 ;  /* 0x0000000314467223 */ /* 0x000fe2000001080d */
[----:B------:R-:W-:Y:S02]  /*9140*/  HADD2.F32 R62, -RZ, R77.H0_H0 ;  /* 0x2000004dff3e7230 */ /* 0x000fe40000004100 */
[----:B------:R-:W-:Y:S01]  /*9150*/  FFMA.FTZ R78, R21, R66, -R78 ;  /* 0x00000042154e7223 */ /* 0x000fe2000001084e */
[----:B------:R-:W-:-:S02]  /*9160*/  HADD2.F32 R2, -RZ, R84.H0_H0 ;  /* 0x20000054ff027230 */ /* 0x000fc40000004100 */
[----:B------:R-:W-:Y:S01]  /*9170*/  FFMA.FTZ R63, R21, R60, R63 ;  /* 0x0000003c153f7223 */ /* 0x000fe2000001003f */
[----:B------:R-:W-:Y:S02]  /*9180*/  HADD2.F32 R15, -RZ, R15.H1_H1 ;  /* 0x3000000fff0f7230 */ /* 0x000fe40000004100 */
[----:B------:R-:W-:Y:S01]  /*9190*/  FFMA.FTZ R20, R20, R61, R25 ;  /* 0x0000003d14147223 */ /* 0x000fe20000010019 */
[----:B------:R-:W-:Y:S02]  /*91a0*/  HADD2.F32 R24, -RZ, R24.H1_H1 ;  /* 0x30000018ff187230 */ /* 0x000fe40000004100 */
[C---:B------:R-:W-:Y:S01]  /*91b0*/  FMUL.FTZ R80, R27.reuse, R62 ;  /* 0x0000003e1b507220 */ /* 0x040fe20000410000 */
[----:B------:R-:W-:Y:S01]  /*91c0*/  FMUL.FTZ R60, R27, R2 ;  /* 0x000000021b3c7220 */ /* 0x000fe20000410000 */
[----:B------:R-:W-:Y:S02]  /*91d0*/  HADD2.F32 R21, -RZ, R83.H0_H0 ;  /* 0x20000053ff157230 */ /* 0x000fe40000004100 */
[----:B------:R-:W-:-:S02]  /*91e0*/  HADD2.F32 R26, -RZ, R26.H1_H1 ;  /* 0x3000001aff1a7230 */ /* 0x000fc40000004100 */
[C---:B------:R-:W-:Y:S01]  /*91f0*/  FFMA.FTZ R77, R15.reuse, R2, -R80 ;  /* 0x000000020f4d7223 */ /* 0x040fe20000010850 */
[----:B------:R-:W-:Y:S02]  /*9200*/  HADD2.F32 R25, -RZ, R82.H0_H0 ;  /* 0x20000052ff197230 */ /* 0x000fe40000004100 */
[----:B------:R-:W-:Y:S01]  /*9210*/  FFMA.FTZ R60, R15, R62, R60 ;  /* 0x0000003e0f3c7223 */ /* 0x000fe2000001003c */
[----:B------:R-:W-:Y:S02]  /*9220*/  HADD2.F32 R3, -RZ, R86.H0_H0 ;  /* 0x20000056ff037230 */ /* 0x000fe40000004100 */
[----:B------:R-:W-:Y:S01]  /*9230*/  FMUL.FTZ R15, R24, R21 ;  /* 0x00000015180f7220 */ /* 0x000fe20000410000 */
[----:B------:R-:W-:Y:S02]  /*9240*/  HADD2.F32 R13, -RZ, R85.H0_H0 ;  /* 0x20000055ff0d7230 */ /* 0x000fe40000004100 */
[----:B------:R-:W-:Y:S01]  /*9250*/  FMUL.FTZ R27, R26, R25 ;  /* 0x000000191a1b7220 */ /* 0x000fe20000410000 */
[----:B------:R-:W-:-:S02]  /*9260*/  HADD2.F32 R12, -RZ, R12.H1_H1 ;  /* 0x3000000cff0c7230 */ /* 0x000fc40000004100 */
[----:B------:R-:W-:Y:S01]  /*9270*/  FMUL.FTZ R24, R24, R3 ;  /* 0x0000000318187220 */ /* 0x000fe20000410000 */
[----:B------:R-:W-:Y:S02]  /*9280*/  HADD2.F32 R14, -RZ, R14.H1_H1 ;  /* 0x3000000eff0e7230 */ /* 0x000fe40000004100 */
[----:B------:R-:W-:Y:S01]  /*9290*/  FMUL.FTZ R26, R26, R13 ;  /* 0x0000000d1a1a7220 */ /* 0x000fe20000410000 */
        /* <DEDUP_REMOVED lines=11> */
[----:B------:R-:W-:Y:S02]  /*9350*/  F2FP.F16.F32.PACK_AB R24, R21, R68 ;  /* 0x000000441518723e */ /* 0x000fe400000000ff */
[----:B------:R-:W-:-:S05]  /*9360*/  F2FP.F16.F32.PACK_AB R26, R61, R20 ;  /* 0x000000143d1a723e */ /* 0x000fca00000000ff */
[----:B------:R0:W-:Y:S02]  /*9370*/  STS.128 [R81+0x18400], R24 ;  /* 0x0184001851007388 */ /* 0x0001e40000000c00 */
.L_x_3675:
[----:B------:R-:W-:Y:S05]  /*9380*/  BSYNC B1 ;  /* 0x0000000000017941 */ /* 0x000fea0003800000 */
.L_x_3674:
[----:B------:R-:W-:Y:S02]  /*9390*/  PRMT R65, R65, 0x5410, R88 ;  /* 0x0000541041417816 */ /* 0x000fe40000000058 */
[----:B------:R-:W-:Y:S01]  /*93a0*/  PRMT R66, R89, 0x7610, R66 ;  /* 0x0000761059427816 */ /* 0x000fe20000000042 */
[----:B------:R-:W-:Y:S06]  /*93b0*/  @P0 BRA `(.L_x_3666) ;  /* 0x00000004005c0947 */ /* 0x000fec0003800000 */
[----:B------:R-:W-:Y:S01]  /*93c0*/  LOP3.LUT R2, R174, R67, R172, 0x1e, !PT ;  /* 0x00000043ae027212 */ /* 0x000fe200078e1eac */
[----:B0-----:R-:W0:Y:S01]  /*93d0*/  LDS.128 R12, [R224+0x18400] ;  /* 0x01840000e00c7984 */ /* 0x001e220000000c00 */
[----:B------:R-:W-:Y:S01]  /*93e0*/  SHF.R.U64 R69, R8, 0x10, R9 ;  /* 0x0000001008457819 */ /* 0x000fe20000001209 */
[--C-:B------:R-:W-:Y:S01]  /*93f0*/  HADD2.F32 R21, -RZ, R64.reuse.H1_H1 ;  /* 0x30000040ff157230 */ /* 0x100fe20000004100 */
[--C-:B------:R-:W-:Y:S01]  /*9400*/  SHF.R.U64 R68, R10, 0x10, R11.reuse ;  /* 0x000000100a447819 */ /* 0x100fe2000000120b */
[----:B------:R-:W-:Y:S01]  /*9410*/  IMAD.IADD R3, R175, 0x1, R2 ;  /* 0x00000001af037824 */ /* 0x000fe200078e0202 */
[----:B------:R-:W-:Y:S01]  /*9420*/  SHF.R.U32.HI R67, RZ, 0x10, R11 ;  /* 0x00000010ff437819 */ /* 0x000fe2000001160b */
[----:B------:R-:W-:Y:S01]  /*9430*/  HADD2.F32 R11, -RZ, R87.H1_H1 ;  /* 0x30000057ff0b7230 */ /* 0x000fe20000004100 */
[----:B------:R-:W-:Y:S01]  /*9440*/  SHF.R.U32.HI R20, RZ, 0x10, R9 ;  /* 0x00000010ff147819 */ /* 0x000fe20000011609 */
[----:B------:R-:W-:Y:S01]  /*9450*/  IMAD R3, R3, 0x2, R144 ;  /* 0x0000000203037824 */ /* 0x000fe200078e0290 */
[--C-:B------:R-:W-:Y:S01]  /*9460*/  SHF.R.U32.HI R60, RZ, 0x10, R5.reuse ;  /* 0x00000010ff3c7819 */ /* 0x100fe20000011605 */
[----:B------:R-:W-:Y:S01]  /*9470*/  HADD2.F32 R64, -RZ, R64.H0_H0 ;  /* 0x20000040ff407230 */ /* 0x000fe20000004100 */
[----:B------:R-:W-:Y:S01]  /*9480*/  SHF.R.U64 R74, R4, 0x10, R5 ;  /* 0x00000010044a7819 */ /* 0x000fe20000001205 */
[----:B------:R-:W-:Y:S01]  /*9490*/  HADD2.F32 R20, -RZ, R20.H0_H0 ;  /* 0x20000014ff147230 */ /* 0x000fe20000004100 */
[----:B------:R-:W1:Y:S01]  /*94a0*/  LDS.128 R24, [R3+0x18400] ;  /* 0x0184000003187984 */ /* 0x000e620000000c00 */
[----:B------:R-:W-:-:S02]  /*94b0*/  SHF.R.U64 R71, R6, 0x10, R7 ;  /* 0x0000001006477819 */ /* 0x000fc40000001207 */
[----:B------:R-:W-:Y:S01]  /*94c0*/  SHF.R.U32.HI R70, RZ, 0x10, R7 ;  /* 0x00000010ff467819 */ /* 0x000fe20000011607 */
[--C-:B0-----:R-:W-:Y:S02]  /*94d0*/  HADD2.F32 R4, -RZ, R13.reuse.H0_H0 ;  /* 0x2000000dff047230 */ /* 0x101fe40000004100 */
[----:B------:R-:W-:Y:S02]  /*94e0*/  HADD2.F32 R13, -RZ, R13.H1_H1 ;  /* 0x3000000dff0d7230 */ /* 0x000fe40000004100 */
[----:B------:R-:W-:Y:S02]  /*94f0*/  HADD2.F32 R2, -RZ, R12.H0_H0 ;  /* 0x2000000cff027230 */ /* 0x000fe40000004100 */
[----:B------:R-:W-:Y:S02]  /*9500*/  HADD2.F32 R5, -RZ, R14.H0_H0 ;  /* 0x2000000eff057230 */ /* 0x000fe40000004100 */
[--C-:B------:R-:W-:Y:S02]  /*9510*/  HADD2.F32 R6, -RZ, R15.reuse.H0_H0 ;  /* 0x2000000fff067230 */ /* 0x100fe40000004100 */
[----:B------:R-:W-:-:S02]  /*9520*/  HADD2.F32 R15, -RZ, R15.H1_H1 ;  /* 0x3000000fff0f7230 */ /* 0x000fc40000004100 */
[----:B------:R-:W-:Y:S02]  /*9530*/  HADD2.F32 R12, -RZ, R12.H1_H1 ;  /* 0x3000000cff0c7230 */ /* 0x000fe40000004100 */
[--C-:B-1----:R-:W-:Y:S02]  /*9540*/  HADD2.F32 R8, -RZ, R25.reuse.H0_H0 ;  /* 0x20000019ff087230 */ /* 0x102fe40000004100 */
[----:B------:R-:W-:Y:S02]  /*9550*/  HADD2.F32 R25, -RZ, R25.H1_H1 ;  /* 0x30000019ff197230 */ /* 0x000fe40000004100 */
[----:B------:R-:W-:Y:S02]  /*9560*/  HADD2.F32 R7, -RZ, R24.H0_H0 ;  /* 0x20000018ff077230 */ /* 0x000fe40000004100 */
[C---:B------:R-:W-:Y:S01]  /*9570*/  FMUL.FTZ R61, R8.reuse, R21 ;  /* 0x00000015083d7220 */ /* 0x040fe20000410000 */
[----:B------:R-:W-:Y:S01]  /*9580*/  FMUL.FTZ R63, R8, R11 ;  /* 0x0000000b083f7220 */ /* 0x000fe20000410000 */
[----:B------:R-:W-:-:S02]  /*9590*/  HADD2.F32 R8, -RZ, R60.H0_H0 ;  /* 0x2000003cff087230 */ /* 0x000fc40000004100 */
[C---:B------:R-:W-:Y:S01]  /*95a0*/  FMUL.FTZ R60, R25.reuse, R20 ;  /* 0x00000014193c7220 */ /* 0x040fe20000410000 */
[C---:B------:R-:W-:Y:S01]  /*95b0*/  FFMA.FTZ R61, R4.reuse, R11, -R61 ;  /* 0x0000000b043d7223 */ /* 0x040fe2000001083d */
[----:B------:R-:W-:Y:S01]  /*95c0*/  FFMA.FTZ R63, R4, R21, R63 ;  /* 0x00000015043f7223 */ /* 0x000fe2000001003f */
[----:B------:R-:W-:Y:S02]  /*95d0*/  HADD2.F32 R4, -RZ, R0.H1_H1 ;  /* 0x30000000ff047230 */ /* 0x000fe40000004100 */
[----:B------:R-:W-:Y:S01]  /*95e0*/  FMUL.FTZ R62, R25, R8 ;  /* 0x00000008193e7220 */ /* 0x000fe20000410000 */
[----:B------:R-:W-:Y:S01]  /*95f0*/  FMUL.FTZ R11, R7, R64 ;  /* 0x00000040070b7220 */ /* 0x000fe20000410000 */
[----:B------:R-:W-:Y:S01]  /*9600*/  FFMA.FTZ R60, R13, R8, -R60 ;  /* 0x000000080d3c7223 */ /* 0x000fe2000001083c */
[----:B------:R-:W-:Y:S02]  /*9610*/  HADD2.F32 R9, -RZ, R26.H0_H0 ;  /* 0x2000001aff097230 */ /* 0x000fe40000004100 */
[----:B------:R-:W-:Y:S01]  /*9620*/  FMUL.FTZ R7, R7, R4 ;  /* 0x0000000407077220 */ /* 0x000fe20000410000 */
[----:B------:R-:W-:-:S02]  /*9630*/  HADD2.F32 R8, -RZ, R65.H0_H0 ;  /* 0x20000041ff087230 */ /* 0x000fc40000004100 */
[----:B------:R-:W-:Y:S01]  /*9640*/  FFMA.FTZ R62, R13, R20, R62 ;  /* 0x000000140d3e7223 */ /* 0x000fe2000001003e */
[C---:B------:R-:W-:Y:S01]  /*9650*/  FFMA.FTZ R13, R2.reuse, R4, -R11 ;  /* 0x00000004020d7223 */ /* 0x040fe2000001080b */
[----:B------:R-:W-:Y:S02]  /*9660*/  HADD2.F32 R4, -RZ, R65.H1_H1 ;  /* 0x30000041ff047230 */ /* 0x000fe40000004100 */
[----:B------:R-:W-:Y:S01]  /*9670*/  FFMA.FTZ R64, R2, R64, R7 ;  /* 0x0000004002407223 */ /* 0x000fe20000010007 */
[----:B------:R-:W-:Y:S02]  /*9680*/  HADD2.F32 R10, -RZ, R27.H0_H0 ;  /* 0x2000001bff0a7230 */ /* 0x000fe40000004100 */
[----:B------:R-:W-:Y:S01]  /*9690*/  FMUL.FTZ R2, R9, R8 ;  /* 0x0000000809027220 */ /* 0x000fe20000410000 */
[----:B------:R-:W-:Y:S02]  /*96a0*/  HADD2.F32 R11, -RZ, R0.H0_H0 ;  /* 0x20000000ff0b7230 */ /* 0x000fe40000004100 */
[----:B------:R-:W-:-:S02]  /*96b0*/  HADD2.F32 R7, -RZ, R66.H0_H0 ;  /* 0x20000042ff077230 */ /* 0x000fc40000004100 */
[-C--:B------:R-:W-:Y:S01]  /*96c0*/  FMUL.FTZ R66, R9, R4.reuse ;  /* 0x0000000409427220 */ /* 0x080fe20000410000 */
[C---:B------:R-:W-:Y:S01]  /*96d0*/  FFMA.FTZ R20, R5.reuse, R4, -R2 ;  /* 0x0000000405147223 */ /* 0x040fe20000010802 */
[C---:B------:R-:W-:Y:S01]  /*96e0*/  FMUL.FTZ R9, R10.reuse, R11 ;  /* 0x0000000b0a097220 */ /* 0x040fe20000410000 */
[----:B------:R-:W-:Y:S02]  /*96f0*/  HADD2.F32 R27, -RZ, R27.H1_H1 ;  /* 0x3000001bff1b7230 */ /* 0x000fe40000004100 */
[-C--:B------:R-:W-:Y:S01]  /*9700*/  FMUL.FTZ R4, R10, R7.reuse ;  /* 0x000000070a047220 */ /* 0x080fe20000410000 */
[----:B------:R-:W-:Y:S02]  /*9710*/  HADD2.F32 R2, -RZ, R67.H0_H0 ;  /* 0x20000043ff027230 */ /* 0x000fe40000004100 */
[----:B------:R-:W-:Y:S01]  /*9720*/  FFMA.FTZ R10, R5, R8, R66 ;  /* 0x00000008050a7223 */ /* 0x000fe20000010042 */
[----:B------:R-:W-:Y:S02]  /*9730*/  HADD2.F32 R0, -RZ, R70.H0_H0 ;  /* 0x20000046ff007230 */ /* 0x000fe40000004100 */
[C---:B------:R-:W-:Y:S01]  /*9740*/  FFMA.FTZ R8, R6.reuse, R7, -R9 ;  /* 0x0000000706087223 */ /* 0x040fe20000010809 */
[----:B------:R-:W-:Y:S01]  /*9750*/  FFMA.FTZ R6, R6, R11, R4 ;  /* 0x0000000b06067223 */ /* 0x000fe20000010004 */
[----:B------:R-:W-:-:S02]  /*9760*/  HADD2.F32 R24, -RZ, R24.H1_H1 ;  /* 0x30000018ff187230 */ /* 0x000fc40000004100 */
[C---:B------:R-:W-:Y:S01]  /*9770*/  FMUL.FTZ R66, R27.reuse, R2 ;  /* 0x000000021b427220 */ /* 0x040fe20000410000 */
[----:B------:R-:W-:Y:S02]  /*9780*/  HADD2.F32 R26, -RZ, R26.H1_H1 ;  /* 0x3000001aff1a7230 */ /* 0x000fe40000004100 */
[-C--:B------:R-:W-:Y:S01]  /*9790*/  FMUL.FTZ R4, R27, R0.reuse ;  /* 0x000000001b047220 */ /* 0x080fe20000410000 */
[----:B------:R-:W-:Y:S02]  /*97a0*/  HADD2.F32 R9, -RZ, R69.H0_H0 ;  /* 0x20000045ff097230 */ /* 0x000fe40000004100 */
[C---:B------:R-:W-:Y:S01]  /*97b0*/  FFMA.FTZ R27, R15.reuse, R0, -R66 ;  /* 0x000000000f1b7223 */ /* 0x040fe20000010842 */
[----:B------:R-:W-:Y:S02]  /*97c0*/  HADD2.F32 R11, -RZ, R68.H0_H0 ;  /* 0x20000044ff0b7230 */ /* 0x000fe40000004100 */
[----:B------:R-:W-:Y:S01]  /*97d0*/  FFMA.FTZ R65, R15, R2, R4 ;  /* 0x000000020f417223 */ /* 0x000fe20000010004 */
[----:B------:R-:W-:-:S02]  /*97e0*/  HADD2.F32 R5, -RZ, R74.H0_H0 ;  /* 0x2000004aff057230 */ /* 0x000fc40000004100 */
[----:B------:R-:W-:Y:S01]  /*97f0*/  FMUL.FTZ R15, R24, R9 ;  /* 0x00000009180f7220 */ /* 0x000fe20000410000 */
[----:B------:R-:W-:Y:S02]  /*9800*/  HADD2.F32 R7, -RZ, R71.H0_H0 ;  /* 0x20000047ff077230 */ /* 0x000fe40000004100 */
[----:B------:R-:W-:Y:S01]  /*9810*/  FMUL.FTZ R21, R26, R11 ;  /* 0x0000000b1a157220 */ /* 0x000fe20000410000 */
[----:B------:R-:W-:Y:S02]  /*9820*/  HADD2.F32 R14, -RZ, R14.H1_H1 ;  /* 0x3000000eff0e7230 */ /* 0x000fe40000004100 */
[-C--:B------:R-:W-:Y:S01]  /*9830*/  FMUL.FTZ R24, R24, R5.reuse ;  /* 0x0000000518187220 */ /* 0x080fe20000410000 */
[----:B------:R-:W-:Y:S01]  /*9840*/  FFMA.FTZ R4, R12, R5, -R15 ;  /* 0x000000050c047223 */ /* 0x000fe2000001080f */
[----:B------:R-:W-:Y:S01]  /*9850*/  FMUL.FTZ R26, R26, R7 ;  /* 0x000000071a1a7220 */ /* 0x000fe20000410000 */
[----:B------:R-:W-:Y:S01]  /*9860*/  F2FP.F16.F32.PACK_AB R5, R60, R61 ;  /* 0x0000003d3c05723e */ /* 0x000fe200000000ff */
        /* <DEDUP_REMOVED lines=12> */
.L_x_3666:
[----:B------:R-:W-:Y:S05]  /*9930*/  BSYNC B0 ;  /* 0x0000000000007941 */ /* 0x000fea0003800000 */
.L_x_3652:
[----:B------:R-:W-:Y:S01]  /*9940*/  @!PT LDS RZ, [RZ] ;  /* 0x00000000fffff984 */ /* 0x000fe20000000800 */
[----:B------:R-:W-:Y:S01]  /*9950*/  @!PT LDS RZ, [RZ] ;  /* 0x00000000fffff984 */ /* 0x000fe20000000800 */
[----:B------:R-:W-:Y:S01]  /*9960*/  @!PT LDS RZ, [RZ] ;  /* 0x00000000fffff984 */ /* 0x000fe20000000800 */
[----:B------:R-:W-:Y:S01]  /*9970*/  @!PT LDS RZ, [RZ] ;  /* 0x00000000fffff984 */ /* 0x000fe20000000800 */
[----:B------:R3:W-:Y:S06]  /*9980*/  MEMBAR.ALL.CTA ;  /* 0x0000000000007992 */ /* 0x0007ec0000008000 */
[----:B---3--:R-:W3:Y:S01]  /*9990*/  FENCE.VIEW.ASYNC.S ;  /* 0x00000000000073c6 */ /* 0x008ee20000000000 */
[----:B------:R-:W-:Y:S05]  /*99a0*/  WARPSYNC.ALL ;  /* 0x0000000000007948 */ /* 0x000fea0003800000 */
[----:B---3--:R-:W-:Y:S06]  /*99b0*/  BAR.SYNC.DEFER_BLOCKING 0xd, 0x100 ;  /* 0x0344000000007b1d */ /* 0x008fec0000010000 */
.L_x_3649:
[----:B012---:R-:W-:Y:S01]  /*99c0*/  IMAD.MOV.U32 R4, RZ, RZ, R50 ;  /* 0x000000ffff047224 */ /* 0x007fe200078e0032 */
[----:B------:R-:W-:Y:S05]  /*99d0*/  WARPSYNC.ALL ;  /* 0x0000000000007948 */ /* 0x000fea0003800000 */
[----:B------:R-:W-:Y:S01]  /*99e0*/  IMAD.MOV.U32 R5, RZ, RZ, R49 ;  /* 0x000000ffff057224 */ /* 0x000fe200078e0031 */
[----:B------:R-:W-:Y:S01]  /*99f0*/  UIADD3 UR4, UP0, UR37, 0x430, URZ ;  /* 0x0000043025047890 */ /* 0x000fe2000ff1e03f */
[----:B------:R-:W-:Y:S01]  /*9a00*/  IMAD.MOV.U32 R6, RZ, RZ, R29 ;  /* 0x000000ffff067224 */ /* 0x000fe200078e001d */
[----:B------:R-:W-:Y:S01]  /*9a10*/  MOV R9, R54 ;  /* 0x0000003600097202 */ /* 0x000fe20000000f00 */
[----:B------:R-:W-:Y:S01]  /*9a20*/  IMAD.MOV.U32 R7, RZ, RZ, R58 ;  /* 0x000000ffff077224 */ /* 0x000fe200078e003a */
[----:B------:R-:W-:Y:S01]  /*9a30*/  UIADD3.X UR5, URZ, UR36, URZ, UP0, !UPT ;  /* 0x000000243f057290 */ /* 0x000fe200087fe43f */
[----:B------:R-:W-:Y:S01]  /*9a40*/  IMAD.U32 R0, RZ, RZ, UR46 ;  /* 0x0000002eff007e24 */ /* 0x000fe2000f8e00ff */
[----:B------:R-:W-:Y:S01]  /*9a50*/  STL.64 [R1+0x210], R32 ;  /* 0x0002102001007387 */ /* 0x000fe20000100a00 */
[----:B------:R-:W-:Y:S01]  /*9a60*/  IMAD.U32 R3, RZ, RZ, UR48 ;  /* 0x00000030ff037e24 */ /* 0x000fe2000f8e00ff */
[----:B------:R-:W-:Y:S01]  /*9a70*/  BSSY B0, `(.L_x_3676) ;  /* 0x000002f000007945 */ /* 0x000fe20003800000 */
[----:B------:R-:W-:Y:S01]  /*9a80*/  IMAD.MOV.U32 R8, RZ, RZ, R39 ;  /* 0x000000ffff087224 */ /* 0x000fe200078e0027 */
[----:B------:R0:W-:Y:S01]  /*9a90*/  STL.128 [R1+0x180], R4 ;  /* 0x0001800401007387 */ /* 0x0001e20000100c00 */
[----:B------:R-:W-:Y:S01]  /*9aa0*/  IMAD.MOV.U32 R10, RZ, RZ, R35 ;  /* 0x000000ffff0a7224 */ /* 0x000fe200078e0023 */
[----:B------:R-:W-:Y:S01]  /*9ab0*/  MOV R236, 0x9d60 ;  /* 0x00009d6000ec7802 */ /* 0x000fe20000000f00 */
[----:B------:R-:W-:-:S02]  /*9ac0*/  IMAD.MOV.U32 R11, RZ, RZ, R46 ;  /* 0x000000ffff0b7224 */ /* 0x000fc400078e002e */
[----:B------:R-:W-:Y:S02]  /*9ad0*/  IMAD.MOV.U32 R29, RZ, RZ, R57 ;  /* 0x000000ffff1d7224 */ /* 0x000fe400078e0039 */
[----:B-----5:R-:W-:Y:S01]  /*9ae0*/  IMAD.U32 R2, RZ, RZ, UR37 ;  /* 0x00000025ff027e24 */ /* 0x020fe2000f8e00ff */
[----:B------:R1:W-:Y:S03]  /*9af0*/  STL.128 [R1+0x1c0], R8 ;  /* 0x0001c00801007387 */ /* 0x0003e60000100c00 */
[----:B------:R-:W-:Y:S01]  /*9b00*/  VIADD R2, R2, 0x178 ;  /* 0x0000017802027836 */ /* 0x000fe20000000000 */
[----:B------:R-:W-:Y:S01]  /*9b10*/  STL.128 [R1+0x1a0], R28 ;  /* 0x0001a01c01007387 */ /* 0x000fe20000100c00 */
[----:B0-----:R-:W-:Y:S02]  /*9b20*/  IMAD.MOV.U32 R4, RZ, RZ, R42 ;  /* 0x000000ffff047224 */ /* 0x001fe400078e002a */
[----:B------:R-:W-:-:S02]  /*9b30*/  IMAD.MOV.U32 R5, RZ, RZ, R59 ;  /* 0x000000ffff057224 */ /* 0x000fc400078e003b */
[----:B------:R-:W-:Y:S02]  /*9b40*/  IMAD.MOV.U32 R6, RZ, RZ, R19 ;  /* 0x000000ffff067224 */ /* 0x000fe400078e0013 */
[----:B------:R-:W-:Y:S02]  /*9b50*/  IMAD.MOV.U32 R7, RZ, RZ, R44 ;  /* 0x000000ffff077224 */ /* 0x000fe400078e002c */
[----:B------:R-:W-:Y:S02]  /*9b60*/  IMAD.MOV.U32 R19, RZ, RZ, R48 ;  /* 0x000000ffff137224 */ /* 0x000fe400078e0030 */
[----:B-1----:R-:W-:Y:S01]  /*9b70*/  IMAD.U32 R8, RZ, RZ, UR39 ;  /* 0x00000027ff087e24 */ /* 0x002fe2000f8e00ff */
[----:B------:R0:W-:Y:S01]  /*9b80*/  STL.128 [R1+0x1e0], R4 ;  /* 0x0001e00401007387 */ /* 0x0001e20000100c00 */
[----:B------:R-:W-:-:S05]  /*9b90*/  IMAD.U32 R9, RZ, RZ, UR47 ;  /* 0x0000002fff097e24 */ /* 0x000fca000f8e00ff */
[----:B------:R-:W-:Y:S01]  /*9ba0*/  STL.64 [R1+0x178], R8 ;  /* 0x0001780801007387 */ /* 0x000fe20000100a00 */
[----:B0-----:R-:W-:Y:S02]  /*9bb0*/  IMAD.MOV.U32 R4, RZ, RZ, R41 ;  /* 0x000000ffff047224 */ /* 0x001fe400078e0029 */
[----:B------:R-:W-:Y:S02]  /*9bc0*/  IMAD.MOV.U32 R5, RZ, RZ, R56 ;  /* 0x000000ffff057224 */ /* 0x000fe400078e0038 */
[----:B------:R-:W-:Y:S02]  /*9bd0*/  IMAD.MOV.U32 R6, RZ, RZ, R18 ;  /* 0x000000ffff067224 */ /* 0x000fe400078e0012 */
[----:B------:R-:W-:Y:S02]  /*9be0*/  IMAD.MOV.U32 R7, RZ, RZ, R47 ;  /* 0x000000ffff077224 */ /* 0x000fe400078e002f */
[----:B------:R-:W-:-:S03]  /*9bf0*/  IMAD.MOV.U32 R18, RZ, RZ, R37 ;  /* 0x000000ffff127224 */ /* 0x000fc600078e0025 */
[----:B------:R0:W-:Y:S04]  /*9c00*/  STL.128 [R1+0x1f0], R4 ;  /* 0x0001f00401007387 */ /* 0x0001e80000100c00 */
[----:B------:R-:W-:Y:S01]  /*9c10*/  STL.128 [R1+0x190], R16 ;  /* 0x0001901001007387 */ /* 0x000fe20000100c00 */
[----:B0-----:R-:W-:Y:S02]  /*9c20*/  IMAD.MOV.U32 R4, RZ, RZ, R38 ;  /* 0x000000ffff047224 */ /* 0x001fe400078e0026 */
[----:B------:R-:W-:Y:S02]  /*9c30*/  IMAD.MOV.U32 R5, RZ, RZ, R53 ;  /* 0x000000ffff057224 */ /* 0x000fe400078e0035 */
[----:B------:R-:W-:Y:S02]  /*9c40*/  IMAD.MOV.U32 R6, RZ, RZ, R52 ;  /* 0x000000ffff067224 */ /* 0x000fe400078e0034 */
[----:B------:R-:W-:-:S05]  /*9c50*/  IMAD.MOV.U32 R7, RZ, RZ, R51 ;  /* 0x000000ffff077224 */ /* 0x000fca00078e0033 */
[----:B------:R0:W-:Y:S02]  /*9c60*/  STL.128 [R1+0x200], R4 ;  /* 0x0002000401007387 */ /* 0x0001e40000100c00 */
[----:B0-----:R-:W-:Y:S02]  /*9c70*/  IMAD.MOV.U32 R6, RZ, RZ, R36 ;  /* 0x000000ffff067224 */ /* 0x001fe400078e0024 */
[----:B------:R-:W-:Y:S02]  /*9c80*/  IMAD.MOV.U32 R7, RZ, RZ, R45 ;  /* 0x000000ffff077224 */ /* 0x000fe400078e002d */
[----:B------:R-:W-:Y:S02]  /*9c90*/  IMAD.MOV.U32 R4, RZ, RZ, R0 ;  /* 0x000000ffff047224 */ /* 0x000fe400078e0000 */
[----:B------:R-:W-:Y:S02]  /*9ca0*/  IMAD.MOV.U32 R5, RZ, RZ, R3 ;  /* 0x000000ffff057224 */ /* 0x000fe400078e0003 */
[----:B------:R-:W-:-:S02]  /*9cb0*/  IMAD.U32 R0, RZ, RZ, UR4 ;  /* 0x00000004ff007e24 */ /* 0x000fc4000f8e00ff */
[----:B------:R-:W-:Y:S01]  /*9cc0*/  IMAD.U32 R3, RZ, RZ, UR5 ;  /* 0x00000005ff037e24 */ /* 0x000fe2000f8e00ff */
[----:B------:R0:W-:Y:S02]  /*9cd0*/  STL.128 [R1+0x1b0], R4 ;  /* 0x0001b00401007387 */ /* 0x0001e40000100c00 */
[----:B0-----:R-:W-:Y:S02]  /*9ce0*/  IMAD.MOV.U32 R4, RZ, RZ, R34 ;  /* 0x000000ffff047224 */ /* 0x001fe400078e0022 */
[----:B------:R-:W-:Y:S02]  /*9cf0*/  IMAD.MOV.U32 R5, RZ, RZ, R43 ;  /* 0x000000ffff057224 */ /* 0x000fe400078e002b */
[----:B------:R-:W-:Y:S02]  /*9d00*/  IMAD.MOV.U32 R6, RZ, RZ, R0 ;  /* 0x000000ffff067224 */ /* 0x000fe400078e0000 */
[----:B------:R-:W-:Y:S02]  /*9d10*/  IMAD.MOV.U32 R7, RZ, RZ, R3 ;  /* 0x000000ffff077224 */ /* 0x000fe400078e0003 */
[----:B------:R-:W-:-:S03]  /*9d20*/  VIADD R0, R185, 0xffffffff ;  /* 0xffffffffb9007836 */ /* 0x000fc60000000000 */
[----:B------:R0:W-:Y:S01]  /*9d30*/  STL.128 [R1+0x1d0], R4 ;  /* 0x0001d00401007387 */ /* 0x0001e20000100c00 */
[----:B------:R0:W-:Y:S06]  /*9d40*/  BAR.SYNC.DEFER_BLOCKING R180, 0x100 ;  /* 0x000400b40000751d */ /* 0x0001ec0000010000 */
[----:B0-----:R-:W-:Y:S05]  /*9d50*/  CALL.REL.NOINC `($_ZN7cutlass13device_kernelIN5flash11enable_sm90INS1_16FlashAttnFwdSm90INS1_25CollectiveMainloopFwdSm90ILi2EN4cute5tupleIJNS5_1CILi1EEES8_S8_EEENS6_IJNS7_ILi128EEENS7_ILi96EEENS7_ILi64EEEEEELi256ENS_6half_tEfNS_4arch4Sm90ELb0ELb1ELb1ELb1ELb0ELb1ELb1ELb1ELb0ELb1ELb0ELb0EEENS1_21CollectiveEpilogueFwdINS6_IJSA_NS7_ILi256EEESB_EEES9_SE_SG_Li256ELb1ELb1ELb0ELb0EEENS1_36VarlenDynamicPersistentTileSchedulerILi128ELi96ELi256ELi128ELb0ELb1ELb1ELb1ELb0ELb1EEEEEEEEEvNT_6ParamsE$_ZZN5flash25CollectiveMainloopFwdSm90ILi2EN4cute5tupleIJNS1_1CILi1EEES4_S4_EEENS2_IJNS3_ILi128EEENS3_ILi96EEENS3_ILi64EEEEEELi256EN7cutlass6half_tEfNSA_4arch4Sm90ELb0ELb1ELb1ELb1ELb0ELb1ELb1ELb1ELb0ELb1ELb0ELb0EE3mmaINS_16FlashAttnFwdSm90ISE_NS_21CollectiveEpilogueFwdINS2_IJS6_NS3_ILi256EEES7_EEES5_SB_SD_Li256ELb1ELb1ELb0ELb0EEENS_36VarlenDynamicPersistentTileSchedulerILi128ELi96ELi256ELi128ELb0ELb1ELb1ELb1ELb0ELb1EEEE13SharedStorageENS1_6TensorINS1_11ArrayEngineIfLm128EEENS1_6LayoutINS2_IJNS2_IJNS3_ILi2EEEST_NS3_ILi32EEEEEES4_S4_EEENS2_IJNS2_IJS4_ST_NS3_ILi4EEEEEENS3_ILi0EEESZ_EEEEEEENS_7SoftmaxILi2ELi0EEEEEbRKNSE_6ParamsENSA_25PipelineTmaAsyncNoClusterILi2ENSA_16PipelineTmaAsyncILi2EEEEES1B_RNSA_13PipelineStateILj2EEERT0_RT1_iRiRKNS_16SeqlenInfoQKNewKILb1ELb1EEENS2_IJiiiiEEERT_ENKUliT_T0_T1_E_clIZSF_ISO_S12_S14_EbS17_S1B_S1B_S1E_S1G_S1I_iS1J_S1N_S1O_S1Q_EUlRS1R_iE0_NS3_ILb1EEES1Y_EEDaiS1R_S1S_S1T_) ;  /* 0x0000031400c07944 */ /* 0x001fea0003c00000 */
[----:B------:R-:W-:Y:S05]  /*9d60*/  BSYNC B0 ;  /* 0x0000000000007941 */ /* 0x000fea0003800000 */
.L_x_3676:
[----:B------:R-:W2:Y:S01]  /*9d70*/  LDL R2, [R1+0x70] ;  /* 0x0000700001027983 */ /* 0x000ea20000100800 */
[----:B------:R-:W0:Y:S08]  /*9d80*/  LDC R0, c[0x0][0x448] ;  /* 0x00011200ff007b82 */ /* 0x000e300000000800 */
[----:B------:R-:W1:Y:S01]  /*9d90*/  LDC.64 R6, c[0x0][0xad8] ;  /* 0x0002b600ff067b82 */ /* 0x000e620000000a00 */
[----:B0-----:R-:W-:-:S13]  /*9da0*/  ISETP.NE.AND P0, PT, R0, 0x1, PT ;  /* 0x000000010000780c */ /* 0x001fda0003f05270 */
[----:B------:R-:W0:Y:S08]  /*9db0*/  @P0 LDC R3, c[0x0][0x44c] ;  /* 0x00011300ff030b82 */ /* 0x000e300000000800 */
[----:B------:R-:W3:Y:S01]  /*9dc0*/  @P0 LDC R5, c[0x0][0x450] ;  /* 0x00011400ff050b82 */ /* 0x000ee20000000800 */
[----:B--2---:R-:W-:-:S04]  /*9dd0*/  IMAD.SHL.U32 R2, R2, 0x80, RZ ;  /* 0x0000008002027824 */ /* 0x004fc800078e00ff */
[----:B0-----:R-:W-:-:S04]  /*9de0*/  @P0 IMAD.HI.U32 R0, R2, R3, RZ ;  /* 0x0000000302000227 */ /* 0x001fc800078e00ff */
[----:B------:R-:W-:Y:S01]  /*9df0*/  IMAD.MOV.U32 R3, RZ, RZ, R2 ;  /* 0x000000ffff037224 */ /* 0x000fe200078e0002 */
[----:B---3--:R-:W-:Y:S01]  /*9e00*/  @P0 SHF.R.U32.HI R3, RZ, R5, R0 ;  /* 0x00000005ff030219 */ /* 0x008fe20000011600 */
[----:B------:R-:W-:Y:S01]  /*9e10*/  VIADD R0, R185, 0xfffffffe ;  /* 0xfffffffeb9007836 */ /* 0x000fe20000000000 */
[----:B-1----:R-:W-:-:S03]  /*9e20*/  ISETP.GE.AND P0, PT, R7, 0x1, PT ;  /* 0x000000010700780c */ /* 0x002fc60003f06270 */
[----:B------:R-:W-:-:S04]  /*9e30*/  IMAD.IADD R5, R186, 0x1, R3 ;  /* 0x00000001ba057824 */ /* 0x000fc800078e0203 */
[----:B------:R-:W-:-:S06]  /*9e40*/  IMAD.IADD R6, R5, 0x1, R6 ;  /* 0x0000000105067824 */ /* 0x000fcc00078e0206 */
[----:B------:R-:W-:Y:S05]  /*9e50*/  @!P0 BRA `(.L_x_3677) ;  /* 0x0000000000488947 */ /* 0x000fea0003800000 */
        /* <DEDUP_REMOVED lines=11> */
.L_x_3679:
[----:B------:R-:W-:-:S13]  /*9f10*/  ISETP.NE.AND P0, PT, R7, 0x1, PT ;  /* 0x000000010700780c */ /* 0x000fda0003f05270 */
[----:B------:R-:W0:Y:S02]  /*9f20*/  @P0 LDC.64 R4, c[0x0][0xae0] ;  /* 0x0002b800ff040b82 */ /* 0x000e240000000a00 */
[----:B0-----:R-:W-:-:S05]  /*9f30*/  @P0 IMAD.HI.U32 R4, R3, R4, RZ ;  /* 0x0000000403040227 */ /* 0x001fca00078e00ff */
[----:B------:R-:W-:-:S07]  /*9f40*/  @P0 SHF.R.U32.HI R3, RZ, R5, R4 ;  /* 0x00000005ff030219 */ /* 0x000fce0000011604 */
.L_x_3680:
[----:B------:R-:W-:Y:S05]  /*9f50*/  BSYNC B0 ;  /* 0x0000000000007941 */ /* 0x000fea0003800000 */
.L_x_3678:
[----:B------:R-:W-:-:S05]  /*9f60*/  IMAD R3, R3, R7, R7 ;  /* 0x0000000703037224 */ /* 0x000fca00078e0207 */
[----:B------:R-:W-:-:S07]  /*9f70*/  VIMNMX R6, R6, R3, PT ;  /* 0x0000000306067248 */ /* 0x000fce0003fe0100 */
.L_x_3677:
[----:B------:R-:W-:-:S05]  /*9f80*/  IMAD.HI R6, R6, 0x2aaaaaab, RZ ;  /* 0x2aaaaaab06067827 */ /* 0x000fca00078e02ff */
[----:B------:R-:W-:-:S04]  /*9f90*/  SHF.R.U32.HI R3, RZ, 0x1f, R6 ;  /* 0x0000001fff037819 */ /* 0x000fc80000011606 */
[----:B------:R-:W-:-:S04]  /*9fa0*/  LEA.HI.SX32 R6, R6, R3, 0x1c ;  /* 0x0000000306067211 */ /* 0x000fc800078fe2ff */
[----:B------:R-:W-:-:S04]  /*9fb0*/  VIMNMX R3, R165, R6, !PT ;  /* 0x00000006a5037248 */ /* 0x000fc80007fe0100 */
[----:B------:R-:W-:-:S13]  /*9fc0*/  ISETP.GE.AND P0, PT, R0, R3, PT ;  /* 0x000000030000720c */ /* 0x000fda0003f06270 */
[----:B------:R-:W-:Y:S05]  /*9fd0*/  @!P0 BRA `(.L_x_3681) ;  /* 0x000000b000688947 */ /* 0x000fea0003800000 */
.L_x_3708:
        /* <DEDUP_REMOVED lines=16> */
[----:B-1----:R-:W-:Y:S01]  /*a0e0*/  @!P0 IMAD.MOV.U32 R5, RZ, RZ, RZ ;  /* 0x000000ffff058224 */ /* 0x002fe200078e00ff */
[----:B--2---:R-:W-:-:S04]  /*a0f0*/  LOP3.LUT R2, R2, 0x1, RZ, 0xfc, !PT ;  /* 0x0000000102027812 */ /* 0x004fc800078efcff */
[----:B------:R-:W-:-:S13]  /*a100*/  ISETP.NE.AND P1, PT, R2, 0x3, PT ;  /* 0x000000030200780c */ /* 0x000fda0003f25270 */
[----:B0-----:R-:W-:Y:S05]  /*a110*/  @!P1 BRA `(.L_x_3683) ;  /* 0x0000000000049947 */ /* 0x001fea0003800000 */
[----:B------:R-:W-:Y:S01]  /*a120*/  BPT.TRAP 0x1 ;  /* 0x000000040000795c */ /* 0x000fe20000300000 */
.L_x_3683:
[----:B------:R-:W-:Y:S05]  /*a130*/  BSYNC B0 ;  /* 0x0000000000007941 */ /* 0x000fea0003800000 */
.L_x_3682:
        /* <DEDUP_REMOVED lines=13> */
.L_x_3685:
[----:B------:R-:W-:Y:S05]  /*a210*/  BSYNC B0 ;  /* 0x0000000000007941 */ /* 0x000fea0003800000 */
.L_x_3684:
        /* <DEDUP_REMOVED lines=8> */
.L_x_3687:
[----:B------:R-:W-:Y:S05]  /*a2a0*/  BSYNC B0 ;  /* 0x0000000000007941 */ /* 0x000fea0003800000 */
.L_x_3686:
[----:B------:R-:W2:Y:S04]  /*a2b0*/  LD.E R5, desc[UR42][R16.64+0x218] ;  /* 0x0002182a10057980 */ /* 0x000ea8000c101900 */
[----:B------:R-:W2:Y:S01]  /*a2c0*/  LDL.64 R8, [R1+0xa0] ;  /* 0x0000a00001087983 */ /* 0x000ea20000100a00 */
[----:B------:R-:W-:Y:S05]  /*a2d0*/  WARPSYNC.ALL ;  /* 0x0000000000007948 */ /* 0x000fea0003800000 */
[----:B------:R-:W3:Y:S04]  /*a2e0*/  LDL.64 R14, [R1+0x98] ;  /* 0x00009800010e7983 */ /* 0x000ee80000100a00 */
[----:B0----5:R-:W4:Y:S04]  /*a2f0*/  LDL.64 R6, [R1+0x98] ;  /* 0x0000980001067983 */ /* 0x021f280000100a00 */
        /* <DEDUP_REMOVED lines=15> */
[----:B------:R-:W-:Y:S02]  /*a3f0*/  R2UR UR5, R15 ;  /* 0x000000000f0572ca */ /* 0x000fe400000e0000 */
[----:B------:R-:W3:Y:S11]  /*a400*/  LDL R15, [R1+0x54] ;  /* 0x00005400010f7983 */ /* 0x000ef60000100800 */
[----:B------:R-:W-:Y:S01]  /*a410*/  HGMMA.64x96x16.F32 R24, gdesc[UR4], RZ, !UPT, gsb0 ;  /* 0x01600000041879f0 */ /* 0x000fe2000c0008ff */
[----:B----4-:R-:W-:Y:S01]  /*a420*/  VIADD R6, R6, 0x2 ;  /* 0x0000000206067836 */ /* 0x010fe20000000000 */
[----:B------:R-:W-:-:S02]  /*a430*/  R2UR UR6, R8 ;  /* 0x00000000080672ca */ /* 0x000fc400000e0000 */
[----:B------:R-:W-:Y:S02]  /*a440*/  R2UR UR7, R9 ;  /* 0x00000000090772ca */ /* 0x000fe400000e0000 */
[----:B------:R-:W-:Y:S02]  /*a450*/  R2UR UR4, R6 ;  /* 0x00000000060472ca */ /* 0x000fe400000e0000 */
[----:B------:R-:W-:Y:S01]  /*a460*/  R2UR UR5, R7 ;  /* 0x00000000070572ca */ /* 0x000fe200000e0000 */
[----:B------:R-:W-:Y:S01]  /*a470*/  VIADD R10, R10, 0x4 ;  /* 0x000000040a0a7836 */ /* 0x000fe20000000000 */
[----:B------:R-:W-:Y:S01]  /*a480*/  MOV R7, R9 ;  /* 0x0000000900077202 */ /* 0x000fe20000000f00 */
[----:B------:R-:W-:Y:S01]  /*a490*/  VIADD R6, R4, 0x4 ;  /* 0x0000000404067836 */ /* 0x000fe20000000000 */
        /* <DEDUP_REMOVED lines=26> */
[----:B0-----:R-:W-:Y:S05]  /*a640*/  @!P1 BRA `(.L_x_3690) ;  /* 0x0000000000049947 */ /* 0x001fea0003800000 */
[----:B------:R-:W-:Y:S01]  /*a650*/  BPT.TRAP 0x1 ;  /* 0x000000040000795c */ /* 0x000fe20000300000 */
.L_x_3690:
[----:B------:R-:W-:Y:S05]  /*a660*/  BSYNC B0 ;  /* 0x0000000000007941 */ /* 0x000fea0003800000 */
.L_x_3689:
        /* <DEDUP_REMOVED lines=10> */
.L_x_3692:
[----:B------:R-:W-:Y:S05]  /*a710*/  BSYNC B0 ;  /* 0x0000000000007941 */ /* 0x000fea0003800000 */
.L_x_3691:
[----:B------:R-:W-:Y:S04]  /*a720*/  BSSY B0, `(.L_x_3693) ;  /* 0x0000006000007945 */ /* 0x000fe80003800000 */
[----:B-1----:R-:W-:Y:S05]  /*a730*/  @P0 BRA `(.L_x_3694) ;  /* 0x0000000000100947 */ /* 0x002fea0003800000 */
[----:B-----5:R-:W-:Y:S01]  /*a740*/  IMAD R4, R4, 0x8, R7 ;  /* 0x0000000804047824 */ /* 0x020fe200078e0207 */
[----:B0-----:R-:W-:-:S04]  /*a750*/  SHF.L.U32 R5, R6, 0x1f, RZ ;  /* 0x0000001f06057819 */ /* 0x001fc800000006ff */
[----:B------:R-:W0:Y:S02]  /*a760*/  SYNCS.PHASECHK.TRANS64.TRYWAIT P0, [R4+URZ], R5 ;  /* 0x00000005040075a7 */ /* 0x000e24000800017f */
[----:B0-----:R-:W-:Y:S05]  /*a770*/  @!P0 BRA `(.L_x_3695) ;  /* 0x000002d800988947 */ /* 0x001fea0003800000 */
.L_x_3694:
[----:B------:R-:W-:Y:S05]  /*a780*/  BSYNC B0 ;  /* 0x0000000000007941 */ /* 0x000fea0003800000 */
.L_x_3693:
[----:B0-----:R-:W2:Y:S04]  /*a790*/  LDL R5, [R1+0x90] ;  /* 0x0000900001057983 */ /* 0x001ea80000100800 */
[----:B------:R-:W3:Y:S04]  /*a7a0*/  LD.E R15, desc[UR42][R16.64+0x218] ;  /* 0x0002182a100f7980 */ /* 0x000ee8000c101900 */
[----:B------:R-:W3:Y:S04]  /*a7b0*/  LDL.64 R20, [R1+0x118] ;  /* 0x0001180001147983 */ /* 0x000ee80000100a00 */
[----:B-----5:R-:W4:Y:S04]  /*a7c0*/  LDL.64 R6, [R1+0x110] ;  /* 0x0001100001067983 */ /* 0x020f280000100a00 */
[----:B------:R-:W4:Y:S04]  /*a7d0*/  LDL.64 R8, [R1+0x110] ;  /* 0x0001100001087983 */ /* 0x000f280000100a00 */
[----:B------:R-:W4:Y:S04]  /*a7e0*/  LDL.64 R10, [R1+0x110] ;  /* 0x00011000010a7983 */ /* 0x000f280000100a00 */
[----:B------:R-:W4:Y:S01]  /*a7f0*/  LDL.64 R12, [R1+0x110] ;  /* 0x00011000010c7983 */ /* 0x000f220000100a00 */
[----:B------:R-:W-:Y:S05]  /*a800*/  WARPSYNC.ALL ;  /* 0x0000000000007948 */ /* 0x000fea0003800000 */
[----:B------:R-:W-:Y:S01]  /*a810*/  WARPGROUP.ARRIVE ;  /* 0x00000000000079c5 */ /* 0x000fe20000000000 */
[----:B--2---:R-:W-:Y:S01]  /*a820*/  ISETP.NE.U32.AND P0, PT, R5, RZ, PT ;  /* 0x000000ff0500720c */ /* 0x004fe20003f05070 */
[----:B---3--:R-:W-:-:S02]  /*a830*/  IMAD R4, R15, 0xc00, R20 ;  /* 0x00000c000f047824 */ /* 0x008fc400078e0214 */
[----:B------:R-:W-:Y:S01]  /*a840*/  IMAD.MOV.U32 R5, RZ, RZ, R21 ;  /* 0x000000ffff057224 */ /* 0x000fe200078e0015 */
[----:B------:R-:W2:Y:S01]  /*a850*/  LDL.64 R14, [R1+0x110] ;  /* 0x00011000010e7983 */ /* 0x000ea20000100a00 */
[----:B----4-:R-:W-:Y:S02]  /*a860*/  R2UR UR4, R6 ;  /* 0x00000000060472ca */ /* 0x010fe400000e0000 */
[----:B------:R-:W-:Y:S02]  /*a870*/  R2UR UR6, R4 ;  /* 0x00000000040672ca */ /* 0x000fe400000e0000 */
[----:B------:R-:W-:Y:S02]  /*a880*/  R2UR UR7, R5 ;  /* 0x00000000050772ca */ /* 0x000fe400000e0000 */
[----:B------:R-:W-:Y:S02]  /*a890*/  R2UR UR5, R7 ;  /* 0x00000000070572ca */ /* 0x000fe400000e0000 */
[----:B------:R-:W-:-:S11]  /*a8a0*/  VOTEU.ANY UP0, P0 ;  /* 0x00000000003f7886 */ /* 0x000fd60000000100 */
        /* <DEDUP_REMOVED lines=129> */
[----:B---3--:R-:W-:Y:S01]  /*b0c0*/  VIADD R8, R8, 0xc02 ;  /* 0x00000c0208087836 */ /* 0x008fe20000000000 */
[----:B------:R-:W-:Y:S02]  /*b0d0*/  WARPGROUP.DEPBAR.LE gsb0, 0x0 ;  /* 0x00008000000079c5 */ /* 0x000fe40000010000 */
[----:B------:R-:W-:-:S09]  /*b0e0*/  WARPGROUP.ARRIVE ;  /* 0x00000000000079c5 */ /* 0x000fd20000000000 */
[----:B------:R-:W-:Y:S01]  /*b0f0*/  HGMMA.64x96x16.F32 R24, gdesc[UR4], R24, gsb0 ;  /* 0x01600000041879f0 */ /* 0x000fe20008000818 */
[----:B------:R-:W-:Y:S01]  /*b100*/  VIADD R20, R4, 0x902 ;  /* 0x0000090204147836 */ /* 0x000fe20000000000 */
        /* <DEDUP_REMOVED lines=22> */
[----:B------:R-:W0:Y:S01]  /*b270*/  S2R R72, SR_TID.X ;  /* 0x0000000000487919 */ /* 0x000e220000002100 */
[----:B------:R-:W-:Y:S04]  /*b280*/  STL [R1+0x90], R2 ;  /* 0x0000900201007387 */ /* 0x000fe80000100800 */
[----:B------:R-:W-:Y:S01]  /*b290*/  STL [R1+0x90], R2 ;  /* 0x0000900201007387 */ /* 0x000fe20000100800 */
[----:B------:R-:W-:-:S02]  /*b2a0*/  WARPGROUP.DEPBAR.LE gsb0, 0x0 ;  /* 0x00008000000079c5 */ /* 0x000fc40000010000 */
[----:B------:R-:W-:-:S06]  /*b2b0*/  WARPGROUP.ARRIVE ;  /* 0x00000000000079c5 */ /* 0x000fcc0000000000 */
[----:B------:R-:W-:Y:S01]  /*b2c0*/  HGMMA.64x96x16.F32 R24, gdesc[UR4], R24, gsb0 ;  /* 0x01600000041879f0 */ /* 0x000fe20008000818 */
[----:B0-----:R-:W-:Y:S01]  /*b2d0*/  LOP3.LUT R72, R72, 0x7f, RZ, 0xc0, !PT ;  /* 0x0000007f48487812 */ /* 0x001fe200078ec0ff */
[----:B------:R-:W-:Y:S03]  /*b2e0*/  STL [R1+0x90], R2 ;  /* 0x0000900201007387 */ /* 0x000fe60000100800 */
[----:B------:R-:W-:Y:S01]  /*b2f0*/  ISETP.NE.AND P0, PT, R72, RZ, PT ;  /* 0x000000ff4800720c */ /* 0x000fe20003f05270 */
        /* <DEDUP_REMOVED lines=22> */
[----:B------:R-:W3:Y:S04]  /*b460*/  LDL R72, [R1+0x13c] ;  /* 0x00013c0001487983 */ /* 0x000ee80000100800 */
[----:B------:R-:W4:Y:S04]  /*b470*/  LDL R73, [R1+0x70] ;  /* 0x0000700001497983 */ /* 0x000f280000100800 */
[----:B------:R-:W3:Y:S04]  /*b480*/  LDL.64 R12, [R1+0x160] ;  /* 0x00016000010c7983 */ /* 0x000ee80000100a00 */
[----:B------:R-:W4:Y:S04]  /*b490*/  LDL R74, [R1+0x168] ;  /* 0x00016800014a7983 */ /* 0x000f280000100800 */
[----:B------:R-:W4:Y:S04]  /*b4a0*/  LDL.128 R8, [R1+0x150] ;  /* 0x0001500001087983 */ /* 0x000f280000100c00 */
[----:B-1----:R-:W4:Y:S04]  /*b4b0*/  LDL.128 R4, [R1+0x140] ;  /* 0x0001400001047983 */ /* 0x002f280000100c00 */
[----:B--2---:R-:W2:Y:S01]  /*b4c0*/  LD.E R21, desc[UR42][R20.64] ;  /* 0x0000002a14157980 */ /* 0x004ea2000c101900 */
[----:B---3--:R-:W-:-:S02]  /*b4d0*/  ISETP.NE.AND P1, PT, R12, 0x1, PT ;  /* 0x000000010c00780c */ /* 0x008fc40003f25270 */
[----:B----4-:R-:W-:Y:S01]  /*b4e0*/  ISETP.GE.AND P2, PT, R9, 0x1, PT ;  /* 0x000000010900780c */ /* 0x010fe20003f46270 */
[----:B------:R-:W-:Y:S01]  /*b4f0*/  BSSY B0, `(.L_x_3696) ;  /* 0x000009e000007945 */ /* 0x000fe20003800000 */
        /* <DEDUP_REMOVED lines=10> */
[----:B------:R1:W2:Y:S01]  /*b5a0*/  MUFU.TANH R82, R41 ;  /* 0x0000002900527308 */ /* 0x0002a20000002400 */
[-C--:B------:R-:W-:Y:S01]  /*b5b0*/  FMUL.FTZ R19, R25, R21.reuse ;  /* 0x0000001519137220 */ /* 0x080fe20000410000 */
[----:B------:R-:W-:Y:S01]  /*b5c0*/  FMUL.FTZ R25, R31, R21 ;  /* 0x000000151f197220 */ /* 0x000fe20000410000 */
[----:B-1----:R-:W-:-:S05]  /*b5d0*/  SHF.R.S32.HI R41, RZ, 0x1f, R72 ;  /* 0x0000001fff297819 */ /* 0x002fca0000011448 */
[----:B------:R1:W3:Y:S01]  /*b5e0*/  MUFU.TANH R81, R40 ;  /* 0x0000002800517308 */ /* 0x0002e20000002400 */
[-C--:B------:R-:W-:Y:S01]  /*b5f0*/  FMUL.FTZ R31, R43, R21.reuse ;  /* 0x000000152b1f7220 */ /* 0x080fe20000410000 */
[-C--:B------:R-:W-:Y:S01]  /*b600*/  FMUL.FTZ R14, R24, R21.reuse ;  /* 0x00000015180e7220 */ /* 0x080fe20000410000 */
[----:B-1----:R-:W-:Y:S01]  /*b610*/  LEA.HI R40, R41, R72, RZ, 0x7 ;  /* 0x0000004829287211 */ /* 0x002fe200078f38ff */
[----:B------:R-:W-:-:S03]  /*b620*/  FMUL.FTZ R24, R30, R21 ;  /* 0x000000151e187220 */ /* 0x000fc60000410000 */
[----:B------:R-:W-:Y:S01]  /*b630*/  LOP3.LUT R43, R40, 0xffffff80, RZ, 0xc0, !PT ;  /* 0xffffff80282b7812 */ /* 0x000fe200078ec0ff */
[-C--:B------:R-:W-:Y:S01]  /*b640*/  FMUL.FTZ R30, R42, R21.reuse ;  /* 0x000000152a1e7220 */ /* 0x080fe20000410000 */
[----:B------:R-:W-:-:S03]  /*b650*/  FMUL.FTZ R42, R53, R21 ;  /* 0x00000015352a7220 */ /* 0x000fc60000410000 */
[----:B------:R-:W-:Y:S01]  /*b660*/  IMAD.IADD R43, R72, 0x1, -R43 ;  /* 0x00000001482b7824 */ /* 0x000fe200078e0a2b */
[----:B------:R1:W4:Y:S01]  /*b670*/  MUFU.TANH R83, R42 ;  /* 0x0000002a00537308 */ /* 0x0003220000002400 */
[-C--:B------:R-:W-:Y:S01]  /*b680*/  FMUL.FTZ R20, R28, R21.reuse ;  /* 0x000000151c147220 */ /* 0x080fe20000410000 */
[-C--:B------:R-:W-:Y:S01]  /*b690*/  FMUL.FTZ R28, R38, R21.reuse ;  /* 0x00000015261c7220 */ /* 0x080fe20000410000 */
[----:B------:R-:W-:Y:S01]  /*b6a0*/  LEA.HI R41, R41, R72, RZ, 0x2 ;  /* 0x0000004829297211 */ /* 0x000fe200078f10ff */
[-C--:B------:R-:W-:Y:S01]  /*b6b0*/  FMUL.FTZ R38, R44, R21.reuse ;  /* 0x000000152c267220 */ /* 0x080fe20000410000 */
[----:B-1----:R-:W-:Y:S01]  /*b6c0*/  SHF.R.S32.HI R42, RZ, 0x1f, R43 ;  /* 0x0000001fff2a7819 */ /* 0x002fe2000001142b */
[-C--:B------:R-:W-:Y:S01]  /*b6d0*/  FMUL.FTZ R76, R29, R21.reuse ;  /* 0x000000151d4c7220 */ /* 0x080fe20000410000 */
[----:B------:R-:W-:Y:S02]  /*b6e0*/  FMUL.FTZ R29, R39, R21 ;  /* 0x00000015271d7220 */ /* 0x000fe40000410000 */
[----:B------:R-:W-:Y:S01]  /*b6f0*/  LEA.HI R44, R42, R43, RZ, 0x2 ;  /* 0x0000002b2a2c7211 */ /* 0x000fe200078f10ff */
[-C--:B------:R-:W-:Y:S01]  /*b700*/  FMUL.FTZ R39, R45, R21.reuse ;  /* 0x000000152d277220 */ /* 0x080fe20000410000 */
[----:B------:R-:W-:Y:S01]  /*b710*/  LOP3.LUT R41, R41, 0xfffffffc, RZ, 0xc0, !PT ;  /* 0xfffffffc29297812 */ /* 0x000fe200078ec0ff */
[----:B------:R-:W-:Y:S01]  /*b720*/  FMUL.FTZ R75, R46, R21 ;  /* 0x000000152e4b7220 */ /* 0x000fe20000410000 */
[----:B------:R-:W-:-:S02]  /*b730*/  SHF.R.S32.HI R45, RZ, 0x2, R44 ;  /* 0x00000002ff2d7819 */ /* 0x000fc4000001142c */
[----:B------:R-:W-:Y:S01]  /*b740*/  SHF.R.S32.HI R46, RZ, 0x1f, R44 ;  /* 0x0000001fff2e7819 */ /* 0x000fe2000001142c */
[----:B------:R-:W-:Y:S01]  /*b750*/  IMAD.IADD R72, R72, 0x1, -R41 ;  /* 0x0000000148487824 */ /* 0x000fe200078e0a29 */
[----:B------:R-:W-:Y:S02]  /*b760*/  SHF.R.S32.HI R41, RZ, 0x7, R40 ;  /* 0x00000007ff297819 */ /* 0x000fe40000011428 */
[----:B------:R-:W-:Y:S02]  /*b770*/  LEA.HI R46, R46, R45, RZ, 0x3 ;  /* 0x0000002d2e2e7211 */ /* 0x000fe400078f18ff */
[----:B------:R-:W-:Y:S02]  /*b780*/  LEA.HI R42, R42, R43, RZ, 0x5 ;  /* 0x0000002b2a2a7211 */ /* 0x000fe400078f28ff */
[----:B------:R-:W-:Y:S02]  /*b790*/  LOP3.LUT R46, R46, 0xfffffff8, RZ, 0xc0, !PT ;  /* 0xfffffff82e2e7812 */ /* 0x000fe400078ec0ff */
[----:B------:R-:W-:-:S02]  /*b7a0*/  LEA.HI R40, R40, R41, RZ, 0x1 ;  /* 0x0000002928287211 */ /* 0x000fc400078f08ff */
[----:B------:R-:W-:Y:S02]  /*b7b0*/  SHF.R.S32.HI R42, RZ, 0x5, R42 ;  /* 0x00000005ff2a7819 */ /* 0x000fe4000001142a */
[----:B------:R-:W-:Y:S02]  /*b7c0*/  IADD3 R46, R45, -R46, RZ ;  /* 0x8000002e2d2e7210 */ /* 0x000fe40007ffe0ff */
[----:B------:R-:W-:Y:S01]  /*b7d0*/  LOP3.LUT R40, R40, 0x3fffffe, RZ, 0xc0, !PT ;  /* 0x03fffffe28287812 */ /* 0x000fe200078ec0ff */
[----:B------:R-:W-:Y:S01]  /*b7e0*/  IMAD R73, R73, 0x8, R42 ;  /* 0x0000000849497824 */ /* 0x000fe200078e022a */
[----:B------:R-:W-:-:S03]  /*b7f0*/  LEA.HI R45, R72, R72, RZ, 0x1 ;  /* 0x00000048482d7211 */ /* 0x000fc600078f08ff */
[----:B------:R-:W-:Y:S01]  /*b800*/  IMAD.IADD R40, R41, 0x1, -R40 ;  /* 0x0000000129287824 */ /* 0x000fe200078e0a28 */
[----:B------:R-:W-:Y:S01]  /*b810*/  LOP3.LUT R45, R45, 0x1ffffffe, RZ, 0xc0, !PT ;  /* 0x1ffffffe2d2d7812 */ /* 0x000fe200078ec0ff */
[----:B------:R-:W-:-:S04]  /*b820*/  IMAD.U32 R41, R73, 0x10, R46 ;  /* 0x0000001049297824 */ /* 0x000fc800078e002e */
[----:B------:R-:W-:Y:S02]  /*b830*/  IMAD.IADD R45, R72, 0x1, -R45 ;  /* 0x00000001482d7824 */ /* 0x000fe400078e0a2d */
[----:B------:R-:W-:-:S04]  /*b840*/  IMAD R40, R40, 0x40, R41 ;  /* 0x0000004028287824 */ /* 0x000fc800078e0229 */
[----:B------:R-:W-:-:S04]  /*b850*/  IMAD R46, R45, 0x8, R40 ;  /* 0x000000082d2e7824 */ /* 0x000fc800078e0228 */
[----:B------:R-:W-:-:S04]  /*b860*/  @P1 IMAD.HI.U32 R13, R46, R13, RZ ;  /* 0x0000000d2e0d1227 */ /* 0x000fc800078e00ff */
[-C--:B------:R-:W-:Y:S01]  /*b870*/  FMUL.FTZ R77, R32, R21.reuse ;  /* 0x00000015204d7220 */ /* 0x080fe20000410000 */
[----:B------:R-:W-:Y:S01]  /*b880*/  FMUL.FTZ R32, R48, R21 ;  /* 0x0000001530207220 */ /* 0x000fe20000410000 */
[----:B------:R-:W-:-:S03]  /*b890*/  @P1 SHF.R.U32.HI R46, RZ, R74, R13 ;  /* 0x0000004aff2e1219 */ /* 0x000fc6000001160d */
[----:B------:R1:W0:Y:S01]  /*b8a0*/  MUFU.TANH R79, R32 ;  /* 0x00000020004f7308 */ /* 0x0002220000002400 */
[----:B------:R-:W-:Y:S01]  /*b8b0*/  LOP3.LUT R44, R44, 0x7ffffffc, RZ, 0xc0, !PT ;  /* 0x7ffffffc2c2c7812 */ /* 0x000fe200078ec0ff */
[----:B------:R-:W-:Y:S01]  /*b8c0*/  IMAD.MOV.U32 R41, RZ, RZ, -0x60 ;  /* 0xffffffa0ff297424 */ /* 0x000fe200078e00ff */
[----:B------:R-:W2:Y:S01]  /*b8d0*/  SHFL.IDX PT, R40, R46, RZ, 0x1c1f ;  /* 0x001c1fff2e287589 */ /* 0x000ea200000e0000 */
[-C--:B------:R-:W-:Y:S01]  /*b8e0*/  FMUL.FTZ R48, R50, R21.reuse ;  /* 0x0000001532307220 */ /* 0x080fe20000410000 */
[-C--:B-1----:R-:W-:Y:S01]  /*b8f0*/  FMUL.FTZ R32, R57, R21.reuse ;  /* 0x0000001539207220 */ /* 0x082fe20000410000 */
        /* <DEDUP_REMOVED lines=21> */
[----:B------:R-:W-:Y:S01]  /*ba50*/  FMUL.FTZ R21, R71, R21 ;  /* 0x0000001547157220 */ /* 0x000fe20000410000 */
[----:B------:R-:W-:Y:S01]  /*ba60*/  IMAD R41, R0, R41, 0x1 ;  /* 0x0000000100297424 */ /* 0x000fe200078e0229 */
[----:B------:R-:W1:Y:S03]  /*ba70*/  MUFU.TANH R14, R14 ;  /* 0x0000000e000e7308 */ /* 0x000e660000002400 */
[----:B------:R-:W-:Y:S01]  /*ba80*/  IMAD R41, R44, -0x2, R41 ;  /* 0xfffffffe2c297824 */ /* 0x000fe200078e0229 */
[----:B------:R-:W-:-:S04]  /*ba90*/  LOP3.LUT R43, RZ, R6, RZ, 0x33, !PT ;  /* 0x00000006ff2b7212 */ /* 0x000fc800078e33ff */
[----:B------:R-:W0:Y:S01]  /*baa0*/  MUFU.TANH R19, R19 ;  /* 0x0000001300137308 */ /* 0x000e220000002400 */
[----:B------:R-:W-:-:S07]  /*bab0*/  IADD3 R12, -R4, R41, R5 ;  /* 0x00000029040c7210 */ /* 0x000fce0007ffe105 */
        /* <DEDUP_REMOVED lines=40> */
[----:B------:R-:W0:Y:S01]  /*bd40*/  MUFU.TANH R21, R21 ;  /* 0x0000001500157308 */ /* 0x000e220000002400 */
[----:B------:R-:W-:-:S02]  /*bd50*/  IMAD.IADD R44, R12, 0x1, R7 ;  /* 0x000000010c2c7824 */ /* 0x000fc400078e0207 */
[----:B------:R-:W-:Y:S02]  /*bd60*/  IMAD.IADD R43, R12, 0x1, R43 ;  /* 0x000000010c2b7824 */ /* 0x000fe400078e022b */
[----:B------:R-:W-:Y:S02]  /*bd70*/  IMAD R67, R0, -0x60, R8 ;  /* 0xffffffa000437824 */ /* 0x000fe400078e0208 */
[----:B------:R-:W-:Y:S02]  /*bd80*/  VIADD R71, R41, 0xffffffff ;  /* 0xffffffff29477836 */ /* 0x000fe40000000000 */
[--C-:B--2---:R-:W-:Y:S02]  /*bd90*/  IMAD.IADD R6, R44, 0x1, R40.reuse ;  /* 0x000000012c067824 */ /* 0x104fe400078e0228 */
[----:B------:R-:W-:Y:S01]  /*bda0*/  IMAD.IADD R7, R43, 0x1, R40 ;  /* 0x000000012b077824 */ /* 0x000fe200078e0228 */
[----:B-1-34-:R-:W-:Y:S06]  /*bdb0*/  @!P2 BRA `(.L_x_3697) ;  /* 0x000000000044a947 */ /* 0x01afec0003800000 */
[----:B------:R-:W-:Y:S01]  /*bdc0*/  IADD3 R8, -R4, R5, R40 ;  /* 0x0000000504087210 */ /* 0x000fe20007ffe128 */
[----:B------:R-:W-:Y:S03]  /*bdd0*/  BSSY B1, `(.L_x_3698) ;  /* 0x000000c000017945 */ /* 0x000fe60003800000 */
[----:B------:R-:W-:-:S13]  /*bde0*/  ISETP.GT.AND P1, PT, R8, -0x1, PT ;  /* 0xffffffff0800780c */ /* 0x000fda0003f24270 */
[----:B------:R-:W-:Y:S05]  /*bdf0*/  @P1 BRA `(.L_x_3699) ;  /* 0x0000000000181947 */ /* 0x000fea0003800000 */
[----:B------:R-:W-:Y:S02]  /*be00*/  ISETP.NE.AND P1, PT, R9, 0x1, PT ;  /* 0x000000010900780c */ /* 0x000fe40003f25270 */
[----:B------:R-:W-:-:S11]  /*be10*/  LOP3.LUT R41, RZ, R8, RZ, 0x33, !PT ;  /* 0x00000008ff297212 */ /* 0x000fd600078e33ff */
[----:B------:R-:W-:-:S05]  /*be20*/  @P1 IMAD.HI.U32 R8, R41, R10, RZ ;  /* 0x0000000a29081227 */ /* 0x000fca00078e00ff */
[----:B------:R-:W-:-:S04]  /*be30*/  @P1 SHF.R.U32.HI R41, RZ, R11, R8 ;  /* 0x0000000bff291219 */ /* 0x000fc80000011608 */
[----:B------:R-:W-:Y:S01]  /*be40*/  LOP3.LUT R8, RZ, R41, RZ, 0x33, !PT ;  /* 0x00000029ff087212 */ /* 0x000fe200078e33ff */
[----:B------:R-:W-:Y:S06]  /*be50*/  BRA `(.L_x_3700) ;  /* 0x00000000000c7947 */ /* 0x000fec0003800000 */
.L_x_3699:
[----:B------:R-:W-:-:S13]  /*be60*/  ISETP.NE.AND P1, PT, R9, 0x1, PT ;  /* 0x000000010900780c */ /* 0x000fda0003f25270 */
[----:B------:R-:W-:-:S05]  /*be70*/  @P1 IMAD.HI.U32 R12, R8, R10, RZ ;  /* 0x0000000a080c1227 */ /* 0x000fca00078e00ff */
[----:B------:R-:W-:-:S07]  /*be80*/  @P1 SHF.R.U32.HI R8, RZ, R11, R12 ;  /* 0x0000000bff081219 */ /* 0x000fce000001160c */
.L_x_3700:
[----:B------:R-:W-:Y:S05]  /*be90*/  BSYNC B1 ;  /* 0x0000000000017941 */ /* 0x000fea0003800000 */
.L_x_3698:
[----:B------:R-:W-:-:S05]  /*bea0*/  IMAD R8, R8, R9, R71 ;  /* 0x0000000908087224 */ /* 0x000fca00078e0247 */
[----:B------:R-:W-:Y:S02]  /*beb0*/  VIMNMX R7, R7, R8, !PT ;  /* 0x0000000807077248 */ /* 0x000fe40007fe0100 */
[----:B------:R-:W-:-:S07]  /*bec0*/  VIADDMNMX R6, R8, R9, R6, PT ;  /* 0x0000000908067246 */ /* 0x000fce0003800106 */
.L_x_3697:
[----:B------:R-:W-:Y:S05]  /*bed0*/  BSYNC B0 ;  /* 0x0000000000007941 */ /* 0x000fea0003800000 */
.L_x_3696:
[C---:B------:R-:W-:Y:S01]  /*bee0*/  ISETP.GE.AND P1, PT, R67.reuse, 0x9, PT ;  /* 0x000000094300780c */ /* 0x040fe20003f26270 */
[----:B------:R-:W1:Y:S01]  /*bef0*/  SHFL.IDX PT, R46, R46, 0x1, 0x1c1f ;  /* 0x003c1f002e2e7f89 */ /* 0x000e6200000e0000 */
[----:B------:R-:W-:Y:S01]  /*bf00*/  ISETP.GE.AND P2, PT, R67, 0x2, PT ;  /* 0x000000024300780c */ /* 0x000fe20003f46270 */
[----:B------:R-:W-:Y:S01]  /*bf10*/  BSSY B0, `(.L_x_3701) ;  /* 0x0000087000007945 */ /* 0x000fe20003800000 */
[----:B------:R-:W-:Y:S02]  /*bf20*/  P2R R73, PR, RZ, 0x2 ;  /* 0x00000002ff497803 */ /* 0x000fe40000000000 */
[----:B------:R-:W-:Y:S02]  /*bf30*/  ISETP.GT.AND P1, PT, R7, 0x8, !P1 ;  /* 0x000000080700780c */ /* 0x000fe40004f24270 */
[----:B------:R-:W-:Y:S02]  /*bf40*/  P2R R41, PR, RZ, 0x4 ;  /* 0x00000004ff297803 */ /* 0x000fe40000000000 */
[----:B------:R-:W-:-:S02]  /*bf50*/  ISETP.LT.OR P1, PT, R6, 0x9, P1 ;  /* 0x000000090600780c */ /* 0x000fc40000f21670 */
[----:B------:R-:W-:Y:S02]  /*bf60*/  ISETP.GT.AND P2, PT, R7, 0x1, !P2 ;  /* 0x000000010700780c */ /* 0x000fe40005744270 */
[----:B------:R-:W-:Y:S02]  /*bf70*/  ISETP.GE.AND P3, PT, R67, 0xa, PT ;  /* 0x0000000a4300780c */ /* 0x000fe40003f66270 */
[----:B0-----:R-:W-:Y:S02]  /*bf80*/  FSEL R170, R20, -INF , !P1 ;  /* 0xff80000014aa7808 */ /* 0x001fe40004800000 */
[----:B------:R-:W-:Y:S02]  /*bf90*/  ISETP.LT.OR P2, PT, R6, 0x2, P2 ;  /* 0x000000020600780c */ /* 0x000fe40001741670 */
[----:B------:R-:W-:Y:S02]  /*bfa0*/  ISETP.GT.AND P1, PT, R7, 0x9, !P3 ;  /* 0x000000090700780c */ /* 0x000fe40005f24270 */
[----:B------:R-:W-:-:S02]  /*bfb0*/  FSEL R168, R19, -INF , !P2 ;  /* 0xff80000013a87808 */ /* 0x000fc40005000000 */
[----:B------:R-:W-:Y:S01]  /*bfc0*/  ISETP.LT.OR P1, PT, R6, 0xa, P1 ;  /* 0x0000000a0600780c */ /* 0x000fe20000f21670 */
[----:B-1----:R-:W-:Y:S01]  /*bfd0*/  IMAD.IADD R8, R44, 0x1, R46 ;  /* 0x000000012c087824 */ /* 0x002fe200078e022e */
        /* <DEDUP_REMOVED lines=75> */
[----:B------:R-:W-:Y:S02]  /*c490*/  P2R R19, PR, RZ, 0x8 ;  /* 0x00000008ff137803 */ /* 0x000fe40000000000 */
[----:B------:R-:W-:-:S02]  /*c4a0*/  FSEL R40, R85, -INF , !P1 ;  /* 0xff80000055287808 */ /* 0x000fc40004800000 */
        /* <DEDUP_REMOVED lines=38> */
.L_x_3704:
[----:B------:R-:W-:-:S13]  /*c710*/  ISETP.NE.AND P6, PT, R9, 0x1, PT ;  /* 0x000000010900780c */ /* 0x000fda0003fc5270 */
[----:B------:R-:W-:-:S05]  /*c720*/  @P6 IMAD.HI.U32 R10, R4, R10, RZ ;  /* 0x0000000a040a6227 */ /* 0x000fca00078e00ff */
[----:B------:R-:W-:-:S07]  /*c730*/  @P6 SHF.R.U32.HI R4, RZ, R11, R10 ;  /* 0x0000000bff046219 */ /* 0x000fce000001160a */
.L_x_3705:
[----:B------:R-:W-:Y:S05]  /*c740*/  BSYNC B1 ;  /* 0x0000000000017941 */ /* 0x000fea0003800000 */
.L_x_3703:
[----:B------:R-:W-:-:S05]  /*c750*/  IMAD R4, R4, R9, R71 ;  /* 0x0000000904047224 */ /* 0x000fca00078e0247 */
[----:B------:R-:W-:Y:S02]  /*c760*/  VIADDMNMX R8, R4, R9, R8, PT ;  /* 0x0000000904087246 */ /* 0x000fe40003800108 */
[----:B------:R-:W-:-:S07]  /*c770*/  VIMNMX R7, R7, R4, !PT ;  /* 0x0000000407077248 */ /* 0x000fce0007fe0100 */
.L_x_3702:
[----:B------:R-:W-:Y:S05]  /*c780*/  BSYNC B0 ;  /* 0x0000000000007941 */ /* 0x000fea0003800000 */
.L_x_3701:
[----:B------:R-:W-:Y:S02]  /*c790*/  ISETP.GT.AND P5, PT, R7, RZ, !P5 ;  /* 0x000000ff0700720c */ /* 0x000fe40006fa4270 */
        /* <DEDUP_REMOVED lines=59> */
[----:B------:R-:W-:Y:S01]  /*cb50*/  ISETP.NE.AND P5, PT, R93, RZ, PT ;  /* 0x000000ff5d00720c */ /* 0x000fe20003fa5270 */
[----:B------:R-:W2:Y:S03]  /*cb60*/  LDL R52, [R1+0x460] ;  /* 0x0004600001347983 */ /* 0x000ea60000100800 */
        /* <DEDUP_REMOVED lines=11> */
[C---:B------:R-:W-:Y:S02]  /*cc20*/  ISETP.GT.AND P5, PT, R7.reuse, 0x48, !P6 ;  /* 0x000000480700780c */ /* 0x040fe400077a4270 */
[----:B------:R-:W-:Y:S02]  /*cc30*/  ISETP.NE.AND P6, PT, R14, RZ, PT ;  /* 0x000000ff0e00720c */ /* 0x000fe40003fc5270 */
[----:B------:R-:W3:Y:S01]  /*cc40*/  LDL.64 R14, [R1+0x440] ;  /* 0x00044000010e7983 */ /* 0x000ee20000100a00 */
[----:B------:R-:W-:Y:S02]  /*cc50*/  ISETP.LT.OR P5, PT, R8, 0x49, P5 ;  /* 0x000000490800780c */ /* 0x000fe40002fa1670 */
[----:B------:R-:W-:Y:S02]  /*cc60*/  ISETP.GT.AND P1, PT, R7, 0x49, !P1 ;  /* 0x000000490700780c */ /* 0x000fe40004f24270 */
[----:B------:R-:W-:-:S02]  /*cc70*/  FSEL R24, R59, -INF , !P5 ;  /* 0xff8000003b187808 */ /* 0x000fc40006800000 */
[C---:B------:R-:W-:Y:S02]  /*cc80*/  ISETP.GT.AND P2, PT, R7.reuse, 0x50, !P2 ;  /* 0x000000500700780c */ /* 0x040fe40005744270 */
[C---:B------:R-:W-:Y:S02]  /*cc90*/  ISETP.LT.OR P1, PT, R8.reuse, 0x4a, P1 ;  /* 0x0000004a0800780c */ /* 0x040fe40000f21670 */
[C---:B------:R-:W-:Y:S02]  /*cca0*/  ISETP.GT.AND P3, PT, R7.reuse, 0x51, !P3 ;  /* 0x000000510700780c */ /* 0x040fe40005f64270 */
[----:B------:R-:W-:Y:S02]  /*ccb0*/  ISETP.LT.OR P2, PT, R8, 0x51, P2 ;  /* 0x000000510800780c */ /* 0x000fe40001741670 */
[----:B------:R-:W-:Y:S02]  /*ccc0*/  FSEL R48, R32, -INF , !P1 ;  /* 0xff80000020307808 */ /* 0x000fe40004800000 */
[----:B------:R-:W-:-:S02]  /*ccd0*/  ISETP.GT.AND P4, PT, R7, 0x58, !P4 ;  /* 0x000000580700780c */ /* 0x000fc40006784270 */
[----:B------:R-:W-:Y:S02]  /*cce0*/  ISETP.LT.OR P3, PT, R8, 0x52, P3 ;  /* 0x000000520800780c */ /* 0x000fe40001f61670 */
[----:B------:R-:W-:Y:S02]  /*ccf0*/  FSEL R32, R50, -INF , !P2 ;  /* 0xff80000032207808 */ /* 0x000fe40005000000 */
[----:B------:R-:W-:Y:S02]  /*cd00*/  ISETP.GT.AND P1, PT, R7, 0x59, !P6 ;  /* 0x000000590700780c */ /* 0x000fe40007724270 */
[C---:B------:R-:W-:Y:S02]  /*cd10*/  ISETP.LT.OR P4, PT, R8.reuse, 0x59, P4 ;  /* 0x000000590800780c */ /* 0x040fe40002781670 */
[----:B------:R-:W-:Y:S02]  /*cd20*/  FSEL R49, R51, -INF , !P3 ;  /* 0xff80000033317808 */ /* 0x000fe40005800000 */
[----:B------:R-:W-:-:S02]  /*cd30*/  ISETP.LT.OR P1, PT, R8, 0x5a, P1 ;  /* 0x0000005a0800780c */ /* 0x000fc40000f21670 */
[----:B------:R-:W-:Y:S02]  /*cd40*/  FSEL R50, R13, -INF , !P4 ;  /* 0xff8000000d327808 */ /* 0x000fe40006000000 */
[----:B------:R-:W-:Y:S02]  /*cd50*/  FSEL R51, R21, -INF , !P1 ;  /* 0xff80000015337808 */ /* 0x000fe40004800000 */
[----:B---3--:R-:W-:-:S04]  /*cd60*/  FMNMX.FTZ R4, R82, R14, !PT ;  /* 0x0000000e52047209 */ /* 0x008fc80007810000 */
        /* <DEDUP_REMOVED lines=50> */
[----:B------:R-:W3:Y:S01]  /*d090*/  LDL.64 R4, [R1+0x450] ;  /* 0x0004500001047983 */ /* 0x000ee20000100a00 */
[----:B0-----:R-:W-:-:S03]  /*d0a0*/  FMNMX.FTZ R8, R9, R10, !PT ;  /* 0x0000000a09087209 */ /* 0x001fc60007810000 */
[----:B------:R0:W-:Y:S04]  /*d0b0*/  STL.64 [R1+0x440], R6 ;  /* 0x0004400601007387 */ /* 0x0001e80000100a00 */
[----:B------:R-:W4:Y:S04]  /*d0c0*/  LDL R10, [R1+0x444] ;  /* 0x00044400010a7983 */ /* 0x000f280000100800 */
[----:B------:R-:W-:Y:S04]  /*d0d0*/  STL [R1+0x440], R8 ;  /* 0x0004400801007387 */ /* 0x000fe80000100800 */
[----:B------:R-:W2:Y:S04]  /*d0e0*/  LDL R11, [R1+0x440] ;  /* 0x00044000010b7983 */ /* 0x000ea80000100800 */
[----:B----4-:R-:W1:Y:S01]  /*d0f0*/  SHFL.BFLY PT, R7, R10, 0x2, 0x1f ;  /* 0x0c401f000a077f89 */ /* 0x010e6200000e0000 */
[----:B--2---:R-:W-:Y:S01]  /*d100*/  FMUL.FTZ R9, R52, R11 ;  /* 0x0000000b34097220 */ /* 0x004fe20000410000 */
[----:B------:R-:W-:-:S04]  /*d110*/  FSETP.NEU.FTZ.AND P1, PT, R11, -INF , PT ;  /* 0xff8000000b00780b */ /* 0x000fc80003f3d000 */
[----:B------:R-:W-:-:S05]  /*d120*/  FSEL R9, R9, RZ, P1 ;  /* 0x000000ff09097208 */ /* 0x000fca0000800000 */
[----:B0-----:R-:W-:Y:S01]  /*d130*/  FFMA.FTZ R6, R80, R52, -R9 ;  /* 0x0000003450067223 */ /* 0x001fe20000010809 */
[----:B-1----:R-:W-:-:S03]  /*d140*/  FMNMX.FTZ R7, R7, R10, !PT ;  /* 0x0000000a07077209 */ /* 0x002fc60007810000 */
[----:B------:R0:W-:Y:S02]  /*d150*/  MUFU.EX2 R47, R6 ;  /* 0x00000006002f7308 */ /* 0x0001e40000000800 */
[----:B0-----:R-:W0:Y:S01]  /*d160*/  SHFL.BFLY PT, R6, R7, 0x1, 0x1f ;  /* 0x0c201f0007067f89 */ /* 0x001e2200000e0000 */
[----:B------:R-:W-:Y:S01]  /*d170*/  FSEL R11, R11, RZ, P1 ;  /* 0x000000ff0b0b7208 */ /* 0x000fe20000800000 */
[-CC-:B------:R-:W-:Y:S01]  /*d180*/  FFMA.FTZ R13, R82, R52.reuse, -R9.reuse ;  /* 0x00000034520d7223 */ /* 0x180fe20000010809 */
[----:B------:R-:W-:-:S03]  /*d190*/  FFMA.FTZ R21, R34, R52, -R9 ;  /* 0x0000003422157223 */ /* 0x000fc60000010809 */
[----:B------:R-:W-:Y:S01]  /*d1a0*/  FADD.FTZ R11, R14, -R11 ;  /* 0x8000000b0e0b7221 */ /* 0x000fe20000010000 */
[----:B0-----:R-:W-:-:S04]  /*d1b0*/  FMNMX.FTZ R6, R7, R6, !PT ;  /* 0x0000000607067209 */ /* 0x001fc80007810000 */
[C---:B------:R-:W-:Y:S01]  /*d1c0*/  FSETP.NEU.FTZ.AND P1, PT, R6.reuse, -INF , PT ;  /* 0xff8000000600780b */ /* 0x040fe20003f3d000 */
[----:B------:R-:W-:-:S03]  /*d1d0*/  FMUL.FTZ R7, R6, R52 ;  /* 0x0000003406077220 */ /* 0x000fc60000410000 */
[----:B------:R-:W-:Y:S02]  /*d1e0*/  FSEL R8, R6, RZ, P1 ;  /* 0x000000ff06087208 */ /* 0x000fe40000800000 */
[----:B------:R-:W-:-:S03]  /*d1f0*/  FSEL R7, R7, RZ, P1 ;  /* 0x000000ff07077208 */ /* 0x000fc60000800000 */
[----:B------:R-:W-:Y:S01]  /*d200*/  FADD.FTZ R15, R15, -R8 ;  /* 0x800000080f0f7221 */ /* 0x000fe20000010000 */
[-C--:B------:R-:W-:Y:S01]  /*d210*/  FMUL.FTZ R11, R11, R52.reuse ;  /* 0x000000340b0b7220 */ /* 0x080fe20000410000 */
[-C--:B------:R-:W-:Y:S01]  /*d220*/  FFMA.FTZ R34, R44, R52.reuse, -R7 ;  /* 0x000000342c227223 */ /* 0x080fe20000010807 */
[-CC-:B------:R-:W-:Y:S01]  /*d230*/  FFMA.FTZ R168, R168, R52.reuse, -R9.reuse ;  /* 0x00000034a8a87223 */ /* 0x180fe20000010809 */
[----:B------:R-:W-:Y:S01]  /*d240*/  FMUL.FTZ R15, R52, R15 ;  /* 0x0000000f340f7220 */ /* 0x000fe20000410000 */
[-C--:B------:R-:W-:Y:S01]  /*d250*/  FFMA.FTZ R185, R36, R52.reuse, -R9 ;  /* 0x0000003424b97223 */ /* 0x080fe20000010809 */
[-CC-:B------:R-:W-:Y:S01]  /*d260*/  FFMA.FTZ R169, R46, R52.reuse, -R7.reuse ;  /* 0x000000342ea97223 */ /* 0x180fe20000010807 */
[----:B------:R-:W-:Y:S01]  /*d270*/  MUFU.EX2 R13, R13 ;  /* 0x0000000d000d7308 */ /* 0x000fe20000000800 */
[-C--:B------:R-:W-:Y:S01]  /*d280*/  FFMA.FTZ R208, R30, R52.reuse, -R7 ;  /* 0x000000341ed07223 */ /* 0x080fe20000010807 */
[-C--:B------:R-:W-:Y:S01]  /*d290*/  FFMA.FTZ R170, R170, R52.reuse, -R9 ;  /* 0x00000034aaaa7223 */ /* 0x080fe20000010809 */
[----:B------:R-:W-:-:S05]  /*d2a0*/  FFMA.FTZ R171, R43, R52, -R7 ;  /* 0x000000342bab7223 */ /* 0x000fca0000010807 */
[----:B------:R-:W3:Y:S01]  /*d2b0*/  MUFU.EX2 R36, R11 ;  /* 0x0000000b00247308 */ /* 0x000ee20000000800 */
[-CC-:B------:R-:W-:Y:S01]  /*d2c0*/  FFMA.FTZ R186, R20, R52.reuse, -R9.reuse ;  /* 0x0000003414ba7223 */ /* 0x180fe20000010809 */
[----:B------:R-:W-:-:S06]  /*d2d0*/  FFMA.FTZ R20, R12, R52, -R9 ;  /* 0x000000340c147223 */ /* 0x000fcc0000010809 */
[----:B------:R-:W-:Y:S01]  /*d2e0*/  MUFU.EX2 R34, R34 ;  /* 0x0000002200227308 */ /* 0x000fe20000000800 */
[----:B------:R-:W-:-:S07]  /*d2f0*/  FFMA.FTZ R12, R41, R52, -R7 ;  /* 0x00000034290c7223 */ /* 0x000fce0000010807 */
[----:B------:R-:W0:Y:S01]  /*d300*/  MUFU.EX2 R30, R15 ;  /* 0x0000000f001e7308 */ /* 0x000e220000000800 */
[----:B------:R-:W-:-:S07]  /*d310*/  FFMA.FTZ R230, R78, R52, -R9 ;  /* 0x000000344ee67223 */ /* 0x000fce0000010809 */
[----:B------:R-:W1:Y:S01]  /*d320*/  MUFU.EX2 R168, R168 ;  /* 0x000000a800a87308 */ /* 0x000e620000000800 */
[----:B------:R-:W-:-:S07]  /*d330*/  FFMA.FTZ R219, R45, R52, -R7 ;  /* 0x000000342ddb7223 */ /* 0x000fce0000010807 */
[----:B------:R-:W2:Y:S01]  /*d340*/  MUFU.EX2 R169, R169 ;  /* 0x000000a900a97308 */ /* 0x000ea20000000800 */
[----:B------:R-:W-:-:S07]  /*d350*/  FFMA.FTZ R231, R76, R52, -R9 ;  /* 0x000000344ce77223 */ /* 0x000fce0000010809 */
[----:B------:R-:W4:Y:S01]  /*d360*/  MUFU.EX2 R170, R170 ;  /* 0x000000aa00aa7308 */ /* 0x000f220000000800 */
[----:B------:R-:W-:-:S07]  /*d370*/  FFMA.FTZ R225, R39, R52, -R7 ;  /* 0x0000003427e17223 */ /* 0x000fce0000010807 */
[----:B------:R-:W5:Y:S01]  /*d380*/  MUFU.EX2 R171, R171 ;  /* 0x000000ab00ab7308 */ /* 0x000f620000000800 */
        /* <DEDUP_REMOVED lines=15> */
[----:B------:R-:W-:Y:S01]  /*d480*/  FFMA.FTZ R196, R38, R52, -R9 ;  /* 0x0000003426c47223 */ /* 0x000fe20000010809 */
[----:B---3--:R-:W-:Y:S01]  /*d490*/  FFMA.FTZ R9, R36, R4, R13 ;  /* 0x0000000424097223 */ /* 0x008fe2000001000d */
[----:B0-----:R-:W-:Y:S01]  /*d4a0*/  FFMA.FTZ R4, R5, R30, R34 ;  /* 0x0000001e05047223 */ /* 0x001fe20000010022 */
[----:B------:R-:W-:-:S03]  /*d4b0*/  FFMA.FTZ R217, R35, R52, -R7 ;  /* 0x0000003423d97223 */ /* 0x000fc60000010807 */
[----:B------:R-:W0:Y:S01]  /*d4c0*/  MUFU.EX2 R219, R219 ;  /* 0x000000db00db7308 */ /* 0x000e220000000800 */
[----:B-1----:R-:W-:Y:S01]  /*d4d0*/  FADD.FTZ R9, R168, R9 ;  /* 0x00000009a8097221 */ /* 0x002fe20000010000 */
[----:B--2---:R-:W-:Y:S01]  /*d4e0*/  FADD.FTZ R4, R169, R4 ;  /* 0x00000004a9047221 */ /* 0x004fe20000010000 */
[----:B------:R-:W-:-:S05]  /*d4f0*/  FFMA.FTZ R218, R37, R52, -R7 ;  /* 0x0000003425da7223 */ /* 0x000fca0000010807 */
[----:B------:R-:W1:Y:S01]  /*d500*/  MUFU.EX2 R231, R231 ;  /* 0x000000e700e77308 */ /* 0x000e620000000800 */
[----:B----4-:R-:W-:Y:S01]  /*d510*/  FADD.FTZ R8, R170, R9 ;  /* 0x00000009aa087221 */ /* 0x010fe20000010000 */
[----:B-----5:R-:W-:-:S06]  /*d520*/  FADD.FTZ R5, R171, R4 ;  /* 0x00000004ab057221 */ /* 0x020fcc0000010000 */
[----:B------:R-:W2:Y:S01]  /*d530*/  MUFU.EX2 R225, R225 ;  /* 0x000000e100e17308 */ /* 0x000ea20000000800 */
[----:B------:R-:W-:Y:S01]  /*d540*/  FFMA.FTZ R211, R33, R52, -R7 ;  /* 0x0000003421d37223 */ /* 0x000fe20000010807 */
[----:B------:R-:W-:-:S06]  /*d550*/  FADD.FTZ R9, R47, R8 ;  /* 0x000000082f097221 */ /* 0x000fcc0000010000 */
[----:B------:R-:W3:Y:S01]  /*d560*/  MUFU.EX2 R228, R228 ;  /* 0x000000e400e47308 */ /* 0x000ee20000000800 */
[----:B------:R-:W-:Y:S01]  /*d570*/  FADD.FTZ R4, R12, R5 ;  /* 0x000000050c047221 */ /* 0x000fe20000010000 */
[----:B------:R-:W-:-:S06]  /*d580*/  FFMA.FTZ R212, R31, R52, -R7 ;  /* 0x000000341fd47223 */ /* 0x000fcc0000010807 */
[----:B------:R-:W4:Y:S01]  /*d590*/  MUFU.EX2 R217, R217 ;  /* 0x000000d900d97308 */ /* 0x000f220000000800 */
[----:B------:R-:W-:Y:S01]  /*d5a0*/  FADD.FTZ R8, R230, R9 ;  /* 0x00000009e6087221 */ /* 0x000fe20000010000 */
[----:B0-----:R-:W-:-:S06]  /*d5b0*/  FADD.FTZ R4, R219, R4 ;  /* 0x00000004db047221 */ /* 0x001fcc0000010000 */
[----:B------:R-:W0:Y:S08]  /*d5c0*/  MUFU.EX2 R229, R229 ;  /* 0x000000e500e57308 */ /* 0x000e300000000800 */
[----:B------:R-:W5:Y:S01]  /*d5d0*/  MUFU.EX2 R218, R218 ;  /* 0x000000da00da7308 */ /* 0x000f620000000800 */
[----:B-1----:R-:W-:Y:S01]  /*d5e0*/  FADD.FTZ R5, R231, R8 ;  /* 0x00000008e7057221 */ /* 0x002fe20000010000 */
[----:B--2---:R-:W-:-:S06]  /*d5f0*/  FADD.FTZ R4, R225, R4 ;  /* 0x00000004e1047221 */ /* 0x004fcc0000010000 */
[----:B------:R-:W1:Y:S01]  /*d600*/  MUFU.EX2 R216, R216 ;  /* 0x000000d800d87308 */ /* 0x000e620000000800 */
[----:B------:R-:W-:-:S07]  /*d610*/  FFMA.FTZ R209, R18, R52, -R7 ;  /* 0x0000003412d17223 */ /* 0x000fce0000010807 */
[----:B------:R-:W2:Y:S01]  /*d620*/  MUFU.EX2 R211, R211 ;  /* 0x000000d300d37308 */ /* 0x000ea20000000800 */
[----:B---3--:R-:W-:Y:S01]  /*d630*/  FADD.FTZ R8, R228, R5 ;  /* 0x00000005e4087221 */ /* 0x008fe20000010000 */
[----:B----4-:R-:W-:-:S06]  /*d640*/  FADD.FTZ R5, R217, R4 ;  /* 0x00000004d9057221 */ /* 0x010fcc0000010000 */
[----:B------:R-:W3:Y:S01]  /*d650*/  MUFU.EX2 R215, R215 ;  /* 0x000000d700d77308 */ /* 0x000ee20000000800 */
[----:B------:R-:W-:-:S07]  /*d660*/  FFMA.FTZ R202, R29, R52, -R7 ;  /* 0x000000341dca7223 */ /* 0x000fce0000010807 */
[----:B------:R-:W4:Y:S01]  /*d670*/  MUFU.EX2 R212, R212 ;  /* 0x000000d400d47308 */ /* 0x000f220000000800 */
[----:B0-----:R-:W-:Y:S01]  /*d680*/  FADD.FTZ R9, R229, R8 ;  /* 0x00000008e5097221 */ /* 0x001fe20000010000 */
[----:B-----5:R-:W-:-:S06]  /*d690*/  FADD.FTZ R4, R218, R5 ;  /* 0x00000005da047221 */ /* 0x020fcc0000010000 */
[----:B------:R-:W0:Y:S01]  /*d6a0*/  MUFU.EX2 R214, R214 ;  /* 0x000000d600d67308 */ /* 0x000e220000000800 */
[----:B------:R-:W-:-:S07]  /*d6b0*/  FFMA.FTZ R203, R28, R52, -R7 ;  /* 0x000000341ccb7223 */ /* 0x000fce0000010807 */
        /* <DEDUP_REMOVED lines=53> */
[----:B------:R-:W3:Y:S08]  /*da10*/  MUFU.EX2 R186, R186 ;  /* 0x000000ba00ba7308 */ /* 0x000ef00000000800 */
[----:B------:R-:W4:Y:S01]  /*da20*/  MUFU.EX2 R19, R19 ;  /* 0x0000001300137308 */ /* 0x000f220000000800 */
[----:B0-----:R-:W-:Y:S01]  /*da30*/  FADD.FTZ R4, R196, R5 ;  /* 0x00000005c4047221 */ /* 0x001fe20000010000 */
[----:B-----5:R-:W-:-:S06]  /*da40*/  FADD.FTZ R7, R190, R7 ;  /* 0x00000007be077221 */ /* 0x020fcc0000010000 */
[----:B------:R-:W0:Y:S08]  /*da50*/  MUFU.EX2 R20, R20 ;  /* 0x0000001400147308 */ /* 0x000e300000000800 */
[----:B------:R-:W5:Y:S01]  /*da60*/  MUFU.EX2 R14, R14 ;  /* 0x0000000e000e7308 */ /* 0x000f620000000800 */
[----:B-1----:R-:W-:Y:S01]  /*da70*/  FADD.FTZ R5, R185, R4 ;  /* 0x00000004b9057221 */ /* 0x002fe20000010000 */
[----:B--2---:R-:W-:-:S06]  /*da80*/  FADD.FTZ R4, R18, R7 ;  /* 0x0000000712047221 */ /* 0x004fcc0000010000 */
[----:B------:R-:W1:Y:S08]  /*da90*/  MUFU.EX2 R21, R21 ;  /* 0x0000001500157308 */ /* 0x000e700000000800 */
[----:B------:R-:W2:Y:S01]  /*daa0*/  MUFU.EX2 R15, R15 ;  /* 0x0000000f000f7308 */ /* 0x000ea20000000800 */
[----:B---3--:R-:W-:Y:S01]  /*dab0*/  FADD.FTZ R5, R186, R5 ;  /* 0x00000005ba057221 */ /* 0x008fe20000010000 */
[----:B----4-:R-:W-:-:S03]  /*dac0*/  FADD.FTZ R7, R19, R4 ;  /* 0x0000000413077221 */ /* 0x010fc60000010000 */
[----:B0-----:R-:W-:Y:S01]  /*dad0*/  FADD.FTZ R8, R20, R5 ;  /* 0x0000000514087221 */ /* 0x001fe20000010000 */
[----:B-----5:R-:W-:-:S03]  /*dae0*/  FADD.FTZ R4, R14, R7 ;  /* 0x000000070e047221 */ /* 0x020fc60000010000 */
[----:B-1----:R-:W-:Y:S01]  /*daf0*/  FADD.FTZ R8, R21, R8 ;  /* 0x0000000815087221 */ /* 0x002fe20000010000 */
[----:B------:R-:W-:Y:S01]  /*db00*/  STL [R1+0x444], R6 ;  /* 0x0004440601007387 */ /* 0x000fe20000100800 */
[----:B--2---:R-:W-:-:S05]  /*db10*/  FADD.FTZ R9, R15, R4 ;  /* 0x000000040f097221 */ /* 0x004fca0000010000 */
[----:B------:R0:W-:Y:S04]  /*db20*/  STL.64 [R1+0x450], R8 ;  /* 0x0004500801007387 */ /* 0x0001e80000100a00 */
[----:B------:R-:W2:Y:S01]  /*db30*/  LD.E R7, desc[UR42][R16.64+0x230] ;  /* 0x0002302a10077980 */ /* 0x000ea2000c101900 */
[----:B------:R-:W-:-:S04]  /*db40*/  UIADD3 UR4, UP0, UR37, 0x230, URZ ;  /* 0x0000023025047890 */ /* 0x000fc8000ff1e03f */
[----:B------:R-:W-:Y:S02]  /*db50*/  ULOP3.LUT UR5, UR4, 0x4, URZ, 0xfc, !UPT ;  /* 0x0000000404057892 */ /* 0x000fe4000f8efc3f */
[----:B------:R-:W-:-:S04]  /*db60*/  UIADD3.X UR6, URZ, UR36, URZ, UP0, !UPT ;  /* 0x000000243f067290 */ /* 0x000fc800087fe43f */
[----:B------:R-:W-:Y:S02]  /*db70*/  IMAD.U32 R4, RZ, RZ, UR5 ;  /* 0x00000005ff047e24 */ /* 0x000fe4000f8e00ff */
[----:B------:R-:W-:Y:S02]  /*db80*/  IMAD.U32 R5, RZ, RZ, UR6 ;  /* 0x00000006ff057e24 */ /* 0x000fe4000f8e00ff */
[----:B--2---:R-:W-:-:S05]  /*db90*/  FMUL.FTZ R7, R36, R7 ;  /* 0x0000000724077220 */ /* 0x004fca0000410000 */
[----:B------:R1:W-:Y:S04]  /*dba0*/  ST.E desc[UR42][R16.64+0x230], R7 ;  /* 0x0002300710007985 */ /* 0x0003e8000c10192a */
[----:B------:R-:W2:Y:S02]  /*dbb0*/  LD.E R10, desc[UR42][R4.64] ;  /* 0x0000002a040a7980 */ /* 0x000ea4000c101900 */
[----:B--2---:R-:W-:-:S05]  /*dbc0*/  FMUL.FTZ R11, R36, R10 ;  /* 0x0000000a240b7220 */ /* 0x004fca0000410000 */
[----:B------:R2:W-:Y:S04]  /*dbd0*/  ST.E desc[UR42][R4.64], R11 ;  /* 0x0000000b04007985 */ /* 0x0005e8000c10192a */
[----:B0-----:R-:W3:Y:S04]  /*dbe0*/  LD.E R9, desc[UR42][R16.64+0x240] ;  /* 0x0002402a10097980 */ /* 0x001ee8000c101900 */
[----:B------:R-:W4:Y:S04]  /*dbf0*/  LD.E R143, desc[UR42][R16.64+0x424] ;  /* 0x0004242a108f7980 */ /* 0x000f28000c101900 */
[----:B------:R-:W5:Y:S04]  /*dc00*/  LD.E R25, desc[UR42][R16.64+0x244] ;  /* 0x0002442a10197980 */ /* 0x000f68000c101900 */
[----:B------:R-:W5:Y:S04]  /*dc10*/  LD.E R27, desc[UR42][R16.64+0x250] ;  /* 0x0002502a101b7980 */ /* 0x000f68000c101900 */
[----:B------:R-:W5:Y:S04]  /*dc20*/  LD.E R29, desc[UR42][R16.64+0x254] ;  /* 0x0002542a101d7980 */ /* 0x000f68000c101900 */
[----:B------:R-:W5:Y:S04]  /*dc30*/  LD.E R31, desc[UR42][R16.64+0x260] ;  /* 0x0002602a101f7980 */ /* 0x000f68000c101900 */
[----:B------:R-:W5:Y:S04]  /*dc40*/  LD.E R33, desc[UR42][R16.64+0x264] ;  /* 0x0002642a10217980 */ /* 0x000f68000c101900 */
[----:B-1----:R-:W5:Y:S04]  /*dc50*/  LD.E R7, desc[UR42][R16.64+0x270] ;  /* 0x0002702a10077980 */ /* 0x002f68000c101900 */
[----:B------:R-:W5:Y:S04]  /*dc60*/  LD.E R35, desc[UR42][R16.64+0x274] ;  /* 0x0002742a10237980 */ /* 0x000f68000c101900 */
[----:B------:R-:W5:Y:S04]  /*dc70*/  LD.E R37, desc[UR42][R16.64+0x280] ;  /* 0x0002802a10257980 */ /* 0x000f68000c101900 */
[----:B--2---:R-:W2:Y:S04]  /*dc80*/  LD.E R11, desc[UR42][R16.64+0x284] ;  /* 0x0002842a100b7980 */ /* 0x004ea8000c101900 */
        /* <DEDUP_REMOVED lines=51> */
[----:B------:R-:W-:-:S06]  /*dfc0*/  ULOP3.LUT UR5, UR4, 0x8, URZ, 0xfc, !UPT ;  /* 0x0000000804057892 */ /* 0x000fcc000f8efc3f */
[----:B------:R-:W-:Y:S02]  /*dfd0*/  IMAD.U32 R8, RZ, RZ, UR5 ;  /* 0x00000005ff087e24 */ /* 0x000fe4000f8e00ff */
[C---:B---3--:R-:W-:Y:S01]  /*dfe0*/  FMUL.FTZ R9, R36.reuse, R9 ;  /* 0x0000000924097220 */ /* 0x048fe20000410000 */
[----:B----4-:R-:W-:-:S04]  /*dff0*/  FMUL.FTZ R143, R36, R143 ;  /* 0x0000008f248f7220 */ /* 0x010fc80000410000 */
[----:B------:R0:W-:Y:S01]  /*e000*/  ST.E desc[UR42][R16.64+0x240], R9 ;  /* 0x0002400910007985 */ /* 0x0001e2000c10192a */
[C---:B-----5:R-:W-:Y:S01]  /*e010*/  FMUL.FTZ R25, R36.reuse, R25 ;  /* 0x0000001924197220 */ /* 0x060fe20000410000 */
[C---:B------:R-:W-:Y:S01]  /*e020*/  FMUL.FTZ R27, R36.reuse, R27 ;  /* 0x0000001b241b7220 */ /* 0x040fe20000410000 */
[C---:B------:R-:W-:Y:S01]  /*e030*/  FMUL.FTZ R29, R36.reuse, R29 ;  /* 0x0000001d241d7220 */ /* 0x040fe20000410000 */
[----:B0-----:R-:W-:Y:S02]  /*e040*/  IMAD.U32 R9, RZ, RZ, UR6 ;  /* 0x00000006ff097e24 */ /* 0x001fe4000f8e00ff */
[C---:B------:R-:W-:Y:S01]  /*e050*/  FMUL.FTZ R31, R36.reuse, R31 ;  /* 0x0000001f241f7220 */ /* 0x040fe20000410000 */
[C---:B------:R-:W-:Y:S01]  /*e060*/  FMUL.FTZ R33, R36.reuse, R33 ;  /* 0x0000002124217220 */ /* 0x040fe20000410000 */
[C---:B------:R-:W-:Y:S01]  /*e070*/  FMUL.FTZ R7, R36.reuse, R7 ;  /* 0x0000000724077220 */ /* 0x040fe20000410000 */
[C---:B------:R-:W-:Y:S01]  /*e080*/  FMUL.FTZ R35, R36.reuse, R35 ;  /* 0x0000002324237220 */ /* 0x040fe20000410000 */
[C---:B------:R-:W-:Y:S01]  /*e090*/  FMUL.FTZ R37, R36.reuse, R37 ;  /* 0x0000002524257220 */ /* 0x040fe20000410000 */
[C---:B--2---:R-:W-:Y:S01]  /*e0a0*/  FMUL.FTZ R11, R36.reuse, R11 ;  /* 0x0000000b240b7220 */ /* 0x044fe20000410000 */
        /* <DEDUP_REMOVED lines=112> */
[----:B0-----:R-:W2:Y:S01]  /*e7b0*/  LD.E R11, desc[UR42][R8.64] ;  /* 0x0000002a080b7980 */ /* 0x001ea2000c101900 */
[----:B------:R-:W-:Y:S01]  /*e7c0*/  ULOP3.LUT UR4, UR4, 0xc, URZ, 0xfc, !UPT ;  /* 0x0000000c04047892 */ /* 0x000fe2000f8efc3f */
[----:B------:R-:W-:-:S05]  /*e7d0*/  IMAD.U32 R7, RZ, RZ, UR6 ;  /* 0x00000006ff077e24 */ /* 0x000fca000f8e00ff */
[----:B------:R-:W-:Y:S02]  /*e7e0*/  IMAD.U32 R6, RZ, RZ, UR4 ;  /* 0x00000004ff067e24 */ /* 0x000fe4000f8e00ff */
[----:B--2---:R-:W-:-:S05]  /*e7f0*/  FMUL.FTZ R11, R30, R11 ;  /* 0x0000000b1e0b7220 */ /* 0x004fca0000410000 */
[----:B------:R0:W-:Y:S04]  /*e800*/  ST.E desc[UR42][R8.64], R11 ;  /* 0x0000000b08007985 */ /* 0x0001e8000c10192a */
[----:B------:R-:W2:Y:S02]  /*e810*/  LD.E R25, desc[UR42][R6.64] ;  /* 0x0000002a06197980 */ /* 0x000ea4000c101900 */
[----:B--2---:R-:W-:-:S05]  /*e820*/  FMUL.FTZ R25, R30, R25 ;  /* 0x000000191e197220 */ /* 0x004fca0000410000 */
[----:B------:R1:W-:Y:S04]  /*e830*/  ST.E desc[UR42][R6.64], R25 ;  /* 0x0000001906007985 */ /* 0x0003e8000c10192a */
[----:B------:R-:W2:Y:S04]  /*e840*/  LD.E R147, desc[UR42][R16.64+0x42c] ;  /* 0x00042c2a10937980 */ /* 0x000ea8000c101900 */
[----:B------:R-:W3:Y:S04]  /*e850*/  LD.E R27, desc[UR42][R16.64+0x248] ;  /* 0x0002482a101b7980 */ /* 0x000ee8000c101900 */
[----:B------:R-:W4:Y:S04]  /*e860*/  LD.E R29, desc[UR42][R16.64+0x24c] ;  /* 0x00024c2a101d7980 */ /* 0x000f28000c101900 */
[----:B------:R-:W5:Y:S04]  /*e870*/  LD.E R31, desc[UR42][R16.64+0x258] ;  /* 0x0002582a101f7980 */ /* 0x000f68000c101900 */
[----:B------:R-:W5:Y:S04]  /*e880*/  LD.E R33, desc[UR42][R16.64+0x25c] ;  /* 0x00025c2a10217980 */ /* 0x000f68000c101900 */
[----:B------:R-:W5:Y:S04]  /*e890*/  LD.E R35, desc[UR42][R16.64+0x268] ;  /* 0x0002682a10237980 */ /* 0x000f68000c101900 */
[----:B------:R-:W5:Y:S04]  /*e8a0*/  LD.E R37, desc[UR42][R16.64+0x26c] ;  /* 0x00026c2a10257980 */ /* 0x000f68000c101900 */
[----:B0-----:R-:W5:Y:S04]  /*e8b0*/  LD.E R11, desc[UR42][R16.64+0x278] ;  /* 0x0002782a100b7980 */ /* 0x001f68000c101900 */
        /* <DEDUP_REMOVED lines=54> */
[C---:B--2---:R-:W-:Y:S01]  /*ec20*/  FMUL.FTZ R147, R30.reuse, R147 ;  /* 0x000000931e937220 */ /* 0x044fe20000410000 */
[C---:B---3--:R-:W-:Y:S01]  /*ec30*/  FMUL.FTZ R27, R30.reuse, R27 ;  /* 0x0000001b1e1b7220 */ /* 0x048fe20000410000 */
        /* <DEDUP_REMOVED lines=121> */
[----:B------:R-:W-:Y:S01]  /*f3d0*/  ST.E desc[UR42][R16.64+0x428], R145 ;  /* 0x0004289110007985 */ /* 0x000fe2000c10192a */
[----:B------:R2:W-:Y:S06]  /*f3e0*/  BAR.SYNC.DEFER_BLOCKING R180, 0x100 ;  /* 0x000400b40000751d */ /* 0x0005ec0000010000 */
[----:B0-----:R-:W3:Y:S04]  /*f3f0*/  LD.E R27, desc[UR42][R16.64+0x230] ;  /* 0x0002302a101b7980 */ /* 0x001ee8000c101900 */
[----:B-1----:R-:W4:Y:S04]  /*f400*/  LD.E R25, desc[UR42][R16.64+0x218] ;  /* 0x0002182a10197980 */ /* 0x002f28000c101900 */
[----:B------:R-:W4:Y:S04]  /*f410*/  LD.E.64 R10, desc[UR42][R16.64+0xa8] ;  /* 0x0000a82a100a7980 */ /* 0x000f28000c101b00 */
[----:B---3--:R0:W-:Y:S04]  /*f420*/  ST.E desc[UR42][R16.64+0x230], R27 ;  /* 0x0002301b10007985 */ /* 0x0081e8000c10192a */
[----:B------:R-:W3:Y:S04]  /*f430*/  LD.E R29, desc[UR42][R4.64] ;  /* 0x0000002a041d7980 */ /* 0x000ee8000c101900 */
[----:B---3--:R1:W-:Y:S04]  /*f440*/  ST.E desc[UR42][R4.64], R29 ;  /* 0x0000001d04007985 */ /* 0x0083e8000c10192a */
[----:B------:R-:W3:Y:S04]  /*f450*/  LD.E R31, desc[UR42][R8.64] ;  /* 0x0000002a081f7980 */ /* 0x000ee8000c101900 */
[----:B---3--:R3:W-:Y:S04]  /*f460*/  ST.E desc[UR42][R8.64], R31 ;  /* 0x0000001f08007985 */ /* 0x0087e8000c10192a */
[----:B------:R-:W5:Y:S04]  /*f470*/  LD.E R33, desc[UR42][R6.64] ;  /* 0x0000002a06217980 */ /* 0x000f68000c101900 */
[----:B-----5:R5:W-:Y:S04]  /*f480*/  ST.E desc[UR42][R6.64], R33 ;  /* 0x0000002106007985 */ /* 0x020be8000c10192a */
[----:B------:R-:W2:Y:S04]  /*f490*/  LD.E R35, desc[UR42][R16.64+0x240] ;  /* 0x0002402a10237980 */ /* 0x000ea8000c101900 */
[----:B------:R-:W4:Y:S04]  /*f4a0*/  LD.E R37, desc[UR42][R16.64+0x244] ;  /* 0x0002442a10257980 */ /* 0x000f28000c101900 */
[----:B0-----:R-:W4:Y:S04]  /*f4b0*/  LD.E R27, desc[UR42][R16.64+0x248] ;  /* 0x0002482a101b7980 */ /* 0x001f28000c101900 */
[----:B------:R-:W4:Y:S04]  /*f4c0*/  LD.E R39, desc[UR42][R16.64+0x24c] ;  /* 0x00024c2a10277980 */ /* 0x000f28000c101900 */
[----:B------:R-:W4:Y:S04]  /*f4d0*/  LD.E R41, desc[UR42][R16.64+0x250] ;  /* 0x0002502a10297980 */ /* 0x000f28000c101900 */
[----:B------:R-:W4:Y:S04]  /*f4e0*/  LD.E R43, desc[UR42][R16.64+0x254] ;  /* 0x0002542a102b7980 */ /* 0x000f28000c101900 */
[----:B-1----:R-:W4:Y:S04]  /*f4f0*/  LD.E R29, desc[UR42][R16.64+0x258] ;  /* 0x0002582a101d7980 */ /* 0x002f28000c101900 */
[----:B------:R-:W4:Y:S04]  /*f500*/  LD.E R45, desc[UR42][R16.64+0x25c] ;  /* 0x00025c2a102d7980 */ /* 0x000f28000c101900 */
[----:B---3--:R-:W3:Y:S04]  /*f510*/  LD.E R31, desc[UR42][R16.64+0x260] ;  /* 0x0002602a101f7980 */ /* 0x008ee8000c101900 */
[----:B------:R-:W3:Y:S04]  /*f520*/  LD.E R49, desc[UR42][R16.64+0x264] ;  /* 0x0002642a10317980 */ /* 0x000ee8000c101900 */
        /* <DEDUP_REMOVED lines=114> */
[----:B--2---:R-:W-:Y:S04]  /*fc50*/  ST.E desc[UR42][R16.64+0x240], R35 ;  /* 0x0002402310007985 */ /* 0x004fe8000c10192a */
[----:B----4-:R-:W-:Y:S04]  /*fc60*/  ST.E desc[UR42][R16.64+0x244], R37 ;  /* 0x0002442510007985 */ /* 0x010fe8000c10192a */
[----:B------:R-:W-:Y:S04]  /*fc70*/  ST.E desc[UR42][R16.64+0x248], R27 ;  /* 0x0002481b10007985 */ /* 0x000fe8000c10192a */
[----:B------:R-:W-:Y:S04]  /*fc80*/  ST.E desc[UR42][R16.64+0x24c], R39 ;  /* 0x00024c2710007985 */ /* 0x000fe8000c10192a */
[----:B------:R-:W-:Y:S04]  /*fc90*/  ST.E desc[UR42][R16.64+0x250], R41 ;  /* 0x0002502910007985 */ /* 0x000fe8000c10192a */
[----:B------:R-:W-:Y:S04]  /*fca0*/  ST.E desc[UR42][R16.64+0x254], R43 ;  /* 0x0002542b10007985 */ /* 0x000fe8000c10192a */
[----:B------:R-:W-:Y:S04]  /*fcb0*/  ST.E desc[UR42][R16.64+0x258], R29 ;  /* 0x0002581d10007985 */ /* 0x000fe8000c10192a */
[----:B------:R-:W-:Y:S04]  /*fcc0*/  ST.E desc[UR42][R16.64+0x25c], R45 ;  /* 0x00025c2d10007985 */ /* 0x000fe8000c10192a */
[----:B---3--:R-:W-:Y:S04]  /*fcd0*/  ST.E desc[UR42][R16.64+0x260], R31 ;  /* 0x0002601f10007985 */ /* 0x008fe8000c10192a */
[----:B------:R-:W-:Y:S04]  /*fce0*/  ST.E desc[UR42][R16.64+0x264], R49 ;  /* 0x0002643110007985 */ /* 0x000fe8000c10192a */
        /* <DEDUP_REMOVED lines=114> */
[----:B0-----:R-:W5:Y:S01]  /*10410*/  LDL R24, [R1+0x88] ;  /* 0x0000880001187983 */ /* 0x001f620000100800 */
[----:B------:R-:W-:Y:S01]  /*10420*/  IMAD R10, R25, 0xc00, R10 ;  /* 0x00000c00190a7824 */ /* 0x000fe200078e020a */
[----:B------:R-:W-:-:S02]  /*10430*/  F2FP.F16.F32.PACK_AB R170, R47, R170 ;  /* 0x000000aa2faa723e */ /* 0x000fc400000000ff */
[----:B------:R-:W-:Y:S01]  /*10440*/  F2FP.F16.F32.PACK_AB R169, R169, R34 ;  /* 0x00000022a9a9723e */ /* 0x000fe200000000ff */
[----:B-1----:R-:W5:Y:S04]  /*10450*/  LD.E R28, desc[UR42][R16.64+0x240] ;  /* 0x0002402a101c7980 */ /* 0x002f68000c101900 */
[----:B------:R-:W5:Y:S04]  /*10460*/  LD.E R29, desc[UR42][R16.64+0x244] ;  /* 0x0002442a101d7980 */ /* 0x000f68000c101900 */
[----:B--2---:R-:W2:Y:S04]  /*10470*/  LD.E R30, desc[UR42][R16.64+0x248] ;  /* 0x0002482a101e7980 */ /* 0x004ea8000c101900 */
[----:B------:R-:W2:Y:S04]  /*10480*/  LD.E R31, desc[UR42][R16.64+0x24c] ;  /* 0x00024c2a101f7980 */ /* 0x000ea8000c101900 */
[----:B---3--:R-:W2:Y:S04]  /*10490*/  LD.E R32, desc[UR42][R16.64+0x250] ;  /* 0x0002502a10207980 */ /* 0x008ea8000c101900 */
[----:B------:R-:W2:Y:S04]  /*104a0*/  LD.E R33, desc[UR42][R16.64+0x254] ;  /* 0x0002542a10217980 */ /* 0x000ea8000c101900 */
[----:B------:R-:W2:Y:S04]  /*104b0*/  LD.E R34, desc[UR42][R16.64+0x258] ;  /* 0x0002582a10227980 */ /* 0x000ea8000c101900 */
        /* <DEDUP_REMOVED lines=67> */
[----:B------:R-:W-:-:S03]  /*108f0*/  ISETP.NE.U32.AND P1, PT, R24, RZ, PT ;  /* 0x000000ff1800720c */ /* 0x000fc60003f25070 */
        /* <DEDUP_REMOVED lines=54> */
[----:B------:R-:W-:-:S02]  /*10c60*/  R2UR UR6, R10 ;  /* 0x000000000a0672ca */ /* 0x000fc400000e0000 */
[----:B------:R-:W-:Y:S02]  /*10c70*/  R2UR UR7, R11 ;  /* 0x000000000b0772ca */ /* 0x000fe400000e0000 */
[----:B------:R-:W-:Y:S02]  /*10c80*/  F2FP.F16.F32.PACK_AB R168, R168, R13 ;  /* 0x0000000da8a8723e */ /* 0x000fe400000000ff */
[----:B------:R-:W-:Y:S01]  /*10c90*/  F2FP.F16.F32.PACK_AB R171, R12, R171 ;  /* 0x000000ab0cab723e */ /* 0x000fe200000000ff */
[----:B------:R-:W-:Y:S01]  /*10ca0*/  VOTEU.ANY UP0, P1 ;  /* 0x00000000003f7886 */ /* 0x000fe20000800100 */
[----:B------:R-:W-:Y:S02]  /*10cb0*/  VIADD R12, R10, 0x80 ;  /* 0x000000800a0c7836 */ /* 0x000fe40000000000 */
[----:B------:R-:W-:Y:S01]  /*10cc0*/  IMAD.MOV.U32 R13, RZ, RZ, R11 ;  /* 0x000000ffff0d7224 */ /* 0x000fe200078e000b */
[----:B--2---:R-:W-:-:S06]  /*10cd0*/  WARPGROUP.ARRIVE ;  /* 0x00000000000079c5 */ /* 0x004fcc0000000000 */
[----:B------:R-:W-:Y:S01]  /*10ce0*/  HGMMA.64x256x16.F32 R24, R168, gdesc[UR4].tnspB, R24, UP0, gsb0 ;  /* 0x43e00004a8187df0 */ /* 0x000fe2000b800818 */
[----:B------:R-:W-:Y:S02]  /*10cf0*/  R2UR UR6, R12 ;  /* 0x000000000c0672ca */ /* 0x000fe400000e0000 */
[----:B------:R-:W-:Y:S01]  /*10d00*/  R2UR UR7, R13 ;  /* 0x000000000d0772ca */ /* 0x000fe200000e0000 */
[----:B------:R-:W-:Y:S02]  /*10d10*/  VIADD R12, R10, 0x100 ;  /* 0x000001000a0c7836 */ /* 0x000fe40000000000 */
[----:B------:R-:W-:Y:S01]  /*10d20*/  IMAD.MOV.U32 R13, RZ, RZ, R11 ;  /* 0x000000ffff0d7224 */ /* 0x000fe200078e000b */
[----:B------:R-:W-:Y:S02]  /*10d30*/  WARPGROUP.DEPBAR.LE gsb0, 0x0 ;  /* 0x00008000000079c5 */ /* 0x000fe40000010000 */
[----:B------:R-:W-:Y:S01]  /*10d40*/  ST.E desc[UR42][R16.64+0x230], R24 ;  /* 0x0002301810007985 */ /* 0x000fe2000c10192a */
[----:B------:R-:W-:-:S02]  /*10d50*/  F2FP.F16.F32.PACK_AB R168, R231, R230 ;  /* 0x000000e6e7a8723e */ /* 0x000fc400000000ff */
[----:B------:R-:W-:Y:S01]  /*10d60*/  F2FP.F16.F32.PACK_AB R170, R229, R228 ;  /* 0x000000e4e5aa723e */ /* 0x000fe200000000ff */
[----:B------:R-:W-:Y:S01]  /*10d70*/  ST.E desc[UR42][R4.64], R25 ;  /* 0x0000001904007985 */ /* 0x000fe2000c10192a */
        /* <DEDUP_REMOVED lines=130> */
[----:B------:R-:W-:Y:S01]  /*115a0*/  R2UR UR6, R12 ;  /* 0x000000000c0672ca */ /* 0x000fe200000e0000 */
[----:B------:R-:W-:Y:S01]  /*115b0*/  STL [R1+0x88], R2 ;  /* 0x0000880201007387 */ /* 0x000fe20000100800 */
        /* <DEDUP_REMOVED lines=281> */
[----:B------:R-:W-:Y:S01]  /*12750*/  VIADD R10, R10, 0x280 ;  /* 0x000002800a0a7836 */ /* 0x000fe20000000000 */
[----:B------:R-:W-:Y:S02]  /*12760*/  WARPGROUP.DEPBAR.LE gsb0, 0x0 ;  /* 0x00008000000079c5 */ /* 0x000fe40000010000 */
[----:B------:R-:W-:Y:S01]  /*12770*/  ST.E desc[UR42][R16.64+0x230], R24 ;  /* 0x0002301810007985 */ /* 0x000fe2000c10192a */
[----:B------:R-:W-:Y:S02]  /*12780*/  F2FP.F16.F32.PACK_AB R168, R198, R197 ;  /* 0x000000c5c6a8723e */ /* 0x000fe400000000ff */
[----:B------:R-:W-:Y:S01]  /*12790*/  F2FP.F16.F32.PACK_AB R170, R196, R195 ;  /* 0x000000c3c4aa723e */ /* 0x000fe200000000ff */
[----:B------:R-:W-:Y:S01]  /*127a0*/  ST.E desc[UR42][R4.64], R25 ;  /* 0x0000001904007985 */ /* 0x000fe2000c10192a */
        /* <DEDUP_REMOVED lines=398> */
[----:B------:R-:W-:Y:S04]  /*14090*/  STL [R1+0x88], R2 ;  /* 0x0000880201007387 */ /* 0x000fe80000100800 */
[----:B------:R-:W3:Y:S04]  /*140a0*/  LD.E R11, desc[UR42][R16.64+0x230] ;  /* 0x0002302a100b7980 */ /* 0x000ee8000c101900 */
[----:B---3--:R3:W-:Y:S04]  /*140b0*/  ST.E desc[UR42][R16.64+0x230], R11 ;  /* 0x0002300b10007985 */ /* 0x0087e8000c10192a */
[----:B------:R-:W4:Y:S04]  /*140c0*/  LD.E R13, desc[UR42][R4.64] ;  /* 0x0000002a040d7980 */ /* 0x000f28000c101900 */
[----:B----4-:R4:W-:Y:S04]  /*140d0*/  ST.E desc[UR42][R4.64], R13 ;  /* 0x0000000d04007985 */ /* 0x0109e8000c10192a */
[----:B------:R-:W5:Y:S04]  /*140e0*/  LD.E R15, desc[UR42][R8.64] ;  /* 0x0000002a080f7980 */ /* 0x000f68000c101900 */
[----:B-----5:R5:W-:Y:S04]  /*140f0*/  ST.E desc[UR42][R8.64], R15 ;  /* 0x0000000f08007985 */ /* 0x020be8000c10192a */
[----:B------:R-:W2:Y:S04]  /*14100*/  LD.E R19, desc[UR42][R6.64] ;  /* 0x0000002a06137980 */ /* 0x000ea8000c101900 */
[----:B--2---:R2:W-:Y:S04]  /*14110*/  ST.E desc[UR42][R6.64], R19 ;  /* 0x0000001306007985 */ /* 0x0045e8000c10192a */
[----:B------:R-:W2:Y:S04]  /*14120*/  LD.E R21, desc[UR42][R16.64+0x240] ;  /* 0x0002402a10157980 */ /* 0x000ea8000c101900 */
[----:B0-----:R-:W2:Y:S04]  /*14130*/  LD.E R25, desc[UR42][R16.64+0x244] ;  /* 0x0002442a10197980 */ /* 0x001ea8000c101900 */
[----:B-1----:R-:W2:Y:S04]  /*14140*/  LD.E R27, desc[UR42][R16.64+0x248] ;  /* 0x0002482a101b7980 */ /* 0x002ea8000c101900 */
[----:B------:R-:W2:Y:S04]  /*14150*/  LD.E R29, desc[UR42][R16.64+0x24c] ;  /* 0x00024c2a101d7980 */ /* 0x000ea8000c101900 */
[----:B---3--:R-:W3:Y:S04]  /*14160*/  LD.E R11, desc[UR42][R16.64+0x250] ;  /* 0x0002502a100b7980 */ /* 0x008ee8000c101900 */
[----:B------:R-:W3:Y:S04]  /*14170*/  LD.E R31, desc[UR42][R16.64+0x254] ;  /* 0x0002542a101f7980 */ /* 0x000ee8000c101900 */
[----:B----4-:R-:W4:Y:S04]  /*14180*/  LD.E R5, desc[UR42][R16.64+0x258] ;  /* 0x0002582a10057980 */ /* 0x010f28000c101900 */
[----:B------:R-:W4:Y:S04]  /*14190*/  LD.E R13, desc[UR42][R16.64+0x25c] ;  /* 0x00025c2a100d7980 */ /* 0x000f28000c101900 */
[----:B-----5:R-:W5:Y:S04]  /*141a0*/  LD.E R9, desc[UR42][R16.64+0x260] ;  /* 0x0002602a10097980 */ /* 0x020f68000c101900 */
        /* <DEDUP_REMOVED lines=115> */
[----:B------:R0:W-:Y:S04]  /*148e0*/  ST.E desc[UR42][R16.64+0x240], R21 ;  /* 0x0002401510007985 */ /* 0x0001e8000c10192a */
[----:B------:R0:W-:Y:S04]  /*148f0*/  ST.E desc[UR42][R16.64+0x244], R25 ;  /* 0x0002441910007985 */ /* 0x0001e8000c10192a */
[----:B------:R0:W-:Y:S04]  /*14900*/  ST.E desc[UR42][R16.64+0x248], R27 ;  /* 0x0002481b10007985 */ /* 0x0001e8000c10192a */
[----:B------:R0:W-:Y:S04]  /*14910*/  ST.E desc[UR42][R16.64+0x24c], R29 ;  /* 0x00024c1d10007985 */ /* 0x0001e8000c10192a */
[----:B---3--:R0:W-:Y:S04]  /*14920*/  ST.E desc[UR42][R16.64+0x250], R11 ;  /* 0x0002500b10007985 */ /* 0x0081e8000c10192a */
[----:B------:R0:W-:Y:S04]  /*14930*/  ST.E desc[UR42][R16.64+0x254], R31 ;  /* 0x0002541f10007985 */ /* 0x0001e8000c10192a */
[----:B----4-:R0:W-:Y:S04]  /*14940*/  ST.E desc[UR42][R16.64+0x258], R5 ;  /* 0x0002580510007985 */ /* 0x0101e8000c10192a */
[----:B------:R0:W-:Y:S04]  /*14950*/  ST.E desc[UR42][R16.64+0x25c], R13 ;  /* 0x00025c0d10007985 */ /* 0x0001e8000c10192a */
[----:B-----5:R0:W-:Y:S04]  /*14960*/  ST.E desc[UR42][R16.64+0x260], R9 ;  /* 0x0002600910007985 */ /* 0x0201e8000c10192a */
[----:B------:R0:W-:Y:S04]  /*14970*/  ST.E desc[UR42][R16.64+0x264], R15 ;  /* 0x0002640f10007985 */ /* 0x0001e8000c10192a */
[----:B--2---:R0:W-:Y:S04]  /*14980*/  ST.E desc[UR42][R16.64+0x268], R7 ;  /* 0x0002680710007985 */ /* 0x0041e8000c10192a */
        /* <DEDUP_REMOVED lines=121> */
.L_x_3707:
[----:B------:R-:W-:Y:S05]  /*15120*/  BSYNC B0 ;  /* 0x0000000000007941 */ /* 0x000fea0003800000 */
.L_x_3706:
[C---:B------:R-:W-:Y:S01]  /*15130*/  ISETP.GT.AND P0, PT, R0.reuse, R3, PT ;  /* 0x000000030000720c */ /* 0x040fe20003f04270 */
[----:B------:R-:W-:-:S12]  /*15140*/  VIADD R0, R0, 0xffffffff ;  /* 0xffffffff00007836 */ /* 0x000fd80000000000 */
[----:B------:R-:W-:Y:S05]  /*15150*/  @P0 BRA `(.L_x_3708) ;  /* 0xffffff4c00a00947 */ /* 0x000fea000383ffff */
[----:B01----:R-:W2:Y:S02]  /*15160*/  LDL R2, [R1+0x70] ;  /* 0x0000700001027983 */ /* 0x003ea40000100800 */
[----:B--2---:R-:W-:-:S07]  /*15170*/  IMAD.SHL.U32 R2, R2, 0x80, RZ ;  /* 0x0000008002027824 */ /* 0x004fce00078e00ff */
.L_x_3681:
        /* <DEDUP_REMOVED lines=10> */
[----:B------:R-:W-:-:S04]  /*15220*/  IMAD.IADD R2, R187, 0x1, R2 ;  /* 0x00000001bb027824 */ /* 0x000fc800078e0202 */
        /* <DEDUP_REMOVED lines=12> */
.L_x_3711:
[----:B------:R-:W-:-:S13]  /*152f0*/  ISETP.NE.AND P0, PT, R7, 0x1, PT ;  /* 0x000000010700780c */ /* 0x000fda0003f05270 */
[----:B------:R-:W0:Y:S02]  /*15300*/  @P0 LDC.64 R4, c[0x0][0xae0] ;  /* 0x0002b800ff040b82 */ /* 0x000e240000000a00 */
[----:B0-----:R-:W-:-:S05]  /*15310*/  @P0 IMAD.HI.U32 R4, R2, R4, RZ ;  /* 0x0000000402040227 */ /* 0x001fca00078e00ff */
[----:B------:R-:W-:-:S07]  /*15320*/  @P0 SHF.R.U32.HI R2, RZ, R5, R4 ;  /* 0x00000005ff020219 */ /* 0x000fce0000011604 */
.L_x_3712:
[----:B------:R-:W-:Y:S05]  /*15330*/  BSYNC B0 ;  /* 0x0000000000007941 */ /* 0x000fea0003800000 */
.L_x_3710:
[----:B------:R-:W-:-:S05]  /*15340*/  IMAD R2, R2, R7, RZ ;  /* 0x0000000702027224 */ /* 0x000fca00078e02ff */
[----:B------:R-:W-:-:S07]  /*15350*/  VIMNMX R3, R3, R2, !PT ;  /* 0x0000000203037248 */ /* 0x000fce0007fe0100 */
.L_x_3709:
[----:B------:R-:W-:-:S04]  /*15360*/  VIADD R3, R3, 0x5f ;  /* 0x0000005f03037836 */ /* 0x000fc80000000000 */
[----:B------:R-:W-:-:S05]  /*15370*/  IMAD.HI R3, R3, 0x2aaaaaab, RZ ;  /* 0x2aaaaaab03037827 */ /* 0x000fca00078e02ff */
[----:B------:R-:W-:-:S04]  /*15380*/  SHF.R.U32.HI R2, RZ, 0x1f, R3 ;  /* 0x0000001fff027819 */ /* 0x000fc80000011603 */
[----:B------:R-:W-:-:S04]  /*15390*/  LEA.HI.SX32 R2, R3, R2, 0x1c ;  /* 0x0000000203027211 */ /* 0x000fc800078fe2ff */
[----:B------:R-:W-:-:S04]  /*153a0*/  VIMNMX R4, R165, R2, !PT ;  /* 0x00000002a5047248 */ /* 0x000fc80007fe0100 */
[----:B------:R-:W-:-:S13]  /*153b0*/  ISETP.GE.AND P0, PT, R0, R4, PT ;  /* 0x000000040000720c */ /* 0x000fda0003f06270 */
[----:B------:R-:W-:Y:S05]  /*153c0*/  @!P0 BRA `(.L_x_3713) ;  /* 0x0000009c00c48947 */ /* 0x000fea0003800000 */
[----:B------:R0:W5:Y:S01]  /*153d0*/  LDL.64 R2, [R1+0x178] ;  /* 0x0001780001027983 */ /* 0x0001620000100a00 */
[----:B------:R-:W-:-:S07]  /*153e0*/  IMAD.MOV.U32 R5, RZ, RZ, R0 ;  /* 0x000000ffff057224 */ /* 0x000fce00078e0000 */
.L_x_3730:
        /* <DEDUP_REMOVED lines=19> */
[----:B---3--:R-:W-:Y:S01]  /*15520*/  @!P1 IMAD.MOV.U32 R7, RZ, RZ, RZ ;  /* 0x000000ffff079224 */ /* 0x008fe200078e00ff */
[----:B--2---:R-:W-:-:S04]  /*15530*/  LOP3.LUT R0, R0, 0x1, RZ, 0xfc, !PT ;  /* 0x0000000100007812 */ /* 0x004fc800078efcff */
[----:B------:R-:W-:-:S13]  /*15540*/  ISETP.NE.AND P2, PT, R0, 0x3, PT ;  /* 0x000000030000780c */ /* 0x000fda0003f45270 */
[----:B-1----:R-:W-:Y:S05]  /*15550*/  @!P2 BRA `(.L_x_3715) ;  /* 0x000000000004a947 */ /* 0x002fea0003800000 */
[----:B------:R-:W-:Y:S01]  /*15560*/  BPT.TRAP 0x1 ;  /* 0x000000040000795c */ /* 0x000fe20000300000 */
.L_x_3715:
[----:B------:R-:W-:Y:S05]  /*15570*/  BSYNC B0 ;  /* 0x0000000000007941 */ /* 0x000fea0003800000 */
.L_x_3714:
        /* <DEDUP_REMOVED lines=13> */
.L_x_3717:
[----:B------:R-:W-:Y:S05]  /*15650*/  BSYNC B0 ;  /* 0x0000000000007941 */ /* 0x000fea0003800000 */
.L_x_3716:
        /* <DEDUP_REMOVED lines=8> */
.L_x_3719:
[----:B------:R-:W-:Y:S05]  /*156e0*/  BSYNC B0 ;  /* 0x0000000000007941 */ /* 0x000fea0003800000 */
.L_x_3718:
        /* <DEDUP_REMOVED lines=59> */
.L_x_3722:
[----:B------:R-:W-:Y:S05]  /*15aa0*/  BSYNC B0 ;  /* 0x0000000000007941 */ /* 0x000fea0003800000 */
.L_x_3721:
        /* <DEDUP_REMOVED lines=10> */
.L_x_3724:
[----:B------:R-:W-:Y:S05]  /*15b50*/  BSYNC B0 ;  /* 0x0000000000007941 */ /* 0x000fea0003800000 */
.L_x_3723:
[----:B------:R-:W-:Y:S04]  /*15b60*/  BSSY B0, `(.L_x_3725) ;  /* 0x0000006000007945 */ /* 0x000fe80003800000 */
[----:B--2---:R-:W-:Y:S05]  /*15b70*/  @P1 BRA `(.L_x_3726) ;  /* 0x0000000000101947 */ /* 0x004fea0003800000 */
[----:B-----5:R-:W-:Y:S01]  /*15b80*/  IMAD R6, R6, 0x8, R9 ;  /* 0x0000000806067824 */ /* 0x020fe200078e0209 */
[----:B-1----:R-:W-:-:S04]  /*15b90*/  SHF.L.U32 R7, R8, 0x1f, RZ ;  /* 0x0000001f08077819 */ /* 0x002fc800000006ff */
[----:B------:R-:W1:Y:S02]  /*15ba0*/  SYNCS.PHASECHK.TRANS64.TRYWAIT P1, [R6+URZ], R7 ;  /* 0x00000007060075a7 */ /* 0x000e64000802017f */
[----:B-1----:R-:W-:Y:S05]  /*15bb0*/  @!P1 BRA `(.L_x_3727) ;  /* 0x0000022400b09947 */ /* 0x002fea0003800000 */
.L_x_3726:
[----:B------:R-:W-:Y:S05]  /*15bc0*/  BSYNC B0 ;  /* 0x0000000000007941 */ /* 0x000fea0003800000 */
.L_x_3725:
[----:B-1----:R-:W2:Y:S04]  /*15bd0*/  LDL R7, [R1+0x90] ;  /* 0x0000900001077983 */ /* 0x002ea80000100800 */
        /* <DEDUP_REMOVED lines=173> */
[----:B------:R-:W1:Y:S01]  /*166b0*/  S2R R74, SR_TID.X ;  /* 0x00000000004a7919 */ /* 0x000e620000002100 */
[----:B------:R-:W-:Y:S04]  /*166c0*/  STL [R1+0x90], R0 ;  /* 0x0000900001007387 */ /* 0x000fe80000100800 */
[----:B------:R-:W-:Y:S01]  /*166d0*/  STL [R1+0x90], R0 ;  /* 0x0000900001007387 */ /* 0x000fe20000100800 */
[----:B------:R-:W-:-:S02]  /*166e0*/  WARPGROUP.DEPBAR.LE gsb0, 0x0 ;  /* 0x00008000000079c5 */ /* 0x000fc40000010000 */
[----:B------:R-:W-:-:S06]  /*166f0*/  WARPGROUP.ARRIVE ;  /* 0x00000000000079c5 */ /* 0x000fcc0000000000 */
[----:B------:R-:W-:Y:S01]  /*16700*/  HGMMA.64x96x16.F32 R24, gdesc[UR4], R24, gsb0 ;  /* 0x01600000041879f0 */ /* 0x000fe20008000818 */
[----:B-1----:R-:W-:Y:S01]  /*16710*/  LOP3.LUT R74, R74, 0x7f, RZ, 0xc0, !PT ;  /* 0x0000007f4a4a7812 */ /* 0x002fe200078ec0ff */
        /* <DEDUP_REMOVED lines=24> */
[----:B--2---:R-:W2:Y:S04]  /*168a0*/  LD.E.64 R6, desc[UR42][R16.64+0x440] ;  /* 0x0004402a10067980 */ /* 0x004ea8000c101b00 */
[----:B---3--:R-:W3:Y:S01]  /*168b0*/  LD.E R12, desc[UR42][R12.64] ;  /* 0x0000002a0c0c7980 */ /* 0x008ee2000c101900 */
[----:B------:R-:W-:-:S04]  /*168c0*/  UIADD3 UR4, UP0, UR37, 0x440, URZ ;  /* 0x0000044025047890 */ /* 0x000fc8000ff1e03f */
[----:B------:R-:W-:Y:S02]  /*168d0*/  ULOP3.LUT UR4, UR4, 0x4, URZ, 0xfc, !UPT ;  /* 0x0000000404047892 */ /* 0x000fe4000f8efc3f */
[----:B------:R-:W-:Y:S01]  /*168e0*/  UIADD3.X UR5, URZ, UR36, URZ, UP0, !UPT ;  /* 0x000000243f057290 */ /* 0x000fe200087fe43f */
[-C--:B---3--:R-:W-:Y:S01]  /*168f0*/  FMUL.FTZ R11, R24, R12.reuse ;  /* 0x0000000c180b7220 */ /* 0x088fe20000410000 */
[-C--:B------:R-:W-:Y:S01]  /*16900*/  FMUL.FTZ R10, R25, R12.reuse ;  /* 0x0000000c190a7220 */ /* 0x080fe20000410000 */
[----:B------:R-:W-:-:S04]  /*16910*/  FMUL.FTZ R20, R28, R12 ;  /* 0x0000000c1c147220 */ /* 0x000fc80000410000 */
[----:B------:R-:W2:Y:S01]  /*16920*/  MUFU.TANH R11, R11 ;  /* 0x0000000b000b7308 */ /* 0x000ea20000002400 */
[-C--:B------:R-:W-:Y:S01]  /*16930*/  FMUL.FTZ R21, R29, R12.reuse ;  /* 0x0000000c1d157220 */ /* 0x080fe20000410000 */
[----:B------:R-:W-:-:S06]  /*16940*/  FMUL.FTZ R29, R32, R12 ;  /* 0x0000000c201d7220 */ /* 0x000fcc0000410000 */
[----:B------:R-:W3:Y:S01]  /*16950*/  MUFU.TANH R10, R10 ;  /* 0x0000000a000a7308 */ /* 0x000ee20000002400 */
[-C--:B------:R-:W-:Y:S01]  /*16960*/  FMUL.FTZ R13, R30, R12.reuse ;  /* 0x0000000c1e0d7220 */ /* 0x080fe20000410000 */
[----:B------:R-:W-:-:S06]  /*16970*/  FMUL.FTZ R30, R33, R12 ;  /* 0x0000000c211e7220 */ /* 0x000fcc0000410000 */
[----:B------:R-:W4:Y:S01]  /*16980*/  MUFU.TANH R20, R20 ;  /* 0x0000001400147308 */ /* 0x000f220000002400 */
[-C--:B------:R-:W-:Y:S01]  /*16990*/  FMUL.FTZ R19, R38, R12.reuse ;  /* 0x0000000c26137220 */ /* 0x080fe20000410000 */
[----:B------:R-:W-:Y:S01]  /*169a0*/  FMUL.FTZ R38, R41, R12 ;  /* 0x0000000c29267220 */ /* 0x000fe20000410000 */
[----:B--2---:R-:W-:-:S05]  /*169b0*/  FMNMX.FTZ R41, R11, R6, !PT ;  /* 0x000000060b297209 */ /* 0x004fca0007810000 */
[----:B------:R-:W2:Y:S01]  /*169c0*/  MUFU.TANH R21, R21 ;  /* 0x0000001500157308 */ /* 0x000ea20000002400 */
[-C--:B------:R-:W-:Y:S01]  /*169d0*/  FMUL.FTZ R33, R36, R12.reuse ;  /* 0x0000000c24217220 */ /* 0x080fe20000410000 */
[----:B------:R-:W-:Y:S01]  /*169e0*/  FMUL.FTZ R15, R34, R12 ;  /* 0x0000000c220f7220 */ /* 0x000fe20000410000 */
[----:B---3--:R-:W-:-:S05]  /*169f0*/  FMNMX.FTZ R41, R10, R41, !PT ;  /* 0x000000290a297209 */ /* 0x008fca0007810000 */
[----:B------:R-:W3:Y:S01]  /*16a00*/  MUFU.TANH R29, R29 ;  /* 0x0000001d001d7308 */ /* 0x000ee20000002400 */
[-C--:B------:R-:W-:Y:S01]  /*16a10*/  FMUL.FTZ R34, R37, R12.reuse ;  /* 0x0000000c25227220 */ /* 0x080fe20000410000 */
[-C--:B------:R-:W-:Y:S01]  /*16a20*/  FMUL.FTZ R25, R42, R12.reuse ;  /* 0x0000000c2a197220 */ /* 0x080fe20000410000 */
[----:B------:R-:W-:-:S05]  /*16a30*/  FMUL.FTZ R42, R48, R12 ;  /* 0x0000000c302a7220 */ /* 0x000fca0000410000 */
[----:B------:R-:W0:Y:S01]  /*16a40*/  MUFU.TANH R30, R30 ;  /* 0x0000001e001e7308 */ /* 0x000e220000002400 */
[----:B----4-:R-:W-:Y:S01]  /*16a50*/  FMNMX.FTZ R48, R20, R41, !PT ;  /* 0x0000002914307209 */ /* 0x010fe20007810000 */
[----:B------:R-:W-:-:S06]  /*16a60*/  FMUL.FTZ R37, R40, R12 ;  /* 0x0000000c28257220 */ /* 0x000fcc0000410000 */
[----:B------:R-:W4:Y:S01]  /*16a70*/  MUFU.TANH R33, R33 ;  /* 0x0000002100217308 */ /* 0x000f220000002400 */
[----:B--2---:R-:W-:Y:S01]  /*16a80*/  FMNMX.FTZ R48, R21, R48, !PT ;  /* 0x0000003015307209 */ /* 0x004fe20007810000 */
[----:B------:R-:W-:-:S06]  /*16a90*/  FMUL.FTZ R24, R39, R12 ;  /* 0x0000000c27187220 */ /* 0x000fcc0000410000 */
[----:B------:R-:W2:Y:S01]  /*16aa0*/  MUFU.TANH R34, R34 ;  /* 0x0000002200227308 */ /* 0x000ea20000002400 */
[----:B---3--:R-:W-:Y:S01]  /*16ab0*/  FMNMX.FTZ R41, R29, R48, !PT ;  /* 0x000000301d297209 */ /* 0x008fe20007810000 */
[----:B------:R-:W-:-:S06]  /*16ac0*/  FMUL.FTZ R39, R44, R12 ;  /* 0x0000000c2c277220 */ /* 0x000fcc0000410000 */
[----:B------:R-:W3:Y:S01]  /*16ad0*/  MUFU.TANH R37, R37 ;  /* 0x0000002500257308 */ /* 0x000ee20000002400 */
[----:B0-----:R-:W-:Y:S01]  /*16ae0*/  FMNMX.FTZ R48, R30, R41, !PT ;  /* 0x000000291e307209 */ /* 0x001fe20007810000 */
[-C--:B------:R-:W-:Y:S01]  /*16af0*/  FMUL.FTZ R40, R45, R12.reuse ;  /* 0x0000000c2d287220 */ /* 0x080fe20000410000 */
[----:B------:R-:W-:-:S05]  /*16b00*/  FMUL.FTZ R28, R47, R12 ;  /* 0x0000000c2f1c7220 */ /* 0x000fca0000410000 */
[----:B------:R-:W0:Y:S01]  /*16b10*/  MUFU.TANH R38, R38 ;  /* 0x0000002600267308 */ /* 0x000e220000002400 */
[----:B----4-:R-:W-:Y:S01]  /*16b20*/  FMNMX.FTZ R47, R33, R48, !PT ;  /* 0x00000030212f7209 */ /* 0x010fe20007810000 */
[-C--:B------:R-:W-:Y:S01]  /*16b30*/  FMUL.FTZ R8, R26, R12.reuse ;  /* 0x0000000c1a087220 */ /* 0x080fe20000410000 */
[----:B------:R-:W-:-:S05]  /*16b40*/  FMUL.FTZ R26, R43, R12 ;  /* 0x0000000c2b1a7220 */ /* 0x000fca0000410000 */
[----:B------:R-:W4:Y:S01]  /*16b50*/  MUFU.TANH R39, R39 ;  /* 0x0000002700277308 */ /* 0x000f220000002400 */
[----:B--2---:R-:W-:Y:S01]  /*16b60*/  FMNMX.FTZ R48, R34, R47, !PT ;  /* 0x0000002f22307209 */ /* 0x004fe20007810000 */
[----:B------:R-:W-:-:S06]  /*16b70*/  FMUL.FTZ R43, R49, R12 ;  /* 0x0000000c312b7220 */ /* 0x000fcc0000410000 */
[----:B------:R-:W2:Y:S01]  /*16b80*/  MUFU.TANH R40, R40 ;  /* 0x0000002800287308 */ /* 0x000ea20000002400 */
[----:B---3--:R-:W-:Y:S01]  /*16b90*/  FMNMX.FTZ R47, R37, R48, !PT ;  /* 0x00000030252f7209 */ /* 0x008fe20007810000 */
[-C--:B------:R-:W-:Y:S01]  /*16ba0*/  FMUL.FTZ R44, R52, R12.reuse ;  /* 0x0000000c342c7220 */ /* 0x080fe20000410000 */
[----:B------:R-:W-:-:S05]  /*16bb0*/  FMUL.FTZ R9, R27, R12 ;  /* 0x0000000c1b097220 */ /* 0x000fca0000410000 */
[----:B------:R-:W3:Y:S01]  /*16bc0*/  MUFU.TANH R42, R42 ;  /* 0x0000002a002a7308 */ /* 0x000ee20000002400 */
[----:B0-----:R-:W-:Y:S01]  /*16bd0*/  FMNMX.FTZ R48, R38, R47, !PT ;  /* 0x0000002f26307209 */ /* 0x001fe20007810000 */
[-C--:B------:R-:W-:Y:S01]  /*16be0*/  FMUL.FTZ R45, R53, R12.reuse ;  /* 0x0000000c352d7220 */ /* 0x080fe20000410000 */
[----:B------:R-:W-:-:S05]  /*16bf0*/  FMUL.FTZ R27, R46, R12 ;  /* 0x0000000c2e1b7220 */ /* 0x000fca0000410000 */
[----:B------:R-:W0:Y:S01]  /*16c00*/  MUFU.TANH R43, R43 ;  /* 0x0000002b002b7308 */ /* 0x000e220000002400 */
[----:B----4-:R-:W-:Y:S01]  /*16c10*/  FMNMX.FTZ R47, R39, R48, !PT ;  /* 0x00000030272f7209 */ /* 0x010fe20007810000 */
[----:B------:R-:W-:-:S06]  /*16c20*/  FMUL.FTZ R46, R56, R12 ;  /* 0x0000000c382e7220 */ /* 0x000fcc0000410000 */
[----:B------:R-:W4:Y:S01]  /*16c30*/  MUFU.TANH R8, R8 ;  /* 0x0000000800087308 */ /* 0x000f220000002400 */
[----:B------:R-:W-:Y:S01]  /*16c40*/  FMUL.FTZ R14, R31, R12 ;  /* 0x0000000c1f0e7220 */ /* 0x000fe20000410000 */
[----:B--2---:R-:W-:-:S06]  /*16c50*/  FMNMX.FTZ R47, R40, R47, !PT ;  /* 0x0000002f282f7209 */ /* 0x004fcc0007810000 */
[----:B------:R-:W2:Y:S01]  /*16c60*/  MUFU.TANH R44, R44 ;  /* 0x0000002c002c7308 */ /* 0x000ea20000002400 */
[----:B------:R-:W-:Y:S01]  /*16c70*/  FMUL.FTZ R52, R57, R12 ;  /* 0x0000000c39347220 */ /* 0x000fe20000410000 */
[----:B---3--:R-:W-:-:S06]  /*16c80*/  FMNMX.FTZ R48, R42, R47, !PT ;  /* 0x0000002f2a307209 */ /* 0x008fcc0007810000 */
[----:B------:R-:W3:Y:S08]  /*16c90*/  MUFU.TANH R9, R9 ;  /* 0x0000000900097308 */ /* 0x000ef00000002400 */
[----:B------:R-:W1:Y:S01]  /*16ca0*/  MUFU.TANH R45, R45 ;  /* 0x0000002d002d7308 */ /* 0x000e620000002400 */
[-C--:B------:R-:W-:Y:S01]  /*16cb0*/  FMUL.FTZ R60, R60, R12.reuse ;  /* 0x0000000c3c3c7220 */ /* 0x080fe20000410000 */
[----:B------:R-:W-:-:S06]  /*16cc0*/  FMUL.FTZ R18, R35, R12 ;  /* 0x0000000c23127220 */ /* 0x000fcc0000410000 */
[----:B------:R-:W1:Y:S01]  /*16cd0*/  MUFU.TANH R13, R13 ;  /* 0x0000000d000d7308 */ /* 0x000e620000002400 */
[----:B0-----:R-:W-:Y:S01]  /*16ce0*/  FMNMX.FTZ R47, R43, R48, !PT ;  /* 0x000000302b2f7209 */ /* 0x001fe20007810000 */
[----:B------:R-:W-:-:S06]  /*16cf0*/  FMUL.FTZ R61, R61, R12 ;  /* 0x0000000c3d3d7220 */ /* 0x000fcc0000410000 */
[----:B------:R-:W0:Y:S01]  /*16d00*/  MUFU.TANH R46, R46 ;  /* 0x0000002e002e7308 */ /* 0x000e220000002400 */
[----:B------:R-:W-:Y:S01]  /*16d10*/  FMUL.FTZ R31, R50, R12 ;  /* 0x0000000c321f7220 */ /* 0x000fe20000410000 */
[----:B----4-:R-:W-:-:S06]  /*16d20*/  FMNMX.FTZ R48, R8, R7, !PT ;  /* 0x0000000708307209 */ /* 0x010fcc0007810000 */
[----:B------:R-:W4:Y:S01]  /*16d30*/  MUFU.TANH R14, R14 ;  /* 0x0000000e000e7308 */ /* 0x000f220000002400 */
[----:B--2---:R-:W-:-:S07]  /*16d40*/  FMNMX.FTZ R50, R44, R47, !PT ;  /* 0x0000002f2c327209 */ /* 0x004fce0007810000 */
[----:B------:R-:W2:Y:S01]  /*16d50*/  MUFU.TANH R52, R52 ;  /* 0x0000003400347308 */ /* 0x000ea20000002400 */
[----:B------:R-:W-:Y:S01]  /*16d60*/  FMUL.FTZ R64, R64, R12 ;  /* 0x0000000c40407220 */ /* 0x000fe20000410000 */
[----:B---3--:R-:W-:-:S06]  /*16d70*/  FMNMX.FTZ R48, R9, R48, !PT ;  /* 0x0000003009307209 */ /* 0x008fcc0007810000 */
[----:B------:R-:W3:Y:S01]  /*16d80*/  MUFU.TANH R15, R15 ;  /* 0x0000000f000f7308 */ /* 0x000ee20000002400 */
[----:B-1----:R-:W-:Y:S01]  /*16d90*/  FMNMX.FTZ R49, R45, R50, !PT ;  /* 0x000000322d317209 */ /* 0x002fe20007810000 */
[----:B------:R-:W-:-:S06]  /*16da0*/  FMUL.FTZ R65, R65, R12 ;  /* 0x0000000c41417220 */ /* 0x000fcc0000410000 */
[----:B------:R-:W1:Y:S01]  /*16db0*/  MUFU.TANH R73, R60 ;  /* 0x0000003c00497308 */ /* 0x000e620000002400 */
[----:B------:R-:W-:-:S07]  /*16dc0*/  FMNMX.FTZ R47, R13, R48, !PT ;  /* 0x000000300d2f7209 */ /* 0x000fce0007810000 */
[----:B------:R-:W1:Y:S01]  /*16dd0*/  MUFU.TANH R18, R18 ;  /* 0x0000001200127308 */ /* 0x000e620000002400 */
[----:B0-----:R-:W-:-:S07]  /*16de0*/  FMNMX.FTZ R49, R46, R49, !PT ;  /* 0x000000312e317209 */ /* 0x001fce0007810000 */
[----:B------:R-:W0:Y:S01]  /*16df0*/  MUFU.TANH R61, R61 ;  /* 0x0000003d003d7308 */ /* 0x000e220000002400 */
[----:B------:R-:W-:Y:S01]  /*16e00*/  FMUL.FTZ R68, R68, R12 ;  /* 0x0000000c44447220 */ /* 0x000fe20000410000 */
[----:B----4-:R-:W-:-:S06]  /*16e10*/  FMNMX.FTZ R48, R14, R47, !PT ;  /* 0x0000002f0e307209 */ /* 0x010fcc0007810000 */
[----:B------:R-:W4:Y:S01]  /*16e20*/  MUFU.TANH R19, R19 ;  /* 0x0000001300137308 */ /* 0x000f220000002400 */
[----:B--2---:R-:W-:Y:S01]  /*16e30*/  FMNMX.FTZ R50, R52, R49, !PT ;  /* 0x0000003134327209 */ /* 0x004fe20007810000 */
[----:B------:R-:W-:-:S06]  /*16e40*/  FMUL.FTZ R69, R69, R12 ;  /* 0x0000000c45457220 */ /* 0x000fcc0000410000 */
[----:B------:R-:W2:Y:S01]  /*16e50*/  MUFU.TANH R75, R64 ;  /* 0x00000040004b7308 */ /* 0x000ea20000002400 */
[----:B---3--:R-:W-:Y:S02]  /*16e60*/  FMNMX.FTZ R47, R15, R48, !PT ;  /* 0x000000300f2f7209 */ /* 0x008fe40007810000 */
[----:B-1----:R-:W-:-:S05]  /*16e70*/  FMNMX.FTZ R50, R73, R50, !PT ;  /* 0x0000003249327209 */ /* 0x002fca0007810000 */
[----:B------:R-:W1:Y:S01]  /*16e80*/  MUFU.TANH R65, R65 ;  /* 0x0000004100417308 */ /* 0x000e620000002400 */
[----:B------:R-:W-:-:S07]  /*16e90*/  FMNMX.FTZ R48, R18, R47, !PT ;  /* 0x0000002f12307209 */ /* 0x000fce0007810000 */
[----:B------:R-:W3:Y:S01]  /*16ea0*/  MUFU.TANH R24, R24 ;  /* 0x0000001800187308 */ /* 0x000ee20000002400 */
[----:B0-----:R-:W-:-:S07]  /*16eb0*/  FMNMX.FTZ R50, R61, R50, !PT ;  /* 0x000000323d327209 */ /* 0x001fce0007810000 */
[----:B------:R-:W0:Y:S01]  /*16ec0*/  MUFU.TANH R77, R68 ;  /* 0x00000044004d7308 */ /* 0x000e220000002400 */
[----:B----4-:R-:W-:-:S07]  /*16ed0*/  FMNMX.FTZ R49, R19, R48, !PT ;  /* 0x0000003013317209 */ /* 0x010fce0007810000 */
[----:B------:R-:W4:Y:S01]  /*16ee0*/  MUFU.TANH R25, R25 ;  /* 0x0000001900197308 */ /* 0x000f220000002400 */
[----:B--2---:R-:W-:-:S07]  /*16ef0*/  FMNMX.FTZ R48, R75, R50, !PT ;  /* 0x000000324b307209 */ /* 0x004fce0007810000 */
[----:B------:R-:W2:Y:S01]  /*16f00*/  MUFU.TANH R69, R69 ;  /* 0x0000004500457308 */ /* 0x000ea20000002400 */
[----:B------:R-:W-:-:S07]  /*16f10*/  FMUL.FTZ R35, R54, R12 ;  /* 0x0000000c36237220 */ /* 0x000fce0000410000 */
[----:B------:R-:W2:Y:S01]  /*16f20*/  MUFU.TANH R26, R26 ;  /* 0x0000001a001a7308 */ /* 0x000ea20000002400 */
[----:B-1----:R-:W-:Y:S01]  /*16f30*/  FMNMX.FTZ R54, R65, R48, !PT ;  /* 0x0000003041367209 */ /* 0x002fe20007810000 */
[----:B------:R-:W-:Y:S01]  /*16f40*/  FMUL.FTZ R32, R51, R12 ;  /* 0x0000000c33207220 */ /* 0x000fe20000410000 */
[----:B---3--:R-:W-:-:S05]  /*16f50*/  FMNMX.FTZ R50, R24, R49, !PT ;  /* 0x0000003118327209 */ /* 0x008fca0007810000 */
[----:B------:R-:W1:Y:S01]  /*16f60*/  MUFU.TANH R27, R27 ;  /* 0x0000001b001b7308 */ /* 0x000e620000002400 */
[----:B0-----:R-:W-:Y:S02]  /*16f70*/  FMNMX.FTZ R54, R77, R54, !PT ;  /* 0x000000364d367209 */ /* 0x001fe40007810000 */
[----:B----4-:R-:W-:-:S05]  /*16f80*/  FMNMX.FTZ R49, R25, R50, !PT ;  /* 0x0000003219317209 */ /* 0x010fca0007810000 */
[----:B------:R-:W0:Y:S01]  /*16f90*/  MUFU.TANH R28, R28 ;  /* 0x0000001c001c7308 */ /* 0x000e220000002400 */
[----:B--2---:R-:W-:Y:S01]  /*16fa0*/  FMNMX.FTZ R57, R69, R54, !PT ;  /* 0x0000003645397209 */ /* 0x004fe20007810000 */
[----:B------:R-:W-:Y:S01]  /*16fb0*/  FMUL.FTZ R36, R55, R12 ;  /* 0x0000000c37247220 */ /* 0x000fe20000410000 */
[----:B------:R-:W-:-:S05]  /*16fc0*/  FMNMX.FTZ R50, R26, R49, !PT ;  /* 0x000000311a327209 */ /* 0x000fca0007810000 */
[----:B------:R-:W2:Y:S01]  /*16fd0*/  MUFU.TANH R31, R31 ;  /* 0x0000001f001f7308 */ /* 0x000ea20000002400 */
[----:B-1----:R-:W-:Y:S01]  /*16fe0*/  FMNMX.FTZ R51, R27, R50, !PT ;  /* 0x000000321b337209 */ /* 0x002fe20007810000 */
[----:B------:R-:W1:Y:S06]  /*16ff0*/  SHFL.BFLY PT, R56, R57, 0x2, 0x1f ;  /* 0x0c401f0039387f89 */ /* 0x000e6c00000e0000 */
[----:B------:R-:W3:Y:S01]  /*17000*/  MUFU.TANH R32, R32 ;  /* 0x0000002000207308 */ /* 0x000ee20000002400 */
[----:B------:R-:W-:Y:S01]  /*17010*/  FMUL.FTZ R41, R58, R12 ;  /* 0x0000000c3a297220 */ /* 0x000fe20000410000 */
[----:B0-----:R-:W-:-:S06]  /*17020*/  FMNMX.FTZ R54, R28, R51, !PT ;  /* 0x000000331c367209 */ /* 0x001fcc0007810000 */
[----:B------:R-:W0:Y:S01]  /*17030*/  MUFU.TANH R35, R35 ;  /* 0x0000002300237308 */ /* 0x000e220000002400 */
[----:B------:R-:W-:Y:S01]  /*17040*/  FMUL.FTZ R47, R59, R12 ;  /* 0x0000000c3b2f7220 */ /* 0x000fe20000410000 */
[----:B--2---:R-:W-:-:S06]  /*17050*/  FMNMX.FTZ R51, R31, R54, !PT ;  /* 0x000000361f337209 */ /* 0x004fcc0007810000 */
[----:B------:R-:W2:Y:S01]  /*17060*/  MUFU.TANH R36, R36 ;  /* 0x0000002400247308 */ /* 0x000ea20000002400 */
[----:B------:R-:W-:Y:S01]  /*17070*/  FMUL.FTZ R48, R62, R12 ;  /* 0x0000000c3e307220 */ /* 0x000fe20000410000 */
[----:B---3--:R-:W-:-:S06]  /*17080*/  FMNMX.FTZ R54, R32, R51, !PT ;  /* 0x0000003320367209 */ /* 0x008fcc0007810000 */
        /* <DEDUP_REMOVED lines=10> */
[----:B-1----:R-:W-:Y:S01]  /*17130*/  FMNMX.FTZ R56, R57, R56, !PT ;  /* 0x0000003839387209 */ /* 0x002fe20007810000 */
[----:B------:R-:W-:Y:S01]  /*17140*/  FMUL.FTZ R53, R70, R12 ;  /* 0x0000000c46357220 */ /* 0x000fe20000410000 */
[----:B0-----:R-:W-:-:S05]  /*17150*/  FMNMX.FTZ R55, R47, R54, !PT ;  /* 0x000000362f377209 */ /* 0x001fca0007810000 */
[----:B------:R-:W0:Y:S01]  /*17160*/  MUFU.TANH R50, R50 ;  /* 0x0000003200327308 */ /* 0x000e220000002400 */
[----:B------:R-:W1:Y:S01]  /*17170*/  SHFL.BFLY PT, R63, R56, 0x1, 0x1f ;  /* 0x0c201f00383f7f89 */ /* 0x000e6200000e0000 */
[----:B------:R-:W-:Y:S01]  /*17180*/  FMUL.FTZ R12, R71, R12 ;  /* 0x0000000c470c7220 */ /* 0x000fe20000410000 */
[----:B--2---:R-:W-:-:S05]  /*17190*/  FMNMX.FTZ R54, R48, R55, !PT ;  /* 0x0000003730367209 */ /* 0x004fca0007810000 */
[----:B------:R-:W2:Y:S01]  /*171a0*/  MUFU.TANH R51, R51 ;  /* 0x0000003300337308 */ /* 0x000ea20000002400 */
[----:B---3--:R-:W-:-:S07]  /*171b0*/  FMNMX.FTZ R55, R49, R54, !PT ;  /* 0x0000003631377209 */ /* 0x008fce0007810000 */
[----:B------:R-:W3:Y:S01]  /*171c0*/  MUFU.TANH R53, R53 ;  /* 0x0000003500357308 */ /* 0x000ee20000002400 */
[----:B0-----:R-:W-:-:S07]  /*171d0*/  FMNMX.FTZ R54, R50, R55, !PT ;  /* 0x0000003732367209 */ /* 0x001fce0007810000 */
[----:B------:R-:W0:Y:S01]  /*171e0*/  MUFU.TANH R12, R12 ;  /* 0x0000000c000c7308 */ /* 0x000e220000002400 */
[----:B--2---:R-:W-:Y:S01]  /*171f0*/  FMNMX.FTZ R54, R51, R54, !PT ;  /* 0x0000003633367209 */ /* 0x004fe20007810000 */
[----:B------:R-:W-:Y:S01]  /*17200*/  IMAD.U32 R58, RZ, RZ, UR4 ;  /* 0x00000004ff3a7e24 */ /* 0x000fe2000f8e00ff */
[----:B-1----:R-:W-:Y:S01]  /*17210*/  FMNMX.FTZ R63, R56, R63, !PT ;  /* 0x0000003f383f7209 */ /* 0x002fe20007810000 */
[----:B------:R-:W-:Y:S01]  /*17220*/  IMAD.U32 R59, RZ, RZ, UR5 ;  /* 0x00000005ff3b7e24 */ /* 0x000fe2000f8e00ff */
[----:B---3--:R-:W-:Y:S01]  /*17230*/  FMNMX.FTZ R55, R53, R54, !PT ;  /* 0x0000003635377209 */ /* 0x008fe20007810000 */
[----:B------:R-:W-:Y:S03]  /*17240*/  ST.E desc[UR42][R16.64+0x440], R57 ;  /* 0x0004403910007985 */ /* 0x000fe6000c10192a */
[----:B0-----:R-:W-:-:S05]  /*17250*/  FMNMX.FTZ R55, R12, R55, !PT ;  /* 0x000000370c377209 */ /* 0x001fca0007810000 */
[----:B------:R-:W-:Y:S04]  /*17260*/  ST.E desc[UR42][R58.64], R55 ;  /* 0x000000373a007985 */ /* 0x000fe8000c10192a */
[----:B------:R-:W-:Y:S04]  /*17270*/  ST.E desc[UR42][R16.64+0x440], R63 ;  /* 0x0004403f10007985 */ /* 0x000fe8000c10192a */
[----:B------:R-:W2:Y:S04]  /*17280*/  LD.E R54, desc[UR42][R58.64] ;  /* 0x0000002a3a367980 */ /* 0x000ea8000c101900 */
[----:B--2---:R-:W0:Y:S02]  /*17290*/  SHFL.BFLY PT, R67, R54, 0x2, 0x1f ;  /* 0x0c401f0036437f89 */ /* 0x004e2400000e0000 */
[----:B0-----:R-:W-:-:S05]  /*172a0*/  FMNMX.FTZ R67, R54, R67, !PT ;  /* 0x0000004336437209 */ /* 0x001fca0007810000 */
[----:B------:R-:W0:Y:S02]  /*172b0*/  SHFL.BFLY PT, R56, R67, 0x1, 0x1f ;  /* 0x0c201f0043387f89 */ /* 0x000e2400000e0000 */
[----:B0-----:R-:W-:-:S05]  /*172c0*/  FMNMX.FTZ R71, R67, R56, !PT ;  /* 0x0000003843477209 */ /* 0x001fca0007810000 */
[----:B------:R0:W-:Y:S04]  /*172d0*/  ST.E desc[UR42][R58.64], R71 ;  /* 0x000000473a007985 */ /* 0x0001e8000c10192a */
[----:B------:R-:W2:Y:S04]  /*172e0*/  LD.E R56, desc[UR42][R16.64+0x460] ;  /* 0x0004602a10387980 */ /* 0x000ea8000c101900 */
[----:B------:R-:W3:Y:S04]  /*172f0*/  LD.E R79, desc[UR42][R16.64+0x440] ;  /* 0x0004402a104f7980 */ /* 0x000ee8000c101900 */
[----:B------:R-:W4:Y:S04]  /*17300*/  LD.E R60, desc[UR42][R16.64+0x450] ;  /* 0x0004502a103c7980 */ /* 0x000f28000c101900 */
[----:B------:R-:W4:Y:S04]  /*17310*/  LD.E R62, desc[UR42][R16.64+0x454] ;  /* 0x0004542a103e7980 */ /* 0x000f28000c101900 */
[----:B------:R-:W4:Y:S01]  /*17320*/  LD.E R55, desc[UR42][R16.64+0x230] ;  /* 0x0002302a10377980 */ /* 0x000f22000c101900 */
[----:B------:R-:W-:Y:S01]  /*17330*/  FADD.FTZ R7, R7, -R71 ;  /* 0x8000004707077221 */ /* 0x000fe20000010000 */
[----:B------:R-:W-:-:S04]  /*17340*/  UIADD3 UR4, UP0, UR37, 0x230, URZ ;  /* 0x0000023025047890 */ /* 0x000fc8000ff1e03f */
[----:B------:R-:W-:Y:S02]  /*17350*/  ULOP3.LUT UR6, UR4, 0x4, URZ, 0xfc, !UPT ;  /* 0x0000000404067892 */ /* 0x000fe4000f8efc3f */
[----:B------:R-:W-:Y:S01]  /*17360*/  UIADD3.X UR5, URZ, UR36, URZ, UP0, !UPT ;  /* 0x000000243f057290 */ /* 0x000fe200087fe43f */
[----:B--2---:R-:W-:Y:S01]  /*17370*/  FMUL.FTZ R54, R56, R7 ;  /* 0x0000000738367220 */ /* 0x004fe20000410000 */
[-C--:B0-----:R-:W-:Y:S01]  /*17380*/  FMUL.FTZ R71, R71, R56.reuse ;  /* 0x0000003847477220 */ /* 0x081fe20000410000 */
[----:B---3--:R-:W-:Y:S01]  /*17390*/  FADD.FTZ R7, R6, -R79 ;  /* 0x8000004f06077221 */ /* 0x008fe20000010000 */
[-C--:B------:R-:W-:Y:S02]  /*173a0*/  FMUL.FTZ R79, R79, R56.reuse ;  /* 0x000000384f4f7220 */ /* 0x080fe40000410000 */
[-C--:B------:R-:W-:Y:S01]  /*173b0*/  FFMA.FTZ R169, R8, R56.reuse, -R71 ;  /* 0x0000003808a97223 */ /* 0x080fe20000010847 */
[-C--:B------:R-:W-:Y:S01]  /*173c0*/  FMUL.FTZ R7, R7, R56.reuse ;  /* 0x0000003807077220 */ /* 0x080fe20000410000 */
[-CC-:B------:R-:W-:Y:S01]  /*173d0*/  FFMA.FTZ R168, R11, R56.reuse, -R79.reuse ;  /* 0x000000380ba87223 */ /* 0x180fe2000001084f */
[-CC-:B------:R-:W-:Y:S01]  /*173e0*/  FFMA.FTZ R57, R10, R56.reuse, -R79.reuse ;  /* 0x000000380a397223 */ /* 0x180fe2000001084f */
[-C--:B------:R-:W-:Y:S01]  /*173f0*/  FFMA.FTZ R232, R30, R56.reuse, -R79 ;  /* 0x000000381ee87223 */ /* 0x080fe2000001084f */
[-C--:B------:R-:W-:Y:S01]  /*17400*/  FFMA.FTZ R30, R9, R56.reuse, -R71 ;  /* 0x00000038091e7223 */ /* 0x080fe20000010847 */
[----:B------:R-:W-:Y:S01]  /*17410*/  MUFU.EX2 R54, R54 ;  /* 0x0000003600367308 */ /* 0x000fe20000000800 */
[-C--:B------:R-:W-:Y:S01]  /*17420*/  FFMA.FTZ R170, R20, R56.reuse, -R79 ;  /* 0x0000003814aa7223 */ /* 0x080fe2000001084f */
[----:B------:R-:W-:-:S06]  /*17430*/  FFMA.FTZ R171, R13, R56, -R71 ;  /* 0x000000380dab7223 */ /* 0x000fcc0000010847 */
[----:B------:R-:W-:Y:S01]  /*17440*/  MUFU.EX2 R7, R7 ;  /* 0x0000000700077308 */ /* 0x000fe20000000800 */
[----:B------:R-:W-:-:S07]  /*17450*/  FFMA.FTZ R59, R21, R56, -R79 ;  /* 0x00000038153b7223 */ /* 0x000fce000001084f */
[----:B------:R-:W4:Y:S01]  /*17460*/  MUFU.EX2 R168, R168 ;  /* 0x000000a800a87308 */ /* 0x000f220000000800 */
[----:B------:R-:W-:-:S07]  /*17470*/  FFMA.FTZ R14, R14, R56, -R71 ;  /* 0x000000380e0e7223 */ /* 0x000fce0000010847 */
[----:B------:R-:W0:Y:S01]  /*17480*/  MUFU.EX2 R169, R169 ;  /* 0x000000a900a97308 */ /* 0x000e220000000800 */
[----:B------:R-:W-:-:S07]  /*17490*/  FFMA.FTZ R231, R29, R56, -R79 ;  /* 0x000000381de77223 */ /* 0x000fce000001084f */
[----:B------:R-:W1:Y:S01]  /*174a0*/  MUFU.EX2 R57, R57 ;  /* 0x0000003900397308 */ /* 0x000e620000000800 */
[----:B------:R-:W-:-:S07]  /*174b0*/  FFMA.FTZ R229, R15, R56, -R71 ;  /* 0x000000380fe57223 */ /* 0x000fce0000010847 */
[----:B------:R-:W2:Y:S01]  /*174c0*/  MUFU.EX2 R30, R30 ;  /* 0x0000001e001e7308 */ /* 0x000ea20000000800 */
[----:B------:R-:W-:-:S07]  /*174d0*/  FFMA.FTZ R230, R18, R56, -R71 ;  /* 0x0000003812e67223 */ /* 0x000fce0000010847 */
[----:B------:R-:W3:Y:S08]  /*174e0*/  MUFU.EX2 R170, R170 ;  /* 0x000000aa00aa7308 */ /* 0x000ef00000000800 */
[----:B------:R-:W3:Y:S01]  /*174f0*/  MUFU.EX2 R171, R171 ;  /* 0x000000ab00ab7308 */ /* 0x000ee20000000800 */
[----:B----4-:R-:W-:Y:S01]  /*17500*/  FFMA.FTZ R60, R7, R60, R168 ;  /* 0x0000003c073c7223 */ /* 0x010fe200000100a8 */
[----:B------:R-:W-:-:S06]  /*17510*/  FFMA.FTZ R225, R33, R56, -R79 ;  /* 0x0000003821e17223 */ /* 0x000fcc000001084f */
[----:B------:R-:W4:Y:S01]  /*17520*/  MUFU.EX2 R59, R59 ;  /* 0x0000003b003b7308 */ /* 0x000f220000000800 */
[----:B0-----:R-:W-:Y:S01]  /*17530*/  FFMA.FTZ R9, R54, R62, R169 ;  /* 0x0000003e36097223 */ /* 0x001fe200000100a9 */
[----:B------:R-:W-:-:S06]  /*17540*/  FFMA.FTZ R218, R19, R56, -R71 ;  /* 0x0000003813da7223 */ /* 0x000fcc0000010847 */
[----:B------:R-:W0:Y:S01]  /*17550*/  MUFU.EX2 R14, R14 ;  /* 0x0000000e000e7308 */ /* 0x000e220000000800 */
[----:B-1----:R-:W-:Y:S01]  /*17560*/  FADD.FTZ R11, R57, R60 ;  /* 0x0000003c390b7221 */ /* 0x002fe20000010000 */
[----:B------:R-:W-:-:S06]  /*17570*/  FFMA.FTZ R228, R34, R56, -R79 ;  /* 0x0000003822e47223 */ /* 0x000fcc000001084f */
[----:B------:R-:W1:Y:S01]  /*17580*/  MUFU.EX2 R231, R231 ;  /* 0x000000e700e77308 */ /* 0x000e620000000800 */
[----:B--2---:R-:W-:Y:S01]  /*17590*/  FADD.FTZ R6, R30, R9 ;  /* 0x000000091e067221 */ /* 0x004fe20000010000 */
[----:B------:R-:W-:-:S06]  /*175a0*/  FFMA.FTZ R219, R24, R56, -R71 ;  /* 0x0000003818db7223 */ /* 0x000fcc0000010847 */
[----:B------:R-:W2:Y:S01]  /*175b0*/  MUFU.EX2 R229, R229 ;  /* 0x000000e500e57308 */ /* 0x000ea20000000800 */
[----:B---3--:R-:W-:Y:S01]  /*175c0*/  FADD.FTZ R8, R170, R11 ;  /* 0x0000000baa087221 */ /* 0x008fe20000010000 */
[----:B------:R-:W-:-:S06]  /*175d0*/  FFMA.FTZ R216, R37, R56, -R79 ;  /* 0x0000003825d87223 */ /* 0x000fcc000001084f */
[----:B------:R-:W3:Y:S01]  /*175e0*/  MUFU.EX2 R232, R232 ;  /* 0x000000e800e87308 */ /* 0x000ee20000000800 */
[----:B------:R-:W-:Y:S01]  /*175f0*/  FADD.FTZ R9, R171, R6 ;  /* 0x00000006ab097221 */ /* 0x000fe20000010000 */
[----:B------:R-:W-:-:S06]  /*17600*/  FFMA.FTZ R214, R25, R56, -R71 ;  /* 0x0000003819d67223 */ /* 0x000fcc0000010847 */
[----:B------:R-:W3:Y:S01]  /*17610*/  MUFU.EX2 R230, R230 ;  /* 0x000000e600e67308 */ /* 0x000ee20000000800 */
[----:B----4-:R-:W-:Y:S01]  /*17620*/  FADD.FTZ R8, R59, R8 ;  /* 0x000000083b087221 */ /* 0x010fe20000010000 */
[----:B------:R-:W-:-:S06]  /*17630*/  FFMA.FTZ R217, R38, R56, -R79 ;  /* 0x0000003826d97223 */ /* 0x000fcc000001084f */
[----:B------:R-:W4:Y:S01]  /*17640*/  MUFU.EX2 R225, R225 ;  /* 0x000000e100e17308 */ /* 0x000f220000000800 */
[----:B0-----:R-:W-:Y:S01]  /*17650*/  FADD.FTZ R6, R14, R9 ;  /* 0x000000090e067221 */ /* 0x001fe20000010000 */
        /* <DEDUP_REMOVED lines=57> */
[----:B--2---:R-:W-:-:S06]  /*179f0*/  FADD.FTZ R9, R206, R9 ;  /* 0x00000009ce097221 */ /* 0x004fcc0000010000 */
[----:B------:R-:W1:Y:S01]  /*17a00*/  MUFU.EX2 R198, R198 ;  /* 0x000000c600c67308 */ /* 0x000e620000000800 */
[-C--:B------:R-:W-:Y:S01]  /*17a10*/  FFMA.FTZ R194, R61, R56.reuse, -R79 ;  /* 0x000000383dc27223 */ /* 0x080fe2000001084f */
[----:B------:R-:W-:-:S06]  /*17a20*/  FFMA.FTZ R191, R49, R56, -R71 ;  /* 0x0000003831bf7223 */ /* 0x000fcc0000010847 */
[----:B------:R-:W2:Y:S01]  /*17a30*/  MUFU.EX2 R196, R196 ;  /* 0x000000c400c47308 */ /* 0x000ea20000000800 */
[----:B---3--:R-:W-:Y:S01]  /*17a40*/  FADD.FTZ R11, R203, R6 ;  /* 0x00000006cb0b7221 */ /* 0x008fe20000010000 */
[----:B------:R-:W-:-:S06]  /*17a50*/  FADD.FTZ R9, R200, R9 ;  /* 0x00000009c8097221 */ /* 0x000fcc0000010000 */
[----:B------:R-:W3:Y:S01]  /*17a60*/  MUFU.EX2 R199, R199 ;  /* 0x000000c700c77308 */ /* 0x000ee20000000800 */
[-C--:B------:R-:W-:Y:S01]  /*17a70*/  FFMA.FTZ R187, R75, R56.reuse, -R79 ;  /* 0x000000384bbb7223 */ /* 0x080fe2000001084f */
[----:B------:R-:W-:-:S06]  /*17a80*/  FFMA.FTZ R185, R50, R56, -R71 ;  /* 0x0000003832b97223 */ /* 0x000fcc0000010847 */
[----:B------:R-:W3:Y:S01]  /*17a90*/  MUFU.EX2 R197, R197 ;  /* 0x000000c500c57308 */ /* 0x000ee20000000800 */
[----:B----4-:R-:W-:Y:S01]  /*17aa0*/  FADD.FTZ R11, R204, R11 ;  /* 0x0000000bcc0b7221 */ /* 0x010fe20000010000 */
[----:B0-----:R-:W-:-:S06]  /*17ab0*/  FADD.FTZ R9, R202, R9 ;  /* 0x00000009ca097221 */ /* 0x001fcc0000010000 */
[----:B------:R-:W0:Y:S01]  /*17ac0*/  MUFU.EX2 R195, R195 ;  /* 0x000000c300c37308 */ /* 0x000e220000000800 */
[-C--:B------:R-:W-:Y:S01]  /*17ad0*/  FFMA.FTZ R189, R65, R56.reuse, -R79 ;  /* 0x0000003841bd7223 */ /* 0x080fe2000001084f */
[----:B------:R-:W-:-:S06]  /*17ae0*/  FFMA.FTZ R186, R51, R56, -R71 ;  /* 0x0000003833ba7223 */ /* 0x000fcc0000010847 */
[----:B------:R-:W4:Y:S01]  /*17af0*/  MUFU.EX2 R190, R190 ;  /* 0x000000be00be7308 */ /* 0x000f220000000800 */
        /* <DEDUP_REMOVED lines=12> */
[----:B0-----:R-:W-:Y:S01]  /*17bc0*/  FADD.FTZ R11, R195, R6 ;  /* 0x00000006c30b7221 */ /* 0x001fe20000010000 */
[----:B----4-:R-:W-:-:S06]  /*17bd0*/  FADD.FTZ R6, R190, R9 ;  /* 0x00000009be067221 */ /* 0x010fcc0000010000 */
[----:B------:R-:W0:Y:S08]  /*17be0*/  MUFU.EX2 R189, R189 ;  /* 0x000000bd00bd7308 */ /* 0x000e300000000800 */
[----:B------:R-:W4:Y:S01]  /*17bf0*/  MUFU.EX2 R186, R186 ;  /* 0x000000ba00ba7308 */ /* 0x000f220000000800 */
[----:B-1----:R-:W-:Y:S01]  /*17c00*/  FADD.FTZ R8, R194, R11 ;  /* 0x0000000bc2087221 */ /* 0x002fe20000010000 */
[----:B--2---:R-:W-:-:S06]  /*17c10*/  FADD.FTZ R6, R191, R6 ;  /* 0x00000006bf067221 */ /* 0x004fcc0000010000 */
[----:B------:R-:W1:Y:S08]  /*17c20*/  MUFU.EX2 R20, R20 ;  /* 0x0000001400147308 */ /* 0x000e700000000800 */
[----:B------:R-:W2:Y:S01]  /*17c30*/  MUFU.EX2 R18, R18 ;  /* 0x0000001200127308 */ /* 0x000ea20000000800 */
[----:B---3--:R-:W-:Y:S01]  /*17c40*/  FADD.FTZ R8, R187, R8 ;  /* 0x00000008bb087221 */ /* 0x008fe20000010000 */
[----:B------:R-:W-:-:S06]  /*17c50*/  FADD.FTZ R9, R185, R6 ;  /* 0x00000006b9097221 */ /* 0x000fcc0000010000 */
[----:B------:R-:W3:Y:S08]  /*17c60*/  MUFU.EX2 R21, R21 ;  /* 0x0000001500157308 */ /* 0x000ef00000000800 */
[----:B------:R-:W3:Y:S01]  /*17c70*/  MUFU.EX2 R19, R19 ;  /* 0x0000001300137308 */ /* 0x000ee20000000800 */
[----:B0-----:R-:W-:Y:S01]  /*17c80*/  FADD.FTZ R11, R189, R8 ;  /* 0x00000008bd0b7221 */ /* 0x001fe20000010000 */
[----:B----4-:R-:W-:-:S03]  /*17c90*/  FADD.FTZ R9, R186, R9 ;  /* 0x00000009ba097221 */ /* 0x010fc60000010000 */
[----:B-1----:R-:W-:Y:S01]  /*17ca0*/  FADD.FTZ R6, R20, R11 ;  /* 0x0000000b14067221 */ /* 0x002fe20000010000 */
[----:B--2---:R-:W-:Y:S01]  /*17cb0*/  FADD.FTZ R8, R18, R9 ;  /* 0x0000000912087221 */ /* 0x004fe20000010000 */
[----:B------:R-:W-:Y:S01]  /*17cc0*/  FMUL.FTZ R55, R7, R55 ;  /* 0x0000003707377220 */ /* 0x000fe20000410000 */
[----:B------:R-:W-:Y:S01]  /*17cd0*/  MOV R10, UR6 ;  /* 0x00000006000a7c02 */ /* 0x000fe20008000f00 */
[----:B---3--:R-:W-:Y:S01]  /*17ce0*/  FADD.FTZ R9, R21, R6 ;  /* 0x0000000615097221 */ /* 0x008fe20000010000 */
[----:B------:R-:W-:Y:S02]  /*17cf0*/  IMAD.U32 R11, RZ, RZ, UR5 ;  /* 0x00000005ff0b7e24 */ /* 0x000fe4000f8e00ff */
[----:B------:R-:W-:Y:S01]  /*17d00*/  ST.E desc[UR42][R16.64+0x230], R55 ;  /* 0x0002303710007985 */ /* 0x000fe2000c10192a */
[----:B------:R-:W-:-:S03]  /*17d10*/  FADD.FTZ R13, R19, R8 ;  /* 0x00000008130d7221 */ /* 0x000fc60000010000 */
[----:B------:R-:W-:Y:S04]  /*17d20*/  ST.E desc[UR42][R16.64+0x450], R9 ;  /* 0x0004500910007985 */ /* 0x000fe8000c10192a */
[----:B------:R0:W-:Y:S04]  /*17d30*/  ST.E desc[UR42][R16.64+0x454], R13 ;  /* 0x0004540d10007985 */ /* 0x0001e8000c10192a */
[----:B------:R-:W2:Y:S02]  /*17d40*/  LD.E R6, desc[UR42][R10.64] ;  /* 0x0000002a0a067980 */ /* 0x000ea4000c101900 */
[----:B--2---:R-:W-:-:S05]  /*17d50*/  FMUL.FTZ R15, R7, R6 ;  /* 0x00000006070f7220 */ /* 0x004fca0000410000 */
[----:B------:R1:W-:Y:S04]  /*17d60*/  ST.E desc[UR42][R10.64], R15 ;  /* 0x0000000f0a007985 */ /* 0x0003e8000c10192a */
[----:B------:R-:W0:Y:S04]  /*17d70*/  LD.E R8, desc[UR42][R16.64+0x244] ;  /* 0x0002442a10087980 */ /* 0x000e28000c101900 */
[----:B------:R-:W2:Y:S04]  /*17d80*/  LD.E R6, desc[UR42][R16.64+0x240] ;  /* 0x0002402a10067980 */ /* 0x000ea8000c101900 */
[----:B------:R-:W3:Y:S04]  /*17d90*/  LD.E R144, desc[UR42][R16.64+0x424] ;  /* 0x0004242a10907980 */ /* 0x000ee8000c101900 */
[----:B------:R-:W1:Y:S04]  /*17da0*/  LD.E R12, desc[UR42][R16.64+0x250] ;  /* 0x0002502a100c7980 */ /* 0x000e68000c101900 */
        /* <DEDUP_REMOVED lines=58> */
[----:B------:R-:W-:Y:S01]  /*18150*/  ULOP3.LUT UR6, UR4, 0x8, URZ, 0xfc, !UPT ;  /* 0x0000000804067892 */ /* 0x000fe2000f8efc3f */
[C---:B0-----:R-:W-:Y:S01]  /*18160*/  FMUL.FTZ R13, R7.reuse, R8 ;  /* 0x00000008070d7220 */ /* 0x041fe20000410000 */
[----:B--2---:R-:W-:-:S04]  /*18170*/  FMUL.FTZ R9, R7, R6 ;  /* 0x0000000607097220 */ /* 0x004fc80000410000 */
[----:B------:R0:W-:Y:S01]  /*18180*/  ST.E desc[UR42][R16.64+0x244], R13 ;  /* 0x0002440d10007985 */ /* 0x0001e2000c10192a */
[----:B---3--:R-:W-:-:S03]  /*18190*/  FMUL.FTZ R33, R7, R144 ;  /* 0x0000009007217220 */ /* 0x008fc60000410000 */
[----:B------:R2:W-:Y:S01]  /*181a0*/  ST.E desc[UR42][R16.64+0x240], R9 ;  /* 0x0002400910007985 */ /* 0x0005e2000c10192a */
[C---:B-1----:R-:W-:Y:S01]  /*181b0*/  FMUL.FTZ R15, R7.reuse, R12 ;  /* 0x0000000c070f7220 */ /* 0x042fe20000410000 */
[C---:B----4-:R-:W-:Y:S01]  /*181c0*/  FMUL.FTZ R25, R7.reuse, R24 ;  /* 0x0000001807197220 */ /* 0x050fe20000410000 */
[C---:B------:R-:W-:Y:S01]  /*181d0*/  FMUL.FTZ R27, R7.reuse, R26 ;  /* 0x0000001a071b7220 */ /* 0x040fe20000410000 */
[C---:B0-----:R-:W-:Y:S01]  /*181e0*/  FMUL.FTZ R13, R7.reuse, R36 ;  /* 0x00000024070d7220 */ /* 0x041fe20000410000 */
[C---:B--2---:R-:W-:Y:S01]  /*181f0*/  FMUL.FTZ R9, R7.reuse, R34 ;  /* 0x0000002207097220 */ /* 0x044fe20000410000 */
[----:B------:R0:W-:Y:S01]  /*18200*/  ST.E desc[UR42][R16.64+0x424], R33 ;  /* 0x0004242110007985 */ /* 0x0001e2000c10192a */
[----:B------:R-:W-:-:S03]  /*18210*/  FMUL.FTZ R29, R7, R28 ;  /* 0x0000001c071d7220 */ /* 0x000fc60000410000 */
[----:B------:R1:W-:Y:S01]  /*18220*/  ST.E desc[UR42][R16.64+0x250], R15 ;  /* 0x0002500f10007985 */ /* 0x0003e2000c10192a */
[----:B------:R-:W-:-:S03]  /*18230*/  FMUL.FTZ R31, R7, R32 ;  /* 0x00000020071f7220 */ /* 0x000fc60000410000 */
[----:B------:R2:W-:Y:S04]  /*18240*/  ST.E desc[UR42][R16.64+0x254], R25 ;  /* 0x0002541910007985 */ /* 0x0005e8000c10192a */
[----:B------:R3:W-:Y:S01]  /*18250*/  ST.E desc[UR42][R16.64+0x260], R27 ;  /* 0x0002601b10007985 */ /* 0x0007e2000c10192a */
[C---:B0-----:R-:W-:Y:S01]  /*18260*/  FMUL.FTZ R33, R7.reuse, R38 ;  /* 0x0000002607217220 */ /* 0x041fe20000410000 */
[C---:B------:R-:W-:Y:S02]  /*18270*/  FMUL.FTZ R35, R7.reuse, R40 ;  /* 0x0000002807237220 */ /* 0x040fe40000410000 */
        /* <DEDUP_REMOVED lines=79> */
[----:B------:R0:W-:Y:S01]  /*18770*/  ST.E desc[UR42][R16.64+0x394], R15 ;  /* 0x0003940f10007985 */ /* 0x0001e2000c10192a */
[C---:B------:R-:W-:Y:S01]  /*18780*/  FMUL.FTZ R37, R7.reuse, R142 ;  /* 0x0000008e07257220 */ /* 0x040fe20000410000 */
[----:B------:R-:W-:Y:S02]  /*18790*/  IMAD.U32 R8, RZ, RZ, UR6 ;  /* 0x00000006ff087e24 */ /* 0x000fe4000f8e00ff */
        /* <DEDUP_REMOVED lines=15> */
[----:B---3--:R-:W-:Y:S01]  /*18890*/  FMUL.FTZ R13, R7, R136 ;  /* 0x00000088070d7220 */ /* 0x008fe20000410000 */
[----:B0-----:R-:W-:Y:S01]  /*188a0*/  IMAD.U32 R9, RZ, RZ, UR5 ;  /* 0x00000005ff097e24 */ /* 0x001fe2000f8e00ff */
[----:B------:R0:W-:Y:S04]  /*188b0*/  ST.E desc[UR42][R16.64+0x3e0], R15 ;  /* 0x0003e00f10007985 */ /* 0x0001e8000c10192a */
[----:B------:R1:W-:Y:S04]  /*188c0*/  ST.E desc[UR42][R16.64+0x3e4], R25 ;  /* 0x0003e41910007985 */ /* 0x0003e8000c10192a */
[----:B------:R-:W-:Y:S04]  /*188d0*/  ST.E desc[UR42][R16.64+0x3f0], R29 ;  /* 0x0003f01d10007985 */ /* 0x000fe8000c10192a */
[----:B------:R-:W-:Y:S04]  /*188e0*/  ST.E desc[UR42][R16.64+0x3f4], R31 ;  /* 0x0003f41f10007985 */ /* 0x000fe8000c10192a */
[----:B------:R-:W-:Y:S04]  /*188f0*/  ST.E desc[UR42][R16.64+0x400], R27 ;  /* 0x0004001b10007985 */ /* 0x000fe8000c10192a */
[----:B------:R2:W-:Y:S04]  /*18900*/  ST.E desc[UR42][R16.64+0x404], R13 ;  /* 0x0004040d10007985 */ /* 0x0005e8000c10192a */
[----:B------:R3:W-:Y:S04]  /*18910*/  ST.E desc[UR42][R16.64+0x410], R33 ;  /* 0x0004102110007985 */ /* 0x0007e8000c10192a */
[----:B------:R4:W-:Y:S04]  /*18920*/  ST.E desc[UR42][R16.64+0x414], R35 ;  /* 0x0004142310007985 */ /* 0x0009e8000c10192a */
[----:B------:R-:W-:Y:S04]  /*18930*/  ST.E desc[UR42][R16.64+0x420], R37 ;  /* 0x0004202510007985 */ /* 0x000fe8000c10192a */
[----:B0-----:R-:W2:Y:S01]  /*18940*/  LD.E R15, desc[UR42][R8.64] ;  /* 0x0000002a080f7980 */ /* 0x001ea2000c101900 */
[----:B------:R-:W-:Y:S01]  /*18950*/  ULOP3.LUT UR4, UR4, 0xc, URZ, 0xfc, !UPT ;  /* 0x0000000c04047892 */ /* 0x000fe2000f8efc3f */
[----:B------:R-:W-:-:S05]  /*18960*/  IMAD.U32 R7, RZ, RZ, UR5 ;  /* 0x00000005ff077e24 */ /* 0x000fca000f8e00ff */
[----:B------:R-:W-:Y:S02]  /*18970*/  IMAD.U32 R6, RZ, RZ, UR4 ;  /* 0x00000004ff067e24 */ /* 0x000fe4000f8e00ff */
[----:B--2---:R-:W-:-:S05]  /*18980*/  FMUL.FTZ R15, R54, R15 ;  /* 0x0000000f360f7220 */ /* 0x004fca0000410000 */
[----:B------:R0:W-:Y:S04]  /*18990*/  ST.E desc[UR42][R8.64], R15 ;  /* 0x0000000f08007985 */ /* 0x0001e8000c10192a */
[----:B-1----:R-:W2:Y:S02]  /*189a0*/  LD.E R25, desc[UR42][R6.64] ;  /* 0x0000002a06197980 */ /* 0x002ea4000c101900 */
[----:B--2---:R-:W-:-:S05]  /*189b0*/  FMUL.FTZ R25, R54, R25 ;  /* 0x0000001936197220 */ /* 0x004fca0000410000 */
[----:B------:R1:W-:Y:S04]  /*189c0*/  ST.E desc[UR42][R6.64], R25 ;  /* 0x0000001906007985 */ /* 0x0003e8000c10192a */
[----:B------:R-:W2:Y:S04]  /*189d0*/  LD.E R147, desc[UR42][R16.64+0x42c] ;  /* 0x00042c2a10937980 */ /* 0x000ea8000c101900 */
[----:B------:R-:W2:Y:S04]  /*189e0*/  LD.E R13, desc[UR42][R16.64+0x248] ;  /* 0x0002482a100d7980 */ /* 0x000ea8000c101900 */
[----:B------:R-:W2:Y:S04]  /*189f0*/  LD.E R27, desc[UR42][R16.64+0x24c] ;  /* 0x00024c2a101b7980 */ /* 0x000ea8000c101900 */
[----:B------:R-:W2:Y:S04]  /*18a00*/  LD.E R29, desc[UR42][R16.64+0x258] ;  /* 0x0002582a101d7980 */ /* 0x000ea8000c101900 */
[----:B------:R-:W2:Y:S04]  /*18a10*/  LD.E R31, desc[UR42][R16.64+0x25c] ;  /* 0x00025c2a101f7980 */ /* 0x000ea8000c101900 */
[----:B---3--:R-:W3:Y:S04]  /*18a20*/  LD.E R33, desc[UR42][R16.64+0x268] ;  /* 0x0002682a10217980 */ /* 0x008ee8000c101900 */
[----:B----4-:R-:W4:Y:S04]  /*18a30*/  LD.E R35, desc[UR42][R16.64+0x26c] ;  /* 0x00026c2a10237980 */ /* 0x010f28000c101900 */
[----:B0-----:R-:W4:Y:S04]  /*18a40*/  LD.E R15, desc[UR42][R16.64+0x278] ;  /* 0x0002782a100f7980 */ /* 0x001f28000c101900 */
[----:B------:R-:W4:Y:S04]  /*18a50*/  LD.E R37, desc[UR42][R16.64+0x27c] ;  /* 0x00027c2a10257980 */ /* 0x000f28000c101900 */
[----:B------:R-:W4:Y:S04]  /*18a60*/  LD.E R39, desc[UR42][R16.64+0x288] ;  /* 0x0002882a10277980 */ /* 0x000f28000c101900 */
[----:B-1----:R-:W4:Y:S04]  /*18a70*/  LD.E R25, desc[UR42][R16.64+0x28c] ;  /* 0x00028c2a10197980 */ /* 0x002f28000c101900 */
        /* <DEDUP_REMOVED lines=51> */
[C---:B--2---:R-:W-:Y:S01]  /*18db0*/  FMUL.FTZ R147, R54.reuse, R147 ;  /* 0x0000009336937220 */ /* 0x044fe20000410000 */
[C---:B------:R-:W-:Y:S01]  /*18dc0*/  FMUL.FTZ R13, R54.reuse, R13 ;  /* 0x0000000d360d7220 */ /* 0x040fe20000410000 */
[C---:B------:R-:W-:Y:S01]  /*18dd0*/  FMUL.FTZ R27, R54.reuse, R27 ;  /* 0x0000001b361b7220 */ /* 0x040fe20000410000 */
[C---:B------:R-:W-:Y:S01]  /*18de0*/  FMUL.FTZ R29, R54.reuse, R29 ;  /* 0x0000001d361d7220 */ /* 0x040fe20000410000 */
[C---:B------:R-:W-:Y:S01]  /*18df0*/  FMUL.FTZ R31, R54.reuse, R31 ;  /* 0x0000001f361f7220 */ /* 0x040fe20000410000 */
[C---:B---3--:R-:W-:Y:S01]  /*18e00*/  FMUL.FTZ R33, R54.reuse, R33 ;  /* 0x0000002136217220 */ /* 0x048fe20000410000 */
[C---:B----4-:R-:W-:Y:S01]  /*18e10*/  FMUL.FTZ R35, R54.reuse, R35 ;  /* 0x0000002336237220 */ /* 0x050fe20000410000 */
        /* <DEDUP_REMOVED lines=118> */
[----:B0-----:R-:W2:Y:S04]  /*19580*/  LD.E R27, desc[UR42][R16.64+0x230] ;  /* 0x0002302a101b7980 */ /* 0x001ea8000c101900 */
[----:B-1----:R-:W4:Y:S04]  /*19590*/  LD.E R15, desc[UR42][R2.64] ;  /* 0x0000002a020f7980 */ /* 0x002f28000c101900 */
[----:B------:R-:W4:Y:S04]  /*195a0*/  LD.E.64 R12, desc[UR42][R16.64+0xa8] ;  /* 0x0000a82a100c7980 */ /* 0x000f28000c101b00 */
[----:B--2---:R0:W-:Y:S04]  /*195b0*/  ST.E desc[UR42][R16.64+0x230], R27 ;  /* 0x0002301b10007985 */ /* 0x0041e8000c10192a */
[----:B------:R-:W2:Y:S04]  /*195c0*/  LD.E R29, desc[UR42][R10.64] ;  /* 0x0000002a0a1d7980 */ /* 0x000ea8000c101900 */
[----:B--2---:R1:W-:Y:S04]  /*195d0*/  ST.E desc[UR42][R10.64], R29 ;  /* 0x0000001d0a007985 */ /* 0x0043e8000c10192a */
[----:B------:R-:W2:Y:S04]  /*195e0*/  LD.E R31, desc[UR42][R8.64] ;  /* 0x0000002a081f7980 */ /* 0x000ea8000c101900 */
[----:B--2---:R2:W-:Y:S04]  /*195f0*/  ST.E desc[UR42][R8.64], R31 ;  /* 0x0000001f08007985 */ /* 0x0045e8000c10192a */
[----:B------:R-:W3:Y:S04]  /*19600*/  LD.E R33, desc[UR42][R6.64] ;  /* 0x0000002a06217980 */ /* 0x000ee8000c101900 */
[----:B---3--:R3:W-:Y:S04]  /*19610*/  ST.E desc[UR42][R6.64], R33 ;  /* 0x0000002106007985 */ /* 0x0087e8000c10192a */
[----:B------:R-:W4:Y:S04]  /*19620*/  LD.E R35, desc[UR42][R16.64+0x240] ;  /* 0x0002402a10237980 */ /* 0x000f28000c101900 */
[----:B------:R-:W4:Y:S04]  /*19630*/  LD.E R37, desc[UR42][R16.64+0x244] ;  /* 0x0002442a10257980 */ /* 0x000f28000c101900 */
[----:B------:R-:W4:Y:S04]  /*19640*/  LD.E R25, desc[UR42][R16.64+0x248] ;  /* 0x0002482a10197980 */ /* 0x000f28000c101900 */
[----:B0-----:R-:W4:Y:S04]  /*19650*/  LD.E R27, desc[UR42][R16.64+0x24c] ;  /* 0x00024c2a101b7980 */ /* 0x001f28000c101900 */
[----:B-1----:R-:W4:Y:S04]  /*19660*/  LD.E R29, desc[UR42][R16.64+0x250] ;  /* 0x0002502a101d7980 */ /* 0x002f28000c101900 */
[----:B------:R-:W4:Y:S04]  /*19670*/  LD.E R39, desc[UR42][R16.64+0x254] ;  /* 0x0002542a10277980 */ /* 0x000f28000c101900 */
[----:B--2---:R-:W2:Y:S04]  /*19680*/  LD.E R31, desc[UR42][R16.64+0x258] ;  /* 0x0002582a101f7980 */ /* 0x004ea8000c101900 */
[----:B------:R-:W2:Y:S04]  /*19690*/  LD.E R41, desc[UR42][R16.64+0x25c] ;  /* 0x00025c2a10297980 */ /* 0x000ea8000c101900 */
[----:B---3--:R-:W3:Y:S04]  /*196a0*/  LD.E R33, desc[UR42][R16.64+0x260] ;  /* 0x0002602a10217980 */ /* 0x008ee8000c101900 */
[----:B------:R-:W3:Y:S04]  /*196b0*/  LD.E R43, desc[UR42][R16.64+0x264] ;  /* 0x0002642a102b7980 */ /* 0x000ee8000c101900 */
        /* <DEDUP_REMOVED lines=65> */
[----:B----4-:R0:W-:Y:S04]  /*19ad0*/  ST.E desc[UR42][R16.64+0x240], R35 ;  /* 0x0002402310007985 */ /* 0x0101e8000c10192a */
[----:B------:R1:W-:Y:S04]  /*19ae0*/  ST.E desc[UR42][R16.64+0x244], R37 ;  /* 0x0002442510007985 */ /* 0x0003e8000c10192a */
[----:B------:R-:W4:Y:S04]  /*19af0*/  LD.E R50, desc[UR42][R16.64+0x374] ;  /* 0x0003742a10327980 */ /* 0x000f28000c101900 */
[----:B0-----:R-:W4:Y:S04]  /*19b00*/  LD.E R35, desc[UR42][R16.64+0x270] ;  /* 0x0002702a10237980 */ /* 0x001f28000c101900 */
        /* <DEDUP_REMOVED lines=53> */
[----:B---3--:R-:W-:Y:S04]  /*19e60*/  ST.E desc[UR42][R16.64+0x260], R33 ;  /* 0x0002602110007985 */ /* 0x008fe8000c10192a */
        /* <DEDUP_REMOVED lines=115> */
[----:B0-----:R-:W4:Y:S01]  /*1a5a0*/  LDL R24, [R1+0x88] ;  /* 0x0000880001187983 */ /* 0x001f220000100800 */
[----:B------:R-:W-:-:S02]  /*1a5b0*/  F2FP.F16.F32.PACK_AB R168, R57, R168 ;  /* 0x000000a839a8723e */ /* 0x000fc400000000ff */
[----:B------:R-:W-:Y:S01]  /*1a5c0*/  F2FP.F16.F32.PACK_AB R169, R30, R169 ;  /* 0x000000a91ea9723e */ /* 0x000fe200000000ff */
[----:B-1----:R-:W4:Y:S01]  /*1a5d0*/  LD.E R28, desc[UR42][R16.64+0x240] ;  /* 0x0002402a101c7980 */ /* 0x002f22000c101900 */
[----:B------:R-:W-:-:S03]  /*1a5e0*/  F2FP.F16.F32.PACK_AB R170, R59, R170 ;  /* 0x000000aa3baa723e */ /* 0x000fc600000000ff */
[----:B------:R-:W4:Y:S04]  /*1a5f0*/  LD.E R29, desc[UR42][R16.64+0x244] ;  /* 0x0002442a101d7980 */ /* 0x000f28000c101900 */
[----:B------:R-:W4:Y:S04]  /*1a600*/  LD.E R30, desc[UR42][R16.64+0x248] ;  /* 0x0002482a101e7980 */ /* 0x000f28000c101900 */
[----:B------:R-:W4:Y:S04]  /*1a610*/  LD.E R31, desc[UR42][R16.64+0x24c] ;  /* 0x00024c2a101f7980 */ /* 0x000f28000c101900 */
        /* <DEDUP_REMOVED lines=126> */
[----:B------:R-:W-:-:S04]  /*1ae00*/  R2UR UR7, R13 ;  /* 0x000000000d0772ca */ /* 0x000fc800000e0000 */
[----:B------:R-:W-:Y:S02]  /*1ae10*/  R2UR UR6, R12 ;  /* 0x000000000c0672ca */ /* 0x000fe400000e0000 */
        /* <DEDUP_REMOVED lines=833> */
[----:B------:R-:W4:Y:S04]  /*1e230*/  LD.E R13, desc[UR42][R16.64+0x230] ;  /* 0x0002302a100d7980 */ /* 0x000f28000c101900 */
[----:B----4-:R4:W-:Y:S04]  /*1e240*/  ST.E desc[UR42][R16.64+0x230], R13 ;  /* 0x0002300d10007985 */ /* 0x0109e8000c10192a */
[----:B------:R-:W2:Y:S04]  /*1e250*/  LD.E R15, desc[UR42][R10.64] ;  /* 0x0000002a0a0f7980 */ /* 0x000ea8000c101900 */
[----:B--2---:R2:W-:Y:S04]  /*1e260*/  ST.E desc[UR42][R10.64], R15 ;  /* 0x0000000f0a007985 */ /* 0x0045e8000c10192a */
[----:B------:R-:W3:Y:S04]  /*1e270*/  LD.E R19, desc[UR42][R8.64] ;  /* 0x0000002a08137980 */ /* 0x000ee8000c101900 */
[----:B---3--:R3:W-:Y:S04]  /*1e280*/  ST.E desc[UR42][R8.64], R19 ;  /* 0x0000001308007985 */ /* 0x0087e8000c10192a */
[----:B------:R-:W4:Y:S04]  /*1e290*/  LD.E R21, desc[UR42][R6.64] ;  /* 0x0000002a06157980 */ /* 0x000f28000c101900 */
[----:B----4-:R4:W-:Y:S04]  /*1e2a0*/  ST.E desc[UR42][R6.64], R21 ;  /* 0x0000001506007985 */ /* 0x0109e8000c10192a */
[----:B0-----:R-:W4:Y:S04]  /*1e2b0*/  LD.E R25, desc[UR42][R16.64+0x240] ;  /* 0x0002402a10197980 */ /* 0x001f28000c101900 */
[----:B-1----:R-:W4:Y:S04]  /*1e2c0*/  LD.E R27, desc[UR42][R16.64+0x244] ;  /* 0x0002442a101b7980 */ /* 0x002f28000c101900 */
[----:B------:R-:W4:Y:S04]  /*1e2d0*/  LD.E R29, desc[UR42][R16.64+0x248] ;  /* 0x0002482a101d7980 */ /* 0x000f28000c101900 */
[----:B------:R-:W4:Y:S04]  /*1e2e0*/  LD.E R31, desc[UR42][R16.64+0x24c] ;  /* 0x00024c2a101f7980 */ /* 0x000f28000c101900 */
[----:B------:R-:W4:Y:S04]  /*1e2f0*/  LD.E R13, desc[UR42][R16.64+0x250] ;  /* 0x0002502a100d7980 */ /* 0x000f28000c101900 */
[----:B------:R-:W4:Y:S04]  /*1e300*/  LD.E R33, desc[UR42][R16.64+0x254] ;  /* 0x0002542a10217980 */ /* 0x000f28000c101900 */
[----:B--2---:R-:W2:Y:S04]  /*1e310*/  LD.E R11, desc[UR42][R16.64+0x258] ;  /* 0x0002582a100b7980 */ /* 0x004ea8000c101900 */
[----:B------:R-:W2:Y:S04]  /*1e320*/  LD.E R15, desc[UR42][R16.64+0x25c] ;  /* 0x00025c2a100f7980 */ /* 0x000ea8000c101900 */
[----:B---3--:R-:W3:Y:S04]  /*1e330*/  LD.E R9, desc[UR42][R16.64+0x260] ;  /* 0x0002602a10097980 */ /* 0x008ee8000c101900 */
[----:B------:R-:W3:Y:S04]  /*1e340*/  LD.E R19, desc[UR42][R16.64+0x264] ;  /* 0x0002642a10137980 */ /* 0x000ee8000c101900 */
        /* <DEDUP_REMOVED lines=120> */
[----:B--2---:R0:W-:Y:S04]  /*1ead0*/  ST.E desc[UR42][R16.64+0x258], R11 ;  /* 0x0002580b10007985 */ /* 0x0041e8000c10192a */
[----:B------:R0:W-:Y:S04]  /*1eae0*/  ST.E desc[UR42][R16.64+0x25c], R15 ;  /* 0x00025c0f10007985 */ /* 0x0001e8000c10192a */
[----:B---3--:R0:W-:Y:S04]  /*1eaf0*/  ST.E desc[UR42][R16.64+0x260], R9 ;  /* 0x0002600910007985 */ /* 0x0081e8000c10192a */
[----:B------:R0:W-:Y:S04]  /*1eb00*/  ST.E desc[UR42][R16.64+0x264], R19 ;  /* 0x0002641310007985 */ /* 0x0001e8000c10192a */
        /* <DEDUP_REMOVED lines=122> */
.L_x_3729:
[----:B------:R-:W-:Y:S05]  /*1f2b0*/  BSYNC B0 ;  /* 0x0000000000007941 */ /* 0x000fea0003800000 */
.L_x_3728:
[----:B------:R-:W-:Y:S05]  /*1f2c0*/  @P0 BRA `(.L_x_3730) ;  /* 0xffffff6000480947 */ /* 0x000fea000383ffff */
[----:B01----:R-:W-:-:S07]  /*1f2d0*/  IMAD.MOV.U32 R0, RZ, RZ, R5 ;  /* 0x000000ffff007224 */ /* 0x003fce00078e0005 */
.L_x_3713:
[----:B------:R-:W-:-:S13]  /*1f2e0*/  ISETP.GE.AND P0, PT, R0, R165, PT ;  /* 0x000000a50000720c */ /* 0x000fda0003f06270 */
[----:B------:R-:W-:Y:S05]  /*1f2f0*/  @!P0 BRA `(.L_x_3731) ;  /* 0x000000b000d08947 */ /* 0x000fea0003800000 */
[----:B------:R0:W5:Y:S02]  /*1f300*/  LDL.64 R2, [R1+0x178] ;  /* 0x0001780001027983 */ /* 0x0001640000100a00 */
.L_x_3758:
        /* <DEDUP_REMOVED lines=21> */
.L_x_3733:
[----:B------:R-:W-:Y:S05]  /*1f460*/  BSYNC B0 ;  /* 0x0000000000007941 */ /* 0x000fea0003800000 */
.L_x_3732:
        /* <DEDUP_REMOVED lines=13> */
.L_x_3735:
[----:B------:R-:W-:Y:S05]  /*1f540*/  BSYNC B0 ;  /* 0x0000000000007941 */ /* 0x000fea0003800000 */
.L_x_3734:
        /* <DEDUP_REMOVED lines=8> */
.L_x_3737:
[----:B------:R-:W-:Y:S05]  /*1f5d0*/  BSYNC B0 ;  /* 0x0000000000007941 */ /* 0x000fea0003800000 */
.L_x_3736:
[----:B-1---5:R-:W2:Y:S04]  /*1f5e0*/  LD.E R7, desc[UR42][R2.64] ;  /* 0x0000002a02077980 */ /* 0x022ea8000c101900 */
[----:B------:R-:W2:Y:S01]  /*1f5f0*/  LDL.64 R10, [R1+0xa0] ;  /* 0x0000a000010a7983 */ /* 0x000ea20000100a00 */
[----:B------:R-:W-:Y:S05]  /*1f600*/  WARPSYNC.ALL ;  /* 0x0000000000007948 */ /* 0x000fea0003800000 */
[----:B------:R-:W3:Y:S04]  /*1f610*/  LDL.64 R4, [R1+0x98] ;  /* 0x0000980001047983 */ /* 0x000ee80000100a00 */
[----:B------:R-:W4:Y:S04]  /*1f620*/  LDL.64 R8, [R1+0x98] ;  /* 0x0000980001087983 */ /* 0x000f280000100a00 */
        /* <DEDUP_REMOVED lines=8> */
[----:B------:R-:W-:Y:S01]  /*1f6b0*/  VIADD R10, R6, 0x2 ;  /* 0x00000002060a7836 */ /* 0x000fe20000000000 */
[----:B------:R1:W-:Y:S01]  /*1f6c0*/  STL [R1+0x80], RZ ;  /* 0x000080ff01007387 */ /* 0x0003e20000100800 */
[----:B---3--:R-:W-:Y:S02]  /*1f6d0*/  R2UR UR4, R4 ;  /* 0x00000000040472ca */ /* 0x008fe400000e0000 */
[----:B------:R-:W-:-:S13]  /*1f6e0*/  R2UR UR5, R5 ;  /* 0x00000000050572ca */ /* 0x000fda00000e0000 */
[----:B------:R-:W-:Y:S01]  /*1f6f0*/  HGMMA.64x96x16.F32 R24, gdesc[UR4], RZ, !UPT, gsb0 ;  /* 0x01600000041879f0 */ /* 0x000fe2000c0008ff */
[----:B----4-:R-:W-:Y:S02]  /*1f700*/  VIADD R8, R8, 0x2 ;  /* 0x0000000208087836 */ /* 0x010fe40000000000 */
[----:B------:R-:W-:Y:S01]  /*1f710*/  IMAD.MOV.U32 R4, RZ, RZ, 0x1 ;  /* 0x00000001ff047424 */ /* 0x000fe200078e00ff */
[----:B------:R-:W-:Y:S02]  /*1f720*/  R2UR UR6, R10 ;  /* 0x000000000a0672ca */ /* 0x000fe400000e0000 */
[----:B------:R-:W-:Y:S02]  /*1f730*/  R2UR UR7, R11 ;  /* 0x000000000b0772ca */ /* 0x000fe400000e0000 */
[----:B------:R-:W-:Y:S02]  /*1f740*/  R2UR UR4, R8 ;  /* 0x00000000080472ca */ /* 0x000fe400000e0000 */
[----:B------:R-:W-:Y:S01]  /*1f750*/  R2UR UR5, R9 ;  /* 0x00000000090572ca */ /* 0x000fe200000e0000 */
[----:B------:R1:W-:Y:S04]  /*1f760*/  STL [R1+0x80], R4 ;  /* 0x0000800401007387 */ /* 0x0003e80000100800 */
[----:B------:R1:W-:Y:S04]  /*1f770*/  STL [R1+0x80], R4 ;  /* 0x0000800401007387 */ /* 0x0003e80000100800 */
[----:B------:R1:W-:Y:S04]  /*1f780*/  STL [R1+0x80], R4 ;  /* 0x0000800401007387 */ /* 0x0003e80000100800 */
[----:B------:R1:W-:Y:S01]  /*1f790*/  STL [R1+0x80], R4 ;  /* 0x0000800401007387 */ /* 0x0003e20000100800 */
[----:B------:R-:W-:-:S03]  /*1f7a0*/  WARPGROUP.DEPBAR.LE gsb0, 0x0 ;  /* 0x00008000000079c5 */ /* 0x000fc60000010000 */
[----:B------:R1:W5:Y:S04]  /*1f7b0*/  LD.E R5, desc[UR42][R2.64] ;  /* 0x0000002a02057980 */ /* 0x000368000c101900 */
[----:B------:R1:W5:Y:S01]  /*1f7c0*/  LD.E R7, desc[UR42][R2.64+0x4] ;  /* 0x0000042a02077980 */ /* 0x000362000c101900 */
[----:B------:R-:W-:-:S06]  /*1f7d0*/  WARPGROUP.ARRIVE ;  /* 0x00000000000079c5 */ /* 0x000fcc0000000000 */
        /* <DEDUP_REMOVED lines=12> */
[----:B--2---:R-:W-:Y:S02]  /*1f8a0*/  VIADD R14, R14, 0x6 ;  /* 0x000000060e0e7836 */ /* 0x004fe40000000000 */
[----:B------:R-:W-:Y:S01]  /*1f8b0*/  IMAD.MOV.U32 R9, RZ, RZ, R11 ;  /* 0x000000ffff097224 */ /* 0x000fe200078e000b */
[----:B------:R-:W-:Y:S02]  /*1f8c0*/  R2UR UR6, R8 ;  /* 0x00000000080672ca */ /* 0x000fe400000e0000 */
[----:B------:R-:W-:Y:S02]  /*1f8d0*/  R2UR UR4, R14 ;  /* 0x000000000e0472ca */ /* 0x000fe400000e0000 */
[----:B------:R-:W-:Y:S02]  /*1f8e0*/  R2UR UR7, R9 ;  /* 0x00000000090772ca */ /* 0x000fe400000e0000 */
[----:B------:R-:W-:-:S02]  /*1f8f0*/  R2UR UR5, R15 ;  /* 0x000000000f0572ca */ /* 0x000fc400000e0000 */
[----:B------:R-:W-:Y:S01]  /*1f900*/  LOP3.LUT R18, R18, 0x1, RZ, 0xfc, !PT ;  /* 0x0000000112127812 */ /* 0x000fe200078efcff */
[----:B------:R-:W-:Y:S02]  /*1f910*/  WARPGROUP.DEPBAR.LE gsb0, 0x0 ;  /* 0x00008000000079c5 */ /* 0x000fe40000010000 */
[----:B------:R-:W-:-:S08]  /*1f920*/  WARPGROUP.ARRIVE ;  /* 0x00000000000079c5 */ /* 0x000fd00000000000 */
[----:B------:R-:W-:Y:S01]  /*1f930*/  HGMMA.64x96x16.F32 R24, gdesc[UR4], R24, gsb0 ;  /* 0x01600000041879f0 */ /* 0x000fe20008000818 */
[----:B------:R-:W-:Y:S01]  /*1f940*/  ISETP.NE.AND P1, PT, R18, 0x3, PT ;  /* 0x000000031200780c */ /* 0x000fe20003f25270 */
[----:B------:R-:W-:Y:S01]  /*1f950*/  BSSY B0, `(.L_x_3739) ;  /* 0x0000004000007945 */ /* 0x000fe20003800000 */
[----:B------:R-:W-:-:S11]  /*1f960*/  WARPGROUP.DEPBAR.LE gsb0, 0x0 ;  /* 0x00008000000079c5 */ /* 0x000fd60000010000 */
[----:B-1----:R-:W-:Y:S05]  /*1f970*/  @!P1 BRA `(.L_x_3740) ;  /* 0x0000000000049947 */ /* 0x002fea0003800000 */
[----:B------:R-:W-:Y:S01]  /*1f980*/  BPT.TRAP 0x1 ;  /* 0x000000040000795c */ /* 0x000fe20000300000 */
.L_x_3740:
[----:B------:R-:W-:Y:S05]  /*1f990*/  BSYNC B0 ;  /* 0x0000000000007941 */ /* 0x000fea0003800000 */
.L_x_3739:
        /* <DEDUP_REMOVED lines=10> */
.L_x_3742:
[----:B------:R-:W-:Y:S05]  /*1fa40*/  BSYNC B0 ;  /* 0x0000000000007941 */ /* 0x000fea0003800000 */
.L_x_3741:
[----:B------:R-:W-:Y:S04]  /*1fa50*/  BSSY B0, `(.L_x_3743) ;  /* 0x0000006000007945 */ /* 0x000fe80003800000 */
[----:B--2---:R-:W-:Y:S05]  /*1fa60*/  @P0 BRA `(.L_x_3744) ;  /* 0x0000000000100947 */ /* 0x004fea0003800000 */
[----:B-----5:R-:W-:Y:S01]  /*1fa70*/  IMAD R6, R6, 0x8, R8 ;  /* 0x0000000806067824 */ /* 0x020fe200078e0208 */
[----:B------:R-:W-:-:S04]  /*1fa80*/  SHF.L.U32 R7, R7, 0x1f, RZ ;  /* 0x0000001f07077819 */ /* 0x000fc800000006ff */
[----:B------:R-:W2:Y:S02]  /*1fa90*/  SYNCS.PHASECHK.TRANS64.TRYWAIT P0, [R6+URZ], R7 ;  /* 0x00000007060075a7 */ /* 0x000ea4000800017f */
[----:B--2---:R-:W-:Y:S05]  /*1faa0*/  @!P0 BRA `(.L_x_3745) ;  /* 0x00000188001c8947 */ /* 0x004fea0003800000 */
.L_x_3744:
[----:B------:R-:W-:Y:S05]  /*1fab0*/  BSYNC B0 ;  /* 0x0000000000007941 */ /* 0x000fea0003800000 */
.L_x_3743:
[----:B------:R-:W3:Y:S04]  /*1fac0*/  LD.E R19, desc[UR42][R2.64] ;  /* 0x0000002a02137980 */ /* 0x000ee8000c101900 */
[----:B--2--5:R-:W3:Y:S04]  /*1fad0*/  LDL.64 R6, [R1+0x118] ;  /* 0x0001180001067983 */ /* 0x024ee80000100a00 */
[----:B-1----:R-:W2:Y:S04]  /*1fae0*/  LDL R5, [R1+0x90] ;  /* 0x0000900001057983 */ /* 0x002ea80000100800 */
[----:B------:R-:W4:Y:S04]  /*1faf0*/  LDL.64 R8, [R1+0x110] ;  /* 0x0001100001087983 */ /* 0x000f280000100a00 */
[----:B------:R-:W4:Y:S04]  /*1fb00*/  LDL.64 R10, [R1+0x110] ;  /* 0x00011000010a7983 */ /* 0x000f280000100a00 */
[----:B------:R-:W4:Y:S04]  /*1fb10*/  LDL.64 R12, [R1+0x110] ;  /* 0x00011000010c7983 */ /* 0x000f280000100a00 */
[----:B------:R-:W4:Y:S01]  /*1fb20*/  LDL.64 R14, [R1+0x110] ;  /* 0x00011000010e7983 */ /* 0x000f220000100a00 */
[----:B------:R-:W-:Y:S05]  /*1fb30*/  WARPSYNC.ALL ;  /* 0x0000000000007948 */ /* 0x000fea0003800000 */
[----:B------:R-:W-:Y:S01]  /*1fb40*/  WARPGROUP.ARRIVE ;  /* 0x00000000000079c5 */ /* 0x000fe20000000000 */
[----:B---3--:R-:W-:Y:S01]  /*1fb50*/  IMAD R6, R19, 0xc00, R6 ;  /* 0x00000c0013067824 */ /* 0x008fe200078e0206 */
[----:B------:R-:W-:Y:S01]  /*1fb60*/  R2UR UR7, R7 ;  /* 0x00000000070772ca */ /* 0x000fe200000e0000 */
[----:B------:R-:W3:Y:S01]  /*1fb70*/  LDL.64 R18, [R1+0x110] ;  /* 0x0001100001127983 */ /* 0x000ee20000100a00 */
[----:B--2---:R-:W-:-:S02]  /*1fb80*/  ISETP.NE.U32.AND P0, PT, R5, RZ, PT ;  /* 0x000000ff0500720c */ /* 0x004fc40003f05070 */
        /* <DEDUP_REMOVED lines=71> */
[----:B------:R-:W-:Y:S01]  /*20000*/  VIADD R8, R6, 0x306 ;  /* 0x0000030606087836 */ /* 0x000fe20000000000 */
[----:B------:R-:W-:Y:S01]  /*20010*/  IADD3 R14, R14, 0x406, RZ ;  /* 0x000004060e0e7810 */ /* 0x000fe20007ffe0ff */
[----:B------:R-:W-:Y:S01]  /*20020*/  IMAD.MOV.U32 R9, RZ, RZ, R7 ;  /* 0x000000ffff097224 */ /* 0x000fe200078e0007 */
[----:B------:R-:W-:Y:S02]  /*20030*/  R2UR UR5, R15 ;  /* 0x000000000f0572ca */ /* 0x000fe400000e0000 */
[----:B------:R-:W-:Y:S02]  /*20040*/  R2UR UR6, R8 ;  /* 0x00000000080672ca */ /* 0x000fe400000e0000 */
[----:B------:R-:W-:Y:S02]  /*20050*/  R2UR UR7, R9 ;  /* 0x00000000090772ca */ /* 0x000fe400000e0000 */
[----:B------:R-:W-:-:S02]  /*20060*/  R2UR UR4, R14 ;  /* 0x000000000e0472ca */ /* 0x000fc400000e0000 */
[----:B------:R-:W4:Y:S01]  /*20070*/  LDL.64 R14, [R1+0x110] ;  /* 0x00011000010e7983 */ /* 0x000f220000100a00 */
[----:B---3--:R-:W-:Y:S01]  /*20080*/  VIADD R18, R18, 0x800 ;  /* 0x0000080012127836 */ /* 0x008fe20000000000 */
[----:B------:R-:W-:Y:S02]  /*20090*/  WARPGROUP.DEPBAR.LE gsb0, 0x0 ;  /* 0x00008000000079c5 */ /* 0x000fe40000010000 */
[----:B------:R-:W-:-:S07]  /*200a0*/  WARPGROUP.ARRIVE ;  /* 0x00000000000079c5 */ /* 0x000fce0000000000 */
[----:B------:R-:W-:Y:S01]  /*200b0*/  HGMMA.64x96x16.F32 R24, gdesc[UR4], R24, gsb0 ;  /* 0x01600000041879f0 */ /* 0x000fe20008000818 */
[----:B------:R-:W-:Y:S02]  /*200c0*/  VIADD R8, R6, 0x600 ;  /* 0x0000060006087836 */ /* 0x000fe40000000000 */
[----:B------:R-:W-:Y:S01]  /*200d0*/  IMAD.MOV.U32 R9, RZ, RZ, R7 ;  /* 0x000000ffff097224 */ /* 0x000fe200078e0007 */
[----:B------:R-:W-:Y:S02]  /*200e0*/  R2UR UR4, R18 ;  /* 0x00000000120472ca */ /* 0x000fe400000e0000 */
[----:B------:R-:W-:Y:S02]  /*200f0*/  R2UR UR6, R8 ;  /* 0x00000000080672ca */ /* 0x000fe400000e0000 */
[----:B------:R-:W-:Y:S02]  /*20100*/  R2UR UR7, R9 ;  /* 0x00000000090772ca */ /* 0x000fe400000e0000 */
[----:B------:R-:W-:-:S02]  /*20110*/  R2UR UR5, R19 ;  /* 0x00000000130572ca */ /* 0x000fc400000e0000 */
[----:B------:R-:W3:Y:S01]  /*20120*/  LDL.64 R18, [R1+0x110] ;  /* 0x0001100001127983 */ /* 0x000ee20000100a00 */
[----:B--2---:R-:W-:Y:S01]  /*20130*/  VIADD R10, R10, 0x802 ;  /* 0x000008020a0a7836 */ /* 0x004fe20000000000 */
        /* <DEDUP_REMOVED lines=9> */
[----:B------:R-:W2:Y:S01]  /*201d0*/  LDL.64 R10, [R1+0x110] ;  /* 0x00011000010a7983 */ /* 0x000ea20000100a00 */
[----:B----4-:R-:W-:Y:S01]  /*201e0*/  VIADD R12, R12, 0x804 ;  /* 0x000008040c0c7836 */ /* 0x010fe20000000000 */
        /* <DEDUP_REMOVED lines=9> */
[----:B------:R-:W4:Y:S01]  /*20280*/  LDL.64 R12, [R1+0x110] ;  /* 0x00011000010c7983 */ /* 0x000f220000100a00 */
[----:B------:R-:W-:Y:S01]  /*20290*/  VIADD R14, R14, 0x806 ;  /* 0x000008060e0e7836 */ /* 0x000fe20000000000 */
        /* <DEDUP_REMOVED lines=19> */
[----:B------:R-:W-:Y:S01]  /*203d0*/  R2UR UR5, R19 ;  /* 0x00000000130572ca */ /* 0x000fe200000e0000 */
[----:B--2---:R-:W-:-:S02]  /*203e0*/  VIADD R10, R10, 0xc02 ;  /* 0x00000c020a0a7836 */ /* 0x004fc40000000000 */
        /* <DEDUP_REMOVED lines=59> */
[----:B------:R-:W4:Y:S04]  /*207a0*/  LDL R74, [R1+0x13c] ;  /* 0x00013c00014a7983 */ /* 0x000f280000100800 */
[----:B------:R-:W2:Y:S04]  /*207b0*/  LDL R75, [R1+0x70] ;  /* 0x00007000014b7983 */ /* 0x000ea80000100800 */
[----:B------:R-:W4:Y:S04]  /*207c0*/  LDL.64 R6, [R1+0x160] ;  /* 0x0001600001067983 */ /* 0x000f280000100a00 */
[----:B------:R-:W2:Y:S04]  /*207d0*/  LDL R76, [R1+0x168] ;  /* 0x00016800014c7983 */ /* 0x000ea80000100800 */
[----:B------:R-:W2:Y:S04]  /*207e0*/  LDL.128 R12, [R1+0x150] ;  /* 0x00015000010c7983 */ /* 0x000ea80000100c00 */
[----:B------:R-:W2:Y:S04]  /*207f0*/  LDL.128 R8, [R1+0x140] ;  /* 0x0001400001087983 */ /* 0x000ea80000100c00 */
[----:B---3--:R-:W3:Y:S01]  /*20800*/  LD.E R72, desc[UR42][R72.64] ;  /* 0x0000002a48487980 */ /* 0x008ee2000c101900 */
[----:B----4-:R-:W-:-:S02]  /*20810*/  ISETP.NE.AND P1, PT, R6, 0x1, PT ;  /* 0x000000010600780c */ /* 0x010fc40003f25270 */
[----:B--2---:R-:W-:Y:S01]  /*20820*/  ISETP.GE.AND P2, PT, R13, 0x1, PT ;  /* 0x000000010d00780c */ /* 0x004fe20003f46270 */
[----:B------:R-:W-:Y:S01]  /*20830*/  BSSY B0, `(.L_x_3746) ;  /* 0x000009e000007945 */ /* 0x000fe20003800000 */
[-C--:B---3--:R-:W-:Y:S01]  /*20840*/  FMUL.FTZ R20, R25, R72.reuse ;  /* 0x0000004819147220 */ /* 0x088fe20000410000 */
[-C--:B------:R-:W-:Y:S01]  /*20850*/  FMUL.FTZ R25, R31, R72.reuse ;  /* 0x000000481f197220 */ /* 0x080fe20000410000 */
[-C--:B------:R-:W-:Y:S01]  /*20860*/  FMUL.FTZ R31, R43, R72.reuse ;  /* 0x000000482b1f7220 */ /* 0x080fe20000410000 */
[----:B------:R-:W-:Y:S01]  /*20870*/  SHF.R.S32.HI R43, RZ, 0x1f, R74 ;  /* 0x0000001fff2b7819 */ /* 0x000fe2000001144a */
[-C--:B------:R-:W-:Y:S01]  /*20880*/  FMUL.FTZ R21, R28, R72.reuse ;  /* 0x000000481c157220 */ /* 0x080fe20000410000 */
[-C--:B------:R-:W-:Y:S01]  /*20890*/  FMUL.FTZ R28, R38, R72.reuse ;  /* 0x00000048261c7220 */ /* 0x080fe20000410000 */
[-C--:B------:R-:W-:Y:S01]  /*208a0*/  FMUL.FTZ R38, R44, R72.reuse ;  /* 0x000000482c267220 */ /* 0x080fe20000410000 */
[----:B------:R-:W-:Y:S01]  /*208b0*/  FMUL.FTZ R53, R53, R72 ;  /* 0x0000004835357220 */ /* 0x000fe20000410000 */
[----:B------:R-:W-:-:S03]  /*208c0*/  LEA.HI R44, R43, R74, RZ, 0x7 ;  /* 0x0000004a2b2c7211 */ /* 0x000fc600078f38ff */
[----:B------:R2:W3:Y:S01]  /*208d0*/  MUFU.TANH R83, R53 ;  /* 0x0000003500537308 */ /* 0x0004e20000002400 */
[----:B------:R-:W-:Y:S01]  /*208e0*/  FMUL.FTZ R48, R48, R72 ;  /* 0x0000004830307220 */ /* 0x000fe20000410000 */
[----:B--2---:R-:W-:-:S06]  /*208f0*/  LOP3.LUT R53, R44, 0xffffff80, RZ, 0xc0, !PT ;  /* 0xffffff802c357812 */ /* 0x004fcc00078ec0ff */
[----:B------:R2:W4:Y:S01]  /*20900*/  MUFU.TANH R79, R48 ;  /* 0x00000030004f7308 */ /* 0x0005220000002400 */
[----:B------:R-:W-:Y:S02]  /*20910*/  IMAD.IADD R53, R74, 0x1, -R53 ;  /* 0x000000014a357824 */ /* 0x000fe400078e0a35 */
[-C--:B------:R-:W-:Y:S01]  /*20920*/  FMUL.FTZ R5, R24, R72.reuse ;  /* 0x0000004818057220 */ /* 0x080fe20000410000 */
[-C--:B------:R-:W-:Y:S01]  /*20930*/  FMUL.FTZ R24, R30, R72.reuse ;  /* 0x000000481e187220 */ /* 0x080fe20000410000 */
[-C--:B------:R-:W-:Y:S01]  /*20940*/  FMUL.FTZ R30, R42, R72.reuse ;  /* 0x000000482a1e7220 */ /* 0x080fe20000410000 */
[----:B--2---:R-:W-:Y:S01]  /*20950*/  SHF.R.S32.HI R48, RZ, 0x1f, R53 ;  /* 0x0000001fff307819 */ /* 0x004fe20000011435 */
[-C--:B------:R-:W-:Y:S01]  /*20960*/  FMUL.FTZ R73, R29, R72.reuse ;  /* 0x000000481d497220 */ /* 0x080fe20000410000 */
[-C--:B------:R-:W-:Y:S01]  /*20970*/  FMUL.FTZ R42, R50, R72.reuse ;  /* 0x00000048322a7220 */ /* 0x080fe20000410000 */
[-C--:B------:R-:W-:Y:S01]  /*20980*/  FMUL.FTZ R52, R52, R72.reuse ;  /* 0x0000004834347220 */ /* 0x080fe20000410000 */
[-C--:B------:R-:W-:Y:S01]  /*20990*/  FMUL.FTZ R29, R39, R72.reuse ;  /* 0x00000048271d7220 */ /* 0x080fe20000410000 */
[----:B------:R-:W-:Y:S01]  /*209a0*/  LEA.HI R50, R48, R53, RZ, 0x2 ;  /* 0x0000003530327211 */ /* 0x000fe200078f10ff */
[-C--:B------:R-:W-:Y:S01]  /*209b0*/  FMUL.FTZ R39, R46, R72.reuse ;  /* 0x000000482e277220 */ /* 0x080fe20000410000 */
[-C--:B------:R-:W-:Y:S01]  /*209c0*/  FMUL.FTZ R46, R54, R72.reuse ;  /* 0x00000048362e7220 */ /* 0x080fe20000410000 */
[----:B------:R-:W-:Y:S01]  /*209d0*/  FMUL.FTZ R57, R57, R72 ;  /* 0x0000004839397220 */ /* 0x000fe20000410000 */
[----:B------:R2:W0:Y:S01]  /*209e0*/  MUFU.TANH R82, R52 ;  /* 0x0000003400527308 */ /* 0x0004220000002400 */
[----:B------:R-:W-:-:S02]  /*209f0*/  LEA.HI R54, R43, R74, RZ, 0x2 ;  /* 0x0000004a2b367211 */ /* 0x000fc400078f10ff */
[--C-:B------:R-:W-:Y:S02]  /*20a00*/  SHF.R.S32.HI R43, RZ, 0x1f, R50.reuse ;  /* 0x0000001fff2b7819 */ /* 0x100fe40000011432 */
[----:B--2---:R-:W-:-:S03]  /*20a10*/  SHF.R.S32.HI R52, RZ, 0x2, R50 ;  /* 0x00000002ff347819 */ /* 0x004fc60000011432 */
[----:B------:R2:W0:Y:S01]  /*20a20*/  MUFU.TANH R85, R57 ;  /* 0x0000003900557308 */ /* 0x0004220000002400 */
[----:B------:R-:W-:Y:S02]  /*20a30*/  LEA.HI R48, R48, R53, RZ, 0x5 ;  /* 0x0000003530307211 */ /* 0x000fe400078f28ff */
[----:B--2---:R-:W-:Y:S02]  /*20a40*/  LOP3.LUT R57, R54, 0xfffffffc, RZ, 0xc0, !PT ;  /* 0xfffffffc36397812 */ /* 0x004fe400078ec0ff */
[----:B------:R-:W-:Y:S02]  /*20a50*/  LEA.HI R54, R43, R52, RZ, 0x3 ;  /* 0x000000342b367211 */ /* 0x000fe400078f18ff */
[----:B------:R-:W-:Y:S01]  /*20a60*/  SHF.R.S32.HI R43, RZ, 0x7, R44 ;  /* 0x00000007ff2b7819 */ /* 0x000fe2000001142c */
[----:B------:R-:W-:Y:S01]  /*20a70*/  IMAD.IADD R74, R74, 0x1, -R57 ;  /* 0x000000014a4a7824 */ /* 0x000fe200078e0a39 */
[----:B------:R-:W-:Y:S02]  /*20a80*/  LOP3.LUT R57, R54, 0xfffffff8, RZ, 0xc0, !PT ;  /* 0xfffffff836397812 */ /* 0x000fe400078ec0ff */
[----:B------:R-:W-:-:S02]  /*20a90*/  LEA.HI R44, R44, R43, RZ, 0x1 ;  /* 0x0000002b2c2c7211 */ /* 0x000fc400078f08ff */
        /* <DEDUP_REMOVED lines=11> */
[----:B------:R-:W-:-:S05]  /*20b50*/  @P1 IMAD.HI.U32 R7, R6, R7, RZ ;  /* 0x0000000706071227 */ /* 0x000fca00078e00ff */
[----:B------:R-:W-:Y:S01]  /*20b60*/  @P1 SHF.R.U32.HI R6, RZ, R76, R7 ;  /* 0x0000004cff061219 */ /* 0x000fe20000011607 */
[-C--:B------:R-:W-:Y:S01]  /*20b70*/  FMUL.FTZ R18, R26, R72.reuse ;  /* 0x000000481a127220 */ /* 0x080fe20000410000 */
[-C--:B------:R-:W-:Y:S01]  /*20b80*/  FMUL.FTZ R19, R27, R72.reuse ;  /* 0x000000481b137220 */ /* 0x080fe20000410000 */
[----:B------:R-:W-:Y:S01]  /*20b90*/  LOP3.LUT R50, R50, 0x7ffffffc, RZ, 0xc0, !PT ;  /* 0x7ffffffc32327812 */ /* 0x000fe200078ec0ff */
[-C--:B------:R-:W-:Y:S01]  /*20ba0*/  FMUL.FTZ R26, R34, R72.reuse ;  /* 0x00000048221a7220 */ /* 0x080fe20000410000 */
[----:B------:R-:W2:Y:S01]  /*20bb0*/  SHFL.IDX PT, R52, R6, RZ, 0x1c1f ;  /* 0x001c1fff06347589 */ /* 0x000ea200000e0000 */
        /* <DEDUP_REMOVED lines=13> */
[----:B------:R-:W-:Y:S02]  /*20c90*/  IMAD.IADD R50, R53, 0x1, -R50 ;  /* 0x0000000135327824 */ /* 0x000fe400078e0a32 */
        /* <DEDUP_REMOVED lines=10> */
[----:B------:R-:W-:Y:S01]  /*20d40*/  FMUL.FTZ R48, R70, R72 ;  /* 0x0000004846307220 */ /* 0x000fe20000410000 */
[----:B------:R-:W-:-:S02]  /*20d50*/  IMAD R7, R0, R7, 0x1 ;  /* 0x0000000100077424 */ /* 0x000fc400078e0207 */
[-C--:B------:R-:W-:Y:S01]  /*20d60*/  FMUL.FTZ R53, R71, R72.reuse ;  /* 0x0000004847357220 */ /* 0x080fe20000410000 */
[-C--:B------:R-:W-:Y:S01]  /*20d70*/  FMUL.FTZ R56, R56, R72.reuse ;  /* 0x0000004838387220 */ /* 0x080fe20000410000 */
[-C--:B------:R-:W-:Y:S01]  /*20d80*/  FMUL.FTZ R60, R60, R72.reuse ;  /* 0x000000483c3c7220 */ /* 0x080fe20000410000 */
[-C--:B------:R-:W-:Y:S01]  /*20d90*/  FMUL.FTZ R64, R64, R72.reuse ;  /* 0x0000004840407220 */ /* 0x080fe20000410000 */
[----:B------:R-:W-:Y:S01]  /*20da0*/  FMUL.FTZ R68, R68, R72 ;  /* 0x0000004844447220 */ /* 0x000fe20000410000 */
[----:B------:R-:W-:Y:S01]  /*20db0*/  IMAD R7, R50, -0x2, R7 ;  /* 0xfffffffe32077824 */ /* 0x000fe200078e0207 */
[----:B------:R-:W1:Y:S01]  /*20dc0*/  MUFU.TANH R5, R5 ;  /* 0x0000000500057308 */ /* 0x000e620000002400 */
[----:B------:R-:W-:-:S03]  /*20dd0*/  LOP3.LUT R57, RZ, R10, RZ, 0x33, !PT ;  /* 0x0000000aff397212 */ /* 0x000fc600078e33ff */
[----:B------:R-:W-:-:S04]  /*20de0*/  IADD3 R50, -R8, R7, R9 ;  /* 0x0000000708327210 */ /* 0x000fc80007ffe109 */
        /* <DEDUP_REMOVED lines=44> */
[----:B------:R-:W-:Y:S02]  /*210b0*/  VIADD R86, R7, 0xffffffff ;  /* 0xffffffff07567836 */ /* 0x000fe40000000000 */
[----:B------:R-:W-:Y:S02]  /*210c0*/  IMAD R75, R0, -0x60, R12 ;  /* 0xffffffa0004b7824 */ /* 0x000fe400078e020c */
        /* <DEDUP_REMOVED lines=13> */
.L_x_3749:
[----:B------:R-:W-:-:S13]  /*211a0*/  ISETP.NE.AND P1, PT, R13, 0x1, PT ;  /* 0x000000010d00780c */ /* 0x000fda0003f25270 */
[----:B------:R-:W-:-:S05]  /*211b0*/  @P1 IMAD.HI.U32 R12, R10, R14, RZ ;  /* 0x0000000e0a0c1227 */ /* 0x000fca00078e00ff */
[----:B------:R-:W-:-:S07]  /*211c0*/  @P1 SHF.R.U32.HI R10, RZ, R15, R12 ;  /* 0x0000000fff0a1219 */ /* 0x000fce000001160c */
.L_x_3750:
[----:B------:R-:W-:Y:S05]  /*211d0*/  BSYNC B1 ;  /* 0x0000000000017941 */ /* 0x000fea0003800000 */
.L_x_3748:
[----:B------:R-:W-:-:S05]  /*211e0*/  IMAD R10, R10, R13, R86 ;  /* 0x0000000d0a0a7224 */ /* 0x000fca00078e0256 */
[----:B------:R-:W-:Y:S02]  /*211f0*/  VIMNMX R7, R7, R10, !PT ;  /* 0x0000000a07077248 */ /* 0x000fe40007fe0100 */
[----:B------:R-:W-:-:S07]  /*21200*/  VIADDMNMX R80, R10, R13, R80, PT ;  /* 0x0000000d0a507246 */ /* 0x000fce0003800150 */
.L_x_3747:
[----:B------:R-:W-:Y:S05]  /*21210*/  BSYNC B0 ;  /* 0x0000000000007941 */ /* 0x000fea0003800000 */
.L_x_3746:
        /* <DEDUP_REMOVED lines=14> */
[C---:B------:R-:W-:Y:S01]  /*21300*/  ISETP.LT.OR P1, PT, R80.reuse, 0xa, P1 ;  /* 0x0000000a5000780c */ /* 0x040fe20000f21670 */
        /* <DEDUP_REMOVED lines=116> */
.L_x_3754:
[----:B------:R-:W-:-:S13]  /*21a50*/  ISETP.NE.AND P6, PT, R13, 0x1, PT ;  /* 0x000000010d00780c */ /* 0x000fda0003fc5270 */
[----:B------:R-:W-:-:S05]  /*21a60*/  @P6 IMAD.HI.U32 R14, R8, R14, RZ ;  /* 0x0000000e080e6227 */ /* 0x000fca00078e00ff */
[----:B------:R-:W-:-:S07]  /*21a70*/  @P6 SHF.R.U32.HI R8, RZ, R15, R14 ;  /* 0x0000000fff086219 */ /* 0x000fce000001160e */
.L_x_3755:
[----:B------:R-:W-:Y:S05]  /*21a80*/  BSYNC B1 ;  /* 0x0000000000017941 */ /* 0x000fea0003800000 */
.L_x_3753:
[----:B------:R-:W-:-:S05]  /*21a90*/  IMAD R8, R8, R13, R86 ;  /* 0x0000000d08087224 */ /* 0x000fca00078e0256 */
[----:B------:R-:W-:Y:S02]  /*21aa0*/  VIADDMNMX R80, R8, R13, R80, PT ;  /* 0x0000000d08507246 */ /* 0x000fe40003800150 */
[----:B------:R-:W-:-:S07]  /*21ab0*/  VIMNMX R57, R57, R8, !PT ;  /* 0x0000000839397248 */ /* 0x000fce0007fe0100 */
.L_x_3752:
[----:B------:R-:W-:Y:S05]  /*21ac0*/  BSYNC B0 ;  /* 0x0000000000007941 */ /* 0x000fea0003800000 */
.L_x_3751:
[----:B------:R-:W2:Y:S01]  /*21ad0*/  LD.E.64 R6, desc[UR42][R16.64+0x440] ;  /* 0x0004402a10067980 */ /* 0x000ea2000c101b00 */
        /* <DEDUP_REMOVED lines=69> */
[----:B------:R-:W3:Y:S03]  /*21f30*/  LD.E R49, desc[UR42][R16.64+0x450] ;  /* 0x0004502a10317980 */ /* 0x000ee6000c101900 */
[----:B------:R-:W-:-:S04]  /*21f40*/  ISETP.GT.AND P5, PT, R57, 0x41, !P5 ;  /* 0x000000413900780c */ /* 0x000fc80006fa4270 */
[----:B------:R-:W-:-:S04]  /*21f50*/  ISETP.LT.OR P5, PT, R80, 0x42, P5 ;  /* 0x000000425000780c */ /* 0x000fc80002fa1670 */
[----:B------:R-:W-:Y:S02]  /*21f60*/  FSEL R8, R51, -INF , !P5 ;  /* 0xff80000033087808 */ /* 0x000fe40006800000 */
[C---:B------:R-:W-:Y:S01]  /*21f70*/  ISETP.GT.AND P5, PT, R57.reuse, 0x48, !P6 ;  /* 0x000000483900780c */ /* 0x040fe200077a4270 */
[----:B------:R-:W4:Y:S01]  /*21f80*/  LD.E R51, desc[UR42][R16.64+0x454] ;  /* 0x0004542a10337980 */ /* 0x000f22000c101900 */
[----:B------:R-:W-:Y:S02]  /*21f90*/  ISETP.GT.AND P1, PT, R57, 0x49, !P1 ;  /* 0x000000493900780c */ /* 0x000fe40004f24270 */
[----:B------:R-:W-:Y:S02]  /*21fa0*/  ISETP.LT.OR P5, PT, R80, 0x49, P5 ;  /* 0x000000495000780c */ /* 0x000fe40002fa1670 */
[----:B--2---:R-:W-:Y:S02]  /*21fb0*/  FMNMX.FTZ R19, R168, R6, !PT ;  /* 0x00000006a8137209 */ /* 0x004fe40007810000 */
[----:B------:R-:W-:-:S02]  /*21fc0*/  FSEL R9, R55, -INF , !P5 ;  /* 0xff80000037097808 */ /* 0x000fc40006800000 */
[----:B------:R-:W-:Y:S02]  /*21fd0*/  FMNMX.FTZ R19, R78, R19, !PT ;  /* 0x000000134e137209 */ /* 0x000fe40007810000 */
[C---:B------:R-:W-:Y:S02]  /*21fe0*/  ISETP.GT.AND P2, PT, R57.reuse, 0x50, !P2 ;  /* 0x000000503900780c */ /* 0x040fe40005744270 */
[----:B------:R-:W-:Y:S02]  /*21ff0*/  FMNMX.FTZ R19, R76, R19, !PT ;  /* 0x000000134c137209 */ /* 0x000fe40007810000 */
[----:B------:R-:W-:Y:S02]  /*22000*/  ISETP.GT.AND P3, PT, R57, 0x51, !P3 ;  /* 0x000000513900780c */ /* 0x000fe40005f64270 */
[----:B------:R-:W-:Y:S02]  /*22010*/  FMNMX.FTZ R19, R74, R19, !PT ;  /* 0x000000134a137209 */ /* 0x000fe40007810000 */
[----:B------:R-:W-:-:S02]  /*22020*/  ISETP.NE.AND P6, PT, R59, RZ, PT ;  /* 0x000000ff3b00720c */ /* 0x000fc40003fc5270 */
        /* <DEDUP_REMOVED lines=31> */
[----:B------:R-:W-:Y:S01]  /*22220*/  FMNMX.FTZ R42, R31, R42, !PT ;  /* 0x0000002a1f2a7209 */ /* 0x000fe20007810000 */
[----:B------:R-:W0:Y:S03]  /*22230*/  SHFL.BFLY PT, R46, R39, 0x1, 0x1f ;  /* 0x0c201f00272e7f89 */ /* 0x000e2600000e0000 */
[----:B------:R-:W-:-:S04]  /*22240*/  FMNMX.FTZ R19, R27, R42, !PT ;  /* 0x0000002a1b137209 */ /* 0x000fc80007810000 */
[----:B------:R-:W-:-:S04]  /*22250*/  FMNMX.FTZ R42, R26, R19, !PT ;  /* 0x000000131a2a7209 */ /* 0x000fc80007810000 */
[----:B------:R-:W-:-:S04]  /*22260*/  FMNMX.FTZ R19, R25, R42, !PT ;  /* 0x0000002a19137209 */ /* 0x000fc80007810000 */
[----:B------:R-:W-:-:S04]  /*22270*/  FMNMX.FTZ R19, R24, R19, !PT ;  /* 0x0000001318137209 */ /* 0x000fc80007810000 */
[----:B------:R-:W-:-:S04]  /*22280*/  FMNMX.FTZ R42, R18, R19, !PT ;  /* 0x00000013122a7209 */ /* 0x000fc80007810000 */
[----:B------:R-:W-:-:S04]  /*22290*/  FMNMX.FTZ R19, R15, R42, !PT ;  /* 0x0000002a0f137209 */ /* 0x000fc80007810000 */
[----:B------:R-:W-:Y:S02]  /*222a0*/  FMNMX.FTZ R19, R14, R19, !PT ;  /* 0x000000130e137209 */ /* 0x000fe40007810000 */
[----:B0-----:R-:W-:Y:S02]  /*222b0*/  FMNMX.FTZ R45, R39, R46, !PT ;  /* 0x0000002e272d7209 */ /* 0x001fe40007810000 */
[C---:B------:R-:W-:Y:S02]  /*222c0*/  ISETP.LT.OR P1, PT, R80.reuse, 0x4a, P1 ;  /* 0x0000004a5000780c */ /* 0x040fe40000f21670 */
[C---:B------:R-:W-:Y:S02]  /*222d0*/  ISETP.LT.OR P2, PT, R80.reuse, 0x51, P2 ;  /* 0x000000515000780c */ /* 0x040fe40001741670 */
[----:B------:R-:W-:Y:S02]  /*222e0*/  ISETP.GT.AND P4, PT, R57, 0x58, !P4 ;  /* 0x000000583900780c */ /* 0x000fe40006784270 */
[----:B------:R-:W-:Y:S01]  /*222f0*/  ISETP.LT.OR P3, PT, R80, 0x52, P3 ;  /* 0x000000525000780c */ /* 0x000fe20001f61670 */
[----:B------:R-:W-:Y:S01]  /*22300*/  ST.E desc[UR42][R16.64+0x440], R41 ;  /* 0x0004402910007985 */ /* 0x000fe2000c10192a */
[----:B------:R-:W-:-:S02]  /*22310*/  FMNMX.FTZ R46, R8, R19, !PT ;  /* 0x00000013082e7209 */ /* 0x000fc40007810000 */
[----:B------:R-:W-:Y:S01]  /*22320*/  FSEL R42, R32, -INF , !P1 ;  /* 0xff800000202a7808 */ /* 0x000fe20004800000 */
[----:B------:R-:W2:Y:S01]  /*22330*/  LD.E R39, desc[UR42][R16.64+0x460] ;  /* 0x0004602a10277980 */ /* 0x000ea2000c101900 */
[----:B------:R-:W-:Y:S02]  /*22340*/  FMNMX.FTZ R19, R9, R46, !PT ;  /* 0x0000002e09137209 */ /* 0x000fe40007810000 */
[----:B------:R-:W-:Y:S02]  /*22350*/  FSEL R32, R43, -INF , !P2 ;  /* 0xff8000002b207808 */ /* 0x000fe40005000000 */
[----:B------:R-:W-:Y:S02]  /*22360*/  FMNMX.FTZ R19, R42, R19, !PT ;  /* 0x000000132a137209 */ /* 0x000fe40007810000 */
[----:B------:R-:W-:Y:S02]  /*22370*/  ISETP.LT.OR P4, PT, R80, 0x59, P4 ;  /* 0x000000595000780c */ /* 0x000fe40002781670 */
[----:B------:R-:W-:Y:S01]  /*22380*/  FSEL R44, R44, -INF , !P3 ;  /* 0xff8000002c2c7808 */ /* 0x000fe20005800000 */
[----:B------:R0:W-:Y:S01]  /*22390*/  ST.E desc[UR42][R16.64+0x440], R45 ;  /* 0x0004402d10007985 */ /* 0x0001e2000c10192a */
[----:B------:R-:W-:-:S02]  /*223a0*/  ISETP.GT.AND P1, PT, R57, 0x59, !P6 ;  /* 0x000000593900780c */ /* 0x000fc40007724270 */
[----:B------:R-:W-:Y:S01]  /*223b0*/  FMNMX.FTZ R19, R32, R19, !PT ;  /* 0x0000001320137209 */ /* 0x000fe20007810000 */
[----:B------:R-:W2:Y:S01]  /*223c0*/  LD.E R82, desc[UR42][R16.64+0x440] ;  /* 0x0004402a10527980 */ /* 0x000ea2000c101900 */
[----:B------:R-:W-:Y:S02]  /*223d0*/  ISETP.LT.OR P1, PT, R80, 0x5a, P1 ;  /* 0x0000005a5000780c */ /* 0x000fe40000f21670 */
[----:B------:R-:W-:Y:S01]  /*223e0*/  FSEL R46, R48, -INF , !P4 ;  /* 0xff800000302e7808 */ /* 0x000fe20006000000 */
[----:B------:R-:W5:Y:S01]  /*223f0*/  LD.E R43, desc[UR42][R16.64+0x230] ;  /* 0x0002302a102b7980 */ /* 0x000f62000c101900 */
[----:B------:R-:W-:Y:S02]  /*22400*/  FMNMX.FTZ R19, R44, R19, !PT ;  /* 0x000000132c137209 */ /* 0x000fe40007810000 */
[----:B------:R-:W-:Y:S02]  /*22410*/  FSEL R48, R53, -INF , !P1 ;  /* 0xff80000035307808 */ /* 0x000fe40004800000 */
[----:B------:R-:W-:-:S04]  /*22420*/  FMNMX.FTZ R19, R46, R19, !PT ;  /* 0x000000132e137209 */ /* 0x000fc80007810000 */
[----:B------:R-:W-:-:S05]  /*22430*/  FMNMX.FTZ R19, R48, R19, !PT ;  /* 0x0000001330137209 */ /* 0x000fca0007810000 */
[----:B------:R-:W-:Y:S04]  /*22440*/  ST.E desc[UR42][R16.64+0x444], R19 ;  /* 0x0004441310007985 */ /* 0x000fe8000c10192a */
[----:B0-----:R-:W3:Y:S01]  /*22450*/  LD.E R45, desc[UR42][R16.64+0x444] ;  /* 0x0004442a102d7980 */ /* 0x001ee2000c101900 */
[----:B------:R-:W-:-:S04]  /*22460*/  UIADD3 UR4, UP0, UR37, 0x230, URZ ;  /* 0x0000023025047890 */ /* 0x000fc8000ff1e03f */
[----:B------:R-:W-:Y:S02]  /*22470*/  ULOP3.LUT UR5, UR4, 0x4, URZ, 0xfc, !UPT ;  /* 0x0000000404057892 */ /* 0x000fe4000f8efc3f */
[----:B------:R-:W-:Y:S01]  /*22480*/  UIADD3.X UR7, URZ, UR36, URZ, UP0, !UPT ;  /* 0x000000243f077290 */ /* 0x000fe200087fe43f */
[C---:B--2---:R-:W-:Y:S01]  /*22490*/  FMUL.FTZ R41, R82.reuse, R39 ;  /* 0x0000002752297220 */ /* 0x044fe20000410000 */
[----:B------:R-:W-:-:S04]  /*224a0*/  FSETP.NEU.FTZ.AND P1, PT, R82, -INF , PT ;  /* 0xff8000005200780b */ /* 0x000fc80003f3d000 */
[----:B------:R-:W-:-:S05]  /*224b0*/  FSEL R47, R41, RZ, P1 ;  /* 0x000000ff292f7208 */ /* 0x000fca0000800000 */
[-CC-:B------:R-:W-:Y:S02]  /*224c0*/  FFMA.FTZ R205, R56, R39.reuse, -R47.reuse ;  /* 0x0000002738cd7223 */ /* 0x180fe4000001082f */
[----:B---3--:R-:W0:Y:S01]  /*224d0*/  SHFL.BFLY PT, R56, R45, 0x2, 0x1f ;  /* 0x0c401f002d387f89 */ /* 0x008e2200000e0000 */
[----:B------:R-:W-:Y:S01]  /*224e0*/  FFMA.FTZ R185, R11, R39, -R47 ;  /* 0x000000270bb97223 */ /* 0x000fe2000001082f */
[----:B0-----:R-:W-:-:S05]  /*224f0*/  FMNMX.FTZ R56, R45, R56, !PT ;  /* 0x000000382d387209 */ /* 0x001fca0007810000 */
[----:B------:R-:W0:Y:S01]  /*22500*/  SHFL.BFLY PT, R19, R56, 0x1, 0x1f ;  /* 0x0c201f0038137f89 */ /* 0x000e2200000e0000 */
[----:B------:R-:W-:Y:S01]  /*22510*/  FSEL R11, R82, RZ, P1 ;  /* 0x000000ff520b7208 */ /* 0x000fe20000800000 */
[----:B------:R-:W-:-:S04]  /*22520*/  FFMA.FTZ R194, R20, R39, -R47 ;  /* 0x0000002714c27223 */ /* 0x000fc8000001082f */
[----:B------:R-:W-:Y:S01]  /*22530*/  FADD.FTZ R6, R6, -R11 ;  /* 0x8000000b06067221 */ /* 0x000fe20000010000 */
[----:B------:R-:W-:-:S03]  /*22540*/  FFMA.FTZ R20, R5, R39, -R47 ;  /* 0x0000002705147223 */ /* 0x000fc6000001082f */
[-C--:B------:R-:W-:Y:S01]  /*22550*/  FMUL.FTZ R6, R6, R39.reuse ;  /* 0x0000002706067220 */ /* 0x080fe20000410000 */
[----:B------:R-:W-:-:S03]  /*22560*/  FFMA.FTZ R196, R40, R39, -R47 ;  /* 0x0000002728c47223 */ /* 0x000fc6000001082f */
[----:B------:R1:W-:Y:S01]  /*22570*/  MUFU.EX2 R11, R6 ;  /* 0x00000006000b7308 */ /* 0x0003e20000000800 */
[----:B0-----:R-:W-:-:S04]  /*22580*/  FMNMX.FTZ R56, R56, R19, !PT ;  /* 0x0000001338387209 */ /* 0x001fc80007810000 */
[C---:B------:R-:W-:Y:S01]  /*22590*/  FSETP.NEU.FTZ.AND P1, PT, R56.reuse, -INF , PT ;  /* 0xff8000003800780b */ /* 0x040fe20003f3d000 */
[----:B------:R-:W-:-:S03]  /*225a0*/  FMUL.FTZ R5, R56, R39 ;  /* 0x0000002738057220 */ /* 0x000fc60000410000 */
[----:B-1----:R-:W-:Y:S02]  /*225b0*/  FSEL R6, R56, RZ, P1 ;  /* 0x000000ff38067208 */ /* 0x002fe40000800000 */
[----:B------:R-:W-:Y:S01]  /*225c0*/  FSEL R40, R5, RZ, P1 ;  /* 0x000000ff05287208 */ /* 0x000fe20000800000 */
[-CC-:B------:R-:W-:Y:S02]  /*225d0*/  FFMA.FTZ R168, R168, R39.reuse, -R47.reuse ;  /* 0x00000027a8a87223 */ /* 0x180fe4000001082f */
[----:B------:R-:W-:Y:S01]  /*225e0*/  FADD.FTZ R6, R7, -R6 ;  /* 0x8000000607067221 */ /* 0x000fe20000010000 */
[-CC-:B------:R-:W-:Y:S01]  /*225f0*/  FFMA.FTZ R10, R10, R39.reuse, -R47.reuse ;  /* 0x000000270a0a7223 */ /* 0x180fe2000001082f */
[-CC-:B------:R-:W-:Y:S01]  /*22600*/  FFMA.FTZ R169, R34, R39.reuse, -R40.reuse ;  /* 0x0000002722a97223 */ /* 0x180fe20000010828 */
[-CC-:B------:R-:W-:Y:S01]  /*22610*/  FFMA.FTZ R41, R78, R39.reuse, -R47.reuse ;  /* 0x000000274e297223 */ /* 0x180fe2000001082f */
[----:B------:R-:W-:Y:S01]  /*22620*/  FMUL.FTZ R6, R39, R6 ;  /* 0x0000000627067220 */ /* 0x000fe20000410000 */
[-CC-:B------:R-:W-:Y:S01]  /*22630*/  FFMA.FTZ R13, R13, R39.reuse, -R40.reuse ;  /* 0x000000270d0d7223 */ /* 0x180fe20000010828 */
[----:B------:R-:W0:Y:S01]  /*22640*/  MUFU.EX2 R168, R168 ;  /* 0x000000a800a87308 */ /* 0x000e220000000800 */
[-CC-:B------:R-:W-:Y:S01]  /*22650*/  FFMA.FTZ R170, R76, R39.reuse, -R47.reuse ;  /* 0x000000274caa7223 */ /* 0x180fe2000001082f */
[-C--:B------:R-:W-:Y:S01]  /*22660*/  FFMA.FTZ R171, R37, R39.reuse, -R40 ;  /* 0x0000002725ab7223 */ /* 0x080fe20000010828 */
[----:B------:R-:W-:-:S05]  /*22670*/  FFMA.FTZ R191, R21, R39, -R47 ;  /* 0x0000002715bf7223 */ /* 0x000fca000001082f */
[----:B------:R-:W-:Y:S01]  /*22680*/  MUFU.EX2 R19, R10 ;  /* 0x0000000a00137308 */ /* 0x000fe20000000800 */
[-CC-:B------:R-:W-:Y:S01]  /*22690*/  FFMA.FTZ R230, R74, R39.reuse, -R47.reuse ;  /* 0x000000274ae67223 */ /* 0x180fe2000001082f */
[----:B------:R-:W-:-:S06]  /*226a0*/  FFMA.FTZ R21, R12, R39, -R47 ;  /* 0x000000270c157223 */ /* 0x000fcc000001082f */
[----:B------:R-:W-:Y:S01]  /*226b0*/  MUFU.EX2 R169, R169 ;  /* 0x000000a900a97308 */ /* 0x000fe20000000800 */
[----:B------:R-:W-:-:S07]  /*226c0*/  FFMA.FTZ R12, R38, R39, -R40 ;  /* 0x00000027260c7223 */ /* 0x000fce0000010828 */
[----:B------:R-:W4:Y:S01]  /*226d0*/  MUFU.EX2 R10, R6 ;  /* 0x00000006000a7308 */ /* 0x000f220000000800 */
[----:B------:R-:W-:-:S07]  /*226e0*/  FFMA.FTZ R228, R72, R39, -R47 ;  /* 0x0000002748e47223 */ /* 0x000fce000001082f */
[----:B------:R-:W1:Y:S01]  /*226f0*/  MUFU.EX2 R41, R41 ;  /* 0x0000002900297308 */ /* 0x000e620000000800 */
[----:B------:R-:W-:-:S07]  /*22700*/  FFMA.FTZ R217, R36, R39, -R40 ;  /* 0x0000002724d97223 */ /* 0x000fce0000010828 */
[----:B------:R-:W2:Y:S01]  /*22710*/  MUFU.EX2 R13, R13 ;  /* 0x0000000d000d7308 */ /* 0x000ea20000000800 */
[----:B------:R-:W-:-:S07]  /*22720*/  FFMA.FTZ R229, R70, R39, -R47 ;  /* 0x0000002746e57223 */ /* 0x000fce000001082f */
[----:B------:R-:W3:Y:S01]  /*22730*/  MUFU.EX2 R170, R170 ;  /* 0x000000aa00aa7308 */ /* 0x000ee20000000800 */
[----:B------:R-:W-:-:S07]  /*22740*/  FFMA.FTZ R218, R35, R39, -R40 ;  /* 0x0000002723da7223 */ /* 0x000fce0000010828 */
[----:B------:R-:W5:Y:S01]  /*22750*/  MUFU.EX2 R171, R171 ;  /* 0x000000ab00ab7308 */ /* 0x000f620000000800 */
[-CC-:B------:R-:W-:Y:S01]  /*22760*/  FFMA.FTZ R197, R18, R39.reuse, -R40.reuse ;  /* 0x0000002712c57223 */ /* 0x180fe20000010828 */
[----:B------:R-:W-:Y:S01]  /*22770*/  FFMA.FTZ R200, R24, R39, -R40 ;  /* 0x0000002718c87223 */ /* 0x000fe20000010828 */
[----:B0-----:R-:W-:-:S05]  /*22780*/  FFMA.FTZ R18, R11, R49, R168 ;  /* 0x000000310b127223 */ /* 0x001fca00000100a8 */
[----:B------:R-:W0:Y:S01]  /*22790*/  MUFU.EX2 R230, R230 ;  /* 0x000000e600e67308 */ /* 0x000e220000000800 */
[----:B------:R-:W-:Y:S01]  /*227a0*/  FFMA.FTZ R219, R68, R39, -R47 ;  /* 0x0000002744db7223 */ /* 0x000fe2000001082f */
[----:B----4-:R-:W-:-:S06]  /*227b0*/  FFMA.FTZ R24, R10, R51, R169 ;  /* 0x000000330a187223 */ /* 0x010fcc00000100a9 */
[----:B------:R-:W4:Y:S01]  /*227c0*/  MUFU.EX2 R12, R12 ;  /* 0x0000000c000c7308 */ /* 0x000f220000000800 */
[----:B------:R-:W-:Y:S01]  /*227d0*/  FFMA.FTZ R215, R28, R39, -R40 ;  /* 0x000000271cd77223 */ /* 0x000fe20000010828 */
[----:B-1----:R-:W-:-:S06]  /*227e0*/  FADD.FTZ R5, R41, R18 ;  /* 0x0000001229057221 */ /* 0x002fcc0000010000 */
[----:B------:R-:W1:Y:S01]  /*227f0*/  MUFU.EX2 R228, R228 ;  /* 0x000000e400e47308 */ /* 0x000e620000000800 */
[----:B------:R-:W-:Y:S01]  /*22800*/  FFMA.FTZ R225, R66, R39, -R47 ;  /* 0x0000002742e17223 */ /* 0x000fe2000001082f */
[----:B--2---:R-:W-:-:S06]  /*22810*/  FADD.FTZ R24, R13, R24 ;  /* 0x000000180d187221 */ /* 0x004fcc0000010000 */
[----:B------:R-:W2:Y:S01]  /*22820*/  MUFU.EX2 R217, R217 ;  /* 0x000000d900d97308 */ /* 0x000ea20000000800 */
[----:B------:R-:W-:Y:S01]  /*22830*/  FFMA.FTZ R216, R29, R39, -R40 ;  /* 0x000000271dd87223 */ /* 0x000fe20000010828 */
[----:B---3--:R-:W-:-:S06]  /*22840*/  FADD.FTZ R5, R170, R5 ;  /* 0x00000005aa057221 */ /* 0x008fcc0000010000 */
[----:B------:R-:W3:Y:S01]  /*22850*/  MUFU.EX2 R229, R229 ;  /* 0x000000e500e57308 */ /* 0x000ee20000000800 */
[----:B------:R-:W-:Y:S01]  /*22860*/  FFMA.FTZ R214, R64, R39, -R47 ;  /* 0x0000002740d67223 */ /* 0x000fe2000001082f */
[----:B-----5:R-:W-:-:S06]  /*22870*/  FADD.FTZ R7, R171, R24 ;  /* 0x00000018ab077221 */ /* 0x020fcc0000010000 */
[----:B------:R-:W5:Y:S01]  /*22880*/  MUFU.EX2 R218, R218 ;  /* 0x000000da00da7308 */ /* 0x000f620000000800 */
[----:B------:R-:W-:Y:S01]  /*22890*/  FFMA.FTZ R208, R30, R39, -R40 ;  /* 0x000000271ed07223 */ /* 0x000fe20000010828 */
[----:B0-----:R-:W-:-:S06]  /*228a0*/  FADD.FTZ R5, R230, R5 ;  /* 0x00000005e6057221 */ /* 0x001fcc0000010000 */
[----:B------:R-:W0:Y:S01]  /*228b0*/  MUFU.EX2 R219, R219 ;  /* 0x000000db00db7308 */ /* 0x000e220000000800 */
[----:B------:R-:W-:Y:S01]  /*228c0*/  FFMA.FTZ R213, R62, R39, -R47 ;  /* 0x000000273ed57223 */ /* 0x000fe2000001082f */
[----:B----4-:R-:W-:-:S06]  /*228d0*/  FADD.FTZ R6, R12, R7 ;  /* 0x000000070c067221 */ /* 0x010fcc0000010000 */
[----:B------:R-:W4:Y:S01]  /*228e0*/  MUFU.EX2 R215, R215 ;  /* 0x000000d700d77308 */ /* 0x000f220000000800 */
[-CC-:B------:R-:W-:Y:S01]  /*228f0*/  FFMA.FTZ R209, R31, R39.reuse, -R40.reuse ;  /* 0x000000271fd17223 */ /* 0x180fe20000010828 */
[----:B------:R-:W-:Y:S01]  /*22900*/  FFMA.FTZ R189, R14, R39, -R40 ;  /* 0x000000270ebd7223 */ /* 0x000fe20000010828 */
[----:B-1----:R-:W-:-:S05]  /*22910*/  FADD.FTZ R14, R228, R5 ;  /* 0x00000005e40e7221 */ /* 0x002fca0000010000 */
        /* <DEDUP_REMOVED lines=13> */
[----:B----4-:R-:W-:Y:S01]  /*229f0*/  FADD.FTZ R5, R215, R6 ;  /* 0x00000006d7057221 */ /* 0x010fe20000010000 */
[----:B------:R-:W-:-:S06]  /*22a00*/  FFMA.FTZ R199, R25, R39, -R40 ;  /* 0x0000002719c77223 */ /* 0x000fcc0000010828 */
[----:B------:R-:W4:Y:S01]  /*22a10*/  MUFU.EX2 R209, R209 ;  /* 0x000000d100d17308 */ /* 0x000f220000000800 */
[----:B-1----:R-:W-:Y:S01]  /*22a20*/  FADD.FTZ R7, R225, R14 ;  /* 0x0000000ee1077221 */ /* 0x002fe20000010000 */
[----:B------:R-:W-:-:S06]  /*22a30*/  FFMA.FTZ R204, R54, R39, -R47 ;  /* 0x0000002736cc7223 */ /* 0x000fcc000001082f */
[----:B------:R-:W1:Y:S01]  /*22a40*/  MUFU.EX2 R211, R211 ;  /* 0x000000d300d37308 */ /* 0x000e620000000800 */
[----:B--2---:R-:W-:-:S07]  /*22a50*/  FADD.FTZ R5, R216, R5 ;  /* 0x00000005d8057221 */ /* 0x004fce0000010000 */
[----:B------:R-:W2:Y:S01]  /*22a60*/  MUFU.EX2 R206, R206 ;  /* 0x000000ce00ce7308 */ /* 0x000ea20000000800 */
[----:B------:R-:W-:Y:S01]  /*22a70*/  FFMA.FTZ R190, R8, R39, -R40 ;  /* 0x0000002708be7223 */ /* 0x000fe20000010828 */
[----:B---3--:R-:W-:-:S06]  /*22a80*/  FADD.FTZ R6, R214, R7 ;  /* 0x00000007d6067221 */ /* 0x008fcc0000010000 */
[----:B------:R-:W3:Y:S01]  /*22a90*/  MUFU.EX2 R212, R212 ;  /* 0x000000d400d47308 */ /* 0x000ee20000000800 */
[----:B------:R-:W-:Y:S01]  /*22aa0*/  FFMA.FTZ R202, R52, R39, -R47 ;  /* 0x0000002734ca7223 */ /* 0x000fe2000001082f */
[----:B-----5:R-:W-:-:S06]  /*22ab0*/  FADD.FTZ R8, R208, R5 ;  /* 0x00000005d0087221 */ /* 0x020fcc0000010000 */
[----:B------:R-:W5:Y:S01]  /*22ac0*/  MUFU.EX2 R207, R207 ;  /* 0x000000cf00cf7308 */ /* 0x000f620000000800 */
[----:B0-----:R-:W-:Y:S01]  /*22ad0*/  FADD.FTZ R6, R213, R6 ;  /* 0x00000006d5067221 */ /* 0x001fe20000010000 */
[----:B------:R-:W-:-:S06]  /*22ae0*/  FFMA.FTZ R203, R50, R39, -R47 ;  /* 0x0000002732cb7223 */ /* 0x000fcc000001082f */
[----:B------:R-:W0:Y:S01]  /*22af0*/  MUFU.EX2 R205, R205 ;  /* 0x000000cd00cd7308 */ /* 0x000e220000000800 */
[----:B----4-:R-:W-:Y:S01]  /*22b00*/  FADD.FTZ R5, R209, R8 ;  /* 0x00000008d1057221 */ /* 0x010fe20000010000 */
[----:B------:R-:W-:-:S06]  /*22b10*/  FFMA.FTZ R198, R15, R39, -R40 ;  /* 0x000000270fc67223 */ /* 0x000fcc0000010828 */
[----:B------:R-:W4:Y:S01]  /*22b20*/  MUFU.EX2 R199, R199 ;  /* 0x000000c700c77308 */ /* 0x000f220000000800 */
[----:B-1----:R-:W-:Y:S01]  /*22b30*/  FADD.FTZ R7, R211, R6 ;  /* 0x00000006d3077221 */ /* 0x002fe20000010000 */
[----:B--2---:R-:W-:-:S06]  /*22b40*/  FADD.FTZ R6, R206, R5 ;  /* 0x00000005ce067221 */ /* 0x004fcc0000010000 */
[----:B------:R-:W1:Y:S08]  /*22b50*/  MUFU.EX2 R204, R204 ;  /* 0x000000cc00cc7308 */ /* 0x000e700000000800 */
[----:B------:R-:W2:Y:S01]  /*22b60*/  MUFU.EX2 R200, R200 ;  /* 0x000000c800c87308 */ /* 0x000ea20000000800 */
[----:B---3--:R-:W-:Y:S01]  /*22b70*/  FADD.FTZ R8, R212, R7 ;  /* 0x00000007d4087221 */ /* 0x008fe20000010000 */
[----:B-----5:R-:W-:-:S06]  /*22b80*/  FADD.FTZ R6, R207, R6 ;  /* 0x00000006cf067221 */ /* 0x020fcc0000010000 */
[----:B------:R-:W3:Y:S01]  /*22b90*/  MUFU.EX2 R202, R202 ;  /* 0x000000ca00ca7308 */ /* 0x000ee20000000800 */
[----:B------:R-:W-:-:S07]  /*22ba0*/  FFMA.FTZ R195, R33, R39, -R47 ;  /* 0x0000002721c37223 */ /* 0x000fce000001082f */
[----:B------:R-:W5:Y:S01]  /*22bb0*/  MUFU.EX2 R197, R197 ;  /* 0x000000c500c57308 */ /* 0x000f620000000800 */
[----:B0-----:R-:W-:Y:S01]  /*22bc0*/  FADD.FTZ R5, R205, R8 ;  /* 0x00000008cd057221 */ /* 0x001fe20000010000 */
[----:B----4-:R-:W-:-:S06]  /*22bd0*/  FADD.FTZ R7, R199, R6 ;  /* 0x00000006c7077221 */ /* 0x010fcc0000010000 */
[----:B------:R-:W0:Y:S01]  /*22be0*/  MUFU.EX2 R203, R203 ;  /* 0x000000cb00cb7308 */ /* 0x000e220000000800 */
[----:B------:R-:W-:-:S07]  /*22bf0*/  FFMA.FTZ R186, R9, R39, -R40 ;  /* 0x0000002709ba7223 */ /* 0x000fce0000010828 */
[----:B------:R-:W4:Y:S01]  /*22c00*/  MUFU.EX2 R198, R198 ;  /* 0x000000c600c67308 */ /* 0x000f220000000800 */
[----:B-1----:R-:W-:Y:S01]  /*22c10*/  FADD.FTZ R5, R204, R5 ;  /* 0x00000005cc057221 */ /* 0x002fe20000010000 */
[----:B--2---:R-:W-:-:S06]  /*22c20*/  FADD.FTZ R6, R200, R7 ;  /* 0x00000007c8067221 */ /* 0x004fcc0000010000 */
[----:B------:R-:W1:Y:S01]  /*22c30*/  MUFU.EX2 R196, R196 ;  /* 0x000000c400c47308 */ /* 0x000e620000000800 */
[----:B------:R-:W-:-:S07]  /*22c40*/  FFMA.FTZ R187, R42, R39, -R40 ;  /* 0x000000272abb7223 */ /* 0x000fce0000010828 */
        /* <DEDUP_REMOVED lines=23> */
[----:B------:R-:W0:Y:S08]  /*22dc0*/  MUFU.EX2 R185, R185 ;  /* 0x000000b900b97308 */ /* 0x000e300000000800 */
[----:B------:R-:W4:Y:S01]  /*22dd0*/  MUFU.EX2 R18, R18 ;  /* 0x0000001200127308 */ /* 0x000f220000000800 */
[----:B-1----:R-:W-:Y:S01]  /*22de0*/  FADD.FTZ R8, R194, R9 ;  /* 0x00000009c2087221 */ /* 0x002fe20000010000 */
[----:B--2---:R-:W-:-:S06]  /*22df0*/  FADD.FTZ R6, R187, R6 ;  /* 0x00000006bb067221 */ /* 0x004fcc0000010000 */
[----:B------:R-:W1:Y:S01]  /*22e00*/  MUFU.EX2 R5, R5 ;  /* 0x0000000500057308 */ /* 0x000e620000000800 */
[----:B---3--:R-:W-:Y:S01]  /*22e10*/  FADD.FTZ R8, R21, R8 ;  /* 0x0000000815087221 */ /* 0x008fe20000010000 */
[----:B-----5:R-:W-:-:S06]  /*22e20*/  FADD.FTZ R7, R15, R6 ;  /* 0x000000060f077221 */ /* 0x020fcc0000010000 */
[----:B------:R-:W2:Y:S08]  /*22e30*/  MUFU.EX2 R20, R20 ;  /* 0x0000001400147308 */ /* 0x000eb00000000800 */
[----:B------:R-:W3:Y:S01]  /*22e40*/  MUFU.EX2 R14, R14 ;  /* 0x0000000e000e7308 */ /* 0x000ee20000000800 */
[----:B0-----:R-:W-:Y:S01]  /*22e50*/  FADD.FTZ R8, R185, R8 ;  /* 0x00000008b9087221 */ /* 0x001fe20000010000 */
[----:B----4-:R-:W-:-:S03]  /*22e60*/  FADD.FTZ R6, R18, R7 ;  /* 0x0000000712067221 */ /* 0x010fc60000010000 */
[----:B------:R-:W-:Y:S01]  /*22e70*/  FADD.FTZ R7, R19, R8 ;  /* 0x0000000813077221 */ /* 0x000fe20000010000 */
[----:B-1----:R-:W-:Y:S01]  /*22e80*/  FADD.FTZ R9, R5, R6 ;  /* 0x0000000605097221 */ /* 0x002fe20000010000 */
[C---:B------:R-:W-:Y:S01]  /*22e90*/  FMUL.FTZ R43, R11.reuse, R43 ;  /* 0x0000002b0b2b7220 */ /* 0x040fe20000410000 */
[----:B------:R-:W-:Y:S02]  /*22ea0*/  IMAD.U32 R8, RZ, RZ, UR5 ;  /* 0x00000005ff087e24 */ /* 0x000fe4000f8e00ff */
[----:B--2---:R-:W-:Y:S01]  /*22eb0*/  FADD.FTZ R7, R20, R7 ;  /* 0x0000000714077221 */ /* 0x004fe20000010000 */
[----:B------:R0:W-:Y:S01]  /*22ec0*/  ST.E desc[UR42][R16.64+0x444], R56 ;  /* 0x0004443810007985 */ /* 0x0001e2000c10192a */
[----:B---3--:R-:W-:Y:S01]  /*22ed0*/  FADD.FTZ R25, R14, R9 ;  /* 0x000000090e197221 */ /* 0x008fe20000010000 */
[----:B------:R-:W-:Y:S02]  /*22ee0*/  IMAD.U32 R9, RZ, RZ, UR7 ;  /* 0x00000007ff097e24 */ /* 0x000fe4000f8e00ff */
[----:B------:R1:W-:Y:S04]  /*22ef0*/  ST.E desc[UR42][R16.64+0x450], R7 ;  /* 0x0004500710007985 */ /* 0x0003e8000c10192a */
[----:B------:R2:W-:Y:S04]  /*22f00*/  ST.E desc[UR42][R16.64+0x454], R25 ;  /* 0x0004541910007985 */ /* 0x0005e8000c10192a */
[----:B------:R-:W-:Y:S04]  /*22f10*/  ST.E desc[UR42][R16.64+0x230], R43 ;  /* 0x0002302b10007985 */ /* 0x000fe8000c10192a */
[----:B------:R-:W3:Y:S02]  /*22f20*/  LD.E R6, desc[UR42][R8.64] ;  /* 0x0000002a08067980 */ /* 0x000ee4000c101900 */
[----:B---3--:R-:W-:-:S05]  /*22f30*/  FMUL.FTZ R27, R11, R6 ;  /* 0x000000060b1b7220 */ /* 0x008fca0000410000 */
[----:B------:R3:W-:Y:S04]  /*22f40*/  ST.E desc[UR42][R8.64], R27 ;  /* 0x0000001b08007985 */ /* 0x0007e8000c10192a */
[----:B------:R-:W1:Y:S04]  /*22f50*/  LD.E R6, desc[UR42][R16.64+0x240] ;  /* 0x0002402a10067980 */ /* 0x000e68000c101900 */
[----:B------:R-:W4:Y:S04]  /*22f60*/  LD.E R144, desc[UR42][R16.64+0x424] ;  /* 0x0004242a10907980 */ /* 0x000f28000c101900 */
[----:B------:R-:W2:Y:S04]  /*22f70*/  LD.E R24, desc[UR42][R16.64+0x244] ;  /* 0x0002442a10187980 */ /* 0x000ea8000c101900 */
[----:B------:R-:W3:Y:S04]  /*22f80*/  LD.E R26, desc[UR42][R16.64+0x250] ;  /* 0x0002502a101a7980 */ /* 0x000ee8000c101900 */
        /* <DEDUP_REMOVED lines=58> */
[----:B------:R-:W-:Y:S01]  /*23330*/  ULOP3.LUT UR5, UR4, 0x8, URZ, 0xfc, !UPT ;  /* 0x0000000804057892 */ /* 0x000fe2000f8efc3f */
[C---:B-1----:R-:W-:Y:S01]  /*23340*/  FMUL.FTZ R7, R11.reuse, R6 ;  /* 0x000000060b077220 */ /* 0x042fe20000410000 */
[----:B----4-:R-:W-:-:S04]  /*23350*/  FMUL.FTZ R37, R11, R144 ;  /* 0x000000900b257220 */ /* 0x010fc80000410000 */
[----:B------:R0:W-:Y:S01]  /*23360*/  ST.E desc[UR42][R16.64+0x240], R7 ;  /* 0x0002400710007985 */ /* 0x0001e2000c10192a */
[C---:B--2---:R-:W-:Y:S01]  /*23370*/  FMUL.FTZ R25, R11.reuse, R24 ;  /* 0x000000180b197220 */ /* 0x044fe20000410000 */
[C---:B---3--:R-:W-:Y:S01]  /*23380*/  FMUL.FTZ R27, R11.reuse, R26 ;  /* 0x0000001a0b1b7220 */ /* 0x048fe20000410000 */
[C---:B-----5:R-:W-:Y:S01]  /*23390*/  FMUL.FTZ R29, R11.reuse, R28 ;  /* 0x0000001c0b1d7220 */ /* 0x060fe20000410000 */
[C---:B------:R-:W-:Y:S01]  /*233a0*/  FMUL.FTZ R31, R11.reuse, R30 ;  /* 0x0000001e0b1f7220 */ /* 0x040fe20000410000 */
[----:B------:R-:W-:Y:S01]  /*233b0*/  ST.E desc[UR42][R16.64+0x424], R37 ;  /* 0x0004242510007985 */ /* 0x000fe2000c10192a */
[----:B0-----:R-:W-:-:S03]  /*233c0*/  FMUL.FTZ R7, R11, R36 ;  /* 0x000000240b077220 */ /* 0x001fc60000410000 */
        /* <DEDUP_REMOVED lines=9> */
[C---:B------:R-:W-:Y:S01]  /*23460*/  FMUL.FTZ R39, R11.reuse, R42 ;  /* 0x0000002a0b277220 */ /* 0x040fe20000410000 */
[C---:B-1----:R-:W-:Y:S01]  /*23470*/  FMUL.FTZ R27, R11.reuse, R44 ;  /* 0x0000002c0b1b7220 */ /* 0x042fe20000410000 */
[C---:B--2---:R-:W-:Y:S01]  /*23480*/  FMUL.FTZ R29, R11.reuse, R46 ;  /* 0x0000002e0b1d7220 */ /* 0x044fe20000410000 */
[C---:B---3--:R-:W-:Y:S01]  /*23490*/  FMUL.FTZ R31, R11.reuse, R48 ;  /* 0x000000300b1f7220 */ /* 0x048fe20000410000 */
[----:B------:R1:W-:Y:S01]  /*234a0*/  ST.E desc[UR42][R16.64+0x264], R33 ;  /* 0x0002642110007985 */ /* 0x0003e2000c10192a */
[----:B0-----:R-:W-:-:S03]  /*234b0*/  FMUL.FTZ R7, R11, R54 ;  /* 0x000000360b077220 */ /* 0x001fc60000410000 */
[----:B------:R0:W-:Y:S04]  /*234c0*/  ST.E desc[UR42][R16.64+0x270], R35 ;  /* 0x0002702310007985 */ /* 0x0001e8000c10192a */
[----:B------:R2:W-:Y:S04]  /*234d0*/  ST.E desc[UR42][R16.64+0x280], R25 ;  /* 0x0002801910007985 */ /* 0x0005e8000c10192a */
[----:B------:R3:W-:Y:S01]  /*234e0*/  ST.E desc[UR42][R16.64+0x284], R37 ;  /* 0x0002842510007985 */ /* 0x0007e2000c10192a */
[----:B-1----:R-:W-:-:S03]  /*234f0*/  FMUL.FTZ R33, R11, R50 ;  /* 0x000000320b217220 */ /* 0x002fc60000410000 */
[----:B------:R1:W-:Y:S01]  /*23500*/  ST.E desc[UR42][R16.64+0x290], R39 ;  /* 0x0002902710007985 */ /* 0x0003e2000c10192a */
[----:B0-----:R-:W-:-:S03]  /*23510*/  FMUL.FTZ R35, R11, R52 ;  /* 0x000000340b237220 */ /* 0x001fc60000410000 */
[----:B------:R0:W-:Y:S01]  /*23520*/  ST.E desc[UR42][R16.64+0x294], R27 ;  /* 0x0002941b10007985 */ /* 0x0001e2000c10192a */
[----:B--2---:R-:W-:-:S03]  /*23530*/  FMUL.FTZ R25, R11, R56 ;  /* 0x000000380b197220 */ /* 0x004fc60000410000 */
[----:B------:R2:W-:Y:S01]  /*23540*/  ST.E desc[UR42][R16.64+0x2a0], R29 ;  /* 0x0002a01d10007985 */ /* 0x0005e2000c10192a */
[----:B---3--:R-:W-:-:S03]  /*23550*/  FMUL.FTZ R37, R11, R60 ;  /* 0x0000003c0b257220 */ /* 0x008fc60000410000 */
[----:B------:R3:W-:Y:S01]  /*23560*/  ST.E desc[UR42][R16.64+0x2a4], R31 ;  /* 0x0002a41f10007985 */ /* 0x0007e2000c10192a */
[C---:B-1----:R-:W-:Y:S01]  /*23570*/  FMUL.FTZ R39, R11.reuse, R62 ;  /* 0x0000003e0b277220 */ /* 0x042fe20000410000 */
[C---:B0-----:R-:W-:Y:S02]  /*23580*/  FMUL.FTZ R27, R11.reuse, R58 ;  /* 0x0000003a0b1b7220 */ /* 0x041fe40000410000 */
[----:B------:R0:W-:Y:S01]  /*23590*/  ST.E desc[UR42][R16.64+0x2c0], R7 ;  /* 0x0002c00710007985 */ /* 0x0001e2000c10192a */
[C---:B--2---:R-:W-:Y:S01]  /*235a0*/  FMUL.FTZ R29, R11.reuse, R64 ;  /* 0x000000400b1d7220 */ /* 0x044fe20000410000 */
[C---:B---3--:R-:W-:Y:S02]  /*235b0*/  FMUL.FTZ R31, R11.reuse, R66 ;  /* 0x000000420b1f7220 */ /* 0x048fe40000410000 */
[----:B------:R1:W-:Y:S01]  /*235c0*/  ST.E desc[UR42][R16.64+0x2b0], R33 ;  /* 0x0002b02110007985 */ /* 0x0003e2000c10192a */
[----:B0-----:R-:W-:-:S03]  /*235d0*/  FMUL.FTZ R7, R11, R68 ;  /* 0x000000440b077220 */ /* 0x001fc60000410000 */
[----:B------:R0:W-:Y:S04]  /*235e0*/  ST.E desc[UR42][R16.64+0x2b4], R35 ;  /* 0x0002b42310007985 */ /* 0x0001e8000c10192a */
[----:B------:R2:W-:Y:S01]  /*235f0*/  ST.E desc[UR42][R16.64+0x2c4], R25 ;  /* 0x0002c41910007985 */ /* 0x0005e2000c10192a */
[----:B-1----:R-:W-:-:S03]  /*23600*/  FMUL.FTZ R33, R11, R70 ;  /* 0x000000460b217220 */ /* 0x002fc60000410000 */
[----:B------:R1:W-:Y:S04]  /*23610*/  ST.E desc[UR42][R16.64+0x2d0], R27 ;  /* 0x0002d01b10007985 */ /* 0x0003e8000c10192a */
[----:B------:R3:W-:Y:S01]  /*23620*/  ST.E desc[UR42][R16.64+0x2d4], R37 ;  /* 0x0002d42510007985 */ /* 0x0007e2000c10192a */
[----:B0-----:R-:W-:-:S03]  /*23630*/  FMUL.FTZ R35, R11, R72 ;  /* 0x000000480b237220 */ /* 0x001fc60000410000 */
[----:B------:R0:W-:Y:S01]  /*23640*/  ST.E desc[UR42][R16.64+0x2e0], R39 ;  /* 0x0002e02710007985 */ /* 0x0001e2000c10192a */
[----:B--2---:R-:W-:-:S03]  /*23650*/  FMUL.FTZ R25, R11, R74 ;  /* 0x0000004a0b197220 */ /* 0x004fc60000410000 */
[----:B------:R2:W-:Y:S01]  /*23660*/  ST.E desc[UR42][R16.64+0x2e4], R29 ;  /* 0x0002e41d10007985 */ /* 0x0005e2000c10192a */
[----:B-1----:R-:W-:-:S03]  /*23670*/  FMUL.FTZ R27, R11, R76 ;  /* 0x0000004c0b1b7220 */ /* 0x002fc60000410000 */
[----:B------:R1:W-:Y:S01]  /*23680*/  ST.E desc[UR42][R16.64+0x2f0], R31 ;  /* 0x0002f01f10007985 */ /* 0x0003e2000c10192a */
[C---:B---3--:R-:W-:Y:S01]  /*23690*/  FMUL.FTZ R37, R11.reuse, R80 ;  /* 0x000000500b257220 */ /* 0x048fe20000410000 */
[C---:B0-----:R-:W-:Y:S02]  /*236a0*/  FMUL.FTZ R39, R11.reuse, R82 ;  /* 0x000000520b277220 */ /* 0x041fe40000410000 */
[----:B------:R0:W-:Y:S01]  /*236b0*/  ST.E desc[UR42][R16.64+0x2f4], R7 ;  /* 0x0002f40710007985 */ /* 0x0001e2000c10192a */
[C---:B--2---:R-:W-:Y:S01]  /*236c0*/  FMUL.FTZ R29, R11.reuse, R78 ;  /* 0x0000004e0b1d7220 */ /* 0x044fe20000410000 */
[C---:B-1----:R-:W-:Y:S02]  /*236d0*/  FMUL.FTZ R31, R11.reuse, R84 ;  /* 0x000000540b1f7220 */ /* 0x042fe40000410000 */
        /* <DEDUP_REMOVED lines=38> */
[----:B------:R0:W-:Y:S01]  /*23940*/  ST.E desc[UR42][R16.64+0x394], R27 ;  /* 0x0003941b10007985 */ /* 0x0001e2000c10192a */
[----:B------:R-:W-:-:S03]  /*23950*/  IMAD.U32 R6, RZ, RZ, UR5 ;  /* 0x00000005ff067e24 */ /* 0x000fc6000f8e00ff */
[----:B------:R2:W-:Y:S01]  /*23960*/  ST.E desc[UR42][R16.64+0x3a0], R33 ;  /* 0x0003a02110007985 */ /* 0x0005e2000c10192a */
[----:B-1----:R-:W-:-:S03]  /*23970*/  FMUL.FTZ R25, R11, R124 ;  /* 0x0000007c0b197220 */ /* 0x002fc60000410000 */
[----:B------:R1:W-:Y:S01]  /*23980*/  ST.E desc[UR42][R16.64+0x3a4], R35 ;  /* 0x0003a42310007985 */ /* 0x0003e2000c10192a */
[----:B------:R-:W-:-:S03]  /*23990*/  FMUL.FTZ R43, R11, R140 ;  /* 0x0000008c0b2b7220 */ /* 0x000fc60000410000 */
        /* <DEDUP_REMOVED lines=11> */
[C---:B-1----:R-:W-:Y:S01]  /*23a50*/  FMUL.FTZ R39, R11.reuse, R138 ;  /* 0x0000008a0b277220 */ /* 0x042fe20000410000 */
[----:B------:R-:W-:Y:S01]  /*23a60*/  FMUL.FTZ R11, R11, R142 ;  /* 0x0000008e0b0b7220 */ /* 0x000fe20000410000 */
[----:B0-----:R-:W-:Y:S01]  /*23a70*/  IMAD.U32 R7, RZ, RZ, UR7 ;  /* 0x00000007ff077e24 */ /* 0x001fe2000f8e00ff */
        /* <DEDUP_REMOVED lines=9> */
[----:B------:R3:W-:Y:S04]  /*23b10*/  ST.E desc[UR42][R16.64+0x420], R11 ;  /* 0x0004200b10007985 */ /* 0x0007e8000c10192a */
[----:B0-----:R-:W1:Y:S01]  /*23b20*/  LD.E R25, desc[UR42][R6.64] ;  /* 0x0000002a06197980 */ /* 0x001e62000c101900 */
[----:B------:R-:W-:-:S06]  /*23b30*/  ULOP3.LUT UR6, UR4, 0xc, URZ, 0xfc, !UPT ;  /* 0x0000000c04067892 */ /* 0x000fcc000f8efc3f */
[----:B------:R-:W-:Y:S02]  /*23b40*/  IMAD.U32 R24, RZ, RZ, UR6 ;  /* 0x00000006ff187e24 */ /* 0x000fe4000f8e00ff */
[----:B-1----:R-:W-:Y:S01]  /*23b50*/  FMUL.FTZ R29, R10, R25 ;  /* 0x000000190a1d7220 */ /* 0x002fe20000410000 */
[----:B------:R-:W-:-:S04]  /*23b60*/  IMAD.U32 R25, RZ, RZ, UR7 ;  /* 0x00000007ff197e24 */ /* 0x000fc8000f8e00ff */
[----:B------:R0:W-:Y:S04]  /*23b70*/  ST.E desc[UR42][R6.64], R29 ;  /* 0x0000001d06007985 */ /* 0x0001e8000c10192a */
[----:B------:R-:W2:Y:S01]  /*23b80*/  LD.E R25, desc[UR42][R24.64] ;  /* 0x0000002a18197980 */ /* 0x000ea2000c101900 */
[----:B------:R-:W-:Y:S01]  /*23b90*/  IMAD.U32 R26, RZ, RZ, UR6 ;  /* 0x00000006ff1a7e24 */ /* 0x000fe2000f8e00ff */
[----:B------:R-:W-:Y:S01]  /*23ba0*/  MOV R27, UR7 ;  /* 0x00000007001b7c02 */ /* 0x000fe20008000f00 */
[----:B--2---:R-:W-:-:S05]  /*23bb0*/  FMUL.FTZ R31, R10, R25 ;  /* 0x000000190a1f7220 */ /* 0x004fca0000410000 */
[----:B------:R1:W-:Y:S04]  /*23bc0*/  ST.E desc[UR42][R26.64], R31 ;  /* 0x0000001f1a007985 */ /* 0x0003e8000c10192a */
[----:B------:R-:W2:Y:S04]  /*23bd0*/  LD.E R147, desc[UR42][R16.64+0x42c] ;  /* 0x00042c2a10937980 */ /* 0x000ea8000c101900 */
[----:B---3--:R-:W3:Y:S04]  /*23be0*/  LD.E R11, desc[UR42][R16.64+0x248] ;  /* 0x0002482a100b7980 */ /* 0x008ee8000c101900 */
[----:B------:R-:W4:Y:S04]  /*23bf0*/  LD.E R33, desc[UR42][R16.64+0x24c] ;  /* 0x00024c2a10217980 */ /* 0x000f28000c101900 */
[----:B------:R-:W5:Y:S04]  /*23c00*/  LD.E R35, desc[UR42][R16.64+0x258] ;  /* 0x0002582a10237980 */ /* 0x000f68000c101900 */
[----:B------:R-:W5:Y:S04]  /*23c10*/  LD.E R37, desc[UR42][R16.64+0x25c] ;  /* 0x00025c2a10257980 */ /* 0x000f68000c101900 */
[----:B------:R-:W5:Y:S04]  /*23c20*/  LD.E R39, desc[UR42][R16.64+0x268] ;  /* 0x0002682a10277980 */ /* 0x000f68000c101900 */
        /* <DEDUP_REMOVED lines=182> */
[----:B------:R-:W3:Y:S04]  /*24790*/  LD.E R25, desc[UR42][R2.64] ;  /* 0x0000002a02197980 */ /* 0x000ee8000c101900 */
[----:B------:R-:W3:Y:S04]  /*247a0*/  LD.E.64 R10, desc[UR42][R16.64+0xa8] ;  /* 0x0000a82a100a7980 */ /* 0x000ee8000c101b00 */
[----:B--2---:R0:W-:Y:S04]  /*247b0*/  ST.E desc[UR42][R16.64+0x230], R31 ;  /* 0x0002301f10007985 */ /* 0x0041e8000c10192a */
[----:B------:R-:W2:Y:S01]  /*247c0*/  LD.E R33, desc[UR42][R8.64] ;  /* 0x0000002a08217980 */ /* 0x000ea2000c101900 */
[----:B------:R-:W-:-:S03]  /*247d0*/  IMAD.U32 R27, RZ, RZ, UR7 ;  /* 0x00000007ff1b7e24 */ /* 0x000fc6000f8e00ff */
[----:B--2---:R2:W-:Y:S04]  /*247e0*/  ST.E desc[UR42][R8.64], R33 ;  /* 0x0000002108007985 */ /* 0x0045e8000c10192a */
[----:B------:R-:W4:Y:S01]  /*247f0*/  LD.E R35, desc[UR42][R6.64] ;  /* 0x0000002a06237980 */ /* 0x000f22000c101900 */
[----:B------:R-:W-:Y:S02]  /*24800*/  IMAD.U32 R28, RZ, RZ, UR6 ;  /* 0x00000006ff1c7e24 */ /* 0x000fe4000f8e00ff */
[----:B------:R-:W-:Y:S01]  /*24810*/  IMAD.U32 R29, RZ, RZ, UR7 ;  /* 0x00000007ff1d7e24 */ /* 0x000fe2000f8e00ff */
[----:B----4-:R4:W-:Y:S04]  /*24820*/  ST.E desc[UR42][R6.64], R35 ;  /* 0x0000002306007985 */ /* 0x0109e8000c10192a */
[----:B------:R-:W5:Y:S04]  /*24830*/  LD.E R27, desc[UR42][R26.64] ;  /* 0x0000002a1a1b7980 */ /* 0x000f68000c101900 */
[----:B-----5:R5:W-:Y:S04]  /*24840*/  ST.E desc[UR42][R28.64], R27 ;  /* 0x0000001b1c007985 */ /* 0x020be8000c10192a */
[----:B------:R-:W3:Y:S04]  /*24850*/  LD.E R37, desc[UR42][R16.64+0x240] ;  /* 0x0002402a10257980 */ /* 0x000ee8000c101900 */
[----:B0-----:R-:W3:Y:S04]  /*24860*/  LD.E R31, desc[UR42][R16.64+0x244] ;  /* 0x0002442a101f7980 */ /* 0x001ee8000c101900 */
[----:B------:R-:W3:Y:S04]  /*24870*/  LD.E R39, desc[UR42][R16.64+0x248] ;  /* 0x0002482a10277980 */ /* 0x000ee8000c101900 */
[----:B------:R-:W3:Y:S04]  /*24880*/  LD.E R43, desc[UR42][R16.64+0x24c] ;  /* 0x00024c2a102b7980 */ /* 0x000ee8000c101900 */
[----:B--2---:R-:W2:Y:S04]  /*24890*/  LD.E R33, desc[UR42][R16.64+0x250] ;  /* 0x0002502a10217980 */ /* 0x004ea8000c101900 */
[----:B------:R-:W2:Y:S04]  /*248a0*/  LD.E R45, desc[UR42][R16.64+0x254] ;  /* 0x0002542a102d7980 */ /* 0x000ea8000c101900 */
[----:B------:R-:W2:Y:S04]  /*248b0*/  LD.E R47, desc[UR42][R16.64+0x258] ;  /* 0x0002582a102f7980 */ /* 0x000ea8000c101900 */
[----:B----4-:R-:W4:Y:S04]  /*248c0*/  LD.E R35, desc[UR42][R16.64+0x25c] ;  /* 0x00025c2a10237980 */ /* 0x010f28000c101900 */
[----:B------:R-:W4:Y:S04]  /*248d0*/  LD.E R49, desc[UR42][R16.64+0x260] ;  /* 0x0002602a10317980 */ /* 0x000f28000c101900 */
[----:B------:R-:W4:Y:S04]  /*248e0*/  LD.E R51, desc[UR42][R16.64+0x264] ;  /* 0x0002642a10337980 */ /* 0x000f28000c101900 */
        /* <DEDUP_REMOVED lines=114> */
[----:B---3--:R-:W-:Y:S04]  /*25010*/  ST.E desc[UR42][R16.64+0x240], R37 ;  /* 0x0002402510007985 */ /* 0x008fe8000c10192a */
[----:B------:R-:W-:Y:S04]  /*25020*/  ST.E desc[UR42][R16.64+0x244], R31 ;  /* 0x0002441f10007985 */ /* 0x000fe8000c10192a */
[----:B------:R-:W-:Y:S04]  /*25030*/  ST.E desc[UR42][R16.64+0x248], R39 ;  /* 0x0002482710007985 */ /* 0x000fe8000c10192a */
[----:B------:R-:W-:Y:S04]  /*25040*/  ST.E desc[UR42][R16.64+0x24c], R43 ;  /* 0x00024c2b10007985 */ /* 0x000fe8000c10192a */
[----:B--2---:R-:W-:Y:S04]  /*25050*/  ST.E desc[UR42][R16.64+0x250], R33 ;  /* 0x0002502110007985 */ /* 0x004fe8000c10192a */
[----:B------:R-:W-:Y:S04]  /*25060*/  ST.E desc[UR42][R16.64+0x254], R45 ;  /* 0x0002542d10007985 */ /* 0x000fe8000c10192a */
[----:B------:R-:W-:Y:S04]  /*25070*/  ST.E desc[UR42][R16.64+0x258], R47 ;  /* 0x0002582f10007985 */ /* 0x000fe8000c10192a */
[----:B----4-:R-:W-:Y:S04]  /*25080*/  ST.E desc[UR42][R16.64+0x25c], R35 ;  /* 0x00025c2310007985 */ /* 0x010fe8000c10192a */
[----:B------:R-:W-:Y:S04]  /*25090*/  ST.E desc[UR42][R16.64+0x260], R49 ;  /* 0x0002603110007985 */ /* 0x000fe8000c10192a */
        /* <DEDUP_REMOVED lines=116> */
[----:B------:R-:W-:-:S02]  /*257e0*/  IMAD.U32 R27, RZ, RZ, UR7 ;  /* 0x00000007ff1b7e24 */ /* 0x000fc4000f8e00ff */
[----:B--2---:R-:W-:Y:S01]  /*257f0*/  IMAD.U32 R26, RZ, RZ, UR6 ;  /* 0x00000006ff1a7e24 */ /* 0x004fe2000f8e00ff */
[----:B------:R-:W-:Y:S01]  /*25800*/  F2FP.F16.F32.PACK_AB R168, R41, R168 ;  /* 0x000000a829a8723e */ /* 0x000fe200000000ff */
[----:B------:R-:W-:Y:S01]  /*25810*/  IMAD R10, R25, 0xc00, R10 ;  /* 0x00000c00190a7824 */ /* 0x000fe200078e020a */
[----:B---3--:R-:W2:Y:S04]  /*25820*/  LD.E R28, desc[UR42][R16.64+0x240] ;  /* 0x0002402a101c7980 */ /* 0x008ea8000c101900 */
[----:B------:R-:W2:Y:S04]  /*25830*/  LD.E R27, desc[UR42][R26.64] ;  /* 0x0000002a1a1b7980 */ /* 0x000ea8000c101900 */
[----:B------:R-:W2:Y:S04]  /*25840*/  LD.E R29, desc[UR42][R16.64+0x244] ;  /* 0x0002442a101d7980 */ /* 0x000ea8000c101900 */
[----:B----4-:R-:W2:Y:S04]  /*25850*/  LD.E R30, desc[UR42][R16.64+0x248] ;  /* 0x0002482a101e7980 */ /* 0x010ea8000c101900 */
[----:B------:R-:W2:Y:S04]  /*25860*/  LD.E R31, desc[UR42][R16.64+0x24c] ;  /* 0x00024c2a101f7980 */ /* 0x000ea8000c101900 */
[----:B-----5:R-:W2:Y:S04]  /*25870*/  LD.E R32, desc[UR42][R16.64+0x250] ;  /* 0x0002502a10207980 */ /* 0x020ea8000c101900 */
[----:B------:R-:W2:Y:S04]  /*25880*/  LD.E R33, desc[UR42][R16.64+0x254] ;  /* 0x0002542a10217980 */ /* 0x000ea8000c101900 */
[----:B-1----:R-:W2:Y:S04]  /*25890*/  LD.E R34, desc[UR42][R16.64+0x258] ;  /* 0x0002582a10227980 */ /* 0x002ea8000c101900 */
        /* <DEDUP_REMOVED lines=124> */
[----:B------:R-:W-:Y:S02]  /*26060*/  F2FP.F16.F32.PACK_AB R169, R13, R169 ;  /* 0x000000a90da9723e */ /* 0x000fe400000000ff */
[----:B------:R-:W-:Y:S01]  /*26070*/  F2FP.F16.F32.PACK_AB R171, R12, R171 ;  /* 0x000000ab0cab723e */ /* 0x000fe200000000ff */
[----:B------:R-:W-:Y:S01]  /*26080*/  VOTEU.ANY UP0, P1 ;  /* 0x00000000003f7886 */ /* 0x000fe20000800100 */
[----:B------:R-:W-:Y:S02]  /*26090*/  VIADD R12, R10, 0x80 ;  /* 0x000000800a0c7836 */ /* 0x000fe40000000000 */
[----:B------:R-:W-:Y:S01]  /*260a0*/  IMAD.MOV.U32 R13, RZ, RZ, R11 ;  /* 0x000000ffff0d7224 */ /* 0x000fe200078e000b */
[----:B--2---:R-:W-:-:S06]  /*260b0*/  WARPGROUP.ARRIVE ;  /* 0x00000000000079c5 */ /* 0x004fcc0000000000 */
[----:B------:R-:W-:Y:S01]  /*260c0*/  HGMMA.64x256x16.F32 R24, R168, gdesc[UR8].tnspB, R24, UP0, gsb0 ;  /* 0x43e00008a8187df0 */ /* 0x000fe2000b800818 */
[----:B------:R-:W-:Y:S01]  /*260d0*/  R2UR UR10, R12 ;  /* 0x000000000c0a72ca */ /* 0x000fe200000e0000 */
[----:B------:R-:W-:Y:S01]  /*260e0*/  IMAD.U32 R12, RZ, RZ, UR6 ;  /* 0x00000006ff0c7e24 */ /* 0x000fe2000f8e00ff */
[----:B------:R-:W-:Y:S01]  /*260f0*/  R2UR UR11, R13 ;  /* 0x000000000d0b72ca */ /* 0x000fe200000e0000 */
[----:B------:R-:W-:Y:S01]  /*26100*/  IMAD.U32 R13, RZ, RZ, UR7 ;  /* 0x00000007ff0d7e24 */ /* 0x000fe2000f8e00ff */
        /* <DEDUP_REMOVED lines=135> */
[----:B------:R-:W-:Y:S02]  /*26980*/  VIADD R12, R10, 0x100 ;  /* 0x000001000a0c7836 */ /* 0x000fe40000000000 */
[----:B------:R-:W-:Y:S01]  /*26990*/  IMAD.MOV.U32 R13, RZ, RZ, R11 ;  /* 0x000000ffff0d7224 */ /* 0x000fe200078e000b */
[----:B------:R-:W-:Y:S02]  /*269a0*/  STL [R1+0x88], R4 ;  /* 0x0000880401007387 */ /* 0x000fe40000100800 */
[----:B------:R-:W-:Y:S01]  /*269b0*/  R2UR UR10, R12 ;  /* 0x000000000c0a72ca */ /* 0x000fe200000e0000 */
[----:B------:R-:W-:Y:S01]  /*269c0*/  IMAD.U32 R12, RZ, RZ, UR6 ;  /* 0x00000006ff0c7e24 */ /* 0x000fe2000f8e00ff */
[----:B------:R-:W-:Y:S01]  /*269d0*/  R2UR UR11, R13 ;  /* 0x000000000d0b72ca */ /* 0x000fe200000e0000 */
[----:B------:R-:W-:Y:S01]  /*269e0*/  IMAD.U32 R13, RZ, RZ, UR7 ;  /* 0x00000007ff0d7e24 */ /* 0x000fe2000f8e00ff */
[----:B------:R-:W-:-:S02]  /*269f0*/  WARPGROUP.DEPBAR.LE gsb0, 0x0 ;  /* 0x00008000000079c5 */ /* 0x000fc40000010000 */
[----:B------:R-:W-:Y:S01]  /*26a00*/  ST.E desc[UR42][R16.64+0x230], R24 ;  /* 0x0002301810007985 */ /* 0x000fe2000c10192a */
[----:B------:R-:W-:Y:S02]  /*26a10*/  F2FP.F16.F32.PACK_AB R168, R213, R214 ;  /* 0x000000d6d5a8723e */ /* 0x000fe400000000ff */
        /* <DEDUP_REMOVED lines=280> */
[----:B------:R-:W-:Y:S02]  /*27ba0*/  IMAD.U32 R13, RZ, RZ, UR7 ;  /* 0x00000007ff0d7e24 */ /* 0x000fe4000f8e00ff */
[----:B------:R-:W-:Y:S01]  /*27bb0*/  VIADD R10, R10, 0x280 ;  /* 0x000002800a0a7836 */ /* 0x000fe20000000000 */
        /* <DEDUP_REMOVED lines=136> */
[----:B------:R-:W-:Y:S01]  /*28440*/  IMAD.U32 R10, RZ, RZ, UR6 ;  /* 0x00000006ff0a7e24 */ /* 0x000fe2000f8e00ff */
[----:B------:R-:W-:Y:S01]  /*28450*/  R2UR UR11, R11 ;  /* 0x000000000b0b72ca */ /* 0x000fe200000e0000 */
[----:B------:R-:W-:Y:S01]  /*28460*/  IMAD.U32 R11, RZ, RZ, UR7 ;  /* 0x00000007ff0b7e24 */ /* 0x000fe2000f8e00ff */
[----:B------:R-:W-:Y:S01]  /*28470*/  STL [R1+0x88], R4 ;  /* 0x0000880401007387 */ /* 0x000fe20000100800 */
[----:B------:R-:W-:-:S03]  /*28480*/  WARPGROUP.DEPBAR.LE gsb0, 0x0 ;  /* 0x00008000000079c5 */ /* 0x000fc60000010000 */
        /* <DEDUP_REMOVED lines=134> */
[----:B------:R-:W-:Y:S01]  /*28cf0*/  IMAD.U32 R10, RZ, RZ, UR6 ;  /* 0x00000006ff0a7e24 */ /* 0x000fe2000f8e00ff */
[----:B------:R-:W-:Y:S01]  /*28d00*/  STL [R1+0x88], R4 ;  /* 0x0000880401007387 */ /* 0x000fe20000100800 */
[----:B------:R-:W-:Y:S01]  /*28d10*/  IMAD.U32 R11, RZ, RZ, UR7 ;  /* 0x00000007ff0b7e24 */ /* 0x000fe2000f8e00ff */
[----:B------:R-:W-:Y:S02]  /*28d20*/  WARPGROUP.DEPBAR.LE gsb0, 0x0 ;  /* 0x00008000000079c5 */ /* 0x000fe40000010000 */
        /* <DEDUP_REMOVED lines=129> */
[----:B------:R-:W2:Y:S04]  /*29540*/  LD.E R5, desc[UR42][R16.64+0x230] ;  /* 0x0002302a10057980 */ /* 0x000ea8000c101900 */
[----:B--2---:R1:W-:Y:S04]  /*29550*/  ST.E desc[UR42][R16.64+0x230], R5 ;  /* 0x0002300510007985 */ /* 0x0043e8000c10192a */
[----:B0-----:R-:W2:Y:S01]  /*29560*/  LD.E R11, desc[UR42][R8.64] ;  /* 0x0000002a080b7980 */ /* 0x001ea2000c101900 */
[----:B------:R-:W-:-:S02]  /*29570*/  IMAD.U32 R14, RZ, RZ, UR6 ;  /* 0x00000006ff0e7e24 */ /* 0x000fc4000f8e00ff */
[----:B------:R-:W-:Y:S01]  /*29580*/  IMAD.U32 R15, RZ, RZ, UR7 ;  /* 0x00000007ff0f7e24 */ /* 0x000fe2000f8e00ff */
[----:B--2---:R0:W-:Y:S04]  /*29590*/  ST.E desc[UR42][R8.64], R11 ;  /* 0x0000000b08007985 */ /* 0x0041e8000c10192a */
[----:B------:R-:W2:Y:S01]  /*295a0*/  LD.E R13, desc[UR42][R6.64] ;  /* 0x0000002a060d7980 */ /* 0x000ea2000c101900 */
[----:B------:R-:W-:Y:S02]  /*295b0*/  IMAD.U32 R18, RZ, RZ, UR6 ;  /* 0x00000006ff127e24 */ /* 0x000fe4000f8e00ff */
[----:B------:R-:W-:Y:S01]  /*295c0*/  IMAD.U32 R19, RZ, RZ, UR7 ;  /* 0x00000007ff137e24 */ /* 0x000fe2000f8e00ff */
[----:B--2---:R2:W-:Y:S04]  /*295d0*/  ST.E desc[UR42][R6.64], R13 ;  /* 0x0000000d06007985 */ /* 0x0045e8000c10192a */
[----:B------:R-:W3:Y:S04]  /*295e0*/  LD.E R10, desc[UR42][R14.64] ;  /* 0x0000002a0e0a7980 */ /* 0x000ee8000c101900 */
[----:B---3--:R3:W-:Y:S04]  /*295f0*/  ST.E desc[UR42][R18.64], R10 ;  /* 0x0000000a12007985 */ /* 0x0087e8000c10192a */
[----:B------:R-:W4:Y:S04]  /*29600*/  LD.E R21, desc[UR42][R16.64+0x240] ;  /* 0x0002402a10157980 */ /* 0x000f28000c101900 */
[----:B------:R-:W5:Y:S04]  /*29610*/  LD.E R25, desc[UR42][R16.64+0x244] ;  /* 0x0002442a10197980 */ /* 0x000f68000c101900 */
[----:B-1----:R-:W5:Y:S04]  /*29620*/  LD.E R5, desc[UR42][R16.64+0x248] ;  /* 0x0002482a10057980 */ /* 0x002f68000c101900 */
[----:B------:R-:W5:Y:S04]  /*29630*/  LD.E R27, desc[UR42][R16.64+0x24c] ;  /* 0x00024c2a101b7980 */ /* 0x000f68000c101900 */
[----:B0-----:R-:W5:Y:S04]  /*29640*/  LD.E R9, desc[UR42][R16.64+0x250] ;  /* 0x0002502a10097980 */ /* 0x001f68000c101900 */
[----:B------:R-:W5:Y:S04]  /*29650*/  LD.E R11, desc[UR42][R16.64+0x254] ;  /* 0x0002542a100b7980 */ /* 0x000f68000c101900 */
[----:B------:R-:W5:Y:S04]  /*29660*/  LD.E R29, desc[UR42][R16.64+0x258] ;  /* 0x0002582a101d7980 */ /* 0x000f68000c101900 */
[----:B--2---:R-:W2:Y:S04]  /*29670*/  LD.E R7, desc[UR42][R16.64+0x25c] ;  /* 0x00025c2a10077980 */ /* 0x004ea8000c101900 */
[----:B------:R-:W2:Y:S04]  /*29680*/  LD.E R13, desc[UR42][R16.64+0x260] ;  /* 0x0002602a100d7980 */ /* 0x000ea8000c101900 */
        /* <DEDUP_REMOVED lines=116> */
[----:B-----5:R0:W-:Y:S04]  /*29dd0*/  ST.E desc[UR42][R16.64+0x244], R25 ;  /* 0x0002441910007985 */ /* 0x0201e8000c10192a */
[----:B------:R0:W-:Y:S04]  /*29de0*/  ST.E desc[UR42][R16.64+0x248], R5 ;  /* 0x0002480510007985 */ /* 0x0001e8000c10192a */
[----:B------:R0:W-:Y:S04]  /*29df0*/  ST.E desc[UR42][R16.64+0x24c], R27 ;  /* 0x00024c1b10007985 */ /* 0x0001e8000c10192a */
[----:B------:R0:W-:Y:S04]  /*29e00*/  ST.E desc[UR42][R16.64+0x250], R9 ;  /* 0x0002500910007985 */ /* 0x0001e8000c10192a */
[----:B------:R0:W-:Y:S04]  /*29e10*/  ST.E desc[UR42][R16.64+0x254], R11 ;  /* 0x0002540b10007985 */ /* 0x0001e8000c10192a */
[----:B------:R0:W-:Y:S04]  /*29e20*/  ST.E desc[UR42][R16.64+0x258], R29 ;  /* 0x0002581d10007985 */ /* 0x0001e8000c10192a */
[----:B--2---:R0:W-:Y:S04]  /*29e30*/  ST.E desc[UR42][R16.64+0x25c], R7 ;  /* 0x00025c0710007985 */ /* 0x0041e8000c10192a */
[----:B------:R0:W-:Y:S04]  /*29e40*/  ST.E desc[UR42][R16.64+0x260], R13 ;  /* 0x0002600d10007985 */ /* 0x0001e8000c10192a */
[----:B------:R0:W-:Y:S04]  /*29e50*/  ST.E desc[UR42][R16.64+0x264], R15 ;  /* 0x0002640f10007985 */ /* 0x0001e8000c10192a */
[----:B---3--:R0:W-:Y:S04]  /*29e60*/  ST.E desc[UR42][R16.64+0x268], R19 ;  /* 0x0002681310007985 */ /* 0x0081e8000c10192a */
        /* <DEDUP_REMOVED lines=121> */
.L_x_3757:
[----:B------:R-:W-:Y:S05]  /*2a600*/  BSYNC B0 ;  /* 0x0000000000007941 */ /* 0x000fea0003800000 */
.L_x_3756:
[C---:B------:R-:W-:Y:S01]  /*2a610*/  ISETP.GT.AND P0, PT, R0.reuse, R165, PT ;  /* 0x000000a50000720c */ /* 0x040fe20003f04270 */
[----:B------:R-:W-:-:S12]  /*2a620*/  VIADD R0, R0, 0xffffffff ;  /* 0xffffffff00007836 */ /* 0x000fd80000000000 */
[----:B------:R-:W-:Y:S05]  /*2a630*/  @P0 BRA `(.L_x_3758) ;  /* 0xffffff4c00340947 */ /* 0x000fea000383ffff */
.L_x_3731:
[----:B0-----:R-:W2:Y:S01]  /*2a640*/  LDL R5, [R1+0x450] ;  /* 0x0004500001057983 */ /* 0x001ea20000100800 */
[----:B------:R-:W-:Y:S05]  /*2a650*/  WARPSYNC.ALL ;  /* 0x0000000000007948 */ /* 0x000fea0003800000 */
[----:B------:R-:W3:Y:S04]  /*2a660*/  LDL R6, [R1+0x454] ;  /* 0x0004540001067983 */ /* 0x000ee80000100800 */
[----:B------:R-:W4:Y:S04]  /*2a670*/  LDL R136, [R1+0x218] ;  /* 0x0002180001887983 */ /* 0x000f280000100800 */
        /* <DEDUP_REMOVED lines=62> */
[----:B--2---:R-:W0:Y:S02]  /*2aa60*/  SHFL.BFLY PT, R0, R5, 0x2, 0x1f ;  /* 0x0c401f0005007f89 */ /* 0x004e2400000e0000 */
[----:B0-----:R-:W-:-:S05]  /*2aa70*/  FADD.FTZ R0, R5, R0 ;  /* 0x0000000005007221 */ /* 0x001fca0000010000 */
[----:B------:R-:W0:Y:S02]  /*2aa80*/  SHFL.BFLY PT, R3, R0, 0x1, 0x1f ;  /* 0x0c201f0000037f89 */ /* 0x000e2400000e0000 */
[----:B0-----:R-:W-:Y:S01]  /*2aa90*/  FADD.FTZ R2, R0, R3 ;  /* 0x0000000300027221 */ /* 0x001fe20000010000 */
[----:B----4-:R-:W-:Y:S01]  /*2aaa0*/  VIADD R136, R136, 0x1 ;  /* 0x0000000188887836 */ /* 0x010fe20000000000 */
[----:B------:R-:W2:Y:S04]  /*2aab0*/  LDL R0, [R1+0x224] ;  /* 0x0002240001007983 */ /* 0x000ea80000100800 */
[----:B------:R-:W-:Y:S04]  /*2aac0*/  STL [R1+0x450], R2 ;  /* 0x0004500201007387 */ /* 0x000fe80000100800 */
[----:B------:R-:W4:Y:S04]  /*2aad0*/  LDL R147, [R1+0x450] ;  /* 0x0004500001937983 */ /* 0x000f280000100800 */
[----:B---3--:R-:W0:Y:S02]  /*2aae0*/  SHFL.BFLY PT, R3, R6, 0x2, 0x1f ;  /* 0x0c401f0006037f89 */ /* 0x008e2400000e0000 */
[----:B0-----:R-:W-:Y:S01]  /*2aaf0*/  FADD.FTZ R3, R3, R6 ;  /* 0x0000000603037221 */ /* 0x001fe20000010000 */
[----:B------:R-:W-:Y:S01]  /*2ab00*/  ISETP.NE.AND P2, PT, R136, 0x2, PT ;  /* 0x000000028800780c */ /* 0x000fe20003f45270 */
[----:B------:R-:W3:Y:S04]  /*2ab10*/  LDL.64 R6, [R1+0x418] ;  /* 0x0004180001067983 */ /* 0x000ee80000100a00 */
[----:B-1----:R-:W0:Y:S08]  /*2ab20*/  SHFL.BFLY PT, R4, R3, 0x1, 0x1f ;  /* 0x0c201f0003047f89 */ /* 0x002e3000000e0000 */
[----:B------:R-:W5:Y:S01]  /*2ab30*/  @!P2 LDL R134, [R1+0x21c] ;  /* 0x00021c000186a983 */ /* 0x000f620000100800 */
[----:B0-----:R-:W-:-:S03]  /*2ab40*/  FADD.FTZ R140, R3, R4 ;  /* 0x00000004038c7221 */ /* 0x001fc60000010000 */
[----:B------:R-:W3:Y:S02]  /*2ab50*/  LDL.64 R4, [R1+0x408] ;  /* 0x0004080001047983 */ /* 0x000ee40000100a00 */
[----:B------:R-:W-:Y:S02]  /*2ab60*/  FSETP.NE.FTZ.AND P1, PT, R140, RZ, PT ;  /* 0x000000ff8c00720b */ /* 0x000fe40003f35000 */
[----:B------:R-:W3:Y:S11]  /*2ab70*/  LDL.64 R2, [R1+0x428] ;  /* 0x0004280001027983 */ /* 0x000ef60000100a00 */
[----:B------:R-:W3:Y:S04]  /*2ab80*/  @P1 LDL R143, [R1+0x460] ;  /* 0x00046000018f1983 */ /* 0x000ee80000100800 */
[----:B------:R-:W3:Y:S01]  /*2ab90*/  @P1 LDL R145, [R1+0x444] ;  /* 0x0004440001911983 */ /* 0x000ee20000100800 */
[----:B------:R-:W-:-:S02]  /*2aba0*/  IMAD.MOV.U32 R142, RZ, RZ, -0x800000 ;  /* 0xff800000ff8e7424 */ /* 0x000fc400078e00ff */
[----:B------:R-:W-:Y:S02]  /*2abb0*/  IMAD.MOV.U32 R137, RZ, RZ, RZ ;  /* 0x000000ffff897224 */ /* 0x000fe400078e00ff */
[----:B------:R-:W-:Y:S01]  /*2abc0*/  IMAD.MOV.U32 R144, RZ, RZ, -0x800000 ;  /* 0xff800000ff907424 */ /* 0x000fe200078e00ff */
[----:B------:R0:W-:Y:S08]  /*2abd0*/  BAR.ARV R188, 0x100 ;  /* 0x000400bc0000751d */ /* 0x0001f00000002000 */
[----:B------:R-:W-:Y:S06]  /*2abe0*/  BAR.ARV 0x8, 0x180 ;  /* 0x0206000000007b1d */ /* 0x000fec0000002000 */
[----:B----4-:R-:W-:-:S13]  /*2abf0*/  FSETP.NE.FTZ.AND P0, PT, R147, RZ, PT ;  /* 0x000000ff9300720b */ /* 0x010fda0003f15000 */
[----:B------:R-:W4:Y:S04]  /*2ac00*/  @P0 LDL R138, [R1+0x460] ;  /* 0x00046000018a0983 */ /* 0x000f280000100800 */
[----:B------:R-:W3:Y:S01]  /*2ac10*/  @P0 LDL R139, [R1+0x440] ;  /* 0x00044000018b0983 */ /* 0x000ee20000100800 */
[----:B------:R-:W1:Y:S02]  /*2ac20*/  @P0 MUFU.LG2 R141, R147 ;  /* 0x00000093008d0308 */ /* 0x000e640000000c00 */
[----:B-1----:R-:W-:-:S06]  /*2ac30*/  @P0 FMUL.FTZ R141, R141, 0.69314718246459960938 ;  /* 0x3f3172188d8d0820 */ /* 0x002fcc0000410000 */
[----:B------:R-:W-:Y:S08]  /*2ac40*/  @P1 MUFU.LG2 R146, R140 ;  /* 0x0000008c00921308 */ /* 0x000ff00000000c00 */
[----:B------:R-:W1:Y:S01]  /*2ac50*/  @P0 MUFU.RCP R137, R147 ;  /* 0x0000009300890308 */ /* 0x000e620000001000 */
[----:B-----5:R-:W-:Y:S01]  /*2ac60*/  @!P2 LOP3.LUT R134, R134, 0x1, RZ, 0x3c, !PT ;  /* 0x000000018686a812 */ /* 0x020fe200078e3cff */
[----:B--2---:R-:W-:Y:S01]  /*2ac70*/  VIADD R0, R0, 0x1 ;  /* 0x0000000100007836 */ /* 0x004fe20000000000 */
        /* <DEDUP_REMOVED lines=101> */
[----:B----4-:R-:W-:-:S04]  /*2b2d0*/  @P0 FMUL.FTZ R138, R138, 0.69314718246459960938 ;  /* 0x3f3172188a8a0820 */ /* 0x010fc80000410000 */
[----:B---3--:R-:W-:Y:S01]  /*2b2e0*/  @P0 FFMA.FTZ R142, R138, R139, R141 ;  /* 0x0000008b8a8e0223 */ /* 0x008fe2000001008d */
        /* <DEDUP_REMOVED lines=106> */
.L_x_3641:
[----:B------:R-:W-:Y:S05]  /*2b990*/  WARPSYNC.ALL ;  /* 0x0000000000007948 */ /* 0x000fea0003800000 */
[----:B------:R-:W1:Y:S08]  /*2b9a0*/  S2UR UR5, SR_CgaCtaId ;  /* 0x00000000000579c3 */ /* 0x000e700000008800 */
[----:B------:R-:W-:Y:S06]  /*2b9b0*/  BAR.SYNC.DEFER_BLOCKING 0x5, 0x180 ;  /* 0x0146000000007b1d */ /* 0x000fec0000010000 */
[----:B------:R-:W-:Y:S01]  /*2b9c0*/  UMOV UR4, 0x400 ;  /* 0x0000040000047882 */ /* 0x000fe20000000000 */
[----:B------:R-:W-:Y:S01]  /*2b9d0*/  BSSY B0, `(.L_x_3759) ;  /* 0x00002e3000007945 */ /* 0x000fe20003800000 */
[----:B-1----:R-:W-:-:S06]  /*2b9e0*/  ULEA UR4, UR5, UR4, 0x18 ;  /* 0x0000000405047291 */ /* 0x002fcc000f8ec03f */
[----:B0-----:R-:W-:-:S05]  /*2b9f0*/  IMAD.U32 R144, RZ, RZ, UR4 ;  /* 0x00000004ff907e24 */ /* 0x001fca000f8e00ff */
[----:B------:R0:W1:Y:S01]  /*2ba00*/  LDS.128 R120, [R144+0x324d0] ;  /* 0x0324d00090787984 */ /* 0x0000620000000c00 */
[----:B------:R-:W-:Y:S06]  /*2ba10*/  BAR.ARV 0x4, 0x180 ;  /* 0x0106000000007b1d */ /* 0x000fec0000002000 */
[----:B------:R-:W-:Y:S05]  /*2ba20*/  @P0 BRA `(.L_x_3760) ;  /* 0x0000002000280947 */ /* 0x000fea0003800000 */
        /* <DEDUP_REMOVED lines=32> */
[----:B------:R-:W0:Y:S01]  /*2bc30*/  S2R R19, SR_SWINHI ;  /* 0x0000000000137919 */ /* 0x000e220000002f00 */
[----:B------:R-:W-:Y:S05]  /*2bc40*/  WARPSYNC.ALL ;  /* 0x0000000000007948 */ /* 0x000fea0003800000 */
[----:B------:R-:W-:Y:S01]  /*2bc50*/  ULDC.64 UR4, c[0x0][0xd00] ;  /* 0x0003400000047ab9 */ /* 0x000fe20000000a00 */
[----:B-----5:R-:W-:-:S02]  /*2bc60*/  MOV R2, R144 ;  /* 0x0000009000027202 */ /* 0x020fc40000000f00 */
[----:B0-----:R-:W-:-:S03]  /*2bc70*/  MOV R3, R19 ;  /* 0x0000001300037202 */ /* 0x001fc60000000f00 */
[----:B------:R-:W-:-:S03]  /*2bc80*/  IMAD.WIDE R18, R235, 0x2, R2 ;  /* 0x00000002eb127825 */ /* 0x000fc600078e0202 */
[----:B------:R-:W-:-:S04]  /*2bc90*/  IADD3 R0, P1, R18, 0x20, RZ ;  /* 0x0000002012007810 */ /* 0x000fc80007f3e0ff */
[----:B------:R-:W-:Y:S02]  /*2bca0*/  LOP3.LUT R213, R0, 0x380, RZ, 0xc0, !PT ;  /* 0x0000038000d57812 */ /* 0x000fe400078ec0ff */
[C---:B------:R-:W-:Y:S02]  /*2bcb0*/  IADD3 R146, P3, R18.reuse, 0x60, RZ ;  /* 0x0000006012927810 */ /* 0x040fe40007f7e0ff */
[----:B------:R-:W-:Y:S02]  /*2bcc0*/  SHF.R.U64 R213, R213, 0x3, RZ ;  /* 0x00000003d5d57819 */ /* 0x000fe400000012ff */
[C---:B------:R-:W-:Y:S02]  /*2bcd0*/  IADD3 R148, P2, R18.reuse, 0x40, RZ ;  /* 0x0000004012947810 */ /* 0x040fe40007f5e0ff */
[C---:B------:R-:W-:Y:S01]  /*2bce0*/  IADD3 R20, P4, R18.reuse, 0x4000, RZ ;  /* 0x0000400012147810 */ /* 0x040fe20007f9e0ff */
[----:B------:R-:W-:Y:S01]  /*2bcf0*/  IMAD.X R207, RZ, RZ, R19, P1 ;  /* 0x000000ffffcf7224 */ /* 0x000fe200008e0613 */
[----:B------:R-:W-:-:S02]  /*2bd00*/  IADD3 R145, P0, R18, 0x4040, RZ ;  /* 0x0000404012917810 */ /* 0x000fc40007f1e0ff */
[----:B------:R-:W-:Y:S02]  /*2bd10*/  IADD3 R170, P1, R18, 0x4060, RZ ;  /* 0x0000406012aa7810 */ /* 0x000fe40007f3e0ff */
[----:B------:R-:W-:Y:S02]  /*2bd20*/  LOP3.LUT R190, R146, 0x380, RZ, 0xc0, !PT ;  /* 0x0000038092be7812 */ /* 0x000fe400078ec0ff */
[----:B------:R-:W-:Y:S02]  /*2bd30*/  LOP3.LUT R206, R213, R0, RZ, 0x3c, !PT ;  /* 0x00000000d5ce7212 */ /* 0x000fe400078e3cff */
[----:B------:R-:W-:Y:S02]  /*2bd40*/  LOP3.LUT R186, R148, 0x380, RZ, 0xc0, !PT ;  /* 0x0000038094ba7812 */ /* 0x000fe400078ec0ff */
[----:B------:R-:W-:Y:S02]  /*2bd50*/  LOP3.LUT R213, R20, 0x380, RZ, 0xc0, !PT ;  /* 0x0000038014d57812 */ /* 0x000fe400078ec0ff */
[----:B------:R-:W-:Y:S01]  /*2bd60*/  LOP3.LUT R0, R145, 0x380, RZ, 0xc0, !PT ;  /* 0x0000038091007812 */ /* 0x000fe200078ec0ff */
[--C-:B------:R-:W-:Y:S01]  /*2bd70*/  IMAD.X R203, RZ, RZ, R19.reuse, P3 ;  /* 0x000000ffffcb7224 */ /* 0x100fe200018e0613 */
[----:B------:R-:W-:Y:S01]  /*2bd80*/  SHF.R.U64 R217, R190, 0x3, RZ ;  /* 0x00000003bed97819 */ /* 0x000fe200000012ff */
[--C-:B------:R-:W-:Y:S01]  /*2bd90*/  IMAD.X R191, RZ, RZ, R19.reuse, P1 ;  /* 0x000000ffffbf7224 */ /* 0x100fe200008e0613 */
[----:B------:R-:W-:Y:S01]  /*2bda0*/  SHF.R.U64 R215, R186, 0x3, RZ ;  /* 0x00000003bad77819 */ /* 0x000fe200000012ff */
[----:B------:R-:W-:Y:S01]  /*2bdb0*/  IMAD.X R199, RZ, RZ, R19, P4 ;  /* 0x000000ffffc77224 */ /* 0x000fe200020e0613 */
[----:B------:R-:W-:-:S02]  /*2bdc0*/  SHF.R.U64 R213, R213, 0x3, RZ ;  /* 0x00000003d5d57819 */ /* 0x000fc400000012ff */
[C---:B-1----:R-:W-:Y:S02]  /*2bdd0*/  IADD3 R120, P5, R18.reuse, 0x4020, RZ ;  /* 0x0000402012787810 */ /* 0x042fe40007fbe0ff */
[C---:B------:R-:W-:Y:S02]  /*2bde0*/  IADD3 R168, P3, R18.reuse, 0x8020, RZ ;  /* 0x0000802012a87810 */ /* 0x040fe40007f7e0ff */
[----:B------:R-:W-:Y:S02]  /*2bdf0*/  IADD3 R189, P1, R18, 0xc020, RZ ;  /* 0x0000c02012bd7810 */ /* 0x000fe40007f3e0ff */
[----:B------:R-:W-:Y:S01]  /*2be00*/  SHF.R.U64 R0, R0, 0x3, RZ ;  /* 0x0000000300007819 */ /* 0x000fe200000012ff */
[----:B------:R-:W-:Y:S01]  /*2be10*/  IMAD.X R205, RZ, RZ, R19, P2 ;  /* 0x000000ffffcd7224 */ /* 0x000fe200010e0613 */
[C---:B------:R-:W-:Y:S02]  /*2be20*/  IADD3 R211, P4, R18.reuse, 0x8040, RZ ;  /* 0x0000804012d37810 */ /* 0x040fe40007f9e0ff */
[----:B------:R-:W-:-:S02]  /*2be30*/  LOP3.LUT R21, R18, 0x380, RZ, 0xc0, !PT ;  /* 0x0000038012157812 */ /* 0x000fc400078ec0ff */
[----:B------:R-:W-:Y:S02]  /*2be40*/  LOP3.LUT R202, R217, R146, RZ, 0x3c, !PT ;  /* 0x00000092d9ca7212 */ /* 0x000fe400078e3cff */
[----:B------:R-:W-:Y:S02]  /*2be50*/  IADD3 R150, P2, R18, 0x8000, RZ ;  /* 0x0000800012967810 */ /* 0x000fe40007f5e0ff */
[----:B------:R-:W-:Y:S02]  /*2be60*/  LOP3.LUT R204, R215, R148, RZ, 0x3c, !PT ;  /* 0x00000094d7cc7212 */ /* 0x000fe400078e3cff */
[----:B------:R-:W-:Y:S02]  /*2be70*/  LOP3.LUT R217, R170, 0x380, RZ, 0xc0, !PT ;  /* 0x00000380aad97812 */ /* 0x000fe400078ec0ff */
[----:B------:R-:W-:Y:S01]  /*2be80*/  LOP3.LUT R198, R213, R20, RZ, 0x3c, !PT ;  /* 0x00000014d5c67212 */ /* 0x000fe200078e3cff */
[----:B------:R-:W-:Y:S01]  /*2be90*/  IMAD.X R147, RZ, RZ, R19, P1 ;  /* 0x000000ffff937224 */ /* 0x000fe200008e0613 */
[----:B------:R-:W-:-:S02]  /*2bea0*/  LOP3.LUT R215, R120, 0x380, RZ, 0xc0, !PT ;  /* 0x0000038078d77812 */ /* 0x000fc400078ec0ff */
[----:B------:R-:W-:Y:S02]  /*2beb0*/  LOP3.LUT R194, R0, R145, RZ, 0x3c, !PT ;  /* 0x0000009100c27212 */ /* 0x000fe400078e3cff */
[----:B------:R-:W-:Y:S02]  /*2bec0*/  LOP3.LUT R213, R168, 0x380, RZ, 0xc0, !PT ;  /* 0x00000380a8d57812 */ /* 0x000fe400078ec0ff */
[----:B------:R-:W-:Y:S01]  /*2bed0*/  LOP3.LUT R0, R211, 0x380, RZ, 0xc0, !PT ;  /* 0x00000380d3007812 */ /* 0x000fe200078ec0ff */
[--C-:B------:R-:W-:Y:S01]  /*2bee0*/  IMAD.X R195, RZ, RZ, R19.reuse, P0 ;  /* 0x000000ffffc37224 */ /* 0x100fe200000e0613 */
[----:B------:R-:W-:Y:S02]  /*2bef0*/  SHF.R.U64 R209, R21, 0x3, RZ ;  /* 0x0000000315d17819 */ /* 0x000fe400000012ff */
[----:B------:R-:W-:Y:S01]  /*2bf00*/  ISETP.NE.U32.AND P1, PT, RZ, UR4, PT ;  /* 0x00000004ff007c0c */ /* 0x000fe2000bf25070 */
[--C-:B------:R-:W-:Y:S01]  /*2bf10*/  IMAD.X R197, RZ, RZ, R19.reuse, P5 ;  /* 0x000000ffffc57224 */ /* 0x100fe200028e0613 */
[----:B------:R-:W-:Y:S01]  /*2bf20*/  SHF.R.U64 R217, R217, 0x3, RZ ;  /* 0x00000003d9d97819 */ /* 0x000fe200000012ff */
[--C-:B------:R-:W-:Y:S01]  /*2bf30*/  IMAD.X R187, RZ, RZ, R19.reuse, P2 ;  /* 0x000000ffffbb7224 */ /* 0x100fe200010e0613 */
[----:B------:R-:W-:Y:S01]  /*2bf40*/  LOP3.LUT R145, R150, 0x380, RZ, 0xc0, !PT ;  /* 0x0000038096917812 */ /* 0x000fe200078ec0ff */
[----:B------:R-:W-:Y:S01]  /*2bf50*/  IMAD.X R171, RZ, RZ, R19, P3 ;  /* 0x000000ffffab7224 */ /* 0x000fe200018e0613 */
[----:B------:R-:W-:-:S02]  /*2bf60*/  IADD3 R165, P0, R18, 0xc000, RZ ;  /* 0x0000c00012a57810 */ /* 0x000fc40007f1e0ff */
[----:B------:R-:W-:Y:S02]  /*2bf70*/  SHF.R.U64 R215, R215, 0x3, RZ ;  /* 0x00000003d7d77819 */ /* 0x000fe400000012ff */
[----:B------:R-:W-:Y:S02]  /*2bf80*/  SHF.R.U64 R213, R213, 0x3, RZ ;  /* 0x00000003d5d57819 */ /* 0x000fe400000012ff */
[C---:B------:R-:W-:Y:S02]  /*2bf90*/  IADD3 R208, P5, R18.reuse, 0x8060, RZ ;  /* 0x0000806012d07810 */ /* 0x040fe40007fbe0ff */
[C---:B------:R-:W-:Y:S02]  /*2bfa0*/  IADD3 R200, P2, R18.reuse, 0xc040, RZ ;  /* 0x0000c04012c87810 */ /* 0x040fe40007f5e0ff */
[----:B------:R-:W-:Y:S02]  /*2bfb0*/  IADD3 R185, P3, R18, 0xc060, RZ ;  /* 0x0000c06012b97810 */ /* 0x000fe40007f7e0ff */
[----:B------:R-:W-:-:S02]  /*2bfc0*/  SHF.R.U64 R0, R0, 0x3, RZ ;  /* 0x0000000300007819 */ /* 0x000fc400000012ff */
[----:B------:R-:W-:Y:S02]  /*2bfd0*/  LOP3.LUT R18, R209, R18, RZ, 0x3c, !PT ;  /* 0x00000012d1127212 */ /* 0x000fe400078e3cff */
[----:B------:R-:W-:Y:S01]  /*2bfe0*/  ISETP.NE.AND.EX P1, PT, RZ, UR5, PT, P1 ;  /* 0x00000005ff007c0c */ /* 0x000fe2000bf25310 */
[----:B------:R-:W-:Y:S01]  /*2bff0*/  ULDC.64 UR4, c[0x0][0xd08] ;  /* 0x0003420000047ab9 */ /* 0x000fe20000000a00 */
[----:B------:R-:W-:Y:S02]  /*2c000*/  LOP3.LUT R190, R217, R170, RZ, 0x3c, !PT ;  /* 0x000000aad9be7212 */ /* 0x000fe400078e3cff */
[----:B------:R-:W-:Y:S02]  /*2c010*/  SHF.R.U64 R145, R145, 0x3, RZ ;  /* 0x0000000391917819 */ /* 0x000fe400000012ff */
[----:B------:R-:W-:Y:S02]  /*2c020*/  IADD3.X R149, RZ, R19, RZ, P0, !PT ;  /* 0x00000013ff957210 */ /* 0x000fe400007fe4ff */
[----:B------:R-:W-:-:S02]  /*2c030*/  LOP3.LUT R196, R215, R120, RZ, 0x3c, !PT ;  /* 0x00000078d7c47212 */ /* 0x000fc400078e3cff */
[----:B------:R-:W-:Y:S02]  /*2c040*/  LOP3.LUT R170, R213, R168, RZ, 0x3c, !PT ;  /* 0x000000a8d5aa7212 */ /* 0x000fe400078e3cff */
[----:B------:R-:W-:Y:S02]  /*2c050*/  LOP3.LUT R215, R208, 0x380, RZ, 0xc0, !PT ;  /* 0x00000380d0d77812 */ /* 0x000fe400078ec0ff */
[----:B------:R-:W-:Y:S02]  /*2c060*/  LOP3.LUT R168, R0, R211, RZ, 0x3c, !PT ;  /* 0x000000d300a87212 */ /* 0x000fe400078e3cff */
[----:B------:R-:W-:Y:S02]  /*2c070*/  ISETP.NE.U32.AND P0, PT, RZ, UR4, PT ;  /* 0x00000004ff007c0c */ /* 0x000fe4000bf05070 */
[----:B------:R-:W-:Y:S02]  /*2c080*/  LOP3.LUT R0, R165, 0x380, RZ, 0xc0, !PT ;  /* 0x00000380a5007812 */ /* 0x000fe400078ec0ff */
[----:B------:R-:W-:-:S02]  /*2c090*/  MOV R18, R18 ;  /* 0x0000001200127202 */ /* 0x000fc40000000f00 */
[----:B------:R-:W-:Y:S02]  /*2c0a0*/  LOP3.LUT R186, R145, R150, RZ, 0x3c, !PT ;  /* 0x0000009691ba7212 */ /* 0x000fe400078e3cff */
[----:B------:R-:W-:Y:S02]  /*2c0b0*/  LOP3.LUT R20, R189, 0x380, RZ, 0xc0, !PT ;  /* 0x00000380bd147812 */ /* 0x000fe400078ec0ff */
[----:B------:R-:W-:Y:S02]  /*2c0c0*/  MOV R206, R206 ;  /* 0x000000ce00ce7202 */ /* 0x000fe40000000f00 */
[----:B------:R-:W-:Y:S02]  /*2c0d0*/  LOP3.LUT R145, R200, 0x380, RZ, 0xc0, !PT ;  /* 0x00000380c8917812 */ /* 0x000fe400078ec0ff */
[----:B------:R-:W-:Y:S02]  /*2c0e0*/  MOV R204, R204 ;  /* 0x000000cc00cc7202 */ /* 0x000fe40000000f00 */
[----:B------:R-:W-:-:S02]  /*2c0f0*/  SHF.R.U64 R215, R215, 0x3, RZ ;  /* 0x00000003d7d77819 */ /* 0x000fc400000012ff */
[----:B------:R-:W-:Y:S02]  /*2c100*/  LOP3.LUT R120, R185, 0x380, RZ, 0xc0, !PT ;  /* 0x00000380b9787812 */ /* 0x000fe400078ec0ff */
[----:B------:R-:W-:Y:S02]  /*2c110*/  MOV R202, R202 ;  /* 0x000000ca00ca7202 */ /* 0x000fe40000000f00 */
[----:B--2---:R-:W-:Y:S02]  /*2c120*/  F2FP.F16.F32.PACK_AB R140, R141, R140 ;  /* 0x0000008c8d8c723e */ /* 0x004fe400000000ff */
[----:B------:R-:W-:Y:S02]  /*2c130*/  F2FP.F16.F32.PACK_AB R141, R143, R142 ;  /* 0x0000008e8f8d723e */ /* 0x000fe400000000ff */
[----:B---3--:R-:W-:Y:S02]  /*2c140*/  F2FP.F16.F32.PACK_AB R132, R133, R132 ;  /* 0x000000848584723e */ /* 0x008fe400000000ff */
[----:B------:R-:W-:-:S02]  /*2c150*/  F2FP.F16.F32.PACK_AB R133, R135, R134 ;  /* 0x000000868785723e */ /* 0x000fc400000000ff */
[----:B----4-:R-:W-:Y:S02]  /*2c160*/  F2FP.F16.F32.PACK_AB R142, R137, R136 ;  /* 0x00000088898e723e */ /* 0x010fe400000000ff */
[----:B------:R-:W-:Y:S01]  /*2c170*/  F2FP.F16.F32.PACK_AB R143, R139, R138 ;  /* 0x0000008a8b8f723e */ /* 0x000fe200000000ff */
[----:B------:R-:W-:Y:S01]  /*2c180*/  BAR.SYNC.DEFER_BLOCKING 0x1, 0x100 ;  /* 0x0044000000007b1d */ /* 0x000fe20000010000 */
        /* <DEDUP_REMOVED lines=13> */
[----:B------:R-:W-:Y:S01]  /*2c260*/  ISETP.NE.AND.EX P0, PT, RZ, UR5, PT, P0 ;  /* 0x00000005ff007c0c */ /* 0x000fe2000bf05300 */
[----:B------:R-:W-:Y:S01]  /*2c270*/  IMAD.X R169, RZ, RZ, R19, P4 ;  /* 0x000000ffffa97224 */ /* 0x000fe200020e0613 */
[----:B------:R-:W-:Y:S01]  /*2c280*/  SHF.R.U64 R0, R0, 0x3, RZ ;  /* 0x0000000300007819 */ /* 0x000fe200000012ff */
[----:B------:R0:W-:Y:S01]  /*2c290*/  STSM.16.M88.4 [R18], R140 ;  /* 0x0000008c12007844 */ /* 0x0001e20000000200 */
[----:B------:R-:W-:-:S02]  /*2c2a0*/  MOV R198, R198 ;  /* 0x000000c600c67202 */ /* 0x000fc40000000f00 */
[----:B------:R-:W-:Y:S02]  /*2c2b0*/  F2FP.F16.F32.PACK_AB R106, R101, R100 ;  /* 0x00000064656a723e */ /* 0x000fe400000000ff */
[----:B------:R-:W-:Y:S02]  /*2c2c0*/  F2FP.F16.F32.PACK_AB R107, R103, R102 ;  /* 0x00000066676b723e */ /* 0x000fe400000000ff */
[----:B------:R-:W-:Y:S02]  /*2c2d0*/  F2FP.F16.F32.PACK_AB R97, R99, R98 ;  /* 0x000000626361723e */ /* 0x000fe400000000ff */
[----:B------:R-:W-:Y:S01]  /*2c2e0*/  F2FP.F16.F32.PACK_AB R88, R89, R88 ;  /* 0x000000585958723e */ /* 0x000fe200000000ff */
        /* <DEDUP_REMOVED lines=8> */
[----:B------:R1:W-:Y:S01]  /*2c370*/  STSM.16.M88.4 [R204], R124 ;  /* 0x0000007ccc007844 */ /* 0x0003e20000000200 */
[----:B------:R-:W-:Y:S02]  /*2c380*/  SHF.R.U64 R145, R145, 0x3, RZ ;  /* 0x0000000391917819 */ /* 0x000fe400000012ff */
[----:B------:R-:W-:-:S02]  /*2c390*/  MOV R194, R194 ;  /* 0x000000c200c27202 */ /* 0x000fc40000000f00 */
[----:B------:R-:W-:Y:S02]  /*2c3a0*/  F2FP.F16.F32.PACK_AB R90, R85, R84 ;  /* 0x00000054555a723e */ /* 0x000fe400000000ff */
        /* <DEDUP_REMOVED lines=11> */
[----:B------:R-:W-:Y:S01]  /*2c460*/  IMAD.X R21, RZ, RZ, R19, P2 ;  /* 0x000000ffff157224 */ /* 0x000fe200010e0613 */
[----:B------:R-:W-:Y:S01]  /*2c470*/  LOP3.LUT R148, R0, R165, RZ, 0x3c, !PT ;  /* 0x000000a500947212 */ /* 0x000fe200078e3cff */
[----:B------:R1:W-:Y:S01]  /*2c480*/  STSM.16.M88.4 [R198], R104 ;  /* 0x00000068c6007844 */ /* 0x0003e20000000200 */
[----:B------:R-:W-:-:S02]  /*2c490*/  MOV R186, R186 ;  /* 0x000000ba00ba7202 */ /* 0x000fc40000000f00 */
        /* <DEDUP_REMOVED lines=27> */
[----:B------:R-:W-:Y:S01]  /*2c650*/  MOV R148, R148 ;  /* 0x0000009400947202 */ /* 0x000fe20000000f00 */
[----:B------:R-:W2:Y:S01]  /*2c660*/  LDC.64 R44, c[0x0][0xd00] ;  /* 0x00034000ff2c7b82 */ /* 0x000ea20000000a00 */
        /* <DEDUP_REMOVED lines=11> */
[----:B------:R-:W-:Y:S02]  /*2c720*/  MOV R20, R20 ;  /* 0x0000001400147202 */ /* 0x000fe40000000f00 */
[----:B------:R-:W-:Y:S02]  /*2c730*/  F2FP.F16.F32.PACK_AB R26, R13, R12 ;  /* 0x0000000c0d1a723e */ /* 0x000fe400000000ff */
[----:B------:R-:W-:Y:S02]  /*2c740*/  F2FP.F16.F32.PACK_AB R27, R15, R14 ;  /* 0x0000000e0f1b723e */ /* 0x000fe400000000ff */
[----:B------:R-:W-:Y:S01]  /*2c750*/  F2FP.F16.F32.PACK_AB R9, R11, R10 ;  /* 0x0000000a0b09723e */ /* 0x000fe200000000ff */
[----:B------:R1:W-:Y:S01]  /*2c760*/  STSM.16.M88.4 [R150], R48 ;  /* 0x0000003096007844 */ /* 0x0003e20000000200 */
[----:B------:R-:W-:Y:S01]  /*2c770*/  MOV R208, R208 ;  /* 0x000000d000d07202 */ /* 0x000fe20000000f00 */
[----:B------:R-:W-:Y:S01]  /*2c780*/  ULDC UR4, c[0x0][0xb88] ;  /* 0x0002e20000047ab9 */ /* 0x000fe20000000800 */
[----:B------:R-:W-:Y:S01]  /*2c790*/  F2FP.F16.F32.PACK_AB R10, R5, R4 ;  /* 0x00000004050a723e */ /* 0x000fe200000000ff */
[----:B0-----:R-:W-:Y:S01]  /*2c7a0*/  IMAD.MOV.U32 R18, RZ, RZ, RZ ;  /* 0x000000ffff127224 */ /* 0x001fe200078e00ff */
[----:B------:R-:W-:Y:S01]  /*2c7b0*/  F2FP.F16.F32.PACK_AB R11, R7, R6 ;  /* 0x00000006070b723e */ /* 0x000fe200000000ff */
[----:B------:R-:W0:Y:S01]  /*2c7c0*/  @P0 LDC.64 R4, c[0x0][0xd08] ;  /* 0x00034200ff040b82 */ /* 0x000e220000000a00 */
[----:B------:R1:W-:Y:S04]  /*2c7d0*/  STSM.16.M88.4 [R148], R40 ;  /* 0x0000002894007844 */ /* 0x0003e80000000200 */
[----:B------:R1:W-:Y:S01]  /*2c7e0*/  STSM.16.M88.4 [R146], R32 ;  /* 0x0000002092007844 */ /* 0x0003e20000000200 */
[----:B--2---:R-:W-:-:S02]  /*2c7f0*/  IMAD.WIDE R44, R179, 0x4, R44 ;  /* 0x00000004b32c7825 */ /* 0x004fc400078e022c */
[----:B------:R-:W2:Y:S01]  /*2c800*/  LDC R21, c[0x0][0xce8] ;  /* 0x00033a00ff157b82 */ /* 0x000ea20000000800 */
[----:B------:R1:W-:Y:S04]  /*2c810*/  STSM.16.M88.4 [R20], R24 ;  /* 0x0000001814007844 */ /* 0x0003e80000000200 */
[----:B------:R1:W-:Y:S03]  /*2c820*/  STSM.16.M88.4 [R208], R8 ;  /* 0x00000008d0007844 */ /* 0x0003e60000000200 */
[----:B------:R-:W-:Y:S01]  /*2c830*/  BAR.SYNC.DEFER_BLOCKING 0x1, 0x100 ;  /* 0x0044000000007b1d */ /* 0x000fe20000010000 */
[----:B------:R-:W-:Y:S02]  /*2c840*/  IMAD.U32 R0, RZ, RZ, UR4 ;  /* 0x00000004ff007e24 */ /* 0x000fe4000f8e00ff */
[----:B0-----:R-:W-:-:S03]  /*2c850*/  @P0 IMAD.WIDE R4, R179, 0x4, R4 ;  /* 0x00000004b3040825 */ /* 0x001fc600078e0204 */
[----:B------:R1:W5:Y:S04]  /*2c860*/  @P1 LDG.E R18, desc[UR42][R44.64] ;  /* 0x0000002a2c121981 */ /* 0x000368000c1e1900 */
[----:B------:R1:W5:Y:S01]  /*2c870*/  @P0 LDG.E R0, desc[UR42][R4.64] ;  /* 0x0000002a04000981 */ /* 0x000362000c1e1900 */
[----:B------:R-:W-:Y:S05]  /*2c880*/  @P0 BRA `(.L_x_3761) ;  /* 0x0000000000100947 */ /* 0x000fea0003800000 */
[----:B------:R-:W-:Y:S05]  /*2c890*/  @!P1 BRA `(.L_x_3761) ;  /* 0x00000000000c9947 */ /* 0x000fea0003800000 */
[----:B-1----:R-:W3:Y:S04]  /*2c8a0*/  LDG.E R5, desc[UR42][R44.64] ;  /* 0x0000002a2c057981 */ /* 0x002ee8000c1e1900 */
[----:B-----5:R-:W3:Y:S02]  /*2c8b0*/  LDG.E R0, desc[UR42][R44.64+0x4] ;  /* 0x0000042a2c007981 */ /* 0x020ee4000c1e1900 */
[----:B---3--:R-:W-:-:S07]  /*2c8c0*/  IMAD.IADD R0, R0, 0x1, -R5 ;  /* 0x0000000100007824 */ /* 0x008fce00078e0a05 */
.L_x_3761:
[----:B-12--5:R-:W-:Y:S01]  /*2c8d0*/  IMAD R20, R0, R21, RZ ;  /* 0x0000001500147224 */ /* 0x026fe200078e02ff */
[----:B------:R-:W-:Y:S01]  /*2c8e0*/  LOP3.LUT P0, RZ, R226, 0x3, RZ, 0xc0, !PT ;  /* 0x00000003e2ff7812 */ /* 0x000fe2000780c0ff */
[--C-:B------:R-:W-:Y:S01]  /*2c8f0*/  IMAD.IADD R15, R192, 0x1, R177.reuse ;  /* 0x00000001c00f7824 */ /* 0x100fe200078e02b1 */
[----:B------:R-:W-:Y:S01]  /*2c900*/  ISETP.NE.AND P2, PT, R21, 0x1, PT ;  /* 0x000000011500780c */ /* 0x000fe20003f45270 */
[----:B------:R-:W-:Y:S01]  /*2c910*/  IMAD.IADD R8, R234, 0x1, R177 ;  /* 0x00000001ea087824 */ /* 0x000fe200078e02b1 */
[----:B------:R-:W-:Y:S02]  /*2c920*/  ULDC.64 UR4, c[0x0][0xc90] ;  /* 0x0003240000047ab9 */ /* 0x000fe40000000a00 */
[----:B------:R-:W-:-:S09]  /*2c930*/  ISETP.GE.OR P3, PT, R15, R20, P0 ;  /* 0x000000140f00720c */ /* 0x000fd20000766670 */
[----:B------:R-:W0:Y:S04]  /*2c940*/  @P2 LDC R5, c[0x0][0xcec] ;  /* 0x00033b00ff052b82 */ /* 0x000e280000000800 */
[----:B------:R-:W2:Y:S01]  /*2c950*/  @!P3 LDL R11, [R1+0x450] ;  /* 0x00045000010bb983 */ /* 0x000ea20000100800 */
[----:B------:R-:W-:Y:S01]  /*2c960*/  SHF.R.S32.HI R0, RZ, 0x1f, R178 ;  /* 0x0000001fff007819 */ /* 0x000fe200000114b2 */
[----:B------:R-:W-:Y:S01]  /*2c970*/  IMAD.MOV.U32 R4, RZ, RZ, R8 ;  /* 0x000000ffff047224 */ /* 0x000fe200078e0008 */
[----:B------:R-:W-:Y:S01]  /*2c980*/  SHF.R.S32.HI R19, RZ, 0x1f, R18 ;  /* 0x0000001fff137819 */ /* 0x000fe20000011412 */
[----:B------:R-:W1:Y:S01]  /*2c990*/  @P2 LDC R6, c[0x0][0xcf0] ;  /* 0x00033c00ff062b82 */ /* 0x000e620000000800 */
[----:B------:R-:W-:Y:S01]  /*2c9a0*/  SHF.R.S32.HI R76, RZ, 0x1f, R179 ;  /* 0x0000001fff4c7819 */ /* 0x000fe200000114b3 */
[----:B------:R-:W-:Y:S01]  /*2c9b0*/  IMAD R7, R0, UR4, RZ ;  /* 0x0000000400077c24 */ /* 0x000fe2000f8e02ff */
[----:B------:R-:W-:-:S02]  /*2c9c0*/  SEL R77, R179, RZ, !P1 ;  /* 0x000000ffb34d7207 */ /* 0x000fc40004800000 */
[----:B------:R-:W-:-:S03]  /*2c9d0*/  SEL R76, R76, RZ, !P1 ;  /* 0x000000ff4c4c7207 */ /* 0x000fc60004800000 */
[----:B------:R-:W3:Y:S01]  /*2c9e0*/  @P2 LDC R79, c[0x0][0xcec] ;  /* 0x00033b00ff4f2b82 */ /* 0x000ee20000000800 */
[----:B0-----:R-:W-:-:S07]  /*2c9f0*/  @P2 IMAD.HI.U32 R5, R8, R5, RZ ;  /* 0x0000000508052227 */ /* 0x001fce00078e00ff */
[----:B------:R-:W0:Y:S01]  /*2ca00*/  @P2 LDC R81, c[0x0][0xcf0] ;  /* 0x00033c00ff512b82 */ /* 0x000e220000000800 */
[----:B-1----:R-:W-:Y:S01]  /*2ca10*/  @P2 SHF.R.U32.HI R4, RZ, R6, R5 ;  /* 0x00000006ff042219 */ /* 0x002fe20000011605 */
[C---:B------:R-:W-:Y:S02]  /*2ca20*/  IMAD R5, R178.reuse, UR5, R7 ;  /* 0x00000005b2057c24 */ /* 0x040fe4000f8e0207 */
[----:B------:R-:W-:Y:S01]  /*2ca30*/  IMAD.WIDE.U32 R6, R178, UR4, R18 ;  /* 0x00000004b2067c25 */ /* 0x000fe2000f8e0012 */
[----:B------:R-:W-:Y:S01]  /*2ca40*/  ULDC.64 UR4, c[0x0][0xc98] ;  /* 0x0003260000047ab9 */ /* 0x000fe20000000a00 */
[--C-:B------:R-:W-:Y:S02]  /*2ca50*/  SHF.R.S32.HI R13, RZ, 0x1f, R4.reuse ;  /* 0x0000001fff0d7819 */ /* 0x100fe40000011404 */
[----:B------:R-:W-:Y:S02]  /*2ca60*/  IMAD.MOV R9, RZ, RZ, -R4 ;  /* 0x000000ffff097224 */ /* 0x000fe400078e0a04 */
[----:B------:R-:W-:-:S02]  /*2ca70*/  IMAD.IADD R7, R7, 0x1, R5 ;  /* 0x0000000107077824 */ /* 0x000fc400078e0205 */
[----:B------:R-:W-:Y:S02]  /*2ca80*/  IMAD R9, R21, R9, R8 ;  /* 0x0000000915097224 */ /* 0x000fe400078e0208 */
[----:B------:R-:W-:Y:S02]  /*2ca90*/  IMAD R8, R76, UR4, RZ ;  /* 0x000000044c087c24 */ /* 0x000fe4000f8e02ff */
[----:B------:R-:W-:Y:S01]  /*2caa0*/  IMAD.WIDE.U32 R6, R77, UR4, R6 ;  /* 0x000000044d067c25 */ /* 0x000fe2000f8e0006 */
[----:B------:R-:W-:-:S03]  /*2cab0*/  SHF.R.S32.HI R5, RZ, 0x1f, R9 ;  /* 0x0000001fff057819 */ /* 0x000fc60000011409 */
[----:B------:R-:W-:Y:S01]  /*2cac0*/  IMAD R8, R77, UR5, R8 ;  /* 0x000000054d087c24 */ /* 0x000fe2000f8e0208 */
[----:B------:R-:W-:Y:S01]  /*2cad0*/  IADD3 R4, P1, R4, R6, RZ ;  /* 0x0000000604047210 */ /* 0x000fe20007f3e0ff */
[----:B------:R-:W-:Y:S02]  /*2cae0*/  ULDC.64 UR4, c[0x0][0xc88] ;  /* 0x0003220000047ab9 */ /* 0x000fe40000000a00 */
[----:B------:R-:W-:Y:S01]  /*2caf0*/  IMAD R6, R5, UR4, RZ ;  /* 0x0000000405067c24 */ /* 0x000fe2000f8e02ff */
[----:B------:R-:W-:-:S03]  /*2cb00*/  IADD3.X R5, R13, R7, R8, P1, !PT ;  /* 0x000000070d057210 */ /* 0x000fc60000ffe408 */
[C---:B------:R-:W-:Y:S02]  /*2cb10*/  IMAD R7, R9.reuse, UR5, R6 ;  /* 0x0000000509077c24 */ /* 0x040fe4000f8e0206 */
[----:B------:R-:W-:Y:S01]  /*2cb20*/  IMAD.WIDE.U32 R4, R9, UR4, R4 ;  /* 0x0000000409047c25 */ /* 0x000fe2000f8e0004 */
[----:B------:R-:W-:-:S03]  /*2cb30*/  ULDC.64 UR4, c[0x0][0xc50] ;  /* 0x0003140000047ab9 */ /* 0x000fc60000000a00 */
[----:B------:R-:W-:Y:S01]  /*2cb40*/  IMAD.IADD R5, R5, 0x1, R7 ;  /* 0x0000000105057824 */ /* 0x000fe200078e0207 */
[----:B------:R-:W-:-:S04]  /*2cb50*/  LEA R10, P1, R4, UR4, 0x2 ;  /* 0x00000004040a7c11 */ /* 0x000fc8000f8210ff */
[----:B------:R-:W-:Y:S01]  /*2cb60*/  LEA.HI.X R4, R4, UR5, R5, 0x2, P1 ;  /* 0x0000000504047c11 */ /* 0x000fe200088f1405 */
[----:B------:R-:W-:Y:S01]  /*2cb70*/  SHFL.IDX PT, R6, R10, RZ, 0x1c1f ;  /* 0x001c1fff0a067589 */ /* 0x000fe200000e0000 */
[----:B------:R-:W-:Y:S01]  /*2cb80*/  VIADD R5, R15, 0x8 ;  /* 0x000000080f057836 */ /* 0x000fe20000000000 */
[----:B------:R-:W-:Y:S02]  /*2cb90*/  ULDC.64 UR4, c[0x0][0xba0] ;  /* 0x0002e80000047ab9 */ /* 0x000fe40000000a00 */
[----:B------:R-:W2:Y:S02]  /*2cba0*/  SHFL.IDX PT, R7, R4, RZ, 0x1c1f ;  /* 0x001c1fff04077589 */ /* 0x000ea400000e0000 */
[----:B------:R-:W-:Y:S02]  /*2cbb0*/  ISETP.GE.OR P0, PT, R5, R20, P0 ;  /* 0x000000140500720c */ /* 0x000fe40000706670 */
[----:B--2---:R1:W-:Y:S11]  /*2cbc0*/  @!P3 ST.E desc[UR42][R6.64], R11 ;  /* 0x0000000b0600b985 */ /* 0x0043f6000c10192a */
[----:B------:R-:W2:Y:S01]  /*2cbd0*/  @!P0 LDL R59, [R1+0x454] ;  /* 0x00045400013b8983 */ /* 0x000ea20000100800 */
[----:B------:R-:W-:-:S03]  /*2cbe0*/  IMAD R5, R210, 0x40, R160 ;  /* 0x00000040d2057824 */ /* 0x000fc600078e02a0 */
[----:B------:R-:W-:Y:S01]  /*2cbf0*/  SHFL.IDX PT, R54, R10, 0x1, 0x1c1f ;  /* 0x003c1f000a367f89 */ /* 0x000fe200000e0000 */
[----:B------:R-:W-:-:S03]  /*2cc00*/  IMAD.WIDE R2, R5, 0x2, R2 ;  /* 0x0000000205027825 */ /* 0x000fc600078e0202 */
[----:B------:R4:W2:Y:S01]  /*2cc10*/  SHFL.IDX PT, R55, R4, 0x1, 0x1c1f ;  /* 0x003c1f0004377f89 */ /* 0x0008a200000e0000 */
[C---:B------:R-:W-:Y:S02]  /*2cc20*/  IADD3 R25, P4, R2.reuse, 0x3000, RZ ;  /* 0x0000300002197810 */ /* 0x040fe40007f9e0ff */
[C---:B------:R-:W-:Y:S02]  /*2cc30*/  IADD3 R9, P1, R2.reuse, 0x1000, RZ ;  /* 0x0000100002097810 */ /* 0x040fe40007f3e0ff */
[----:B------:R-:W-:Y:S02]  /*2cc40*/  IADD3 R13, P5, R2, 0x2000, RZ ;  /* 0x00002000020d7810 */ /* 0x000fe40007fbe0ff */
[----:B------:R-:W-:Y:S02]  /*2cc50*/  LOP3.LUT R24, R25, 0x380, RZ, 0xc0, !PT ;  /* 0x0000038019187812 */ /* 0x000fe400078ec0ff */
[----:B------:R-:W-:Y:S02]  /*2cc60*/  LOP3.LUT R8, R9, 0x380, RZ, 0xc0, !PT ;  /* 0x0000038009087812 */ /* 0x000fe400078ec0ff */
[----:B------:R-:W-:-:S02]  /*2cc70*/  LOP3.LUT R12, R13, 0x380, RZ, 0xc0, !PT ;  /* 0x000003800d0c7812 */ /* 0x000fc400078ec0ff */
        /* <DEDUP_REMOVED lines=53> */
[C---:B------:R-:W-:Y:S02]  /*2cfd0*/  IADD3 R69, P5, R2.reuse, 0xe000, RZ ;  /* 0x0000e00002457810 */ /* 0x040fe40007fbe0ff */
[----:B-1----:R-:W-:Y:S02]  /*2cfe0*/  LOP3.LUT R7, R2, 0x380, RZ, 0xc0, !PT ;  /* 0x0000038002077812 */ /* 0x002fe400078ec0ff */
[----:B----4-:R-:W-:Y:S02]  /*2cff0*/  LOP3.LUT R4, R5, 0x380, RZ, 0xc0, !PT ;  /* 0x0000038005047812 */ /* 0x010fe400078ec0ff */
        /* <DEDUP_REMOVED lines=8> */
[----:B------:R-:W-:Y:S02]  /*2d080*/  LOP3.LUT R2, R7, R2, RZ, 0x3c, !PT ;  /* 0x0000000207027212 */ /* 0x000fe400078e3cff */
[----:B------:R-:W-:Y:S01]  /*2d090*/  LOP3.LUT R60, R60, R61, RZ, 0x3c, !PT ;  /* 0x0000003d3c3c7212 */ /* 0x000fe200078e3cff */
[--C-:B------:R-:W-:Y:S01]  /*2d0a0*/  IMAD.X R61, RZ, RZ, R3.reuse, P3 ;  /* 0x000000ffff3d7224 */ /* 0x100fe200018e0603 */
[----:B------:R-:W-:Y:S01]  /*2d0b0*/  LOP3.LUT R64, R64, R65, RZ, 0x3c, !PT ;  /* 0x0000004140407212 */ /* 0x000fe200078e3cff */
[--C-:B------:R-:W-:Y:S01]  /*2d0c0*/  IMAD.X R65, RZ, RZ, R3.reuse, P1 ;  /* 0x000000ffff417224 */ /* 0x100fe200008e0603 */
[----:B------:R-:W-:Y:S01]  /*2d0d0*/  LOP3.LUT R68, R68, R69, RZ, 0x3c, !PT ;  /* 0x0000004544447212 */ /* 0x000fe200078e3cff */
[----:B------:R-:W-:Y:S01]  /*2d0e0*/  IMAD.X R69, RZ, RZ, R3, P5 ;  /* 0x000000ffff457224 */ /* 0x000fe200028e0603 */
[----:B------:R-:W-:Y:S01]  /*2d0f0*/  LOP3.LUT R72, R4, R5, RZ, 0x3c, !PT ;  /* 0x0000000504487212 */ /* 0x000fe200078e3cff */
[----:B------:R-:W-:-:S02]  /*2d100*/  IMAD.IADD R78, R220, 0x1, R177 ;  /* 0x00000001dc4e7824 */ /* 0x000fc400078e02b1 */
[----:B------:R-:W-:Y:S01]  /*2d110*/  IMAD.IADD R177, R210, 0x1, R177 ;  /* 0x00000001d2b17824 */ /* 0x000fe200078e02b1 */
[----:B------:R-:W-:Y:S01]  /*2d120*/  BSSY B1, `(.L_x_3762) ;  /* 0x0000056000017945 */ /* 0x000fe20003800000 */
[----:B--2---:R1:W-:Y:S04]  /*2d130*/  @!P0 ST.E desc[UR42][R54.64], R59 ;  /* 0x0000003b36008985 */ /* 0x0043e8000c10192a */
[----:B------:R2:W5:Y:S04]  /*2d140*/  LD.E.128 R4, desc[UR42][R2.64] ;  /* 0x0000002a02047980 */ /* 0x000568000c101d00 */
        /* <DEDUP_REMOVED lines=11> */
[----:B------:R-:W-:-:S03]  /*2d200*/  IMAD.WIDE.U32 R2, R178, UR4, R2 ;  /* 0x00000004b2027c25 */ /* 0x000fc6000f8e0002 */
[----:B------:R-:W5:Y:S01]  /*2d210*/  LD.E.128 R36, desc[UR42][R36.64] ;  /* 0x0000002a24247980 */ /* 0x000f62000c101d00 */
[----:B------:R-:W-:Y:S01]  /*2d220*/  IMAD R19, R178, UR5, R19 ;  /* 0x00000005b2137c24 */ /* 0x000fe2000f8e0213 */
[----:B------:R-:W-:Y:S01]  /*2d230*/  ULDC.64 UR4, c[0x0][0xbf0] ;  /* 0x0002fc0000047ab9 */ /* 0x000fe20000000a00 */
[----:B---3--:R-:W-:Y:S01]  /*2d240*/  @P2 IMAD.HI.U32 R0, R78, R79, RZ ;  /* 0x0000004f4e002227 */ /* 0x008fe200078e00ff */
[----:B------:R-:W5:Y:S03]  /*2d250*/  LD.E.128 R40, desc[UR42][R40.64] ;  /* 0x0000002a28287980 */ /* 0x000f66000c101d00 */
[----:B------:R-:W-:Y:S01]  /*2d260*/  IMAD.IADD R3, R3, 0x1, R19 ;  /* 0x0000000103037824 */ /* 0x000fe200078e0213 */
[----:B------:R-:W5:Y:S01]  /*2d270*/  LD.E.128 R44, desc[UR42][R44.64] ;  /* 0x0000002a2c2c7980 */ /* 0x000f62000c101d00 */
[----:B------:R-:W-:Y:S01]  /*2d280*/  IMAD.MOV.U32 R19, RZ, RZ, R78 ;  /* 0x000000ffff137224 */ /* 0x000fe200078e004e */
[----:B0-----:R-:W-:Y:S01]  /*2d290*/  @P2 SHF.R.U32.HI R19, RZ, R81, R0 ;  /* 0x00000051ff132219 */ /* 0x001fe20000011600 */
[----:B------:R-:W-:Y:S01]  /*2d2a0*/  IMAD R76, R76, UR4, RZ ;  /* 0x000000044c4c7c24 */ /* 0x000fe2000f8e02ff */
[----:B------:R-:W5:Y:S02]  /*2d2b0*/  LD.E.128 R48, desc[UR42][R48.64] ;  /* 0x0000002a30307980 */ /* 0x000f64000c101d00 */
[--C-:B------:R-:W-:Y:S01]  /*2d2c0*/  SHF.R.S32.HI R0, RZ, 0x1f, R19.reuse ;  /* 0x0000001fff007819 */ /* 0x100fe20000011413 */
[----:B------:R-:W-:Y:S01]  /*2d2d0*/  IMAD.MOV R18, RZ, RZ, -R19 ;  /* 0x000000ffff127224 */ /* 0x000fe200078e0a13 */
[----:B-1----:R-:W5:Y:S01]  /*2d2e0*/  LD.E.128 R52, desc[UR42][R52.64] ;  /* 0x0000002a34347980 */ /* 0x002f62000c101d00 */
[----:B------:R-:W-:-:S02]  /*2d2f0*/  IMAD R79, R77, UR5, R76 ;  /* 0x000000054d4f7c24 */ /* 0x000fc4000f8e024c */
[----:B------:R-:W-:Y:S01]  /*2d300*/  IMAD.WIDE.U32 R2, R77, UR4, R2 ;  /* 0x000000044d027c25 */ /* 0x000fe2000f8e0002 */
[----:B------:R-:W-:Y:S01]  /*2d310*/  ULDC.64 UR4, c[0x0][0xbe0] ;  /* 0x0002f80000047ab9 */ /* 0x000fe20000000a00 */
[----:B------:R-:W5:Y:S02]  /*2d320*/  LD.E.128 R56, desc[UR42][R56.64] ;  /* 0x0000002a38387980 */ /* 0x000f64000c101d00 */
[----:B------:R-:W-:Y:S02]  /*2d330*/  IMAD R0, R0, UR4, RZ ;  /* 0x0000000400007c24 */ /* 0x000fe4000f8e02ff */
[----:B------:R-:W-:Y:S01]  /*2d340*/  IMAD R21, R21, R18, R78 ;  /* 0x0000001215157224 */ /* 0x000fe200078e024e */
[----:B------:R-:W5:Y:S01]  /*2d350*/  LD.E.128 R60, desc[UR42][R60.64] ;  /* 0x0000002a3c3c7980 */ /* 0x000f62000c101d00 */
[----:B------:R-:W-:-:S03]  /*2d360*/  IMAD.IADD R3, R3, 0x1, R79 ;  /* 0x0000000103037824 */ /* 0x000fc600078e024f */
[----:B------:R-:W5:Y:S01]  /*2d370*/  LD.E.128 R64, desc[UR42][R64.64] ;  /* 0x0000002a40407980 */ /* 0x000f62000c101d00 */
[----:B------:R-:W-:-:S03]  /*2d380*/  IMAD R77, R19, UR5, R0 ;  /* 0x00000005134d7c24 */ /* 0x000fc6000f8e0200 */
[----:B------:R-:W5:Y:S01]  /*2d390*/  LD.E.128 R68, desc[UR42][R68.64] ;  /* 0x0000002a44447980 */ /* 0x000f62000c101d00 */
[----:B------:R-:W-:-:S03]  /*2d3a0*/  SHF.R.S32.HI R0, RZ, 0x1f, R21 ;  /* 0x0000001fff007819 */ /* 0x000fc60000011415 */
[----:B------:R-:W5:Y:S01]  /*2d3b0*/  LD.E.128 R72, desc[UR42][R72.64] ;  /* 0x0000002a48487980 */ /* 0x000f62000c101d00 */
[----:B------:R-:W-:Y:S01]  /*2d3c0*/  IMAD.WIDE.U32 R2, R19, UR4, R2 ;  /* 0x0000000413027c25 */ /* 0x000fe2000f8e0002 */
[----:B------:R-:W-:Y:S01]  /*2d3d0*/  ULDC.64 UR4, c[0x0][0xbd8] ;  /* 0x0002f60000047ab9 */ /* 0x000fe20000000a00 */
[----:B------:R-:W-:Y:S01]  /*2d3e0*/  ISETP.GE.AND P2, PT, R177, R20, PT ;  /* 0x00000014b100720c */ /* 0x000fe20003f46270 */
        /* <DEDUP_REMOVED lines=8> */
[----:B------:R-:W-:-:S04]  /*2d470*/  IMAD.WIDE.U32 R2, R21, UR4, R2 ;  /* 0x0000000415027c25 */ /* 0x000fc8000f8e0002 */
[----:B------:R-:W-:Y:S01]  /*2d480*/  IMAD R77, R21, UR5, R0 ;  /* 0x00000005154d7c24 */ /* 0x000fe2000f8e0200 */
[----:B------:R-:W-:Y:S01]  /*2d490*/  ULDC.64 UR4, c[0x0][0xb80] ;  /* 0x0002e00000047ab9 */ /* 0x000fe20000000a00 */
[----:B------:R-:W-:Y:S01]  /*2d4a0*/  VIADD R0, R144, 0x32420 ;  /* 0x0003242090007836 */ /* 0x000fe20000000000 */
[C---:B------:R-:W-:Y:S01]  /*2d4b0*/  LEA R21, P3, R2.reuse, UR4, 0x1 ;  /* 0x0000000402157c11 */ /* 0x040fe2000f8608ff */
[----:B------:R-:W-:Y:S02]  /*2d4c0*/  IMAD.IADD R3, R3, 0x1, R77 ;  /* 0x0000000103037824 */ /* 0x000fe400078e024d */
[----:B------:R-:W-:Y:S01]  /*2d4d0*/  VIADD R19, R177, 0x20 ;  /* 0x00000020b1137836 */ /* 0x000fe20000000000 */
[----:B------:R-:W-:Y:S01]  /*2d4e0*/  PRMT R0, RZ, 0x654, R0 ;  /* 0x00000654ff007816 */ /* 0x000fe20000000000 */
[----:B0-----:R0:W1:Y:S01]  /*2d4f0*/  SHFL.IDX PT, R78, R21, RZ, 0x181f ;  /* 0x00181fff154e7589 */ /* 0x00106200000e0000 */
[----:B------:R-:W-:Y:S02]  /*2d500*/  LEA.HI.X R80, R2, UR5, R3, 0x1, P3 ;  /* 0x0000000502507c11 */ /* 0x000fe400098f0c03 */
[-C--:B------:R-:W-:Y:S01]  /*2d510*/  ISETP.GE.AND P1, PT, R19, R20.reuse, PT ;  /* 0x000000141300720c */ /* 0x080fe20003f26270 */
[----:B------:R-:W-:Y:S01]  /*2d520*/  VIADD R19, R177, 0x40 ;  /* 0x00000040b1137836 */ /* 0x000fe20000000000 */
[----:B------:R2:W-:Y:S04]  /*2d530*/  SYNCS.ARRIVE.TRANS64.RED.A1T0 RZ, [R0+URZ], RZ ;  /* 0x000000ff00ff79a7 */ /* 0x0005e8000810043f */
[----:B------:R-:W-:Y:S01]  /*2d540*/  ISETP.GE.AND P0, PT, R19, R20, PT ;  /* 0x000000141300720c */ /* 0x000fe20003f06270 */
[----:B--2---:R0:W2:Y:S01]  /*2d550*/  SHFL.IDX PT, R0, R80, RZ, 0x181f ;  /* 0x00181fff50007589 */ /* 0x0040a200000e0000 */
[----:B------:R-:W-:Y:S11]  /*2d560*/  @P2 BRA `(.L_x_3763) ;  /* 0x0000000000442947 */ /* 0x000ff60003800000 */
[----:B------:R-:W-:Y:S02]  /*2d570*/  ULDC UR4, c[0x0][0xbc8] ;  /* 0x0002f20000047ab9 */ /* 0x000fe40000000800 */
[----:B------:R-:W-:Y:S02]  /*2d580*/  ISETP.GE.AND P2, PT, R160, UR4, PT ;  /* 0x00000004a0007c0c */ /* 0x000fe4000bf46270 */
[----:B------:R-:W-:Y:S02]  /*2d590*/  ISETP.GE.AND P3, PT, R162, UR4, PT ;  /* 0x00000004a2007c0c */ /* 0x000fe4000bf66270 */
[----:B------:R-:W-:-:S09]  /*2d5a0*/  ISETP.GE.AND P4, PT, R161, UR4, PT ;  /* 0x00000004a1007c0c */ /* 0x000fd2000bf86270 */
[----:B-1----:R-:W-:-:S04]  /*2d5b0*/  @!P2 LEA R2, P5, R160, R78, 0x1 ;  /* 0x0000004ea002a211 */ /* 0x002fc800078a08ff */
[----:B--2---:R-:W-:Y:S02]  /*2d5c0*/  @!P2 LEA.HI.X R3, R160, R0, R184, 0x1, P5 ;  /* 0x00000000a003a211 */ /* 0x004fe400028f0cb8 */
        /* <DEDUP_REMOVED lines=11> */
.L_x_3763:
[----:B------:R-:W-:Y:S05]  /*2d680*/  BSYNC B1 ;  /* 0x0000000000017941 */ /* 0x000fea0003800000 */
.L_x_3762:
        /* <DEDUP_REMOVED lines=11> */
[----:B-----5:R-:W-:-:S03]  /*2d740*/  @!P3 LEA R4, P5, R162, R18, 0x1 ;  /* 0x00000012a204b211 */ /* 0x020fc600078a08ff */
        /* <DEDUP_REMOVED lines=9> */
.L_x_3765:
[----:B------:R-:W-:Y:S05]  /*2d7e0*/  BSYNC B1 ;  /* 0x0000000000017941 */ /* 0x000fea0003800000 */
.L_x_3764:
        /* <DEDUP_REMOVED lines=10> */
[----:B------:R-:W-:Y:S02]  /*2d890*/  @!P2 LEA R4, P4, R162, R8, 0x1 ;  /* 0x00000008a204a211 */ /* 0x000fe400078808ff */
        /* <DEDUP_REMOVED lines=10> */
.L_x_3767:
[----:B------:R-:W-:Y:S05]  /*2d940*/  BSYNC B1 ;  /* 0x0000000000017941 */ /* 0x000fea0003800000 */
.L_x_3766:
[----:B0-----:R-:W-:Y:S01]  /*2d950*/  VIADD R3, R177, 0x60 ;  /* 0x00000060b1037836 */ /* 0x001fe20000000000 */
[----:B--2-4-:R-:W2:Y:S04]  /*2d960*/  SHFL.IDX PT, R80, R80, 0x3, 0x181f ;  /* 0x00781f0050507f89 */ /* 0x014ea800000e0000 */
[----:B------:R-:W-:Y:S01]  /*2d970*/  ISETP.GE.AND P0, PT, R3, R20, PT ;  /* 0x000000140300720c */ /* 0x000fe20003f06270 */
[----:B------:R-:W4:-:S12]  /*2d980*/  SHFL.IDX PT, R21, R21, 0x3, 0x181f ;  /* 0x00781f0015157f89 */ /* 0x000f1800000e0000 */
[----:B------:R-:W-:Y:S05]  /*2d990*/  @P0 BRA `(.L_x_3768) ;  /* 0x0000000c00980947 */ /* 0x000fea0003800000 */
[----:B------:R-:W-:Y:S02]  /*2d9a0*/  ULDC UR4, c[0x0][0xbc8] ;  /* 0x0002f20000047ab9 */ /* 0x000fe40000000800 */
[----:B------:R-:W-:Y:S02]  /*2d9b0*/  ISETP.GE.AND P3, PT, R160, UR4, PT ;  /* 0x00000004a0007c0c */ /* 0x000fe4000bf66270 */
[----:B------:R-:W-:Y:S02]  /*2d9c0*/  ISETP.GE.AND P4, PT, R162, UR4, PT ;  /* 0x00000004a2007c0c */ /* 0x000fe4000bf86270 */
[----:B------:R-:W-:-:S09]  /*2d9d0*/  ISETP.GE.AND P5, PT, R161, UR4, PT ;  /* 0x00000004a1007c0c */ /* 0x000fd2000bfa6270 */
[-C--:B----4-:R-:W-:Y:S02]  /*2d9e0*/  @!P3 LEA R2, P0, R160, R21.reuse, 0x1 ;  /* 0x00000015a002b211 */ /* 0x090fe400078008ff */
[-C--:B------:R-:W-:Y:S02]  /*2d9f0*/  @!P4 LEA R4, P1, R162, R21.reuse, 0x1 ;  /* 0x00000015a204c211 */ /* 0x080fe400078208ff */
[C---:B------:R-:W-:Y:S02]  /*2da00*/  @!P5 LEA R6, P2, R161.reuse, R21, 0x1 ;  /* 0x00000015a106d211 */ /* 0x040fe400078408ff */
[-C--:B--2---:R-:W-:Y:S02]  /*2da10*/  @!P3 LEA.HI.X R3, R160, R80.reuse, R184, 0x1, P0 ;  /* 0x00000050a003b211 */ /* 0x084fe400000f0cb8 */
        /* <DEDUP_REMOVED lines=11> */
.L_x_3760:
[----:B------:R-:W-:Y:S01]  /*2dad0*/  ULDC.64 UR4, c[0x0][0xd00] ;  /* 0x0003400000047ab9 */ /* 0x000fe20000000a00 */
[----:B-----5:R-:W2:Y:S01]  /*2dae0*/  LDC.64 R2, c[0x0][0xd00] ;  /* 0x00034000ff027b82 */ /* 0x020ea20000000a00 */
[----:B------:R-:W-:Y:S01]  /*2daf0*/  ISETP.NE.U32.AND P0, PT, RZ, UR4, PT ;  /* 0x00000004ff007c0c */ /* 0x000fe2000bf05070 */
[----:B------:R-:W-:-:S03]  /*2db00*/  IMAD.MOV.U32 R0, RZ, RZ, RZ ;  /* 0x000000ffff007224 */ /* 0x000fc600078e00ff */
[----:B------:R-:W-:Y:S01]  /*2db10*/  ISETP.NE.AND.EX P0, PT, RZ, UR5, PT, P0 ;  /* 0x00000005ff007c0c */ /* 0x000fe2000bf05300 */
[----:B------:R-:W-:Y:S02]  /*2db20*/  ULDC.64 UR4, c[0x0][0xd08] ;  /* 0x0003420000047ab9 */ /* 0x000fe40000000a00 */
[----:B------:R-:W-:Y:S01]  /*2db30*/  ISETP.NE.U32.AND P1, PT, RZ, UR4, PT ;  /* 0x00000004ff007c0c */ /* 0x000fe2000bf25070 */
[----:B------:R-:W3:Y:S03]  /*2db40*/  LDC R21, c[0x0][0xce8] ;  /* 0x00033a00ff157b82 */ /* 0x000ee60000000800 */
[----:B------:R-:W-:Y:S01]  /*2db50*/  ISETP.NE.AND.EX P1, PT, RZ, UR5, PT, P1 ;  /* 0x00000005ff007c0c */ /* 0x000fe2000bf25310 */
[----:B--2---:R-:W-:-:S12]  /*2db60*/  IMAD.WIDE R2, R179, 0x4, R2 ;  /* 0x00000004b3027825 */ /* 0x004fd800078e0202 */
[----:B------:R-:W2:Y:S01]  /*2db70*/  @P1 LDC.64 R4, c[0x0][0xd08] ;  /* 0x00034200ff041b82 */ /* 0x000ea20000000a00 */
[----:B------:R-:W-:Y:S02]  /*2db80*/  ULDC UR4, c[0x0][0xb88] ;  /* 0x0002e20000047ab9 */ /* 0x000fe40000000800 */
[----:B------:R-:W-:Y:S01]  /*2db90*/  IMAD.U32 R6, RZ, RZ, UR4 ;  /* 0x00000004ff067e24 */ /* 0x000fe2000f8e00ff */
[----:B------:R4:W5:Y:S01]  /*2dba0*/  @P0 LDG.E R0, desc[UR42][R2.64] ;  /* 0x0000002a02000981 */ /* 0x000962000c1e1900 */
[----:B--2---:R-:W-:-:S05]  /*2dbb0*/  @P1 IMAD.WIDE R4, R179, 0x4, R4 ;  /* 0x00000004b3041825 */ /* 0x004fca00078e0204 */
[----:B------:R4:W5:Y:S01]  /*2dbc0*/  @P1 LDG.E R6, desc[UR42][R4.64] ;  /* 0x0000002a04061981 */ /* 0x000962000c1e1900 */
[----:B---3--:R-:W-:Y:S02]  /*2dbd0*/  ISETP.NE.AND P2, PT, R21, 0x1, PT ;  /* 0x000000011500780c */ /* 0x008fe40003f45270 */
[----:B------:R-:W-:Y:S02]  /*2dbe0*/  ISETP.GE.AND P3, PT, R201, 0x80, PT ;  /* 0x00000080c900780c */ /* 0x000fe40003f66270 */
[----:B------:R-:W-:-:S09]  /*2dbf0*/  SHF.R.S32.HI R7, RZ, 0x1f, R179 ;  /* 0x0000001fff077819 */ /* 0x000fd200000114b3 */
[----:B------:R-:W2:Y:S01]  /*2dc00*/  @P2 LDC R25, c[0x0][0xcec] ;  /* 0x00033b00ff192b82 */ /* 0x000ea20000000800 */
[----:B----4-:R-:W-:Y:S05]  /*2dc10*/  @P1 BRA `(.L_x_3769) ;  /* 0x0000000000101947 */ /* 0x010fea0003800000 */
[----:B------:R-:W-:Y:S05]  /*2dc20*/  @!P0 BRA `(.L_x_3769) ;  /* 0x00000000000c8947 */ /* 0x000fea0003800000 */
[----:B------:R-:W3:Y:S04]  /*2dc30*/  LDG.E R5, desc[UR42][R2.64] ;  /* 0x0000002a02057981 */ /* 0x000ee8000c1e1900 */
[----:B-----5:R-:W3:Y:S02]  /*2dc40*/  LDG.E R6, desc[UR42][R2.64+0x4] ;  /* 0x0000042a02067981 */ /* 0x020ee4000c1e1900 */
[----:B---3--:R-:W-:-:S07]  /*2dc50*/  IMAD.IADD R6, R6, 0x1, -R5 ;  /* 0x0000000106067824 */ /* 0x008fce00078e0a05 */
.L_x_3769:
        /* <DEDUP_REMOVED lines=8> */
[----:B----4-:R-:W-:Y:S01]  /*2dce0*/  IMAD R2, R6, R9, RZ ;  /* 0x0000000906027224 */ /* 0x010fe200078e02ff */
[----:B---3--:R-:W-:-:S04]  /*2dcf0*/  IADD3 R8, R177, -0x80, R3 ;  /* 0xffffff80b1087810 */ /* 0x008fc80007ffe003 */
        /* <DEDUP_REMOVED lines=19> */
[----:B------:R-:W-:-:S04]  /*2de30*/  IMAD.MOV R7, RZ, RZ, -R5 ;  /* 0x000000ffff077224 */ /* 0x000fc800078e0a05 */
[----:B------:R-:W-:Y:S01]  /*2de40*/  IMAD R7, R9, R7, R8 ;  /* 0x0000000709077224 */ /* 0x000fe200078e0208 */
[----:B------:R-:W-:Y:S01]  /*2de50*/  SHF.R.S32.HI R9, RZ, 0x1f, R5 ;  /* 0x0000001fff097819 */ /* 0x000fe20000011405 */
[----:B------:R-:W-:Y:S01]  /*2de60*/  IMAD R8, R13, UR5, R4 ;  /* 0x000000050d087c24 */ /* 0x000fe2000f8e0204 */
[----:B------:R-:W-:Y:S02]  /*2de70*/  ULDC.64 UR4, c[0x0][0xc88] ;  /* 0x0003220000047ab9 */ /* 0x000fe40000000a00 */
        /* <DEDUP_REMOVED lines=8> */
[----:B------:R-:W-:Y:S02]  /*2df00*/  LEA.HI.X R5, R2, UR5, R3, 0x2, P0 ;  /* 0x0000000502057c11 */ /* 0x000fe400080f1403 */
[----:B------:R-:W-:-:S05]  /*2df10*/  MOV R3, 0xff800000 ;  /* 0xff80000000037802 */ /* 0x000fca0000000f00 */
[----:B------:R3:W-:Y:S02]  /*2df20*/  STG.E desc[UR42][R4.64], R3 ;  /* 0x0000000304007986 */ /* 0x0007e4000c10192a */
.L_x_3771:
[----:B------:R-:W-:Y:S05]  /*2df30*/  BSYNC B1 ;  /* 0x0000000000017941 */ /* 0x000fea0003800000 */
.L_x_3770:
[----:B------:R-:W4:Y:S01]  /*2df40*/  @P2 LDC R9, c[0x0][0xcf0] ;  /* 0x00033c00ff092b82 */ /* 0x000f220000000800 */
[----:B------:R-:W-:Y:S01]  /*2df50*/  ULDC.64 UR4, c[0x0][0xba0] ;  /* 0x0002e80000047ab9 */ /* 0x000fe20000000a00 */
[----:B------:R-:W-:Y:S02]  /*2df60*/  IMAD.IADD R8, R220, 0x1, R177 ;  /* 0x00000001dc087824 */ /* 0x000fe400078e02b1 */
[----:B---3--:R-:W-:-:S04]  /*2df70*/  IMAD R3, R11, UR4, RZ ;  /* 0x000000040b037c24 */ /* 0x008fc8000f8e02ff */
[C---:B------:R-:W-:Y:S02]  /*2df80*/  IMAD R5, R0.reuse, UR5, R3 ;  /* 0x0000000500057c24 */ /* 0x040fe4000f8e0203 */
[----:B------:R-:W-:Y:S01]  /*2df90*/  IMAD.WIDE.U32 R2, R0, UR4, RZ ;  /* 0x0000000400027c25 */ /* 0x000fe2000f8e00ff */
[----:B------:R-:W-:-:S03]  /*2dfa0*/  ULDC.64 UR4, c[0x0][0xbe8] ;  /* 0x0002fa0000047ab9 */ /* 0x000fc60000000a00 */
[----:B------:R-:W-:Y:S02]  /*2dfb0*/  IMAD.IADD R3, R3, 0x1, R5 ;  /* 0x0000000103037824 */ /* 0x000fe400078e0205 */
[----:B------:R-:W-:Y:S02]  /*2dfc0*/  IMAD R5, R10, UR4, RZ ;  /* 0x000000040a057c24 */ /* 0x000fe4000f8e02ff */
[----:B--2---:R-:W-:-:S04]  /*2dfd0*/  @P2 IMAD.HI.U32 R0, R8, R25, RZ ;  /* 0x0000001908002227 */ /* 0x004fc800078e00ff */
[C---:B------:R-:W-:Y:S02]  /*2dfe0*/  IMAD R7, R178.reuse, UR5, R5 ;  /* 0x00000005b2077c24 */ /* 0x040fe4000f8e0205 */
        /* <DEDUP_REMOVED lines=30> */
.L_x_3998:
[----:B------:R-:W-:Y:S01]  /*2e1d0*/  IMAD R21, R6, R21, RZ ;  /* 0x0000001506157224 */ /* 0x000fe200078e02ff */
[----:B------:R-:W-:Y:S01]  /*2e1e0*/  BSSY B1, `(.L_x_3773) ;  /* 0x0000015000017945 */ /* 0x000fe20003800000 */
[----:B------:R-:W-:-:S05]  /*2e1f0*/  IMAD.IADD R6, R210, 0x1, R177 ;  /* 0x00000001d2067824 */ /* 0x000fca00078e02b1 */
[----:B------:R-:W-:-:S13]  /*2e200*/  ISETP.GE.AND P0, PT, R6, R21, PT ;  /* 0x000000150600720c */ /* 0x000fda0003f06270 */
[----:B------:R-:W-:Y:S05]  /*2e210*/  @P0 BRA `(.L_x_3774) ;  /* 0x0000000000440947 */ /* 0x000fea0003800000 */
[----:B------:R-:W-:Y:S02]  /*2e220*/  ULDC UR4, c[0x0][0xbc8] ;  /* 0x0002f20000047ab9 */ /* 0x000fe40000000800 */
[----:B------:R-:W-:Y:S02]  /*2e230*/  ISETP.GE.AND P3, PT, R160, UR4, PT ;  /* 0x00000004a0007c0c */ /* 0x000fe4000bf66270 */
[----:B------:R-:W-:Y:S02]  /*2e240*/  ISETP.GE.AND P2, PT, R162, UR4, PT ;  /* 0x00000004a2007c0c */ /* 0x000fe4000bf46270 */
[----:B------:R-:W-:Y:S02]  /*2e250*/  ISETP.GE.AND P1, PT, R161, UR4, PT ;  /* 0x00000004a1007c0c */ /* 0x000fe4000bf26270 */
[----:B------:R-:W-:-:S07]  /*2e260*/  ISETP.GE.AND P0, PT, R163, UR4, PT ;  /* 0x00000004a3007c0c */ /* 0x000fce000bf06270 */
[-C--:B----4-:R-:W-:Y:S02]  /*2e270*/  @!P3 LEA R4, P5, R160, R14.reuse, 0x1 ;  /* 0x0000000ea004b211 */ /* 0x090fe400078a08ff */
[----:B------:R-:W-:Y:S02]  /*2e280*/  @!P2 LEA R8, P4, R162, R14, 0x1 ;  /* 0x0000000ea208a211 */ /* 0x000fe400078808ff */
        /* <DEDUP_REMOVED lines=10> */
.L_x_3774:
[----:B------:R-:W-:Y:S05]  /*2e330*/  BSYNC B1 ;  /* 0x0000000000017941 */ /* 0x000fea0003800000 */
.L_x_3773:
[----:B------:R-:W-:-:S03]  /*2e340*/  UMOV UR4, 0xffffffff ;  /* 0xffffffff00047882 */ /* 0x000fc60000000000 */
[----:B------:R-:W-:Y:S05]  /*2e350*/  BRA.DIV UR4, `(.L_x_3775) ;  /* 0x000000a204387947 */ /* 0x000fea000b800000 */
[----:B---3--:R3:W0:Y:S04]  /*2e360*/  SHFL.IDX PT, R0, R3, 0x1, 0x181f ;  /* 0x00381f0003007f89 */ /* 0x00862800000e0000 */
[----:B----4-:R3:W4:Y:S02]  /*2e370*/  SHFL.IDX PT, R14, R2, 0x1, 0x181f ;  /* 0x00381f00020e7f89 */ /* 0x01072400000e0000 */
.L_x_4002:
[----:B------:R-:W-:Y:S01]  /*2e380*/  VIADD R4, R6, 0x20 ;  /* 0x0000002006047836 */ /* 0x000fe20000000000 */
[----:B------:R-:W-:Y:S04]  /*2e390*/  BSSY B1, `(.L_x_3776) ;  /* 0x0000014000017945 */ /* 0x000fe80003800000 */
        /* <DEDUP_REMOVED lines=9> */
[----:B0-----:R-:W-:Y:S02]  /*2e430*/  @!P3 LEA.HI.X R5, R160, R0, R184, 0x1, P5 ;  /* 0x00000000a005b211 */ /* 0x001fe400028f0cb8 */
        /* <DEDUP_REMOVED lines=9> */
.L_x_3777:
[----:B------:R-:W-:Y:S05]  /*2e4d0*/  BSYNC B1 ;  /* 0x0000000000017941 */ /* 0x000fea0003800000 */
.L_x_3776:
[----:B------:R-:W-:-:S03]  /*2e4e0*/  UMOV UR4, 0xffffffff ;  /* 0xffffffff00047882 */ /* 0x000fc60000000000 */
[----:B------:R-:W-:Y:S05]  /*2e4f0*/  BRA.DIV UR4, `(.L_x_3778) ;  /* 0x000000a204187947 */ /* 0x000fea000b800000 */
[----:B0-----:R0:W0:Y:S04]  /*2e500*/  SHFL.IDX PT, R0, R3, 0x2, 0x181f ;  /* 0x00581f0003007f89 */ /* 0x00102800000e0000 */
[----:B----4-:R4:W0:Y:S02]  /*2e510*/  SHFL.IDX PT, R14, R2, 0x2, 0x181f ;  /* 0x00581f00020e7f89 */ /* 0x01082400000e0000 */
.L_x_4006:
        /* <DEDUP_REMOVED lines=9> */
[-C--:B0-----:R-:W-:Y:S02]  /*2e5b0*/  @!P3 LEA R4, P5, R160, R14.reuse, 0x1 ;  /* 0x0000000ea004b211 */ /* 0x081fe400078a08ff */
[----:B------:R-:W-:Y:S02]  /*2e5c0*/  @!P2 LEA R8, P4, R162, R14, 0x1 ;  /* 0x0000000ea208a211 */ /* 0x000fe400078808ff */
[----:B------:R-:W-:Y:S02]  /*2e5d0*/  @!P3 LEA.HI.X R5, R160, R0, R184, 0x1, P5 ;  /* 0x00000000a005b211 */ /* 0x000fe400028f0cb8 */
        /* <DEDUP_REMOVED lines=9> */
.L_x_3780:
[----:B------:R-:W-:Y:S05]  /*2e670*/  BSYNC B1 ;  /* 0x0000000000017941 */ /* 0x000fea0003800000 */
.L_x_3779:
[----:B------:R-:W-:-:S03]  /*2e680*/  UMOV UR4, 0xffffffff ;  /* 0xffffffff00047882 */ /* 0x000fc60000000000 */
[----:B------:R-:W-:Y:S05]  /*2e690*/  BRA.DIV UR4, `(.L_x_3781) ;  /* 0x0000009e04f87947 */ /* 0x000fea000b800000 */
[----:B0-----:R0:W0:Y:S04]  /*2e6a0*/  SHFL.IDX PT, R0, R3, 0x3, 0x181f ;  /* 0x00781f0003007f89 */ /* 0x00102800000e0000 */
[----:B------:R0:W0:Y:S02]  /*2e6b0*/  SHFL.IDX PT, R14, R2, 0x3, 0x181f ;  /* 0x00781f00020e7f89 */ /* 0x00002400000e0000 */
.L_x_4010:
[----:B0-234-:R-:W-:-:S05]  /*2e6c0*/  VIADD R2, R6, 0x60 ;  /* 0x0000006006027836 */ /* 0x01dfca0000000000 */
[----:B------:R-:W-:-:S13]  /*2e6d0*/  ISETP.GE.AND P0, PT, R2, R21, PT ;  /* 0x000000150200720c */ /* 0x000fda0003f06270 */
[----:B------:R-:W-:Y:S05]  /*2e6e0*/  @P0 BRA `(.L_x_3768) ;  /* 0x0000000000440947 */ /* 0x000fea0003800000 */
[----:B------:R-:W-:Y:S02]  /*2e6f0*/  ULDC UR4, c[0x0][0xbc8] ;  /* 0x0002f20000047ab9 */ /* 0x000fe40000000800 */
[----:B------:R-:W-:Y:S02]  /*2e700*/  ISETP.GE.AND P3, PT, R160, UR4, PT ;  /* 0x00000004a0007c0c */ /* 0x000fe4000bf66270 */
[----:B------:R-:W-:Y:S02]  /*2e710*/  ISETP.GE.AND P2, PT, R162, UR4, PT ;  /* 0x00000004a2007c0c */ /* 0x000fe4000bf46270 */
[----:B------:R-:W-:Y:S02]  /*2e720*/  ISETP.GE.AND P1, PT, R161, UR4, PT ;  /* 0x00000004a1007c0c */ /* 0x000fe4000bf26270 */
[----:B------:R-:W-:-:S07]  /*2e730*/  ISETP.GE.AND P0, PT, R163, UR4, PT ;  /* 0x00000004a3007c0c */ /* 0x000fce000bf06270 */
[-C--:B------:R-:W-:Y:S02]  /*2e740*/  @!P3 LEA R2, P5, R160, R14.reuse, 0x1 ;  /* 0x0000000ea002b211 */ /* 0x080fe400078a08ff */
        /* <DEDUP_REMOVED lines=11> */
.L_x_3768:
[----:B------:R-:W-:Y:S05]  /*2e800*/  BSYNC B0 ;  /* 0x0000000000007941 */ /* 0x000fea0003800000 */
.L_x_3759:
[----:B------:R-:W-:Y:S02]  /*2e810*/  ULDC UR4, c[0x0][0xd3c] ;  /* 0x00034f0000047ab9 */ /* 0x000fe40000000800 */
[----:B-1----:R-:W-:-:S13]  /*2e820*/  ISETP.GE.AND P0, PT, R123, UR4, PT ;  /* 0x000000047b007c0c */ /* 0x002fda000bf06270 */
[----:B------:R-:W-:Y:S05]  /*2e830*/  @!P0 BRA `(.L_x_3782) ;  /* 0xfffffd2800688947 */ /* 0x000fea000383ffff */
[----:B------:R-:W-:Y:S05]  /*2e840*/  BRA `(.L_x_3567) ;  /* 0x0000008c00607947 */ /* 0x000fea0003800000 */
.L_x_3565:
[----:B------:R-:W-:-:S08]  /*2e850*/  NOP ;  /* 0x0000000000007918 */ /* 0x000fd00000000000 */
[----:B------:R-:W0:-:S00]  /*2e860*/  USETMAXREG.DEALLOC.CTAPOOL 0x18 ;  /* 0x00000018000079c8 */ /* 0x000e0000080e0500 */
        /* <DEDUP_REMOVED lines=16> */
.L_x_3783:
        /* <DEDUP_REMOVED lines=42> */
.L_x_3789:
        /* <DEDUP_REMOVED lines=12> */
.L_x_3788:
[----:B------:R-:W-:Y:S05]  /*2ecd0*/  BSYNC B0 ;  /* 0x0000000000007941 */ /* 0x000fea0003800000 */
.L_x_3787:
        /* <DEDUP_REMOVED lines=21> */
.L_x_3785:
        /* <DEDUP_REMOVED lines=20> */
.L_x_3790:
        /* <DEDUP_REMOVED lines=48> */
[----:B------:R-:W-:-:S05]  /*2f270*/  @P0 VIADD R2, R2, 0x1 ;  /* 0x0000000102020836 */ /* 0x000fca0000000000 */
[----:B------:R-:W-:Y:S02]  /*2f280*/  @!P2 IADD3 R2, -R2, RZ, RZ ;  /* 0x000000ff0202a210 */ /* 0x000fe40007ffe1ff */
[----:B------:R-:W-:Y:S01]  /*2f290*/  @!P1 LOP3.LUT R2, RZ, R9, RZ, 0x33, !PT ;  /* 0x00000009ff029212 */ /* 0x000fe200078e33ff */
[----:B------:R-:W-:-:S03]  /*2f2a0*/  IMAD.MOV R9, RZ, RZ, -R9 ;  /* 0x000000ffff097224 */ /* 0x000fc600078e0a09 */
[----:B------:R-:W-:Y:S01]  /*2f2b0*/  LOP3.LUT R17, RZ, R2, RZ, 0x33, !PT ;  /* 0x00000002ff117212 */ /* 0x000fe200078e33ff */
[----:B------:R-:W-:-:S04]  /*2f2c0*/  IMAD R18, R2, R9, R5 ;  /* 0x0000000902127224 */ /* 0x000fc800078e0205 */
[----:B------:R-:W-:Y:S01]  /*2f2d0*/  IMAD.IADD R17, R4, 0x1, R17 ;  /* 0x0000000104117824 */ /* 0x000fe200078e0211 */
[----:B------:R-:W-:Y:S06]  /*2f2e0*/  BRA `(.L_x_3791) ;  /* 0x00000000000c7947 */ /* 0x000fec0003800000 */
.L_x_3786:
[----:B------:R-:W-:Y:S02]  /*2f2f0*/  IMAD.MOV.U32 R17, RZ, RZ, RZ ;  /* 0x000000ffff117224 */ /* 0x000fe400078e00ff */
[----:B------:R-:W-:Y:S02]  /*2f300*/  IMAD.U32 R16, RZ, RZ, UR6 ;  /* 0x00000006ff107e24 */ /* 0x000fe4000f8e00ff */
[----:B------:R-:W-:-:S07]  /*2f310*/  IMAD.MOV.U32 R18, RZ, RZ, RZ ;  /* 0x000000ffff127224 */ /* 0x000fce00078e00ff */
.L_x_3791:
[----:B------:R-:W-:-:S13]  /*2f320*/  ISETP.NE.AND P0, PT, R0, RZ, PT ;  /* 0x000000ff0000720c */ /* 0x000fda0003f05270 */
[----:B------:R-:W1:Y:S01]  /*2f330*/  @!P0 S2R R3, SR_CgaCtaId ;  /* 0x0000000000038919 */ /* 0x000e620000008800 */
[----:B------:R-:W-:-:S04]  /*2f340*/  @!P0 MOV R0, 0x400 ;  /* 0x0000040000008802 */ /* 0x000fc80000000f00 */
[----:B-1----:R-:W-:-:S05]  /*2f350*/  @!P0 LEA R0, R3, R0, 0x18 ;  /* 0x0000000003008211 */ /* 0x002fca00078ec0ff */
[----:B------:R2:W-:Y:S01]  /*2f360*/  @!P0 STS.128 [R0+0x324d0], R16 ;  /* 0x0324d01000008388 */ /* 0x0005e20000000c00 */
[----:B------:R-:W-:Y:S06]  /*2f370*/  BAR.ARV 0x5, 0x180 ;  /* 0x0146000000007b1d */ /* 0x000fec0000002000 */
.L_x_3784:
        /* <DEDUP_REMOVED lines=12> */
[----:B------:R-:W-:Y:S01]  /*2f440*/  ULDC.64 UR40, c[0x0][0x198] ;  /* 0x0000660000287ab9 */ /* 0x000fe20000000a00 */
[----:B------:R-:W-:Y:S02]  /*2f450*/  ULDC UR39, c[0x0][0xc] ;  /* 0x0000030000277ab9 */ /* 0x000fe40000000800 */
[----:B------:R-:W-:Y:S04]  /*2f460*/  STL [R1+0x478], RZ ;  /* 0x000478ff01007387 */ /* 0x000fe80000100800 */
        /* <DEDUP_REMOVED lines=17> */
[----:B------:R2:W-:Y:S01]  /*2f580*/  STL [R1+0x488], R2 ;  /* 0x0004880201007387 */ /* 0x0005e20000100800 */
[----:B0-----:R-:W-:Y:S01]  /*2f590*/  IMAD.MOV.U32 R4, RZ, RZ, 0x1 ;  /* 0x00000001ff047424 */ /* 0x001fe200078e00ff */
[----:B-1----:R-:W-:-:S04]  /*2f5a0*/  LOP3.LUT R3, R0, 0x40, RZ, 0xfc, !PT ;  /* 0x0000004000037812 */ /* 0x002fc800078efcff */
[----:B------:R0:W-:Y:S01]  /*2f5b0*/  STL [R1+0x484], R4 ;  /* 0x0004840401007387 */ /* 0x0001e20000100800 */
[C---:B--2---:R-:W-:Y:S02]  /*2f5c0*/  LOP3.LUT R2, R0.reuse, 0x80, RZ, 0xfc, !PT ;  /* 0x0000008000027812 */ /* 0x044fe400078efcff */
[----:B------:R-:W-:-:S07]  /*2f5d0*/  LOP3.LUT R0, R0, 0xc0, RZ, 0xfc, !PT ;  /* 0x000000c000007812 */ /* 0x000fce00078efcff */
.L_x_3954:
[----:B------:R-:W-:Y:S05]  /*2f5e0*/  YIELD ;  /* 0x0000000000007946 */ /* 0x000fea0003800000 */
[----:B------:R-:W-:Y:S01]  /*2f5f0*/  ULDC.64 UR4, c[0x0][0xb20] ;  /* 0x0002c80000047ab9 */ /* 0x000fe20000000a00 */
[----:B------:R-:W-:Y:S02]  /*2f600*/  CS2R R6, SRZ ;  /* 0x0000000000067805 */ /* 0x000fe4000001ff00 */
[----:B------:R-:W-:Y:S01]  /*2f610*/  ISETP.NE.U32.AND P0, PT, RZ, UR4, PT ;  /* 0x00000004ff007c0c */ /* 0x000fe2000bf05070 */
[----:B-1----:R-:W1:Y:S01]  /*2f620*/  LDC.64 R12, c[0x0][0xaf8] ;  /* 0x0002be00ff0c7b82 */ /* 0x002e620000000a00 */
[----:B------:R-:W-:Y:S01]  /*2f630*/  ULDC.64 UR6, c[0x0][0xb00] ;  /* 0x0002c00000067ab9 */ /* 0x000fe20000000a00 */
[----:B------:R-:W-:Y:S01]  /*2f640*/  ULDC.64 UR8, c[0x0][0xb08] ;  /* 0x0002c20000087ab9 */ /* 0x000fe20000000a00 */
[----:B------:R-:W-:Y:S01]  /*2f650*/  ISETP.NE.AND.EX P0, PT, RZ, UR5, PT, P0 ;  /* 0x00000005ff007c0c */ /* 0x000fe2000bf05300 */
[----:B------:R-:W-:-:S04]  /*2f660*/  ULDC.64 UR4, c[0x0][0xb10] ;  /* 0x0002c40000047ab9 */ /* 0x000fc80000000a00 */
[----:B0-----:R-:W0:Y:S08]  /*2f670*/  LDC.64 R4, c[0x0][0xb00] ;  /* 0x0002c000ff047b82 */ /* 0x001e300000000a00 */
[----:B------:R-:W2:Y:S02]  /*2f680*/  @P0 LDC.64 R2, c[0x0][0xb20] ;  /* 0x0002c800ff020b82 */ /* 0x000ea40000000a00 */
[----:B--2---:R-:W-:-:S05]  /*2f690*/  @P0 IMAD.WIDE R2, R19, 0x4, R2 ;  /* 0x0000000413020825 */ /* 0x004fca00078e0202 */
        /* <DEDUP_REMOVED lines=9> */
[----:B--2---:R-:W1:Y:S01]  /*2f730*/  LDC.64 R2, c[0x0][0xb08] ;  /* 0x0002c200ff027b82 */ /* 0x004e620000000a00 */
[----:B------:R-:W-:-:S02]  /*2f740*/  IMAD.MOV.U32 R0, RZ, RZ, RZ ;  /* 0x000000ffff007224 */ /* 0x000fc400078e00ff */
[----:B------:R-:W-:Y:S01]  /*2f750*/  ISETP.NE.AND.EX P3, PT, RZ, UR5, PT, P1 ;  /* 0x00000005ff007c0c */ /* 0x000fe2000bf65310 */
[----:B0-----:R-:W-:-:S04]  /*2f760*/  IMAD.WIDE R4, R19, 0x4, R4 ;  /* 0x0000000413047825 */ /* 0x001fc800078e0204 */
[----:B------:R-:W0:Y:S01]  /*2f770*/  @P0 LDC.64 R10, c[0x0][0xb10] ;  /* 0x0002c400ff0a0b82 */ /* 0x000e220000000a00 */
[----:B------:R-:W-:Y:S01]  /*2f780*/  ULDC UR4, c[0x0][0x288] ;  /* 0x0000a20000047ab9 */ /* 0x000fe20000000800 */
[----:B------:R-:W-:Y:S02]  /*2f790*/  ISETP.NE.AND.EX P1, PT, RZ, UR7, PT, P2 ;  /* 0x00000007ff007c0c */ /* 0x000fe4000bf25320 */
[----:B------:R-:W-:-:S04]  /*2f7a0*/  ISETP.NE.AND.EX P2, PT, RZ, UR9, PT, P4 ;  /* 0x00000009ff007c0c */ /* 0x000fc8000bf45340 */
[----:B------:R-:W2:Y:S07]  /*2f7b0*/  @P3 LDG.E R7, desc[UR42][R12.64] ;  /* 0x0000002a0c073981 */ /* 0x000eae000c1e1900 */
[----:B------:R-:W5:Y:S01]  /*2f7c0*/  @P1 LDG.E R8, desc[UR42][R4.64] ;  /* 0x0000002a04081981 */ /* 0x000f62000c1e1900 */
[----:B-1----:R-:W-:-:S05]  /*2f7d0*/  IMAD.WIDE R2, R19, 0x4, R2 ;  /* 0x0000000413027825 */ /* 0x002fca00078e0202 */
[----:B------:R-:W5:Y:S01]  /*2f7e0*/  @P2 LDG.E R0, desc[UR42][R2.64] ;  /* 0x0000002a02002981 */ /* 0x000f62000c1e1900 */
[----:B0-----:R-:W-:-:S03]  /*2f7f0*/  @P0 IMAD.WIDE R10, R19, 0x4, R10 ;  /* 0x00000004130a0825 */ /* 0x001fc600078e020a */
        /* <DEDUP_REMOVED lines=15> */
[----:B---3--:R-:W-:Y:S06]  /*2f8f0*/  @P0 BRA `(.L_x_3793) ;  /* 0x0000000000140947 */ /* 0x008fec0003800000 */
[----:B------:R-:W-:Y:S05]  /*2f900*/  @!P3 BRA `(.L_x_3793) ;  /* 0x000000000010b947 */ /* 0x000fea0003800000 */
[----:B------:R-:W2:Y:S04]  /*2f910*/  LDG.E R9, desc[UR42][R12.64] ;  /* 0x0000002a0c097981 */ /* 0x000ea8000c1e1900 */
[----:B------:R-:W2:Y:S02]  /*2f920*/  LDG.E R12, desc[UR42][R12.64+0x4] ;  /* 0x0000042a0c0c7981 */ /* 0x000ea4000c1e1900 */
[----:B--2---:R-:W-:-:S05]  /*2f930*/  IMAD.IADD R11, R12, 0x1, -R9 ;  /* 0x000000010c0b7824 */ /* 0x004fca00078e0a09 */
[----:B------:R0:W-:Y:S02]  /*2f940*/  STL [R1+0x4b0], R11 ;  /* 0x0004b00b01007387 */ /* 0x0001e40000100800 */
.L_x_3793:
        /* <DEDUP_REMOVED lines=10> */
.L_x_3794:
[----:B------:R-:W-:Y:S05]  /*2f9f0*/  @!P1 BRA `(.L_x_3795) ;  /* 0x00000000000c9947 */ /* 0x000fea0003800000 */
[----:B------:R-:W2:Y:S04]  /*2fa00*/  LDG.E R7, desc[UR42][R4.64] ;  /* 0x0000002a04077981 */ /* 0x000ea8000c1e1900 */
[----:B------:R-:W2:Y:S02]  /*2fa10*/  LDG.E R4, desc[UR42][R4.64+0x4] ;  /* 0x0000042a04047981 */ /* 0x000ea4000c1e1900 */
[----:B--2---:R-:W-:-:S07]  /*2fa20*/  IMAD.IADD R7, R4, 0x1, -R7 ;  /* 0x0000000104077824 */ /* 0x004fce00078e0a07 */
.L_x_3795:
        /* <DEDUP_REMOVED lines=21> */
[----:B-1----:R-:W-:Y:S01]  /*2fb80*/  ISETP.GE.AND P3, PT, R3, 0x1, PT ;  /* 0x000000010300780c */ /* 0x002fe20003f66270 */
        /* <DEDUP_REMOVED lines=13> */
.L_x_3798:
[----:B------:R-:W-:-:S13]  /*2fc60*/  ISETP.NE.AND P0, PT, R3, 0x1, PT ;  /* 0x000000010300780c */ /* 0x000fda0003f05270 */
[----:B------:R-:W1:Y:S02]  /*2fc70*/  @P0 LDC.64 R4, c[0x0][0xae0] ;  /* 0x0002b800ff040b82 */ /* 0x000e640000000a00 */
[----:B-1----:R-:W-:-:S05]  /*2fc80*/  @P0 IMAD.HI.U32 R4, R2, R4, RZ ;  /* 0x0000000402040227 */ /* 0x002fca00078e00ff */
[----:B------:R-:W-:-:S07]  /*2fc90*/  @P0 SHF.R.U32.HI R2, RZ, R5, R4 ;  /* 0x00000005ff020219 */ /* 0x000fce0000011604 */
.L_x_3799:
[----:B------:R-:W-:Y:S05]  /*2fca0*/  BSYNC B0 ;  /* 0x0000000000007941 */ /* 0x000fea0003800000 */
.L_x_3797:
[----:B------:R-:W-:-:S05]  /*2fcb0*/  IMAD R2, R2, R3, R3 ;  /* 0x0000000302027224 */ /* 0x000fca00078e0203 */
[----:B------:R-:W-:-:S07]  /*2fcc0*/  VIMNMX R8, R8, R2, PT ;  /* 0x0000000208087248 */ /* 0x000fce0003fe0100 */
.L_x_3796:
        /* <DEDUP_REMOVED lines=20> */
.L_x_3802:
[----:B------:R-:W-:-:S13]  /*2fe10*/  ISETP.NE.AND P0, PT, R3, 0x1, PT ;  /* 0x000000010300780c */ /* 0x000fda0003f05270 */
[----:B------:R-:W1:Y:S02]  /*2fe20*/  @P0 LDC.64 R4, c[0x0][0xae0] ;  /* 0x0002b800ff040b82 */ /* 0x000e640000000a00 */
[----:B-1----:R-:W-:-:S05]  /*2fe30*/  @P0 IMAD.HI.U32 R4, R2, R4, RZ ;  /* 0x0000000402040227 */ /* 0x002fca00078e00ff */
[----:B------:R-:W-:-:S07]  /*2fe40*/  @P0 SHF.R.U32.HI R2, RZ, R5, R4 ;  /* 0x00000005ff020219 */ /* 0x000fce0000011604 */
.L_x_3803:
[----:B------:R-:W-:Y:S05]  /*2fe50*/  BSYNC B0 ;  /* 0x0000000000007941 */ /* 0x000fea0003800000 */
.L_x_3801:
[----:B------:R-:W-:-:S05]  /*2fe60*/  IMAD R2, R2, R3, RZ ;  /* 0x0000000302027224 */ /* 0x000fca00078e02ff */
[----:B------:R-:W-:-:S07]  /*2fe70*/  VIMNMX R6, R6, R2, !PT ;  /* 0x0000000206067248 */ /* 0x000fce0007fe0100 */
.L_x_3800:
        /* <DEDUP_REMOVED lines=32> */
.L_x_4013:
[----:B--2---:R-:W-:Y:S02]  /*30080*/  ISETP.NE.AND P0, PT, R14, RZ, PT ;  /* 0x000000ff0e00720c */ /* 0x004fe40003f05270 */
[----:B------:R-:W-:-:S11]  /*30090*/  PLOP3.LUT P6, PT, PT, PT, PT, 0x8, 0x0 ;  /* 0x000000000000781c */ /* 0x000fd60003fce170 */
[----:B------:R-:W-:Y:S05]  /*300a0*/  @P0 BRA `(.L_x_3807) ;  /* 0x00000000000c0947 */ /* 0x000fea0003800000 */
[----:B------:R-:W-:-:S03]  /*300b0*/  UMOV UR4, 0xffffffff ;  /* 0xffffffff00047882 */ /* 0x000fc60000000000 */
[----:B------:R-:W-:Y:S05]  /*300c0*/  BRA.DIV UR4, `(.L_x_3808) ;  /* 0x0000008604e87947 */ /* 0x000fea000b800000 */
[----:B------:R-:W-:-:S13]  /*300d0*/  ELECT P6, URZ, PT ;  /* 0x00000000003f782f */ /* 0x000fda00038c0000 */
.L_x_3807:
        /* <DEDUP_REMOVED lines=10> */
.L_x_4016:
[----:B------:R-:W-:Y:S05]  /*30180*/  BSYNC B1 ;  /* 0x0000000000017941 */ /* 0x000fea0003800000 */
.L_x_3809:
[----:B------:R-:W-:Y:S04]  /*30190*/  BSSY B1, `(.L_x_3811) ;  /* 0x0000083000017945 */ /* 0x000fe80003800000 */
[----:B------:R-:W-:Y:S05]  /*301a0*/  @!P6 BRA `(.L_x_3812) ;  /* 0x000000080004e947 */ /* 0x000fea0003800000 */
[----:B------:R-:W2:Y:S04]  /*301b0*/  LDL R6, [R1+0x470] ;  /* 0x0004700001067983 */ /* 0x000ea80000100800 */
[----:B------:R-:W3:Y:S01]  /*301c0*/  LDL R7, [R1+0x478] ;  /* 0x0004780001077983 */ /* 0x000ee20000100800 */
[----:B-1----:R-:W1:Y:S01]  /*301d0*/  S2R R5, SR_TID.X ;  /* 0x0000000000057919 */ /* 0x002e620000002100 */
[----:B--2---:R-:W-:Y:S02]  /*301e0*/  IMAD.MOV.U32 R9, RZ, RZ, R6 ;  /* 0x000000ffff097224 */ /* 0x004fe400078e0006 */
[----:B------:R-:W2:Y:S02]  /*301f0*/  LDL R6, [R1+0x488] ;  /* 0x0004880001067983 */ /* 0x000ea40000100800 */
[----:B---3--:R-:W-:Y:S01]  /*30200*/  IMAD R4, R7, 0x8, R9 ;  /* 0x0000000807047824 */ /* 0x008fe200078e0209 */
[----:B-1----:R-:W-:Y:S01]  /*30210*/  LOP3.LUT R5, R5, 0x7f, RZ, 0xc0, !PT ;  /* 0x0000007f05057812 */ /* 0x002fe200078ec0ff */
[----:B------:R-:W-:Y:S03]  /*30220*/  BSSY B2, `(.L_x_3813) ;  /* 0x0000005000027945 */ /* 0x000fe60003800000 */
[----:B------:R-:W-:-:S02]  /*30230*/  ISETP.NE.AND P1, PT, R5, RZ, PT ;  /* 0x000000ff0500720c */ /* 0x000fc40003f25270 */
[----:B--2---:R-:W-:-:S04]  /*30240*/  SHF.L.U32 R9, R6, 0x1f, RZ ;  /* 0x0000001f06097819 */ /* 0x004fc800000006ff */
[----:B------:R-:W1:Y:S02]  /*30250*/  SYNCS.PHASECHK.TRANS64.TRYWAIT P0, [R4+URZ+0x324a0], R9 ;  /* 0x0324a009040075a7 */ /* 0x000e64000800017f */
[----:B-1----:R-:W-:Y:S05]  /*30260*/  @!P0 BRA `(.L_x_3814) ;  /* 0x0000008400b88947 */ /* 0x002fea0003800000 */
.L_x_4017:
[----:B------:R-:W-:Y:S05]  /*30270*/  BSYNC B2 ;  /* 0x0000000000027941 */ /* 0x000fea0003800000 */
.L_x_3813:
        /* <DEDUP_REMOVED lines=9> */
.L_x_3816:
[----:B------:R-:W-:Y:S05]  /*30310*/  BSYNC B2 ;  /* 0x0000000000027941 */ /* 0x000fea0003800000 */
.L_x_3815:
        /* <DEDUP_REMOVED lines=14> */
.L_x_3817:
        /* <DEDUP_REMOVED lines=13> */
.L_x_4018:
[----:B------:R-:W-:Y:S05]  /*304d0*/  BSYNC B2 ;  /* 0x0000000000027941 */ /* 0x000fea0003800000 */
.L_x_3818:
[----:B------:R-:W-:Y:S01]  /*304e0*/  BSSY B2, `(.L_x_3820) ;  /* 0x000000b000027945 */ /* 0x000fe20003800000 */
[----:B------:R-:W-:Y:S02]  /*304f0*/  IMAD.MOV.U32 R10, RZ, RZ, 0x0 ;  /* 0x00000000ff0a7424 */ /* 0x000fe400078e00ff */
[----:B0-----:R-:W-:Y:S01]  /*30500*/  IMAD.MOV.U32 R11, RZ, RZ, 0x12f00000 ;  /* 0x12f00000ff0b7424 */ /* 0x001fe200078e00ff */
[----:B------:R-:W-:Y:S06]  /*30510*/  @P1 BRA `(.L_x_3821) ;  /* 0x00000000001c1947 */ /* 0x000fec0003800000 */
[----:B------:R-:W0:Y:S02]  /*30520*/  S2R R6, SR_TID.X ;  /* 0x0000000000067919 */ /* 0x000e240000002100 */
[----:B0-----:R-:W-:Y:S02]  /*30530*/  LOP3.LUT R7, R6, 0x1f, RZ, 0xc0, !PT ;  /* 0x0000001f06077812 */ /* 0x001fe400078ec0ff */
[----:B------:R-:W-:Y:S02]  /*30540*/  MOV R6, 0xc000 ;  /* 0x0000c00000067802 */ /* 0x000fe40000000f00 */
[----:B------:R-:W-:Y:S02]  /*30550*/  ISETP.NE.AND P0, PT, R7, RZ, PT ;  /* 0x000000ff0700720c */ /* 0x000fe40003f05270 */
[----:B------:R0:W-:Y:S11]  /*30560*/  SYNCS.ARRIVE.TRANS64 RZ, [R4+URZ+0x324b0], R6 ;  /* 0x0324b00604ff79a7 */ /* 0x0001f6000800003f */
[----:B0-----:R-:W-:Y:S05]  /*30570*/  @!P0 BRA `(.L_x_3821) ;  /* 0x0000000000048947 */ /* 0x001fea0003800000 */
[----:B------:R-:W-:Y:S01]  /*30580*/  BPT.TRAP 0x1 ;  /* 0x000000040000795c */ /* 0x000fe20000300000 */
.L_x_3821:
[----:B------:R-:W-:Y:S05]  /*30590*/  BSYNC B2 ;  /* 0x0000000000027941 */ /* 0x000fea0003800000 */
.L_x_3820:
        /* <DEDUP_REMOVED lines=11> */
.L_x_3822:
        /* <DEDUP_REMOVED lines=15> */
.L_x_3823:
        /* <DEDUP_REMOVED lines=15> */
.L_x_3824:
        /* <DEDUP_REMOVED lines=15> */
.L_x_3825:
        /* <DEDUP_REMOVED lines=10> */
.L_x_3812:
[----:B------:R-:W-:Y:S05]  /*309c0*/  BSYNC B1 ;  /* 0x0000000000017941 */ /* 0x000fea0003800000 */
.L_x_3811:
[----:B------:R-:W2:Y:S04]  /*309d0*/  LDL.LU R6, [R1+0x478] ;  /* 0x0004780001067983 */ /* 0x000ea80000300800 */
[----:B------:R-:W3:Y:S01]  /*309e0*/  LDL.LU R9, [R1+0x488] ;  /* 0x0004880001097983 */ /* 0x000ee20000300800 */
[----:B-1----:R-:W-:Y:S01]  /*309f0*/  VIADD R4, R8, 0xfffffffe ;  /* 0xfffffffe08047836 */ /* 0x002fe20000000000 */
        /* <DEDUP_REMOVED lines=10> */
.L_x_3841:
[----:B------:R-:W-:Y:S05]  /*30aa0*/  YIELD ;  /* 0x0000000000007946 */ /* 0x000fea0003800000 */
[----:B------:R-:W-:Y:S04]  /*30ab0*/  BSSY B1, `(.L_x_3826) ;  /* 0x0000081000017945 */ /* 0x000fe80003800000 */
[----:B--2---:R-:W-:Y:S05]  /*30ac0*/  @!P6 BRA `(.L_x_3827) ;  /* 0x0000000400fce947 */ /* 0x004fea0003800000 */
[----:B------:R-:W2:Y:S04]  /*30ad0*/  LDL R8, [R1+0x470] ;  /* 0x0004700001087983 */ /* 0x000ea80000100800 */
[----:B-1----:R-:W2:Y:S04]  /*30ae0*/  LDL R5, [R1+0x478] ;  /* 0x0004780001057983 */ /* 0x002ea80000100800 */
[----:B------:R-:W3:Y:S01]  /*30af0*/  LDL R6, [R1+0x488] ;  /* 0x0004880001067983 */ /* 0x000ee20000100800 */
[----:B------:R-:W1:Y:S01]  /*30b00*/  S2R R7, SR_TID.X ;  /* 0x0000000000077919 */ /* 0x000e620000002100 */
[----:B------:R-:W-:Y:S01]  /*30b10*/  BSSY B2, `(.L_x_3828) ;  /* 0x0000007000027945 */ /* 0x000fe20003800000 */
[----:B-1----:R-:W-:-:S04]  /*30b20*/  LOP3.LUT R7, R7, 0x7f, RZ, 0xc0, !PT ;  /* 0x0000007f07077812 */ /* 0x002fc800078ec0ff */
[----:B------:R-:W-:Y:S01]  /*30b30*/  ISETP.NE.AND P2, PT, R7, RZ, PT ;  /* 0x000000ff0700720c */ /* 0x000fe20003f45270 */
[----:B--2---:R-:W-:Y:S01]  /*30b40*/  IMAD R5, R5, 0x8, R8 ;  /* 0x0000000805057824 */ /* 0x004fe200078e0208 */
[----:B---3--:R-:W-:-:S04]  /*30b50*/  SHF.L.U32 R6, R6, 0x1f, RZ ;  /* 0x0000001f06067819 */ /* 0x008fc800000006ff */
[----:B------:R-:W1:Y:S02]  /*30b60*/  SYNCS.PHASECHK.TRANS64.TRYWAIT P1, [R5+URZ+0x324a0], R6 ;  /* 0x0324a006050075a7 */ /* 0x000e64000802017f */
[----:B-1----:R-:W-:Y:S05]  /*30b70*/  @!P1 BRA `(.L_x_3829) ;  /* 0x0000007c009c9947 */ /* 0x002fea0003800000 */
.L_x_4019:
[----:B------:R-:W-:Y:S05]  /*30b80*/  BSYNC B2 ;  /* 0x0000000000027941 */ /* 0x000fea0003800000 */
.L_x_3828:
        /* <DEDUP_REMOVED lines=9> */
.L_x_3831:
[----:B------:R-:W-:Y:S05]  /*30c20*/  BSYNC B2 ;  /* 0x0000000000027941 */ /* 0x000fea0003800000 */
.L_x_3830:
        /* <DEDUP_REMOVED lines=13> */
.L_x_3832:
        /* <DEDUP_REMOVED lines=13> */
.L_x_4020:
[----:B------:R-:W-:Y:S05]  /*30dd0*/  BSYNC B2 ;  /* 0x0000000000027941 */ /* 0x000fea0003800000 */
.L_x_3833:
        /* <DEDUP_REMOVED lines=11> */
.L_x_3836:
[----:B------:R-:W-:Y:S05]  /*30e90*/  BSYNC B2 ;  /* 0x0000000000027941 */ /* 0x000fea0003800000 */
.L_x_3835:
        /* <DEDUP_REMOVED lines=11> */
.L_x_3837:
        /* <DEDUP_REMOVED lines=15> */
.L_x_3838:
        /* <DEDUP_REMOVED lines=15> */
.L_x_3839:
        /* <DEDUP_REMOVED lines=15> */
.L_x_3840:
        /* <DEDUP_REMOVED lines=10> */
.L_x_3827:
[----:B------:R-:W-:Y:S05]  /*312c0*/  BSYNC B1 ;  /* 0x0000000000017941 */ /* 0x000fea0003800000 */
.L_x_3826:
[----:B-1----:R-:W2:Y:S04]  /*312d0*/  LDL.LU R9, [R1+0x478] ;  /* 0x0004780001097983 */ /* 0x002ea80000300800 */
[----:B------:R-:W3:Y:S01]  /*312e0*/  LDL.LU R7, [R1+0x488] ;  /* 0x0004880001077983 */ /* 0x000ee20000300800 */
[C---:B------:R-:W-:Y:S01]  /*312f0*/  ISETP.GT.AND P2, PT, R4.reuse, R3, PT ;  /* 0x000000030400720c */ /* 0x040fe20003f44270 */
[----:B------:R-:W-:Y:S02]  /*31300*/  VIADD R4, R4, 0xffffffff ;  /* 0xffffffff04047836 */ /* 0x000fe40000000000 */
[----:B--2---:R-:W-:-:S05]  /*31310*/  VIADD R5, R9, 0x1 ;  /* 0x0000000109057836 */ /* 0x004fca0000000000 */
[----:B------:R-:W-:-:S04]  /*31320*/  ISETP.NE.AND P1, PT, R5, 0x2, PT ;  /* 0x000000020500780c */ /* 0x000fc80003f25270 */
[----:B------:R-:W-:Y:S02]  /*31330*/  SEL R6, RZ, 0x1, P1 ;  /* 0x00000001ff067807 */ /* 0x000fe40000800000 */
[----:B------:R-:W-:Y:S02]  /*31340*/  SEL R5, R5, RZ, P1 ;  /* 0x000000ff05057207 */ /* 0x000fe40000800000 */
[----:B---3--:R-:W-:-:S03]  /*31350*/  LOP3.LUT R7, R7, R6, RZ, 0x3c, !PT ;  /* 0x0000000607077212 */ /* 0x008fc600078e3cff */
[----:B------:R2:W-:Y:S04]  /*31360*/  STL [R1+0x478], R5 ;  /* 0x0004780501007387 */ /* 0x0005e80000100800 */
[----:B------:R2:W-:Y:S01]  /*31370*/  STL [R1+0x488], R7 ;  /* 0x0004880701007387 */ /* 0x0005e20000100800 */
[----:B------:R-:W-:Y:S05]  /*31380*/  @P2 BRA `(.L_x_3841) ;  /* 0xfffffff400c42947 */ /* 0x000fea000383ffff */
.L_x_3805:
[----:B------:R-:W-:Y:S05]  /*31390*/  BSYNC B0 ;  /* 0x0000000000007941 */ /* 0x000fea0003800000 */
.L_x_3804:
        /* <DEDUP_REMOVED lines=9> */
[----:B----4-:R-:W-:-:S05]  /*31430*/  @P1 SHF.R.U32.HI R2, RZ, R3, R0 ;  /* 0x00000003ff021219 */ /* 0x010fca0000011600 */
[----:B------:R-:W-:Y:S02]  /*31440*/  IMAD.IADD R0, R17, 0x1, R2 ;  /* 0x0000000111007824 */ /* 0x000fe400078e0202 */
[----:B------:R-:W2:Y:S02]  /*31450*/  LDC.64 R2, c[0x0][0xad8] ;  /* 0x0002b600ff027b82 */ /* 0x000ea40000000a00 */
[----:B--2---:R-:W-:Y:S01]  /*31460*/  ISETP.GE.AND P2, PT, R3, 0x1, PT ;  /* 0x000000010300780c */ /* 0x004fe20003f46270 */
[----:B------:R-:W-:-:S12]  /*31470*/  IMAD.IADD R2, R0, 0x1, R2 ;  /* 0x0000000100027824 */ /* 0x000fd800078e0202 */
        /* <DEDUP_REMOVED lines=12> */
.L_x_3844:
[----:B------:R-:W-:-:S13]  /*31540*/  ISETP.NE.AND P0, PT, R3, 0x1, PT ;  /* 0x000000010300780c */ /* 0x000fda0003f05270 */
[----:B-1----:R-:W1:Y:S02]  /*31550*/  @P0 LDC.64 R4, c[0x0][0xae0] ;  /* 0x0002b800ff040b82 */ /* 0x002e640000000a00 */
[----:B-1----:R-:W-:-:S05]  /*31560*/  @P0 IMAD.HI.U32 R4, R6, R4, RZ ;  /* 0x0000000406040227 */ /* 0x002fca00078e00ff */
[----:B------:R-:W-:-:S07]  /*31570*/  @P0 SHF.R.U32.HI R6, RZ, R5, R4 ;  /* 0x00000005ff060219 */ /* 0x000fce0000011604 */
.L_x_3845:
[----:B------:R-:W-:Y:S05]  /*31580*/  BSYNC B0 ;  /* 0x0000000000007941 */ /* 0x000fea0003800000 */
.L_x_3843:
[----:B------:R-:W-:-:S05]  /*31590*/  IMAD R6, R6, R3, R3 ;  /* 0x0000000306067224 */ /* 0x000fca00078e0203 */
[----:B------:R-:W-:-:S07]  /*315a0*/  VIMNMX R2, R2, R6, PT ;  /* 0x0000000602027248 */ /* 0x000fce0003fe0100 */
.L_x_3842:
        /* <DEDUP_REMOVED lines=25> */
.L_x_3848:
[----:B------:R-:W-:-:S13]  /*31740*/  ISETP.NE.AND P0, PT, R3, 0x1, PT ;  /* 0x000000010300780c */ /* 0x000fda0003f05270 */
[----:B-1----:R-:W1:Y:S02]  /*31750*/  @P0 LDC.64 R4, c[0x0][0xae0] ;  /* 0x0002b800ff040b82 */ /* 0x002e640000000a00 */
[----:B-1----:R-:W-:-:S05]  /*31760*/  @P0 IMAD.HI.U32 R4, R0, R4, RZ ;  /* 0x0000000400040227 */ /* 0x002fca00078e00ff */
[----:B------:R-:W-:-:S07]  /*31770*/  @P0 SHF.R.U32.HI R0, RZ, R5, R4 ;  /* 0x00000005ff000219 */ /* 0x000fce0000011604 */
.L_x_3849:
[----:B------:R-:W-:Y:S05]  /*31780*/  BSYNC B0 ;  /* 0x0000000000007941 */ /* 0x000fea0003800000 */
.L_x_3847:
[----:B------:R-:W-:-:S05]  /*31790*/  IMAD R0, R0, R3, RZ ;  /* 0x0000000300007224 */ /* 0x000fca00078e02ff */
[----:B------:R-:W-:-:S07]  /*317a0*/  VIMNMX R2, R2, R0, !PT ;  /* 0x0000000002027248 */ /* 0x000fce0007fe0100 */
.L_x_3846:
        /* <DEDUP_REMOVED lines=13> */
[----:B------:R-:W-:Y:S01]  /*31880*/  VOTEU.ANY UR4, UPT, PT ;  /* 0x0000000000047886 */ /* 0x000fe200038e0100 */
[----:B-1----:R-:W1:Y:S01]  /*31890*/  LDC.64 R4, c[0x0][0xd60] ;  /* 0x00035800ff047b82 */ /* 0x002e620000000a00 */
[----:B------:R-:W2:Y:S08]  /*318a0*/  FLO.U32 R0, UR4 ;  /* 0x0000000400007d00 */ /* 0x000eb000080e0000 */
[----:B------:R-:W1:Y:S01]  /*318b0*/  POPC R2, UR4 ;  /* 0x0000000400027d09 */ /* 0x000e620008000000 */
[----:B--2---:R-:W-:-:S13]  /*318c0*/  ISETP.EQ.U32.AND P0, PT, R0, R3, PT ;  /* 0x000000030000720c */ /* 0x004fda0003f02070 */
[----:B-1----:R-:W2:Y:S01]  /*318d0*/  @P0 ATOMG.E.ADD.STRONG.GPU PT, R5, desc[UR42][R4.64], R2 ;  /* 0x00000002040509a8 */ /* 0x002ea200081ee1ea */
[----:B------:R-:W1:Y:S02]  /*318e0*/  S2R R3, SR_LTMASK ;  /* 0x0000000000037919 */ /* 0x000e640000003900 */
[----:B-1----:R-:W-:-:S06]  /*318f0*/  LOP3.LUT R3, R3, UR4, RZ, 0xc0, !PT ;  /* 0x0000000403037c12 */ /* 0x002fcc000f8ec0ff */
[----:B------:R-:W1:Y:S01]  /*31900*/  POPC R3, R3 ;  /* 0x0000000300037309 */ /* 0x000e620000000000 */
[----:B--2---:R-:W1:Y:S02]  /*31910*/  SHFL.IDX PT, R0, R5, R0, 0x1f ;  /* 0x00001f0005007589 */ /* 0x004e6400000e0000 */
[----:B-1----:R-:W-:Y:S01]  /*31920*/  IADD3 R16, R0, UR39, R3 ;  /* 0x0000002700107c10 */ /* 0x002fe2000fffe003 */
[----:B------:R-:W-:Y:S06]  /*31930*/  BRA `(.L_x_3852) ;  /* 0x0000004c001c7947 */ /* 0x000fec0003800000 */
.L_x_3851:
        /* <DEDUP_REMOVED lines=11> */
[----:B-1----:R-:W-:Y:S02]  /*319f0*/  IMAD.U32 R5, RZ, RZ, UR7 ;  /* 0x00000007ff057e24 */ /* 0x002fe4000f8e00ff */
[----:B------:R-:W-:Y:S02]  /*31a00*/  IMAD.U32 R6, RZ, RZ, UR8 ;  /* 0x00000008ff067e24 */ /* 0x000fe4000f8e00ff */
[----:B------:R-:W-:-:S02]  /*31a10*/  IMAD.U32 R7, RZ, RZ, UR9 ;  /* 0x00000009ff077e24 */ /* 0x000fc4000f8e00ff */
[----:B------:R-:W-:Y:S02]  /*31a20*/  IMAD.U32 R10, RZ, RZ, UR4 ;  /* 0x00000004ff0a7e24 */ /* 0x000fe4000f8e00ff */
[----:B0-----:R-:W-:Y:S02]  /*31a30*/  IMAD.U32 R11, RZ, RZ, UR5 ;  /* 0x00000005ff0b7e24 */ /* 0x001fe4000f8e00ff */
[----:B------:R-:W-:Y:S02]  /*31a40*/  IMAD.MOV.U32 R8, RZ, RZ, 0x70 ;  /* 0x00000070ff087424 */ /* 0x000fe400078e00ff */
[----:B------:R-:W-:Y:S02]  /*31a50*/  IMAD.MOV.U32 R12, RZ, RZ, 0x1 ;  /* 0x00000001ff0c7424 */ /* 0x000fe400078e00ff */
[----:B------:R-:W-:-:S07]  /*31a60*/  IMAD.MOV.U32 R13, RZ, RZ, RZ ;  /* 0x000000ffff0d7224 */ /* 0x000fce00078e00ff */
[----:B------:R-:W-:-:S07]  /*31a70*/  LEPC R20, `(.L_x_3854) ;  /* 0x000000001014794e */ /* 0x000fce0000000000 */
[----:B--2---:R-:W-:Y:S05]  /*31a80*/  CALL.ABS.NOINC R2 ;  /* 0x0000000002007343 */ /* 0x004fea0003c00000 */
.L_x_3854:
[----:B------:R-:W-:Y:S05]  /*31a90*/  BSYNC B6 ;  /* 0x0000000000067941 */ /* 0x000fea0003800000 */
.L_x_3853:
        /* <DEDUP_REMOVED lines=9> */
[----:B------:R-:W-:Y:S01]  /*31b30*/  IMAD.U32 R4, RZ, RZ, UR6 ;  /* 0x00000006ff047e24 */ /* 0x000fe2000f8e00ff */
[----:B------:R-:W-:Y:S01]  /*31b40*/  MOV R13, RZ ;  /* 0x000000ff000d7202 */ /* 0x000fe20000000f00 */
[----:B-1----:R-:W-:Y:S02]  /*31b50*/  IMAD.U32 R5, RZ, RZ, UR7 ;  /* 0x00000007ff057e24 */ /* 0x002fe4000f8e00ff */
[----:B------:R-:W-:Y:S02]  /*31b60*/  IMAD.U32 R6, RZ, RZ, UR8 ;  /* 0x00000008ff067e24 */ /* 0x000fe4000f8e00ff */
[----:B------:R-:W-:-:S02]  /*31b70*/  IMAD.U32 R7, RZ, RZ, UR9 ;  /* 0x00000009ff077e24 */ /* 0x000fc4000f8e00ff */
[----:B------:R-:W-:Y:S02]  /*31b80*/  IMAD.U32 R10, RZ, RZ, UR4 ;  /* 0x00000004ff0a7e24 */ /* 0x000fe4000f8e00ff */
[----:B0-----:R-:W-:Y:S02]  /*31b90*/  IMAD.U32 R11, RZ, RZ, UR5 ;  /* 0x00000005ff0b7e24 */ /* 0x001fe4000f8e00ff */
[----:B------:R-:W-:Y:S02]  /*31ba0*/  IMAD.MOV.U32 R8, RZ, RZ, 0x70 ;  /* 0x00000070ff087424 */ /* 0x000fe400078e00ff */
[----:B--2---:R-:W-:-:S07]  /*31bb0*/  IMAD.MOV.U32 R12, RZ, RZ, 0x1 ;  /* 0x00000001ff0c7424 */ /* 0x004fce00078e00ff */
[----:B------:R-:W-:-:S07]  /*31bc0*/  LEPC R20, `(.L_x_3857) ;  /* 0x000000001014794e */ /* 0x000fce0000000000 */
[----:B---3--:R-:W-:Y:S05]  /*31bd0*/  CALL.ABS.NOINC R2 ;  /* 0x0000000002007343 */ /* 0x008fea0003c00000 */
.L_x_3857:
        /* <DEDUP_REMOVED lines=15> */
.L_x_3856:
[----:B------:R-:W-:Y:S05]  /*31cd0*/  BSYNC B6 ;  /* 0x0000000000067941 */ /* 0x000fea0003800000 */
.L_x_3855:
        /* <DEDUP_REMOVED lines=8> */
[----:B------:R3:W4:Y:S02]  /*31d60*/  @P0 LDG.E R7, desc[UR42][R2.64] ;  /* 0x0000002a02070981 */ /* 0x000724000c1e1900 */
[----:B---3--:R-:W3:Y:S02]  /*31d70*/  LDC.64 R2, c[0x0][0x418] ;  /* 0x00010600ff027b82 */ /* 0x008ee40000000a00 */
[----:B---3--:R-:W-:Y:S01]  /*31d80*/  LOP3.LUT P0, RZ, R2, UR4, RZ, 0xfc, !PT ;  /* 0x0000000402ff7c12 */ /* 0x008fe2000f80fcff */
[----:B------:R-:W-:-:S03]  /*31d90*/  UMOV UR4, 0xffffffff ;  /* 0xffffffff00047882 */ /* 0x000fc60000000000 */
[----:B------:R-:W-:Y:S01]  /*31da0*/  LOP3.LUT P0, RZ, R3, UR5, RZ, 0xfc, P0 ;  /* 0x0000000503ff7c12 */ /* 0x000fe2000800fcff */
[----:B--2---:R-:W-:Y:S01]  /*31db0*/  VIADD R0, R17, 0xffffffff ;  /* 0xffffffff11007836 */ /* 0x004fe20000000000 */
        /* <DEDUP_REMOVED lines=9> */
.L_x_4023:
        /* <DEDUP_REMOVED lines=11> */
.L_x_4026:
[----:B------:R-:W-:Y:S05]  /*31f00*/  @!P6 BRA `(.L_x_3859) ;  /* 0x00000004000ce947 */ /* 0x000fea0003800000 */
[----:B------:R-:W-:-:S04]  /*31f10*/  ISETP.NE.U32.AND P0, PT, R2, RZ, PT ;  /* 0x000000ff0200720c */ /* 0x000fc80003f05070 */
[----:B------:R-:W-:-:S13]  /*31f20*/  ISETP.NE.AND.EX P0, PT, R3, RZ, PT, P0 ;  /* 0x000000ff0300720c */ /* 0x000fda0003f05300 */
[----:B------:R-:W-:Y:S05]  /*31f30*/  @!P0 BRA `(.L_x_3861) ;  /* 0x0000000000508947 */ /* 0x000fea0003800000 */
[----:B------:R-:W3:Y:S01]  /*31f40*/  LDC R6, c[0x0][0x43c] ;  /* 0x00010f00ff067b82 */ /* 0x000ee20000000800 */
[----:B-1----:R-:W-:Y:S01]  /*31f50*/  IMAD.MOV.U32 R9, RZ, RZ, R0 ;  /* 0x000000ffff097224 */ /* 0x002fe200078e0000 */
[----:B------:R-:W-:-:S03]  /*31f60*/  ULDC.64 UR4, c[0x0][0x428] ;  /* 0x00010a0000047ab9 */ /* 0x000fc60000000a00 */
[----:B----4-:R-:W-:Y:S01]  /*31f70*/  IMAD.MOV.U32 R0, RZ, RZ, R9 ;  /* 0x000000ffff007224 */ /* 0x010fe200078e0009 */
[----:B---3--:R-:W-:-:S13]  /*31f80*/  ISETP.NE.AND P0, PT, R6, 0x1, PT ;  /* 0x000000010600780c */ /* 0x008fda0003f05270 */
[----:B------:R-:W1:Y:S02]  /*31f90*/  @P0 LDC.64 R4, c[0x0][0x440] ;  /* 0x00011000ff040b82 */ /* 0x000e640000000a00 */
[----:B-1----:R-:W-:-:S05]  /*31fa0*/  @P0 IMAD.HI.U32 R4, R9, R4, RZ ;  /* 0x0000000409040227 */ /* 0x002fca00078e00ff */
        /* <DEDUP_REMOVED lines=13> */
.L_x_3861:
[----:B--2---:R-:W2:Y:S04]  /*32080*/  LDL R7, [R1+0x470] ;  /* 0x0004700001077983 */ /* 0x004ea80000100800 */
[----:B----4-:R-:W2:Y:S04]  /*32090*/  LDL R0, [R1+0x474] ;  /* 0x0004740001007983 */ /* 0x010ea80000100800 */
[----:B---3--:R-:W3:Y:S01]  /*320a0*/  LDL R2, [R1+0x484] ;  /* 0x0004840001027983 */ /* 0x008ee20000100800 */
[----:B--2---:R-:W-:Y:S01]  /*320b0*/  IMAD R0, R0, 0x8, R7 ;  /* 0x0000000800007824 */ /* 0x004fe200078e0207 */
[----:B---3--:R-:W-:-:S04]  /*320c0*/  SHF.L.U32 R2, R2, 0x1f, RZ ;  /* 0x0000001f02027819 */ /* 0x008fc800000006ff */
[----:B------:R-:W2:Y:S02]  /*320d0*/  SYNCS.PHASECHK.TRANS64.TRYWAIT P0, [R0+URZ+0x32440], R2 ;  /* 0x03244002000075a7 */ /* 0x000ea4000800017f */
[----:B--2---:R-:W-:Y:S05]  /*320e0*/  @!P0 BRA `(.L_x_3862) ;  /* 0x0000006800bc8947 */ /* 0x004fea0003800000 */
.L_x_4027:
        /* <DEDUP_REMOVED lines=11> */
.L_x_3863:
[----:B------:R-:W3:Y:S04]  /*321a0*/  LDL R6, [R1+0x470] ;  /* 0x0004700001067983 */ /* 0x000ee80000100800 */
[----:B-1----:R-:W3:Y:S04]  /*321b0*/  LDL R5, [R1+0x474] ;  /* 0x0004740001057983 */ /* 0x002ee80000100800 */
        /* <DEDUP_REMOVED lines=24> */
.L_x_3859:
        /* <DEDUP_REMOVED lines=26> */
[----:B-1----:R-:W-:Y:S02]  /*324e0*/  IMAD.U32 R5, RZ, RZ, UR5 ;  /* 0x00000005ff057e24 */ /* 0x002fe4000f8e00ff */
[----:B------:R-:W-:Y:S02]  /*324f0*/  IMAD.U32 R6, RZ, RZ, UR6 ;  /* 0x00000006ff067e24 */ /* 0x000fe4000f8e00ff */
[----:B--2---:R-:W-:-:S02]  /*32500*/  IMAD.U32 R7, RZ, RZ, UR7 ;  /* 0x00000007ff077e24 */ /* 0x004fc4000f8e00ff */
[----:B------:R-:W-:Y:S02]  /*32510*/  IMAD.U32 R10, RZ, RZ, UR8 ;  /* 0x00000008ff0a7e24 */ /* 0x000fe4000f8e00ff */
[----:B0-----:R-:W-:Y:S02]  /*32520*/  IMAD.U32 R11, RZ, RZ, UR9 ;  /* 0x00000009ff0b7e24 */ /* 0x001fe4000f8e00ff */
[----:B------:R-:W-:Y:S02]  /*32530*/  IMAD.MOV.U32 R8, RZ, RZ, 0x70 ;  /* 0x00000070ff087424 */ /* 0x000fe400078e00ff */
[----:B------:R-:W-:Y:S02]  /*32540*/  IMAD.MOV.U32 R12, RZ, RZ, 0x1 ;  /* 0x00000001ff0c7424 */ /* 0x000fe400078e00ff */
[----:B------:R-:W-:-:S07]  /*32550*/  IMAD.MOV.U32 R13, RZ, RZ, RZ ;  /* 0x000000ffff0d7224 */ /* 0x000fce00078e00ff */
[----:B------:R-:W-:-:S07]  /*32560*/  LEPC R20, `(.L_x_3865) ;  /* 0x000000001014794e */ /* 0x000fce0000000000 */
[----:B---34-:R-:W-:Y:S05]  /*32570*/  CALL.ABS.NOINC R2 ;  /* 0x0000000002007343 */ /* 0x018fea0003c00000 */
.L_x_3865:
[----:B------:R-:W-:Y:S05]  /*32580*/  BSYNC B6 ;  /* 0x0000000000067941 */ /* 0x000fea0003800000 */
.L_x_3864:
[----:B0-----:R-:W4:Y:S01]  /*32590*/  LDL R11, [R1+0x498] ;  /* 0x00049800010b7983 */ /* 0x001f220000100800 */
[----:B--2---:R-:W0:Y:S01]  /*325a0*/  LDC R7, c[0x0][0x448] ;  /* 0x00011200ff077b82 */ /* 0x004e220000000800 */
[----:B------:R-:W-:Y:S01]  /*325b0*/  ULDC.64 UR4, c[0x0][0x298] ;  /* 0x0000a60000047ab9 */ /* 0x000fe20000000a00 */
[----:B------:R-:W-:Y:S01]  /*325c0*/  ULDC.64 UR6, c[0x0][0x280] ;  /* 0x0000a00000067ab9 */ /* 0x000fe20000000a00 */
[----:B------:R-:W2:Y:S04]  /*325d0*/  LDL R4, [R1+0x4b8] ;  /* 0x0004b80001047983 */ /* 0x000ea80000100800 */
[----:B------:R-:W2:Y:S04]  /*325e0*/  LDL R10, [R1+0x4ac] ;  /* 0x0004ac00010a7983 */ /* 0x000ea80000100800 */
[----:B-1----:R-:W2:Y:S01]  /*325f0*/  LDL R9, [R1+0x4c8] ;  /* 0x0004c80001097983 */ /* 0x002ea20000100800 */
[----:B------:R-:W1:Y:S01]  /*32600*/  S2R R2, SR_TID.X ;  /* 0x0000000000027919 */ /* 0x000e620000002100 */
[----:B---3--:R-:W3:Y:S02]  /*32610*/  S2R R0, SR_TID.X ;  /* 0x0000000000007919 */ /* 0x008ee40000002100 */
[----:B------:R-:W2:Y:S01]  /*32620*/  LDL R8, [R1+0x4cc] ;  /* 0x0004cc0001087983 */ /* 0x000ea20000100800 */
[----:B0-----:R-:W-:-:S03]  /*32630*/  ISETP.NE.AND P0, PT, R7, 0x1, PT ;  /* 0x000000010700780c */ /* 0x001fc60003f05270 */
[----:B------:R-:W2:Y:S10]  /*32640*/  LDL R6, [R1+0x4b4] ;  /* 0x0004b40001067983 */ /* 0x000eb40000100800 */
[----:B------:R-:W0:Y:S01]  /*32650*/  @P0 LDC R3, c[0x0][0x450] ;  /* 0x00011400ff030b82 */ /* 0x000e220000000800 */
[----:B-1----:R-:W-:-:S04]  /*32660*/  LOP3.LUT R2, R2, 0x7f, RZ, 0xc0, !PT ;  /* 0x0000007f02027812 */ /* 0x002fc800078ec0ff */
[----:B------:R-:W-:Y:S01]  /*32670*/  SHF.R.U32.HI R2, RZ, 0x3, R2 ;  /* 0x00000003ff027819 */ /* 0x000fe20000011602 */
[----:B---3--:R-:W-:-:S05]  /*32680*/  IMAD.SHL.U32 R0, R0, 0x10, RZ ;  /* 0x0000001000007824 */ /* 0x008fca00078e00ff */
[----:B------:R-:W-:Y:S02]  /*32690*/  LOP3.LUT R0, R2, 0x70, R0, 0xf8, !PT ;  /* 0x0000007002007812 */ /* 0x000fe400078ef800 */
[----:B------:R-:W1:Y:S03]  /*326a0*/  @P0 LDC R2, c[0x0][0x44c] ;  /* 0x00011300ff020b82 */ /* 0x000e660000000800 */
[----:B----4-:R-:W-:-:S04]  /*326b0*/  IMAD.IADD R5, R0, 0x1, R11 ;  /* 0x0000000100057824 */ /* 0x010fc800078e020b */
[----:B-1----:R-:W-:-:S04]  /*326c0*/  @P0 IMAD.HI.U32 R2, R5, R2, RZ ;  /* 0x0000000205020227 */ /* 0x002fc800078e00ff */
[----:B------:R-:W-:Y:S01]  /*326d0*/  IMAD.MOV.U32 R0, RZ, RZ, R5 ;  /* 0x000000ffff007224 */ /* 0x000fe200078e0005 */
[----:B0-----:R-:W-:Y:S01]  /*326e0*/  @P0 SHF.R.U32.HI R0, RZ, R3, R2 ;  /* 0x00000003ff000219 */ /* 0x001fe20000011602 */
[----:B--2---:R-:W-:-:S04]  /*326f0*/  IMAD R2, R4, UR4, RZ ;  /* 0x0000000404027c24 */ /* 0x004fc8000f8e02ff */
        /* <DEDUP_REMOVED lines=11> */
[----:B------:R-:W1:Y:S01]  /*327b0*/  S2R R8, SR_TID.X ;  /* 0x0000000000087919 */ /* 0x000e620000002100 */
        /* <DEDUP_REMOVED lines=30> */
[----:B------:R-:W0:Y:S04]  /*329a0*/  SHFL.IDX PT, R5, R3, RZ, 0x181f ;  /* 0x00181fff03057589 */ /* 0x000e2800000e0000 */
[----:B------:R-:W1:Y:S01]  /*329b0*/  SHFL.IDX PT, R4, R2, RZ, 0x181f ;  /* 0x00181fff02047589 */ /* 0x000e6200000e0000 */
[----:B--2---:R-:W-:-:S03]  /*329c0*/  IMAD R0, R11, R7, RZ ;  /* 0x000000070b007224 */ /* 0x004fc600078e02ff */
[----:B------:R-:W-:Y:S01]  /*329d0*/  SHFL.IDX PT, R7, R2, 0x1, 0x181f ;  /* 0x00381f0002077f89 */ /* 0x000fe200000e0000 */
[----:B---3--:R-:W-:-:S03]  /*329e0*/  IMAD.IADD R8, R8, 0x1, R6 ;  /* 0x0000000108087824 */ /* 0x008fc600078e0206 */
[----:B------:R-:W2:Y:S01]  /*329f0*/  SHFL.IDX PT, R6, R3, 0x1, 0x181f ;  /* 0x00381f0003067f89 */ /* 0x000ea200000e0000 */
[C---:B------:R-:W-:Y:S01]  /*32a00*/  VIADD R11, R8.reuse, 0x10 ;  /* 0x00000010080b7836 */ /* 0x040fe20000000000 */
[-C--:B------:R-:W-:Y:S02]  /*32a10*/  ISETP.GE.AND P1, PT, R8, R0.reuse, PT ;  /* 0x000000000800720c */ /* 0x080fe40003f26270 */
[----:B------:R-:W-:Y:S02]  /*32a20*/  STL [R1+0x498], R8 ;  /* 0x0004980801007387 */ /* 0x000fe40000100800 */
[----:B------:R-:W-:Y:S02]  /*32a30*/  ISETP.GE.AND P2, PT, R11, R0, PT ;  /* 0x000000000b00720c */ /* 0x000fe40003f46270 */
[----:B------:R3:W-:Y:S07]  /*32a40*/  STL [R1+0x4c0], R11 ;  /* 0x0004c00b01007387 */ /* 0x0007ee0000100800 */
[----:B0-----:R-:W-:Y:S01]  /*32a50*/  @!P1 LEA R5, P3, R10, R5, 0x1 ;  /* 0x000000050a059211 */ /* 0x001fe200078608ff */
[----:B---3--:R-:W-:-:S04]  /*32a60*/  VIADD R11, R8, 0x20 ;  /* 0x00000020080b7836 */ /* 0x008fc80000000000 */
        /* <DEDUP_REMOVED lines=8> */
[----:B------:R-:W-:Y:S01]  /*32af0*/  @!P2 IMAD.X R4, RZ, RZ, R7, P1 ;  /* 0x000000ffff04a224 */ /* 0x000fe200008e0607 */
        /* <DEDUP_REMOVED lines=58> */
.L_x_4044:
[----:B0-----:R-:W3:Y:S04]  /*32ea0*/  LDL R2, [R1+0x498] ;  /* 0x0004980001027983 */ /* 0x001ee80000100800 */
[----:B------:R0:W5:Y:S01]  /*32eb0*/  LDL R8, [R1+0x470] ;  /* 0x0004700001087983 */ /* 0x0001620000100800 */
[----:B---3--:R-:W-:-:S05]  /*32ec0*/  VIADD R2, R2, 0x70 ;  /* 0x0000007002027836 */ /* 0x008fca0000000000 */
[----:B------:R-:W-:Y:S01]  /*32ed0*/  ISETP.GE.AND P1, PT, R2, R0, PT ;  /* 0x000000000200720c */ /* 0x000fe20003f26270 */
[----:B------:R1:W-:-:S12]  /*32ee0*/  STL [R1+0x4e0], R2 ;  /* 0x0004e00201007387 */ /* 0x0003d80000100800 */
[----:B-1----:R-:W-:-:S05]  /*32ef0*/  @!P1 LEA R2, P2, R10, R3, 0x1 ;  /* 0x000000030a029211 */ /* 0x002fca00078408ff */
[----:B--2---:R-:W-:-:S05]  /*32f00*/  @!P1 IMAD.X R3, RZ, RZ, R4, P2 ;  /* 0x000000ffff039224 */ /* 0x004fca00010e0604 */
[----:B------:R-:W-:Y:S01]  /*32f10*/  @!PT LDS RZ, [RZ] ;  /* 0x00000000fffff984 */ /* 0x000fe20000000800 */
[----:B------:R-:W-:Y:S01]  /*32f20*/  @!PT LDS RZ, [RZ] ;  /* 0x00000000fffff984 */ /* 0x000fe20000000800 */
[----:B------:R-:W-:Y:S01]  /*32f30*/  @!PT LDS RZ, [RZ] ;  /* 0x00000000fffff984 */ /* 0x000fe20000000800 */
[----:B------:R0:W-:Y:S01]  /*32f40*/  @!P1 LDGSTS.E.BYPASS.LTC128B.128 [R9+0x1bc00], desc[UR42][R2.64], !P0 ;  /* 0x1bc0000002099fae */ /* 0x0001e2000c101d6a */
[----:B------:R-:W-:Y:S01]  /*32f50*/  PLOP3.LUT P0, PT, PT, PT, PT, 0x80, 0x0 ;  /* 0x000000000000781c */ /* 0x000fe20003f0f070 */
[----:B------:R-:W-:-:S12]  /*32f60*/  NOP ;  /* 0x0000000000007918 */ /* 0x000fd80000000000 */
.L_x_3867:
        /* <DEDUP_REMOVED lines=38> */
.L_x_3869:
[----:B------:R-:W-:Y:S05]  /*331d0*/  BSYNC B6 ;  /* 0x0000000000067941 */ /* 0x000fea0003800000 */
.L_x_3868:
        /* <DEDUP_REMOVED lines=61> */
[----:B------:R-:W-:Y:S04]  /*335b0*/  SHFL.IDX PT, R6, R0, RZ, 0x181f ;  /* 0x00181fff00067589 */ /* 0x000fe800000e0000 */
[----:B------:R-:W5:Y:S01]  /*335c0*/  LDL.LU R12, [R1+0x4d4] ;  /* 0x0004d400010c7983 */ /* 0x000f620000300800 */
[----:B--2---:R-:W-:-:S03]  /*335d0*/  IMAD R3, R10, R7, RZ ;  /* 0x000000070a037224 */ /* 0x004fc600078e02ff */
[----:B------:R-:W2:Y:S02]  /*335e0*/  LDL.LU R10, [R1+0x4d0] ;  /* 0x0004d000010a7983 */ /* 0x000ea40000300800 */
[-C--:B---3--:R-:W-:Y:S02]  /*335f0*/  ISETP.GE.AND P4, PT, R4, R3.reuse, PT ;  /* 0x000000030400720c */ /* 0x088fe40003f86270 */
[----:B------:R-:W0:Y:S01]  /*33600*/  SHFL.IDX PT, R4, R2, RZ, 0x181f ;  /* 0x00181fff02047589 */ /* 0x000e2200000e0000 */
[----:B----4-:R-:W-:-:S13]  /*33610*/  ISETP.GE.AND P5, PT, R5, R3, PT ;  /* 0x000000030500720c */ /* 0x010fda0003fa6270 */
        /* <DEDUP_REMOVED lines=84> */
[----:B-1----:R0:W-:Y:S02]  /*33b60*/  @!P4 LDGSTS.E.BYPASS.LTC128B.128 [R9+0x31400], desc[UR42][R4.64+0x180], !P0 ;  /* 0x314001800409cfae */ /* 0x0021e4000c101d6a */
.L_x_4062:
        /* <DEDUP_REMOVED lines=14> */
.L_x_3872:
[----:B------:R-:W-:Y:S05]  /*33c50*/  BSYNC B0 ;  /* 0x0000000000007941 */ /* 0x000fea0003800000 */
.L_x_3871:
[----:B------:R3:W5:Y:S01]  /*33c60*/  LDL R8, [R1+0x470] ;  /* 0x0004700001087983 */ /* 0x0007620000100800 */
[----:B------:R-:W-:Y:S01]  /*33c70*/  PLOP3.LUT P0, PT, PT, PT, PT, 0x80, 0x0 ;  /* 0x000000000000781c */ /* 0x000fe20003f0f070 */
[----:B------:R-:W-:-:S12]  /*33c80*/  NOP ;  /* 0x0000000000007918 */ /* 0x000fd80000000000 */
.L_x_3873:
[----:B0-----:R-:W4:Y:S01]  /*33c90*/  LDL R2, [R1+0x470] ;  /* 0x0004700001027983 */ /* 0x001f220000100800 */
        /* <DEDUP_REMOVED lines=16> */
[----:B------:R-:W4:Y:S03]  /*33da0*/  SYNCS.PHASECHK.TRANS64.TRYWAIT P0, [R2+URZ+0x32420], R0 ;  /* 0x03242000020075a7 */ /* 0x000f26000800017f */
[----:B0---4-:R-:W-:Y:S05]  /*33db0*/  @!P0 BRA `(.L_x_3875) ;  /* 0x0000006400dc8947 */ /* 0x011fea0003800000 */
.L_x_4063:
[----:B------:R-:W-:Y:S05]  /*33dc0*/  BSYNC B0 ;  /* 0x0000000000007941 */ /* 0x000fea0003800000 */
.L_x_3874:
[----:B0-----:R-:W4:Y:S01]  /*33dd0*/  LDL R2, [R1+0x49c] ;  /* 0x00049c0001027983 */ /* 0x001f220000100800 */
[----:B------:R-:W-:Y:S01]  /*33de0*/  BSSY B0, `(.L_x_3876) ;  /* 0x000005f000007945 */ /* 0x000fe20003800000 */
[----:B----4-:R-:W-:-:S13]  /*33df0*/  LOP3.LUT P0, RZ, R2, 0x1, RZ, 0xc0, !PT ;  /* 0x0000000102ff7812 */ /* 0x010fda000780c0ff */
[----:B------:R-:W-:Y:S05]  /*33e00*/  @!P0 BRA `(.L_x_3877) ;  /* 0x0000000400708947 */ /* 0x000fea0003800000 */
[----:B------:R-:W4:Y:S04]  /*33e10*/  LDL R2, [R1+0x470] ;  /* 0x0004700001027983 */ /* 0x000f280000100800 */
[----:B-1----:R-:W2:Y:S01]  /*33e20*/  LDL R4, [R1+0x484] ;  /* 0x0004840001047983 */ /* 0x002ea20000100800 */
        /* <DEDUP_REMOVED lines=10> */
.L_x_4064:
[----:B------:R-:W-:Y:S05]  /*33ed0*/  BSYNC B1 ;  /* 0x0000000000017941 */ /* 0x000fea0003800000 */
.L_x_3878:
        /* <DEDUP_REMOVED lines=9> */
.L_x_3881:
[----:B------:R-:W-:Y:S05]  /*33f70*/  BSYNC B1 ;  /* 0x0000000000017941 */ /* 0x000fea0003800000 */
.L_x_3880:
[----:B------:R-:W2:Y:S04]  /*33f80*/  LDL R5, [R1+0x470] ;  /* 0x0004700001057983 */ /* 0x000ea80000100800 */
[----:B0-----:R-:W2:Y:S04]  /*33f90*/  LDL R0, [R1+0x474] ;  /* 0x0004740001007983 */ /* 0x001ea80000100800 */
        /* <DEDUP_REMOVED lines=12> */
.L_x_3882:
        /* <DEDUP_REMOVED lines=15> */
.L_x_3883:
        /* <DEDUP_REMOVED lines=15> */
.L_x_3884:
        /* <DEDUP_REMOVED lines=15> */
.L_x_3885:
        /* <DEDUP_REMOVED lines=10> */
.L_x_3877:
[----:B------:R-:W-:Y:S05]  /*343d0*/  BSYNC B0 ;  /* 0x0000000000007941 */ /* 0x000fea0003800000 */
.L_x_3876:
[----:B-1----:R-:W4:Y:S04]  /*343e0*/  LDL R4, [R1+0x4a0] ;  /* 0x0004a00001047983 */ /* 0x002f280000100800 */
[----:B------:R-:W2:Y:S01]  /*343f0*/  LDL R5, [R1+0x494] ;  /* 0x0004940001057983 */ /* 0x000ea20000100800 */
[----:B------:R-:W-:Y:S01]  /*34400*/  BSSY B0, `(.L_x_3886) ;  /* 0x00001ff000007945 */ /* 0x000fe20003800000 */
[----:B----4-:R-:W-:-:S05]  /*34410*/  VIADD R0, R4, 0xfffffffe ;  /* 0xfffffffe04007836 */ /* 0x010fca0000000000 */
[----:B--2---:R-:W-:-:S13]  /*34420*/  ISETP.GE.AND P0, PT, R0, R5, PT ;  /* 0x000000050000720c */ /* 0x004fda0003f06270 */
        /* <DEDUP_REMOVED lines=9> */
[----:B------:R-:W2:Y:S04]  /*344c0*/  LDL.LU R4, [R1+0x474] ;  /* 0x0004740001047983 */ /* 0x000ea80000300800 */
[----:B------:R-:W4:Y:S04]  /*344d0*/  LDL.LU R7, [R1+0x484] ;  /* 0x0004840001077983 */ /* 0x000f280000300800 */
[----:B------:R-:W3:Y:S01]  /*344e0*/  LDL R5, [R1+0x49c] ;  /* 0x00049c0001057983 */ /* 0x000ee20000100800 */
[----:B------:R-:W-:Y:S01]  /*344f0*/  BSSY B1, `(.L_x_3890) ;  /* 0x000009f000017945 */ /* 0x000fe20003800000 */
[----:B--2---:R-:W-:-:S05]  /*34500*/  VIADD R2, R4, 0x1 ;  /* 0x0000000104027836 */ /* 0x004fca0000000000 */
[----:B------:R-:W-:-:S04]  /*34510*/  ISETP.NE.AND P0, PT, R2, 0x2, PT ;  /* 0x000000020200780c */ /* 0x000fc80003f05270 */
[----:B------:R-:W-:Y:S02]  /*34520*/  SEL R3, RZ, 0x1, P0 ;  /* 0x00000001ff037807 */ /* 0x000fe40000000000 */
[----:B-----5:R-:W-:Y:S02]  /*34530*/  SEL R8, R2, RZ, P0 ;  /* 0x000000ff02087207 */ /* 0x020fe40000000000 */
[----:B----4-:R-:W-:-:S03]  /*34540*/  LOP3.LUT R7, R7, R3, RZ, 0x3c, !PT ;  /* 0x0000000307077212 */ /* 0x010fc600078e3cff */
[----:B------:R0:W-:Y:S04]  /*34550*/  STL [R1+0x474], R8 ;  /* 0x0004740801007387 */ /* 0x0001e80000100800 */
[----:B------:R0:W-:Y:S01]  /*34560*/  STL [R1+0x484], R7 ;  /* 0x0004840701007387 */ /* 0x0001e20000100800 */
[----:B---3--:R-:W-:-:S13]  /*34570*/  LOP3.LUT P2, RZ, R5, 0x1, RZ, 0xc0, !PT ;  /* 0x0000000105ff7812 */ /* 0x008fda000784c0ff */
        /* <DEDUP_REMOVED lines=24> */
.L_x_3892:
[----:B------:R-:W2:Y:S01]  /*34700*/  LDL R2, [R1+0x470] ;  /* 0x0004700001027983 */ /* 0x000ea20000100800 */
[----:B0-----:R-:W-:Y:S01]  /*34710*/  SHF.L.U32 R5, R7, 0x1f, RZ ;  /* 0x0000001f07057819 */ /* 0x001fe200000006ff */
[----:B------:R-:W0:Y:S01]  /*34720*/  S2R R3, SR_TID.X ;  /* 0x0000000000037919 */ /* 0x000e220000002100 */
[----:B------:R-:W-:Y:S01]  /*34730*/  BSSY B3, `(.L_x_3893) ;  /* 0x0000006000037945 */ /* 0x000fe20003800000 */
[----:B0-----:R-:W-:-:S04]  /*34740*/  LOP3.LUT R3, R3, 0x7f, RZ, 0xc0, !PT ;  /* 0x0000007f03037812 */ /* 0x001fc800078ec0ff */
[----:B------:R-:W-:Y:S01]  /*34750*/  ISETP.NE.AND P1, PT, R3, RZ, PT ;  /* 0x000000ff0300720c */ /* 0x000fe20003f25270 */
[----:B--2---:R-:W-:-:S04]  /*34760*/  IMAD R2, R8, 0x8, R2 ;  /* 0x0000000808027824 */ /* 0x004fc800078e0202 */
[----:B------:R-:W0:Y:S02]  /*34770*/  SYNCS.PHASECHK.TRANS64.TRYWAIT P0, [R2+URZ+0x32440], R5 ;  /* 0x03244005020075a7 */ /* 0x000e24000800017f */
[----:B0-----:R-:W-:Y:S06]  /*34780*/  @!P0 BRA `(.L_x_3894) ;  /* 0x0000005c00948947 */ /* 0x001fec0003800000 */
.L_x_4065:
[----:B------:R-:W-:Y:S05]  /*34790*/  BSYNC B3 ;  /* 0x0000000000037941 */ /* 0x000fea0003800000 */
.L_x_3893:
        /* <DEDUP_REMOVED lines=9> */
.L_x_3896:
[----:B------:R-:W-:Y:S05]  /*34830*/  BSYNC B3 ;  /* 0x0000000000037941 */ /* 0x000fea0003800000 */
.L_x_3895:
[----:B------:R-:W2:Y:S04]  /*34840*/  LDL R8, [R1+0x470] ;  /* 0x0004700001087983 */ /* 0x000ea80000100800 */
        /* <DEDUP_REMOVED lines=13> */
.L_x_3897:
        /* <DEDUP_REMOVED lines=13> */
.L_x_4066:
[----:B------:R-:W-:Y:S05]  /*349f0*/  BSYNC B3 ;  /* 0x0000000000037941 */ /* 0x000fea0003800000 */
.L_x_3898:
        /* <DEDUP_REMOVED lines=11> */
.L_x_3901:
[----:B------:R-:W-:Y:S05]  /*34ab0*/  BSYNC B3 ;  /* 0x0000000000037941 */ /* 0x000fea0003800000 */
.L_x_3900:
        /* <DEDUP_REMOVED lines=11> */
.L_x_3902:
        /* <DEDUP_REMOVED lines=15> */
.L_x_3903:
        /* <DEDUP_REMOVED lines=15> */
.L_x_3904:
        /* <DEDUP_REMOVED lines=15> */
.L_x_3905:
        /* <DEDUP_REMOVED lines=10> */
.L_x_3891:
[----:B------:R-:W-:Y:S05]  /*34ee0*/  BSYNC B1 ;  /* 0x0000000000017941 */ /* 0x000fea0003800000 */
.L_x_3890:
[----:B------:R-:W2:Y:S02]  /*34ef0*/  LDL R4, [R1+0x4a0] ;  /* 0x0004a00001047983 */ /* 0x000ea40000100800 */
[----:B--2---:R-:W-:-:S07]  /*34f00*/  VIADD R0, R4, 0xfffffffd ;  /* 0xfffffffd04007836 */ /* 0x004fce0000000000 */
.L_x_3889:
[----:B------:R-:W-:Y:S05]  /*34f10*/  BSYNC B2 ;  /* 0x0000000000027941 */ /* 0x000fea0003800000 */
.L_x_3888:
[----:B------:R-:W2:Y:S01]  /*34f20*/  LDL.LU R2, [R1+0x4a0] ;  /* 0x0004a00001027983 */ /* 0x000ea20000300800 */
[----:B------:R-:W-:Y:S01]  /*34f30*/  VIADD R6, R6, 0xfffffffe ;  /* 0xfffffffe06067836 */ /* 0x000fe20000000000 */
[----:B--2---:R-:W-:-:S04]  /*34f40*/  LOP3.LUT R2, RZ, R2, RZ, 0x33, !PT ;  /* 0x00000002ff027212 */ /* 0x004fc800078e33ff */
[----:B------:R-:W-:-:S13]  /*34f50*/  ISETP.NE.AND P0, PT, R6, R2, PT ;  /* 0x000000020600720c */ /* 0x000fda0003f05270 */
[----:B------:R-:W-:Y:S05]  /*34f60*/  @!P0 BRA `(.L_x_3887) ;  /* 0x0000001400208947 */ /* 0x000fea0003800000 */
.L_x_3938:
[----:B------:R-:W2:Y:S04]  /*34f70*/  LDL R4, [R1+0x49c] ;  /* 0x00049c0001047983 */ /* 0x000ea80000100800 */
[----:B------:R-:W4:Y:S04]  /*34f80*/  LDL.LU R3, [R1+0x474] ;  /* 0x0004740001037983 */ /* 0x000f280000300800 */
[----:B------:R-:W3:Y:S01]  /*34f90*/  LDL.LU R2, [R1+0x484] ;  /* 0x0004840001027983 */ /* 0x000ee20000300800 */
[----:B------:R-:W-:Y:S05]  /*34fa0*/  YIELD ;  /* 0x0000000000007946 */ /* 0x000fea0003800000 */
[----:B------:R-:W-:Y:S01]  /*34fb0*/  BSSY B1, `(.L_x_3906) ;  /* 0x000009c000017945 */ /* 0x000fe20003800000 */
[----:B--2---:R-:W-:Y:S01]  /*34fc0*/  LOP3.LUT P1, RZ, R4, 0x1, RZ, 0xc0, !PT ;  /* 0x0000000104ff7812 */ /* 0x004fe2000782c0ff */
[----:B----4-:R-:W-:-:S05]  /*34fd0*/  VIADD R7, R3, 0x1 ;  /* 0x0000000103077836 */ /* 0x010fca0000000000 */
        /* <DEDUP_REMOVED lines=29> */
.L_x_3908:
        /* <DEDUP_REMOVED lines=9> */
.L_x_4067:
[----:B------:R-:W-:Y:S05]  /*35240*/  BSYNC B2 ;  /* 0x0000000000027941 */ /* 0x000fea0003800000 */
.L_x_3909:
        /* <DEDUP_REMOVED lines=9> */
.L_x_3912:
[----:B------:R-:W-:Y:S05]  /*352e0*/  BSYNC B2 ;  /* 0x0000000000027941 */ /* 0x000fea0003800000 */
.L_x_3911:
        /* <DEDUP_REMOVED lines=13> */
.L_x_3913:
        /* <DEDUP_REMOVED lines=13> */
.L_x_4068:
[----:B------:R-:W-:Y:S05]  /*35490*/  BSYNC B2 ;  /* 0x0000000000027941 */ /* 0x000fea0003800000 */
.L_x_3914:
        /* <DEDUP_REMOVED lines=11> */
.L_x_3917:
[----:B------:R-:W-:Y:S05]  /*35550*/  BSYNC B2 ;  /* 0x0000000000027941 */ /* 0x000fea0003800000 */
.L_x_3916:
        /* <DEDUP_REMOVED lines=10> */
.L_x_3918:
        /* <DEDUP_REMOVED lines=15> */
.L_x_3919:
        /* <DEDUP_REMOVED lines=15> */
.L_x_3920:
        /* <DEDUP_REMOVED lines=15> */
.L_x_3921:
        /* <DEDUP_REMOVED lines=10> */
.L_x_3907:
[----:B------:R-:W-:Y:S05]  /*35970*/  BSYNC B1 ;  /* 0x0000000000017941 */ /* 0x000fea0003800000 */
.L_x_3906:
        /* <DEDUP_REMOVED lines=36> */
.L_x_3924:
        /* <DEDUP_REMOVED lines=9> */
.L_x_4069:
[----:B------:R-:W-:Y:S05]  /*35c50*/  BSYNC B2 ;  /* 0x0000000000027941 */ /* 0x000fea0003800000 */
.L_x_3925:
        /* <DEDUP_REMOVED lines=9> */
.L_x_3928:
[----:B------:R-:W-:Y:S05]  /*35cf0*/  BSYNC B2 ;  /* 0x0000000000027941 */ /* 0x000fea0003800000 */
.L_x_3927:
        /* <DEDUP_REMOVED lines=14> */
.L_x_3929:
        /* <DEDUP_REMOVED lines=13> */
.L_x_4070:
[----:B------:R-:W-:Y:S05]  /*35eb0*/  BSYNC B2 ;  /* 0x0000000000027941 */ /* 0x000fea0003800000 */
.L_x_3930:
        /* <DEDUP_REMOVED lines=11> */
.L_x_3933:
[----:B------:R-:W-:Y:S05]  /*35f70*/  BSYNC B2 ;  /* 0x0000000000027941 */ /* 0x000fea0003800000 */
.L_x_3932:
        /* <DEDUP_REMOVED lines=11> */
.L_x_3934:
        /* <DEDUP_REMOVED lines=15> */
.L_x_3935:
        /* <DEDUP_REMOVED lines=15> */
.L_x_3936:
        /* <DEDUP_REMOVED lines=15> */
.L_x_3937:
        /* <DEDUP_REMOVED lines=10> */
.L_x_3923:
[----:B------:R-:W-:Y:S05]  /*363a0*/  BSYNC B1 ;  /* 0x0000000000017941 */ /* 0x000fea0003800000 */
.L_x_3922:
[----:B------:R-:W2:Y:S01]  /*363b0*/  LDL R5, [R1+0x494] ;  /* 0x0004940001057983 */ /* 0x000ea20000100800 */
[----:B------:R-:W-:Y:S01]  /*363c0*/  VIADD R0, R0, 0xfffffffe ;  /* 0xfffffffe00007836 */ /* 0x000fe20000000000 */
[----:B--2---:R-:W-:-:S13]  /*363d0*/  ISETP.GT.AND P0, PT, R6, R5, PT ;  /* 0x000000050600720c */ /* 0x004fda0003f04270 */
[----:B------:R-:W-:Y:S05]  /*363e0*/  @P0 BRA `(.L_x_3938) ;  /* 0xffffffe800e00947 */ /* 0x000fea000383ffff */
.L_x_3887:
[----:B------:R-:W-:Y:S05]  /*363f0*/  BSYNC B0 ;  /* 0x0000000000007941 */ /* 0x000fea0003800000 */
.L_x_3886:
[----:B------:R-:W2:Y:S04]  /*36400*/  LDL.LU R4, [R1+0x474] ;  /* 0x0004740001047983 */ /* 0x000ea80000300800 */
[----:B------:R-:W4:Y:S01]  /*36410*/  LDL.LU R3, [R1+0x484] ;  /* 0x0004840001037983 */ /* 0x000f220000300800 */
[----:B------:R-:W0:Y:S01]  /*36420*/  S2R R2, SR_TID.X ;  /* 0x0000000000027919 */ /* 0x000e220000002100 */
[----:B------:R-:W-:Y:S01]  /*36430*/  BSSY B0, `(.L_x_3939) ;  /* 0x0000015000007945 */ /* 0x000fe20003800000 */
[----:B0-----:R-:W-:-:S04]  /*36440*/  LOP3.LUT R2, R2, 0x7f, RZ, 0xc0, !PT ;  /* 0x0000007f02027812 */ /* 0x001fc800078ec0ff */
[----:B------:R-:W-:Y:S02]  /*36450*/  ISETP.NE.AND P1, PT, R2, RZ, PT ;  /* 0x000000ff0200720c */ /* 0x000fe40003f25270 */
[----:B--2---:R-:W-:-:S04]  /*36460*/  IADD3 R0, R4, 0x1, RZ ;  /* 0x0000000104007810 */ /* 0x004fc80007ffe0ff */
[----:B------:R-:W-:-:S04]  /*36470*/  ISETP.NE.AND P0, PT, R0, 0x2, PT ;  /* 0x000000020000780c */ /* 0x000fc80003f05270 */
[----:B------:R-:W-:-:S04]  /*36480*/  SEL R2, RZ, 0x1, P0 ;  /* 0x00000001ff027807 */ /* 0x000fc80000000000 */
[----:B----4-:R-:W-:-:S05]  /*36490*/  LOP3.LUT R3, R3, R2, RZ, 0x3c, !PT ;  /* 0x0000000203037212 */ /* 0x010fca00078e3cff */
[----:B------:R0:W-:Y:S01]  /*364a0*/  STL [R1+0x484], R3 ;  /* 0x0004840301007387 */ /* 0x0001e20000100800 */
[----:B------:R-:W-:Y:S05]  /*364b0*/  @P1 BRA `(.L_x_3940) ;  /* 0x0000000000301947 */ /* 0x000fea0003800000 */
[----:B0-----:R-:W0:Y:S01]  /*364c0*/  S2R R3, SR_LANEID ;  /* 0x0000000000037919 */ /* 0x001e220000000000 */
        /* <DEDUP_REMOVED lines=10> */
[----:B0-----:R-:W-:-:S07]  /*36570*/  IADD3 R16, R2, UR39, R7 ;  /* 0x0000002702107c10 */ /* 0x001fce000fffe007 */
.L_x_3940:
[----:B------:R-:W-:Y:S05]  /*36580*/  BSYNC B0 ;  /* 0x0000000000007941 */ /* 0x000fea0003800000 */
.L_x_3939:
[----:B------:R-:W-:-:S05]  /*36590*/  SEL R0, R0, RZ, P0 ;  /* 0x000000ff00007207 */ /* 0x000fca0000000000 */
[----:B------:R1:W-:Y:S02]  /*365a0*/  STL [R1+0x474], R0 ;  /* 0x0004740001007387 */ /* 0x0003e40000100800 */
.L_x_3852:
[----:B------:R-:W-:Y:S05]  /*365b0*/  BSYNC B7 ;  /* 0x0000000000077941 */ /* 0x000fea0003800000 */
.L_x_3850:
[----:B-1----:R-:W2:Y:S02]  /*365c0*/  LDL R0, [R1+0x49c] ;  /* 0x00049c0001007983 */ /* 0x002ea40000100800 */
[----:B--2---:R-:W-:-:S13]  /*365d0*/  LOP3.LUT P0, RZ, R0, 0x40, RZ, 0xc0, !PT ;  /* 0x0000004000ff7812 */ /* 0x004fda000780c0ff */
[----:B------:R-:W-:Y:S05]  /*365e0*/  @!P0 BRA `(.L_x_3941) ;  /* 0x0000000000288947 */ /* 0x000fea0003800000 */
[----:B------:R-:W-:Y:S05]  /*365f0*/  WARPSYNC.ALL ;  /* 0x0000000000007948 */ /* 0x000fea0003800000 */
[----:B------:R-:W1:Y:S08]  /*36600*/  S2UR UR5, SR_CgaCtaId ;  /* 0x00000000000579c3 */ /* 0x000e700000008800 */
[----:B------:R-:W-:Y:S06]  /*36610*/  BAR.SYNC.DEFER_BLOCKING 0x5, 0x180 ;  /* 0x0146000000007b1d */ /* 0x000fec0000010000 */
[----:B------:R-:W-:-:S02]  /*36620*/  UMOV UR4, 0x400 ;  /* 0x0000040000047882 */ /* 0x000fc40000000000 */
[----:B-1----:R-:W-:-:S06]  /*36630*/  ULEA UR4, UR5, UR4, 0x18 ;  /* 0x0000000405047291 */ /* 0x002fcc000f8ec03f */
[----:B------:R-:W-:-:S05]  /*36640*/  IMAD.U32 R0, RZ, RZ, UR4 ;  /* 0x00000004ff007e24 */ /* 0x000fca000f8e00ff */
[----:B------:R1:W2:Y:S04]  /*36650*/  LDS.128 R16, [R0+0x324d0] ;  /* 0x0324d00000107984 */ /* 0x0002a80000000c00 */
[----:B------:R1:W-:Y:S01]  /*36660*/  STL [R1+0x470], R0 ;  /* 0x0004700001007387 */ /* 0x0003e20000100800 */
[----:B------:R-:W-:Y:S06]  /*36670*/  BAR.ARV 0x4, 0x180 ;  /* 0x0106000000007b1d */ /* 0x000fec0000002000 */
[----:B------:R-:W-:Y:S05]  /*36680*/  BRA `(.L_x_3942) ;  /* 0x0000000800d87947 */ /* 0x000fea0003800000 */
.L_x_3941:
[----:B------:R-:W1:Y:S01]  /*36690*/  S2R R0, SR_TID.X ;  /* 0x0000000000007919 */ /* 0x000e620000002100 */
[----:B------:R-:W-:Y:S01]  /*366a0*/  UMOV UR4, 0xffffffff ;  /* 0xffffffff00047882 */ /* 0x000fe20000000000 */
[----:B-1----:R-:W-:-:S04]  /*366b0*/  LOP3.LUT R6, R0, 0x1f, RZ, 0xc0, !PT ;  /* 0x0000001f00067812 */ /* 0x002fc800078ec0ff */
        /* <DEDUP_REMOVED lines=19> */
[----:B------:R-:W-:Y:S04]  /*367f0*/  SHFL.IDX PT, R0, R16, RZ, 0x1f ;  /* 0x00001fff10007589 */ /* 0x000fe800000e0000 */
        /* <DEDUP_REMOVED lines=13> */
.L_x_4080:
[----:B------:R-:W-:Y:S02]  /*368d0*/  ULDC UR4, c[0x0][0xd38] ;  /* 0x00034e0000047ab9 */ /* 0x000fe40000000800 */
[----:B------:R-:W-:-:S04]  /*368e0*/  IMAD.U32 R4, RZ, RZ, UR4 ;  /* 0x00000004ff047e24 */ /* 0x000fc8000f8e00ff */
[----:B-1----:R-:W-:-:S04]  /*368f0*/  IMAD R16, R16, R4, RZ ;  /* 0x0000000410107224 */ /* 0x002fc800078e02ff */
[----:B------:R-:W-:-:S05]  /*36900*/  IMAD.IADD R5, R5, 0x1, R16 ;  /* 0x0000000105057824 */ /* 0x000fca00078e0210 */
[----:B------:R-:W-:-:S13]  /*36910*/  ISETP.GT.AND P6, PT, R5, R0, PT ;  /* 0x000000000500720c */ /* 0x000fda0003fc4270 */
[----:B------:R-:W-:Y:S05]  /*36920*/  @P6 BRA `(.L_x_3944) ;  /* 0x00000000009c6947 */ /* 0x000fea0003800000 */
.L_x_3949:
[----:B0-----:R-:W0:Y:S01]  /*36930*/  LDC R2, c[0x0][0xd3c] ;  /* 0x00034f00ff027b82 */ /* 0x001e220000000800 */
[----:B------:R-:W-:-:S05]  /*36940*/  VIADD R19, R19, 0x1f ;  /* 0x0000001f13137836 */ /* 0x000fca0000000000 */
[----:B0-----:R-:W-:-:S13]  /*36950*/  ISETP.GE.AND P6, PT, R19, R2, PT ;  /* 0x000000021300720c */ /* 0x001fda0003fc6270 */
[----:B------:R-:W-:Y:S05]  /*36960*/  @P6 BRA `(.L_x_3945) ;  /* 0x0000000400d46947 */ /* 0x000fea0003800000 */
[----:B------:R-:W0:Y:S01]  /*36970*/  S2R R3, SR_TID.X ;  /* 0x0000000000037919 */ /* 0x000e220000002100 */
[----:B------:R-:W-:Y:S01]  /*36980*/  BSSY B0, `(.L_x_3946) ;  /* 0x0000009000007945 */ /* 0x000fe20003800000 */
[----:B0-----:R-:W-:-:S05]  /*36990*/  LOP3.LUT R3, R3, 0x1f, RZ, 0xc0, !PT ;  /* 0x0000001f03037812 */ /* 0x001fca00078ec0ff */
[----:B------:R-:W-:Y:S02]  /*369a0*/  IMAD.IADD R4, R19, 0x1, R3 ;  /* 0x0000000113047824 */ /* 0x000fe400078e0203 */
[----:B------:R-:W-:-:S03]  /*369b0*/  IMAD.MOV.U32 R3, RZ, RZ, RZ ;  /* 0x000000ffff037224 */ /* 0x000fc600078e00ff */
[----:B------:R-:W-:-:S13]  /*369c0*/  ISETP.GE.OR P6, PT, R4, R2, !P0 ;  /* 0x000000020400720c */ /* 0x000fda00047c6670 */
[----:B------:R-:W-:Y:S05]  /*369d0*/  @P6 BRA `(.L_x_3947) ;  /* 0x00000000000c6947 */ /* 0x000fea0003800000 */
[----:B------:R-:W0:Y:S02]  /*369e0*/  LDC.64 R2, c[0x0][0xd80] ;  /* 0x00036000ff027b82 */ /* 0x000e240000000a00 */
[----:B0-----:R-:W-:-:S06]  /*369f0*/  IMAD.WIDE R2, R4, 0x4, R2 ;  /* 0x0000000404027825 */ /* 0x001fcc00078e0202 */
[----:B------:R0:W5:Y:S02]  /*36a00*/  LDG.E R3, desc[UR42][R2.64] ;  /* 0x0000002a02037981 */ /* 0x000164000c1e1900 */
.L_x_3947:
[----:B------:R-:W-:Y:S05]  /*36a10*/  BSYNC B0 ;  /* 0x0000000000007941 */ /* 0x000fea0003800000 */
.L_x_3946:
        /* <DEDUP_REMOVED lines=18> */
.L_x_4088:
[----:B------:R-:W-:Y:S02]  /*36b40*/  ULDC UR4, c[0x0][0xd38] ;  /* 0x00034e0000047ab9 */ /* 0x000fe40000000800 */
[----:B------:R-:W-:-:S04]  /*36b50*/  IMAD.U32 R4, RZ, RZ, UR4 ;  /* 0x00000004ff047e24 */ /* 0x000fc8000f8e00ff */
[----:B-1----:R-:W-:-:S04]  /*36b60*/  IMAD R16, R16, R4, RZ ;  /* 0x0000000410107224 */ /* 0x002fc800078e02ff */
[----:B------:R-:W-:-:S05]  /*36b70*/  IMAD.IADD R5, R16, 0x1, R5 ;  /* 0x0000000110057824 */ /* 0x000fca00078e0205 */
[----:B------:R-:W-:-:S13]  /*36b80*/  ISETP.GT.AND P6, PT, R5, R0, PT ;  /* 0x000000000500720c */ /* 0x000fda0003fc4270 */
[----:B------:R-:W-:Y:S05]  /*36b90*/  @!P6 BRA `(.L_x_3949) ;  /* 0xfffffffc0064e947 */ /* 0x000fea000383ffff */
.L_x_3944:
        /* <DEDUP_REMOVED lines=8> */
.L_x_4092:
[----:B------:R-:W-:Y:S01]  /*36c20*/  ISETP.NE.AND P0, PT, R5, RZ, PT ;  /* 0x000000ff0500720c */ /* 0x000fe20003f05270 */
[----:B------:R-:W-:-:S12]  /*36c30*/  IMAD.MOV.U32 R5, RZ, RZ, RZ ;  /* 0x000000ffff057224 */ /* 0x000fd800078e00ff */
[----:B------:R-:W-:Y:S05]  /*36c40*/  @!P0 BRA `(.L_x_3951) ;  /* 0x0000000000148947 */ /* 0x000fea0003800000 */
[----:B------:R-:W-:Y:S01]  /*36c50*/  UMOV UR4, 0xffffffff ;  /* 0xffffffff00047882 */ /* 0x000fe20000000000 */
[----:B------:R-:W-:Y:S02]  /*36c60*/  VIADD R12, R6, 0xffffffff ;  /* 0xffffffff060c7836 */ /* 0x000fe40000000000 */
[----:B------:R-:W-:Y:S05]  /*36c70*/  BRA.DIV UR4, `(.L_x_3952) ;  /* 0x00000046042c7947 */ /* 0x000fea000b800000 */
[----:B0-----:R0:W4:Y:S02]  /*36c80*/  SHFL.IDX PT, R2, R2, R12, 0x1f ;  /* 0x00001f0c02027589 */ /* 0x00112400000e0000 */
.L_x_4095:
[----:B----4-:R-:W-:-:S07]  /*36c90*/  IMAD.MOV.U32 R5, RZ, RZ, R2 ;  /* 0x000000ffff057224 */ /* 0x010fce00078e0002 */
.L_x_3951:
        /* <DEDUP_REMOVED lines=35> */
[----:B------:R-:W-:-:S04]  /*36ed0*/  VIADDMNMX R4, R3, R4, R7, PT ;  /* 0x0000000403047246 */ /* 0x000fc80003800107 */
        /* <DEDUP_REMOVED lines=19> */
[C---:B------:R-:W-:Y:S01]  /*37010*/  LOP3.LUT R3, R0.reuse, R4, RZ, 0x3c, !PT ;  /* 0x0000000400037212 */ /* 0x040fe200078e3cff */
[----:B------:R-:W-:-:S03]  /*37020*/  IMAD.IADD R0, R0, 0x1, R5 ;  /* 0x0000000100007824 */ /* 0x000fc600078e0205 */
        /* <DEDUP_REMOVED lines=9> */
.L_x_3945:
[----:B------:R-:W-:Y:S01]  /*370c0*/  UMOV UR4, URZ ;  /* 0x0000003f00047c82 */ /* 0x000fe20008000000 */
[----:B------:R-:W-:Y:S01]  /*370d0*/  UMOV UR5, URZ ;  /* 0x0000003f00057c82 */ /* 0x000fe20008000000 */
[----:B------:R-:W-:Y:S01]  /*370e0*/  ULDC UR6, c[0x0][0xd3c] ;  /* 0x00034f0000067ab9 */ /* 0x000fe20000000800 */
[----:B------:R-:W-:Y:S01]  /*370f0*/  IMAD.MOV.U32 R16, RZ, RZ, R0 ;  /* 0x000000ffff107224 */ /* 0x000fe200078e0000 */
[----:B------:R-:W-:Y:S01]  /*37100*/  MOV R18, UR5 ;  /* 0x0000000500127c02 */ /* 0x000fe20008000f00 */
[----:B------:R-:W-:Y:S02]  /*37110*/  IMAD.U32 R17, RZ, RZ, UR4 ;  /* 0x00000004ff117e24 */ /* 0x000fe4000f8e00ff */
[----:B------:R-:W-:-:S07]  /*37120*/  IMAD.U32 R19, RZ, RZ, UR6 ;  /* 0x00000006ff137e24 */ /* 0x000fce000f8e00ff */
.L_x_3953:
        /* <DEDUP_REMOVED lines=12> */
.L_x_3942:
[----:B------:R-:W-:Y:S02]  /*371f0*/  ULDC UR4, c[0x0][0xd3c] ;  /* 0x00034f0000047ab9 */ /* 0x000fe40000000800 */
[----:B--2---:R-:W-:-:S13]  /*37200*/  ISETP.GE.AND P0, PT, R19, UR4, PT ;  /* 0x0000000413007c0c */ /* 0x004fda000bf06270 */
[----:B------:R-:W-:Y:S05]  /*37210*/  @!P0 BRA `(.L_x_3954) ;  /* 0xffffff8000f08947 */ /* 0x000fea000383ffff */
[----:B------:R-:W-:Y:S05]  /*37220*/  BSYNC B8 ;  /* 0x0000000000087941 */ /* 0x000fea0003800000 */
.L_x_3792:
[----:B-1----:R-:W2:Y:S01]  /*37230*/  LDL.LU R0, [R1+0x4e4] ;  /* 0x0004e40001007983 */ /* 0x002ea20000300800 */
[----:B------:R-:W-:Y:S01]  /*37240*/  BSSY B0, `(.L_x_3955) ;  /* 0x000000b000007945 */ /* 0x000fe20003800000 */
[----:B------:R-:W1:Y:S01]  /*37250*/  S2R R5, SR_CgaCtaId ;  /* 0x0000000000057919 */ /* 0x000e620000008800 */
        /* <DEDUP_REMOVED lines=9> */
.L_x_4096:
[----:B------:R-:W-:Y:S05]  /*372f0*/  BSYNC B0 ;  /* 0x0000000000007941 */ /* 0x000fea0003800000 */
.L_x_3955:
[----:B------:R-:W-:-:S03]  /*37300*/  UMOV UR4, 0xffffffff ;  /* 0xffffffff00047882 */ /* 0x000fc60000000000 */
[----:B------:R-:W-:Y:S05]  /*37310*/  BRA.DIV UR4, `(.L_x_3957) ;  /* 0x0000003e04c07947 */ /* 0x000fea000b800000 */
[----:B------:R-:W1:Y:S02]  /*37320*/  S2R R2, SR_TID.X ;  /* 0x0000000000027919 */ /* 0x000e640000002100 */
[----:B-1----:R-:W-:-:S04]  /*37330*/  SHF.R.U32.HI R2, RZ, 0x5, R2 ;  /* 0x00000005ff027819 */ /* 0x002fc80000011602 */
[----:B------:R-:W-:-:S05]  /*37340*/  LOP3.LUT R2, R2, 0x3, RZ, 0xc0, !PT ;  /* 0x0000000302027812 */ /* 0x000fca00078ec0ff */
[----:B------:R1:W2:Y:S02]  /*37350*/  SHFL.IDX PT, R14, R2, RZ, 0x1f ;  /* 0x00001fff020e7589 */ /* 0x0002a400000e0000 */
.L_x_4099:
[----:B--2---:R-:W-:-:S13]  /*37360*/  ISETP.NE.AND P0, PT, R14, RZ, PT ;  /* 0x000000ff0e00720c */ /* 0x004fda0003f05270 */
[----:B------:R-:W-:Y:S05]  /*37370*/  @P0 BRA `(.L_x_3567) ;  /* 0x0000000000940947 */ /* 0x000fea0003800000 */
[----:B------:R-:W-:-:S03]  /*37380*/  UMOV UR4, 0xffffffff ;  /* 0xffffffff00047882 */ /* 0x000fc60000000000 */
[----:B------:R-:W-:Y:S05]  /*37390*/  BRA.DIV UR4, `(.L_x_3958) ;  /* 0x0000003e04d47947 */ /* 0x000fea000b800000 */
[----:B------:R-:W-:-:S13]  /*373a0*/  ELECT P6, URZ, PT ;  /* 0x00000000003f782f */ /* 0x000fda00038c0000 */
.L_x_4102:
[----:B------:R-:W-:Y:S05]  /*373b0*/  @!P6 BRA `(.L_x_3567) ;  /* 0x000000000084e947 */ /* 0x000fea0003800000 */
[----:B------:R-:W-:-:S06]  /*373c0*/  ULOP3.LUT UR4, UR38, 0x2, URZ, 0xfc, !UPT ;  /* 0x0000000226047892 */ /* 0x000fcc000f8efc3f */
[----:B-1----:R-:W-:-:S05]  /*373d0*/  IMAD.U32 R2, RZ, RZ, UR4 ;  /* 0x00000004ff027e24 */ /* 0x002fca000f8e00ff */
[----:B------:R-:W-:-:S13]  /*373e0*/  ISETP.NE.AND P2, PT, R2, 0x3, PT ;  /* 0x000000030200780c */ /* 0x000fda0003f45270 */
[----:B------:R-:W-:Y:S05]  /*373f0*/  @!P2 BRA `(.L_x_3959) ;  /* 0x000000000004a947 */ /* 0x000fea0003800000 */
[----:B------:R-:W-:Y:S01]  /*37400*/  BPT.TRAP 0x1 ;  /* 0x000000040000795c */ /* 0x000fe20000300000 */
.L_x_3959:
[----:B0-----:R-:W2:Y:S04]  /*37410*/  LDL R3, [R1+0x474] ;  /* 0x0004740001037983 */ /* 0x001ea80000100800 */
[----:B------:R-:W4:Y:S01]  /*37420*/  LDL.LU R7, [R1+0x484] ;  /* 0x0004840001077983 */ /* 0x000f220000300800 */
[----:B------:R-:W-:-:S04]  /*37430*/  VIADD R2, R0, 0x32440 ;  /* 0x0003244000027836 */ /* 0x000fc80000000000 */
[C---:B--2---:R-:W-:Y:S02]  /*37440*/  IMAD R6, R3.reuse, 0x8, R2 ;  /* 0x0000000803067824 */ /* 0x044fe400078e0202 */
[----:B------:R-:W-:Y:S01]  /*37450*/  VIADD R3, R3, 0x1 ;  /* 0x0000000103037836 */ /* 0x000fe20000000000 */
[----:B----4-:R-:W-:-:S04]  /*37460*/  SHF.L.U32 R5, R7, 0x1f, RZ ;  /* 0x0000001f07057819 */ /* 0x010fc800000006ff */
        /* <DEDUP_REMOVED lines=8> */
.L_x_4103:
[----:B------:R-:W1:Y:S02]  /*374f0*/  SYNCS.PHASECHK.TRANS64.TRYWAIT P0, [R7+URZ], R2 ;  /* 0x00000002070075a7 */ /* 0x000e64000800017f */
[----:B-1----:R-:W-:Y:S05]  /*37500*/  @!P0 BRA `(.L_x_3961) ;  /* 0x0000003c00ac8947 */ /* 0x002fea0003800000 */
.L_x_4104:
[----:B------:R-:W-:Y:S05]  /*37510*/  @!P2 BRA `(.L_x_3962) ;  /* 0x000000000004a947 */ /* 0x000fea0003800000 */
[----:B------:R-:W-:Y:S01]  /*37520*/  BPT.TRAP 0x1 ;  /* 0x000000040000795c */ /* 0x000fe20000300000 */
.L_x_3962:
[----:B------:R-:W2:Y:S01]  /*37530*/  LDL.LU R4, [R1+0x474] ;  /* 0x0004740001047983 */ /* 0x000ea20000300800 */
[----:B------:R-:W-:-:S04]  /*37540*/  VIADD R0, R0, 0x32460 ;  /* 0x0003246000007836 */ /* 0x000fc80000000000 */
[----:B--2---:R-:W-:-:S04]  /*37550*/  IMAD R4, R4, 0x8, R0 ;  /* 0x0000000804047824 */ /* 0x004fc800078e0200 */
[----:B------:R-:W2:Y:S02]  /*37560*/  SYNCS.PHASECHK.TRANS64.TRYWAIT P0, [R4+URZ], R5 ;  /* 0x00000005040075a7 */ /* 0x000ea4000800017f */
[----:B--2---:R-:W-:Y:S05]  /*37570*/  @!P0 BRA `(.L_x_3963) ;  /* 0x0000003c00a48947 */ /* 0x004fea0003800000 */
.L_x_4105:
[----:B------:R-:W-:-:S07]  /*37580*/  IMAD R3, R3, 0x8, R0 ;  /* 0x0000000803037824 */ /* 0x000fce00078e0200 */
.L_x_3964:
[----:B----4-:R4:W0:Y:S02]  /*37590*/  SYNCS.PHASECHK.TRANS64.TRYWAIT P0, [R3+URZ], R2 ;  /* 0x00000002030075a7 */ /* 0x010824000800017f */
[----:B0-----:R-:W-:Y:S05]  /*375a0*/  @!P0 NANOSLEEP.SYNCS 0x989680 ;  /* 0x009896800000895d */ /* 0x001fea0003900000 */
[----:B------:R-:W0:Y:S02]  /*375b0*/  @!P0 SYNCS.PHASECHK.TRANS64 P0, [R3+URZ], R2 ;  /* 0x00000002030085a7 */ /* 0x000e24000800007f */
[----:B0-----:R-:W-:Y:S05]  /*375c0*/  @!P0 BRA `(.L_x_3964) ;  /* 0xfffffffc00f08947 */ /* 0x001fea000383ffff */
.L_x_3567:
[----:B------:R-:W-:Y:S05]  /*375d0*/  BSYNC B9 ;  /* 0x0000000000097941 */ /* 0x000fea0003800000 */
.L_x_3564:
[----:B------:R-:W-:Y:S05]  /*375e0*/  EXIT ;  /* 0x000000000000794d */ /* 0x000fea0003800000 */
.L_x_3593:
[----:B0-----:R0:W1:Y:S02]  /*375f0*/  SYNCS.PHASECHK.TRANS64.TRYWAIT P6, [R89+URZ+0x32490], R100 ;  /* 0x03249064590075a7 */ /* 0x00106400080c017f */
[----:B-1----:R-:W-:Y:S05]  /*37600*/  @!P6 NANOSLEEP.SYNCS 0x989680 ;  /* 0x009896800000e95d */ /* 0x002fea0003900000 */
[----:B------:R-:W1:Y:S02]  /*37610*/  @!P6 SYNCS.PHASECHK.TRANS64 P6, [R89+URZ+0x32490], R100 ;  /* 0x032490645900e5a7 */ /* 0x000e6400080c007f */
[----:B-1----:R-:W-:Y:S05]  /*37620*/  @!P6 BRA `(.L_x_3593) ;  /* 0xfffffffc00f0e947 */ /* 0x002fea000383ffff */
[----:B------:R-:W-:Y:S05]  /*37630*/  BRA `(.L_x_3965) ;  /* 0xfffffcb800807947 */ /* 0x000fea000383ffff */
.L_x_3611:
[----:B0-----:R0:W1:Y:S02]  /*37640*/  SYNCS.PHASECHK.TRANS64.TRYWAIT P5, [R89+URZ+0x32490], R100 ;  /* 0x03249064590075a7 */ /* 0x00106400080a017f */
[----:B-1----:R-:W-:Y:S05]  /*37650*/  @!P5 NANOSLEEP.SYNCS 0x989680 ;  /* 0x009896800000d95d */ /* 0x002fea0003900000 */
[----:B------:R-:W1:Y:S02]  /*37660*/  @!P5 SYNCS.PHASECHK.TRANS64 P5, [R89+URZ+0x32490], R100 ;  /* 0x032490645900d5a7 */ /* 0x000e6400080a007f */
[----:B-1----:R-:W-:Y:S05]  /*37670*/  @!P5 BRA `(.L_x_3611) ;  /* 0xfffffffc00f0d947 */ /* 0x002fea000383ffff */
[----:B------:R-:W-:Y:S05]  /*37680*/  BRA `(.L_x_3966) ;  /* 0xfffffcc800c07947 */ /* 0x000fea000383ffff */
.L_x_3620:
[----:B0-----:R0:W1:Y:S02]  /*37690*/  SYNCS.PHASECHK.TRANS64.TRYWAIT P4, [R89+URZ+0x32490], R100 ;  /* 0x03249064590075a7 */ /* 0x001064000808017f */
[----:B-1----:R-:W-:Y:S05]  /*376a0*/  @!P4 NANOSLEEP.SYNCS 0x989680 ;  /* 0x009896800000c95d */ /* 0x002fea0003900000 */
[----:B------:R-:W1:Y:S02]  /*376b0*/  @!P4 SYNCS.PHASECHK.TRANS64 P4, [R89+URZ+0x32490], R100 ;  /* 0x032490645900c5a7 */ /* 0x000e64000808007f */
[----:B-1----:R-:W-:Y:S05]  /*376c0*/  @!P4 BRA `(.L_x_3620) ;  /* 0xfffffffc00f0c947 */ /* 0x002fea000383ffff */
[----:B------:R-:W-:Y:S05]  /*376d0*/  BRA `(.L_x_3967) ;  /* 0xfffffcd800b07947 */ /* 0x000fea000383ffff */
.L_x_3626:
[----:B-1----:R1:W2:Y:S02]  /*376e0*/  SYNCS.PHASECHK.TRANS64.TRYWAIT P3, [R89+URZ+0x324b0], R100 ;  /* 0x0324b064590075a7 */ /* 0x0022a4000806017f */
[----:B--2---:R-:W-:Y:S05]  /*376f0*/  @!P3 NANOSLEEP.SYNCS 0x989680 ;  /* 0x009896800000b95d */ /* 0x004fea0003900000 */
[----:B------:R-:W2:Y:S02]  /*37700*/  @!P3 SYNCS.PHASECHK.TRANS64 P3, [R89+URZ+0x324b0], R100 ;  /* 0x0324b0645900b5a7 */ /* 0x000ea4000806007f */
[----:B--2---:R-:W-:Y:S05]  /*37710*/  @!P3 BRA `(.L_x_3626) ;  /* 0xfffffffc00f0b947 */ /* 0x004fea000383ffff */
[----:B------:R-:W-:Y:S05]  /*37720*/  BRA `(.L_x_3968) ;  /* 0xfffffcdc00407947 */ /* 0x000fea000383ffff */
.L_x_3642:
        /* <DEDUP_REMOVED lines=8> */
.L_x_3970:
[----:B------:R-:W-:Y:S05]  /*377b0*/  BSYNC B0 ;  /* 0x0000000000007941 */ /* 0x000fea0003800000 */
.L_x_3969:
[----:B------:R-:W-:Y:S05]  /*377c0*/  BRA `(.L_x_3971) ;  /* 0xfffffcec00807947 */ /* 0x000fea000383ffff */
.L_x_3654:
        /* <DEDUP_REMOVED lines=8> */
.L_x_3973:
[----:B------:R-:W-:Y:S05]  /*37850*/  BSYNC B1 ;  /* 0x0000000000017941 */ /* 0x000fea0003800000 */
.L_x_3972:
        /* <DEDUP_REMOVED lines=8> */
.L_x_3974:
[----:B------:R-:W-:Y:S02]  /*378e0*/  IMAD.MOV.U32 R13, RZ, RZ, R7 ;  /* 0x000000ffff0d7224 */ /* 0x000fe400078e0007 */
[----:B------:R-:W-:-:S07]  /*378f0*/  IMAD.MOV.U32 R2, RZ, RZ, R14 ;  /* 0x000000ffff027224 */ /* 0x000fce00078e000e */
[----:B------:R-:W-:Y:S05]  /*37900*/  WARPSYNC.COLLECTIVE R15, `(.L_x_3975) ;  /* 0x000000000f087348 */ /* 0x000fea0003c00000 */
[----:B------:R0:W1:Y:S02]  /*37910*/  SHFL.IDX P6, R14, R13, R12, R11 ;  /* 0x0000000c0d0e7389 */ /* 0x00006400000c000b */
[----:B01----:R-:W-:Y:S01]  /*37920*/  ENDCOLLECTIVE ;  /* 0x000000000000791b */ /* 0x003fe20003800000 */
.L_x_3975:
[----:B------:R-:W-:Y:S02]  /*37930*/  IMAD.MOV.U32 R13, RZ, RZ, R8 ;  /* 0x000000ffff0d7224 */ /* 0x000fe400078e0008 */
[----:B------:R-:W-:-:S07]  /*37940*/  IMAD.MOV.U32 R5, RZ, RZ, R14 ;  /* 0x000000ffff057224 */ /* 0x000fce00078e000e */
[----:B------:R-:W-:Y:S05]  /*37950*/  WARPSYNC.COLLECTIVE R15, `(.L_x_3976) ;  /* 0x000000000f087348 */ /* 0x000fea0003c00000 */
[----:B------:R0:W1:Y:S02]  /*37960*/  SHFL.IDX P6, R14, R13, R12, R11 ;  /* 0x0000000c0d0e7389 */ /* 0x00006400000c000b */
[----:B01----:R-:W-:Y:S01]  /*37970*/  ENDCOLLECTIVE ;  /* 0x000000000000791b */ /* 0x003fe20003800000 */
.L_x_3976:
[----:B------:R-:W-:Y:S05]  /*37980*/  BRA `(.L_x_3977) ;  /* 0xfffffcf800607947 */ /* 0x000fea000383ffff */
.L_x_3657:
        /* <DEDUP_REMOVED lines=8> */
.L_x_3979:
[----:B------:R-:W-:Y:S05]  /*37a10*/  BSYNC B1 ;  /* 0x0000000000017941 */ /* 0x000fea0003800000 */
.L_x_3978:
        /* <DEDUP_REMOVED lines=8> */
.L_x_3980:
[----:B------:R-:W-:Y:S02]  /*37aa0*/  IMAD.MOV.U32 R13, RZ, RZ, R7 ;  /* 0x000000ffff0d7224 */ /* 0x000fe400078e0007 */
[----:B------:R-:W-:-:S07]  /*37ab0*/  IMAD.MOV.U32 R4, RZ, RZ, R14 ;  /* 0x000000ffff047224 */ /* 0x000fce00078e000e */
[----:B------:R-:W-:Y:S05]  /*37ac0*/  WARPSYNC.COLLECTIVE R15, `(.L_x_3981) ;  /* 0x000000000f087348 */ /* 0x000fea0003c00000 */
[----:B------:R0:W1:Y:S02]  /*37ad0*/  SHFL.IDX P6, R14, R13, R12, R11 ;  /* 0x0000000c0d0e7389 */ /* 0x00006400000c000b */
[----:B01----:R-:W-:Y:S01]  /*37ae0*/  ENDCOLLECTIVE ;  /* 0x000000000000791b */ /* 0x003fe20003800000 */
.L_x_3981:
[----:B------:R-:W-:Y:S02]  /*37af0*/  IMAD.MOV.U32 R13, RZ, RZ, R8 ;  /* 0x000000ffff0d7224 */ /* 0x000fe400078e0008 */
[----:B------:R-:W-:-:S07]  /*37b00*/  IMAD.MOV.U32 R7, RZ, RZ, R14 ;  /* 0x000000ffff077224 */ /* 0x000fce00078e000e */
[----:B------:R-:W-:Y:S05]  /*37b10*/  WARPSYNC.COLLECTIVE R15, `(.L_x_3982) ;  /* 0x000000000f087348 */ /* 0x000fea0003c00000 */
[----:B------:R0:W1:Y:S02]  /*37b20*/  SHFL.IDX P6, R14, R13, R12, R11 ;  /* 0x0000000c0d0e7389 */ /* 0x00006400000c000b */
[----:B01----:R-:W-:Y:S01]  /*37b30*/  ENDCOLLECTIVE ;  /* 0x000000000000791b */ /* 0x003fe20003800000 */
.L_x_3982:
[----:B------:R-:W-:Y:S05]  /*37b40*/  BRA `(.L_x_3983) ;  /* 0xfffffcf800b87947 */ /* 0x000fea000383ffff */
.L_x_3661:
[----:B------:R0:W0:Y:S02]  /*37b50*/  SYNCS.PHASECHK.TRANS64.TRYWAIT P0, [R144+URZ+0x32400], R13 ;  /* 0x0324000d900075a7 */ /* 0x000024000800017f */
[----:B0-----:R-:W-:Y:S05]  /*37b60*/  @!P0 NANOSLEEP.SYNCS 0x989680 ;  /* 0x009896800000895d */ /* 0x001fea0003900000 */
[----:B------:R-:W0:Y:S02]  /*37b70*/  @!P0 SYNCS.PHASECHK.TRANS64 P0, [R144+URZ+0x32400], R13 ;  /* 0x0324000d900085a7 */ /* 0x000e24000800007f */
[----:B0-----:R-:W-:Y:S05]  /*37b80*/  @!P0 BRA `(.L_x_3661) ;  /* 0xfffffffc00f08947 */ /* 0x001fea000383ffff */
[----:B------:R-:W-:Y:S05]  /*37b90*/  BRA `(.L_x_3984) ;  /* 0xfffffcfc00347947 */ /* 0x000fea000383ffff */
.L_x_3669:
        /* <DEDUP_REMOVED lines=9> */
.L_x_3986:
[----:B------:R-:W-:Y:S05]  /*37c30*/  BSYNC B1 ;  /* 0x0000000000017941 */ /* 0x000fea0003800000 */
.L_x_3985:
        /* <DEDUP_REMOVED lines=10> */
.L_x_3987:
[----:B------:R-:W-:Y:S01]  /*37ce0*/  ISETP.GE.OR P1, PT, R0, R67, P0 ;  /* 0x000000430000720c */ /* 0x000fe20000726670 */
[----:B------:R-:W-:-:S12]  /*37cf0*/  IMAD.MOV.U32 R13, RZ, RZ, R65 ;  /* 0x000000ffff0d7224 */ /* 0x000fd800078e0041 */
[C---:B------:R-:W-:Y:S01]  /*37d00*/  @!P1 IMAD.SHL.U32 R5, R22.reuse, 0x2, RZ ;  /* 0x0000000216059824 */ /* 0x040fe200078e00ff */
[----:B------:R-:W-:Y:S02]  /*37d10*/  @!P1 SHF.L.U64.HI R9, R22, 0x1, R23 ;  /* 0x0000000116099819 */ /* 0x000fe40000010217 */
[----:B------:R-:W-:-:S07]  /*37d20*/  MOV R3, R14 ;  /* 0x0000000e00037202 */ /* 0x000fce0000000f00 */
[----:B------:R-:W-:Y:S05]  /*37d30*/  WARPSYNC.COLLECTIVE R15, `(.L_x_3988) ;  /* 0x000000000f087348 */ /* 0x000fea0003c00000 */
[----:B------:R0:W1:Y:S02]  /*37d40*/  SHFL.IDX P6, R14, R13, R12, R11 ;  /* 0x0000000c0d0e7389 */ /* 0x00006400000c000b */
[----:B01----:R-:W-:Y:S01]  /*37d50*/  ENDCOLLECTIVE ;  /* 0x000000000000791b */ /* 0x003fe20003800000 */
.L_x_3988:
[----:B------:R-:W-:-:S05]  /*37d60*/  @!P1 IADD3 R6, P2, R3, R5, RZ ;  /* 0x0000000503069210 */ /* 0x000fca0007f5e0ff */
[----:B------:R-:W-:-:S05]  /*37d70*/  @!P1 IMAD.X R7, R2, 0x1, R9, P2 ;  /* 0x0000000102079824 */ /* 0x000fca00010e0609 */
[----:B------:R0:W5:Y:S01]  /*37d80*/  @!P1 LD.E.128 R24, desc[UR42][R6.64] ;  /* 0x0000002a06189980 */ /* 0x000162000c101d00 */
[----:B------:R-:W-:Y:S02]  /*37d90*/  IMAD.MOV.U32 R13, RZ, RZ, R64 ;  /* 0x000000ffff0d7224 */ /* 0x000fe400078e0040 */
[----:B------:R-:W-:-:S07]  /*37da0*/  IMAD.MOV.U32 R4, RZ, RZ, R14 ;  /* 0x000000ffff047224 */ /* 0x000fce00078e000e */
[----:B0----5:R-:W-:Y:S05]  /*37db0*/  WARPSYNC.COLLECTIVE R15, `(.L_x_3989) ;  /* 0x000000000f087348 */ /* 0x021fea0003c00000 */
[----:B------:R1:W2:Y:S02]  /*37dc0*/  SHFL.IDX P6, R14, R13, R12, R11 ;  /* 0x0000000c0d0e7389 */ /* 0x0002a400000c000b */
[----:B012--5:R-:W-:Y:S01]  /*37dd0*/  ENDCOLLECTIVE ;  /* 0x000000000000791b */ /* 0x027fe20003800000 */
.L_x_3989:
        /* <DEDUP_REMOVED lines=10> */
.L_x_3990:
[----:B------:R-:W-:Y:S01]  /*37e80*/  CS2R R60, SRZ ;  /* 0x00000000003c7805 */ /* 0x000fe2000001ff00 */
[----:B------:R-:W-:Y:S01]  /*37e90*/  IMAD.MOV.U32 R13, RZ, RZ, R8 ;  /* 0x000000ffff0d7224 */ /* 0x000fe200078e0008 */
[----:B------:R-:W-:Y:S02]  /*37ea0*/  CS2R R62, SRZ ;  /* 0x00000000003e7805 */ /* 0x000fe4000001ff00 */
[----:B------:R-:W-:Y:S01]  /*37eb0*/  CS2R R20, SRZ ;  /* 0x0000000000147805 */ /* 0x000fe2000001ff00 */
[----:B------:R-:W-:Y:S02]  /*37ec0*/  @!P1 IMAD.MOV.U32 R60, RZ, RZ, R24 ;  /* 0x000000ffff3c9224 */ /* 0x000fe400078e0018 */
[----:B------:R-:W-:-:S07]  /*37ed0*/  IMAD.MOV.U32 R24, RZ, RZ, R14 ;  /* 0x000000ffff187224 */ /* 0x000fce00078e000e */
[----:B------:R-:W-:Y:S05]  /*37ee0*/  WARPSYNC.COLLECTIVE R15, `(.L_x_3991) ;  /* 0x000000000f087348 */ /* 0x000fea0003c00000 */
[----:B------:R0:W1:Y:S02]  /*37ef0*/  SHFL.IDX P6, R14, R13, R12, R11 ;  /* 0x0000000c0d0e7389 */ /* 0x00006400000c000b */
[----:B01----:R-:W-:Y:S01]  /*37f00*/  ENDCOLLECTIVE ;  /* 0x000000000000791b */ /* 0x003fe20003800000 */
.L_x_3991:
[----:B------:R-:W-:Y:S02]  /*37f10*/  @!P1 IMAD.MOV.U32 R61, RZ, RZ, R25 ;  /* 0x000000ffff3d9224 */ /* 0x000fe400078e0019 */
[----:B------:R-:W-:Y:S02]  /*37f20*/  IMAD.MOV.U32 R13, RZ, RZ, R65 ;  /* 0x000000ffff0d7224 */ /* 0x000fe400078e0041 */
[----:B------:R-:W-:-:S07]  /*37f30*/  IMAD.MOV.U32 R25, RZ, RZ, R14 ;  /* 0x000000ffff197224 */ /* 0x000fce00078e000e */
[----:B------:R-:W-:Y:S05]  /*37f40*/  WARPSYNC.COLLECTIVE R15, `(.L_x_3992) ;  /* 0x000000000f087348 */ /* 0x000fea0003c00000 */
[----:B------:R0:W1:Y:S02]  /*37f50*/  SHFL.IDX P6, R14, R13, R12, R11 ;  /* 0x0000000c0d0e7389 */ /* 0x00006400000c000b */
[----:B01----:R-:W-:Y:S01]  /*37f60*/  ENDCOLLECTIVE ;  /* 0x000000000000791b */ /* 0x003fe20003800000 */
.L_x_3992:
[----:B------:R-:W-:Y:S02]  /*37f70*/  @!P1 IMAD.MOV.U32 R62, RZ, RZ, R26 ;  /* 0x000000ffff3e9224 */ /* 0x000fe400078e001a */
[----:B------:R-:W-:Y:S02]  /*37f80*/  IMAD.MOV.U32 R2, RZ, RZ, R60 ;  /* 0x000000ffff027224 */ /* 0x000fe400078e003c */
[----:B------:R-:W-:Y:S02]  /*37f90*/  IMAD.MOV.U32 R3, RZ, RZ, R61 ;  /* 0x000000ffff037224 */ /* 0x000fe400078e003d */
[----:B------:R-:W-:Y:S01]  /*37fa0*/  IMAD.MOV.U32 R13, RZ, RZ, R64 ;  /* 0x000000ffff0d7224 */ /* 0x000fe200078e0040 */
[----:B------:R-:W-:Y:S01]  /*37fb0*/  PRMT R75, R75, 0x5410, R2 ;  /* 0x000054104b4b7816 */ /* 0x000fe20000000002 */
[----:B------:R-:W-:-:S07]  /*37fc0*/  IMAD.MOV.U32 R26, RZ, RZ, R14 ;  /* 0x000000ffff1a7224 */ /* 0x000fce00078e000e */
[----:B------:R-:W-:Y:S05]  /*37fd0*/  WARPSYNC.COLLECTIVE R15, `(.L_x_3993) ;  /* 0x000000000f087348 */ /* 0x000fea0003c00000 */
[----:B------:R0:W1:Y:S02]  /*37fe0*/  SHFL.IDX P6, R14, R13, R12, R11 ;  /* 0x0000000c0d0e7389 */ /* 0x00006400000c000b */
[----:B01----:R-:W-:Y:S01]  /*37ff0*/  ENDCOLLECTIVE ;  /* 0x000000000000791b */ /* 0x003fe20003800000 */
.L_x_3993:
[----:B------:R-:W-:Y:S02]  /*38000*/  PRMT R68, R3, 0x7610, R68 ;  /* 0x0000761003447816 */ /* 0x000fe40000000044 */
[----:B------:R-:W-:Y:S01]  /*38010*/  CS2R R2, SRZ ;  /* 0x0000000000027805 */ /* 0x000fe2000001ff00 */
[----:B------:R-:W-:Y:S02]  /*38020*/  @!P1 IMAD.MOV.U32 R63, RZ, RZ, R27 ;  /* 0x000000ffff3f9224 */ /* 0x000fe400078e001b */
[----:B------:R-:W-:Y:S02]  /*38030*/  @!P1 IMAD.MOV.U32 R2, RZ, RZ, R4 ;  /* 0x000000ffff029224 */ /* 0x000fe400078e0004 */
[----:B------:R-:W-:Y:S02]  /*38040*/  @!P1 IMAD.MOV.U32 R3, RZ, RZ, R5 ;  /* 0x000000ffff039224 */ /* 0x000fe400078e0005 */
[----:B------:R-:W-:Y:S02]  /*38050*/  @!P1 IMAD.MOV.U32 R20, RZ, RZ, R6 ;  /* 0x000000ffff149224 */ /* 0x000fe400078e0006 */
[----:B------:R-:W-:-:S02]  /*38060*/  @!P1 IMAD.MOV.U32 R21, RZ, RZ, R7 ;  /* 0x000000ffff159224 */ /* 0x000fc400078e0007 */
[----:B------:R-:W-:Y:S02]  /*38070*/  IMAD.MOV.U32 R8, RZ, RZ, R62 ;  /* 0x000000ffff087224 */ /* 0x000fe400078e003e */
[----:B------:R-:W-:Y:S02]  /*38080*/  IMAD.MOV.U32 R9, RZ, RZ, R63 ;  /* 0x000000ffff097224 */ /* 0x000fe400078e003f */
[----:B------:R-:W-:Y:S02]  /*38090*/  IMAD.MOV.U32 R4, RZ, RZ, R2 ;  /* 0x000000ffff047224 */ /* 0x000fe400078e0002 */
[----:B------:R-:W-:Y:S02]  /*380a0*/  IMAD.MOV.U32 R5, RZ, RZ, R3 ;  /* 0x000000ffff057224 */ /* 0x000fe400078e0003 */
[----:B------:R-:W-:Y:S02]  /*380b0*/  IMAD.MOV.U32 R6, RZ, RZ, R20 ;  /* 0x000000ffff067224 */ /* 0x000fe400078e0014 */
[----:B------:R-:W-:Y:S01]  /*380c0*/  IMAD.MOV.U32 R7, RZ, RZ, R21 ;  /* 0x000000ffff077224 */ /* 0x000fe200078e0015 */
[----:B------:R-:W-:-:S02]  /*380d0*/  PRMT R66, R8, 0x5410, R9 ;  /* 0x0000541008427816 */ /* 0x000fc40000000009 */
[----:B------:R-:W-:Y:S02]  /*380e0*/  CS2R R8, SRZ ;  /* 0x0000000000087805 */ /* 0x000fe4000001ff00 */
[----:B------:R-:W-:Y:S02]  /*380f0*/  PRMT R65, R65, 0x5410, R4 ;  /* 0x0000541041417816 */ /* 0x000fe40000000004 */
[----:B------:R-:W-:Y:S02]  /*38100*/  PRMT R74, R5, 0x7610, R74 ;  /* 0x00007610054a7816 */ /* 0x000fe4000000004a */
[----:B------:R-:W-:Y:S02]  /*38110*/  PRMT R75, R6, 0x7610, R75 ;  /* 0x00007610064b7816 */ /* 0x000fe4000000004b */
[----:B------:R-:W-:Y:S01]  /*38120*/  PRMT R87, R7, 0x7610, R87 ;  /* 0x0000761007577816 */ /* 0x000fe20000000057 */
[----:B------:R-:W-:Y:S06]  /*38130*/  BRA `(.L_x_3994) ;  /* 0xfffffd08005c7947 */ /* 0x000fec000383ffff */
.L_x_3673:
[----:B0-----:R0:W1:Y:S02]  /*38140*/  SYNCS.PHASECHK.TRANS64.TRYWAIT P1, [R144+URZ+0x32400], R13 ;  /* 0x0324000d900075a7 */ /* 0x001064000802017f */
[----:B-1----:R-:W-:Y:S05]  /*38150*/  @!P1 NANOSLEEP.SYNCS 0x989680 ;  /* 0x009896800000995d */ /* 0x002fea0003900000 */
[----:B------:R-:W1:Y:S02]  /*38160*/  @!P1 SYNCS.PHASECHK.TRANS64 P1, [R144+URZ+0x32400], R13 ;  /* 0x0324000d900095a7 */ /* 0x000e64000802007f */
[----:B-1----:R-:W-:Y:S05]  /*38170*/  @!P1 BRA `(.L_x_3673) ;  /* 0xfffffffc00f09947 */ /* 0x002fea000383ffff */
[----:B------:R-:W-:Y:S05]  /*38180*/  BRA `(.L_x_3995) ;  /* 0xfffffd0800b87947 */ /* 0x000fea000383ffff */
.L_x_3688:
[----:B0-----:R0:W1:Y:S02]  /*38190*/  SYNCS.PHASECHK.TRANS64.TRYWAIT P0, [R2+URZ], R7 ;  /* 0x00000007020075a7 */ /* 0x001064000800017f */
[----:B-1----:R-:W-:Y:S05]  /*381a0*/  @!P0 NANOSLEEP.SYNCS 0x989680 ;  /* 0x009896800000895d */ /* 0x002fea0003900000 */
[----:B------:R-:W1:Y:S02]  /*381b0*/  @!P0 SYNCS.PHASECHK.TRANS64 P0, [R2+URZ], R7 ;  /* 0x00000007020085a7 */ /* 0x000e64000800007f */
[----:B-1----:R-:W-:Y:S05]  /*381c0*/  @!P0 BRA `(.L_x_3688) ;  /* 0xfffffffc00f08947 */ /* 0x002fea000383ffff */
[----:B------:R-:W-:Y:S05]  /*381d0*/  BRA `(.L_x_3687) ;  /* 0xfffffd2000307947 */ /* 0x000fea000383ffff */
.L_x_3695:
[----:B0-----:R0:W1:Y:S02]  /*381e0*/  SYNCS.PHASECHK.TRANS64.TRYWAIT P0, [R4+URZ], R5 ;  /* 0x00000005040075a7 */ /* 0x001064000800017f */
[----:B-1----:R-:W-:Y:S05]  /*381f0*/  @!P0 NANOSLEEP.SYNCS 0x989680 ;  /* 0x009896800000895d */ /* 0x002fea0003900000 */
[----:B------:R-:W1:Y:S02]  /*38200*/  @!P0 SYNCS.PHASECHK.TRANS64 P0, [R4+URZ], R5 ;  /* 0x00000005040085a7 */ /* 0x000e64000800007f */
[----:B-1----:R-:W-:Y:S05]  /*38210*/  @!P0 BRA `(.L_x_3695) ;  /* 0xfffffffc00f08947 */ /* 0x002fea000383ffff */
[----:B------:R-:W-:Y:S05]  /*38220*/  BRA `(.L_x_3694) ;  /* 0xfffffd2400547947 */ /* 0x000fea000383ffff */
.L_x_3720:
[----:B-1----:R1:W2:Y:S02]  /*38230*/  SYNCS.PHASECHK.TRANS64.TRYWAIT P1, [R0+URZ], R9 ;  /* 0x00000009000075a7 */ /* 0x0022a4000802017f */
[----:B--2---:R-:W-:Y:S05]  /*38240*/  @!P1 NANOSLEEP.SYNCS 0x989680 ;  /* 0x009896800000995d */ /* 0x004fea0003900000 */
[----:B------:R-:W2:Y:S02]  /*38250*/  @!P1 SYNCS.PHASECHK.TRANS64 P1, [R0+URZ], R9 ;  /* 0x00000009000095a7 */ /* 0x000ea4000802007f */
[----:B--2---:R-:W-:Y:S05]  /*38260*/  @!P1 BRA `(.L_x_3720) ;  /* 0xfffffffc00f09947 */ /* 0x004fea000383ffff */
[----:B------:R-:W-:Y:S05]  /*38270*/  BRA `(.L_x_3719) ;  /* 0xfffffdd400187947 */ /* 0x000fea000383ffff */
.L_x_3727:
[----:B-1----:R1:W2:Y:S02]  /*38280*/  SYNCS.PHASECHK.TRANS64.TRYWAIT P1, [R6+URZ], R7 ;  /* 0x00000007060075a7 */ /* 0x0022a4000802017f */
[----:B--2---:R-:W-:Y:S05]  /*38290*/  @!P1 NANOSLEEP.SYNCS 0x989680 ;  /* 0x009896800000995d */ /* 0x004fea0003900000 */
[----:B------:R-:W2:Y:S02]  /*382a0*/  @!P1 SYNCS.PHASECHK.TRANS64 P1, [R6+URZ], R7 ;  /* 0x00000007060095a7 */ /* 0x000ea4000802007f */
[----:B--2---:R-:W-:Y:S05]  /*382b0*/  @!P1 BRA `(.L_x_3727) ;  /* 0xfffffffc00f09947 */ /* 0x004fea000383ffff */
[----:B------:R-:W-:Y:S05]  /*382c0*/  BRA `(.L_x_3726) ;  /* 0xfffffdd8003c7947 */ /* 0x000fea000383ffff */
.L_x_3738:
[----:B-1----:R1:W2:Y:S02]  /*382d0*/  SYNCS.PHASECHK.TRANS64.TRYWAIT P0, [R6+URZ], R7 ;  /* 0x00000007060075a7 */ /* 0x0022a4000800017f */
[----:B--2---:R-:W-:Y:S05]  /*382e0*/  @!P0 NANOSLEEP.SYNCS 0x989680 ;  /* 0x009896800000895d */ /* 0x004fea0003900000 */
[----:B------:R-:W2:Y:S02]  /*382f0*/  @!P0 SYNCS.PHASECHK.TRANS64 P0, [R6+URZ], R7 ;  /* 0x00000007060085a7 */ /* 0x000ea4000800007f */
[----:B--2---:R-:W-:Y:S05]  /*38300*/  @!P0 BRA `(.L_x_3738) ;  /* 0xfffffffc00f08947 */ /* 0x004fea000383ffff */
[----:B------:R-:W-:Y:S05]  /*38310*/  BRA `(.L_x_3737) ;  /* 0xfffffe7000ac7947 */ /* 0x000fea000383ffff */
.L_x_3745:
[----:B--2---:R2:W3:Y:S02]  /*38320*/  SYNCS.PHASECHK.TRANS64.TRYWAIT P0, [R6+URZ], R7 ;  /* 0x00000007060075a7 */ /* 0x0044e4000800017f */
[----:B---3--:R-:W-:Y:S05]  /*38330*/  @!P0 NANOSLEEP.SYNCS 0x989680 ;  /* 0x009896800000895d */ /* 0x008fea0003900000 */
[----:B------:R-:W3:Y:S02]  /*38340*/  @!P0 SYNCS.PHASECHK.TRANS64 P0, [R6+URZ], R7 ;  /* 0x00000007060085a7 */ /* 0x000ee4000800007f */
[----:B---3--:R-:W-:Y:S05]  /*38350*/  @!P0 BRA `(.L_x_3745) ;  /* 0xfffffffc00f08947 */ /* 0x008fea000383ffff */
[----:B------:R-:W-:Y:S05]  /*38360*/  BRA `(.L_x_3744) ;  /* 0xfffffe7400d07947 */ /* 0x000fea000383ffff */
.L_x_3772:
[----:B------:R-:W-:Y:S02]  /*38370*/  IMAD.MOV.U32 R13, RZ, RZ, R3 ;  /* 0x000000ffff0d7224 */ /* 0x000fe400078e0003 */
[----:B------:R-:W-:Y:S02]  /*38380*/  IMAD.MOV.U32 R12, RZ, RZ, RZ ;  /* 0x000000ffff0c7224 */ /* 0x000fe400078e00ff */
[----:B------:R-:W-:Y:S02]  /*38390*/  IMAD.MOV.U32 R11, RZ, RZ, 0x181f ;  /* 0x0000181fff0b7424 */ /* 0x000fe400078e00ff */
[----:B------:R-:W-:-:S07]  /*383a0*/  IMAD.MOV.U32 R15, RZ, RZ, -0x1 ;  /* 0xffffffffff0f7424 */ /* 0x000fce00078e00ff */
[----:B01----:R-:W-:Y:S05]  /*383b0*/  WARPSYNC.COLLECTIVE R15, `(.L_x_3996) ;  /* 0x000000000f087348 */ /* 0x003fea0003c00000 */
[----:B------:R2:W3:Y:S02]  /*383c0*/  SHFL.IDX P6, R14, R13, R12, R11 ;  /* 0x0000000c0d0e7389 */ /* 0x0004e400000c000b */
[----:B0123--:R-:W-:Y:S01]  /*383d0*/  ENDCOLLECTIVE ;  /* 0x000000000000791b */ /* 0x00ffe20003800000 */
.L_x_3996:
[----:B------:R-:W-:Y:S02]  /*383e0*/  IMAD.MOV.U32 R13, RZ, RZ, R2 ;  /* 0x000000ffff0d7224 */ /* 0x000fe400078e0002 */
[----:B------:R-:W-:-:S07]  /*383f0*/  IMAD.MOV.U32 R0, RZ, RZ, R14 ;  /* 0x000000ffff007224 */ /* 0x000fce00078e000e */
[----:B------:R-:W-:Y:S05]  /*38400*/  WARPSYNC.COLLECTIVE R15, `(.L_x_3997) ;  /* 0x000000000f087348 */ /* 0x000fea0003c00000 */
[----:B------:R0:W1:Y:S02]  /*38410*/  SHFL.IDX P6, R14, R13, R12, R11 ;  /* 0x0000000c0d0e7389 */ /* 0x00006400000c000b */
[----:B01----:R-:W-:Y:S01]  /*38420*/  ENDCOLLECTIVE ;  /* 0x000000000000791b */ /* 0x003fe20003800000 */
.L_x_3997:
[----:B------:R-:W-:Y:S05]  /*38430*/  BRA `(.L_x_3998) ;  /* 0xffffff5c00647947 */ /* 0x000fea000383ffff */
.L_x_3775:
[----:B------:R-:W-:Y:S01]  /*38440*/  BSSY B1, `(.L_x_3999) ;  /* 0x0000008000017945 */ /* 0x000fe20003800000 */
[----:B------:R-:W-:Y:S02]  /*38450*/  IMAD.MOV.U32 R13, RZ, RZ, R3 ;  /* 0x000000ffff0d7224 */ /* 0x000fe400078e0003 */
[----:B------:R-:W-:Y:S02]  /*38460*/  IMAD.MOV.U32 R12, RZ, RZ, 0x1 ;  /* 0x00000001ff0c7424 */ /* 0x000fe400078e00ff */
[----:B---3--:R-:W-:Y:S02]  /*38470*/  IMAD.MOV.U32 R11, RZ, RZ, 0x181f ;  /* 0x0000181fff0b7424 */ /* 0x008fe400078e00ff */
[----:B------:R-:W-:-:S07]  /*38480*/  IMAD.MOV.U32 R15, RZ, RZ, -0x1 ;  /* 0xffffffffff0f7424 */ /* 0x000fce00078e00ff */
[----:B012-4-:R-:W-:Y:S05]  /*38490*/  WARPSYNC.COLLECTIVE R15, `(.L_x_4000) ;  /* 0x000000000f087348 */ /* 0x017fea0003c00000 */
[----:B----4-:R3:W4:Y:S02]  /*384a0*/  SHFL.IDX P6, R14, R13, R12, R11 ;  /* 0x0000000c0d0e7389 */ /* 0x01072400000c000b */
[----:B01234-:R-:W-:Y:S01]  /*384b0*/  ENDCOLLECTIVE ;  /* 0x000000000000791b */ /* 0x01ffe20003800000 */
.L_x_4000:
[----:B------:R-:W-:Y:S05]  /*384c0*/  BSYNC B1 ;  /* 0x0000000000017941 */ /* 0x000fea0003800000 */
.L_x_3999:
        /* <DEDUP_REMOVED lines=8> */
.L_x_4001:
[----:B------:R-:W-:Y:S05]  /*38550*/  BRA `(.L_x_4002) ;  /* 0xffffff5c00887947 */ /* 0x000fea000383ffff */
.L_x_3778:
[----:B------:R-:W-:Y:S01]  /*38560*/  BSSY B1, `(.L_x_4003) ;  /* 0x0000008000017945 */ /* 0x000fe20003800000 */
[----:B------:R-:W-:Y:S01]  /*38570*/  IMAD.MOV.U32 R13, RZ, RZ, R3 ;  /* 0x000000ffff0d7224 */ /* 0x000fe200078e0003 */
[----:B0-----:R-:W-:Y:S01]  /*38580*/  MOV R15, 0xffffffff ;  /* 0xffffffff000f7802 */ /* 0x001fe20000000f00 */
[----:B------:R-:W-:Y:S02]  /*38590*/  IMAD.MOV.U32 R12, RZ, RZ, 0x2 ;  /* 0x00000002ff0c7424 */ /* 0x000fe400078e00ff */
[----:B------:R-:W-:-:S07]  /*385a0*/  IMAD.MOV.U32 R11, RZ, RZ, 0x181f ;  /* 0x0000181fff0b7424 */ /* 0x000fce00078e00ff */
[----:B-1234-:R-:W-:Y:S05]  /*385b0*/  WARPSYNC.COLLECTIVE R15, `(.L_x_4004) ;  /* 0x000000000f087348 */ /* 0x01efea0003c00000 */
[----:B----4-:R0:W4:Y:S02]  /*385c0*/  SHFL.IDX P6, R14, R13, R12, R11 ;  /* 0x0000000c0d0e7389 */ /* 0x01012400000c000b */
[----:B01234-:R-:W-:Y:S01]  /*385d0*/  ENDCOLLECTIVE ;  /* 0x000000000000791b */ /* 0x01ffe20003800000 */
.L_x_4004:
[----:B------:R-:W-:Y:S05]  /*385e0*/  BSYNC B1 ;  /* 0x0000000000017941 */ /* 0x000fea0003800000 */
.L_x_4003:
        /* <DEDUP_REMOVED lines=8> */
.L_x_4005:
[----:B------:R-:W-:Y:S05]  /*38670*/  BRA `(.L_x_4006) ;  /* 0xffffff5c00a87947 */ /* 0x000fea000383ffff */
.L_x_3781:
[----:B------:R-:W-:Y:S01]  /*38680*/  BSSY B1, `(.L_x_4007) ;  /* 0x0000008000017945 */ /* 0x000fe20003800000 */
[----:B------:R-:W-:Y:S02]  /*38690*/  IMAD.MOV.U32 R13, RZ, RZ, R3 ;  /* 0x000000ffff0d7224 */ /* 0x000fe400078e0003 */
[----:B------:R-:W-:Y:S02]  /*386a0*/  IMAD.MOV.U32 R12, RZ, RZ, 0x3 ;  /* 0x00000003ff0c7424 */ /* 0x000fe400078e00ff */
[----:B0-----:R-:W-:Y:S02]  /*386b0*/  IMAD.MOV.U32 R11, RZ, RZ, 0x181f ;  /* 0x0000181fff0b7424 */ /* 0x001fe400078e00ff */
[----:B------:R-:W-:-:S07]  /*386c0*/  IMAD.MOV.U32 R15, RZ, RZ, -0x1 ;  /* 0xffffffffff0f7424 */ /* 0x000fce00078e00ff */
[----:B-1234-:R-:W-:Y:S05]  /*386d0*/  WARPSYNC.COLLECTIVE R15, `(.L_x_4008) ;  /* 0x000000000f087348 */ /* 0x01efea0003c00000 */
[----:B------:R0:W0:Y:S02]  /*386e0*/  SHFL.IDX P6, R14, R13, R12, R11 ;  /* 0x0000000c0d0e7389 */ /* 0x00002400000c000b */
[----:B01234-:R-:W-:Y:S01]  /*386f0*/  ENDCOLLECTIVE ;  /* 0x000000000000791b */ /* 0x01ffe20003800000 */
.L_x_4008:
[----:B------:R-:W-:Y:S05]  /*38700*/  BSYNC B1 ;  /* 0x0000000000017941 */ /* 0x000fea0003800000 */
.L_x_4007:
        /* <DEDUP_REMOVED lines=8> */
.L_x_4009:
[----:B------:R-:W-:Y:S05]  /*38790*/  BRA `(.L_x_4010) ;  /* 0xffffff5c00c87947 */ /* 0x000fea000383ffff */
.L_x_3806:
        /* <DEDUP_REMOVED lines=11> */
.L_x_4012:
[----:B------:R-:W-:Y:S05]  /*38850*/  BSYNC B1 ;  /* 0x0000000000017941 */ /* 0x000fea0003800000 */
.L_x_4011:
[----:B------:R-:W-:Y:S05]  /*38860*/  BRA `(.L_x_4013) ;  /* 0xffffff7800047947 */ /* 0x000fea000383ffff */
.L_x_3808:
[----:B------:R-:W-:Y:S01]  /*38870*/  BSSY B1, `(.L_x_4014) ;  /* 0x0000006000017945 */ /* 0x000fe20003800000 */
[----:B------:R-:W-:-:S07]  /*38880*/  IMAD.MOV.U32 R15, RZ, RZ, -0x1 ;  /* 0xffffffffff0f7424 */ /* 0x000fce00078e00ff */
[----:B01----:R-:W-:Y:S05]  /*38890*/  WARPSYNC.COLLECTIVE R15, `(.L_x_4015) ;  /* 0x000000000f0c7348 */ /* 0x003fea0003c00000 */
[----:B------:R-:W-:Y:S02]  /*388a0*/  ELECT P6, UR62, PT ;  /* 0x00000000003e782f */ /* 0x000fe400038c0000 */
[----:B------:R-:W-:Y:S01]  /*388b0*/  MOV R14, UR62 ;  /* 0x0000003e000e7c02 */ /* 0x000fe20008000f00 */
[----:B01----:R-:W-:Y:S10]  /*388c0*/  ENDCOLLECTIVE ;  /* 0x000000000000791b */ /* 0x003ff40003800000 */
.L_x_4015:
[----:B------:R-:W-:Y:S05]  /*388d0*/  BSYNC B1 ;  /* 0x0000000000017941 */ /* 0x000fea0003800000 */
.L_x_4014:
[----:B------:R-:W-:Y:S05]  /*388e0*/  BRA `(.L_x_3807) ;  /* 0xffffff7400fc7947 */ /* 0x000fea000383ffff */
.L_x_3810:
[----:B-1----:R-:W2:Y:S02]  /*388f0*/  LDL R5, [R1+0x470] ;  /* 0x0004700001057983 */ /* 0x002ea40000100800 */
[----:B--2---:R1:W2:Y:S02]  /*38900*/  SYNCS.PHASECHK.TRANS64.TRYWAIT P0, [R5+URZ+0x32420], R4 ;  /* 0x03242004050075a7 */ /* 0x0042a4000800017f */
[----:B--2---:R-:W-:Y:S05]  /*38910*/  @!P0 NANOSLEEP.SYNCS 0x989680 ;  /* 0x009896800000895d */ /* 0x004fea0003900000 */
[----:B------:R-:W2:Y:S02]  /*38920*/  @!P0 SYNCS.PHASECHK.TRANS64 P0, [R5+URZ+0x32420], R4 ;  /* 0x03242004050085a7 */ /* 0x000ea4000800007f */
[----:B--2---:R-:W-:Y:S05]  /*38930*/  @!P0 BRA `(.L_x_3810) ;  /* 0xfffffffc00ec8947 */ /* 0x004fea000383ffff */
[----:B------:R-:W-:Y:S05]  /*38940*/  BRA `(.L_x_4016) ;  /* 0xffffff78000c7947 */ /* 0x000fea000383ffff */
.L_x_3814:
[----:B-1----:R1:W2:Y:S02]  /*38950*/  SYNCS.PHASECHK.TRANS64.TRYWAIT P0, [R4+URZ+0x324a0], R9 ;  /* 0x0324a009040075a7 */ /* 0x0022a4000800017f */
[----:B--2---:R-:W-:Y:S05]  /*38960*/  @!P0 NANOSLEEP.SYNCS 0x989680 ;  /* 0x009896800000895d */ /* 0x004fea0003900000 */
[----:B------:R-:W2:Y:S02]  /*38970*/  @!P0 SYNCS.PHASECHK.TRANS64 P0, [R4+URZ+0x324a0], R9 ;  /* 0x0324a009040085a7 */ /* 0x000ea4000800007f */
[----:B--2---:R-:W-:Y:S05]  /*38980*/  @!P0 BRA `(.L_x_3814) ;  /* 0xfffffffc00f08947 */ /* 0x004fea000383ffff */
[----:B------:R-:W-:Y:S05]  /*38990*/  BRA `(.L_x_4017) ;  /* 0xffffff7800347947 */ /* 0x000fea000383ffff */
.L_x_3819:
[----:B--2---:R2:W3:Y:S02]  /*389a0*/  SYNCS.PHASECHK.TRANS64.TRYWAIT P0, [R4+URZ+0x324c0], R9 ;  /* 0x0324c009040075a7 */ /* 0x0044e4000800017f */
[----:B---3--:R-:W-:Y:S05]  /*389b0*/  @!P0 NANOSLEEP.SYNCS 0x989680 ;  /* 0x009896800000895d */ /* 0x008fea0003900000 */
[----:B------:R-:W3:Y:S02]  /*389c0*/  @!P0 SYNCS.PHASECHK.TRANS64 P0, [R4+URZ+0x324c0], R9 ;  /* 0x0324c009040085a7 */ /* 0x000ee4000800007f */
[----:B---3--:R-:W-:Y:S05]  /*389d0*/  @!P0 BRA `(.L_x_3819) ;  /* 0xfffffffc00f08947 */ /* 0x008fea000383ffff */
[----:B------:R-:W-:Y:S05]  /*389e0*/  BRA `(.L_x_4018) ;  /* 0xffffff7800b87947 */ /* 0x000fea000383ffff */
.L_x_3829:
[----:B-1----:R1:W2:Y:S02]  /*389f0*/  SYNCS.PHASECHK.TRANS64.TRYWAIT P1, [R5+URZ+0x324a0], R6 ;  /* 0x0324a006050075a7 */ /* 0x0022a4000802017f */
[----:B--2---:R-:W-:Y:S05]  /*38a00*/  @!P1 NANOSLEEP.SYNCS 0x989680 ;  /* 0x009896800000995d */ /* 0x004fea0003900000 */
[----:B------:R-:W2:Y:S02]  /*38a10*/  @!P1 SYNCS.PHASECHK.TRANS64 P1, [R5+URZ+0x324a0], R6 ;  /* 0x0324a006050095a7 */ /* 0x000ea4000802007f */
[----:B--2---:R-:W-:Y:S05]  /*38a20*/  @!P1 BRA `(.L_x_3829) ;  /* 0xfffffffc00f09947 */ /* 0x004fea000383ffff */
[----:B------:R-:W-:Y:S05]  /*38a30*/  BRA `(.L_x_4019) ;  /* 0xffffff8000507947 */ /* 0x000fea000383ffff */
.L_x_3834:
[----:B--2---:R2:W3:Y:S02]  /*38a40*/  SYNCS.PHASECHK.TRANS64.TRYWAIT P1, [R5+URZ+0x324c0], R6 ;  /* 0x0324c006050075a7 */ /* 0x0044e4000802017f */
[----:B---3--:R-:W-:Y:S05]  /*38a50*/  @!P1 NANOSLEEP.SYNCS 0x989680 ;  /* 0x009896800000995d */ /* 0x008fea0003900000 */
[----:B------:R-:W3:Y:S02]  /*38a60*/  @!P1 SYNCS.PHASECHK.TRANS64 P1, [R5+URZ+0x324c0], R6 ;  /* 0x0324c006050095a7 */ /* 0x000ee4000802007f */
[----:B---3--:R-:W-:Y:S05]  /*38a70*/  @!P1 BRA `(.L_x_3834) ;  /* 0xfffffffc00f09947 */ /* 0x008fea000383ffff */
[----:B------:R-:W-:Y:S05]  /*38a80*/  BRA `(.L_x_4020) ;  /* 0xffffff8000d07947 */ /* 0x000fea000383ffff */
.L_x_3858:
[----:B------:R-:W3:Y:S01]  /*38a90*/  S2R R4, SR_TID.X ;  /* 0x0000000000047919 */ /* 0x000ee20000002100 */
[----:B------:R-:W-:Y:S01]  /*38aa0*/  BSSY B0, `(.L_x_4021) ;  /* 0x000000a000007945 */ /* 0x000fe20003800000 */
[----:B------:R-:W-:Y:S02]  /*38ab0*/  IMAD.MOV.U32 R12, RZ, RZ, RZ ;  /* 0x000000ffff0c7224 */ /* 0x000fe400078e00ff */
[----:B0-----:R-:W-:Y:S02]  /*38ac0*/  IMAD.MOV.U32 R11, RZ, RZ, 0x1f ;  /* 0x0000001fff0b7424 */ /* 0x001fe400078e00ff */
[----:B------:R-:W-:Y:S01]  /*38ad0*/  IMAD.MOV.U32 R15, RZ, RZ, -0x1 ;  /* 0xffffffffff0f7424 */ /* 0x000fe200078e00ff */
[----:B---3--:R-:W-:-:S04]  /*38ae0*/  SHF.R.U32.HI R4, RZ, 0x5, R4 ;  /* 0x00000005ff047819 */ /* 0x008fc80000011604 */
[----:B------:R-:W-:-:S05]  /*38af0*/  LOP3.LUT R4, R4, 0x3, RZ, 0xc0, !PT ;  /* 0x0000000304047812 */ /* 0x000fca00078ec0ff */
[----:B------:R-:W-:-:S07]  /*38b00*/  IMAD.MOV.U32 R13, RZ, RZ, R4 ;  /* 0x000000ffff0d7224 */ /* 0x000fce00078e0004 */
[----:B-12---:R-:W-:Y:S05]  /*38b10*/  WARPSYNC.COLLECTIVE R15, `(.L_x_4022) ;  /* 0x000000000f087348 */ /* 0x006fea0003c00000 */
[----:B------:R0:W3:Y:S02]  /*38b20*/  SHFL.IDX P6, R14, R13, R12, R11 ;  /* 0x0000000c0d0e7389 */ /* 0x0000e400000c000b */
[----:B0123--:R-:W-:Y:S01]  /*38b30*/  ENDCOLLECTIVE ;  /* 0x000000000000791b */ /* 0x00ffe20003800000 */
.L_x_4022:
[----:B------:R-:W-:Y:S05]  /*38b40*/  BSYNC B0 ;  /* 0x0000000000007941 */ /* 0x000fea0003800000 */
.L_x_4021:
[----:B------:R-:W-:Y:S05]  /*38b50*/  BRA `(.L_x_4023) ;  /* 0xffffff9000bc7947 */ /* 0x000fea000383ffff */
.L_x_3860:
[----:B------:R-:W-:Y:S01]  /*38b60*/  BSSY B0, `(.L_x_4024) ;  /* 0x0000006000007945 */ /* 0x000fe20003800000 */
[----:B------:R-:W-:-:S07]  /*38b70*/  IMAD.MOV.U32 R15, RZ, RZ, -0x1 ;  /* 0xffffffffff0f7424 */ /* 0x000fce00078e00ff */
[----:B012-4-:R-:W-:Y:S05]  /*38b80*/  WARPSYNC.COLLECTIVE R15, `(.L_x_4025) ;  /* 0x000000000f0c7348 */ /* 0x017fea0003c00000 */
[----:B------:R-:W-:Y:S02]  /*38b90*/  ELECT P6, UR62, PT ;  /* 0x00000000003e782f */ /* 0x000fe400038c0000 */
[----:B------:R-:W-:Y:S01]  /*38ba0*/  MOV R14, UR62 ;  /* 0x0000003e000e7c02 */ /* 0x000fe20008000f00 */
[----:B012-4-:R-:W-:Y:S10]  /*38bb0*/  ENDCOLLECTIVE ;  /* 0x000000000000791b */ /* 0x017ff40003800000 */
.L_x_4025:
[----:B------:R-:W-:Y:S05]  /*38bc0*/  BSYNC B0 ;  /* 0x0000000000007941 */ /* 0x000fea0003800000 */
.L_x_4024:
[----:B------:R-:W-:Y:S05]  /*38bd0*/  BRA `(.L_x_4026) ;  /* 0xffffff9000c87947 */ /* 0x000fea000383ffff */
.L_x_3862:
[----:B--2---:R2:W3:Y:S02]  /*38be0*/  SYNCS.PHASECHK.TRANS64.TRYWAIT P0, [R0+URZ+0x32440], R2 ;  /* 0x03244002000075a7 */ /* 0x0044e4000800017f */
[----:B---3--:R-:W-:Y:S05]  /*38bf0*/  @!P0 NANOSLEEP.SYNCS 0x989680 ;  /* 0x009896800000895d */ /* 0x008fea0003900000 */
[----:B------:R-:W3:Y:S02]  /*38c00*/  @!P0 SYNCS.PHASECHK.TRANS64 P0, [R0+URZ+0x32440], R2 ;  /* 0x03244002000085a7 */ /* 0x000ee4000800007f */
[----:B---3--:R-:W-:Y:S05]  /*38c10*/  @!P0 BRA `(.L_x_3862) ;  /* 0xfffffffc00f08947 */ /* 0x008fea000383ffff */
[----:B------:R-:W-:Y:S05]  /*38c20*/  BRA `(.L_x_4027) ;  /* 0xffffff9400307947 */ /* 0x000fea000383ffff */
.L_x_3866:
        /* <DEDUP_REMOVED lines=10> */
.L_x_4028:
[----:B------:R0:W-:Y:S01]  /*38cd0*/  STL [R1+0x498], R8 ;  /* 0x0004980801007387 */ /* 0x0001e20000100800 */
[----:B------:R-:W-:Y:S02]  /*38ce0*/  IMAD.MOV.U32 R13, RZ, RZ, R3 ;  /* 0x000000ffff0d7224 */ /* 0x000fe400078e0003 */
[----:B------:R-:W-:-:S07]  /*38cf0*/  IMAD.MOV.U32 R4, RZ, RZ, R14 ;  /* 0x000000ffff047224 */ /* 0x000fce00078e000e */
[----:B0-----:R-:W-:Y:S05]  /*38d00*/  WARPSYNC.COLLECTIVE R15, `(.L_x_4029) ;  /* 0x000000000f087348 */ /* 0x001fea0003c00000 */
[----:B------:R1:W2:Y:S02]  /*38d10*/  SHFL.IDX P6, R14, R13, R12, R11 ;  /* 0x0000000c0d0e7389 */ /* 0x0002a400000c000b */
[----:B012---:R-:W-:Y:S01]  /*38d20*/  ENDCOLLECTIVE ;  /* 0x000000000000791b */ /* 0x007fe20003800000 */
.L_x_4029:
[----:B------:R-:W-:Y:S02]  /*38d30*/  IMAD.MOV.U32 R13, RZ, RZ, R2 ;  /* 0x000000ffff0d7224 */ /* 0x000fe400078e0002 */
[----:B------:R-:W-:Y:S02]  /*38d40*/  IMAD.MOV.U32 R12, RZ, RZ, 0x1 ;  /* 0x00000001ff0c7424 */ /* 0x000fe400078e00ff */
[----:B------:R-:W-:-:S07]  /*38d50*/  IMAD.MOV.U32 R5, RZ, RZ, R14 ;  /* 0x000000ffff057224 */ /* 0x000fce00078e000e */
[----:B------:R-:W-:Y:S05]  /*38d60*/  WARPSYNC.COLLECTIVE R15, `(.L_x_4030) ;  /* 0x000000000f087348 */ /* 0x000fea0003c00000 */
[----:B------:R0:W1:Y:S02]  /*38d70*/  SHFL.IDX P6, R14, R13, R12, R11 ;  /* 0x0000000c0d0e7389 */ /* 0x00006400000c000b */
[----:B01----:R-:W-:Y:S01]  /*38d80*/  ENDCOLLECTIVE ;  /* 0x000000000000791b */ /* 0x003fe20003800000 */
.L_x_4030:
[----:B------:R-:W-:Y:S02]  /*38d90*/  IMAD.MOV.U32 R13, RZ, RZ, R3 ;  /* 0x000000ffff0d7224 */ /* 0x000fe400078e0003 */
[----:B------:R-:W-:Y:S02]  /*38da0*/  IMAD R0, R0, R7, RZ ;  /* 0x0000000700007224 */ /* 0x000fe400078e02ff */
[----:B------:R-:W-:-:S07]  /*38db0*/  IMAD.MOV.U32 R7, RZ, RZ, R14 ;  /* 0x000000ffff077224 */ /* 0x000fce00078e000e */
[----:B------:R-:W-:Y:S05]  /*38dc0*/  WARPSYNC.COLLECTIVE R15, `(.L_x_4031) ;  /* 0x000000000f087348 */ /* 0x000fea0003c00000 */
[----:B------:R0:W1:Y:S02]  /*38dd0*/  SHFL.IDX P6, R14, R13, R12, R11 ;  /* 0x0000000c0d0e7389 */ /* 0x00006400000c000b */
[----:B01----:R-:W-:Y:S01]  /*38de0*/  ENDCOLLECTIVE ;  /* 0x000000000000791b */ /* 0x003fe20003800000 */
.L_x_4031:
        /* <DEDUP_REMOVED lines=10> */
.L_x_4032:
        /* <DEDUP_REMOVED lines=15> */
.L_x_4033:
        /* <DEDUP_REMOVED lines=19> */
.L_x_4034:
[----:B------:R-:W-:-:S05]  /*390b0*/  @!P1 LEA R5, P2, R10, R4, 0x1 ;  /* 0x000000040a059211 */ /* 0x000fca00078408ff */
[----:B------:R-:W-:-:S05]  /*390c0*/  @!P1 IMAD.X R4, RZ, RZ, R6, P2 ;  /* 0x000000ffff049224 */ /* 0x000fca00010e0606 */
[----:B------:R-:W-:Y:S01]  /*390d0*/  @!P1 LOP3.LUT R5, R5, R4, RZ, 0x3c, !PT ;  /* 0x0000000405059212 */ /* 0x000fe200078e3cff */
[----:B------:R-:W-:-:S03]  /*390e0*/  IMAD.MOV.U32 R13, RZ, RZ, R3 ;  /* 0x000000ffff0d7224 */ /* 0x000fc600078e0003 */
[----:B------:R-:W-:-:S04]  /*390f0*/  @!P1 LOP3.LUT R4, R5, R4, RZ, 0x3c, !PT ;  /* 0x0000000405049212 */ /* 0x000fc800078e3cff */
[----:B------:R-:W-:Y:S02]  /*39100*/  @!P1 LOP3.LUT R5, R5, R4, RZ, 0x3c, !PT ;  /* 0x0000000405059212 */ /* 0x000fe400078e3cff */
[----:B------:R-:W-:-:S07]  /*39110*/  MOV R6, R14 ;  /* 0x0000000e00067202 */ /* 0x000fce0000000f00 */
[----:B------:R-:W-:Y:S05]  /*39120*/  WARPSYNC.COLLECTIVE R15, `(.L_x_4035) ;  /* 0x000000000f087348 */ /* 0x000fea0003c00000 */
[----:B------:R0:W1:Y:S02]  /*39130*/  SHFL.IDX P6, R14, R13, R12, R11 ;  /* 0x0000000c0d0e7389 */ /* 0x00006400000c000b */
[----:B01----:R-:W-:Y:S01]  /*39140*/  ENDCOLLECTIVE ;  /* 0x000000000000791b */ /* 0x003fe20003800000 */
.L_x_4035:
        /* <DEDUP_REMOVED lines=13> */
.L_x_4036:
        /* <DEDUP_REMOVED lines=10> */
.L_x_4037:
        /* <DEDUP_REMOVED lines=13> */
.L_x_4038:
        /* <DEDUP_REMOVED lines=10> */
.L_x_4039:
        /* <DEDUP_REMOVED lines=13> */
.L_x_4040:
        /* <DEDUP_REMOVED lines=10> */
.L_x_4041:
        /* <DEDUP_REMOVED lines=11> */
.L_x_4042:
        /* <DEDUP_REMOVED lines=14> */
.L_x_4043:
[----:B------:R-:W-:Y:S01]  /*39730*/  IMAD.MOV.U32 R3, RZ, RZ, R14 ;  /* 0x000000ffff037224 */ /* 0x000fe200078e000e */
[----:B------:R-:W-:Y:S06]  /*39740*/  BRA `(.L_x_4044) ;  /* 0xffffff9400d47947 */ /* 0x000fec000383ffff */
.L_x_3870:
        /* <DEDUP_REMOVED lines=36> */
.L_x_4046:
[----:B------:R-:W-:Y:S05]  /*39990*/  BSYNC B0 ;  /* 0x0000000000007941 */ /* 0x000fea0003800000 */
.L_x_4045:
        /* <DEDUP_REMOVED lines=10> */
.L_x_4047:
        /* <DEDUP_REMOVED lines=16> */
.L_x_4048:
        /* <DEDUP_REMOVED lines=15> */
.L_x_4049:
        /* <DEDUP_REMOVED lines=9> */
.L_x_4050:
[----:B------:R-:W-:-:S04]  /*39cc0*/  @!P4 LOP3.LUT R4, R5, R4, RZ, 0x3c, !PT ;  /* 0x000000040504c212 */ /* 0x000fc800078e3cff */
[----:B------:R-:W-:-:S05]  /*39cd0*/  @!P4 LOP3.LUT R5, R5, R4, RZ, 0x3c, !PT ;  /* 0x000000040505c212 */ /* 0x000fca00078e3cff */
[----:B------:R-:W-:Y:S01]  /*39ce0*/  @!PT LDS RZ, [RZ] ;  /* 0x00000000fffff984 */ /* 0x000fe20000000800 */
[----:B------:R-:W-:Y:S01]  /*39cf0*/  @!PT LDS RZ, [RZ] ;  /* 0x00000000fffff984 */ /* 0x000fe20000000800 */
[----:B------:R-:W-:Y:S01]  /*39d00*/  @!PT LDS RZ, [RZ] ;  /* 0x00000000fffff984 */ /* 0x000fe20000000800 */
[----:B------:R0:W-:Y:S01]  /*39d10*/  @!P4 LDGSTS.E.BYPASS.LTC128B.128 [R7+0x22c00], desc[UR42][R4.64], !P3 ;  /* 0x22c000000407cfae */ /* 0x0001e2000d901d6a */
[----:B------:R-:W-:-:S03]  /*39d20*/  MOV R13, R2 ;  /* 0x00000002000d7202 */ /* 0x000fc60000000f00 */
        /* <DEDUP_REMOVED lines=8> */
.L_x_4051:
        /* <DEDUP_REMOVED lines=9> */
.L_x_4052:
        /* <DEDUP_REMOVED lines=15> */
.L_x_4053:
        /* <DEDUP_REMOVED lines=9> */
.L_x_4054:
        /* <DEDUP_REMOVED lines=15> */
.L_x_4055:
        /* <DEDUP_REMOVED lines=9> */
.L_x_4056:
        /* <DEDUP_REMOVED lines=14> */
.L_x_4057:
        /* <DEDUP_REMOVED lines=19> */
.L_x_4058:
[----:B------:R-:W-:Y:S02]  /*3a350*/  IMAD.MOV.U32 R13, RZ, RZ, R2 ;  /* 0x000000ffff0d7224 */ /* 0x000fe400078e0002 */
[----:B------:R-:W-:-:S07]  /*3a360*/  IMAD.MOV.U32 R6, RZ, RZ, R14 ;  /* 0x000000ffff067224 */ /* 0x000fce00078e000e */
[----:B------:R-:W-:Y:S05]  /*3a370*/  WARPSYNC.COLLECTIVE R15, `(.L_x_4059) ;  /* 0x000000000f087348 */ /* 0x000fea0003c00000 */
[----:B------:R0:W1:Y:S02]  /*3a380*/  SHFL.IDX P6, R14, R13, R12, R11 ;  /* 0x0000000c0d0e7389 */ /* 0x00006400000c000b */
[----:B01----:R-:W-:Y:S01]  /*3a390*/  ENDCOLLECTIVE ;  /* 0x000000000000791b */ /* 0x003fe20003800000 */
.L_x_4059:
[----:B------:R-:W-:Y:S02]  /*3a3a0*/  IMAD.MOV.U32 R13, RZ, RZ, R0 ;  /* 0x000000ffff0d7224 */ /* 0x000fe400078e0000 */
[----:B------:R-:W-:Y:S02]  /*3a3b0*/  IMAD.MOV.U32 R12, RZ, RZ, 0x7 ;  /* 0x00000007ff0c7424 */ /* 0x000fe400078e00ff */
[----:B------:R-:W-:-:S07]  /*3a3c0*/  IMAD.MOV.U32 R4, RZ, RZ, R14 ;  /* 0x000000ffff047224 */ /* 0x000fce00078e000e */
[----:B------:R-:W-:Y:S05]  /*3a3d0*/  WARPSYNC.COLLECTIVE R15, `(.L_x_4060) ;  /* 0x000000000f087348 */ /* 0x000fea0003c00000 */
[----:B------:R0:W1:Y:S02]  /*3a3e0*/  SHFL.IDX P6, R14, R13, R12, R11 ;  /* 0x0000000c0d0e7389 */ /* 0x00006400000c000b */
[----:B01----:R-:W-:Y:S01]  /*3a3f0*/  ENDCOLLECTIVE ;  /* 0x000000000000791b */ /* 0x003fe20003800000 */
.L_x_4060:
        /* <DEDUP_REMOVED lines=10> */
.L_x_4061:
        /* <DEDUP_REMOVED lines=9> */
.L_x_3875:
[----:B0-----:R-:W4:Y:S02]  /*3a530*/  LDL R2, [R1+0x470] ;  /* 0x0004700001027983 */ /* 0x001f240000100800 */
[----:B----4-:R0:W4:Y:S02]  /*3a540*/  SYNCS.PHASECHK.TRANS64.TRYWAIT P0, [R2+URZ+0x32420], R0 ;  /* 0x03242000020075a7 */ /* 0x010124000800017f */
[----:B----4-:R-:W-:Y:S05]  /*3a550*/  @!P0 NANOSLEEP.SYNCS 0x989680 ;  /* 0x009896800000895d */ /* 0x010fea0003900000 */
[----:B------:R-:W4:Y:S02]  /*3a560*/  @!P0 SYNCS.PHASECHK.TRANS64 P0, [R2+URZ+0x32420], R0 ;  /* 0x03242000020085a7 */ /* 0x000f24000800007f */
[----:B----4-:R-:W-:Y:S05]  /*3a570*/  @!P0 BRA `(.L_x_3875) ;  /* 0xfffffffc00ec8947 */ /* 0x010fea000383ffff */
[----:B------:R-:W-:Y:S05]  /*3a580*/  BRA `(.L_x_4063) ;  /* 0xffffff98000c7947 */ /* 0x000fea000383ffff */
.L_x_3879:
[----:B0-----:R0:W1:Y:S02]  /*3a590*/  SYNCS.PHASECHK.TRANS64.TRYWAIT P0, [R2+URZ+0x32460], R0 ;  /* 0x03246000020075a7 */ /* 0x001064000800017f */
[----:B-1----:R-:W-:Y:S05]  /*3a5a0*/  @!P0 NANOSLEEP.SYNCS 0x989680 ;  /* 0x009896800000895d */ /* 0x002fea0003900000 */
[----:B------:R-:W1:Y:S02]  /*3a5b0*/  @!P0 SYNCS.PHASECHK.TRANS64 P0, [R2+URZ+0x32460], R0 ;  /* 0x03246000020085a7 */ /* 0x000e64000800007f */
[----:B-1----:R-:W-:Y:S05]  /*3a5c0*/  @!P0 BRA `(.L_x_3879) ;  /* 0xfffffffc00f08947 */ /* 0x002fea000383ffff */
[----:B------:R-:W-:Y:S05]  /*3a5d0*/  BRA `(.L_x_4064) ;  /* 0xffffff98003c7947 */ /* 0x000fea000383ffff */
.L_x_3894:
[----:B0-----:R0:W1:Y:S02]  /*3a5e0*/  SYNCS.PHASECHK.TRANS64.TRYWAIT P0, [R2+URZ+0x32440], R5 ;  /* 0x03244005020075a7 */ /* 0x001064000800017f */
[----:B-1----:R-:W-:Y:S05]  /*3a5f0*/  @!P0 NANOSLEEP.SYNCS 0x989680 ;  /* 0x009896800000895d */ /* 0x002fea0003900000 */
[----:B------:R-:W1:Y:S02]  /*3a600*/  @!P0 SYNCS.PHASECHK.TRANS64 P0, [R2+URZ+0x32440], R5 ;  /* 0x03244005020085a7 */ /* 0x000e64000800007f */
[----:B-1----:R-:W-:Y:S05]  /*3a610*/  @!P0 BRA `(.L_x_3894) ;  /* 0xfffffffc00f08947 */ /* 0x002fea000383ffff */
[----:B------:R-:W-:Y:S05]  /*3a620*/  BRA `(.L_x_4065) ;  /* 0xffffffa000587947 */ /* 0x000fea000383ffff */
.L_x_3899:
[----:B-1----:R1:W2:Y:S02]  /*3a630*/  SYNCS.PHASECHK.TRANS64.TRYWAIT P0, [R2+URZ+0x32460], R5 ;  /* 0x03246005020075a7 */ /* 0x0022a4000800017f */
[----:B--2---:R-:W-:Y:S05]  /*3a640*/  @!P0 NANOSLEEP.SYNCS 0x989680 ;  /* 0x009896800000895d */ /* 0x004fea0003900000 */
[----:B------:R-:W2:Y:S02]  /*3a650*/  @!P0 SYNCS.PHASECHK.TRANS64 P0, [R2+URZ+0x32460], R5 ;  /* 0x03246005020085a7 */ /* 0x000ea4000800007f */
[----:B--2---:R-:W-:Y:S05]  /*3a660*/  @!P0 BRA `(.L_x_3899) ;  /* 0xfffffffc00f08947 */ /* 0x004fea000383ffff */
[----:B------:R-:W-:Y:S05]  /*3a670*/  BRA `(.L_x_4066) ;  /* 0xffffffa000dc7947 */ /* 0x000fea000383ffff */
.L_x_3910:
[----:B0-----:R0:W1:Y:S02]  /*3a680*/  SYNCS.PHASECHK.TRANS64.TRYWAIT P0, [R3+URZ+0x32440], R2 ;  /* 0x03244002030075a7 */ /* 0x001064000800017f */
[----:B-1----:R-:W-:Y:S05]  /*3a690*/  @!P0 NANOSLEEP.SYNCS 0x989680 ;  /* 0x009896800000895d */ /* 0x002fea0003900000 */
[----:B------:R-:W1:Y:S02]  /*3a6a0*/  @!P0 SYNCS.PHASECHK.TRANS64 P0, [R3+URZ+0x32440], R2 ;  /* 0x03244002030085a7 */ /* 0x000e64000800007f */
[----:B-1----:R-:W-:Y:S05]  /*3a6b0*/  @!P0 BRA `(.L_x_3910) ;  /* 0xfffffffc00f08947 */ /* 0x002fea000383ffff */
[----:B------:R-:W-:Y:S05]  /*3a6c0*/  BRA `(.L_x_4067) ;  /* 0xffffffa800dc7947 */ /* 0x000fea000383ffff */
.L_x_3915:
[----:B-1----:R1:W2:Y:S02]  /*3a6d0*/  SYNCS.PHASECHK.TRANS64.TRYWAIT P0, [R3+URZ+0x32460], R2 ;  /* 0x03246002030075a7 */ /* 0x0022a4000800017f */
[----:B--2---:R-:W-:Y:S05]  /*3a6e0*/  @!P0 NANOSLEEP.SYNCS 0x989680 ;  /* 0x009896800000895d */ /* 0x004fea0003900000 */
[----:B------:R-:W2:Y:S02]  /*3a6f0*/  @!P0 SYNCS.PHASECHK.TRANS64 P0, [R3+URZ+0x32460], R2 ;  /* 0x03246002030085a7 */ /* 0x000ea4000800007f */
[----:B--2---:R-:W-:Y:S05]  /*3a700*/  @!P0 BRA `(.L_x_3915) ;  /* 0xfffffffc00f08947 */ /* 0x004fea000383ffff */
[----:B------:R-:W-:Y:S05]  /*3a710*/  BRA `(.L_x_4068) ;  /* 0xffffffac005c7947 */ /* 0x000fea000383ffff */
.L_x_3926:
[----:B0-----:R0:W1:Y:S02]  /*3a720*/  SYNCS.PHASECHK.TRANS64.TRYWAIT P0, [R3+URZ+0x32440], R2 ;  /* 0x03244002030075a7 */ /* 0x001064000800017f */
[----:B-1----:R-:W-:Y:S05]  /*3a730*/  @!P0 NANOSLEEP.SYNCS 0x989680 ;  /* 0x009896800000895d */ /* 0x002fea0003900000 */
[----:B------:R-:W1:Y:S02]  /*3a740*/  @!P0 SYNCS.PHASECHK.TRANS64 P0, [R3+URZ+0x32440], R2 ;  /* 0x03244002030085a7 */ /* 0x000e64000800007f */
[----:B-1----:R-:W-:Y:S05]  /*3a750*/  @!P0 BRA `(.L_x_3926) ;  /* 0xfffffffc00f08947 */ /* 0x002fea000383ffff */
[----:B------:R-:W-:Y:S05]  /*3a760*/  BRA `(.L_x_4069) ;  /* 0xffffffb400387947 */ /* 0x000fea000383ffff */
.L_x_3931:
[----:B-1----:R1:W2:Y:S02]  /*3a770*/  SYNCS.PHASECHK.TRANS64.TRYWAIT P0, [R3+URZ+0x32460], R2 ;  /* 0x03246002030075a7 */ /* 0x0022a4000800017f */
[----:B--2---:R-:W-:Y:S05]  /*3a780*/  @!P0 NANOSLEEP.SYNCS 0x989680 ;  /* 0x009896800000895d */ /* 0x004fea0003900000 */
[----:B------:R-:W2:Y:S02]  /*3a790*/  @!P0 SYNCS.PHASECHK.TRANS64 P0, [R3+URZ+0x32460], R2 ;  /* 0x03246002030085a7 */ /* 0x000ea4000800007f */
[----:B--2---:R-:W-:Y:S05]  /*3a7a0*/  @!P0 BRA `(.L_x_3931) ;  /* 0xfffffffc00f08947 */ /* 0x004fea000383ffff */
[----:B------:R-:W-:Y:S05]  /*3a7b0*/  BRA `(.L_x_4070) ;  /* 0xffffffb400bc7947 */ /* 0x000fea000383ffff */
.L_x_3943:
[----:B------:R-:W-:Y:S01]  /*3a7c0*/  BSSY B0, `(.L_x_4071) ;  /* 0x0000008000007945 */ /* 0x000fe20003800000 */
[----:B------:R-:W-:Y:S02]  /*3a7d0*/  IMAD.MOV.U32 R13, RZ, RZ, R16 ;  /* 0x000000ffff0d7224 */ /* 0x000fe400078e0010 */
[----:B------:R-:W-:Y:S02]  /*3a7e0*/  IMAD.MOV.U32 R12, RZ, RZ, RZ ;  /* 0x000000ffff0c7224 */ /* 0x000fe400078e00ff */
[----:B0-----:R-:W-:Y:S02]  /*3a7f0*/  IMAD.MOV.U32 R11, RZ, RZ, 0x1f ;  /* 0x0000001fff0b7424 */ /* 0x001fe400078e00ff */
[----:B------:R-:W-:-:S07]  /*3a800*/  IMAD.MOV.U32 R15, RZ, RZ, -0x1 ;  /* 0xffffffffff0f7424 */ /* 0x000fce00078e00ff */
[----:B---3-5:R-:W-:Y:S05]  /*3a810*/  WARPSYNC.COLLECTIVE R15, `(.L_x_4072) ;  /* 0x000000000f087348 */ /* 0x028fea0003c00000 */
[----:B------:R0:W1:Y:S02]  /*3a820*/  SHFL.IDX P6, R14, R13, R12, R11 ;  /* 0x0000000c0d0e7389 */ /* 0x00006400000c000b */
[----:B01-3-5:R-:W-:Y:S01]  /*3a830*/  ENDCOLLECTIVE ;  /* 0x000000000000791b */ /* 0x02bfe20003800000 */
.L_x_4072:
[----:B------:R-:W-:Y:S05]  /*3a840*/  BSYNC B0 ;  /* 0x0000000000007941 */ /* 0x000fea0003800000 */
.L_x_4071:
        /* <DEDUP_REMOVED lines=9> */
.L_x_4073:
        /* <DEDUP_REMOVED lines=18> */
.L_x_4074:
        /* <DEDUP_REMOVED lines=8> */
.L_x_4075:
[----:B------:R-:W-:Y:S01]  /*3aa80*/  IMAD.MOV.U32 R12, RZ, RZ, 0x4 ;  /* 0x00000004ff0c7424 */ /* 0x000fe200078e00ff */
[----:B------:R-:W-:-:S04]  /*3aa90*/  MOV R4, R14 ;  /* 0x0000000e00047202 */ /* 0x000fc80000000f00 */
[----:B------:R-:W-:-:S05]  /*3aaa0*/  SEL R4, R4, RZ, P2 ;  /* 0x000000ff04047207 */ /* 0x000fca0001000000 */
[----:B------:R-:W-:-:S04]  /*3aab0*/  IMAD.IADD R2, R2, 0x1, R4 ;  /* 0x0000000102027824 */ /* 0x000fc800078e0204 */
[----:B------:R-:W-:-:S07]  /*3aac0*/  IMAD.MOV.U32 R13, RZ, RZ, R2 ;  /* 0x000000ffff0d7224 */ /* 0x000fce00078e0002 */
[----:B------:R-:W-:Y:S05]  /*3aad0*/  WARPSYNC.COLLECTIVE R15, `(.L_x_4076) ;  /* 0x000000000f087348 */ /* 0x000fea0003c00000 */
[----:B------:R0:W1:Y:S02]  /*3aae0*/  SHFL.UP P6, R14, R13, R12, R11 ;  /* 0x0400000c0d0e7389 */ /* 0x00006400000c000b */
[----:B01----:R-:W-:Y:S01]  /*3aaf0*/  ENDCOLLECTIVE ;  /* 0x000000000000791b */ /* 0x003fe20003800000 */
.L_x_4076:
        /* <DEDUP_REMOVED lines=8> */
.L_x_4077:
        /* <DEDUP_REMOVED lines=8> */
.L_x_4078:
        /* <DEDUP_REMOVED lines=9> */
.L_x_4079:
[----:B------:R-:W-:Y:S01]  /*3ac90*/  IMAD.MOV.U32 R16, RZ, RZ, R14 ;  /* 0x000000ffff107224 */ /* 0x000fe200078e000e */
[----:B------:R-:W-:Y:S06]  /*3aca0*/  BRA `(.L_x_4080) ;  /* 0xffffffbc00087947 */ /* 0x000fec000383ffff */
.L_x_3948:
[----:B------:R-:W-:Y:S01]  /*3acb0*/  BSSY B0, `(.L_x_4081) ;  /* 0x0000008000007945 */ /* 0x000fe20003800000 */
[----:B-----5:R-:W-:Y:S02]  /*3acc0*/  IMAD.MOV.U32 R13, RZ, RZ, R3 ;  /* 0x000000ffff0d7224 */ /* 0x020fe400078e0003 */
[----:B------:R-:W-:Y:S02]  /*3acd0*/  IMAD.MOV.U32 R12, RZ, RZ, 0x1 ;  /* 0x00000001ff0c7424 */ /* 0x000fe400078e00ff */
[----:B------:R-:W-:Y:S02]  /*3ace0*/  IMAD.MOV.U32 R11, RZ, RZ, RZ ;  /* 0x000000ffff0b7224 */ /* 0x000fe400078e00ff */
[----:B------:R-:W-:-:S07]  /*3acf0*/  IMAD.MOV.U32 R15, RZ, RZ, -0x1 ;  /* 0xffffffffff0f7424 */ /* 0x000fce00078e00ff */
[----:B0--3--:R-:W-:Y:S05]  /*3ad00*/  WARPSYNC.COLLECTIVE R15, `(.L_x_4082) ;  /* 0x000000000f087348 */ /* 0x009fea0003c00000 */
[----:B------:R1:W2:Y:S02]  /*3ad10*/  SHFL.UP P6, R14, R13, R12, R11 ;  /* 0x0400000c0d0e7389 */ /* 0x0002a400000c000b */
[----:B0123--:R-:W-:Y:S01]  /*3ad20*/  ENDCOLLECTIVE ;  /* 0x000000000000791b */ /* 0x00ffe20003800000 */
.L_x_4082:
[----:B------:R-:W-:Y:S05]  /*3ad30*/  BSYNC B0 ;  /* 0x0000000000007941 */ /* 0x000fea0003800000 */
.L_x_4081:
        /* <DEDUP_REMOVED lines=10> */
.L_x_4083:
        /* <DEDUP_REMOVED lines=8> */
.L_x_4084:
        /* <DEDUP_REMOVED lines=8> */
.L_x_4085:
        /* <DEDUP_REMOVED lines=8> */
.L_x_4086:
        /* <DEDUP_REMOVED lines=9> */
.L_x_4087:
[----:B------:R-:W-:Y:S01]  /*3aff0*/  IMAD.MOV.U32 R16, RZ, RZ, R14 ;  /* 0x000000ffff107224 */ /* 0x000fe200078e000e */
[----:B------:R-:W-:Y:S06]  /*3b000*/  BRA `(.L_x_4088) ;  /* 0xffffffb800cc7947 */ /* 0x000fec000383ffff */
.L_x_3950:
[----:B------:R-:W-:Y:S01]  /*3b010*/  BSSY B0, `(.L_x_4089) ;  /* 0x0000006000007945 */ /* 0x000fe20003800000 */
[----:B------:R-:W-:Y:S01]  /*3b020*/  PLOP3.LUT P6, PT, P6, PT, PT, 0x8, 0x0 ;  /* 0x000000000000781c */ /* 0x000fe200037ce170 */
[----:B------:R-:W-:-:S12]  /*3b030*/  IMAD.MOV.U32 R15, RZ, RZ, -0x1 ;  /* 0xffffffffff0f7424 */ /* 0x000fd800078e00ff */
[----:B0--3-5:R-:W-:Y:S05]  /*3b040*/  WARPSYNC.COLLECTIVE R15, `(.L_x_4090) ;  /* 0x000000000f087348 */ /* 0x029fea0003c00000 */
[----:B------:R-:W-:Y:S01]  /*3b050*/  VOTE.ANY R14, PT, P6 ;  /* 0x00000000000e7806 */ /* 0x000fe200030e0100 */
[----:B0--3-5:R-:W-:Y:S06]  /*3b060*/  ENDCOLLECTIVE ;  /* 0x000000000000791b */ /* 0x029fec0003800000 */
.L_x_4090:
[----:B------:R-:W-:Y:S05]  /*3b070*/  BSYNC B0 ;  /* 0x0000000000007941 */ /* 0x000fea0003800000 */
.L_x_4089:
[----:B------:R-:W-:Y:S01]  /*3b080*/  IMAD.MOV.U32 R5, RZ, RZ, R14 ;  /* 0x000000ffff057224 */ /* 0x000fe200078e000e */
[----:B------:R-:W-:Y:S01]  /*3b090*/  MOV R15, 0xffffffff ;  /* 0xffffffff000f7802 */ /* 0x000fe20000000f00 */
[----:B------:R-:W-:Y:S02]  /*3b0a0*/  IMAD.MOV.U32 R13, RZ, RZ, R3 ;  /* 0x000000ffff0d7224 */ /* 0x000fe400078e0003 */
[----:B------:R-:W0:Y:S01]  /*3b0b0*/  POPC R6, R5 ;  /* 0x0000000500067309 */ /* 0x000e220000000000 */
[----:B------:R-:W-:Y:S02]  /*3b0c0*/  IMAD.MOV.U32 R11, RZ, RZ, 0x1f ;  /* 0x0000001fff0b7424 */ /* 0x000fe400078e00ff */
[----:B0-----:R-:W-:-:S07]  /*3b0d0*/  IMAD.MOV.U32 R12, RZ, RZ, R6 ;  /* 0x000000ffff0c7224 */ /* 0x001fce00078e0006 */
[----:B------:R-:W-:Y:S05]  /*3b0e0*/  WARPSYNC.COLLECTIVE R15, `(.L_x_4091) ;  /* 0x000000000f087348 */ /* 0x000fea0003c00000 */
[----:B------:R0:W1:Y:S02]  /*3b0f0*/  SHFL.IDX P6, R14, R13, R12, R11 ;  /* 0x0000000c0d0e7389 */ /* 0x00006400000c000b */
[----:B01----:R-:W-:Y:S01]  /*3b100*/  ENDCOLLECTIVE ;  /* 0x000000000000791b */ /* 0x003fe20003800000 */
.L_x_4091:
[----:B------:R-:W-:Y:S01]  /*3b110*/  IMAD.MOV.U32 R17, RZ, RZ, R14 ;  /* 0x000000ffff117224 */ /* 0x000fe200078e000e */
[----:B------:R-:W-:Y:S06]  /*3b120*/  BRA `(.L_x_4092) ;  /* 0xffffffb800bc7947 */ /* 0x000fec000383ffff */
.L_x_3952:
[----:B------:R-:W-:Y:S01]  /*3b130*/  BSSY B0, `(.L_x_4093) ;  /* 0x0000007000007945 */ /* 0x000fe20003800000 */
[----:B------:R-:W-:Y:S02]  /*3b140*/  IMAD.MOV.U32 R13, RZ, RZ, R2 ;  /* 0x000000ffff0d7224 */ /* 0x000fe400078e0002 */
[----:B------:R-:W-:Y:S02]  /*3b150*/  IMAD.MOV.U32 R11, RZ, RZ, 0x1f ;  /* 0x0000001fff0b7424 */ /* 0x000fe400078e00ff */
[----:B------:R-:W-:-:S07]  /*3b160*/  IMAD.MOV.U32 R15, RZ, RZ, -0x1 ;  /* 0xffffffffff0f7424 */ /* 0x000fce00078e00ff */
[----:B0123-5:R-:W-:Y:S05]  /*3b170*/  WARPSYNC.COLLECTIVE R15, `(.L_x_4094) ;  /* 0x000000000f087348 */ /* 0x02ffea0003c00000 */
[----:B------:R4:W0:Y:S02]  /*3b180*/  SHFL.IDX P6, R14, R13, R12, R11 ;  /* 0x0000000c0d0e7389 */ /* 0x00082400000c000b */
[----:B012345:R-:W-:Y:S01]  /*3b190*/  ENDCOLLECTIVE ;  /* 0x000000000000791b */ /* 0x03ffe20003800000 */
.L_x_4094:
[----:B------:R-:W-:Y:S05]  /*3b1a0*/  BSYNC B0 ;  /* 0x0000000000007941 */ /* 0x000fea0003800000 */
.L_x_4093:
[----:B------:R-:W-:Y:S01]  /*3b1b0*/  IMAD.MOV.U32 R2, RZ, RZ, R14 ;  /* 0x000000ffff027224 */ /* 0x000fe200078e000e */
[----:B------:R-:W-:Y:S06]  /*3b1c0*/  BRA `(.L_x_4095) ;  /* 0xffffffb800b07947 */ /* 0x000fec000383ffff */
.L_x_3956:
[----:B0-----:R0:W1:Y:S02]  /*3b1d0*/  SYNCS.PHASECHK.TRANS64.TRYWAIT P0, [R0+URZ+0x32420], R3 ;  /* 0x03242003000075a7 */ /* 0x001064000800017f */
[----:B-1----:R-:W-:Y:S05]  /*3b1e0*/  @!P0 NANOSLEEP.SYNCS 0x989680 ;  /* 0x009896800000895d */ /* 0x002fea0003900000 */
[----:B------:R-:W1:Y:S02]  /*3b1f0*/  @!P0 SYNCS.PHASECHK.TRANS64 P0, [R0+URZ+0x32420], R3 ;  /* 0x03242003000085a7 */ /* 0x000e64000800007f */
[----:B-1----:R-:W-:Y:S05]  /*3b200*/  @!P0 BRA `(.L_x_3956) ;  /* 0xfffffffc00f08947 */ /* 0x002fea000383ffff */
[----:B------:R-:W-:Y:S05]  /*3b210*/  BRA `(.L_x_4096) ;  /* 0xffffffc000347947 */ /* 0x000fea000383ffff */
.L_x_3957:
        /* <DEDUP_REMOVED lines=8> */
[----:B0--3-5:R-:W-:Y:S05]  /*3b2a0*/  WARPSYNC.COLLECTIVE R15, `(.L_x_4098) ;  /* 0x000000000f087348 */ /* 0x029fea0003c00000 */
[----:B------:R1:W2:Y:S02]  /*3b2b0*/  SHFL.IDX P6, R14, R13, R12, R11 ;  /* 0x0000000c0d0e7389 */ /* 0x0002a400000c000b */
[----:B0123-5:R-:W-:Y:S01]  /*3b2c0*/  ENDCOLLECTIVE ;  /* 0x000000000000791b */ /* 0x02ffe20003800000 */
.L_x_4098:
[----:B------:R-:W-:Y:S05]  /*3b2d0*/  BSYNC B0 ;  /* 0x0000000000007941 */ /* 0x000fea0003800000 */
.L_x_4097:
[----:B------:R-:W-:Y:S05]  /*3b2e0*/  BRA `(.L_x_4099) ;  /* 0xffffffc0001c7947 */ /* 0x000fea000383ffff */
.L_x_3958:
[----:B------:R-:W-:Y:S01]  /*3b2f0*/  BSSY B0, `(.L_x_4100) ;  /* 0x0000006000007945 */ /* 0x000fe20003800000 */
[----:B------:R-:W-:-:S07]  /*3b300*/  IMAD.MOV.U32 R15, RZ, RZ, -0x1 ;  /* 0xffffffffff0f7424 */ /* 0x000fce00078e00ff */
[----:B01-3-5:R-:W-:Y:S05]  /*3b310*/  WARPSYNC.COLLECTIVE R15, `(.L_x_4101) ;  /* 0x000000000f0c7348 */ /* 0x02bfea0003c00000 */
[----:B------:R-:W-:Y:S02]  /*3b320*/  ELECT P6, UR62, PT ;  /* 0x00000000003e782f */ /* 0x000fe400038c0000 */
[----:B------:R-:W-:Y:S01]  /*3b330*/  MOV R14, UR62 ;  /* 0x0000003e000e7c02 */ /* 0x000fe20008000f00 */
[----:B01-3-5:R-:W-:Y:S10]  /*3b340*/  ENDCOLLECTIVE ;  /* 0x000000000000791b */ /* 0x02bff40003800000 */
.L_x_4101:
[----:B------:R-:W-:Y:S05]  /*3b350*/  BSYNC B0 ;  /* 0x0000000000007941 */ /* 0x000fea0003800000 */
.L_x_4100:
[----:B------:R-:W-:Y:S05]  /*3b360*/  BRA `(.L_x_4102) ;  /* 0xffffffc000107947 */ /* 0x000fea000383ffff */
.L_x_3960:
[----:B0-----:R0:W1:Y:S02]  /*3b370*/  SYNCS.PHASECHK.TRANS64.TRYWAIT P0, [R6+URZ], R5 ;  /* 0x00000005060075a7 */ /* 0x001064000800017f */
[----:B-1----:R-:W-:Y:S05]  /*3b380*/  @!P0 NANOSLEEP.SYNCS 0x989680 ;  /* 0x009896800000895d */ /* 0x002fea0003900000 */
[----:B------:R-:W1:Y:S02]  /*3b390*/  @!P0 SYNCS.PHASECHK.TRANS64 P0, [R6+URZ], R5 ;  /* 0x00000005060085a7 */ /* 0x000e64000800007f */
[----:B-1----:R-:W-:Y:S05]  /*3b3a0*/  @!P0 BRA `(.L_x_3960) ;  /* 0xfffffffc00f08947 */ /* 0x002fea000383ffff */
[----:B------:R-:W-:Y:S05]  /*3b3b0*/  BRA `(.L_x_4103) ;  /* 0xffffffc0004c7947 */ /* 0x000fea000383ffff */
.L_x_3961:
[----:B-1----:R1:W2:Y:S02]  /*3b3c0*/  SYNCS.PHASECHK.TRANS64.TRYWAIT P0, [R7+URZ], R2 ;  /* 0x00000002070075a7 */ /* 0x0022a4000800017f */
[----:B--2---:R-:W-:Y:S05]  /*3b3d0*/  @!P0 NANOSLEEP.SYNCS 0x989680 ;  /* 0x009896800000895d */ /* 0x004fea0003900000 */
[----:B------:R-:W2:Y:S02]  /*3b3e0*/  @!P0 SYNCS.PHASECHK.TRANS64 P0, [R7+URZ], R2 ;  /* 0x00000002070085a7 */ /* 0x000ea4000800007f */
[----:B--2---:R-:W-:Y:S05]  /*3b3f0*/  @!P0 BRA `(.L_x_3961) ;  /* 0xfffffffc00f08947 */ /* 0x004fea000383ffff */
[----:B------:R-:W-:Y:S05]  /*3b400*/  BRA `(.L_x_4104) ;  /* 0xffffffc000407947 */ /* 0x000fea000383ffff */
.L_x_3963:
[----:B--2---:R2:W4:Y:S02]  /*3b410*/  SYNCS.PHASECHK.TRANS64.TRYWAIT P0, [R4+URZ], R5 ;  /* 0x00000005040075a7 */ /* 0x004524000800017f */
[----:B----4-:R-:W-:Y:S05]  /*3b420*/  @!P0 NANOSLEEP.SYNCS 0x989680 ;  /* 0x009896800000895d */ /* 0x010fea0003900000 */
[----:B------:R-:W4:Y:S02]  /*3b430*/  @!P0 SYNCS.PHASECHK.TRANS64 P0, [R4+URZ], R5 ;  /* 0x00000005040085a7 */ /* 0x000f24000800007f */
[----:B----4-:R-:W-:Y:S05]  /*3b440*/  @!P0 BRA `(.L_x_3963) ;  /* 0xfffffffc00f08947 */ /* 0x010fea000383ffff */
[----:B------:R-:W-:Y:S05]  /*3b450*/  BRA `(.L_x_4105) ;  /* 0xffffffc000487947 */ /* 0x000fea000383ffff */
        .type           $_ZN7cutlass13device_kernelIN5flash11enable_sm90INS1_16FlashAttnFwdSm90INS1_25CollectiveMainloopFwdSm90ILi2EN4cute5tupleIJNS5_1CILi1EEES8_S8_EEENS6_IJNS7_ILi128EEENS7_ILi96EEENS7_ILi64EEEEEELi256ENS_6half_tEfNS_4arch4Sm90ELb0ELb1ELb1ELb1ELb0ELb1ELb1ELb1ELb0ELb1ELb0ELb0EEENS1_21CollectiveEpilogueFwdINS6_IJSA_NS7_ILi256EEESB_EEES9_SE_SG_Li256ELb1ELb1ELb0ELb0EEENS1_36VarlenDynamicPersistentTileSchedulerILi128ELi96ELi256ELi128ELb0ELb1ELb1ELb1ELb0ELb1EEEEEEEEEvNT_6ParamsE$_ZZN5flash25CollectiveMainloopFwdSm90ILi2EN4cute5tupleIJNS1_1CILi1EEES4_S4_EEENS2_IJNS3_ILi128EEENS3_ILi96EEENS3_ILi64EEEEEELi256EN7cutlass6half_tEfNSA_4arch4Sm90ELb0ELb1ELb1ELb1ELb0ELb1ELb1ELb1ELb0ELb1ELb0ELb0EE3mmaINS_16FlashAttnFwdSm90ISE_NS_21CollectiveEpilogueFwdINS2_IJS6_NS3_ILi256EEES7_EEES5_SB_SD_Li256ELb1ELb1ELb0ELb0EEENS_36VarlenDynamicPersistentTileSchedulerILi128ELi96ELi256ELi128ELb0ELb1ELb1ELb1ELb0ELb1EEEE13SharedStorageENS1_6TensorINS1_11ArrayEngineIfLm128EEENS1_6LayoutINS2_IJNS2_IJNS3_ILi2EEEST_NS3_ILi32EEEEEES4_S4_EEENS2_IJNS2_IJS4_ST_NS3_ILi4EEEEEENS3_ILi0EEESZ_EEEEEEENS_7SoftmaxILi2ELi0EEEEEbRKNSE_6ParamsENSA_25PipelineTmaAsyncNoClusterILi2ENSA_16PipelineTmaAsyncILi2EEEEES1B_RNSA_13PipelineStateILj2EEERT0_RT1_iRiRKNS_16SeqlenInfoQKNewKILb1ELb1EEENS2_IJiiiiEEERT_ENKUliT_T0_T1_E_clIZSF_ISO_S12_S14_EbS17_S1B_S1B_S1E_S1G_S1I_iS1J_S1N_S1O_S1Q_EUlRS1R_iE0_NS3_ILb1EEES1Y_EEDaiS1R_S1S_S1T_,@function
        .size           $_ZN7cutlass13device_kernelIN5flash11enable_sm90INS1_16FlashAttnFwdSm90INS1_25CollectiveMainloopFwdSm90ILi2EN4cute5tupleIJNS5_1CILi1EEES8_S8_EEENS6_IJNS7_ILi128EEENS7_ILi96EEENS7_ILi64EEEEEELi256ENS_6half_tEfNS_4arch4Sm90ELb0ELb1ELb1ELb1ELb0ELb1ELb1ELb1ELb0ELb1ELb0ELb0EEENS1_21CollectiveEpilogueFwdINS6_IJSA_NS7_ILi256EEESB_EEES9_SE_SG_Li256ELb1ELb1ELb0ELb0EEENS1_36VarlenDynamicPersistentTileSchedulerILi128ELi96ELi256ELi128ELb0ELb1ELb1ELb1ELb0ELb1EEEEEEEEEvNT_6ParamsE$_ZZN5flash25CollectiveMainloopFwdSm90ILi2EN4cute5tupleIJNS1_1CILi1EEES4_S4_EEENS2_IJNS3_ILi128EEENS3_ILi96EEENS3_ILi64EEEEEELi256EN7cutlass6half_tEfNSA_4arch4Sm90ELb0ELb1ELb1ELb1ELb0ELb1ELb1ELb1ELb0ELb1ELb0ELb0EE3mmaINS_16FlashAttnFwdSm90ISE_NS_21CollectiveEpilogueFwdINS2_IJS6_NS3_ILi256EEES7_EEES5_SB_SD_Li256ELb1ELb1ELb0ELb0EEENS_36VarlenDynamicPersistentTileSchedulerILi128ELi96ELi256ELi128ELb0ELb1ELb1ELb1ELb0ELb1EEEE13SharedStorageENS1_6TensorINS1_11ArrayEngineIfLm128EEENS1_6LayoutINS2_IJNS2_IJNS3_ILi2EEEST_NS3_ILi32EEEEEES4_S4_EEENS2_IJNS2_IJS4_ST_NS3_ILi4EEEEEENS3_ILi0EEESZ_EEEEEEENS_7SoftmaxILi2ELi0EEEEEbRKNSE_6ParamsENSA_25PipelineTmaAsyncNoClusterILi2ENSA_16PipelineTmaAsyncILi2EEEEES1B_RNSA_13PipelineStateILj2EEERT0_RT1_iRiRKNS_16SeqlenInfoQKNewKILb1ELb1EEENS2_IJiiiiEEERT_ENKUliT_T0_T1_E_clIZSF_ISO_S12_S14_EbS17_S1B_S1B_S1E_S1G_S1I_iS1J_S1N_S1O_S1Q_EUlRS1R_iE0_NS3_ILb1EEES1Y_EEDaiS1R_S1S_S1T_,(.L_x_6043 - $_ZN7cutlass13device_kernelIN5flash11enable_sm90INS1_16FlashAttnFwdSm90INS1_25CollectiveMainloopFwdSm90ILi2EN4cute5tupleIJNS5_1CILi1EEES8_S8_EEENS6_IJNS7_ILi128EEENS7_ILi96EEENS7_ILi64EEEEEELi256ENS_6half_tEfNS_4arch4Sm90ELb0ELb1ELb1ELb1ELb0ELb1ELb1ELb1ELb0ELb1ELb0ELb0EEENS1_21CollectiveEpilogueFwdINS6_IJSA_NS7_ILi256EEESB_EEES9_SE_SG_Li256ELb1ELb1ELb0ELb0EEENS1_36VarlenDynamicPersistentTileSchedulerILi128ELi96ELi256ELi128ELb0ELb1ELb1ELb1ELb0ELb1EEEEEEEEEvNT_6ParamsE$_ZZN5flash25CollectiveMainloopFwdSm90ILi2EN4cute5tupleIJNS1_1CILi1EEES4_S4_EEENS2_IJNS3_ILi128EEENS3_ILi96EEENS3_ILi64EEEEEELi256EN7cutlass6half_tEfNSA_4arch4Sm90ELb0ELb1ELb1ELb1ELb0ELb1ELb1ELb1ELb0ELb1ELb0ELb0EE3mmaINS_16FlashAttnFwdSm90ISE_NS_21CollectiveEpilogueFwdINS2_IJS6_NS3_ILi256EEES7_EEES5_SB_SD_Li256ELb1ELb1ELb0ELb0EEENS_36VarlenDynamicPersistentTileSchedulerILi128ELi96ELi256ELi128ELb0ELb1ELb1ELb1ELb0ELb1EEEE13SharedStorageENS1_6TensorINS1_11ArrayEngineIfLm128EEENS1_6LayoutINS2_IJNS2_IJNS3_ILi2EEEST_NS3_ILi32EEEEEES4_S4_EEENS2_IJNS2_IJS4_ST_NS3_ILi4EEEEEENS3_ILi0EEESZ_EEEEEEENS_7SoftmaxILi2ELi0EEEEEbRKNSE_6ParamsENSA_25PipelineTmaAsyncNoClusterILi2ENSA_16PipelineTmaAsyncILi2EEEEES1B_RNSA_13PipelineStateILj2EEERT0_RT1_iRiRKNS_16SeqlenInfoQKNewKILb1ELb1EEENS2_IJiiiiEEERT_ENKUliT_T0_T1_E_clIZSF_ISO_S12_S14_EbS17_S1B_S1B_S1E_S1G_S1I_iS1J_S1N_S1O_S1Q_EUlRS1R_iE0_NS3_ILb1EEES1Y_EEDaiS1R_S1S_S1T_)
$_ZN7cutlass13device_kernelIN5flash11enable_sm90INS1_16FlashAttnFwdSm90INS1_25CollectiveMainloopFwdSm90ILi2EN4cute5tupleIJNS5_1CILi1EEES8_S8_EEENS6_IJNS7_ILi128EEENS7_ILi96EEENS7_ILi64EEEEEELi256ENS_6half_tEfNS_4arch4Sm90ELb0ELb1ELb1ELb1ELb0ELb1ELb1ELb1ELb0ELb1ELb0ELb0EEENS1_21CollectiveEpilogueFwdINS6_IJSA_NS7_ILi256EEESB_EEES9_SE_SG_Li256ELb1ELb1ELb0ELb0EEENS1_36VarlenDynamicPersistentTileSchedulerILi128ELi96ELi256ELi128ELb0ELb1ELb1ELb1ELb0ELb1EEEEEEEEEvNT_6ParamsE$_ZZN5flash25CollectiveMainloopFwdSm90ILi2EN4cute5tupleIJNS1_1CILi1EEES4_S4_EEENS2_IJNS3_ILi128EEENS3_ILi96EEENS3_ILi64EEEEEELi256EN7cutlass6half_tEfNSA_4arch4Sm90ELb0ELb1ELb1ELb1ELb0ELb1ELb1ELb1ELb0ELb1ELb0ELb0EE3mmaINS_16FlashAttnFwdSm90ISE_NS_21CollectiveEpilogueFwdINS2_IJS6_NS3_ILi256EEES7_EEES5_SB_SD_Li256ELb1ELb1ELb0ELb0EEENS_36VarlenDynamicPersistentTileSchedulerILi128ELi96ELi256ELi128ELb0ELb1ELb1ELb1ELb0ELb1EEEE13SharedStorageENS1_6TensorINS1_11ArrayEngineIfLm128EEENS1_6LayoutINS2_IJNS2_IJNS3_ILi2EEEST_NS3_ILi32EEEEEES4_S4_EEENS2_IJNS2_IJS4_ST_NS3_ILi4EEEEEENS3_ILi0EEESZ_EEEEEEENS_7SoftmaxILi2ELi0EEEEEbRKNSE_6ParamsENSA_25PipelineTmaAsyncNoClusterILi2ENSA_16PipelineTmaAsyncILi2EEEEES1B_RNSA_13PipelineStateILj2EEERT0_RT1_iRiRKNS_16SeqlenInfoQKNewKILb1ELb1EEENS2_IJiiiiEEERT_ENKUliT_T0_T1_E_clIZSF_ISO_S12_S14_EbS17_S1B_S1B_S1E_S1G_S1I_iS1J_S1N_S1O_S1Q_EUlRS1R_iE0_NS3_ILb1EEES1Y_EEDaiS1R_S1S_S1T_:
[----:B------:R-:W-:Y:S01]  /*3b460*/  R2UR UR5, R2 ;  /* 0x00000000020572ca */ /* 0x000fe200000e0000 */
[----:B------:R-:W-:-:S12]  /*3b470*/  ULDC UR4, c[0x0][0x20] ;  /* 0x0000080000047ab9 */ /* 0x000fd80000000800 */
[----:B------:R-:W-:-:S09]  /*3b480*/  UIADD3 UR4, -UR4, UR5, URZ ;  /* 0x0000000504047290 */ /* 0x000fd2000fffe13f */
[----:B------:R-:W2:Y:S04]  /*3b490*/  LDL.64 R6, [UR4+0x18] ;  /* 0x00001804ff067983 */ /* 0x000ea80008100a00 */
[----:B------:R-:W3:Y:S01]  /*3b4a0*/  LDL.64 R4, [UR4] ;  /* 0x00000004ff047983 */ /* 0x000ee20008100a00 */
[----:B------:R-:W-:-:S03]  /*3b4b0*/  ULDC.64 UR6, c[0x0][0x208] ;  /* 0x0000820000067ab9 */ /* 0x000fc60000000a00 */
[----:B--2---:R-:W2:Y:S04]  /*3b4c0*/  LD.E R2, desc[UR6][R6.64+0x1c] ;  /* 0x00001c0606027980 */ /* 0x004ea8000c101900 */
[----:B---3--:R0:W5:Y:S04]  /*3b4d0*/  LD.E R10, desc[UR6][R4.64] ;  /* 0x00000006040a7980 */ /* 0x008168000c101900 */
[----:B------:R0:W5:Y:S01]  /*3b4e0*/  LD.E R11, desc[UR6][R4.64+0x4] ;  /* 0x00000406040b7980 */ /* 0x000162000c101900 */
[----:B------:R-:W-:Y:S01]  /*3b4f0*/  BSSY B1, `(.L_x_4106) ;  /* 0x0000007000017945 */ /* 0x000fe20003800000 */
[----:B------:R-:W-:Y:S01]  /*3b500*/  IMAD.MOV.U32 R3, RZ, RZ, R55 ;  /* 0x000000ffff037224 */ /* 0x000fe200078e0037 */
[----:B--2---:R-:W-:-:S04]  /*3b510*/  LOP3.LUT R2, R2, 0x1, RZ, 0xfc, !PT ;  /* 0x0000000102027812 */ /* 0x004fc800078efcff */
[----:B------:R-:W-:Y:S01]  /*3b520*/  ISETP.NE.AND P0, PT, R2, 0x3, PT ;  /* 0x000000030200780c */ /* 0x000fe20003f05270 */
[----:B------:R-:W-:-:S12]  /*3b530*/  IMAD.MOV.U32 R2, RZ, RZ, R40 ;  /* 0x000000ffff027224 */ /* 0x000fd800078e0028 */
[----:B0-----:R-:W-:Y:S05]  /*3b540*/  @!P0 BRA `(.L_x_4107) ;  /* 0x0000000000048947 */ /* 0x001fea0003800000 */
[----:B------:R-:W-:Y:S01]  /*3b550*/  BPT.TRAP 0x1 ;  /* 0x000000040000795c */ /* 0x000fe20000300000 */
.L_x_4107:
[----:B------:R-:W-:Y:S05]  /*3b560*/  BSYNC B1 ;  /* 0x0000000000017941 */ /* 0x000fea0003800000 */
.L_x_4106:
        /* <DEDUP_REMOVED lines=13> */
.L_x_4109:
[----:B------:R-:W-:Y:S05]  /*3b640*/  BSYNC B1 ;  /* 0x0000000000017941 */ /* 0x000fea0003800000 */
.L_x_4108:
        /* <DEDUP_REMOVED lines=8> */
.L_x_4111:
[----:B------:R-:W-:Y:S05]  /*3b6d0*/  BSYNC B1 ;  /* 0x0000000000017941 */ /* 0x000fea0003800000 */
.L_x_4110:
[----:B0----5:R-:W2:Y:S04]  /*3b6e0*/  LDL.64 R8, [UR4] ;  /* 0x00000004ff087983 */ /* 0x021ea80008100a00 */
[----:B------:R-:W3:Y:S04]  /*3b6f0*/  LDL.64 R6, [UR4+0x28] ;  /* 0x00002804ff067983 */ /* 0x000ee80008100a00 */
[----:B------:R-:W4:Y:S04]  /*3b700*/  LDL.64 R4, [UR4+0x20] ;  /* 0x00002004ff047983 */ /* 0x000f280008100a00 */
[----:B------:R-:W4:Y:S04]  /*3b710*/  LDL.64 R10, [UR4+0x8] ;  /* 0x00000804ff0a7983 */ /* 0x000f280008100a00 */
[----:B--2---:R-:W2:Y:S04]  /*3b720*/  LD.E R9, desc[UR6][R8.64] ;  /* 0x0000000608097980 */ /* 0x004ea8000c101900 */
[----:B---3--:R-:W2:Y:S01]  /*3b730*/  LD.E.64 R12, desc[UR6][R6.64] ;  /* 0x00000006060c7980 */ /* 0x008ea2000c101b00 */
[----:B------:R-:W-:Y:S05]  /*3b740*/  WARPSYNC.ALL ;  /* 0x0000000000007948 */ /* 0x000fea0003800000 */
[----:B----4-:R0:W-:Y:S04]  /*3b750*/  ST.E desc[UR6][R10.64], RZ ;  /* 0x000000ff0a007985 */ /* 0x0101e8000c101906 */
[----:B------:R-:W3:Y:S01]  /*3b760*/  LD.E.64 R6, desc[UR6][R4.64] ;  /* 0x0000000604067980 */ /* 0x000ee2000c101b00 */
[----:B--2---:R-:W-:Y:S01]  /*3b770*/  IMAD R8, R9, 0x300, R12 ;  /* 0x0000030009087824 */ /* 0x004fe200078e020c */
[----:B------:R-:W-:Y:S01]  /*3b780*/  WARPGROUP.ARRIVE ;  /* 0x00000000000079c5 */ /* 0x000fe20000000000 */
[----:B------:R-:W-:-:S02]  /*3b790*/  IMAD.MOV.U32 R9, RZ, RZ, R13 ;  /* 0x000000ffff097224 */ /* 0x000fc400078e000d */
[----:B------:R-:W-:Y:S01]  /*3b7a0*/  IMAD.MOV.U32 R225, RZ, RZ, 0x1 ;  /* 0x00000001ffe17424 */ /* 0x000fe200078e00ff */
        /* <DEDUP_REMOVED lines=10> */
[----:B------:R-:W-:-:S03]  /*3b850*/  WARPGROUP.ARRIVE ;  /* 0x00000000000079c5 */ /* 0x000fc60000000000 */
        /* <DEDUP_REMOVED lines=21> */
[----:B------:R-:W-:-:S03]  /*3b9b0*/  IMAD.MOV.U32 R9, RZ, RZ, R13 ;  /* 0x000000ffff097224 */ /* 0x000fc600078e000d */
        /* <DEDUP_REMOVED lines=8> */
[----:B------:R-:W2:Y:S04]  /*3ba40*/  LDL.64 R6, [UR4+0x38] ;  /* 0x00003804ff067983 */ /* 0x000ea80008100a00 */
[----:B------:R-:W3:Y:S04]  /*3ba50*/  LDL.64 R4, [UR4+0x30] ;  /* 0x00003004ff047983 */ /* 0x000ee80008100a00 */
[----:B--2---:R-:W2:Y:S01]  /*3ba60*/  LD.E R6, desc[UR6][R6.64] ;  /* 0x0000000606067980 */ /* 0x004ea2000c101900 */
[----:B---3--:R-:W-:Y:S01]  /*3ba70*/  MOV R4, R4 ;  /* 0x0000000400047202 */ /* 0x008fe20000000f00 */
[----:B------:R-:W-:Y:S01]  /*3ba80*/  BSSY B1, `(.L_x_4113) ;  /* 0x0000007000017945 */ /* 0x000fe20003800000 */
[----:B--2---:R-:W-:-:S04]  /*3ba90*/  LEA.HI R8, R6, R6, RZ, 0x1 ;  /* 0x0000000606087211 */ /* 0x004fc800078f08ff */
[----:B------:R-:W-:-:S05]  /*3baa0*/  LOP3.LUT R9, R8, 0xfffffffe, RZ, 0xc0, !PT ;  /* 0xfffffffe08097812 */ /* 0x000fca00078ec0ff */
[----:B------:R-:W-:-:S05]  /*3bab0*/  IMAD.IADD R9, R6, 0x1, -R9 ;  /* 0x0000000106097824 */ /* 0x000fca00078e0a09 */
[----:B------:R-:W-:-:S04]  /*3bac0*/  SHF.L.U32 R9, R9, 0x1f, RZ ;  /* 0x0000001f09097819 */ /* 0x000fc800000006ff */
[----:B------:R-:W1:Y:S02]  /*3bad0*/  SYNCS.PHASECHK.TRANS64.TRYWAIT P0, [R4+URZ+0x32410], R9 ;  /* 0x03241009040075a7 */ /* 0x000e64000800017f */
[----:B01----:R-:W-:Y:S05]  /*3bae0*/  @!P0 BRA `(.L_x_4114) ;  /* 0x000000b400608947 */ /* 0x003fea0003800000 */
.L_x_4137:
[----:B------:R-:W-:Y:S05]  /*3baf0*/  BSYNC B1 ;  /* 0x0000000000017941 */ /* 0x000fea0003800000 */
.L_x_4113:
[----:B------:R-:W2:Y:S04]  /*3bb00*/  LDL.64 R6, [UR4+0x40] ;  /* 0x00004004ff067983 */ /* 0x000ea80008100a00 */
[----:B0-----:R-:W3:Y:S04]  /*3bb10*/  LDL.64 R4, [UR4] ;  /* 0x00000004ff047983 */ /* 0x001ee80008100a00 */
[----:B--2---:R-:W2:Y:S04]  /*3bb20*/  LD.E R8, desc[UR6][R6.64+0x1c] ;  /* 0x00001c0606087980 */ /* 0x004ea8000c101900 */
[----:B---3--:R0:W5:Y:S04]  /*3bb30*/  LD.E R10, desc[UR6][R4.64] ;  /* 0x00000006040a7980 */ /* 0x008168000c101900 */
[----:B------:R0:W5:Y:S01]  /*3bb40*/  LD.E R11, desc[UR6][R4.64+0x4] ;  /* 0x00000406040b7980 */ /* 0x000162000c101900 */
[----:B------:R-:W-:Y:S01]  /*3bb50*/  BSSY B1, `(.L_x_4115) ;  /* 0x0000005000017945 */ /* 0x000fe20003800000 */
[----:B--2---:R-:W-:-:S04]  /*3bb60*/  LOP3.LUT R8, R8, 0x1, RZ, 0xfc, !PT ;  /* 0x0000000108087812 */ /* 0x004fc800078efcff */
[----:B------:R-:W-:-:S13]  /*3bb70*/  ISETP.NE.AND P0, PT, R8, 0x3, PT ;  /* 0x000000030800780c */ /* 0x000fda0003f05270 */
[----:B0-----:R-:W-:Y:S05]  /*3bb80*/  @!P0 BRA `(.L_x_4116) ;  /* 0x0000000000048947 */ /* 0x001fea0003800000 */
[----:B------:R-:W-:Y:S01]  /*3bb90*/  BPT.TRAP 0x1 ;  /* 0x000000040000795c */ /* 0x000fe20000300000 */
.L_x_4116:
[----:B------:R-:W-:Y:S05]  /*3bba0*/  BSYNC B1 ;  /* 0x0000000000017941 */ /* 0x000fea0003800000 */
.L_x_4115:
        /* <DEDUP_REMOVED lines=13> */
.L_x_4118:
[----:B------:R-:W-:Y:S05]  /*3bc80*/  BSYNC B1 ;  /* 0x0000000000017941 */ /* 0x000fea0003800000 */
.L_x_4117:
        /* <DEDUP_REMOVED lines=8> */
.L_x_4120:
[----:B------:R-:W-:Y:S05]  /*3bd10*/  BSYNC B1 ;  /* 0x0000000000017941 */ /* 0x000fea0003800000 */
.L_x_4119:
[----:B------:R-:W2:Y:S04]  /*3bd20*/  LDL.64 R12, [UR4] ;  /* 0x00000004ff0c7983 */ /* 0x000ea80008100a00 */
[----:B------:R-:W3:Y:S04]  /*3bd30*/  LDL.64 R10, [UR4+0x58] ;  /* 0x00005804ff0a7983 */ /* 0x000ee80008100a00 */
[----:B------:R-:W4:Y:S04]  /*3bd40*/  LDL.64 R4, [UR4+0x48] ;  /* 0x00004804ff047983 */ /* 0x000f280008100a00 */
[----:B0----5:R-:W4:Y:S04]  /*3bd50*/  LDL.64 R8, [UR4+0x50] ;  /* 0x00005004ff087983 */ /* 0x021f280008100a00 */
[----:B------:R-:W4:Y:S04]  /*3bd60*/  LDL.LU R19, [R1+0x49c] ;  /* 0x00049c0001137983 */ /* 0x000f280000300800 */
[----:B--2---:R-:W2:Y:S04]  /*3bd70*/  LD.E R13, desc[UR6][R12.64] ;  /* 0x000000060c0d7980 */ /* 0x004ea8000c101900 */
[----:B---3--:R-:W2:Y:S04]  /*3bd80*/  LD.E.64 R6, desc[UR6][R10.64] ;  /* 0x000000060a067980 */ /* 0x008ea8000c101b00 */
[----:B----4-:R-:W3:Y:S04]  /*3bd90*/  LD.E R18, desc[UR6][R4.64] ;  /* 0x0000000604127980 */ /* 0x010ee8000c101900 */
[----:B------:R-:W4:Y:S01]  /*3bda0*/  LD.E.64 R14, desc[UR6][R8.64] ;  /* 0x00000006080e7980 */ /* 0x000f22000c101b00 */
[----:B------:R-:W-:Y:S05]  /*3bdb0*/  WARPSYNC.ALL ;  /* 0x0000000000007948 */ /* 0x000fea0003800000 */
[----:B------:R-:W-:Y:S01]  /*3bdc0*/  WARPGROUP.ARRIVE ;  /* 0x00000000000079c5 */ /* 0x000fe20000000000 */
[----:B--2---:R-:W-:Y:S01]  /*3bdd0*/  IMAD R6, R13, 0xc00, R6 ;  /* 0x00000c000d067824 */ /* 0x004fe200078e0206 */
[----:B---3--:R-:W-:-:S04]  /*3bde0*/  ISETP.NE.U32.AND P0, PT, R18, RZ, PT ;  /* 0x000000ff1200720c */ /* 0x008fc80003f05070 */
[----:B------:R-:W-:Y:S02]  /*3bdf0*/  R2UR UR10, R6 ;  /* 0x00000000060a72ca */ /* 0x000fe400000e0000 */
[----:B----4-:R-:W-:Y:S02]  /*3be00*/  R2UR UR8, R14 ;  /* 0x000000000e0872ca */ /* 0x010fe400000e0000 */
[----:B------:R-:W-:Y:S02]  /*3be10*/  R2UR UR9, R15 ;  /* 0x000000000f0972ca */ /* 0x000fe400000e0000 */
[----:B------:R-:W-:-:S03]  /*3be20*/  R2UR UR11, R7 ;  /* 0x00000000070b72ca */ /* 0x000fc600000e0000 */
[----:B------:R-:W-:-:S10]  /*3be30*/  VOTEU.ANY UP0, P0 ;  /* 0x00000000003f7886 */ /* 0x000fd40000000100 */
        /* <DEDUP_REMOVED lines=100> */
[----:B------:R-:W-:Y:S01]  /*3c480*/  IMAD.MOV.U32 R13, RZ, RZ, R7 ;  /* 0x000000ffff0d7224 */ /* 0x000fe200078e0007 */
[----:B------:R-:W-:-:S04]  /*3c490*/  IADD3 R12, R6, 0x602, RZ ;  /* 0x00000602060c7810 */ /* 0x000fc80007ffe0ff */
        /* <DEDUP_REMOVED lines=75> */
[----:B------:R-:W0:Y:S02]  /*3c950*/  S2R R232, SR_TID.X ;  /* 0x0000000000e87919 */ /* 0x000e240000002100 */
        /* <DEDUP_REMOVED lines=8> */
[----:B------:R-:W2:Y:S04]  /*3c9e0*/  @!P1 LDL.64 R6, [UR4+0x18] ;  /* 0x00001804ff069983 */ /* 0x000ea80008100a00 */
[----:B------:R-:W3:Y:S01]  /*3c9f0*/  @!P1 LDL.64 R8, [UR4] ;  /* 0x00000004ff089983 */ /* 0x000ee20008100a00 */
[----:B------:R-:W-:-:S04]  /*3ca00*/  SHF.R.U32.HI R10, RZ, 0x7, R232 ;  /* 0x00000007ff0a7819 */ /* 0x000fc800000116e8 */
[----:B------:R-:W-:-:S05]  /*3ca10*/  IADD3 R12, -R10, 0xb, RZ ;  /* 0x0000000b0a0c7810 */ /* 0x000fca0007ffe1ff */
[----:B------:R1:W-:Y:S06]  /*3ca20*/  BAR.ARV R12, 0x100 ;  /* 0x0004000c0000751d */ /* 0x0003ec0000002000 */
[----:B--2---:R-:W2:Y:S04]  /*3ca30*/  @!P1 LD.E.64 R6, desc[UR6][R6.64+0x30] ;  /* 0x0000300606069980 */ /* 0x004ea8000c101b00 */
[----:B---3--:R-:W3:Y:S01]  /*3ca40*/  @!P1 LD.E R8, desc[UR6][R8.64] ;  /* 0x0000000608089980 */ /* 0x008ee2000c101900 */
[----:B--2---:R-:W-:-:S05]  /*3ca50*/  @!P1 MOV R11, R6 ;  /* 0x00000006000b9202 */ /* 0x004fca0000000f00 */
[----:B---3--:R-:W-:-:S05]  /*3ca60*/  @!P1 IMAD R10, R8, 0x8, R11 ;  /* 0x00000008080a9824 */ /* 0x008fca00078e020b */
[----:B------:R-:W-:-:S04]  /*3ca70*/  @!P1 PRMT R10, RZ, 0x654, R10 ;  /* 0x00000654ff0a9816 */ /* 0x000fc8000000000a */
[----:B------:R2:W-:Y:S01]  /*3ca80*/  @!P1 SYNCS.ARRIVE.TRANS64.RED.A1T0 RZ, [R10+URZ], RZ ;  /* 0x000000ff0aff99a7 */ /* 0x0005e2000810043f */
[----:B0-----:R-:W3:Y:S04]  /*3ca90*/  LD.E R4, desc[UR6][R2.64+0x24] ;  /* 0x0000240602047980 */ /* 0x001ee8000c101900 */
[----:B------:R-:W4:Y:S04]  /*3caa0*/  LD.E R74, desc[UR6][R2.64] ;  /* 0x00000006024a7980 */ /* 0x000f28000c101900 */
[----:B--2---:R-:W2:Y:S04]  /*3cab0*/  LDL.64 R10, [UR4+0x68] ;  /* 0x00006804ff0a7983 */ /* 0x004ea80008100a00 */
[----:B------:R-:W4:Y:S04]  /*3cac0*/  LD.E R73, desc[UR6][R72.64] ;  /* 0x0000000648497980 */ /* 0x000f28000c101900 */
[----:B------:R-:W4:Y:S01]  /*3cad0*/  LD.E R7, desc[UR6][R2.64+0x18] ;  /* 0x0000180602077980 */ /* 0x000f22000c101900 */
[----:B------:R-:W-:-:S03]  /*3cae0*/  LOP3.LUT R19, R19, 0xfff7ffff, RZ, 0xc0, !PT ;  /* 0xfff7ffff13137812 */ /* 0x000fc600078ec0ff */
[----:B------:R-:W4:Y:S04]  /*3caf0*/  LD.E R5, desc[UR6][R2.64+0x8] ;  /* 0x0000080602057980 */ /* 0x000f28000c101900 */
[----:B------:R-:W4:Y:S04]  /*3cb00*/  LD.E R6, desc[UR6][R2.64+0x4] ;  /* 0x0000040602067980 */ /* 0x000f28000c101900 */
[----:B------:R-:W4:Y:S04]  /*3cb10*/  LD.E R18, desc[UR6][R2.64+0xc] ;  /* 0x00000c0602127980 */ /* 0x000f28000c101900 */
[----:B------:R-:W4:Y:S04]  /*3cb20*/  LD.E R15, desc[UR6][R2.64+0x10] ;  /* 0x00001006020f7980 */ /* 0x000f28000c101900 */
[----:B--2---:R-:W2:Y:S01]  /*3cb30*/  LD.E.64 R10, desc[UR6][R10.64] ;  /* 0x000000060a0a7980 */ /* 0x004ea2000c101b00 */
[----:B---3--:R-:W-:-:S13]  /*3cb40*/  ISETP.NE.AND P0, PT, R4, 0x1, PT ;  /* 0x000000010400780c */ /* 0x008fda0003f05270 */
[----:B------:R-:W3:Y:S04]  /*3cb50*/  @P0 LD.E R75, desc[UR6][R2.64+0x28] ;  /* 0x00002806024b0980 */ /* 0x000ee8000c101900 */
[----:B------:R-:W3:Y:S01]  /*3cb60*/  @P0 LD.E R76, desc[UR6][R2.64+0x2c] ;  /* 0x00002c06024c0980 */ /* 0x000ee2000c101900 */
[----:B------:R-:W-:-:S05]  /*3cb70*/  @P1 LOP3.LUT R19, R19, 0x80000, RZ, 0xfc, !PT ;  /* 0x0008000013131812 */ /* 0x000fca00078efcff */
[----:B------:R0:W-:Y:S04]  /*3cb80*/  STL [R1+0x49c], R19 ;  /* 0x00049c1301007387 */ /* 0x0001e80000100800 */
[----:B0-----:R-:W3:Y:S04]  /*3cb90*/  LD.E R19, desc[UR6][R2.64+0x14] ;  /* 0x0000140602137980 */ /* 0x001ee8000c101900 */
[----:B--2---:R-:W2:Y:S01]  /*3cba0*/  LD.E R14, desc[UR6][R10.64] ;  /* 0x000000060a0e7980 */ /* 0x004ea2000c101900 */
[----:B----4-:R-:W-:Y:S01]  /*3cbb0*/  ISETP.GE.AND P1, PT, R7, 0x1, PT ;  /* 0x000000010700780c */ /* 0x010fe20003f26270 */
[----:B------:R-:W-:Y:S01]  /*3cbc0*/  BSSY B1, `(.L_x_4122) ;  /* 0x00000a8000017945 */ /* 0x000fe20003800000 */
[-C--:B--2---:R-:W-:Y:S01]  /*3cbd0*/  FMUL.FTZ R21, R39, R14.reuse ;  /* 0x0000000e27157220 */ /* 0x084fe20000410000 */
        /* <DEDUP_REMOVED lines=8> */
[----:B------:R0:W2:Y:S01]  /*3cc60*/  MUFU.TANH R78, R53 ;  /* 0x00000035004e7308 */ /* 0x0000a20000002400 */
[-C--:B------:R-:W-:Y:S01]  /*3cc70*/  FMUL.FTZ R13, R35, R14.reuse ;  /* 0x0000000e230d7220 */ /* 0x080fe20000410000 */
[-C--:B------:R-:W-:Y:S01]  /*3cc80*/  FMUL.FTZ R9, R27, R14.reuse ;  /* 0x0000000e1b097220 */ /* 0x080fe20000410000 */
[-C--:B------:R-:W-:Y:S01]  /*3cc90*/  FMUL.FTZ R35, R50, R14.reuse ;  /* 0x0000000e32237220 */ /* 0x080fe20000410000 */
[-C--:B------:R-:W-:Y:S01]  /*3cca0*/  FMUL.FTZ R27, R28, R14.reuse ;  /* 0x0000000e1c1b7220 */ /* 0x080fe20000410000 */
[----:B0-----:R-:W-:Y:S01]  /*3ccb0*/  LOP3.LUT R53, R44, 0xffffff80, RZ, 0xc0, !PT ;  /* 0xffffff802c357812 */ /* 0x001fe200078ec0ff */
[-C--:B------:R-:W-:Y:S01]  /*3ccc0*/  FMUL.FTZ R28, R29, R14.reuse ;  /* 0x0000000e1d1c7220 */ /* 0x080fe20000410000 */
[----:B------:R-:W-:-:S03]  /*3ccd0*/  FMUL.FTZ R29, R46, R14 ;  /* 0x0000000e2e1d7220 */ /* 0x000fc60000410000 */
[----:B------:R-:W-:Y:S01]  /*3cce0*/  IMAD.IADD R50, R74, 0x1, -R53 ;  /* 0x000000014a327824 */ /* 0x000fe200078e0a35 */
[----:B------:R-:W-:Y:S01]  /*3ccf0*/  LEA.HI R46, R45, R74, RZ, 0x2 ;  /* 0x0000004a2d2e7211 */ /* 0x000fe200078f10ff */
[----:B------:R-:W-:-:S03]  /*3cd00*/  FMUL.FTZ R52, R52, R14 ;  /* 0x0000000e34347220 */ /* 0x000fc60000410000 */
[----:B------:R-:W-:Y:S01]  /*3cd10*/  SHF.R.S32.HI R45, RZ, 0x1f, R50 ;  /* 0x0000001fff2d7819 */ /* 0x000fe20000011432 */
[----:B------:R0:W4:Y:S01]  /*3cd20*/  MUFU.TANH R77, R52 ;  /* 0x00000034004d7308 */ /* 0x0001220000002400 */
[----:B------:R-:W-:Y:S01]  /*3cd30*/  LOP3.LUT R53, R46, 0xfffffffc, RZ, 0xc0, !PT ;  /* 0xfffffffc2e357812 */ /* 0x000fe200078ec0ff */
[-C--:B------:R-:W-:Y:S01]  /*3cd40*/  FMUL.FTZ R56, R56, R14.reuse ;  /* 0x0000000e38387220 */ /* 0x080fe20000410000 */
[-C--:B------:R-:W-:Y:S01]  /*3cd50*/  FMUL.FTZ R11, R31, R14.reuse ;  /* 0x0000000e1f0b7220 */ /* 0x080fe20000410000 */
[-C--:B------:R-:W-:Y:S01]  /*3cd60*/  FMUL.FTZ R31, R32, R14.reuse ;  /* 0x0000000e201f7220 */ /* 0x080fe20000410000 */
[----:B------:R-:W-:Y:S01]  /*3cd70*/  FMUL.FTZ R32, R33, R14 ;  /* 0x0000000e21207220 */ /* 0x000fe20000410000 */
[----:B------:R-:W-:Y:S01]  /*3cd80*/  IMAD.IADD R74, R74, 0x1, -R53 ;  /* 0x000000014a4a7824 */ /* 0x000fe200078e0a35 */
[C---:B0-----:R-:W-:Y:S01]  /*3cd90*/  LEA.HI R52, R45.reuse, R50, RZ, 0x2 ;  /* 0x000000322d347211 */ /* 0x041fe200078f10ff */
[----:B------:R0:W1:Y:S01]  /*3cda0*/  MUFU.TANH R79, R56 ;  /* 0x00000038004f7308 */ /* 0x0000620000002400 */
[----:B------:R-:W-:Y:S01]  /*3cdb0*/  FMUL.FTZ R33, R54, R14 ;  /* 0x0000000e36217220 */ /* 0x000fe20000410000 */
[----:B------:R-:W-:-:S02]  /*3cdc0*/  LEA.HI R54, R45, R50, RZ, 0x5 ;  /* 0x000000322d367211 */ /* 0x000fc400078f28ff */
[----:B------:R-:W-:Y:S02]  /*3cdd0*/  SHF.R.S32.HI R53, RZ, 0x2, R52 ;  /* 0x00000002ff357819 */ /* 0x000fe40000011434 */
[----:B------:R-:W-:Y:S02]  /*3cde0*/  SHF.R.S32.HI R45, RZ, 0x7, R44 ;  /* 0x00000007ff2d7819 */ /* 0x000fe4000001142c */
[----:B0-----:R-:W-:Y:S02]  /*3cdf0*/  SHF.R.S32.HI R56, RZ, 0x1f, R52 ;  /* 0x0000001fff387819 */ /* 0x001fe40000011434 */
[----:B------:R-:W-:Y:S02]  /*3ce00*/  SHF.R.S32.HI R54, RZ, 0x5, R54 ;  /* 0x00000005ff367819 */ /* 0x000fe40000011436 */
[----:B------:R-:W-:Y:S02]  /*3ce10*/  LEA.HI R56, R56, R53, RZ, 0x3 ;  /* 0x0000003538387211 */ /* 0x000fe400078f18ff */
[----:B------:R-:W-:Y:S01]  /*3ce20*/  LEA.HI R44, R44, R45, RZ, 0x1 ;  /* 0x0000002d2c2c7211 */ /* 0x000fe200078f08ff */
[-C--:B------:R-:W-:Y:S01]  /*3ce30*/  FMUL.FTZ R10, R30, R14.reuse ;  /* 0x0000000e1e0a7220 */ /* 0x080fe20000410000 */
[----:B------:R-:W-:Y:S01]  /*3ce40*/  LOP3.LUT R56, R56, 0xfffffff8, RZ, 0xc0, !PT ;  /* 0xfffffff838387812 */ /* 0x000fe200078ec0ff */
[-C--:B------:R-:W-:Y:S01]  /*3ce50*/  FMUL.FTZ R30, R47, R14.reuse ;  /* 0x0000000e2f1e7220 */ /* 0x080fe20000410000 */
[----:B------:R-:W-:Y:S01]  /*3ce60*/  FMUL.FTZ R47, R55, R14 ;  /* 0x0000000e372f7220 */ /* 0x000fe20000410000 */
[----:B------:R-:W-:Y:S01]  /*3ce70*/  LOP3.LUT R44, R44, 0x3fffffe, RZ, 0xc0, !PT ;  /* 0x03fffffe2c2c7812 */ /* 0x000fe200078ec0ff */
[----:B------:R-:W-:Y:S01]  /*3ce80*/  IMAD R55, R73, 0x8, R54 ;  /* 0x0000000849377824 */ /* 0x000fe200078e0236 */
[----:B------:R-:W-:Y:S01]  /*3ce90*/  LEA.HI R54, R74, R74, RZ, 0x1 ;  /* 0x0000004a4a367211 */ /* 0x000fe200078f08ff */
[----:B------:R-:W-:-:S02]  /*3cea0*/  IMAD.IADD R56, R53, 0x1, -R56 ;  /* 0x0000000135387824 */ /* 0x000fc400078e0a38 */
[----:B------:R-:W-:Y:S01]  /*3ceb0*/  IMAD.IADD R44, R45, 0x1, -R44 ;  /* 0x000000012d2c7824 */ /* 0x000fe200078e0a2c */
[----:B------:R-:W-:Y:S01]  /*3cec0*/  LOP3.LUT R45, R54, 0x1ffffffe, RZ, 0xc0, !PT ;  /* 0x1ffffffe362d7812 */ /* 0x000fe200078ec0ff */
[----:B------:R-:W-:-:S04]  /*3ced0*/  IMAD.U32 R55, R55, 0x10, R56 ;  /* 0x0000001037377824 */ /* 0x000fc800078e0038 */
[----:B------:R-:W-:Y:S02]  /*3cee0*/  IMAD.IADD R45, R74, 0x1, -R45 ;  /* 0x000000014a2d7824 */ /* 0x000fe400078e0a2d */
[----:B------:R-:W-:-:S04]  /*3cef0*/  IMAD R44, R44, 0x40, R55 ;  /* 0x000000402c2c7824 */ /* 0x000fc800078e0237 */
[----:B------:R-:W-:-:S04]  /*3cf00*/  IMAD R44, R45, 0x8, R44 ;  /* 0x000000082d2c7824 */ /* 0x000fc800078e022c */
[----:B---3--:R-:W-:Y:S01]  /*3cf10*/  @P0 IMAD.HI.U32 R75, R44, R75, RZ ;  /* 0x0000004b2c4b0227 */ /* 0x008fe200078e00ff */
[----:B------:R-:W-:-:S04]  /*3cf20*/  LOP3.LUT R45, R52, 0x7ffffffc, RZ, 0xc0, !PT ;  /* 0x7ffffffc342d7812 */ /* 0x000fc800078ec0ff */
[----:B------:R-:W-:Y:S01]  /*3cf30*/  @P0 SHF.R.U32.HI R44, RZ, R76, R75 ;  /* 0x0000004cff2c0219 */ /* 0x000fe2000001164b */
[-C--:B------:R-:W-:Y:S01]  /*3cf40*/  FMUL.FTZ R57, R57, R14.reuse ;  /* 0x0000000e39397220 */ /* 0x080fe20000410000 */
[----:B------:R-:W-:Y:S02]  /*3cf50*/  IMAD R52, R0, -0x60, RZ ;  /* 0xffffffa000347824 */ /* 0x000fe400078e02ff */
[-C--:B------:R-:W-:Y:S01]  /*3cf60*/  FMUL.FTZ R8, R24, R14.reuse ;  /* 0x0000000e18087220 */ /* 0x080fe20000410000 */
[----:B------:R-:W0:Y:S01]  /*3cf70*/  SHFL.IDX PT, R54, R44, RZ, 0x1c1f ;  /* 0x001c1fff2c367589 */ /* 0x000e2200000e0000 */
[-C--:B------:R-:W-:Y:S01]  /*3cf80*/  FMUL.FTZ R4, R26, R14.reuse ;  /* 0x0000000e1a047220 */ /* 0x080fe20000410000 */
[-C--:B------:R-:W-:Y:S01]  /*3cf90*/  FMUL.FTZ R24, R25, R14.reuse ;  /* 0x0000000e19187220 */ /* 0x080fe20000410000 */
[-C--:B------:R-:W-:Y:S01]  /*3cfa0*/  FMUL.FTZ R26, R43, R14.reuse ;  /* 0x0000000e2b1a7220 */ /* 0x080fe20000410000 */
[-C--:B-1----:R-:W-:Y:S01]  /*3cfb0*/  FMUL.FTZ R12, R34, R14.reuse ;  /* 0x0000000e220c7220 */ /* 0x082fe20000410000 */
[-C--:B------:R-:W-:Y:S01]  /*3cfc0*/  FMUL.FTZ R25, R42, R14.reuse ;  /* 0x0000000e2a197220 */ /* 0x080fe20000410000 */
[----:B------:R-:W-:Y:S01]  /*3cfd0*/  FMUL.FTZ R43, R49, R14 ;  /* 0x0000000e312b7220 */ /* 0x000fe20000410000 */
[----:B------:R-:W-:-:S02]  /*3cfe0*/  IMAD.IADD R45, R50, 0x1, -R45 ;  /* 0x00000001322d7824 */ /* 0x000fc400078e0a2d */
[-C--:B------:R-:W-:Y:S01]  /*3cff0*/  FMUL.FTZ R42, R48, R14.reuse ;  /* 0x0000000e302a7220 */ /* 0x080fe20000410000 */
[-C--:B------:R-:W-:Y:S01]  /*3d000*/  FMUL.FTZ R34, R51, R14.reuse ;  /* 0x0000000e33227220 */ /* 0x080fe20000410000 */
[----:B------:R1:W3:Y:S01]  /*3d010*/  MUFU.TANH R80, R57 ;  /* 0x0000003900507308 */ /* 0x0002e20000002400 */
[-C--:B------:R-:W-:Y:S01]  /*3d020*/  FMUL.FTZ R49, R59, R14.reuse ;  /* 0x0000000e3b317220 */ /* 0x080fe20000410000 */
[----:B------:R-:W-:Y:S02]  /*3d030*/  VIADD R50, R52, 0x1 ;  /* 0x0000000134327836 */ /* 0x000fe40000000000 */
        /* <DEDUP_REMOVED lines=13> */
[----:B------:R-:W-:Y:S01]  /*3d110*/  FMUL.FTZ R68, R68, R14 ;  /* 0x0000000e44447220 */ /* 0x000fe20000410000 */
[----:B------:R-:W-:-:S02]  /*3d120*/  IMAD R50, R45, -0x2, R50 ;  /* 0xfffffffe2d327824 */ /* 0x000fc400078e0232 */
[----:B------:R-:W-:Y:S01]  /*3d130*/  FMUL.FTZ R61, R61, R14 ;  /* 0x0000000e3d3d7220 */ /* 0x000fe20000410000 */
[----:B------:R-:W1:Y:S01]  /*3d140*/  MUFU.TANH R8, R8 ;  /* 0x0000000800087308 */ /* 0x000e620000002400 */
[--C-:B------:R-:W-:Y:S01]  /*3d150*/  IMAD R14, R0, -0x60, R5.reuse ;  /* 0xffffffa0000e7824 */ /* 0x100fe200078e0205 */
[----:B------:R-:W-:-:S06]  /*3d160*/  IADD3 R52, -R6, R50, R5 ;  /* 0x0000003206347210 */ /* 0x000fcc0007ffe105 */
[----:B------:R-:W0:Y:S01]  /*3d170*/  MUFU.TANH R24, R24 ;  /* 0x0000001800187308 */ /* 0x000e220000002400 */
        /* <DEDUP_REMOVED lines=43> */
[----:B------:R2:W1:Y:S02]  /*3d430*/  MUFU.TANH R82, R61 ;  /* 0x0000003d00527308 */ /* 0x0004640000002400 */
[----:B--2---:R-:W-:Y:S01]  /*3d440*/  LOP3.LUT R61, RZ, R18, RZ, 0x33, !PT ;  /* 0x00000012ff3d7212 */ /* 0x004fe200078e33ff */
[----:B------:R-:W-:-:S04]  /*3d450*/  IMAD R75, R0, -0x60, R19 ;  /* 0xffffffa0004b7824 */ /* 0x000fc800078e0213 */
[----:B------:R-:W-:Y:S01]  /*3d460*/  IMAD.IADD R73, R52, 0x1, R61 ;  /* 0x0000000134497824 */ /* 0x000fe200078e023d */
[----:B0-----:R-:W-:Y:S01]  /*3d470*/  VIADDMNMX R18, R54, R76, R71, PT ;  /* 0x0000004c36127246 */ /* 0x001fe20003800147 */
[----:B------:R-:W-:Y:S02]  /*3d480*/  VIADD R83, R50, 0xffffffff ;  /* 0xffffffff32537836 */ /* 0x000fe40000000000 */
[----:B------:R-:W-:Y:S01]  /*3d490*/  IMAD.IADD R61, R73, 0x1, R54 ;  /* 0x00000001493d7824 */ /* 0x000fe200078e0236 */
[----:B-1-34-:R-:W-:Y:S06]  /*3d4a0*/  @!P1 BRA `(.L_x_4123) ;  /* 0x0000000000649947 */ /* 0x01afec0003800000 */
        /* <DEDUP_REMOVED lines=8> */
[----:B------:R-:W2:Y:S04]  /*3d530*/  LD.E R15, desc[UR6][R2.64+0x1c] ;  /* 0x00001c06020f7980 */ /* 0x000ea8000c101900 */
[----:B------:R-:W3:Y:S01]  /*3d540*/  LD.E R19, desc[UR6][R2.64+0x20] ;  /* 0x0000200602137980 */ /* 0x000ee2000c101900 */
[----:B--2---:R-:W-:-:S05]  /*3d550*/  IMAD.HI.U32 R0, R0, R15, RZ ;  /* 0x0000000f00007227 */ /* 0x004fca00078e00ff */
[----:B---3--:R-:W-:-:S07]  /*3d560*/  SHF.R.U32.HI R0, RZ, R19, R0 ;  /* 0x00000013ff007219 */ /* 0x008fce0000011600 */
.L_x_4127:
[----:B------:R-:W-:Y:S05]  /*3d570*/  BSYNC B3 ;  /* 0x0000000000037941 */ /* 0x000fea0003800000 */
.L_x_4126:
[----:B------:R-:W-:Y:S01]  /*3d580*/  LOP3.LUT R0, RZ, R0, RZ, 0x33, !PT ;  /* 0x00000000ff007212 */ /* 0x000fe200078e33ff */
[----:B------:R-:W-:Y:S06]  /*3d590*/  BRA `(.L_x_4128) ;  /* 0x0000000000187947 */ /* 0x000fec0003800000 */
.L_x_4125:
[----:B------:R-:W-:-:S13]  /*3d5a0*/  ISETP.NE.AND P0, PT, R7, 0x1, PT ;  /* 0x000000010700780c */ /* 0x000fda0003f05270 */
[----:B------:R-:W-:Y:S05]  /*3d5b0*/  @!P0 BRA `(.L_x_4128) ;  /* 0x0000000000108947 */ /* 0x000fea0003800000 */
[----:B------:R-:W2:Y:S04]  /*3d5c0*/  LD.E R15, desc[UR6][R2.64+0x1c] ;  /* 0x00001c06020f7980 */ /* 0x000ea8000c101900 */
[----:B------:R-:W3:Y:S01]  /*3d5d0*/  LD.E R19, desc[UR6][R2.64+0x20] ;  /* 0x0000200602137980 */ /* 0x000ee2000c101900 */
[----:B--2---:R-:W-:-:S05]  /*3d5e0*/  IMAD.HI.U32 R0, R0, R15, RZ ;  /* 0x0000000f00007227 */ /* 0x004fca00078e00ff */
[----:B---3--:R-:W-:-:S07]  /*3d5f0*/  SHF.R.U32.HI R0, RZ, R19, R0 ;  /* 0x00000013ff007219 */ /* 0x008fce0000011600 */
.L_x_4128:
[----:B------:R-:W-:Y:S05]  /*3d600*/  BSYNC B2 ;  /* 0x0000000000027941 */ /* 0x000fea0003800000 */
.L_x_4124:
[----:B------:R-:W-:-:S05]  /*3d610*/  IMAD R0, R7, R0, R83 ;  /* 0x0000000007007224 */ /* 0x000fca00078e0253 */
[----:B------:R-:W-:Y:S02]  /*3d620*/  VIMNMX R61, R61, R0, !PT ;  /* 0x000000003d3d7248 */ /* 0x000fe40007fe0100 */
[----:B------:R-:W-:-:S07]  /*3d630*/  VIADDMNMX R18, R0, R7, R18, PT ;  /* 0x0000000700127246 */ /* 0x000fce0003800112 */
.L_x_4123:
[----:B------:R-:W-:Y:S05]  /*3d640*/  BSYNC B1 ;  /* 0x0000000000017941 */ /* 0x000fea0003800000 */
.L_x_4122:
[C---:B------:R-:W-:Y:S01]  /*3d650*/  ISETP.GE.AND P1, PT, R75.reuse, 0x9, PT ;  /* 0x000000094b00780c */ /* 0x040fe20003f26270 */
[----:B------:R-:W0:Y:S01]  /*3d660*/  SHFL.IDX PT, R44, R44, 0x1, 0x1c1f ;  /* 0x003c1f002c2c7f89 */ /* 0x000e2200000e0000 */
[----:B------:R-:W-:Y:S01]  /*3d670*/  ISETP.GE.AND P0, PT, R75, 0x2, PT ;  /* 0x000000024b00780c */ /* 0x000fe20003f06270 */
        /* <DEDUP_REMOVED lines=87> */
[----:B------:R-:W-:Y:S02]  /*3dbf0*/  ISETP.GE.AND P2, PT, R75, 0x4a, PT ;  /* 0x0000004a4b00780c */ /* 0x000fe40003f46270 */
[----:B0-----:R-:W-:-:S02]  /*3dc00*/  VIADDMNMX R28, R44, R76, R71, PT ;  /* 0x0000004c2c1c7246 */ /* 0x001fc40003800147 */
        /* <DEDUP_REMOVED lines=40> */
.L_x_4134:
[----:B------:R-:W-:Y:S05]  /*3de90*/  BSYNC B3 ;  /* 0x0000000000037941 */ /* 0x000fea0003800000 */
.L_x_4133:
[----:B------:R-:W-:Y:S01]  /*3dea0*/  LOP3.LUT R6, RZ, R6, RZ, 0x33, !PT ;  /* 0x00000006ff067212 */ /* 0x000fe200078e33ff */
[----:B------:R-:W-:Y:S06]  /*3deb0*/  BRA `(.L_x_4135) ;  /* 0x0000000000187947 */ /* 0x000fec0003800000 */
.L_x_4132:
[----:B------:R-:W-:-:S13]  /*3dec0*/  ISETP.NE.AND P6, PT, R7, 0x1, PT ;  /* 0x000000010700780c */ /* 0x000fda0003fc5270 */
[----:B------:R-:W-:Y:S05]  /*3ded0*/  @!P6 BRA `(.L_x_4135) ;  /* 0x000000000010e947 */ /* 0x000fea0003800000 */
[----:B------:R-:W2:Y:S04]  /*3dee0*/  LD.E R5, desc[UR6][R2.64+0x1c] ;  /* 0x00001c0602057980 */ /* 0x000ea8000c101900 */
[----:B------:R-:W3:Y:S01]  /*3def0*/  LD.E R37, desc[UR6][R2.64+0x20] ;  /* 0x0000200602257980 */ /* 0x000ee2000c101900 */
[----:B--2---:R-:W-:-:S05]  /*3df00*/  IMAD.HI.U32 R6, R6, R5, RZ ;  /* 0x0000000506067227 */ /* 0x004fca00078e00ff */
[----:B---3--:R-:W-:-:S07]  /*3df10*/  SHF.R.U32.HI R6, RZ, R37, R6 ;  /* 0x00000025ff067219 */ /* 0x008fce0000011606 */
.L_x_4135:
[----:B------:R-:W-:Y:S05]  /*3df20*/  BSYNC B2 ;  /* 0x0000000000027941 */ /* 0x000fea0003800000 */
.L_x_4131:
[----:B------:R-:W-:-:S05]  /*3df30*/  IMAD R6, R7, R6, R83 ;  /* 0x0000000607067224 */ /* 0x000fca00078e0253 */
[----:B------:R-:W-:Y:S02]  /*3df40*/  VIADDMNMX R28, R6, R7, R28, PT ;  /* 0x00000007061c7246 */ /* 0x000fe4000380011c */
[----:B------:R-:W-:-:S07]  /*3df50*/  VIMNMX R61, R61, R6, !PT ;  /* 0x000000063d3d7248 */ /* 0x000fce0007fe0100 */
.L_x_4130:
[----:B------:R-:W-:Y:S05]  /*3df60*/  BSYNC B1 ;  /* 0x0000000000017941 */ /* 0x000fea0003800000 */
.L_x_4129:
[C---:B------:R-:W-:Y:S01]  /*3df70*/  ISETP.GT.AND P0, PT, R61.reuse, 0x1, !P0 ;  /* 0x000000013d00780c */ /* 0x040fe20004704270 */
[----:B------:R-:W2:Y:S01]  /*3df80*/  LDL.64 R2, [UR4+0x70] ;  /* 0x00007004ff027983 */ /* 0x000ea20008100a00 */
        /* <DEDUP_REMOVED lines=70> */
[C---:B------:R-:W-:Y:S02]  /*3e3f0*/  ISETP.GT.AND P0, PT, R61.reuse, RZ, !P6 ;  /* 0x000000ff3d00720c */ /* 0x040fe40007704270 */
[C---:B------:R-:W-:Y:S02]  /*3e400*/  ISETP.GT.AND P2, PT, R61.reuse, 0x49, !P2 ;  /* 0x000000493d00780c */ /* 0x040fe40005744270 */
[----:B------:R-:W-:Y:S02]  /*3e410*/  ISETP.LT.OR P0, PT, R28, 0x1, P0 ;  /* 0x000000011c00780c */ /* 0x000fe40000701670 */
[----:B------:R-:W-:Y:S02]  /*3e420*/  ISETP.GT.AND P3, PT, R61, 0x50, !P3 ;  /* 0x000000503d00780c */ /* 0x000fe40005f64270 */
[----:B------:R-:W-:-:S02]  /*3e430*/  FSEL R76, R4, -INF , !P0 ;  /* 0xff800000044c7808 */ /* 0x000fc40004000000 */
[----:B------:R-:W-:Y:S02]  /*3e440*/  ISETP.GT.AND P4, PT, R61, 0x51, !P4 ;  /* 0x000000513d00780c */ /* 0x000fe40006784270 */
[----:B------:R-:W-:Y:S02]  /*3e450*/  FMNMX.FTZ R4, R76, R5, !PT ;  /* 0x000000054c047209 */ /* 0x000fe40007810000 */
[----:B------:R-:W-:Y:S02]  /*3e460*/  ISETP.NE.AND P6, PT, R63, RZ, PT ;  /* 0x000000ff3f00720c */ /* 0x000fe40003fc5270 */
        /* <DEDUP_REMOVED lines=15> */
[----:B------:R-:W-:Y:S02]  /*3e560*/  ISETP.LT.OR P2, PT, R28, 0x4a, P2 ;  /* 0x0000004a1c00780c */ /* 0x000fe40001741670 */
[----:B------:R-:W-:Y:S02]  /*3e570*/  FMNMX.FTZ R6, R20, R7, !PT ;  /* 0x0000000714067209 */ /* 0x000fe40007810000 */
[----:B------:R-:W-:Y:S02]  /*3e580*/  ISETP.LT.OR P3, PT, R28, 0x51, P3 ;  /* 0x000000511c00780c */ /* 0x000fe40001f61670 */
[----:B------:R-:W-:Y:S02]  /*3e590*/  FSEL R4, R46, -INF , !P2 ;  /* 0xff8000002e047808 */ /* 0x000fe40005000000 */
[----:B------:R-:W-:-:S02]  /*3e5a0*/  FMNMX.FTZ R7, R29, R6, !PT ;  /* 0x000000061d077209 */ /* 0x000fc40007810000 */
[----:B------:R-:W-:Y:S02]  /*3e5b0*/  ISETP.GT.AND P5, PT, R61, 0x58, !P5 ;  /* 0x000000583d00780c */ /* 0x000fe40006fa4270 */
[----:B------:R-:W-:Y:S02]  /*3e5c0*/  ISETP.LT.OR P4, PT, R28, 0x52, P4 ;  /* 0x000000521c00780c */ /* 0x000fe40002781670 */
[----:B------:R-:W-:Y:S02]  /*3e5d0*/  FSEL R46, R53, -INF , !P3 ;  /* 0xff800000352e7808 */ /* 0x000fe40005800000 */
[----:B------:R-:W-:Y:S02]  /*3e5e0*/  FMNMX.FTZ R7, R4, R7, !PT ;  /* 0x0000000704077209 */ /* 0x000fe40007810000 */
[----:B------:R-:W-:Y:S02]  /*3e5f0*/  ISETP.GT.AND P0, PT, R61, 0x59, !P6 ;  /* 0x000000593d00780c */ /* 0x000fe40007704270 */
[----:B------:R-:W-:-:S02]  /*3e600*/  ISETP.LT.OR P5, PT, R28, 0x59, P5 ;  /* 0x000000591c00780c */ /* 0x000fc40002fa1670 */
[----:B------:R-:W-:Y:S02]  /*3e610*/  FSEL R47, R55, -INF , !P4 ;  /* 0xff800000372f7808 */ /* 0x000fe40006000000 */
[----:B------:R-:W-:Y:S02]  /*3e620*/  FMNMX.FTZ R6, R46, R7, !PT ;  /* 0x000000072e067209 */ /* 0x000fe40007810000 */
[----:B------:R-:W-:Y:S02]  /*3e630*/  ISETP.LT.OR P0, PT, R28, 0x5a, P0 ;  /* 0x0000005a1c00780c */ /* 0x000fe40000701670 */
[----:B------:R-:W-:Y:S02]  /*3e640*/  FSEL R48, R57, -INF , !P5 ;  /* 0xff80000039307808 */ /* 0x000fe40006800000 */
[----:B------:R-:W-:Y:S02]  /*3e650*/  FMNMX.FTZ R7, R47, R6, !PT ;  /* 0x000000062f077209 */ /* 0x000fe40007810000 */
[----:B------:R-:W-:-:S02]  /*3e660*/  FSEL R49, R59, -INF , !P0 ;  /* 0xff8000003b317808 */ /* 0x000fc40004000000 */
[----:B------:R-:W-:-:S04]  /*3e670*/  FMNMX.FTZ R6, R48, R7, !PT ;  /* 0x0000000730067209 */ /* 0x000fc80007810000 */
[----:B------:R-:W-:-:S05]  /*3e680*/  FMNMX.FTZ R9, R49, R6, !PT ;  /* 0x0000000631097209 */ /* 0x000fca0007810000 */
[----:B--2---:R0:W-:Y:S04]  /*3e690*/  ST.E desc[UR6][R2.64+0x4], R9 ;  /* 0x0000040902007985 */ /* 0x0041e8000c101906 */
[----:B------:R-:W2:Y:S01]  /*3e6a0*/  LD.E R13, desc[UR6][R2.64+0x4] ;  /* 0x00000406020d7980 */ /* 0x000ea2000c101900 */
        /* <DEDUP_REMOVED lines=22> */
[----:B0-----:R-:W-:-:S05]  /*3e810*/  FMNMX.FTZ R9, R18, R7, !PT ;  /* 0x0000000712097209 */ /* 0x001fca0007810000 */
[----:B------:R-:W0:Y:S02]  /*3e820*/  SHFL.BFLY PT, R6, R9, 0x2, 0x1f ;  /* 0x0c401f0009067f89 */ /* 0x000e2400000e0000 */
[----:B0-----:R-:W-:-:S05]  /*3e830*/  FMNMX.FTZ R10, R9, R6, !PT ;  /* 0x00000006090a7209 */ /* 0x001fca0007810000 */
[----:B------:R-:W0:Y:S04]  /*3e840*/  SHFL.BFLY PT, R7, R10, 0x1, 0x1f ;  /* 0x0c201f000a077f89 */ /* 0x000e2800000e0000 */
[----:B------:R-:W-:Y:S01]  /*3e850*/  ST.E desc[UR6][R2.64], R9 ;  /* 0x0000000902007985 */ /* 0x000fe2000c101906 */
[----:B0-----:R-:W-:-:S05]  /*3e860*/  FMNMX.FTZ R11, R10, R7, !PT ;  /* 0x000000070a0b7209 */ /* 0x001fca0007810000 */
[----:B------:R-:W-:Y:S04]  /*3e870*/  ST.E desc[UR6][R2.64], R11 ;  /* 0x0000000b02007985 */ /* 0x000fe8000c101906 */
[----:B--2---:R-:W0:Y:S02]  /*3e880*/  SHFL.BFLY PT, R26, R13, 0x2, 0x1f ;  /* 0x0c401f000d1a7f89 */ /* 0x004e2400000e0000 */
[----:B0-----:R-:W-:-:S05]  /*3e890*/  FMNMX.FTZ R26, R13, R26, !PT ;  /* 0x0000001a0d1a7209 */ /* 0x001fca0007810000 */
[----:B------:R-:W0:Y:S02]  /*3e8a0*/  SHFL.BFLY PT, R25, R26, 0x1, 0x1f ;  /* 0x0c201f001a197f89 */ /* 0x000e2400000e0000 */
[----:B0-----:R-:W-:-:S05]  /*3e8b0*/  FMNMX.FTZ R25, R26, R25, !PT ;  /* 0x000000191a197209 */ /* 0x001fca0007810000 */
[----:B------:R0:W-:Y:S04]  /*3e8c0*/  ST.E desc[UR6][R2.64+0x4], R25 ;  /* 0x0000041902007985 */ /* 0x0001e8000c101906 */
[----:B------:R-:W2:Y:S04]  /*3e8d0*/  LDL.64 R6, [UR4+0x70] ;  /* 0x00007004ff067983 */ /* 0x000ea80008100a00 */
[----:B--2---:R-:W2:Y:S04]  /*3e8e0*/  LD.E R51, desc[UR6][R6.64+0x20] ;  /* 0x0000200606337980 */ /* 0x004ea8000c101900 */
[----:B------:R-:W2:Y:S04]  /*3e8f0*/  LD.E R28, desc[UR6][R6.64] ;  /* 0x00000006061c7980 */ /* 0x000ea8000c101900 */
[----:B------:R-:W3:Y:S01]  /*3e900*/  LD.E R78, desc[UR6][R6.64+0x4] ;  /* 0x00000406064e7980 */ /* 0x000ee2000c101900 */
[C---:B--2---:R-:W-:Y:S01]  /*3e910*/  FMUL.FTZ R10, R28.reuse, R51 ;  /* 0x000000331c0a7220 */ /* 0x044fe20000410000 */
[----:B------:R-:W-:-:S04]  /*3e920*/  FSETP.NEU.FTZ.AND P0, PT, R28, -INF , PT ;  /* 0xff8000001c00780b */ /* 0x000fc80003f1d000 */
[----:B------:R-:W-:Y:S02]  /*3e930*/  FSEL R13, R10, RZ, P0 ;  /* 0x000000ff0a0d7208 */ /* 0x000fe40000000000 */
[----:B---3--:R-:W-:-:S03]  /*3e940*/  FSETP.NEU.FTZ.AND P0, PT, R78, -INF , PT ;  /* 0xff8000004e00780b */ /* 0x008fc60003f1d000 */
[-CC-:B------:R-:W-:Y:S01]  /*3e950*/  FFMA.FTZ R219, R0, R51.reuse, -R13.reuse ;  /* 0x0000003300db7223 */ /* 0x180fe2000001080d */
[----:B------:R-:W-:Y:S01]  /*3e960*/  FMUL.FTZ R0, R51, R78 ;  /* 0x0000004e33007220 */ /* 0x000fe20000410000 */
[----:B------:R-:W-:-:S04]  /*3e970*/  FFMA.FTZ R168, R8, R51, -R13 ;  /* 0x0000003308a87223 */ /* 0x000fc8000001080d */
[----:B0-----:R-:W-:Y:S01]  /*3e980*/  FSEL R2, R0, RZ, P0 ;  /* 0x000000ff00027208 */ /* 0x001fe20000000000 */
[-CC-:B------:R-:W-:Y:S01]  /*3e990*/  FFMA.FTZ R28, R74, R51.reuse, -R13.reuse ;  /* 0x000000334a1c7223 */ /* 0x180fe2000001080d */
[----:B------:R-:W-:-:S03]  /*3e9a0*/  FFMA.FTZ R26, R72, R51, -R13 ;  /* 0x00000033481a7223 */ /* 0x000fc6000001080d */
[-CC-:B------:R-:W-:Y:S01]  /*3e9b0*/  FFMA.FTZ R25, R76, R51.reuse, -R2.reuse ;  /* 0x000000334c197223 */ /* 0x180fe20000010802 */
[-CC-:B------:R-:W-:Y:S01]  /*3e9c0*/  FFMA.FTZ R169, R5, R51.reuse, -R2.reuse ;  /* 0x0000003305a97223 */ /* 0x180fe20000010802 */
[-CC-:B------:R-:W-:Y:S01]  /*3e9d0*/  FFMA.FTZ R214, R24, R51.reuse, -R13.reuse ;  /* 0x0000003318d67223 */ /* 0x180fe2000001080d */
[-CC-:B------:R-:W-:Y:S01]  /*3e9e0*/  FFMA.FTZ R24, R43, R51.reuse, -R2.reuse ;  /* 0x000000332b187223 */ /* 0x180fe20000010802 */
[----:B------:R-:W-:Y:S01]  /*3e9f0*/  MUFU.EX2 R168, R168 ;  /* 0x000000a800a87308 */ /* 0x000fe20000000800 */
[-C--:B------:R-:W-:Y:S01]  /*3ea00*/  FFMA.FTZ R170, R70, R51.reuse, -R13 ;  /* 0x0000003346aa7223 */ /* 0x080fe2000001080d */
[----:B------:R-:W-:-:S06]  /*3ea10*/  FFMA.FTZ R171, R44, R51, -R2 ;  /* 0x000000332cab7223 */ /* 0x000fcc0000010802 */
[----:B------:R-:W0:Y:S01]  /*3ea20*/  MUFU.EX2 R28, R28 ;  /* 0x0000001c001c7308 */ /* 0x000e220000000800 */
[-CC-:B------:R-:W-:Y:S01]  /*3ea30*/  FFMA.FTZ R9, R68, R51.reuse, -R13.reuse ;  /* 0x0000003344097223 */ /* 0x180fe2000001080d */
[-CC-:B------:R-:W-:Y:S01]  /*3ea40*/  FFMA.FTZ R8, R66, R51.reuse, -R13.reuse ;  /* 0x0000003342087223 */ /* 0x180fe2000001080d */
[----:B------:R-:W-:-:S05]  /*3ea50*/  FFMA.FTZ R11, R64, R51, -R13 ;  /* 0x00000033400b7223 */ /* 0x000fca000001080d */
[----:B------:R-:W-:Y:S01]  /*3ea60*/  MUFU.EX2 R25, R25 ;  /* 0x0000001900197308 */ /* 0x000fe20000000800 */
[-CC-:B------:R-:W-:Y:S01]  /*3ea70*/  FFMA.FTZ R10, R62, R51.reuse, -R13.reuse ;  /* 0x000000333e0a7223 */ /* 0x180fe2000001080d */
[-CC-:B------:R-:W-:Y:S01]  /*3ea80*/  FFMA.FTZ R195, R60, R51.reuse, -R13.reuse ;  /* 0x000000333cc37223 */ /* 0x180fe2000001080d */
[----:B------:R-:W-:-:S05]  /*3ea90*/  FFMA.FTZ R194, R58, R51, -R13 ;  /* 0x000000333ac27223 */ /* 0x000fca000001080d */
[----:B------:R-:W1:Y:S01]  /*3eaa0*/  MUFU.EX2 R169, R169 ;  /* 0x000000a900a97308 */ /* 0x000e620000000800 */
[-CC-:B------:R-:W-:Y:S01]  /*3eab0*/  FFMA.FTZ R197, R56, R51.reuse, -R13.reuse ;  /* 0x0000003338c57223 */ /* 0x180fe2000001080d */
[-CC-:B------:R-:W-:Y:S01]  /*3eac0*/  FFMA.FTZ R196, R54, R51.reuse, -R13.reuse ;  /* 0x0000003336c47223 */ /* 0x180fe2000001080d */
[-CC-:B------:R-:W-:Y:S01]  /*3ead0*/  FFMA.FTZ R203, R52, R51.reuse, -R13.reuse ;  /* 0x0000003334cb7223 */ /* 0x180fe2000001080d */
[-CC-:B------:R-:W-:Y:S01]  /*3eae0*/  FFMA.FTZ R202, R50, R51.reuse, -R13.reuse ;  /* 0x0000003332ca7223 */ /* 0x180fe2000001080d */
[-CC-:B------:R-:W-:Y:S01]  /*3eaf0*/  FFMA.FTZ R205, R45, R51.reuse, -R13.reuse ;  /* 0x000000332dcd7223 */ /* 0x180fe2000001080d */
[-CC-:B------:R-:W-:Y:S02]  /*3eb00*/  FFMA.FTZ R204, R32, R51.reuse, -R13.reuse ;  /* 0x0000003320cc7223 */ /* 0x180fe4000001080d */
[----:B------:R-:W2:Y:S01]  /*3eb10*/  MUFU.EX2 R26, R26 ;  /* 0x0000001a001a7308 */ /* 0x000ea20000000800 */
[-CC-:B------:R-:W-:Y:S01]  /*3eb20*/  FFMA.FTZ R212, R31, R51.reuse, -R13.reuse ;  /* 0x000000331fd47223 */ /* 0x180fe2000001080d */
[-CC-:B------:R-:W-:Y:S01]  /*3eb30*/  FFMA.FTZ R211, R27, R51.reuse, -R13.reuse ;  /* 0x000000331bd37223 */ /* 0x180fe2000001080d */
[-CC-:B------:R-:W-:Y:S01]  /*3eb40*/  FFMA.FTZ R213, R19, R51.reuse, -R13.reuse ;  /* 0x0000003313d57223 */ /* 0x180fe2000001080d */
[-CC-:B------:R-:W-:Y:S01]  /*3eb50*/  FFMA.FTZ R217, R15, R51.reuse, -R13.reuse ;  /* 0x000000330fd97223 */ /* 0x180fe2000001080d */
[-CC-:B------:R-:W-:Y:S01]  /*3eb60*/  FFMA.FTZ R216, R14, R51.reuse, -R13.reuse ;  /* 0x000000330ed87223 */ /* 0x180fe2000001080d */
[----:B------:R-:W-:-:S02]  /*3eb70*/  FFMA.FTZ R218, R18, R51, -R13 ;  /* 0x0000003312da7223 */ /* 0x000fc4000001080d */
[----:B------:R-:W3:Y:S01]  /*3eb80*/  MUFU.EX2 R24, R24 ;  /* 0x0000001800187308 */ /* 0x000ee20000000800 */
[-CC-:B------:R-:W-:Y:S01]  /*3eb90*/  FFMA.FTZ R13, R42, R51.reuse, -R2.reuse ;  /* 0x000000332a0d7223 */ /* 0x180fe20000010802 */
[----:B------:R-:W-:-:S06]  /*3eba0*/  FFMA.FTZ R12, R12, R51, -R2 ;  /* 0x000000330c0c7223 */ /* 0x000fcc0000010802 */
[----:B------:R-:W4:Y:S01]  /*3ebb0*/  MUFU.EX2 R170, R170 ;  /* 0x000000aa00aa7308 */ /* 0x000f220000000800 */
        /* <DEDUP_REMOVED lines=8> */
[----:B---3--:R-:W-:-:S06]  /*3ec40*/  FADD.FTZ R18, R24, R5 ;  /* 0x0000000518127221 */ /* 0x008fcc0000010000 */
[----:B------:R-:W2:Y:S01]  /*3ec50*/  MUFU.EX2 R8, R8 ;  /* 0x0000000800087308 */ /* 0x000ea20000000800 */
[----:B------:R-:W-:-:S07]  /*3ec60*/  FFMA.FTZ R0, R39, R51, -R2 ;  /* 0x0000003327007223 */ /* 0x000fce0000010802 */
[----:B------:R-:W3:Y:S01]  /*3ec70*/  MUFU.EX2 R12, R12 ;  /* 0x0000000c000c7308 */ /* 0x000ee20000000800 */
[----:B------:R-:W-:Y:S01]  /*3ec80*/  FFMA.FTZ R208, R30, R51, -R2 ;  /* 0x000000331ed07223 */ /* 0x000fe20000010802 */
[----:B----4-:R-:W-:-:S06]  /*3ec90*/  FADD.FTZ R30, R170, R3 ;  /* 0x00000003aa1e7221 */ /* 0x010fcc0000010000 */
[----:B------:R-:W4:Y:S01]  /*3eca0*/  MUFU.EX2 R11, R11 ;  /* 0x0000000b000b7308 */ /* 0x000f220000000800 */
[----:B-----5:R-:W-:Y:S01]  /*3ecb0*/  FADD.FTZ R18, R171, R18 ;  /* 0x00000012ab127221 */ /* 0x020fe20000010000 */
[----:B------:R-:W-:-:S06]  /*3ecc0*/  FFMA.FTZ R198, R37, R51, -R2 ;  /* 0x0000003325c67223 */ /* 0x000fcc0000010802 */
        /* <DEDUP_REMOVED lines=11> */
[----:B----4-:R-:W-:Y:S01]  /*3ed80*/  FADD.FTZ R3, R11, R30 ;  /* 0x0000001e0b037221 */ /* 0x010fe20000010000 */
[----:B-----5:R-:W-:-:S06]  /*3ed90*/  FADD.FTZ R5, R15, R32 ;  /* 0x000000200f057221 */ /* 0x020fcc0000010000 */
        /* <DEDUP_REMOVED lines=15> */
[----:B------:R-:W4:Y:S08]  /*3ee90*/  MUFU.EX2 R203, R203 ;  /* 0x000000cb00cb7308 */ /* 0x000f300000000800 */
[----:B------:R-:W5:Y:S01]  /*3eea0*/  MUFU.EX2 R207, R207 ;  /* 0x000000cf00cf7308 */ /* 0x000f620000000800 */
[----:B------:R-:W-:Y:S01]  /*3eeb0*/  FFMA.FTZ R19, R4, R51, -R2 ;  /* 0x0000003304137223 */ /* 0x000fe20000010802 */
[----:B0-----:R-:W-:-:S06]  /*3eec0*/  FADD.FTZ R3, R197, R30 ;  /* 0x0000001ec5037221 */ /* 0x001fcc0000010000 */
[----:B------:R-:W0:Y:S01]  /*3eed0*/  MUFU.EX2 R202, R202 ;  /* 0x000000ca00ca7308 */ /* 0x000e220000000800 */
[----:B-1----:R-:W-:Y:S01]  /*3eee0*/  FADD.FTZ R4, R200, R5 ;  /* 0x00000005c8047221 */ /* 0x002fe20000010000 */
[----:B------:R-:W-:-:S06]  /*3eef0*/  FFMA.FTZ R215, R21, R51, -R2 ;  /* 0x0000003315d77223 */ /* 0x000fcc0000010802 */
        /* <DEDUP_REMOVED lines=13> */
[----:B------:R-:W0:Y:S08]  /*3efd0*/  MUFU.EX2 R212, R212 ;  /* 0x000000d400d47308 */ /* 0x000e300000000800 */
        /* <DEDUP_REMOVED lines=25> */
[----:B0-----:R-:W-:Y:S01]  /*3f170*/  FADD.FTZ R2, R213, R2 ;  /* 0x00000002d5027221 */ /* 0x001fe20000010000 */
[----:B-1----:R-:W-:-:S06]  /*3f180*/  FADD.FTZ R4, R19, R4 ;  /* 0x0000000413047221 */ /* 0x002fcc0000010000 */
[----:B------:R-:W0:Y:S08]  /*3f190*/  MUFU.EX2 R219, R219 ;  /* 0x000000db00db7308 */ /* 0x000e300000000800 */
[----:B------:R-:W1:Y:S01]  /*3f1a0*/  MUFU.EX2 R191, R191 ;  /* 0x000000bf00bf7308 */ /* 0x000e620000000800 */
[----:B--2---:R-:W-:Y:S01]  /*3f1b0*/  FADD.FTZ R3, R217, R2 ;  /* 0x00000002d9037221 */ /* 0x004fe20000010000 */
[----:B---3--:R-:W-:-:S06]  /*3f1c0*/  FADD.FTZ R4, R189, R4 ;  /* 0x00000004bd047221 */ /* 0x008fcc0000010000 */
[----:B------:R-:W2:Y:S08]  /*3f1d0*/  MUFU.EX2 R218, R218 ;  /* 0x000000da00da7308 */ /* 0x000eb00000000800 */
[----:B------:R-:W3:Y:S01]  /*3f1e0*/  MUFU.EX2 R190, R190 ;  /* 0x000000be00be7308 */ /* 0x000ee20000000800 */
[----:B----4-:R-:W-:Y:S01]  /*3f1f0*/  FADD.FTZ R2, R216, R3 ;  /* 0x00000003d8027221 */ /* 0x010fe20000010000 */
[----:B-----5:R-:W-:-:S03]  /*3f200*/  FADD.FTZ R4, R21, R4 ;  /* 0x0000000415047221 */ /* 0x020fc60000010000 */
[----:B0-----:R-:W-:Y:S01]  /*3f210*/  FADD.FTZ R3, R219, R2 ;  /* 0x00000002db037221 */ /* 0x001fe20000010000 */
[----:B-1----:R-:W-:-:S03]  /*3f220*/  FADD.FTZ R5, R191, R4 ;  /* 0x00000004bf057221 */ /* 0x002fc60000010000 */
[----:B--2---:R-:W-:Y:S01]  /*3f230*/  FADD.FTZ R31, R218, R3 ;  /* 0x00000003da1f7221 */ /* 0x004fe20000010000 */
[----:B---3--:R-:W-:-:S04]  /*3f240*/  FADD.FTZ R33, R190, R5 ;  /* 0x00000005be217221 */ /* 0x008fc80000010000 */
[----:B------:R-:W-:Y:S04]  /*3f250*/  ST.E desc[UR6][R6.64+0x10], R31 ;  /* 0x0000101f06007985 */ /* 0x000fe8000c101906 */
[----:B------:R0:W-:Y:S04]  /*3f260*/  ST.E desc[UR6][R6.64+0x14], R33 ;  /* 0x0000142106007985 */ /* 0x0001e8000c101906 */
[----:B------:R-:W2:Y:S04]  /*3f270*/  LDL.64 R36, [UR4] ;  /* 0x00000004ff247983 */ /* 0x000ea80008100a00 */
[----:B------:R-:W3:Y:S01]  /*3f280*/  LDL.64 R38, [UR4+0x98] ;  /* 0x00009804ff267983 */ /* 0x000ee20008100a00 */
[----:B------:R-:W-:-:S03]  /*3f290*/  LEA.HI R34, R232, 0x8, RZ, 0x19 ;  /* 0x00000008e8227811 */ /* 0x000fc600078fc8ff */
[----:B------:R-:W4:Y:S02]  /*3f2a0*/  LDL.64 R2, [UR4+0x80] ;  /* 0x00008004ff027983 */ /* 0x000f240008100a00 */
[----:B------:R1:W-:Y:S06]  /*3f2b0*/  BAR.SYNC.DEFER_BLOCKING R34, 0x100 ;  /* 0x000400220000751d */ /* 0x0003ec0000010000 */
[----:B0-----:R-:W5:Y:S04]  /*3f2c0*/  LDL.64 R6, [UR4+0x88] ;  /* 0x00008804ff067983 */ /* 0x001f680008100a00 */
[----:B--2---:R-:W2:Y:S04]  /*3f2d0*/  LD.E R37, desc[UR6][R36.64] ;  /* 0x0000000624257980 */ /* 0x004ea8000c101900 */
[----:B---3--:R-:W2:Y:S04]  /*3f2e0*/  LD.E.64 R4, desc[UR6][R38.64] ;  /* 0x0000000626047980 */ /* 0x008ea8000c101b00 */
[----:B----4-:R-:W3:Y:S04]  /*3f2f0*/  LD.E R27, desc[UR6][R2.64] ;  /* 0x00000006021b7980 */ /* 0x010ee8000c101900 */
[----:B------:R-:W4:Y:S04]  /*3f300*/  LD.E R29, desc[UR6][R2.64+0x4] ;  /* 0x00000406021d7980 */ /* 0x000f28000c101900 */
[----:B------:R-:W5:Y:S04]  /*3f310*/  LD.E R30, desc[UR6][R2.64+0x8] ;  /* 0x00000806021e7980 */ /* 0x000f68000c101900 */
        /* <DEDUP_REMOVED lines=71> */
[----:B--2---:R-:W-:-:S03]  /*3f790*/  IMAD R4, R37, 0xc00, R4 ;  /* 0x00000c0025047824 */ /* 0x004fc600078e0204 */
        /* <DEDUP_REMOVED lines=58> */
[----:B------:R-:W-:Y:S02]  /*3fb40*/  F2FP.F16.F32.PACK_AB R169, R169, R25 ;  /* 0x00000019a9a9723e */ /* 0x000fe400000000ff */
[----:B------:R-:W-:Y:S01]  /*3fb50*/  F2FP.F16.F32.PACK_AB R171, R171, R24 ;  /* 0x00000018abab723e */ /* 0x000fe200000000ff */
        /* <DEDUP_REMOVED lines=128> */
[----:B------:R-:W-:Y:S01]  /*40360*/  ST.E desc[UR6][R6.64], RZ ;  /* 0x000000ff06007985 */ /* 0x000fe2000c101906 */
[----:B0-----:R-:W-:-:S06]  /*40370*/  WARPGROUP.ARRIVE ;  /* 0x00000000000079c5 */ /* 0x001fcc0000000000 */
[----:B------:R-:W-:Y:S03]  /*40380*/  HGMMA.64x256x16.F32 R24, R168, gdesc[UR8].tnspB, RZ, !UPT, gsb0 ;  /* 0x43e00008a8187df0 */ /* 0x000fe6000c0008ff */
[----:B------:R-:W-:Y:S02]  /*40390*/  WARPGROUP.DEPBAR.LE gsb0, 0x0 ;  /* 0x00008000000079c5 */ /* 0x000fe40000010000 */
        /* <DEDUP_REMOVED lines=129> */
[----:B0-----:R-:W5:Y:S04]  /*40bb0*/  LD.E R24, desc[UR6][R2.64] ;  /* 0x0000000602187980 */ /* 0x001f68000c101900 */
[----:B-1----:R-:W5:Y:S04]  /*40bc0*/  LD.E R25, desc[UR6][R2.64+0x4] ;  /* 0x0000040602197980 */ /* 0x002f68000c101900 */
[----:B--2---:R-:W2:Y:S04]  /*40bd0*/  LD.E R26, desc[UR6][R2.64+0x8] ;  /* 0x00000806021a7980 */ /* 0x004ea8000c101900 */
[----:B---3--:R-:W2:Y:S04]  /*40be0*/  LD.E R27, desc[UR6][R2.64+0xc] ;  /* 0x00000c06021b7980 */ /* 0x008ea8000c101900 */
[----:B----4-:R-:W2:Y:S04]  /*40bf0*/  LD.E R28, desc[UR6][R2.64+0x10] ;  /* 0x00001006021c7980 */ /* 0x010ea8000c101900 */
        /* <DEDUP_REMOVED lines=130> */
[----:B------:R-:W-:-:S04]  /*41420*/  F2FP.F16.F32.PACK_AB R171, R14, R15 ;  /* 0x0000000f0eab723e */ /* 0x000fc800000000ff */
[----:B--2---:R-:W-:-:S06]  /*41430*/  WARPGROUP.ARRIVE ;  /* 0x00000000000079c5 */ /* 0x004fcc0000000000 */
[----:B------:R-:W-:Y:S03]  /*41440*/  HGMMA.64x256x16.F32 R24, R168, gdesc[UR8].tnspB, R24, gsb0 ;  /* 0x43e00008a8187df0 */ /* 0x000fe60008000818 */
        /* <DEDUP_REMOVED lines=1457> */
[----:B------:R-:W-:-:S13]  /*46f60*/  LOP3.LUT P6, RZ, R232, 0x7f, RZ, 0xc0, !PT ;  /* 0x0000007fe8ff7812 */ /* 0x000fda00078cc0ff */
[----:B0-----:R-:W-:Y:S05]  /*46f70*/  @P6 BRA `(.L_x_4136) ;  /* 0x0000000000206947 */ /* 0x001fea0003800000 */
[----:B------:R-:W2:Y:S04]  /*46f80*/  LDL.64 R2, [UR4+0x40] ;  /* 0x00004004ff027983 */ /* 0x000ea80008100a00 */
[----:B------:R-:W3:Y:S04]  /*46f90*/  LDL.64 R4, [UR4] ;  /* 0x00000004ff047983 */ /* 0x000ee80008100a00 */
[----:B--2---:R-:W2:Y:S04]  /*46fa0*/  LD.E.64 R2, desc[UR6][R2.64+0x30] ;  /* 0x0000300602027980 */ /* 0x004ea8000c101b00 */
[----:B---3--:R-:W3:Y:S01]  /*46fb0*/  LD.E R4, desc[UR6][R4.64] ;  /* 0x0000000604047980 */ /* 0x008ee2000c101900 */
[----:B--2---:R-:W-:-:S05]  /*46fc0*/  MOV R7, R2 ;  /* 0x0000000200077202 */ /* 0x004fca0000000f00 */
[----:B---3--:R-:W-:-:S05]  /*46fd0*/  IMAD R0, R4, 0x8, R7 ;  /* 0x0000000804007824 */ /* 0x008fca00078e0207 */
[----:B------:R-:W-:-:S04]  /*46fe0*/  PRMT R0, RZ, 0x654, R0 ;  /* 0x00000654ff007816 */ /* 0x000fc80000000000 */
[----:B------:R0:W-:Y:S03]  /*46ff0*/  SYNCS.ARRIVE.TRANS64.RED.A1T0 RZ, [R0+URZ], RZ ;  /* 0x000000ff00ff79a7 */ /* 0x0001e6000810043f */
.L_x_4136:
[----:B------:R-:W-:-:S04]  /*47000*/  IMAD.MOV.U32 R237, RZ, RZ, 0x0 ;  /* 0x00000000ffed7424 */ /* 0x000fc800078e00ff */
[----:B0-----:R-:W-:Y:S05]  /*47010*/  RET.REL.NODEC R236 `(_ZN7cutlass13device_kernelIN5flash11enable_sm90INS1_16FlashAttnFwdSm90INS1_25CollectiveMainloopFwdSm90ILi2EN4cute5tupleIJNS5_1CILi1EEES8_S8_EEENS6_IJNS7_ILi128EEENS7_ILi96EEENS7_ILi64EEEEEELi256ENS_6half_tEfNS_4arch4Sm90ELb0ELb1ELb1ELb1ELb0ELb1ELb1ELb1ELb0ELb1ELb0ELb0EEENS1_21CollectiveEpilogueFwdINS6_IJSA_NS7_ILi256EEESB_EEES9_SE_SG_Li256ELb1ELb1ELb0ELb0EEENS1_36VarlenDynamicPersistentTileSchedulerILi128ELi96ELi256ELi128ELb0ELb1ELb1ELb1ELb0ELb1EEEEEEEEEvNT_6ParamsE) ;  /* 0xfffffb8cecf87950 */ /* 0x001fea0003c3ffff */
.L_x_4112:
[----:B0-----:R0:W1:Y:S02]  /*47020*/  SYNCS.PHASECHK.TRANS64.TRYWAIT P0, [R8+URZ], R9 ;  /* 0x00000009080075a7 */ /* 0x001064000800017f */
[----:B-1----:R-:W-:Y:S05]  /*47030*/  @!P0 NANOSLEEP.SYNCS 0x989680 ;  /* 0x009896800000895d */ /* 0x002fea0003900000 */
[----:B------:R-:W1:Y:S02]  /*47040*/  @!P0 SYNCS.PHASECHK.TRANS64 P0, [R8+URZ], R9 ;  /* 0x00000009080085a7 */ /* 0x000e64000800007f */
[----:B-1----:R-:W-:Y:S05]  /*47050*/  @!P0 BRA `(.L_x_4112) ;  /* 0xfffffffc00f08947 */ /* 0x002fea000383ffff */
[----:B------:R-:W-:Y:S05]  /*47060*/  BRA `(.L_x_4111) ;  /* 0xffffff4400987947 */ /* 0x000fea000383ffff */
.L_x_4114:
[----:B0-----:R0:W1:Y:S02]  /*47070*/  SYNCS.PHASECHK.TRANS64.TRYWAIT P0, [R4+URZ+0x32410], R9 ;  /* 0x03241009040075a7 */ /* 0x001064000800017f */
[----:B-1----:R-:W-:Y:S05]  /*47080*/  @!P0 NANOSLEEP.SYNCS 0x989680 ;  /* 0x009896800000895d */ /* 0x002fea0003900000 */
[----:B------:R-:W1:Y:S02]  /*47090*/  @!P0 SYNCS.PHASECHK.TRANS64 P0, [R4+URZ+0x32410], R9 ;  /* 0x03241009040085a7 */ /* 0x000e64000800007f */
[----:B-1----:R-:W-:Y:S05]  /*470a0*/  @!P0 BRA `(.L_x_4114) ;  /* 0xfffffffc00f08947 */ /* 0x002fea000383ffff */
[----:B------:R-:W-:Y:S05]  /*470b0*/  BRA `(.L_x_4137) ;  /* 0xffffff48008c7947 */ /* 0x000fea000383ffff */
.L_x_4121:
[----:B0-----:R0:W1:Y:S02]  /*470c0*/  SYNCS.PHASECHK.TRANS64.TRYWAIT P0, [R8+URZ], R9 ;  /* 0x00000009080075a7 */ /* 0x001064000800017f */
[----:B-1----:R-:W-:Y:S05]  /*470d0*/  @!P0 NANOSLEEP.SYNCS 0x989680 ;  /* 0x009896800000895d */ /* 0x002fea0003900000 */
[----:B------:R-:W1:Y:S02]  /*470e0*/  @!P0 SYNCS.PHASECHK.TRANS64 P0, [R8+URZ], R9 ;  /* 0x00000009080085a7 */ /* 0x000e64000800007f */
[----:B-1----:R-:W-:Y:S05]  /*470f0*/  @!P0 BRA `(.L_x_4121) ;  /* 0xfffffffc00f08947 */ /* 0x002fea000383ffff */
[----:B------:R-:W-:Y:S05]  /*47100*/  BRA `(.L_x_4120) ;  /* 0xffffff4c00007947 */ /* 0x000fea000383ffff */
.L_x_4138:
        /* <DEDUP_REMOVED lines=15> */
.L_x_6043:


//--------------------- .text._ZN7cutlass13device_kernelIN5flash11enable_sm90INS1_16FlashAttnFwdSm90INS1_25CollectiveMainloopFwdSm90ILi2EN4cute5tupleIJNS5_1CILi1EEES8_S8_EEENS6_IJNS7_ILi128EEENS7_ILi96EEENS7_ILi64EEEEEELi256ENS_6half_tEfNS_4arch4Sm90ELb1ELb0ELb1ELb0ELb0ELb0ELb0ELb1ELb0ELb1ELb0ELb0EEENS1_21CollectiveEpilogueFwdINS6_IJSA_NS7_ILi256EEESB_EEES9_SE_SG_Li256ELb0ELb1ELb0ELb0EEENS1_30DynamicPersistentTileSchedulerILi256ELi128ELb0ELb1ELb1EEEEEEEEEvNT_6ParamsE --------------------------
	.section	.text._ZN7cutlass13device_kernelIN5flash11enable_sm90INS1_16FlashAttnFwdSm90INS1_25CollectiveMainloopFwdSm90ILi2EN4cute5tupleIJNS5_1CILi1EEES8_S8_EEENS6_IJNS7_ILi128EEENS7_ILi96EEENS7_ILi64EEEEEELi256ENS_6half_tEfNS_4arch4Sm90ELb1ELb0ELb1ELb0ELb0ELb0ELb0ELb1ELb0ELb1ELb0ELb0EEENS1_21CollectiveEpilogueFwdINS6_IJSA_NS7_ILi256EEESB_EEES9_SE_SG_Li256ELb0ELb1ELb0ELb0EEENS1_30DynamicPersistentTileSchedulerILi256ELi128ELb0ELb1ELb1EEEEEEEEEvNT_6ParamsE,"ax",@progbits
	.align	128
.text._ZN7cutlass13device_kernelIN5flash11enable_sm90INS1_16FlashAttnFwdSm90INS1_25CollectiveMainloopFwdSm90ILi2EN4cute5tupleIJNS5_1CILi1EEES8_S8_EEENS6_IJNS7_ILi128EEENS7_ILi96EEENS7_ILi64EEEEEELi256ENS_6half_tEfNS_4arch4Sm90ELb1ELb0ELb1ELb0ELb0ELb0ELb0ELb1ELb0ELb1ELb0ELb0EEENS1_21CollectiveEpilogueFwdINS6_IJSA_NS7_ILi256EEESB_EEES9_SE_SG_Li256ELb0ELb1ELb0ELb0EEENS1_30DynamicPersistentTileSchedulerILi256ELi128ELb0ELb1ELb1EEEEEEEEEvNT_6ParamsE:
        .type           _ZN7cutlass13device_kernelIN5flash11enable_sm90INS1_16FlashAttnFwdSm90INS1_25CollectiveMainloopFwdSm90ILi2EN4cute5tupleIJNS5_1CILi1EEES8_S8_EEENS6_IJNS7_ILi128EEENS7_ILi96EEENS7_ILi64EEEEEELi256ENS_6half_tEfNS_4arch4Sm90ELb1ELb0ELb1ELb0ELb0ELb0ELb0ELb1ELb0ELb1ELb0ELb0EEENS1_21CollectiveEpilogueFwdINS6_IJSA_NS7_ILi256EEESB_EEES9_SE_SG_Li256ELb0ELb1ELb0ELb0EEENS1_30DynamicPersistentTileSchedulerILi256ELi128ELb0ELb1ELb1EEEEEEEEEvNT_6ParamsE,@function
        .size           _ZN7cutlass13device_kernelIN5flash11enable_sm90INS1_16FlashAttnFwdSm90INS1_25CollectiveMainloopFwdSm90ILi2EN4cute5tupleIJNS5_1CILi1EEES8_S8_EEENS6_IJNS7_ILi128EEENS7_ILi96EEENS7_ILi64EEEEEELi256ENS_6half_tEfNS_4arch4Sm90ELb1ELb0ELb1ELb0ELb0ELb0ELb0ELb1ELb0ELb1ELb0ELb0EEENS1_21CollectiveEpilogueFwdINS6_IJSA_NS7_ILi256EEESB_EEES9_SE_SG_Li256ELb0ELb1ELb0ELb0EEENS1_30DynamicPersistentTileSchedulerILi256ELi128ELb0ELb1ELb1EEEEEEEEEvNT_6ParamsE,(.L_x_6045 - _ZN7cutlass13device_kernelIN5flash11enable_sm90INS1_16FlashAttnFwdSm90INS1_25CollectiveMainloopFwdSm90ILi2EN4cute5tupleIJNS5_1CILi1EEES8_S8_EEENS6_IJNS7_ILi128EEENS7_ILi96EEENS7_ILi64EEEEEELi256ENS_6half_tEfNS_4arch4Sm90ELb1ELb0ELb1ELb0ELb0ELb0ELb0ELb1ELb0ELb1ELb0ELb0EEENS1_21CollectiveEpilogueFwdINS6_IJSA_NS7_ILi256EEESB_EEES9_SE_SG_Li256ELb0ELb1ELb0ELb0EEENS1_30DynamicPersistentTileSchedulerILi256ELi128ELb0ELb1ELb1EEEEEEEEEvNT_6ParamsE)
        .other          _ZN7cutlass13device_kernelIN5flash11enable_sm90INS1_16FlashAttnFwdSm90INS1_25CollectiveMainloopFwdSm90ILi2EN4cute5tupleIJNS5_1CILi1EEES8_S8_EEENS6_IJNS7_ILi128EEENS7_ILi96EEENS7_ILi64EEEEEELi256ENS_6half_tEfNS_4arch4Sm90ELb1ELb0ELb1ELb0ELb0ELb0ELb0ELb1ELb0ELb1ELb0ELb0EEENS1_21CollectiveEpilogueFwdINS6_IJSA_NS7_ILi256EEESB_EEES9_SE_SG_Li256ELb0ELb1ELb0ELb0EEENS1_30DynamicPersistentTileSchedulerILi256ELi128ELb0ELb1ELb1EEEEEEEEEvNT_6ParamsE,@"STO_CUDA_ENTRY STV_DEFAULT"
_ZN7cutlass13device_kernelIN5flash11enable_sm90INS1_16FlashAttnFwdSm90INS1_25CollectiveMainloopFwdSm90ILi2EN4cute5tupleIJNS5_1CILi1EEES8_S8_EEENS6_IJNS7_ILi128EEENS7_ILi96EEENS7_ILi64EEEEEELi256ENS_6half_tEfNS_4arch4Sm90ELb1ELb0ELb1ELb0ELb0ELb0ELb0ELb1ELb0ELb1ELb0ELb0EEENS1_21CollectiveEpilogueFwdINS6_IJSA_NS7_ILi256EEESB_EEES9_SE_SG_Li256ELb0ELb1ELb0ELb0EEENS1_30DynamicPersistentTileSchedulerILi256ELi128ELb0ELb1ELb1EEEEEEEEEvNT_6ParamsE:
        /* <DEDUP_REMOVED lines=18> */
.L_x_4140:
[----:B------:R-:W-:Y:S05]  /*0120*/  BSYNC B0 ;  /* 0x0000000000007941 */ /* 0x000fea0003800000 */
.L_x_4139:
        /* <DEDUP_REMOVED lines=41> */
.L_x_4141:
        /* <DEDUP_REMOVED lines=22> */
.L_x_4142:
        /* <DEDUP_REMOVED lines=18> */
.L_x_4143:
        /* <DEDUP_REMOVED lines=22> */
.L_x_4144:
        /* <DEDUP_REMOVED lines=22> */
.L_x_4145:
[----:B------:R-:W-:Y:S01]  /*0900*/  PLOP3.LUT P0, PT, PT, PT, UP0, 0x80, 0x0 ;  /* 0x000000000000781c */ /* 0x000fe20003f0f008 */
[----:B------:R-:W-:Y:S01]  /*0910*/  UMOV UR40, 0x1 ;  /* 0x0000000100287882 */ /* 0x000fe20000000000 */
[----:B------:R-:W-:Y:S01]  /*0920*/  NOP ;  /* 0x0000000000007918 */ /* 0x000fe20000000000 */
[----:B------:R-:W-:Y:S01]  /*0930*/  USEL UR40, UR40, 0x2, !UP0 ;  /* 0x0000000228287887 */ /* 0x000fe2000c000000 */
[----:B------:R-:W-:Y:S01]  /*0940*/  ULDC.64 UR46, c[0x0][0x208] ;  /* 0x00008200002e7ab9 */ /* 0x000fe20000000a00 */
[----:B012-4-:R-:W-:Y:S08]  /*0950*/  BAR.SYNC.DEFER_BLOCKING 0x0 ;  /* 0x0000000000007b1d */ /* 0x017ff00000010000 */
[----:B------:R-:W-:Y:S05]  /*0960*/  @!P0 BRA `(.L_x_4146) ;  /* 0x000000b400488947 */ /* 0x000fea0003800000 */
.L_x_4147:
        /* <DEDUP_REMOVED lines=39> */
[----:B------:R-:W-:Y:S02]  /*0be0*/  LEA.HI R3, R3, R212, RZ, 0x3 ;  /* 0x000000d403037211 */ /* 0x000fe400078f18ff */
[----:B------:R-:W-:Y:S01]  /*0bf0*/  LEA.HI R11, R11, R8, RZ, 0x3 ;  /* 0x000000080b0b7211 */ /* 0x000fe200078f18ff */
[----:B------:R-:W-:Y:S01]  /*0c00*/  IMAD.IADD R7, R212, 0x1, -R7 ;  /* 0x00000001d4077824 */ /* 0x000fe200078e0a07 */
[----:B------:R-:W-:Y:S02]  /*0c10*/  SHF.R.S32.HI R205, RZ, 0x7, R0 ;  /* 0x00000007ffcd7819 */ /* 0x000fe40000011400 */
[----:B------:R-:W-:-:S02]  /*0c20*/  LOP3.LUT R4, R4, 0xfffffc00, RZ, 0xc0, !PT ;  /* 0xfffffc0004047812 */ /* 0x000fc400078ec0ff */
[----:B------:R-:W-:Y:S02]  /*0c30*/  LOP3.LUT R23, R3, 0xfffffff8, RZ, 0xc0, !PT ;  /* 0xfffffff803177812 */ /* 0x000fe400078ec0ff */
[----:B------:R-:W-:Y:S01]  /*0c40*/  LOP3.LUT R11, R11, 0xfffffff8, RZ, 0xc0, !PT ;  /* 0xfffffff80b0b7812 */ /* 0x000fe200078ec0ff */
[----:B------:R-:W-:Y:S01]  /*0c50*/  IMAD R5, R5, 0x40, R4 ;  /* 0x0000004005057824 */ /* 0x000fe200078e0204 */
        /* <DEDUP_REMOVED lines=25> */
.L_x_4198:
        /* <DEDUP_REMOVED lines=21> */
.L_x_4148:
[----:B------:R-:W-:Y:S01]  /*0f40*/  ULDC UR8, c[0x0][0xc54] ;  /* 0x0003150000087ab9 */ /* 0x000fe20000000800 */
[----:B------:R-:W-:Y:S01]  /*0f50*/  UMOV UR4, UR9 ;  /* 0x0000000900047c82 */ /* 0x000fe20008000000 */
[----:B------:R-:W-:-:S11]  /*0f60*/  UISETP.NE.AND UP0, UPT, UR8, 0x1, UPT ;  /* 0x000000010800788c */ /* 0x000fd6000bf05270 */
[----:B------:R-:W-:Y:S02]  /*0f70*/  @UP0 ULDC.64 UR10, c[0x0][0xc58] ;  /* 0x00031600000a0ab9 */ /* 0x000fe40000000a00 */
[----:B------:R-:W-:-:S04]  /*0f80*/  UIMAD.WIDE.U32 UR6, UR9, UR10, URZ ;  /* 0x0000000a090672a5 */ /* 0x000fc8000f8e003f */
[----:B------:R-:W-:-:S04]  /*0f90*/  @UP0 USHF.R.U32.HI UR4, URZ, UR11, UR7 ;  /* 0x0000000b3f040299 */ /* 0x000fc80008011607 */
[----:B------:R-:W-:-:S12]  /*0fa0*/  UIMAD UR6, UR4, UR8, URZ ;  /* 0x00000008040672a4 */ /* 0x000fd8000f8e023f */
.L_x_4149:
[----:B------:R-:W-:Y:S01]  /*0fb0*/  ULOP3.LUT UR4, URZ, UR4, URZ, 0x33, !UPT ;  /* 0x000000043f047292 */ /* 0x000fe2000f8e333f */
[----:B------:R-:W-:Y:S01]  /*0fc0*/  PLOP3.LUT P0, PT, PT, PT, PT, 0x80, 0x0 ;  /* 0x000000000000781c */ /* 0x000fe20003f0f070 */
[----:B------:R-:W-:Y:S01]  /*0fd0*/  UIADD3 UR10, UR9, -UR6, URZ ;  /* 0x80000006090a7290 */ /* 0x000fe2000fffe03f */
[----:B------:R-:W-:Y:S01]  /*0fe0*/  CS2R R4, SRZ ;  /* 0x0000000000047805 */ /* 0x000fe2000001ff00 */
[----:B------:R-:W-:Y:S01]  /*0ff0*/  ULDC UR7, c[0x0][0x448] ;  /* 0x0001120000077ab9 */ /* 0x000fe20000000800 */
[----:B------:R-:W-:Y:S01]  /*1000*/  ULDC UR6, c[0x0][0xc3c] ;  /* 0x00030f0000067ab9 */ /* 0x000fe20000000800 */
[----:B------:R-:W-:Y:S01]  /*1010*/  UISETP.NE.AND UP2, UPT, UR7, 0x1, UPT ;  /* 0x000000010700788c */ /* 0x000fe2000bf45270 */
[----:B------:R-:W-:Y:S01]  /*1020*/  CS2R R6, SRZ ;  /* 0x0000000000067805 */ /* 0x000fe2000001ff00 */
[----:B------:R-:W-:Y:S01]  /*1030*/  UIADD3 UR4, UR4, UR6, URZ ;  /* 0x0000000604047290 */ /* 0x000fe2000fffe03f */
[----:B------:R-:W-:Y:S01]  /*1040*/  CS2R R180, SRZ ;  /* 0x0000000000b47805 */ /* 0x000fe2000001ff00 */
[----:B------:R-:W-:Y:S01]  /*1050*/  ULDC.64 UR12, c[0x0][0x418] ;  /* 0x00010600000c7ab9 */ /* 0x000fe20000000a00 */
[----:B------:R-:W-:Y:S01]  /*1060*/  ULDC UR43, c[0x0][0x424] ;  /* 0x00010900002b7ab9 */ /* 0x000fe20000000800 */
[----:B------:R-:W-:Y:S01]  /*1070*/  UISETP.NE.U32.AND UP0, UPT, UR12, URZ, UPT ;  /* 0x0000003f0c00728c */ /* 0x000fe2000bf05070 */
[----:B------:R-:W-:Y:S01]  /*1080*/  CS2R R148, SRZ ;  /* 0x0000000000947805 */ /* 0x000fe2000001ff00 */
[----:B------:R-:W-:Y:S01]  /*1090*/  USHF.L.U32 UR44, UR4, 0x7, URZ ;  /* 0x00000007042c7899 */ /* 0x000fe2000800063f */
[----:B------:R-:W-:Y:S01]  /*10a0*/  CS2R R178, SRZ ;  /* 0x0000000000b27805 */ /* 0x000fe2000001ff00 */
[----:B------:R-:W-:Y:S01]  /*10b0*/  UISETP.NE.AND.EX UP0, UPT, UR13, URZ, UPT, UP0 ;  /* 0x0000003f0d00728c */ /* 0x000fe2000bf05300 */
[----:B------:R-:W-:Y:S01]  /*10c0*/  CS2R R144, SRZ ;  /* 0x0000000000907805 */ /* 0x000fe2000001ff00 */
[----:B------:R-:W-:Y:S01]  /*10d0*/  UIADD3 UR4, UR44, 0x7f, URZ ;  /* 0x0000007f2c047890 */ /* 0x000fe2000fffe03f */
[----:B------:R-:W-:Y:S01]  /*10e0*/  CS2R R176, SRZ ;  /* 0x0000000000b07805 */ /* 0x000fe2000001ff00 */
[----:B------:R-:W-:Y:S01]  /*10f0*/  ULDC UR8, c[0x0][0x288] ;  /* 0x0000a20000087ab9 */ /* 0x000fe20000000800 */
[----:B------:R-:W-:Y:S01]  /*1100*/  @UP2 ULDC UR6, c[0x0][0x44c] ;  /* 0x0001130000062ab9 */ /* 0x000fe20000000800 */
[----:B------:R-:W-:Y:S01]  /*1110*/  UIADD3 UR8, -UR8, 0x60, URZ ;  /* 0x0000006008087890 */ /* 0x000fe2000fffe13f */
[----:B------:R-:W-:Y:S01]  /*1120*/  CS2R R140, SRZ ;  /* 0x00000000008c7805 */ /* 0x000fe2000001ff00 */
[----:B------:R-:W-:Y:S01]  /*1130*/  UIMAD.WIDE.U32 UR6, UR4, UR6, URZ ;  /* 0x00000006040672a5 */ /* 0x000fe2000f8e003f */
[----:B------:R-:W-:Y:S01]  /*1140*/  CS2R R174, SRZ ;  /* 0x0000000000ae7805 */ /* 0x000fe2000001ff00 */
[----:B------:R-:W-:Y:S01]  /*1150*/  USEL UR43, UR43, 0x1, UP0 ;  /* 0x000000012b2b7887 */ /* 0x000fe20008000000 */
[----:B------:R-:W-:Y:S01]  /*1160*/  CS2R R136, SRZ ;  /* 0x0000000000887805 */ /* 0x000fe2000001ff00 */
[----:B------:R-:W-:Y:S01]  /*1170*/  ULDC UR9, c[0x0][0x2f0] ;  /* 0x0000bc0000097ab9 */ /* 0x000fe20000000800 */
[----:B------:R-:W-:Y:S01]  /*1180*/  @UP2 ULDC UR12, c[0x0][0x450] ;  /* 0x00011400000c2ab9 */ /* 0x000fe20000000800 */
[----:B------:R-:W-:Y:S01]  /*1190*/  UIMAD UR8, UR43, UR9, UR8 ;  /* 0x000000092b0872a4 */ /* 0x000fe2000f8e0208 */
[----:B------:R-:W-:Y:S01]  /*11a0*/  CS2R R120, SRZ ;  /* 0x0000000000787805 */ /* 0x000fe2000001ff00 */
[----:B------:R-:W-:Y:S01]  /*11b0*/  @UP2 USHF.R.U32.HI UR4, URZ, UR12, UR7 ;  /* 0x0000000c3f042299 */ /* 0x000fe20008011607 */
[----:B------:R-:W-:Y:S01]  /*11c0*/  CS2R R132, SRZ ;  /* 0x0000000000847805 */ /* 0x000fe2000001ff00 */
[----:B------:R-:W-:Y:S01]  /*11d0*/  UIMAD UR6, UR43, UR9, 0x5f ;  /* 0x0000005f2b0674a4 */ /* 0x000fe2000f8e0209 */
[----:B------:R-:W-:Y:S01]  /*11e0*/  CS2R R116, SRZ ;  /* 0x0000000000747805 */ /* 0x000fe2000001ff00 */
[----:B------:R-:W-:Y:S01]  /*11f0*/  UIADD3 UR8, UR8, UR4, URZ ;  /* 0x0000000408087290 */ /* 0x000fe2000fffe03f */
[----:B------:R-:W-:Y:S01]  /*1200*/  CS2R R112, SRZ ;  /* 0x0000000000707805 */ /* 0x000fe2000001ff00 */
[----:B------:R-:W-:Y:S01]  /*1210*/  UIMAD.WIDE UR6, UR6, 0x2aaaaaab, URZ ;  /* 0x2aaaaaab060678a5 */ /* 0x000fe2000f8e023f */
[----:B------:R-:W-:Y:S01]  /*1220*/  CS2R R128, SRZ ;  /* 0x0000000000807805 */ /* 0x000fe2000001ff00 */
[----:B------:R-:W-:Y:S01]  /*1230*/  UIMAD.WIDE UR8, UR8, 0x2aaaaaab, URZ ;  /* 0x2aaaaaab080878a5 */ /* 0x000fe2000f8e023f */
[----:B------:R-:W-:Y:S01]  /*1240*/  CS2R R108, SRZ ;  /* 0x00000000006c7805 */ /* 0x000fe2000001ff00 */
[----:B------:R-:W-:Y:S01]  /*1250*/  ULDC UR11, c[0x0][0xc54] ;  /* 0x00031500000b7ab9 */ /* 0x000fe20000000800 */
[----:B------:R-:W-:Y:S01]  /*1260*/  USHF.R.U32.HI UR4, URZ, 0x1f, UR7 ;  /* 0x0000001f3f047899 */ /* 0x000fe20008011607 */
[----:B------:R-:W-:Y:S01]  /*1270*/  CS2R R104, SRZ ;  /* 0x0000000000687805 */ /* 0x000fe2000001ff00 */
[----:B------:R-:W-:Y:S01]  /*1280*/  UIMAD UR11, UR5, UR11, UR10 ;  /* 0x0000000b050b72a4 */ /* 0x000fe2000f8e020a */
[----:B------:R-:W-:Y:S01]  /*1290*/  CS2R R124, SRZ ;  /* 0x00000000007c7805 */ /* 0x000fe2000001ff00 */
[----:B------:R-:W-:Y:S01]  /*12a0*/  USHF.R.U32.HI UR5, URZ, 0x1f, UR9 ;  /* 0x0000001f3f057899 */ /* 0x000fe20008011609 */
[----:B------:R-:W-:Y:S01]  /*12b0*/  CS2R R100, SRZ ;  /* 0x0000000000647805 */ /* 0x000fe2000001ff00 */
[----:B------:R-:W-:Y:S01]  /*12c0*/  ULEA.HI.SX32 UR7, UR7, UR4, 0x1c ;  /* 0x0000000407077291 */ /* 0x000fe2000f8fe23f */
[----:B------:R-:W-:Y:S01]  /*12d0*/  CS2R R96, SRZ ;  /* 0x0000000000607805 */ /* 0x000fe2000001ff00 */
[----:B------:R-:W-:Y:S01]  /*12e0*/  ULEA.HI.SX32 UR9, UR9, UR5, 0x1c ;  /* 0x0000000509097291 */ /* 0x000fe2000f8fe23f */
[----:B------:R-:W-:Y:S01]  /*12f0*/  IMAD.MOV.U32 R202, RZ, RZ, RZ ;  /* 0x000000ffffca7224 */ /* 0x000fe200078e00ff */
[----:B------:R-:W-:Y:S01]  /*1300*/  ULDC UR39, c[0x0][0xc48] ;  /* 0x0003120000277ab9 */ /* 0x000fe20000000800 */
[----:B------:R-:W-:Y:S01]  /*1310*/  UMOV UR42, UR11 ;  /* 0x0000000b002a7c82 */ /* 0x000fe20008000000 */
[----:B------:R-:W-:Y:S01]  /*1320*/  UISETP.LT.AND UP0, UPT, UR7, UR9, UPT ;  /* 0x000000090700728c */ /* 0x000fe2000bf01270 */
[----:B------:R-:W-:Y:S01]  /*1330*/  CS2R R92, SRZ ;  /* 0x00000000005c7805 */ /* 0x000fe2000001ff00 */
[----:B------:R-:W-:Y:S01]  /*1340*/  UISETP.NE.AND UP1, UPT, UR39, 0x1, UPT ;  /* 0x000000012700788c */ /* 0x000fe2000bf25270 */
[----:B------:R-:W-:Y:S01]  /*1350*/  CS2R R88, SRZ ;  /* 0x0000000000587805 */ /* 0x000fe2000001ff00 */
[----:B------:R-:W-:Y:S01]  /*1360*/  USEL UR41, UR7, UR9, UP0 ;  /* 0x0000000907297287 */ /* 0x000fe20008000000 */
[----:B------:R-:W-:Y:S01]  /*1370*/  IMAD.MOV.U32 R201, RZ, RZ, RZ ;  /* 0x000000ffffc97224 */ /* 0x000fe200078e00ff */
[----:B------:R-:W-:-:S02]  /*1380*/  CS2R R84, SRZ ;  /* 0x0000000000547805 */ /* 0x000fc4000001ff00 */
[----:B------:R-:W-:Y:S01]  /*1390*/  CS2R R80, SRZ ;  /* 0x0000000000507805 */ /* 0x000fe2000001ff00 */
[----:B------:R-:W-:Y:S01]  /*13a0*/  UISETP.GE.AND UP0, UPT, UR41, 0x1, UPT ;  /* 0x000000012900788c */ /* 0x000fe2000bf06270 */
[----:B------:R-:W-:Y:S02]  /*13b0*/  CS2R R198, SRZ ;  /* 0x0000000000c67805 */ /* 0x000fe4000001ff00 */
[----:B------:R-:W-:Y:S02]  /*13c0*/  CS2R R76, SRZ ;  /* 0x00000000004c7805 */ /* 0x000fe4000001ff00 */
[----:B------:R-:W-:Y:S02]  /*13d0*/  CS2R R72, SRZ ;  /* 0x0000000000487805 */ /* 0x000fe4000001ff00 */
[----:B------:R-:W-:Y:S01]  /*13e0*/  CS2R R68, SRZ ;  /* 0x0000000000447805 */ /* 0x000fe2000001ff00 */
[----:B------:R-:W-:Y:S01]  /*13f0*/  @UP1 ULDC UR10, c[0x0][0xc4c] ;  /* 0x00031300000a1ab9 */ /* 0x000fe20000000800 */
[----:B------:R-:W-:Y:S01]  /*1400*/  PLOP3.LUT P1, PT, PT, PT, UP0, 0x80, 0x0 ;  /* 0x000000000000781c */ /* 0x000fe20003f2f008 */
[----:B------:R-:W-:Y:S01]  /*1410*/  UIMAD.WIDE.U32 UR4, UR11, UR10, URZ ;  /* 0x0000000a0b0472a5 */ /* 0x000fe2000f8e003f */
[----:B------:R-:W-:Y:S01]  /*1420*/  CS2R R64, SRZ ;  /* 0x0000000000407805 */ /* 0x000fe2000001ff00 */
[----:B------:R-:W-:Y:S01]  /*1430*/  @UP1 ULDC UR6, c[0x0][0xc50] ;  /* 0x0003140000061ab9 */ /* 0x000fe20000000800 */
[----:B------:R-:W-:Y:S01]  /*1440*/  CS2R R196, SRZ ;  /* 0x0000000000c47805 */ /* 0x000fe2000001ff00 */
[----:B------:R-:W-:Y:S01]  /*1450*/  @UP1 USHF.R.U32.HI UR42, URZ, UR6, UR5 ;  /* 0x000000063f2a1299 */ /* 0x000fe20008011605 */
[----:B------:R-:W-:-:S02]  /*1460*/  CS2R R60, SRZ ;  /* 0x00000000003c7805 */ /* 0x000fc4000001ff00 */
[----:B------:R-:W-:Y:S02]  /*1470*/  CS2R R56, SRZ ;  /* 0x0000000000387805 */ /* 0x000fe4000001ff00 */
[----:B------:R-:W-:Y:S01]  /*1480*/  CS2R R52, SRZ ;  /* 0x0000000000347805 */ /* 0x000fe2000001ff00 */
[----:B------:R-:W-:Y:S01]  /*1490*/  UIADD3 UR4, -UR42, URZ, URZ ;  /* 0x0000003f2a047290 */ /* 0x000fe2000fffe13f */
[----:B------:R-:W-:Y:S02]  /*14a0*/  CS2R R194, SRZ ;  /* 0x0000000000c27805 */ /* 0x000fe4000001ff00 */
[----:B------:R-:W-:Y:S02]  /*14b0*/  CS2R R94, SRZ ;  /* 0x00000000005e7805 */ /* 0x000fe4000001ff00 */
[----:B------:R-:W-:Y:S01]  /*14c0*/  CS2R R90, SRZ ;  /* 0x00000000005a7805 */ /* 0x000fe2000001ff00 */
[----:B------:R-:W-:Y:S01]  /*14d0*/  UIMAD UR39, UR39, UR4, UR11 ;  /* 0x00000004272772a4 */ /* 0x000fe2000f8e020b */
        /* <DEDUP_REMOVED lines=60> */
.L_x_4151:
        /* <DEDUP_REMOVED lines=13> */
.L_x_4302:
[----:B0-----:R-:W-:Y:S01]  /*1970*/  IMAD.U32 R0, RZ, RZ, UR45 ;  /* 0x0000002dff007e24 */ /* 0x001fe2000f8e00ff */
[----:B------:R-:W-:Y:S05]  /*1980*/  WARPSYNC.ALL ;  /* 0x0000000000007948 */ /* 0x000fea0003800000 */
[----:B------:R0:W-:Y:S01]  /*1990*/  BAR.SYNC.DEFER_BLOCKING R8, 0x100 ;  /* 0x000400080000751d */ /* 0x0001e20000010000 */
[----:B------:R-:W-:-:S13]  /*19a0*/  ISETP.NE.AND P0, PT, R0, 0x3, PT ;  /* 0x000000030000780c */ /* 0x000fda0003f05270 */
[----:B0-----:R-:W-:Y:S05]  /*19b0*/  @!P0 BRA `(.L_x_4153) ;  /* 0x0000000000048947 */ /* 0x001fea0003800000 */
[----:B------:R-:W-:Y:S01]  /*19c0*/  BPT.TRAP 0x1 ;  /* 0x000000040000795c */ /* 0x000fe20000300000 */
.L_x_4153:
[----:B------:R-:W-:Y:S02]  /*19d0*/  IMAD.U32 R11, RZ, RZ, UR37 ;  /* 0x00000025ff0b7e24 */ /* 0x000fe4000f8e00ff */
[----:B------:R-:W-:-:S03]  /*19e0*/  IMAD.U32 R6, RZ, RZ, UR36 ;  /* 0x00000024ff067e24 */ /* 0x000fc6000f8e00ff */
[----:B------:R-:W-:Y:S01]  /*19f0*/  SHF.L.U32 R11, R11, 0x1f, RZ ;  /* 0x0000001f0b0b7819 */ /* 0x000fe200000006ff */
[----:B------:R-:W-:-:S04]  /*1a00*/  IMAD R6, R6, 0x8, R7 ;  /* 0x0000000806067824 */ /* 0x000fc800078e0207 */
[----:B------:R0:W1:Y:S01]  /*1a10*/  SYNCS.PHASECHK.TRANS64.TRYWAIT P1, [R6+URZ+0x22830], R11 ;  /* 0x0228300b060075a7 */ /* 0x000062000802017f */
[----:B------:R-:W-:Y:S05]  /*1a20*/  @!P0 BRA `(.L_x_4154) ;  /* 0x0000000000048947 */ /* 0x000fea0003800000 */
[----:B------:R-:W-:Y:S01]  /*1a30*/  BPT.TRAP 0x1 ;  /* 0x000000040000795c */ /* 0x000fe20000300000 */
.L_x_4154:
[----:B-1----:R-:W-:Y:S05]  /*1a40*/  @P1 BRA `(.L_x_4155) ;  /* 0x0000000000081947 */ /* 0x002fea0003800000 */
[----:B------:R-:W1:Y:S02]  /*1a50*/  SYNCS.PHASECHK.TRANS64.TRYWAIT P1, [R6+URZ+0x22830], R11 ;  /* 0x0228300b060075a7 */ /* 0x000e64000802017f */
[----:B-1----:R-:W-:Y:S05]  /*1a60*/  @!P1 BRA `(.L_x_4156) ;  /* 0x000000ec000c9947 */ /* 0x002fea0003800000 */
.L_x_4155:
        /* <DEDUP_REMOVED lines=10> */
[----:B------:R-:W-:Y:S01]  /*1b10*/  VIADD R0, R16, UR44 ;  /* 0x0000002c10007c36 */ /* 0x000fe20008000000 */
        /* <DEDUP_REMOVED lines=14> */
[----:B------:R-:W-:Y:S02]  /*1c00*/  ULDC UR7, c[0x0][0x9d8] ;  /* 0x0002760000077ab9 */ /* 0x000fe40000000800 */
[----:B------:R-:W-:Y:S02]  /*1c10*/  ULDC UR6, c[0x0][0x448] ;  /* 0x0001120000067ab9 */ /* 0x000fe40000000800 */
[----:B------:R-:W-:-:S06]  /*1c20*/  UISETP.NE.AND UP0, UPT, UR6, 0x1, UPT ;  /* 0x000000010600788c */ /* 0x000fcc000bf05270 */
[----:B------:R-:W-:-:S05]  /*1c30*/  PLOP3.LUT P1, PT, PT, PT, UP0, 0x80, 0x0 ;  /* 0x000000000000781c */ /* 0x000fca0003f2f008 */
[----:B------:R-:W-:-:S08]  /*1c40*/  @UP0 ULDC UR6, c[0x0][0x44c] ;  /* 0x0001130000060ab9 */ /* 0x000fd00000000800 */
[----:B------:R-:W-:Y:S01]  /*1c50*/  @P1 IMAD.HI.U32 R3, R0, UR6, RZ ;  /* 0x0000000600031c27 */ /* 0x000fe2000f8e00ff */
[----:B------:R-:W-:-:S04]  /*1c60*/  @UP0 ULDC UR6, c[0x0][0x450] ;  /* 0x0001140000060ab9 */ /* 0x000fc80000000800 */
[----:B------:R-:W-:Y:S01]  /*1c70*/  @P1 SHF.R.U32.HI R0, RZ, UR6, R3 ;  /* 0x00000006ff001c19 */ /* 0x000fe20008011603 */
[----:B------:R-:W-:Y:S02]  /*1c80*/  UMOV UR6, 0xffffffa0 ;  /* 0xffffffa000067882 */ /* 0x000fe40000000000 */
[----:B------:R-:W-:Y:S02]  /*1c90*/  UIMAD UR6, UR41, UR6, 0x60 ;  /* 0x00000060290674a4 */ /* 0x000fe4000f8e0206 */
[----:B------:R-:W3:Y:S04]  /*1ca0*/  SHFL.IDX PT, R5, R0, 0x1, 0x1c1f ;  /* 0x003c1f0000057f89 */ /* 0x000ee800000e0000 */
[----:B------:R-:W4:Y:S01]  /*1cb0*/  SHFL.IDX PT, R0, R0, RZ, 0x1c1f ;  /* 0x001c1fff00007589 */ /* 0x000f2200000e0000 */
[----:B------:R-:W-:-:S02]  /*1cc0*/  WARPGROUP.DEPBAR.LE gsb0, 0x0 ;  /* 0x00008000000079c5 */ /* 0x000fc40000010000 */
[----:B------:R-:W-:-:S06]  /*1cd0*/  WARPGROUP.ARRIVE ;  /* 0x00000000000079c5 */ /* 0x000fcc0000000000 */
[----:B------:R-:W-:Y:S01]  /*1ce0*/  HGMMA.64x96x16.F32 R24, gdesc[UR8], R24, gsb0 ;  /* 0x01600000081879f0 */ /* 0x000fe20008000818 */
[----:B------:R-:W-:Y:S02]  /*1cf0*/  ULDC UR10, c[0x0][0x988] ;  /* 0x00026200000a7ab9 */ /* 0x000fe40000000800 */
[----:B------:R-:W-:Y:S02]  /*1d00*/  WARPGROUP.DEPBAR.LE gsb0, 0x0 ;  /* 0x00008000000079c5 */ /* 0x000fe40000010000 */
[----:B------:R-:W-:-:S06]  /*1d10*/  WARPGROUP.ARRIVE ;  /* 0x00000000000079c5 */ /* 0x000fcc0000000000 */
[----:B------:R-:W-:Y:S01]  /*1d20*/  HGMMA.64x96x16.F32 R24, gdesc[UR12], R24, gsb0 ;  /* 0x016000000c1879f0 */ /* 0x000fe20008000818 */
[----:B------:R-:W-:Y:S01]  /*1d30*/  ULDC UR14, c[0x0][0x2f0] ;  /* 0x0000bc00000e7ab9 */ /* 0x000fe20000000800 */
[----:B------:R-:W-:Y:S01]  /*1d40*/  ULDC UR15, c[0x0][0x288] ;  /* 0x0000a200000f7ab9 */ /* 0x000fe20000000800 */
[----:B------:R-:W-:-:S06]  /*1d50*/  UIMAD UR6, UR43, UR14, UR6 ;  /* 0x0000000e2b0672a4 */ /* 0x000fcc000f8e0206 */
[----:B------:R-:W-:-:S04]  /*1d60*/  IMAD.U32 R4, RZ, RZ, UR6 ;  /* 0x00000006ff047e24 */ /* 0x000fc8000f8e00ff */
[----:B------:R-:W-:Y:S02]  /*1d70*/  IMAD R3, R17, -0x2, R4 ;  /* 0xfffffffe11037824 */ /* 0x000fe400078e0204 */
[----:B------:R-:W-:-:S05]  /*1d80*/  IMAD.U32 R4, RZ, RZ, UR15 ;  /* 0x0000000fff047e24 */ /* 0x000fca000f8e00ff */
[----:B------:R-:W-:-:S04]  /*1d90*/  IADD3 R4, R3, 0x1, -R4 ;  /* 0x0000000103047810 */ /* 0x000fc80007ffe804 */
[-CC-:B---3--:R-:W-:Y:S02]  /*1da0*/  VIADDMNMX R5, R5, R4.reuse, R3.reuse, PT ;  /* 0x0000000405057246 */ /* 0x188fe40003800103 */
[----:B----4-:R-:W-:Y:S02]  /*1db0*/  VIADDMNMX R3, R0, R4, R3, PT ;  /* 0x0000000400037246 */ /* 0x010fe40003800103 */
[C---:B------:R-:W-:Y:S02]  /*1dc0*/  ISETP.GT.AND P2, PT, R5.reuse, RZ, PT ;  /* 0x000000ff0500720c */ /* 0x040fe40003f44270 */
[C---:B------:R-:W-:Y:S02]  /*1dd0*/  ISETP.GT.AND P3, PT, R5.reuse, 0x1, PT ;  /* 0x000000010500780c */ /* 0x040fe40003f64270 */
[----:B------:R-:W-:Y:S02]  /*1de0*/  ISETP.GT.AND P4, PT, R5, 0x8, PT ;  /* 0x000000080500780c */ /* 0x000fe40003f84270 */
[----:B------:R-:W-:-:S02]  /*1df0*/  ISETP.GT.AND P5, PT, R3, RZ, PT ;  /* 0x000000ff0300720c */ /* 0x000fc40003fa4270 */
[----:B------:R-:W-:Y:S01]  /*1e00*/  ISETP.GT.AND P6, PT, R3, 0x1, PT ;  /* 0x000000010300780c */ /* 0x000fe20003fc4270 */
        /* <DEDUP_REMOVED lines=32> */
[----:B------:R-:W-:Y:S01]  /*2010*/  MUFU.TANH R12, R25 ;  /* 0x00000019000c7308 */ /* 0x000fe20000002400 */
[----:B----4-:R-:W-:Y:S01]  /*2020*/  FSEL R20, R20, -INF , P3 ;  /* 0xff80000014147808 */ /* 0x010fe20001800000 */
[----:B------:R-:W-:Y:S01]  /*2030*/  FMUL.FTZ R59, R59, UR7 ;  /* 0x000000073b3b7c20 */ /* 0x000fe20008410000 */
[----:B------:R-:W-:Y:S01]  /*2040*/  ISETP.GT.AND P3, PT, R5, 0x10, PT ;  /* 0x000000100500780c */ /* 0x000fe20003f64270 */
[----:B------:R-:W-:Y:S01]  /*2050*/  FMUL.FTZ R62, R62, UR7 ;  /* 0x000000073e3e7c20 */ /* 0x000fe20008410000 */
[----:B------:R-:W-:Y:S01]  /*2060*/  FMNMX.FTZ R10, R13, R20, !PT ;  /* 0x000000140d0a7209 */ /* 0x000fe20007810000 */
[----:B------:R-:W-:Y:S01]  /*2070*/  FMUL.FTZ R63, R63, UR7 ;  /* 0x000000073f3f7c20 */ /* 0x000fe20008410000 */
[----:B------:R-:W-:Y:S01]  /*2080*/  FMUL.FTZ R66, R66, UR7 ;  /* 0x0000000742427c20 */ /* 0x000fe20008410000 */
[----:B------:R-:W3:Y:S01]  /*2090*/  MUFU.TANH R25, R31 ;  /* 0x0000001f00197308 */ /* 0x000ee20000002400 */
[----:B-----5:R-:W-:Y:S01]  /*20a0*/  FSEL R21, R21, -INF , P4 ;  /* 0xff80000015157808 */ /* 0x020fe20002000000 */
[----:B------:R-:W-:Y:S01]  /*20b0*/  FMUL.FTZ R67, R67, UR7 ;  /* 0x0000000743437c20 */ /* 0x000fe20008410000 */
[----:B------:R-:W-:Y:S01]  /*20c0*/  FMUL.FTZ R70, R70, UR7 ;  /* 0x0000000746467c20 */ /* 0x000fe20008410000 */
[----:B------:R-:W-:Y:S01]  /*20d0*/  FMUL.FTZ R71, R71, UR7 ;  /* 0x0000000747477c20 */ /* 0x000fe20008410000 */
[----:B------:R-:W-:Y:S01]  /*20e0*/  FMNMX.FTZ R10, R21, R10, !PT ;  /* 0x0000000a150a7209 */ /* 0x000fe20007810000 */
[----:B------:R-:W-:Y:S01]  /*20f0*/  FMUL.FTZ R24, R24, UR7 ;  /* 0x0000000718187c20 */ /* 0x000fe20008410000 */
[----:B------:R-:W-:Y:S01]  /*2100*/  FMUL.FTZ R28, R28, UR7 ;  /* 0x000000071c1c7c20 */ /* 0x000fe20008410000 */
[----:B------:R-:W4:Y:S01]  /*2110*/  MUFU.TANH R34, R34 ;  /* 0x0000002200227308 */ /* 0x000f220000002400 */
[----:B------:R-:W-:Y:S01]  /*2120*/  FMUL.FTZ R32, R32, UR7 ;  /* 0x0000000720207c20 */ /* 0x000fe20008410000 */
[----:B------:R-:W-:Y:S01]  /*2130*/  FMUL.FTZ R36, R36, UR7 ;  /* 0x0000000724247c20 */ /* 0x000fe20008410000 */
[----:B------:R-:W-:Y:S01]  /*2140*/  ISETP.GT.AND P4, PT, R3, 0x8, PT ;  /* 0x000000080300780c */ /* 0x000fe20003f84270 */
[----:B------:R-:W-:Y:S01]  /*2150*/  FMUL.FTZ R48, R48, UR7 ;  /* 0x0000000730307c20 */ /* 0x000fe20008410000 */
[----:B------:R-:W-:Y:S01]  /*2160*/  FMUL.FTZ R44, R44, UR7 ;  /* 0x000000072c2c7c20 */ /* 0x000fe20008410000 */
[----:B------:R-:W-:Y:S01]  /*2170*/  FMUL.FTZ R45, R45, UR7 ;  /* 0x000000072d2d7c20 */ /* 0x000fe20008410000 */
[----:B------:R-:W-:Y:S01]  /*2180*/  FMUL.FTZ R49, R49, UR7 ;  /* 0x0000000731317c20 */ /* 0x000fe20008410000 */
[----:B------:R-:W-:Y:S01]  /*2190*/  MUFU.TANH R14, R29 ;  /* 0x0000001d000e7308 */ /* 0x000fe20000002400 */
[----:B---3--:R-:W-:Y:S01]  /*21a0*/  FSEL R25, R25, -INF , P2 ;  /* 0xff80000019197808 */ /* 0x008fe20001000000 */
[----:B------:R-:W-:Y:S01]  /*21b0*/  FMUL.FTZ R52, R52, UR7 ;  /* 0x0000000734347c20 */ /* 0x000fe20008410000 */
[----:B------:R-:W-:Y:S01]  /*21c0*/  ISETP.GT.AND P2, PT, R5, 0x11, PT ;  /* 0x000000110500780c */ /* 0x000fe20003f44270 */
        /* <DEDUP_REMOVED lines=9> */
[----:B------:R-:W-:Y:S01]  /*2260*/  FMNMX.FTZ R10, R27, R10, !PT ;  /* 0x0000000a1b0a7209 */ /* 0x000fe20007810000 */
[----:B------:R-:W-:Y:S01]  /*2270*/  FMUL.FTZ R64, R64, UR7 ;  /* 0x0000000740407c20 */ /* 0x000fe20008410000 */
[----:B------:R-:W-:Y:S01]  /*2280*/  FMUL.FTZ R65, R65, UR7 ;  /* 0x0000000741417c20 */ /* 0x000fe20008410000 */
[----:B------:R-:W4:Y:S01]  /*2290*/  MUFU.TANH R38, R38 ;  /* 0x0000002600267308 */ /* 0x000f220000002400 */
[----:B------:R-:W-:Y:S01]  /*22a0*/  FMUL.FTZ R68, R68, UR7 ;  /* 0x0000000744447c20 */ /* 0x000fe20008410000 */
[----:B------:R-:W-:-:S06]  /*22b0*/  FMUL.FTZ R69, R69, UR7 ;  /* 0x0000000745457c20 */ /* 0x000fcc0008410000 */
[----:B------:R-:W-:Y:S01]  /*22c0*/  MUFU.TANH R72, R33 ;  /* 0x0000002100487308 */ /* 0x000fe20000002400 */
[----:B---3--:R-:W-:Y:S02]  /*22d0*/  FSEL R29, R29, -INF , P2 ;  /* 0xff8000001d1d7808 */ /* 0x008fe40001000000 */
[----:B------:R-:W-:Y:S02]  /*22e0*/  ISETP.GT.AND P2, PT, R5, 0x19, PT ;  /* 0x000000190500780c */ /* 0x000fe40003f44270 */
[----:B------:R-:W-:-:S03]  /*22f0*/  FMNMX.FTZ R10, R29, R10, !PT ;  /* 0x0000000a1d0a7209 */ /* 0x000fc60007810000 */
[----:B------:R-:W3:Y:S01]  /*2300*/  MUFU.TANH R33, R39 ;  /* 0x0000002700217308 */ /* 0x000ee20000002400 */
[----:B----4-:R-:W-:Y:S02]  /*2310*/  FSEL R31, R38, -INF , P3 ;  /* 0xff800000261f7808 */ /* 0x010fe40001800000 */
[----:B------:R-:W-:Y:S02]  /*2320*/  ISETP.GT.AND P3, PT, R5, 0x20, PT ;  /* 0x000000200500780c */ /* 0x000fe40003f64270 */
[----:B------:R-:W-:-:S03]  /*2330*/  FMNMX.FTZ R10, R31, R10, !PT ;  /* 0x0000000a1f0a7209 */ /* 0x000fc60007810000 */
[----:B------:R-:W4:Y:S08]  /*2340*/  MUFU.TANH R42, R42 ;  /* 0x0000002a002a7308 */ /* 0x000f300000002400 */
[----:B------:R-:W-:Y:S01]  /*2350*/  MUFU.TANH R73, R37 ;  /* 0x0000002500497308 */ /* 0x000fe20000002400 */
[----:B---3--:R-:W-:Y:S02]  /*2360*/  FSEL R33, R33, -INF , P2 ;  /* 0xff80000021217808 */ /* 0x008fe40001000000 */
[----:B------:R-:W-:-:S02]  /*2370*/  ISETP.GT.AND P2, PT, R5, 0x21, PT ;  /* 0x000000210500780c */ /* 0x000fc40003f44270 */
[----:B------:R-:W-:-:S03]  /*2380*/  FMNMX.FTZ R10, R33, R10, !PT ;  /* 0x0000000a210a7209 */ /* 0x000fc60007810000 */
[----:B------:R-:W3:Y:S01]  /*2390*/  MUFU.TANH R37, R43 ;  /* 0x0000002b00257308 */ /* 0x000ee20000002400 */
[----:B----4-:R-:W-:Y:S02]  /*23a0*/  FSEL R35, R42, -INF , P3 ;  /* 0xff8000002a237808 */ /* 0x010fe40001800000 */
[----:B------:R-:W-:Y:S02]  /*23b0*/  ISETP.GT.AND P3, PT, R5, 0x28, PT ;  /* 0x000000280500780c */ /* 0x000fe40003f64270 */
[----:B------:R-:W-:-:S03]  /*23c0*/  FMNMX.FTZ R10, R35, R10, !PT ;  /* 0x0000000a230a7209 */ /* 0x000fc60007810000 */
[----:B------:R-:W4:Y:S08]  /*23d0*/  MUFU.TANH R46, R46 ;  /* 0x0000002e002e7308 */ /* 0x000f300000002400 */
[----:B------:R-:W5:Y:S01]  /*23e0*/  MUFU.TANH R39, R47 ;  /* 0x0000002f00277308 */ /* 0x000f620000002400 */
[----:B---3--:R-:W-:Y:S02]  /*23f0*/  FSEL R37, R37, -INF , P2 ;  /* 0xff80000025257808 */ /* 0x008fe40001000000 */
[----:B------:R-:W-:-:S02]  /*2400*/  ISETP.GT.AND P2, PT, R5, 0x29, PT ;  /* 0x000000290500780c */ /* 0x000fc40003f44270 */
[----:B------:R-:W-:-:S03]  /*2410*/  FMNMX.FTZ R9, R37, R10, !PT ;  /* 0x0000000a25097209 */ /* 0x000fc60007810000 */
[----:B------:R-:W-:Y:S01]  /*2420*/  MUFU.TANH R74, R40 ;  /* 0x00000028004a7308 */ /* 0x000fe20000002400 */
[----:B----4-:R-:W-:Y:S02]  /*2430*/  FSEL R38, R46, -INF , P3 ;  /* 0xff8000002e267808 */ /* 0x010fe40001800000 */
[----:B------:R-:W-:Y:S02]  /*2440*/  ISETP.GT.AND P3, PT, R5, 0x30, PT ;  /* 0x000000300500780c */ /* 0x000fe40003f64270 */
[----:B------:R-:W-:-:S03]  /*2450*/  FMNMX.FTZ R10, R38, R9, !PT ;  /* 0x00000009260a7209 */ /* 0x000fc60007810000 */
[----:B------:R-:W3:Y:S01]  /*2460*/  MUFU.TANH R40, R50 ;  /* 0x0000003200287308 */ /* 0x000ee20000002400 */
[----:B-----5:R-:W-:Y:S02]  /*2470*/  FSEL R39, R39, -INF , P2 ;  /* 0xff80000027277808 */ /* 0x020fe40001000000 */
[----:B------:R-:W-:Y:S02]  /*2480*/  ISETP.GT.AND P2, PT, R5, 0x31, PT ;  /* 0x000000310500780c */ /* 0x000fe40003f44270 */
[----:B------:R-:W-:-:S03]  /*2490*/  FMNMX.FTZ R9, R39, R10, !PT ;  /* 0x0000000a27097209 */ /* 0x000fc60007810000 */
[----:B------:R-:W-:Y:S08]  /*24a0*/  MUFU.TANH R75, R41 ;  /* 0x00000029004b7308 */ /* 0x000ff00000002400 */
[----:B------:R-:W4:Y:S01]  /*24b0*/  MUFU.TANH R41, R51 ;  /* 0x0000003300297308 */ /* 0x000f220000002400 */
[----:B---3--:R-:W-:Y:S02]  /*24c0*/  FSEL R40, R40, -INF , P3 ;  /* 0xff80000028287808 */ /* 0x008fe40001800000 */
[----:B------:R-:W-:-:S02]  /*24d0*/  ISETP.GT.AND P3, PT, R5, 0x38, PT ;  /* 0x000000380500780c */ /* 0x000fc40003f64270 */
[----:B------:R-:W-:-:S03]  /*24e0*/  FMNMX.FTZ R10, R40, R9, !PT ;  /* 0x00000009280a7209 */ /* 0x000fc60007810000 */
[----:B------:R-:W3:Y:S08]  /*24f0*/  MUFU.TANH R54, R54 ;  /* 0x0000003600367308 */ /* 0x000ef00000002400 */
[----:B------:R-:W5:Y:S01]  /*2500*/  MUFU.TANH R43, R55 ;  /* 0x00000037002b7308 */ /* 0x000f620000002400 */
[----:B----4-:R-:W-:Y:S02]  /*2510*/  FSEL R41, R41, -INF , P2 ;  /* 0xff80000029297808 */ /* 0x010fe40001000000 */
[----:B------:R-:W-:-:S02]  /*2520*/  ISETP.GT.AND P2, PT, R5, 0x39, PT ;  /* 0x000000390500780c */ /* 0x000fc40003f44270 */
[----:B------:R-:W-:-:S03]  /*2530*/  FMNMX.FTZ R9, R41, R10, !PT ;  /* 0x0000000a29097209 */ /* 0x000fc60007810000 */
[----:B------:R-:W4:Y:S01]  /*2540*/  MUFU.TANH R58, R58 ;  /* 0x0000003a003a7308 */ /* 0x000f220000002400 */
[----:B---3--:R-:W-:Y:S02]  /*2550*/  FSEL R42, R54, -INF , P3 ;  /* 0xff800000362a7808 */ /* 0x008fe40001800000 */
[----:B------:R-:W-:Y:S02]  /*2560*/  ISETP.GT.AND P3, PT, R5, 0x40, PT ;  /* 0x000000400500780c */ /* 0x000fe40003f64270 */
[----:B------:R-:W-:-:S03]  /*2570*/  FMNMX.FTZ R10, R42, R9, !PT ;  /* 0x000000092a0a7209 */ /* 0x000fc60007810000 */
[----:B------:R-:W3:Y:S01]  /*2580*/  MUFU.TANH R47, R59 ;  /* 0x0000003b002f7308 */ /* 0x000ee20000002400 */
[----:B-----5:R-:W-:Y:S02]  /*2590*/  FSEL R43, R43, -INF , P2 ;  /* 0xff8000002b2b7808 */ /* 0x020fe40001000000 */
[----:B------:R-:W-:Y:S02]  /*25a0*/  ISETP.GT.AND P2, PT, R5, 0x41, PT ;  /* 0x000000410500780c */ /* 0x000fe40003f44270 */
[----:B------:R-:W-:-:S03]  /*25b0*/  FMNMX.FTZ R9, R43, R10, !PT ;  /* 0x0000000a2b097209 */ /* 0x000fc60007810000 */
[----:B------:R-:W5:Y:S01]  /*25c0*/  MUFU.TANH R50, R62 ;  /* 0x0000003e00327308 */ /* 0x000f620000002400 */
[----:B----4-:R-:W-:Y:S02]  /*25d0*/  FSEL R46, R58, -INF , P3 ;  /* 0xff8000003a2e7808 */ /* 0x010fe40001800000 */
[----:B------:R-:W-:Y:S02]  /*25e0*/  ISETP.GT.AND P3, PT, R5, 0x48, PT ;  /* 0x000000480500780c */ /* 0x000fe40003f64270 */
        /* <DEDUP_REMOVED lines=30> */
[----:B-----5:R-:W-:Y:S01]  /*27d0*/  FSEL R4, R24, -INF , P5 ;  /* 0xff80000018047808 */ /* 0x020fe20002800000 */
[----:B------:R-:W5:Y:S06]  /*27e0*/  SHFL.BFLY PT, R5, R10, 0x2, 0x1f ;  /* 0x0c401f000a057f89 */ /* 0x000f6c00000e0000 */
[----:B------:R-:W0:Y:S01]  /*27f0*/  MUFU.TANH R36, R36 ;  /* 0x0000002400247308 */ /* 0x000e220000002400 */
[----:B----4-:R-:W-:-:S07]  /*2800*/  FSEL R9, R28, -INF , P4 ;  /* 0xff8000001c097808 */ /* 0x010fce0002000000 */
[----:B------:R4:W-:Y:S08]  /*2810*/  MUFU.TANH R62, R48 ;  /* 0x00000030003e7308 */ /* 0x0009f00000002400 */
[----:B------:R-:W1:Y:S01]  /*2820*/  MUFU.TANH R44, R44 ;  /* 0x0000002c002c7308 */ /* 0x000e620000002400 */
[----:B-----5:R-:W-:-:S05]  /*2830*/  FMNMX.FTZ R5, R10, R5, !PT ;  /* 0x000000050a057209 */ /* 0x020fca0007810000 */
[----:B------:R-:W5:Y:S02]  /*2840*/  SHFL.BFLY PT, R10, R5, 0x1, 0x1f ;  /* 0x0c201f00050a7f89 */ /* 0x000f6400000e0000 */
[----:B------:R2:W1:Y:S08]  /*2850*/  MUFU.TANH R34, R45 ;  /* 0x0000002d00227308 */ /* 0x0004700000002400 */
[----:B------:R-:W1:Y:S08]  /*2860*/  MUFU.TANH R49, R49 ;  /* 0x0000003100317308 */ /* 0x000e700000002400 */
[----:B------:R-:W1:Y:S01]  /*2870*/  MUFU.TANH R63, R52 ;  /* 0x00000034003f7308 */ /* 0x000e620000002400 */
[----:B-----5:R-:W-:-:S07]  /*2880*/  FMNMX.FTZ R0, R5, R10, !PT ;  /* 0x0000000a05007209 */ /* 0x020fce0007810000 */
[----:B------:R-:W5:Y:S01]  /*2890*/  MUFU.TANH R53, R53 ;  /* 0x0000003500357308 */ /* 0x000f620000002400 */
[----:B------:R-:W-:Y:S02]  /*28a0*/  FSEL R5, R12, -INF , P6 ;  /* 0xff8000000c057808 */ /* 0x000fe40003000000 */
[C---:B------:R-:W-:Y:S01]  /*28b0*/  FSETP.NEU.FTZ.AND P5, PT, R0.reuse, -INF , PT ;  /* 0xff8000000000780b */ /* 0x040fe20003fbd000 */
[----:B------:R-:W-:Y:S01]  /*28c0*/  FMUL.FTZ R10, R0, UR10 ;  /* 0x0000000a000a7c20 */ /* 0x000fe20008410000 */
[----:B------:R-:W-:-:S03]  /*28d0*/  FMNMX.FTZ R12, R4, R5, !PT ;  /* 0x00000005040c7209 */ /* 0x000fc60007810000 */
[----:B------:R-:W5:Y:S01]  /*28e0*/  MUFU.TANH R66, R56 ;  /* 0x0000003800427308 */ /* 0x000f620000002400 */
[----:B----4-:R-:W-:Y:S02]  /*28f0*/  FSEL R48, R10, RZ, P5 ;  /* 0x000000ff0a307208 */ /* 0x010fe40002800000 */
[----:B------:R-:W-:Y:S02]  /*2900*/  FSEL R10, R14, -INF , P3 ;  /* 0xff8000000e0a7808 */ /* 0x000fe40001800000 */
[----:B------:R-:W-:Y:S01]  /*2910*/  FMNMX.FTZ R15, R9, R12, !PT ;  /* 0x0000000c090f7209 */ /* 0x000fe20007810000 */
[--C-:B------:R-:W-:Y:S01]  /*2920*/  FFMA.FTZ R153, R13, UR10, -R48.reuse ;  /* 0x0000000a0d997c23 */ /* 0x100fe20008010830 */
[----:B------:R-:W-:Y:S01]  /*2930*/  ISETP.GT.AND P3, PT, R3, 0x11, PT ;  /* 0x000000110300780c */ /* 0x000fe20003f64270 */
[--C-:B------:R-:W-:Y:S01]  /*2940*/  FFMA.FTZ R28, R20, UR10, -R48.reuse ;  /* 0x0000000a141c7c23 */ /* 0x100fe20008010830 */
[----:B---3--:R-:W-:Y:S01]  /*2950*/  FSEL R12, R32, -INF , P2 ;  /* 0xff800000200c7808 */ /* 0x008fe20001000000 */
[--C-:B------:R-:W-:Y:S01]  /*2960*/  FFMA.FTZ R30, R21, UR10, -R48.reuse ;  /* 0x0000000a151e7c23 */ /* 0x100fe20008010830 */
[----:B------:R-:W-:Y:S01]  /*2970*/  FMNMX.FTZ R15, R10, R15, !PT ;  /* 0x0000000f0a0f7209 */ /* 0x000fe20007810000 */
[----:B------:R3:W-:Y:S01]  /*2980*/  MUFU.EX2 R52, R28 ;  /* 0x0000001c00347308 */ /* 0x0007e20000000800 */
[----:B------:R-:W-:Y:S01]  /*2990*/  ISETP.GT.AND P2, PT, R3, 0x18, PT ;  /* 0x000000180300780c */ /* 0x000fe20003f44270 */
[--C-:B------:R-:W-:Y:S01]  /*29a0*/  FFMA.FTZ R32, R25, UR10, -R48.reuse ;  /* 0x0000000a19207c23 */ /* 0x100fe20008010830 */
[----:B------:R-:W-:Y:S01]  /*29b0*/  FSEL R13, R72, -INF , P3 ;  /* 0xff800000480d7808 */ /* 0x000fe20001800000 */
[--C-:B------:R-:W-:Y:S01]  /*29c0*/  FFMA.FTZ R38, R38, UR10, -R48.reuse ;  /* 0x0000000a26267c23 */ /* 0x100fe20008010830 */
[----:B------:R-:W-:Y:S01]  /*29d0*/  FMNMX.FTZ R24, R12, R15, !PT ;  /* 0x0000000f0c187209 */ /* 0x000fe20007810000 */
[--C-:B------:R-:W-:Y:S01]  /*29e0*/  FFMA.FTZ R39, R39, UR10, -R48.reuse ;  /* 0x0000000a27277c23 */ /* 0x100fe20008010830 */
[----:B------:R-:W-:Y:S01]  /*29f0*/  ISETP.GT.AND P3, PT, R3, 0x19, PT ;  /* 0x000000190300780c */ /* 0x000fe20003f64270 */
[----:B------:R-:W4:Y:S01]  /*2a00*/  MUFU.TANH R57, R57 ;  /* 0x0000003900397308 */ /* 0x000f220000002400 */
[----:B0-----:R-:W-:Y:S01]  /*2a10*/  FSEL R14, R36, -INF , P2 ;  /* 0xff800000240e7808 */ /* 0x001fe20001000000 */
[--C-:B------:R-:W-:Y:S01]  /*2a20*/  FFMA.FTZ R36, R29, UR10, -R48.reuse ;  /* 0x0000000a1d247c23 */ /* 0x100fe20008010830 */
[----:B--2---:R-:W-:Y:S01]  /*2a30*/  FMNMX.FTZ R45, R13, R24, !PT ;  /* 0x000000180d2d7209 */ /* 0x004fe20007810000 */
[--C-:B------:R-:W-:Y:S01]  /*2a40*/  FFMA.FTZ R40, R40, UR10, -R48.reuse ;  /* 0x0000000a28287c23 */ /* 0x100fe20008010830 */
[----:B------:R-:W-:Y:S01]  /*2a50*/  ISETP.GT.AND P2, PT, R3, 0x20, PT ;  /* 0x000000200300780c */ /* 0x000fe20003f44270 */
[--C-:B------:R-:W-:Y:S01]  /*2a60*/  FFMA.FTZ R41, R41, UR10, -R48.reuse ;  /* 0x0000000a29297c23 */ /* 0x100fe20008010830 */
[----:B------:R-:W-:Y:S01]  /*2a70*/  FSEL R15, R73, -INF , P3 ;  /* 0xff800000490f7808 */ /* 0x000fe20001800000 */
[----:B------:R0:W-:Y:S01]  /*2a80*/  MUFU.EX2 R155, R30 ;  /* 0x0000001e009b7308 */ /* 0x0001e20000000800 */
[----:B------:R-:W-:Y:S01]  /*2a90*/  FMNMX.FTZ R24, R14, R45, !PT ;  /* 0x0000002d0e187209 */ /* 0x000fe20007810000 */
[--C-:B------:R-:W-:Y:S01]  /*2aa0*/  FFMA.FTZ R42, R42, UR10, -R48.reuse ;  /* 0x0000000a2a2a7c23 */ /* 0x100fe20008010830 */
[----:B------:R-:W-:Y:S01]  /*2ab0*/  ISETP.GT.AND P3, PT, R3, 0x21, PT ;  /* 0x000000210300780c */ /* 0x000fe20003f64270 */
[--C-:B------:R-:W-:Y:S01]  /*2ac0*/  FFMA.FTZ R43, R43, UR10, -R48.reuse ;  /* 0x0000000a2b2b7c23 */ /* 0x100fe20008010830 */
[----:B------:R-:W-:Y:S01]  /*2ad0*/  FSEL R20, R74, -INF , P2 ;  /* 0xff8000004a147808 */ /* 0x000fe20001000000 */
[--C-:B------:R-:W-:Y:S01]  /*2ae0*/  FFMA.FTZ R46, R46, UR10, -R48.reuse ;  /* 0x0000000a2e2e7c23 */ /* 0x100fe20008010830 */
[----:B------:R-:W-:Y:S01]  /*2af0*/  FMNMX.FTZ R45, R15, R24, !PT ;  /* 0x000000180f2d7209 */ /* 0x000fe20007810000 */
[----:B------:R-:W2:Y:S01]  /*2b00*/  MUFU.TANH R67, R60 ;  /* 0x0000003c00437308 */ /* 0x000ea20000002400 */
[----:B------:R-:W-:Y:S01]  /*2b10*/  ISETP.GT.AND P2, PT, R3, 0x28, PT ;  /* 0x000000280300780c */ /* 0x000fe20003f44270 */
[--C-:B------:R-:W-:Y:S01]  /*2b20*/  FFMA.FTZ R47, R47, UR10, -R48.reuse ;  /* 0x0000000a2f2f7c23 */ /* 0x100fe20008010830 */
[----:B------:R-:W-:Y:S01]  /*2b30*/  FSEL R21, R75, -INF , P3 ;  /* 0xff8000004b157808 */ /* 0x000fe20001800000 */
[--C-:B------:R-:W-:Y:S01]  /*2b40*/  FFMA.FTZ R50, R50, UR10, -R48.reuse ;  /* 0x0000000a32327c23 */ /* 0x100fe20008010830 */
[----:B------:R-:W-:Y:S01]  /*2b50*/  FMNMX.FTZ R26, R20, R45, !PT ;  /* 0x0000002d141a7209 */ /* 0x000fe20007810000 */
[--C-:B------:R-:W-:Y:S01]  /*2b60*/  FFMA.FTZ R51, R51, UR10, -R48.reuse ;  /* 0x0000000a33337c23 */ /* 0x100fe20008010830 */
[----:B------:R-:W-:Y:S01]  /*2b70*/  ISETP.GT.AND P3, PT, R3, 0x29, PT ;  /* 0x000000290300780c */ /* 0x000fe20003f64270 */
[----:B------:R-:W2:Y:S01]  /*2b80*/  MUFU.TANH R61, R61 ;  /* 0x0000003d003d7308 */ /* 0x000ea20000002400 */
[----:B-1----:R-:W-:Y:S01]  /*2b90*/  FSEL R24, R44, -INF , P2 ;  /* 0xff8000002c187808 */ /* 0x002fe20001000000 */
[--C-:B------:R-:W-:Y:S01]  /*2ba0*/  FFMA.FTZ R44, R31, UR10, -R48.reuse ;  /* 0x0000000a1f2c7c23 */ /* 0x100fe20008010830 */
[----:B------:R-:W-:Y:S01]  /*2bb0*/  FMNMX.FTZ R45, R21, R26, !PT ;  /* 0x0000001a152d7209 */ /* 0x000fe20007810000 */
[--C-:B------:R-:W-:Y:S01]  /*2bc0*/  FFMA.FTZ R54, R54, UR10, -R48.reuse ;  /* 0x0000000a36367c23 */ /* 0x100fe20008010830 */
[----:B------:R-:W-:Y:S01]  /*2bd0*/  ISETP.GT.AND P2, PT, R3, 0x30, PT ;  /* 0x000000300300780c */ /* 0x000fe20003f44270 */
[--C-:B------:R-:W-:Y:S01]  /*2be0*/  FFMA.FTZ R55, R55, UR10, -R48.reuse ;  /* 0x0000000a37377c23 */ /* 0x100fe20008010830 */
[----:B------:R-:W-:Y:S01]  /*2bf0*/  FSEL R25, R34, -INF , P3 ;  /* 0xff80000022197808 */ /* 0x000fe20001800000 */
[--C-:B------:R-:W-:Y:S01]  /*2c00*/  FFMA.FTZ R34, R27, UR10, -R48.reuse ;  /* 0x0000000a1b227c23 */ /* 0x100fe20008010830 */
[----:B---3--:R-:W-:Y:S01]  /*2c10*/  FMNMX.FTZ R28, R24, R45, !PT ;  /* 0x0000002d181c7209 */ /* 0x008fe20007810000 */
[----:B------:R1:W-:Y:S01]  /*2c20*/  MUFU.EX2 R56, R32 ;  /* 0x0000002000387308 */ /* 0x0003e20000000800 */
[----:B------:R-:W-:Y:S01]  /*2c30*/  ISETP.GT.AND P3, PT, R3, 0x31, PT ;  /* 0x000000310300780c */ /* 0x000fe20003f64270 */
[----:B------:R-:W-:Y:S01]  /*2c40*/  FFMA.FTZ R58, R58, UR10, -R48 ;  /* 0x0000000a3a3a7c23 */ /* 0x000fe20008010830 */
[----:B------:R-:W-:-:S02]  /*2c50*/  FSEL R26, R62, -INF , P2 ;  /* 0xff8000003e1a7808 */ /* 0x000fc40001000000 */
[----:B------:R-:W-:Y:S02]  /*2c60*/  FMNMX.FTZ R45, R25, R28, !PT ;  /* 0x0000001c192d7209 */ /* 0x000fe40007810000 */
[----:B------:R-:W-:Y:S01]  /*2c70*/  ISETP.GT.AND P2, PT, R3, 0x38, PT ;  /* 0x000000380300780c */ /* 0x000fe20003f44270 */
[----:B------:R-:W3:Y:S01]  /*2c80*/  MUFU.TANH R64, R64 ;  /* 0x0000004000407308 */ /* 0x000ee20000002400 */
[----:B------:R-:W-:Y:S01]  /*2c90*/  FSEL R27, R49, -INF , P3 ;  /* 0xff800000311b7808 */ /* 0x000fe20001800000 */
[----:B------:R-:W-:Y:S01]  /*2ca0*/  FFMA.FTZ R49, R33, UR10, -R48 ;  /* 0x0000000a21317c23 */ /* 0x000fe20008010830 */
[----:B0-----:R-:W-:Y:S02]  /*2cb0*/  FMNMX.FTZ R30, R26, R45, !PT ;  /* 0x0000002d1a1e7209 */ /* 0x001fe40007810000 */
[----:B------:R-:W-:Y:S02]  /*2cc0*/  ISETP.GT.AND P3, PT, R3, 0x39, PT ;  /* 0x000000390300780c */ /* 0x000fe40003f64270 */
[----:B------:R-:W-:Y:S01]  /*2cd0*/  FSEL R28, R63, -INF , P2 ;  /* 0xff8000003f1c7808 */ /* 0x000fe20001000000 */
[----:B------:R-:W0:Y:S01]  /*2ce0*/  MUFU.TANH R65, R65 ;  /* 0x0000004100417308 */ /* 0x000e220000002400 */
[----:B------:R-:W-:-:S02]  /*2cf0*/  FMNMX.FTZ R45, R27, R30, !PT ;  /* 0x0000001e1b2d7209 */ /* 0x000fc40007810000 */
[----:B------:R-:W-:Y:S02]  /*2d00*/  ISETP.GT.AND P2, PT, R3, 0x40, PT ;  /* 0x000000400300780c */ /* 0x000fe40003f44270 */
[----:B-----5:R-:W-:Y:S01]  /*2d10*/  FSEL R29, R53, -INF , P3 ;  /* 0xff800000351d7808 */ /* 0x020fe20001800000 */
[----:B------:R-:W-:Y:S01]  /*2d20*/  FFMA.FTZ R53, R35, UR10, -R48 ;  /* 0x0000000a23357c23 */ /* 0x000fe20008010830 */
[----:B-1----:R-:W-:Y:S01]  /*2d30*/  FMNMX.FTZ R32, R28, R45, !PT ;  /* 0x0000002d1c207209 */ /* 0x002fe20007810000 */
[----:B------:R1:W-:Y:S01]  /*2d40*/  MUFU.EX2 R157, R34 ;  /* 0x00000022009d7308 */ /* 0x0003e20000000800 */
[----:B------:R-:W-:Y:S02]  /*2d50*/  ISETP.GT.AND P3, PT, R3, 0x41, PT ;  /* 0x000000410300780c */ /* 0x000fe40003f64270 */
[----:B------:R-:W-:Y:S02]  /*2d60*/  FSEL R30, R66, -INF , P2 ;  /* 0xff800000421e7808 */ /* 0x000fe40001000000 */
[----:B------:R-:W-:-:S02]  /*2d70*/  FMNMX.FTZ R45, R29, R32, !PT ;  /* 0x000000201d2d7209 */ /* 0x000fc40007810000 */
[----:B------:R-:W-:Y:S01]  /*2d80*/  ISETP.GT.AND P2, PT, R3, 0x48, PT ;  /* 0x000000480300780c */ /* 0x000fe20003f44270 */
[----:B------:R-:W5:Y:S01]  /*2d90*/  MUFU.TANH R68, R68 ;  /* 0x0000004400447308 */ /* 0x000f620000002400 */
[----:B----4-:R-:W-:Y:S02]  /*2da0*/  FSEL R31, R57, -INF , P3 ;  /* 0xff800000391f7808 */ /* 0x010fe40001800000 */
[----:B-1----:R-:W-:Y:S02]  /*2db0*/  FMNMX.FTZ R34, R30, R45, !PT ;  /* 0x0000002d1e227209 */ /* 0x002fe40007810000 */
[----:B------:R-:W-:Y:S02]  /*2dc0*/  ISETP.GT.AND P3, PT, R3, 0x49, PT ;  /* 0x000000490300780c */ /* 0x000fe40003f64270 */
[----:B--2---:R-:W-:Y:S01]  /*2dd0*/  FSEL R32, R67, -INF , P2 ;  /* 0xff80000043207808 */ /* 0x004fe20001000000 */
[----:B------:R-:W1:Y:S01]  /*2de0*/  MUFU.TANH R69, R69 ;  /* 0x0000004500457308 */ /* 0x000e620000002400 */
[----:B------:R-:W-:-:S02]  /*2df0*/  FMNMX.FTZ R45, R31, R34, !PT ;  /* 0x000000221f2d7209 */ /* 0x000fc40007810000 */
[----:B------:R-:W-:Y:S02]  /*2e00*/  ISETP.GT.AND P2, PT, R3, 0x50, PT ;  /* 0x000000500300780c */ /* 0x000fe40003f44270 */
[----:B------:R-:W-:Y:S02]  /*2e10*/  FSEL R33, R61, -INF , P3 ;  /* 0xff8000003d217808 */ /* 0x000fe40001800000 */
[C---:B------:R-:W-:Y:S01]  /*2e20*/  ISETP.GT.AND P3, PT, R3.reuse, 0x51, PT ;  /* 0x000000510300780c */ /* 0x040fe20003f64270 */
[----:B------:R2:W-:Y:S01]  /*2e30*/  MUFU.EX2 R60, R36 ;  /* 0x00000024003c7308 */ /* 0x0005e20000000800 */
[----:B---3--:R-:W-:Y:S02]  /*2e40*/  FSEL R34, R64, -INF , P2 ;  /* 0xff80000040227808 */ /* 0x008fe40001000000 */
[----:B------:R-:W-:Y:S02]  /*2e50*/  ISETP.GT.AND P2, PT, R3, 0x58, PT ;  /* 0x000000580300780c */ /* 0x000fe40003f44270 */
[----:B0-----:R-:W-:-:S02]  /*2e60*/  FSEL R35, R65, -INF , P3 ;  /* 0xff80000041237808 */ /* 0x001fc40001800000 */
[----:B------:R-:W-:Y:S01]  /*2e70*/  ISETP.GT.AND P3, PT, R3, 0x59, PT ;  /* 0x000000590300780c */ /* 0x000fe20003f64270 */
[----:B------:R0:W-:Y:S01]  /*2e80*/  MUFU.EX2 R159, R44 ;  /* 0x0000002c009f7308 */ /* 0x0001e20000000800 */
[----:B--2---:R-:W-:-:S04]  /*2e90*/  FMNMX.FTZ R36, R32, R45, !PT ;  /* 0x0000002d20247209 */ /* 0x004fc80007810000 */
[----:B------:R-:W-:Y:S02]  /*2ea0*/  FMNMX.FTZ R45, R33, R36, !PT ;  /* 0x00000024212d7209 */ /* 0x000fe40007810000 */
[----:B-----5:R-:W-:Y:S01]  /*2eb0*/  FSEL R36, R68, -INF , P2 ;  /* 0xff80000044247808 */ /* 0x020fe20001000000 */
[----:B------:R2:W-:Y:S01]  /*2ec0*/  MUFU.EX2 R163, R38 ;  /* 0x0000002600a37308 */ /* 0x0005e20000000800 */
[----:B0-----:R-:W-:Y:S01]  /*2ed0*/  FMNMX.FTZ R44, R34, R45, !PT ;  /* 0x0000002d222c7209 */ /* 0x001fe20007810000 */
[--C-:B------:R-:W-:Y:S01]  /*2ee0*/  FFMA.FTZ R45, R37, UR10, -R48.reuse ;  /* 0x0000000a252d7c23 */ /* 0x100fe20008010830 */
[----:B-1----:R-:W-:Y:S01]  /*2ef0*/  FSEL R37, R69, -INF , P3 ;  /* 0xff80000045257808 */ /* 0x002fe20001800000 */
[----:B------:R-:W-:Y:S01]  /*2f00*/  FFMA.FTZ R48, R59, UR10, -R48 ;  /* 0x0000000a3b307c23 */ /* 0x000fe20008010830 */
[----:B------:R-:W-:-:S03]  /*2f10*/  FMNMX.FTZ R3, R35, R44, !PT ;  /* 0x0000002c23037209 */ /* 0x000fc60007810000 */
[----:B------:R-:W-:Y:S01]  /*2f20*/  MUFU.EX2 R153, R153 ;  /* 0x0000009900997308 */ /* 0x000fe20000000800 */
[----:B------:R-:W-:-:S04]  /*2f30*/  FMNMX.FTZ R44, R36, R3, !PT ;  /* 0x00000003242c7209 */ /* 0x000fc80007810000 */
[----:B------:R-:W-:-:S03]  /*2f40*/  FMNMX.FTZ R44, R37, R44, !PT ;  /* 0x0000002c252c7209 */ /* 0x000fc60007810000 */
[----:B------:R-:W-:Y:S02]  /*2f50*/  MUFU.EX2 R66, R39 ;  /* 0x0000002700427308 */ /* 0x000fe40000000800 */
[----:B------:R-:W2:Y:S06]  /*2f60*/  SHFL.BFLY PT, R3, R44, 0x2, 0x1f ;  /* 0x0c401f002c037f89 */ /* 0x000eac00000e0000 */
[----:B------:R-:W-:Y:S08]  /*2f70*/  MUFU.EX2 R62, R49 ;  /* 0x00000031003e7308 */ /* 0x000ff00000000800 */
[----:B------:R-:W-:Y:S08]  /*2f80*/  MUFU.EX2 R53, R53 ;  /* 0x0000003500357308 */ /* 0x000ff00000000800 */
[----:B------:R-:W0:Y:S01]  /*2f90*/  MUFU.EX2 R64, R45 ;  /* 0x0000002d00407308 */ /* 0x000e220000000800 */
[----:B--2---:R-:W-:-:S05]  /*2fa0*/  FMNMX.FTZ R38, R44, R3, !PT ;  /* 0x000000032c267209 */ /* 0x004fca0007810000 */
[----:B------:R-:W1:Y:S02]  /*2fb0*/  SHFL.BFLY PT, R3, R38, 0x1, 0x1f ;  /* 0x0c201f0026037f89 */ /* 0x000e6400000e0000 */
[----:B------:R-:W-:Y:S08]  /*2fc0*/  MUFU.EX2 R40, R40 ;  /* 0x0000002800287308 */ /* 0x000ff00000000800 */
[----:B------:R-:W2:Y:S01]  /*2fd0*/  MUFU.EX2 R41, R41 ;  /* 0x0000002900297308 */ /* 0x000ea20000000800 */
[----:B0-----:R-:W-:-:S07]  /*2fe0*/  F2FP.F16.F32.PACK_AB R161, R64, R53 ;  /* 0x0000003540a1723e */ /* 0x001fce00000000ff */
[----:B------:R-:W-:Y:S01]  /*2ff0*/  MUFU.EX2 R42, R42 ;  /* 0x0000002a002a7308 */ /* 0x000fe20000000800 */
[----:B-1----:R-:W-:-:S07]  /*3000*/  FMNMX.FTZ R3, R38, R3, !PT ;  /* 0x0000000326037209 */ /* 0x002fce0007810000 */
[----:B------:R-:W0:Y:S01]  /*3010*/  MUFU.EX2 R43, R43 ;  /* 0x0000002b002b7308 */ /* 0x000e220000000800 */
[----:B--2---:R-:W-:Y:S02]  /*3020*/  F2FP.F16.F32.PACK_AB R165, R41, R40 ;  /* 0x0000002829a5723e */ /* 0x004fe400000000ff */
[C---:B------:R-:W-:Y:S01]  /*3030*/  FSETP.NEU.FTZ.AND P2, PT, R3.reuse, -INF , PT ;  /* 0xff8000000300780b */ /* 0x040fe20003f5d000 */
[----:B------:R-:W-:-:S04]  /*3040*/  FMUL.FTZ R38, R3, UR10 ;  /* 0x0000000a03267c20 */ /* 0x000fc80008410000 */
[----:B------:R-:W-:Y:S01]  /*3050*/  MUFU.EX2 R46, R46 ;  /* 0x0000002e002e7308 */ /* 0x000fe20000000800 */
[----:B------:R-:W-:Y:S02]  /*3060*/  FSEL R38, R38, RZ, P2 ;  /* 0x000000ff26267208 */ /* 0x000fe40001000000 */
[----:B------:R-:W-:Y:S02]  /*3070*/  LOP3.LUT P2, RZ, R76, 0x7f, RZ, 0xc0, !PT ;  /* 0x0000007f4cff7812 */ /* 0x000fe4000784c0ff */
[----:B------:R-:W-:Y:S01]  /*3080*/  SHF.R.U32.HI R76, RZ, 0x7, R76 ;  /* 0x00000007ff4c7819 */ /* 0x000fe2000001164c */
[--C-:B------:R-:W-:Y:S01]  /*3090*/  FFMA.FTZ R5, R5, UR10, -R38.reuse ;  /* 0x0000000a05057c23 */ /* 0x100fe20008010826 */
        /* <DEDUP_REMOVED lines=11> */
[----:B------:R-:W-:Y:S01]  /*3150*/  FFMA.FTZ R25, R25, UR10, -R38 ;  /* 0x0000000a19197c23 */ /* 0x000fe20008010826 */
[----:B------:R-:W2:Y:S01]  /*3160*/  MUFU.EX2 R5, R5 ;  /* 0x0000000500057308 */ /* 0x000ea20000000800 */
[----:B-1----:R-:W-:Y:S01]  /*3170*/  FADD.FTZ R4, R153, R52 ;  /* 0x0000003499047221 */ /* 0x002fe20000010000 */
[--C-:B------:R-:W-:Y:S01]  /*3180*/  FFMA.FTZ R26, R26, UR10, -R38.reuse ;  /* 0x0000000a1a1a7c23 */ /* 0x100fe20008010826 */
[--C-:B------:R-:W-:Y:S01]  /*3190*/  FFMA.FTZ R27, R27, UR10, -R38.reuse ;  /* 0x0000000a1b1b7c23 */ /* 0x100fe20008010826 */
[--C-:B------:R-:W-:Y:S01]  /*31a0*/  FFMA.FTZ R28, R28, UR10, -R38.reuse ;  /* 0x0000000a1c1c7c23 */ /* 0x100fe20008010826 */
[--C-:B------:R-:W-:Y:S01]  /*31b0*/  FFMA.FTZ R29, R29, UR10, -R38.reuse ;  /* 0x0000000a1d1d7c23 */ /* 0x100fe20008010826 */
[--C-:B------:R-:W-:Y:S01]  /*31c0*/  FFMA.FTZ R30, R30, UR10, -R38.reuse ;  /* 0x0000000a1e1e7c23 */ /* 0x100fe20008010826 */
[--C-:B------:R-:W-:Y:S01]  /*31d0*/  FFMA.FTZ R31, R31, UR10, -R38.reuse ;  /* 0x0000000a1f1f7c23 */ /* 0x100fe20008010826 */
[----:B------:R1:W3:Y:S01]  /*31e0*/  MUFU.EX2 R154, R9 ;  /* 0x00000009009a7308 */ /* 0x0002e20000000800 */
[--C-:B------:R-:W-:Y:S01]  /*31f0*/  FFMA.FTZ R32, R32, UR10, -R38.reuse ;  /* 0x0000000a20207c23 */ /* 0x100fe20008010826 */
[--C-:B------:R-:W-:Y:S01]  /*3200*/  FFMA.FTZ R33, R33, UR10, -R38.reuse ;  /* 0x0000000a21217c23 */ /* 0x100fe20008010826 */
[--C-:B------:R-:W-:Y:S01]  /*3210*/  FFMA.FTZ R34, R34, UR10, -R38.reuse ;  /* 0x0000000a22227c23 */ /* 0x100fe20008010826 */
[--C-:B------:R-:W-:Y:S01]  /*3220*/  FFMA.FTZ R35, R35, UR10, -R38.reuse ;  /* 0x0000000a23237c23 */ /* 0x100fe20008010826 */
[--C-:B------:R-:W-:Y:S01]  /*3230*/  FFMA.FTZ R36, R36, UR10, -R38.reuse ;  /* 0x0000000a24247c23 */ /* 0x100fe20008010826 */
[----:B------:R-:W-:Y:S01]  /*3240*/  FFMA.FTZ R37, R37, UR10, -R38 ;  /* 0x0000000a25257c23 */ /* 0x000fe20008010826 */
[----:B0-----:R-:W-:Y:S01]  /*3250*/  F2FP.F16.F32.PACK_AB R167, R43, R42 ;  /* 0x0000002a2ba7723e */ /* 0x001fe200000000ff */
[----:B------:R0:W4:Y:S01]  /*3260*/  MUFU.EX2 R39, R10 ;  /* 0x0000000a00277308 */ /* 0x0001220000000800 */
[----:B-1----:R-:W-:Y:S01]  /*3270*/  FADD.FTZ R9, R155, R4 ;  /* 0x000000049b097221 */ /* 0x002fe20000010000 */
[----:B------:R-:W-:-:S02]  /*3280*/  F2FP.F16.F32.PACK_AB R153, R52, R153 ;  /* 0x000000993499723e */ /* 0x000fc400000000ff */
[C---:B------:R-:W-:Y:S01]  /*3290*/  F2FP.F16.F32.PACK_AB R155, R56.reuse, R155 ;  /* 0x0000009b389b723e */ /* 0x040fe200000000ff */
[----:B------:R-:W-:Y:S01]  /*32a0*/  FADD.FTZ R4, R56, R9 ;  /* 0x0000000938047221 */ /* 0x000fe20000010000 */
[----:B--2---:R-:W-:Y:S01]  /*32b0*/  FADD.FTZ R9, R152, R5 ;  /* 0x0000000598097221 */ /* 0x004fe20000010000 */
[----:B------:R-:W-:Y:S01]  /*32c0*/  F2FP.F16.F32.PACK_AB R152, R5, R152 ;  /* 0x000000980598723e */ /* 0x000fe200000000ff */
[----:B------:R-:W1:Y:S01]  /*32d0*/  MUFU.EX2 R12, R12 ;  /* 0x0000000c000c7308 */ /* 0x000e620000000800 */
[----:B------:R-:W-:Y:S01]  /*32e0*/  FADD.FTZ R45, R157, R4 ;  /* 0x000000049d2d7221 */ /* 0x000fe20000010000 */
[----:B---3--:R-:W-:Y:S01]  /*32f0*/  FADD.FTZ R4, R154, R9 ;  /* 0x000000099a047221 */ /* 0x008fe20000010000 */
[----:B------:R-:W-:Y:S02]  /*3300*/  IADD3 R9, -R76, 0xb, RZ ;  /* 0x0000000b4c097810 */ /* 0x000fe40007ffe1ff */
[C---:B0-----:R-:W-:Y:S01]  /*3310*/  FADD.FTZ R10, R60.reuse, R45 ;  /* 0x0000002d3c0a7221 */ /* 0x041fe20000010000 */
[----:B------:R-:W-:-:S02]  /*3320*/  F2FP.F16.F32.PACK_AB R157, R60, R157 ;  /* 0x0000009d3c9d723e */ /* 0x000fc400000000ff */
[----:B------:R-:W0:Y:S01]  /*3330*/  MUFU.EX2 R13, R13 ;  /* 0x0000000d000d7308 */ /* 0x000e220000000800 */
[----:B------:R-:W-:Y:S01]  /*3340*/  FADD.FTZ R49, R159, R10 ;  /* 0x0000000a9f317221 */ /* 0x000fe20000010000 */
[C---:B----4-:R-:W-:Y:S01]  /*3350*/  FADD.FTZ R45, R39.reuse, R4 ;  /* 0x00000004272d7221 */ /* 0x050fe20000010000 */
[----:B------:R-:W-:Y:S01]  /*3360*/  @!P2 VIADD R4, R6, 0x22840 ;  /* 0x000228400604a836 */ /* 0x000fe20000000000 */
[C---:B------:R-:W-:Y:S01]  /*3370*/  F2FP.F16.F32.PACK_AB R159, R62.reuse, R159 ;  /* 0x0000009f3e9f723e */ /* 0x040fe200000000ff */
[----:B------:R-:W-:Y:S01]  /*3380*/  FADD.FTZ R44, R62, R49 ;  /* 0x000000313e2c7221 */ /* 0x000fe20000010000 */
[----:B------:R-:W-:Y:S02]  /*3390*/  F2FP.F16.F32.PACK_AB R154, R39, R154 ;  /* 0x0000009a279a723e */ /* 0x000fe400000000ff */
[----:B------:R-:W2:Y:S01]  /*33a0*/  MUFU.EX2 R14, R14 ;  /* 0x0000000e000e7308 */ /* 0x000ea20000000800 */
[----:B-1----:R-:W-:Y:S01]  /*33b0*/  FADD.FTZ R10, R12, R45 ;  /* 0x0000002d0c0a7221 */ /* 0x002fe20000010000 */
[----:B------:R-:W-:Y:S01]  /*33c0*/  FADD.FTZ R49, R53, R44 ;  /* 0x0000002c35317221 */ /* 0x000fe20000010000 */
[----:B------:R-:W-:Y:S01]  /*33d0*/  @!P2 PRMT R4, RZ, 0x654, R4 ;  /* 0x00000654ff04a816 */ /* 0x000fe20000000004 */
[----:B------:R1:W-:Y:S06]  /*33e0*/  BAR.ARV R9, 0x100 ;  /* 0x000400090000751d */ /* 0x0003ec0000002000 */
[----:B------:R-:W3:Y:S01]  /*33f0*/  MUFU.EX2 R15, R15 ;  /* 0x0000000f000f7308 */ /* 0x000ee20000000800 */
[C---:B0-----:R-:W-:Y:S01]  /*3400*/  FADD.FTZ R45, R13.reuse, R10 ;  /* 0x0000000a0d2d7221 */ /* 0x041fe20000010000 */
[----:B------:R-:W-:Y:S01]  /*3410*/  FADD.FTZ R44, R64, R49 ;  /* 0x00000031402c7221 */ /* 0x000fe20000010000 */
[----:B------:R0:W-:Y:S01]  /*3420*/  @!P2 SYNCS.ARRIVE.TRANS64.RED.A1T0 RZ, [R4+URZ], RZ ;  /* 0x000000ff04ffa9a7 */ /* 0x0001e2000810043f */
[----:B------:R-:W-:-:S02]  /*3430*/  F2FP.F16.F32.PACK_AB R156, R13, R12 ;  /* 0x0000000c0d9c723e */ /* 0x000fc400000000ff */
[----:B------:R-:W-:Y:S01]  /*3440*/  FADD.FTZ R49, R163, R44 ;  /* 0x0000002ca3317221 */ /* 0x000fe20000010000 */
[----:B--2---:R-:W-:Y:S01]  /*3450*/  FADD.FTZ R10, R14, R45 ;  /* 0x0000002d0e0a7221 */ /* 0x004fe20000010000 */
[----:B------:R-:W0:Y:S01]  /*3460*/  MUFU.EX2 R20, R20 ;  /* 0x0000001400147308 */ /* 0x000e220000000800 */
[C---:B------:R-:W-:Y:S01]  /*3470*/  F2FP.F16.F32.PACK_AB R163, R66.reuse, R163 ;  /* 0x000000a342a3723e */ /* 0x040fe200000000ff */
[----:B------:R-:W-:-:S06]  /*3480*/  FADD.FTZ R49, R66, R49 ;  /* 0x0000003142317221 */ /* 0x000fcc0000010000 */
[----:B------:R-:W2:Y:S01]  /*3490*/  MUFU.EX2 R21, R21 ;  /* 0x0000001500157308 */ /* 0x000ea20000000800 */
[C---:B---3--:R-:W-:Y:S01]  /*34a0*/  FADD.FTZ R45, R15.reuse, R10 ;  /* 0x0000000a0f2d7221 */ /* 0x048fe20000010000 */
[----:B------:R-:W-:Y:S01]  /*34b0*/  FADD.FTZ R10, R40, R49 ;  /* 0x00000031280a7221 */ /* 0x000fe20000010000 */
[----:B------:R-:W-:-:S03]  /*34c0*/  F2FP.F16.F32.PACK_AB R158, R15, R14 ;  /* 0x0000000e0f9e723e */ /* 0x000fc600000000ff */
[----:B------:R-:W-:Y:S02]  /*34d0*/  FADD.FTZ R49, R41, R10 ;  /* 0x0000000a29317221 */ /* 0x000fe40000010000 */
[----:B------:R-:W3:Y:S01]  /*34e0*/  MUFU.EX2 R24, R24 ;  /* 0x0000001800187308 */ /* 0x000ee20000000800 */
[----:B0-----:R-:W-:Y:S01]  /*34f0*/  FADD.FTZ R4, R20, R45 ;  /* 0x0000002d14047221 */ /* 0x001fe20000010000 */
[----:B------:R-:W-:-:S04]  /*3500*/  FADD.FTZ R10, R42, R49 ;  /* 0x000000312a0a7221 */ /* 0x000fc80000010000 */
[----:B------:R-:W-:Y:S02]  /*3510*/  FADD.FTZ R49, R43, R10 ;  /* 0x0000000a2b317221 */ /* 0x000fe40000010000 */
[----:B------:R-:W0:Y:S01]  /*3520*/  MUFU.EX2 R25, R25 ;  /* 0x0000001900197308 */ /* 0x000e220000000800 */
[C---:B--2---:R-:W-:Y:S01]  /*3530*/  FADD.FTZ R45, R21.reuse, R4 ;  /* 0x00000004152d7221 */ /* 0x044fe20000010000 */
[----:B------:R-:W-:Y:S01]  /*3540*/  FADD.FTZ R10, R46, R49 ;  /* 0x000000312e0a7221 */ /* 0x000fe20000010000 */
[----:B------:R-:W-:-:S05]  /*3550*/  F2FP.F16.F32.PACK_AB R160, R21, R20 ;  /* 0x0000001415a0723e */ /* 0x000fca00000000ff */
[----:B------:R-:W2:Y:S01]  /*3560*/  MUFU.EX2 R26, R26 ;  /* 0x0000001a001a7308 */ /* 0x000ea20000000800 */
[----:B---3--:R-:W-:-:S07]  /*3570*/  FADD.FTZ R4, R24, R45 ;  /* 0x0000002d18047221 */ /* 0x008fce0000010000 */
[----:B------:R-:W3:Y:S01]  /*3580*/  MUFU.EX2 R27, R27 ;  /* 0x0000001b001b7308 */ /* 0x000ee20000000800 */
[C---:B0-----:R-:W-:Y:S01]  /*3590*/  FADD.FTZ R45, R25.reuse, R4 ;  /* 0x00000004192d7221 */ /* 0x041fe20000010000 */
[----:B------:R-:W-:-:S06]  /*35a0*/  F2FP.F16.F32.PACK_AB R162, R25, R24 ;  /* 0x0000001819a2723e */ /* 0x000fcc00000000ff */
[----:B------:R-:W0:Y:S01]  /*35b0*/  MUFU.EX2 R47, R47 ;  /* 0x0000002f002f7308 */ /* 0x000e220000000800 */
[----:B--2---:R-:W-:-:S07]  /*35c0*/  FADD.FTZ R4, R26, R45 ;  /* 0x0000002d1a047221 */ /* 0x004fce0000010000 */
[----:B------:R-:W2:Y:S01]  /*35d0*/  MUFU.EX2 R28, R28 ;  /* 0x0000001c001c7308 */ /* 0x000ea20000000800 */
[C---:B---3--:R-:W-:Y:S01]  /*35e0*/  FADD.FTZ R45, R27.reuse, R4 ;  /* 0x000000041b2d7221 */ /* 0x048fe20000010000 */
[----:B------:R-:W-:-:S06]  /*35f0*/  F2FP.F16.F32.PACK_AB R164, R27, R26 ;  /* 0x0000001a1ba4723e */ /* 0x000fcc00000000ff */
[----:B------:R-:W3:Y:S01]  /*3600*/  MUFU.EX2 R50, R50 ;  /* 0x0000003200327308 */ /* 0x000ee20000000800 */
[C---:B0-----:R-:W-:Y:S01]  /*3610*/  FADD.FTZ R49, R47.reuse, R10 ;  /* 0x0000000a2f317221 */ /* 0x041fe20000010000 */
[----:B------:R-:W-:-:S06]  /*3620*/  F2FP.F16.F32.PACK_AB R169, R47, R46 ;  /* 0x0000002e2fa9723e */ /* 0x000fcc00000000ff */
[----:B------:R-:W0:Y:S01]  /*3630*/  MUFU.EX2 R29, R29 ;  /* 0x0000001d001d7308 */ /* 0x000e220000000800 */
[----:B--2---:R-:W-:-:S07]  /*3640*/  FADD.FTZ R4, R28, R45 ;  /* 0x0000002d1c047221 */ /* 0x004fce0000010000 */
[----:B------:R-:W2:Y:S01]  /*3650*/  MUFU.EX2 R51, R51 ;  /* 0x0000003300337308 */ /* 0x000ea20000000800 */
[----:B---3--:R-:W-:-:S07]  /*3660*/  FADD.FTZ R10, R50, R49 ;  /* 0x00000031320a7221 */ /* 0x008fce0000010000 */
[----:B------:R-:W3:Y:S01]  /*3670*/  MUFU.EX2 R30, R30 ;  /* 0x0000001e001e7308 */ /* 0x000ee20000000800 */
[C---:B0-----:R-:W-:Y:S01]  /*3680*/  FADD.FTZ R45, R29.reuse, R4 ;  /* 0x000000041d2d7221 */ /* 0x041fe20000010000 */
[----:B------:R-:W-:-:S06]  /*3690*/  F2FP.F16.F32.PACK_AB R166, R29, R28 ;  /* 0x0000001c1da6723e */ /* 0x000fcc00000000ff */
[----:B------:R-:W0:Y:S01]  /*36a0*/  MUFU.EX2 R54, R54 ;  /* 0x0000003600367308 */ /* 0x000e220000000800 */
[C---:B--2---:R-:W-:Y:S01]  /*36b0*/  FADD.FTZ R49, R51.reuse, R10 ;  /* 0x0000000a33317221 */ /* 0x044fe20000010000 */
[----:B------:R-:W-:-:S06]  /*36c0*/  F2FP.F16.F32.PACK_AB R171, R51, R50 ;  /* 0x0000003233ab723e */ /* 0x000fcc00000000ff */
[----:B------:R-:W2:Y:S01]  /*36d0*/  MUFU.EX2 R31, R31 ;  /* 0x0000001f001f7308 */ /* 0x000ea20000000800 */
[----:B---3--:R-:W-:-:S07]  /*36e0*/  FADD.FTZ R4, R30, R45 ;  /* 0x0000002d1e047221 */ /* 0x008fce0000010000 */
[----:B------:R-:W3:Y:S01]  /*36f0*/  MUFU.EX2 R55, R55 ;  /* 0x0000003700377308 */ /* 0x000ee20000000800 */
[----:B0-----:R-:W-:-:S07]  /*3700*/  FADD.FTZ R10, R54, R49 ;  /* 0x00000031360a7221 */ /* 0x001fce0000010000 */
[----:B------:R-:W0:Y:S01]  /*3710*/  MUFU.EX2 R32, R32 ;  /* 0x0000002000207308 */ /* 0x000e220000000800 */
[C---:B--2---:R-:W-:Y:S01]  /*3720*/  FADD.FTZ R41, R31.reuse, R4 ;  /* 0x000000041f297221 */ /* 0x044fe20000010000 */
[----:B------:R-:W-:-:S06]  /*3730*/  F2FP.F16.F32.PACK_AB R168, R31, R30 ;  /* 0x0000001e1fa8723e */ /* 0x000fcc00000000ff */
[----:B------:R-:W2:Y:S01]  /*3740*/  MUFU.EX2 R58, R58 ;  /* 0x0000003a003a7308 */ /* 0x000ea20000000800 */
[C---:B---3--:R-:W-:Y:S01]  /*3750*/  FADD.FTZ R43, R55.reuse, R10 ;  /* 0x0000000a372b7221 */ /* 0x048fe20000010000 */
[----:B------:R-:W-:-:S06]  /*3760*/  F2FP.F16.F32.PACK_AB R173, R55, R54 ;  /* 0x0000003637ad723e */ /* 0x000fcc00000000ff */
[----:B------:R-:W3:Y:S01]  /*3770*/  MUFU.EX2 R33, R33 ;  /* 0x0000002100217308 */ /* 0x000ee20000000800 */
[----:B0-----:R-:W-:-:S07]  /*3780*/  FADD.FTZ R4, R32, R41 ;  /* 0x0000002920047221 */ /* 0x001fce0000010000 */
        /* <DEDUP_REMOVED lines=11> */
[C---:B---3--:R-:W-:Y:S01]  /*3840*/  FADD.FTZ R5, R35.reuse, R10 ;  /* 0x0000000a23057221 */ /* 0x048fe20000010000 */
[----:B------:R-:W-:-:S03]  /*3850*/  F2FP.F16.F32.PACK_AB R172, R35, R34 ;  /* 0x0000002223ac723e */ /* 0x000fc600000000ff */
[----:B0-----:R-:W-:-:S04]  /*3860*/  FADD.FTZ R10, R36, R5 ;  /* 0x00000005240a7221 */ /* 0x001fc80000010000 */
[C---:B--2---:R-:W-:Y:S01]  /*3870*/  FADD.FTZ R5, R37.reuse, R10 ;  /* 0x0000000a25057221 */ /* 0x044fe20000010000 */
[----:B------:R-:W-:Y:S01]  /*3880*/  F2FP.F16.F32.PACK_AB R174, R37, R36 ;  /* 0x0000002425ae723e */ /* 0x000fe200000000ff */
[----:B-1----:R-:W-:Y:S06]  /*3890*/  @!P0 BRA `(.L_x_4157) ;  /* 0x0000000000048947 */ /* 0x002fec0003800000 */
[----:B------:R-:W-:Y:S01]  /*38a0*/  BPT.TRAP 0x1 ;  /* 0x000000040000795c */ /* 0x000fe20000300000 */
.L_x_4157:
[----:B------:R0:W1:Y:S01]  /*38b0*/  SYNCS.PHASECHK.TRANS64.TRYWAIT P3, [R6+URZ+0x22850], R11 ;  /* 0x0228500b060075a7 */ /* 0x000062000806017f */
[----:B------:R-:W-:Y:S05]  /*38c0*/  @!P0 BRA `(.L_x_4158) ;  /* 0x0000000000048947 */ /* 0x000fea0003800000 */
[----:B------:R-:W-:Y:S01]  /*38d0*/  BPT.TRAP 0x1 ;  /* 0x000000040000795c */ /* 0x000fe20000300000 */
.L_x_4158:
[----:B-1----:R-:W-:Y:S05]  /*38e0*/  @P3 BRA `(.L_x_4159) ;  /* 0x0000000000083947 */ /* 0x002fea0003800000 */
[----:B------:R-:W1:Y:S02]  /*38f0*/  SYNCS.PHASECHK.TRANS64.TRYWAIT P3, [R6+URZ+0x22850], R11 ;  /* 0x0228500b060075a7 */ /* 0x000e64000806017f */
[----:B-1----:R-:W-:Y:S05]  /*3900*/  @!P3 BRA `(.L_x_4160) ;  /* 0x000000cc0078b947 */ /* 0x002fea0003800000 */
.L_x_4159:
[----:B------:R-:W-:Y:S01]  /*3910*/  R2UR UR6, R7 ;  /* 0x00000000070672ca */ /* 0x000fe200000e0000 */
[----:B------:R2:W-:Y:S01]  /*3920*/  BAR.SYNC.DEFER_BLOCKING R8, 0x100 ;  /* 0x000400080000751d */ /* 0x0005e20000010000 */
[----:B------:R-:W-:Y:S01]  /*3930*/  UIMAD UR14, UR43, UR14, -UR15 ;  /* 0x0000000e2b0e72a4 */ /* 0x000fe2000f8e0a0f */
[----:B01----:R-:W-:Y:S01]  /*3940*/  @!P2 VIADD R6, R6, 0x22860 ;  /* 0x000228600606a836 */ /* 0x003fe20000000000 */
[----:B------:R-:W-:-:S03]  /*3950*/  UIADD3 UR23, UR41, -0x2, URZ ;  /* 0xfffffffe29177890 */ /* 0x000fc6000fffe03f */
[----:B------:R-:W-:Y:S01]  /*3960*/  UMOV UR7, 0x40000040 ;  /* 0x4000004000077882 */ /* 0x000fe20000000000 */
[----:B------:R-:W-:Y:S01]  /*3970*/  @UP0 ULDC UR18, c[0x0][0x450] ;  /* 0x0001140000120ab9 */ /* 0x000fe20000000800 */
[----:B------:R-:W-:-:S04]  /*3980*/  @!P2 PRMT R6, RZ, 0x654, R6 ;  /* 0x00000654ff06a816 */ /* 0x000fc80000000006 */
        /* <DEDUP_REMOVED lines=33> */
[----:B------:R-:W-:Y:S02]  /*3ba0*/  UMOV UR7, 0x40000040 ;  /* 0x4000004000077882 */ /* 0x000fe40000000000 */
[----:B------:R-:W-:Y:S01]  /*3bb0*/  UMOV UR11, UR44 ;  /* 0x0000002c000b7c82 */ /* 0x000fe20008000000 */
[----:B------:R-:W-:Y:S02]  /*3bc0*/  WARPGROUP.DEPBAR.LE gsb0, 0x0 ;  /* 0x00008000000079c5 */ /* 0x000fe40000010000 */
[----:B------:R-:W-:-:S15]  /*3bd0*/  WARPGROUP.ARRIVE ;  /* 0x00000000000079c5 */ /* 0x000fde0000000000 */
[----:B------:R-:W-:-:S06]  /*3be0*/  NOP ;  /* 0x0000000000007918 */ /* 0x000fcc0000000000 */
[----:B------:R-:W-:Y:S01]  /*3bf0*/  HGMMA.64x256x16.F32 R24, R172, gdesc[UR4].tnspB, R24, gsb0 ;  /* 0x43e00004ac187df0 */ /* 0x000fe20008000818 */
[----:B------:R-:W-:Y:S02]  /*3c00*/  @UP0 ULDC UR6, c[0x0][0x44c] ;  /* 0x0001130000060ab9 */ /* 0x000fe40000000800 */
[----:B------:R-:W-:-:S04]  /*3c10*/  UIMAD.WIDE.U32 UR6, UR44, UR6, URZ ;  /* 0x000000062c0672a5 */ /* 0x000fc8000f8e003f */
[----:B------:R-:W-:-:S04]  /*3c20*/  @UP0 USHF.R.U32.HI UR11, URZ, UR18, UR7 ;  /* 0x000000123f0b0299 */ /* 0x000fc80008011607 */
[----:B------:R-:W-:-:S04]  /*3c30*/  UIADD3 UR6, UR14, UR11, URZ ;  /* 0x0000000b0e067290 */ /* 0x000fc8000fffe03f */
[----:B------:R-:W-:-:S04]  /*3c40*/  UIMAD.WIDE UR6, UR6, 0x2aaaaaab, URZ ;  /* 0x2aaaaaab060678a5 */ /* 0x000fc8000f8e023f */
[----:B------:R-:W-:-:S04]  /*3c50*/  USHF.R.U32.HI UR6, URZ, 0x1f, UR7 ;  /* 0x0000001f3f067899 */ /* 0x000fc80008011607 */
[----:B------:R-:W-:-:S04]  /*3c60*/  ULEA.HI.SX32 UR6, UR7, UR6, 0x1c ;  /* 0x0000000607067291 */ /* 0x000fc8000f8fe23f */
[----:B------:R-:W-:-:S04]  /*3c70*/  UISETP.LT.AND UP1, UPT, URZ, UR6, UPT ;  /* 0x000000063f00728c */ /* 0x000fc8000bf21270 */
[----:B------:R-:W-:-:S04]  /*3c80*/  USEL UR22, URZ, UR6, !UP1 ;  /* 0x000000063f167287 */ /* 0x000fc8000c800000 */
[----:B------:R-:W-:-:S06]  /*3c90*/  UISETP.GE.AND UP1, UPT, UR23, UR22, UPT ;  /* 0x000000161700728c */ /* 0x000fcc000bf26270 */
[----:B------:R-:W-:Y:S01]  /*3ca0*/  PLOP3.LUT P3, PT, PT, PT, UP1, 0x80, 0x0 ;  /* 0x000000000000781c */ /* 0x000fe20003f6f018 */
[----:B------:R-:W-:Y:S02]  /*3cb0*/  WARPGROUP.DEPBAR.LE gsb0, 0x0 ;  /* 0x00008000000079c5 */ /* 0x000fe40000010000 */
[----:B------:R2:W-:Y:S10]  /*3cc0*/  @!P2 SYNCS.ARRIVE.TRANS64.RED.A1T0 RZ, [R6+URZ], RZ ;  /* 0x000000ff06ffa9a7 */ /* 0x0005f4000810043f */
[----:B--2---:R-:W-:Y:S05]  /*3cd0*/  @!P3 BRA `(.L_x_4161) ;  /* 0x0000002800acb947 */ /* 0x004fea0003800000 */
[----:B------:R-:W-:Y:S01]  /*3ce0*/  IMAD.MOV.U32 R7, RZ, RZ, R0 ;  /* 0x000000ffff077224 */ /* 0x000fe200078e0000 */
[----:B------:R-:W-:Y:S01]  /*3cf0*/  ULDC UR25, c[0x0][0x288] ;  /* 0x0000a20000197ab9 */ /* 0x000fe20000000800 */
[----:B------:R-:W-:Y:S01]  /*3d00*/  IMAD.MOV.U32 R8, RZ, RZ, R3 ;  /* 0x000000ffff087224 */ /* 0x000fe200078e0003 */
[----:B------:R-:W-:Y:S01]  /*3d10*/  ULDC UR26, c[0x0][0x9d8] ;  /* 0x00027600001a7ab9 */ /* 0x000fe20000000800 */
[----:B------:R-:W-:-:S05]  /*3d20*/  ULDC UR24, c[0x0][0x988] ;  /* 0x0002620000187ab9 */ /* 0x000fca0000000800 */
.L_x_4170:
[----:B------:R-:W-:-:S04]  /*3d30*/  UIADD3 UR36, UR36, 0x1, URZ ;  /* 0x0000000124247890 */ /* 0x000fc8000fffe03f */
[----:B------:R-:W-:-:S04]  /*3d40*/  UISETP.NE.AND UP1, UPT, UR36, 0x2, UPT ;  /* 0x000000022400788c */ /* 0x000fc8000bf25270 */
[----:B------:R-:W-:Y:S02]  /*3d50*/  USEL UR6, URZ, 0x1, UP1 ;  /* 0x000000013f067887 */ /* 0x000fe40008800000 */
[----:B------:R-:W-:Y:S02]  /*3d60*/  USEL UR36, UR36, URZ, UP1 ;  /* 0x0000003f24247287 */ /* 0x000fe40008800000 */
[----:B------:R-:W-:Y:S01]  /*3d70*/  ULOP3.LUT UR37, UR37, UR6, URZ, 0x3c, !UPT ;  /* 0x0000000625257292 */ /* 0x000fe2000f8e3c3f */
[----:B0-----:R-:W-:Y:S11]  /*3d80*/  @!P0 BRA `(.L_x_4162) ;  /* 0x0000000000048947 */ /* 0x001ff60003800000 */
[----:B------:R-:W-:Y:S01]  /*3d90*/  BPT.TRAP 0x1 ;  /* 0x000000040000795c */ /* 0x000fe20000300000 */
.L_x_4162:
        /* <DEDUP_REMOVED lines=9> */
.L_x_4163:
[----:B-1----:R-:W-:Y:S05]  /*3e30*/  @P3 BRA `(.L_x_4164) ;  /* 0x0000000000083947 */ /* 0x002fea0003800000 */
[----:B------:R-:W1:Y:S02]  /*3e40*/  SYNCS.PHASECHK.TRANS64.TRYWAIT P3, [UR27+0x22830], R6 ;  /* 0x02283006ff0075a7 */ /* 0x000e64000806015b */
[----:B-1----:R-:W-:Y:S05]  /*3e50*/  @!P3 BRA `(.L_x_4165) ;  /* 0x000000c80038b947 */ /* 0x002fea0003800000 */
.L_x_4164:
[----:B------:R-:W-:Y:S01]  /*3e60*/  UIMAD UR6, UR36, 0x300, UR20 ;  /* 0x00000300240678a4 */ /* 0x000fe2000f8e0214 */
[----:B------:R-:W-:Y:S01]  /*3e70*/  WARPGROUP.ARRIVE ;  /* 0x00000000000079c5 */ /* 0x000fe20000000000 */
[----:B------:R-:W-:Y:S01]  /*3e80*/  UMOV UR7, 0x40000040 ;  /* 0x4000004000077882 */ /* 0x000fe20000000000 */
[----:B------:R-:W-:Y:S01]  /*3e90*/  UMOV UR11, 0x40000040 ;  /* 0x40000040000b7882 */ /* 0x000fe20000000000 */
[----:B------:R-:W-:Y:S01]  /*3ea0*/  UIADD3 UR10, UR6, 0x2, URZ ;  /* 0x00000002060a7890 */ /* 0x000fe2000fffe03f */
[----:B------:R-:W-:Y:S01]  /*3eb0*/  VIADD R0, R16, UR44 ;  /* 0x0000002c10007c36 */ /* 0x000fe20008000000 */
[----:B------:R-:W-:Y:S01]  /*3ec0*/  UIADD3 UR14, UR6, 0x4, URZ ;  /* 0x00000004060e7890 */ /* 0x000fe2000fffe03f */
[----:B------:R-:W2:Y:S01]  /*3ed0*/  S2R R216, SR_TID.X ;  /* 0x0000000000d87919 */ /* 0x000ea20000002100 */
[----:B------:R-:W-:Y:S01]  /*3ee0*/  UMOV UR15, 0x40000040 ;  /* 0x40000040000f7882 */ /* 0x000fe20000000000 */
[----:B------:R-:W-:Y:S01]  /*3ef0*/  HGMMA.64x96x16.F32 R152, gdesc[UR4], RZ, !UPT, gsb0 ;  /* 0x01600000049879f0 */ /* 0x000fe2000c0008ff */
[----:B------:R-:W-:Y:S01]  /*3f00*/  UIADD3 UR18, UR6, 0x6, URZ ;  /* 0x0000000606127890 */ /* 0x000fe2000fffe03f */
[----:B------:R-:W-:-:S02]  /*3f10*/  UMOV UR19, 0x40000040 ;  /* 0x4000004000137882 */ /* 0x000fc40000000000 */
[----:B------:R-:W-:Y:S02]  /*3f20*/  @UP0 ULDC UR6, c[0x0][0x44c] ;  /* 0x0001130000060ab9 */ /* 0x000fe40000000800 */
[----:B-1----:R-:W-:Y:S01]  /*3f30*/  @P1 IMAD.HI.U32 R3, R0, UR6, RZ ;  /* 0x0000000600031c27 */ /* 0x002fe2000f8e00ff */
[----:B------:R-:W-:-:S04]  /*3f40*/  @UP0 ULDC UR6, c[0x0][0x450] ;  /* 0x0001140000060ab9 */ /* 0x000fc80000000800 */
[----:B------:R-:W-:Y:S01]  /*3f50*/  @P1 SHF.R.U32.HI R0, RZ, UR6, R3 ;  /* 0x00000006ff001c19 */ /* 0x000fe20008011603 */
[----:B------:R-:W-:Y:S01]  /*3f60*/  UMOV UR6, 0x1 ;  /* 0x0000000100067882 */ /* 0x000fe20000000000 */
[----:B------:R-:W1:Y:S01]  /*3f70*/  LDC R3, c[0x0][0x2f0] ;  /* 0x0000bc00ff037b82 */ /* 0x000e620000000800 */
[----:B------:R-:W-:Y:S02]  /*3f80*/  UIMAD UR6, UR23, -0x60, UR6 ;  /* 0xffffffa0170678a4 */ /* 0x000fe4000f8e0206 */
[----:B------:R-:W3:Y:S01]  /*3f90*/  SHFL.IDX PT, R9, R0, 0x1, 0x1c1f ;  /* 0x003c1f0000097f89 */ /* 0x000ee200000e0000 */
        /* <DEDUP_REMOVED lines=14> */
[----:B------:R-:W-:Y:S02]  /*4080*/  IMAD.MOV.U32 R162, RZ, RZ, -0x2 ;  /* 0xfffffffeffa27424 */ /* 0x000fe400078e00ff */
[----:B------:R-:W-:Y:S01]  /*4090*/  FMUL.FTZ R155, R155, UR26 ;  /* 0x0000001a9b9b7c20 */ /* 0x000fe20008410000 */
[----:B------:R-:W-:Y:S01]  /*40a0*/  FMUL.FTZ R158, R158, UR26 ;  /* 0x0000001a9e9e7c20 */ /* 0x000fe20008410000 */
[----:B------:R-:W-:Y:S01]  /*40b0*/  FMUL.FTZ R14, R159, UR26 ;  /* 0x0000001a9f0e7c20 */ /* 0x000fe20008410000 */
[----:B------:R-:W2:Y:S01]  /*40c0*/  MUFU.TANH R154, R154 ;  /* 0x0000009a009a7308 */ /* 0x000ea20000002400 */
[----:B------:R-:W-:-:S02]  /*40d0*/  IMAD R162, R17, R162, UR6 ;  /* 0x0000000611a27e24 */ /* 0x000fc4000f8e02a2 */
[----:B------:R-:W-:Y:S01]  /*40e0*/  FMUL.FTZ R213, R152, UR26 ;  /* 0x0000001a98d57c20 */ /* 0x000fe20008410000 */
[----:B------:R-:W-:Y:S01]  /*40f0*/  FMUL.FTZ R202, R160, UR26 ;  /* 0x0000001aa0ca7c20 */ /* 0x000fe20008410000 */
[----:B------:R-:W-:Y:S01]  /*4100*/  FMUL.FTZ R160, R169, UR26 ;  /* 0x0000001aa9a07c20 */ /* 0x000fe20008410000 */
[----:B-1----:R-:W-:Y:S02]  /*4110*/  IMAD R162, R3, UR43, R162 ;  /* 0x0000002b03a27c24 */ /* 0x002fe4000f8e02a2 */
[----:B------:R-:W-:Y:S01]  /*4120*/  FMUL.FTZ R169, R163, UR26 ;  /* 0x0000001aa3a97c20 */ /* 0x000fe20008410000 */
[----:B------:R-:W-:Y:S01]  /*4130*/  FMUL.FTZ R201, R161, UR26 ;  /* 0x0000001aa1c97c20 */ /* 0x000fe20008410000 */
[----:B------:R1:W4:Y:S01]  /*4140*/  MUFU.TANH R11, R155 ;  /* 0x0000009b000b7308 */ /* 0x0003220000002400 */
[----:B------:R-:W-:Y:S01]  /*4150*/  FMUL.FTZ R161, R165, UR26 ;  /* 0x0000001aa5a17c20 */ /* 0x000fe20008410000 */
[----:B---3--:R-:W-:Y:S01]  /*4160*/  IADD3 R152, R9, -UR25, R162 ;  /* 0x8000001909987c10 */ /* 0x008fe2000fffe0a2 */
[----:B------:R-:W-:Y:S01]  /*4170*/  FMUL.FTZ R165, R166, UR26 ;  /* 0x0000001aa6a57c20 */ /* 0x000fe20008410000 */
[----:B------:R-:W-:Y:S01]  /*4180*/  FMUL.FTZ R163, R167, UR26 ;  /* 0x0000001aa7a37c20 */ /* 0x000fe20008410000 */
[----:B------:R-:W-:Y:S01]  /*4190*/  FMUL.FTZ R3, R179, UR26 ;  /* 0x0000001ab3037c20 */ /* 0x000fe20008410000 */
[----:B------:R-:W-:Y:S01]  /*41a0*/  ISETP.GT.AND P3, PT, R152, RZ, PT ;  /* 0x000000ff9800720c */ /* 0x000fe20003f64270 */
[----:B------:R-:W-:Y:S01]  /*41b0*/  FMUL.FTZ R214, R156, UR26 ;  /* 0x0000001a9cd67c20 */ /* 0x000fe20008410000 */
[----:B------:R3:W5:Y:S01]  /*41c0*/  MUFU.TANH R15, R158 ;  /* 0x0000009e000f7308 */ /* 0x0007620000002400 */
[----:B------:R-:W-:Y:S01]  /*41d0*/  ISETP.GT.AND P4, PT, R152, 0x1, PT ;  /* 0x000000019800780c */ /* 0x000fe20003f84270 */
[----:B------:R-:W-:Y:S01]  /*41e0*/  FMUL.FTZ R156, R171, UR26 ;  /* 0x0000001aab9c7c20 */ /* 0x000fe20008410000 */
[----:B--2---:R-:W-:Y:S01]  /*41f0*/  FSEL R159, R154, -INF , P3 ;  /* 0xff8000009a9f7808 */ /* 0x004fe20001800000 */
[----:B------:R-:W-:Y:S01]  /*4200*/  FMUL.FTZ R12, R175, UR26 ;  /* 0x0000001aaf0c7c20 */ /* 0x000fe20008410000 */
[----:B------:R-:W-:Y:S01]  /*4210*/  ISETP.GT.AND P3, PT, R152, 0x8, PT ;  /* 0x000000089800780c */ /* 0x000fe20003f64270 */
[----:B-1----:R-:W-:Y:S01]  /*4220*/  FMUL.FTZ R155, R174, UR26 ;  /* 0x0000001aae9b7c20 */ /* 0x002fe20008410000 */
[----:B------:R-:W-:Y:S01]  /*4230*/  FMNMX.FTZ R20, R159, R7, !PT ;  /* 0x000000079f147209 */ /* 0x000fe20007810000 */
[----:B------:R-:W1:Y:S01]  /*4240*/  MUFU.TANH R14, R14 ;  /* 0x0000000e000e7308 */ /* 0x000e620000002400 */
[----:B----4-:R-:W-:Y:S01]  /*4250*/  FSEL R167, R11, -INF , P4 ;  /* 0xff8000000ba77808 */ /* 0x010fe20002000000 */
[----:B---3--:R-:W-:Y:S01]  /*4260*/  FMUL.FTZ R158, R170, UR26 ;  /* 0x0000001aaa9e7c20 */ /* 0x008fe20008410000 */
[----:B------:R-:W-:Y:S01]  /*4270*/  ISETP.GT.AND P4, PT, R152, 0x9, PT ;  /* 0x000000099800780c */ /* 0x000fe20003f84270 */
[----:B------:R-:W-:Y:S01]  /*4280*/  FMUL.FTZ R10, R178, UR26 ;  /* 0x0000001ab20a7c20 */ /* 0x000fe20008410000 */
[----:B------:R-:W-:Y:S01]  /*4290*/  FMNMX.FTZ R20, R167, R20, !PT ;  /* 0x00000014a7147209 */ /* 0x000fe20007810000 */
[----:B------:R-:W-:Y:S01]  /*42a0*/  FMUL.FTZ R9, R182, UR26 ;  /* 0x0000001ab6097c20 */ /* 0x000fe20008410000 */
[----:B------:R-:W-:Y:S01]  /*42b0*/  FMUL.FTZ R11, R183, UR26 ;  /* 0x0000001ab70b7c20 */ /* 0x000fe20008410000 */
[----:B------:R-:W2:Y:S01]  /*42c0*/  MUFU.TANH R13, R13 ;  /* 0x0000000d000d7308 */ /* 0x000ea20000002400 */
[----:B-----5:R-:W-:Y:S01]  /*42d0*/  FSEL R179, R15, -INF , P3 ;  /* 0xff8000000fb37808 */ /* 0x020fe20001800000 */
[----:B------:R-:W-:Y:S01]  /*42e0*/  FMUL.FTZ R186, R186, UR26 ;  /* 0x0000001ababa7c20 */ /* 0x000fe20008410000 */
[----:B------:R-:W-:Y:S01]  /*42f0*/  ISETP.GT.AND P3, PT, R152, 0x10, PT ;  /* 0x000000109800780c */ /* 0x000fe20003f64270 */
        /* <DEDUP_REMOVED lines=16> */
[----:B------:R-:W-:Y:S01]  /*4400*/  FMUL.FTZ R170, R172, UR26 ;  /* 0x0000001aacaa7c20 */ /* 0x000fe20008410000 */
[----:B------:R-:W-:Y:S01]  /*4410*/  FMNMX.FTZ R20, R175, R20, !PT ;  /* 0x00000014af147209 */ /* 0x000fe20007810000 */
[----:B------:R-:W-:Y:S01]  /*4420*/  FMUL.FTZ R172, R173, UR26 ;  /* 0x0000001aadac7c20 */ /* 0x000fe20008410000 */
[----:B------:R-:W-:Y:S01]  /*4430*/  FMUL.FTZ R203, R157, UR26 ;  /* 0x0000001a9dcb7c20 */ /* 0x000fe20008410000 */
[----:B------:R-:W2:Y:S01]  /*4440*/  MUFU.TANH R163, R163 ;  /* 0x000000a300a37308 */ /* 0x000ea20000002400 */
        /* <DEDUP_REMOVED lines=16> */
[----:B--2---:R-:W-:-:S02]  /*4550*/  FSEL R163, R163, -INF , P4 ;  /* 0xff800000a3a37808 */ /* 0x004fc40002000000 */
[----:B------:R-:W-:Y:S02]  /*4560*/  ISETP.GT.AND P4, PT, R152, 0x21, PT ;  /* 0x000000219800780c */ /* 0x000fe40003f84270 */
[----:B------:R-:W-:-:S03]  /*4570*/  FMNMX.FTZ R13, R163, R20, !PT ;  /* 0x00000014a30d7209 */ /* 0x000fc60007810000 */
[----:B------:R-:W2:Y:S01]  /*4580*/  MUFU.TANH R155, R155 ;  /* 0x0000009b009b7308 */ /* 0x000ea20000002400 */
[----:B---3--:R-:W-:Y:S02]  /*4590*/  FSEL R158, R158, -INF , P3 ;  /* 0xff8000009e9e7808 */ /* 0x008fe40001800000 */
[----:B------:R-:W-:Y:S02]  /*45a0*/  ISETP.GT.AND P3, PT, R152, 0x28, PT ;  /* 0x000000289800780c */ /* 0x000fe40003f64270 */
[----:B------:R-:W-:-:S03]  /*45b0*/  FMNMX.FTZ R13, R158, R13, !PT ;  /* 0x0000000d9e0d7209 */ /* 0x000fc60007810000 */
[----:B------:R-:W3:Y:S01]  /*45c0*/  MUFU.TANH R12, R12 ;  /* 0x0000000c000c7308 */ /* 0x000ee20000002400 */
        /* <DEDUP_REMOVED lines=28> */
[----:B--2---:R-:W-:Y:S01]  /*4790*/  FSEL R14, R186, -INF , P3 ;  /* 0xff800000ba0e7808 */ /* 0x004fe20001800000 */
[----:B------:R-:W-:Y:S01]  /*47a0*/  FMUL.FTZ R186, R196, UR26 ;  /* 0x0000001ac4ba7c20 */ /* 0x000fe20008410000 */
[----:B------:R-:W-:Y:S02]  /*47b0*/  ISETP.GT.AND P3, PT, R152, 0x48, PT ;  /* 0x000000489800780c */ /* 0x000fe40003f64270 */
[----:B------:R-:W-:-:S03]  /*47c0*/  FMNMX.FTZ R20, R14, R15, !PT ;  /* 0x0000000f0e147209 */ /* 0x000fc60007810000 */
[----:B------:R-:W2:Y:S01]  /*47d0*/  MUFU.TANH R191, R191 ;  /* 0x000000bf00bf7308 */ /* 0x000ea20000002400 */
[----:B---3--:R-:W-:Y:S01]  /*47e0*/  FSEL R13, R187, -INF , P4 ;  /* 0xff800000bb0d7808 */ /* 0x008fe20002000000 */
[----:B------:R-:W-:Y:S01]  /*47f0*/  FMUL.FTZ R187, R197, UR26 ;  /* 0x0000001ac5bb7c20 */ /* 0x000fe20008410000 */
        /* <DEDUP_REMOVED lines=8> */
[----:B------:R-:W-:Y:S01]  /*4880*/  ISETP.GT.AND P4, PT, R152, 0x51, PT ;  /* 0x000000519800780c */ /* 0x000fe20003f84270 */
[----:B------:R-:W2:Y:S01]  /*4890*/  SHFL.IDX PT, R191, R0, RZ, 0x1c1f ;  /* 0x001c1fff00bf7589 */ /* 0x000ea200000e0000 */
[----:B------:R-:W-:-:S03]  /*48a0*/  FMNMX.FTZ R166, R20, R153, !PT ;  /* 0x0000009914a67209 */ /* 0x000fc60007810000 */
[----:B------:R-:W4:Y:S01]  /*48b0*/  MUFU.TANH R198, R198 ;  /* 0x000000c600c67308 */ /* 0x000f220000002400 */
        /* <DEDUP_REMOVED lines=8> */
[----:B----4-:R-:W-:Y:S02]  /*4940*/  FSEL R152, R198, -INF , P3 ;  /* 0xff800000c6987808 */ /* 0x010fe40001800000 */
[----:B--2---:R-:W-:Y:S02]  /*4950*/  IADD3 R184, R191, -UR25, R162 ;  /* 0x80000019bfb87c10 */ /* 0x004fe4000fffe0a2 */
[----:B------:R-:W-:Y:S01]  /*4960*/  FMNMX.FTZ R166, R152, R173, !PT ;  /* 0x000000ad98a67209 */ /* 0x000fe20007810000 */
[----:B------:R-:W-:Y:S02]  /*4970*/  FMUL.FTZ R173, R176, UR26 ;  /* 0x0000001ab0ad7c20 */ /* 0x000fe40008410000 */
[----:B------:R-:W2:Y:S01]  /*4980*/  MUFU.TANH R215, R215 ;  /* 0x000000d700d77308 */ /* 0x000ea20000002400 */
[----:B---3--:R-:W-:Y:S01]  /*4990*/  FSEL R153, R199, -INF , P4 ;  /* 0xff800000c7997808 */ /* 0x008fe20002000000 */
[----:B------:R-:W-:Y:S01]  /*49a0*/  FMUL.FTZ R176, R180, UR26 ;  /* 0x0000001ab4b07c20 */ /* 0x000fe20008410000 */
[----:B------:R-:W-:Y:S01]  /*49b0*/  ISETP.GT.AND P3, PT, R184, RZ, PT ;  /* 0x000000ffb800720c */ /* 0x000fe20003f64270 */
[----:B------:R-:W-:Y:S01]  /*49c0*/  FMUL.FTZ R180, R188, UR26 ;  /* 0x0000001abcb47c20 */ /* 0x000fe20008410000 */
[----:B------:R-:W-:Y:S01]  /*49d0*/  FMNMX.FTZ R166, R153, R166, !PT ;  /* 0x000000a699a67209 */ /* 0x000fe20007810000 */
[----:B------:R-:W-:Y:S01]  /*49e0*/  IMAD.U32 R199, RZ, RZ, UR27 ;  /* 0x0000001bffc77e24 */ /* 0x000fe2000f8e00ff */
[C---:B------:R-:W-:Y:S01]  /*49f0*/  ISETP.GT.AND P6, PT, R184.reuse, 0x1, PT ;  /* 0x00000001b800780c */ /* 0x040fe20003fc4270 */
[----:B------:R-:W3:Y:S01]  /*4a00*/  MUFU.TANH R214, R214 ;  /* 0x000000d600d67308 */ /* 0x000ee20000002400 */
[----:B-1----:R-:W-:Y:S01]  /*4a10*/  FSEL R213, R213, -INF , P3 ;  /* 0xff800000d5d57808 */ /* 0x002fe20001800000 */
[----:B------:R-:W1:Y:S01]  /*4a20*/  SHFL.BFLY PT, R183, R166, 0x2, 0x1f ;  /* 0x0c401f00a6b77f89 */ /* 0x000e6200000e0000 */
[----:B------:R-:W-:-:S02]  /*4a30*/  ISETP.GT.AND P5, PT, R184, 0x8, PT ;  /* 0x00000008b800780c */ /* 0x000fc40003fa4270 */
[----:B------:R-:W-:Y:S02]  /*4a40*/  FMNMX.FTZ R162, R213, R8, !PT ;  /* 0x00000008d5a27209 */ /* 0x000fe40007810000 */
[C---:B------:R-:W-:Y:S01]  /*4a50*/  ISETP.GT.AND P4, PT, R184.reuse, 0x9, PT ;  /* 0x00000009b800780c */ /* 0x040fe20003f84270 */
[----:B------:R-:W4:Y:S01]  /*4a60*/  MUFU.TANH R203, R203 ;  /* 0x000000cb00cb7308 */ /* 0x000f220000002400 */
[----:B--2---:R-:W-:Y:S02]  /*4a70*/  FSEL R215, R215, -INF , P6 ;  /* 0xff800000d7d77808 */ /* 0x004fe40003000000 */
[----:B------:R-:W-:-:S05]  /*4a80*/  ISETP.GT.AND P3, PT, R184, 0x10, PT ;  /* 0x00000010b800780c */ /* 0x000fca0003f64270 */
[----:B------:R-:W2:Y:S01]  /*4a90*/  MUFU.TANH R202, R202 ;  /* 0x000000ca00ca7308 */ /* 0x000ea20000002400 */
[----:B---3--:R-:W-:-:S07]  /*4aa0*/  FSEL R214, R214, -INF , P5 ;  /* 0xff800000d6d67808 */ /* 0x008fce0002800000 */
[----:B------:R-:W3:Y:S01]  /*4ab0*/  MUFU.TANH R201, R201 ;  /* 0x000000c900c97308 */ /* 0x000ee20000002400 */
[----:B----4-:R-:W-:Y:S02]  /*4ac0*/  FSEL R203, R203, -INF , P4 ;  /* 0xff800000cbcb7808 */ /* 0x010fe40002000000 */
[----:B-1----:R-:W-:Y:S01]  /*4ad0*/  FMNMX.FTZ R168, R166, R183, !PT ;  /* 0x000000b7a6a87209 */ /* 0x002fe20007810000 */
[----:B------:R-:W-:Y:S01]  /*4ae0*/  FMUL.FTZ R183, R189, UR26 ;  /* 0x0000001abdb77c20 */ /* 0x000fe20008410000 */
[----:B------:R-:W-:Y:S02]  /*4af0*/  FMNMX.FTZ R189, R215, R162, !PT ;  /* 0x000000a2d7bd7209 */ /* 0x000fe40007810000 */
[----:B------:R-:W-:Y:S01]  /*4b00*/  ISETP.GT.AND P4, PT, R184, 0x11, PT ;  /* 0x00000011b800780c */ /* 0x000fe20003f84270 */
[----:B------:R-:W1:Y:S01]  /*4b10*/  SHFL.BFLY PT, R195, R168, 0x1, 0x1f ;  /* 0x0c201f00a8c37f89 */ /* 0x000e6200000e0000 */
[----:B------:R-:W4:Y:S01]  /*4b20*/  MUFU.TANH R164, R164 ;  /* 0x000000a400a47308 */ /* 0x000f220000002400 */
[----:B------:R-:W-:-:S02]  /*4b30*/  FMNMX.FTZ R162, R214, R189, !PT ;  /* 0x000000bdd6a27209 */ /* 0x000fc40007810000 */
[----:B--2---:R-:W-:Y:S02]  /*4b40*/  FSEL R202, R202, -INF , P3 ;  /* 0xff800000caca7808 */ /* 0x004fe40001800000 */
[----:B------:R-:W-:Y:S02]  /*4b50*/  FMNMX.FTZ R189, R203, R162, !PT ;  /* 0x000000a2cbbd7209 */ /* 0x000fe40007810000 */
[----:B------:R-:W-:Y:S01]  /*4b60*/  ISETP.GT.AND P3, PT, R184, 0x18, PT ;  /* 0x00000018b800780c */ /* 0x000fe20003f64270 */
[----:B------:R-:W2:Y:S01]  /*4b70*/  MUFU.TANH R161, R161 ;  /* 0x000000a100a17308 */ /* 0x000ea20000002400 */
[----:B---3--:R-:W-:Y:S02]  /*4b80*/  FSEL R201, R201, -INF , P4 ;  /* 0xff800000c9c97808 */ /* 0x008fe40002000000 */
[----:B------:R-:W-:Y:S02]  /*4b90*/  FMNMX.FTZ R162, R202, R189, !PT ;  /* 0x000000bdcaa27209 */ /* 0x000fe40007810000 */
[----:B------:R-:W-:-:S03]  /*4ba0*/  ISETP.GT.AND P4, PT, R184, 0x19, PT ;  /* 0x00000019b800780c */ /* 0x000fc60003f84270 */
[----:B------:R-:W3:Y:S01]  /*4bb0*/  MUFU.TANH R157, R157 ;  /* 0x0000009d009d7308 */ /* 0x000ee20000002400 */
[----:B----4-:R-:W-:Y:S02]  /*4bc0*/  FSEL R164, R164, -INF , P3 ;  /* 0xff800000a4a47808 */ /* 0x010fe40001800000 */
[----:B------:R-:W-:Y:S02]  /*4bd0*/  ISETP.GT.AND P3, PT, R184, 0x20, PT ;  /* 0x00000020b800780c */ /* 0x000fe40003f64270 */
[----:B-1----:R-:W-:-:S03]  /*4be0*/  FMNMX.FTZ R0, R168, R195, !PT ;  /* 0x000000c3a8007209 */ /* 0x002fc60007810000 */
[----:B------:R-:W1:Y:S01]  /*4bf0*/  MUFU.TANH R160, R160 ;  /* 0x000000a000a07308 */ /* 0x000e620000002400 */
[----:B--2---:R-:W-:Y:S02]  /*4c00*/  FSEL R161, R161, -INF , P4 ;  /* 0xff800000a1a17808 */ /* 0x004fe40002000000 */
[C---:B------:R-:W-:Y:S01]  /*4c10*/  FSETP.NEU.FTZ.AND P6, PT, R0.reuse, -INF , PT ;  /* 0xff8000000000780b */ /* 0x040fe20003fdd000 */
[----:B------:R-:W-:Y:S01]  /*4c20*/  FMUL.FTZ R166, R0, UR10 ;  /* 0x0000000a00a67c20 */ /* 0x000fe20008410000 */
[----:B------:R-:W-:-:S03]  /*4c30*/  ISETP.GT.AND P4, PT, R184, 0x21, PT ;  /* 0x00000021b800780c */ /* 0x000fc60003f84270 */
[----:B------:R-:W2:Y:S01]  /*4c40*/  MUFU.TANH R170, R170 ;  /* 0x000000aa00aa7308 */ /* 0x000ea20000002400 */
[----:B------:R-:W-:-:S05]  /*4c50*/  FSEL R166, R166, RZ, P6 ;  /* 0x000000ffa6a67208 */ /* 0x000fca0003000000 */
[--C-:B------:R-:W-:Y:S01]  /*4c60*/  FFMA.FTZ R189, R167, UR10, -R166.reuse ;  /* 0x0000000aa7bd7c23 */ /* 0x100fe200080108a6 */
[----:B------:R-:W-:Y:S01]  /*4c70*/  FMNMX.FTZ R167, R201, R162, !PT ;  /* 0x000000a2c9a77209 */ /* 0x000fe20007810000 */
[----:B------:R-:W4:Y:S01]  /*4c80*/  MUFU.TANH R172, R172 ;  /* 0x000000ac00ac7308 */ /* 0x000f220000002400 */
[--C-:B------:R-:W-:Y:S01]  /*4c90*/  FFMA.FTZ R159, R159, UR10, -R166.reuse ;  /* 0x0000000a9f9f7c23 */ /* 0x100fe200080108a6 */
[--C-:B------:R-:W-:Y:S01]  /*4ca0*/  FFMA.FTZ R169, R169, UR10, -R166.reuse ;  /* 0x0000000aa9a97c23 */ /* 0x100fe200080108a6 */
[----:B------:R-:W-:Y:S01]  /*4cb0*/  FMNMX.FTZ R168, R164, R167, !PT ;  /* 0x000000a7a4a87209 */ /* 0x000fe20007810000 */
[--C-:B------:R-:W-:Y:S01]  /*4cc0*/  FFMA.FTZ R165, R165, UR10, -R166.reuse ;  /* 0x0000000aa5a57c23 */ /* 0x100fe200080108a6 */
[----:B---3--:R-:W-:Y:S01]  /*4cd0*/  FSEL R167, R157, -INF , P3 ;  /* 0xff8000009da77808 */ /* 0x008fe20001800000 */
[--C-:B------:R-:W-:Y:S01]  /*4ce0*/  FFMA.FTZ R157, R179, UR10, -R166.reuse ;  /* 0x0000000ab39d7c23 */ /* 0x100fe200080108a6 */
[----:B------:R-:W-:Y:S01]  /*4cf0*/  FMNMX.FTZ R188, R161, R168, !PT ;  /* 0x000000a8a1bc7209 */ /* 0x000fe20007810000 */
[----:B------:R-:W3:Y:S01]  /*4d00*/  MUFU.TANH R173, R173 ;  /* 0x000000ad00ad7308 */ /* 0x000ee20000002400 */
[----:B------:R-:W-:Y:S01]  /*4d10*/  ISETP.GT.AND P3, PT, R184, 0x28, PT ;  /* 0x00000028b800780c */ /* 0x000fe20003f64270 */
[--C-:B------:R-:W-:Y:S01]  /*4d20*/  FFMA.FTZ R158, R158, UR10, -R166.reuse ;  /* 0x0000000a9e9e7c23 */ /* 0x100fe200080108a6 */
[----:B-1----:R-:W-:Y:S01]  /*4d30*/  FSEL R168, R160, -INF , P4 ;  /* 0xff800000a0a87808 */ /* 0x002fe20002000000 */
[--C-:B------:R-:W-:Y:S01]  /*4d40*/  FFMA.FTZ R160, R171, UR10, -R166.reuse ;  /* 0x0000000aaba07c23 */ /* 0x100fe200080108a6 */
[----:B------:R-:W-:Y:S01]  /*4d50*/  FMNMX.FTZ R179, R167, R188, !PT ;  /* 0x000000bca7b37209 */ /* 0x000fe20007810000 */
[--C-:B------:R-:W-:Y:S01]  /*4d60*/  FFMA.FTZ R10, R10, UR10, -R166.reuse ;  /* 0x0000000a0a0a7c23 */ /* 0x100fe200080108a6 */
[----:B------:R-:W-:Y:S01]  /*4d70*/  ISETP.GT.AND P4, PT, R184, 0x29, PT ;  /* 0x00000029b800780c */ /* 0x000fe20003f84270 */
[----:B------:R-:W1:Y:S01]  /*4d80*/  MUFU.TANH R174, R174 ;  /* 0x000000ae00ae7308 */ /* 0x000e620000002400 */
[----:B--2---:R-:W-:Y:S01]  /*4d90*/  FSEL R170, R170, -INF , P3 ;  /* 0xff800000aaaa7808 */ /* 0x004fe20001800000 */
[--C-:B------:R-:W-:Y:S01]  /*4da0*/  FFMA.FTZ R11, R11, UR10, -R166.reuse ;  /* 0x0000000a0b0b7c23 */ /* 0x100fe200080108a6 */
[----:B------:R-:W-:Y:S01]  /*4db0*/  FMNMX.FTZ R179, R168, R179, !PT ;  /* 0x000000b3a8b37209 */ /* 0x000fe20007810000 */
[--C-:B------:R-:W-:Y:S01]  /*4dc0*/  FFMA.FTZ R14, R14, UR10, -R166.reuse ;  /* 0x0000000a0e0e7c23 */ /* 0x100fe200080108a6 */
[----:B----4-:R-:W-:Y:S01]  /*4dd0*/  FSEL R171, R172, -INF , P4 ;  /* 0xff800000acab7808 */ /* 0x010fe20002000000 */
[--C-:B------:R-:W-:Y:S01]  /*4de0*/  FFMA.FTZ R13, R13, UR10, -R166.reuse ;  /* 0x0000000a0d0d7c23 */ /* 0x100fe200080108a6 */
[----:B------:R-:W-:Y:S01]  /*4df0*/  ISETP.GT.AND P3, PT, R184, 0x30, PT ;  /* 0x00000030b800780c */ /* 0x000fe20003f64270 */
[----:B------:R-:W2:Y:S01]  /*4e00*/  MUFU.TANH R176, R176 ;  /* 0x000000b000b07308 */ /* 0x000ea20000002400 */
[----:B------:R-:W-:Y:S01]  /*4e10*/  FMNMX.FTZ R172, R170, R179, !PT ;  /* 0x000000b3aaac7209 */ /* 0x000fe20007810000 */
[--C-:B------:R-:W-:Y:S01]  /*4e20*/  FFMA.FTZ R15, R15, UR10, -R166.reuse ;  /* 0x0000000a0f0f7c23 */ /* 0x100fe200080108a6 */
[----:B------:R-:W-:Y:S01]  /*4e30*/  ISETP.GT.AND P4, PT, R184, 0x31, PT ;  /* 0x00000031b800780c */ /* 0x000fe20003f84270 */
        /* <DEDUP_REMOVED lines=8> */
[----:B------:R-:W-:Y:S01]  /*4ec0*/  FFMA.FTZ R152, R152, UR10, -R166 ;  /* 0x0000000a98987c23 */ /* 0x000fe200080108a6 */
[----:B------:R-:W-:-:S02]  /*4ed0*/  FMNMX.FTZ R179, R173, R188, !PT ;  /* 0x000000bcadb37209 */ /* 0x000fc40007810000 */
[----:B------:R-:W-:Y:S01]  /*4ee0*/  ISETP.GT.AND P4, PT, R184, 0x39, PT ;  /* 0x00000039b800780c */ /* 0x000fe20003f84270 */
[----:B------:R-:W1:Y:S01]  /*4ef0*/  MUFU.TANH R178, R178 ;  /* 0x000000b200b27308 */ /* 0x000e620000002400 */
[----:B------:R-:W-:-:S07]  /*4f00*/  FMNMX.FTZ R188, R174, R179, !PT ;  /* 0x000000b3aebc7209 */ /* 0x000fce0007810000 */
[----:B------:R-:W4:Y:S08]  /*4f10*/  MUFU.TANH R181, R181 ;  /* 0x000000b500b57308 */ /* 0x000f300000002400 */
[----:B------:R5:W-:Y:S08]  /*4f20*/  MUFU.EX2 R162, R189 ;  /* 0x000000bd00a27308 */ /* 0x000bf00000000800 */
[----:B------:R-:W0:Y:S01]  /*4f30*/  MUFU.TANH R180, R180 ;  /* 0x000000b400b47308 */ /* 0x000e220000002400 */
[----:B-----5:R-:W-:Y:S01]  /*4f40*/  FFMA.FTZ R189, R175, UR10, -R166 ;  /* 0x0000000aafbd7c23 */ /* 0x020fe200080108a6 */
[----:B--2---:R-:W-:-:S02]  /*4f50*/  FSEL R175, R176, -INF , P3 ;  /* 0xff800000b0af7808 */ /* 0x004fc40001800000 */
[----:B------:R-:W-:Y:S02]  /*4f60*/  ISETP.GT.AND P3, PT, R184, 0x40, PT ;  /* 0x00000040b800780c */ /* 0x000fe40003f64270 */
[----:B---3--:R-:W-:Y:S02]  /*4f70*/  FSEL R176, R177, -INF , P4 ;  /* 0xff800000b1b07808 */ /* 0x008fe40002000000 */
[----:B------:R-:W-:Y:S01]  /*4f80*/  MUFU.TANH R183, R183 ;  /* 0x000000b700b77308 */ /* 0x000fe20000002400 */
[----:B------:R-:W-:Y:S02]  /*4f90*/  FMNMX.FTZ R179, R175, R188, !PT ;  /* 0x000000bcafb37209 */ /* 0x000fe40007810000 */
[----:B-1----:R-:W-:Y:S02]  /*4fa0*/  FSEL R177, R178, -INF , P3 ;  /* 0xff800000b2b17808 */ /* 0x002fe40001800000 */
[----:B------:R-:W-:Y:S02]  /*4fb0*/  ISETP.GT.AND P4, PT, R184, 0x41, PT ;  /* 0x00000041b800780c */ /* 0x000fe40003f84270 */
[----:B------:R-:W-:Y:S01]  /*4fc0*/  FMNMX.FTZ R178, R176, R179, !PT ;  /* 0x000000b3b0b27209 */ /* 0x000fe20007810000 */
[----:B------:R-:W1:Y:S01]  /*4fd0*/  MUFU.TANH R182, R182 ;  /* 0x000000b600b67308 */ /* 0x000e620000002400 */
[----:B------:R-:W-:-:S02]  /*4fe0*/  ISETP.GT.AND P3, PT, R184, 0x48, PT ;  /* 0x00000048b800780c */ /* 0x000fc40003f64270 */
[----:B----4-:R-:W-:Y:S02]  /*4ff0*/  FSEL R179, R181, -INF , P4 ;  /* 0xff800000b5b37808 */ /* 0x010fe40002000000 */
[----:B------:R-:W-:Y:S02]  /*5000*/  FMNMX.FTZ R178, R177, R178, !PT ;  /* 0x000000b2b1b27209 */ /* 0x000fe40007810000 */
[----:B------:R-:W-:Y:S01]  /*5010*/  ISETP.GT.AND P4, PT, R184, 0x49, PT ;  /* 0x00000049b800780c */ /* 0x000fe20003f84270 */
[----:B------:R-:W2:Y:S01]  /*5020*/  MUFU.TANH R185, R185 ;  /* 0x000000b900b97308 */ /* 0x000ea20000002400 */
[----:B0-----:R-:W-:Y:S02]  /*5030*/  FSEL R180, R180, -INF , P3 ;  /* 0xff800000b4b47808 */ /* 0x001fe40001800000 */
[----:B------:R-:W-:Y:S02]  /*5040*/  FMNMX.FTZ R181, R179, R178, !PT ;  /* 0x000000b2b3b57209 */ /* 0x000fe40007810000 */
[----:B------:R-:W-:-:S02]  /*5050*/  ISETP.GT.AND P3, PT, R184, 0x50, PT ;  /* 0x00000050b800780c */ /* 0x000fc40003f64270 */
[----:B------:R-:W-:Y:S01]  /*5060*/  FMNMX.FTZ R188, R180, R181, !PT ;  /* 0x000000b5b4bc7209 */ /* 0x000fe20007810000 */
[----:B------:R-:W0:Y:S01]  /*5070*/  MUFU.TANH R186, R186 ;  /* 0x000000ba00ba7308 */ /* 0x000e220000002400 */
[----:B-1----:R-:W-:Y:S02]  /*5080*/  FSEL R181, R182, -INF , P3 ;  /* 0xff800000b6b57808 */ /* 0x002fe40001800000 */
[----:B------:R-:W-:-:S05]  /*5090*/  ISETP.GT.AND P3, PT, R184, 0x58, PT ;  /* 0x00000058b800780c */ /* 0x000fca0003f64270 */
[----:B------:R1:W-:Y:S08]  /*50a0*/  MUFU.EX2 R172, R189 ;  /* 0x000000bd00ac7308 */ /* 0x0003f00000000800 */
[----:B------:R-:W3:Y:S01]  /*50b0*/  MUFU.TANH R187, R187 ;  /* 0x000000bb00bb7308 */ /* 0x000ee20000002400 */
[----:B-1----:R-:W-:Y:S01]  /*50c0*/  FFMA.FTZ R189, R163, UR10, -R166 ;  /* 0x0000000aa3bd7c23 */ /* 0x002fe200080108a6 */
[----:B------:R-:W-:-:S02]  /*50d0*/  FSEL R163, R183, -INF , P4 ;  /* 0xff800000b7a37808 */ /* 0x000fc40002000000 */
[C---:B------:R-:W-:Y:S02]  /*50e0*/  ISETP.GT.AND P4, PT, R184.reuse, 0x51, PT ;  /* 0x00000051b800780c */ /* 0x040fe40003f84270 */
[----:B------:R-:W-:Y:S02]  /*50f0*/  FMNMX.FTZ R188, R163, R188, !PT ;  /* 0x000000bca3bc7209 */ /* 0x000fe40007810000 */
[----:B--2---:R-:W-:Y:S01]  /*5100*/  FSEL R182, R185, -INF , P4 ;  /* 0xff800000b9b67808 */ /* 0x004fe20002000000 */
[----:B------:R1:W-:Y:S01]  /*5110*/  MUFU.EX2 R178, R189 ;  /* 0x000000bd00b27308 */ /* 0x0003e20000000800 */
[----:B------:R-:W-:Y:S02]  /*5120*/  FMNMX.FTZ R183, R181, R188, !PT ;  /* 0x000000bcb5b77209 */ /* 0x000fe40007810000 */
[----:B------:R-:W-:Y:S02]  /*5130*/  ISETP.GT.AND P4, PT, R184, 0x59, PT ;  /* 0x00000059b800780c */ /* 0x000fe40003f84270 */
[----:B0-----:R-:W-:-:S02]  /*5140*/  FSEL R184, R186, -INF , P3 ;  /* 0xff800000bab87808 */ /* 0x001fc40001800000 */
[----:B------:R-:W-:Y:S01]  /*5150*/  FMNMX.FTZ R185, R182, R183, !PT ;  /* 0x000000b7b6b97209 */ /* 0x000fe20007810000 */
[----:B------:R-:W-:Y:S01]  /*5160*/  MUFU.EX2 R159, R159 ;  /* 0x0000009f009f7308 */ /* 0x000fe20000000800 */
[----:B---3--:R-:W-:Y:S01]  /*5170*/  FSEL R186, R187, -INF , P4 ;  /* 0xff800000bbba7808 */ /* 0x008fe20002000000 */
[--C-:B-1----:R-:W-:Y:S01]  /*5180*/  FFMA.FTZ R189, R156, UR10, -R166.reuse ;  /* 0x0000000a9cbd7c23 */ /* 0x102fe200080108a6 */
[----:B------:R-:W-:Y:S01]  /*5190*/  FMNMX.FTZ R185, R184, R185, !PT ;  /* 0x000000b9b8b97209 */ /* 0x000fe20007810000 */
[--C-:B------:R-:W-:Y:S01]  /*51a0*/  FFMA.FTZ R156, R155, UR10, -R166.reuse ;  /* 0x0000000a9b9c7c23 */ /* 0x100fe200080108a6 */
[--C-:B------:R-:W-:Y:S02]  /*51b0*/  FFMA.FTZ R187, R3, UR10, -R166.reuse ;  /* 0x0000000a03bb7c23 */ /* 0x100fe400080108a6 */
[----:B------:R-:W-:Y:S01]  /*51c0*/  FMNMX.FTZ R155, R186, R185, !PT ;  /* 0x000000b9ba9b7209 */ /* 0x000fe20007810000 */
[--C-:B------:R-:W-:Y:S01]  /*51d0*/  FFMA.FTZ R185, R12, UR10, -R166.reuse ;  /* 0x0000000a0cb97c23 */ /* 0x100fe200080108a6 */
[--C-:B------:R-:W-:Y:S01]  /*51e0*/  FFMA.FTZ R12, R9, UR10, -R166.reuse ;  /* 0x0000000a090c7c23 */ /* 0x100fe200080108a6 */
[----:B------:R-:W-:Y:S02]  /*51f0*/  MUFU.EX2 R157, R157 ;  /* 0x0000009d009d7308 */ /* 0x000fe40000000800 */
[----:B------:R-:W0:Y:S06]  /*5200*/  SHFL.BFLY PT, R188, R155, 0x2, 0x1f ;  /* 0x0c401f009bbc7f89 */ /* 0x000e2c00000e0000 */
[----:B------:R1:W-:Y:S08]  /*5210*/  MUFU.EX2 R183, R189 ;  /* 0x000000bd00b77308 */ /* 0x0003f00000000800 */
[----:B------:R-:W-:Y:S01]  /*5220*/  MUFU.EX2 R160, R160 ;  /* 0x000000a000a07308 */ /* 0x000fe20000000800 */
[----:B-1----:R-:W-:-:S07]  /*5230*/  FFMA.FTZ R189, R153, UR10, -R166 ;  /* 0x0000000a99bd7c23 */ /* 0x002fce00080108a6 */
[----:B------:R-:W-:Y:S01]  /*5240*/  MUFU.EX2 R169, R169 ;  /* 0x000000a900a97308 */ /* 0x000fe20000000800 */
[----:B0-----:R-:W-:-:S05]  /*5250*/  FMNMX.FTZ R188, R155, R188, !PT ;  /* 0x000000bc9bbc7209 */ /* 0x001fca0007810000 */
[----:B------:R-:W0:Y:S02]  /*5260*/  SHFL.BFLY PT, R3, R188, 0x1, 0x1f ;  /* 0x0c201f00bc037f89 */ /* 0x000e2400000e0000 */
[----:B------:R-:W-:Y:S08]  /*5270*/  MUFU.EX2 R165, R165 ;  /* 0x000000a500a57308 */ /* 0x000ff00000000800 */
[----:B------:R-:W-:Y:S08]  /*5280*/  MUFU.EX2 R158, R158 ;  /* 0x0000009e009e7308 */ /* 0x000ff00000000800 */
[----:B------:R-:W-:Y:S01]  /*5290*/  MUFU.EX2 R156, R156 ;  /* 0x0000009c009c7308 */ /* 0x000fe20000000800 */
[----:B0-----:R-:W-:-:S07]  /*52a0*/  FMNMX.FTZ R3, R188, R3, !PT ;  /* 0x00000003bc037209 */ /* 0x001fce0007810000 */
[----:B------:R-:W-:Y:S01]  /*52b0*/  MUFU.EX2 R185, R185 ;  /* 0x000000b900b97308 */ /* 0x000fe20000000800 */
[----:B------:R-:W-:Y:S02]  /*52c0*/  FSEL R188, R0, RZ, P6 ;  /* 0x000000ff00bc7208 */ /* 0x000fe40003000000 */
[C---:B------:R-:W-:Y:S01]  /*52d0*/  FSETP.NEU.FTZ.AND P3, PT, R3.reuse, -INF , PT ;  /* 0xff8000000300780b */ /* 0x040fe20003f7d000 */
[C---:B------:R-:W-:Y:S02]  /*52e0*/  FMUL.FTZ R196, R3.reuse, UR10 ;  /* 0x0000000a03c47c20 */ /* 0x040fe40008410000 */
[----:B------:R-:W-:Y:S01]  /*52f0*/  FADD.FTZ R188, -R188, R7 ;  /* 0x00000007bcbc7221 */ /* 0x000fe20000010100 */
[----:B------:R-:W-:Y:S01]  /*5300*/  FSEL R9, R3, RZ, P3 ;  /* 0x000000ff03097208 */ /* 0x000fe20001800000 */
[----:B------:R-:W-:Y:S01]  /*5310*/  MUFU.EX2 R10, R10 ;  /* 0x0000000a000a7308 */ /* 0x000fe20000000800 */
[----:B------:R-:W-:Y:S01]  /*5320*/  FSEL R196, R196, RZ, P3 ;  /* 0x000000ffc4c47208 */ /* 0x000fe20001800000 */
[----:B------:R-:W-:-:S02]  /*5330*/  FMUL.FTZ R188, R188, UR10 ;  /* 0x0000000abcbc7c20 */ /* 0x000fc40008410000 */
[----:B------:R-:W-:Y:S02]  /*5340*/  FADD.FTZ R9, -R9, R8 ;  /* 0x0000000809097221 */ /* 0x000fe40000010100 */
[--C-:B------:R-:W-:Y:S01]  /*5350*/  FFMA.FTZ R191, R213, UR10, -R196.reuse ;  /* 0x0000000ad5bf7c23 */ /* 0x100fe200080108c4 */
[--C-:B------:R-:W-:Y:S01]  /*5360*/  FFMA.FTZ R166, R215, UR10, -R196.reuse ;  /* 0x0000000ad7a67c23 */ /* 0x100fe200080108c4 */
[----:B------:R-:W0:Y:S01]  /*5370*/  MUFU.EX2 R188, R188 ;  /* 0x000000bc00bc7308 */ /* 0x000e220000000800 */
[----:B------:R-:W-:Y:S01]  /*5380*/  FMUL.FTZ R8, R9, UR10 ;  /* 0x0000000a09087c20 */ /* 0x000fe20008410000 */
        /* <DEDUP_REMOVED lines=14> */
[----:B------:R-:W1:Y:S01]  /*5470*/  MUFU.EX2 R8, R8 ;  /* 0x0000000800087308 */ /* 0x000e620000000800 */
[----:B0-----:R-:W-:Y:S01]  /*5480*/  FFMA.FTZ R9, R188, R4, R159 ;  /* 0x00000004bc097223 */ /* 0x001fe2000001009f */
[--C-:B------:R-:W-:Y:S01]  /*5490*/  FFMA.FTZ R182, R182, UR10, -R196.reuse ;  /* 0x0000000ab6b67c23 */ /* 0x100fe200080108c4 */
[--C-:B------:R-:W-:Y:S01]  /*54a0*/  FFMA.FTZ R184, R184, UR10, -R196.reuse ;  /* 0x0000000ab8b87c23 */ /* 0x100fe200080108c4 */
[----:B------:R-:W-:Y:S01]  /*54b0*/  FFMA.FTZ R186, R186, UR10, -R196 ;  /* 0x0000000ababa7c23 */ /* 0x000fe200080108c4 */
        /* <DEDUP_REMOVED lines=36> */
[----:B----4-:R-:W-:Y:S01]  /*5700*/  FADD.FTZ R153, R160, R9 ;  /* 0x00000009a0997221 */ /* 0x010fe20000010000 */
[----:B-1----:R-:W-:Y:S01]  /*5710*/  FFMA.FTZ R9, R8, R5, R191 ;  /* 0x0000000508097223 */ /* 0x002fe200000100bf */
[----:B------:R-:W-:Y:S01]  /*5720*/  FFMA.FTZ R5, R175, UR10, -R196 ;  /* 0x0000000aaf057c23 */ /* 0x000fe200080108c4 */
[-C--:B------:R-:W-:Y:S01]  /*5730*/  FMUL.FTZ R83, R83, R188.reuse ;  /* 0x000000bc53537220 */ /* 0x080fe20000410000 */
[----:B------:R-:W-:Y:S01]  /*5740*/  FADD.FTZ R4, R172, R153 ;  /* 0x00000099ac047221 */ /* 0x000fe20000010000 */
[----:B0-----:R-:W-:Y:S01]  /*5750*/  FADD.FTZ R153, R166, R9 ;  /* 0x00000009a6997221 */ /* 0x001fe20000010000 */
[----:B------:R-:W-:Y:S01]  /*5760*/  IADD3 R9, -R216, 0xb, RZ ;  /* 0x0000000bd8097810 */ /* 0x000fe20007ffe1ff */
[----:B------:R-:W0:Y:S01]  /*5770*/  MUFU.EX2 R195, R195 ;  /* 0x000000c300c37308 */ /* 0x000e220000000800 */
[----:B------:R-:W-:Y:S01]  /*5780*/  FADD.FTZ R174, R169, R4 ;  /* 0x00000004a9ae7221 */ /* 0x000fe20000010000 */
[----:B--2---:R-:W-:Y:S01]  /*5790*/  FADD.FTZ R4, R190, R153 ;  /* 0x00000099be047221 */ /* 0x004fe20000010000 */
[-C--:B------:R-:W-:Y:S01]  /*57a0*/  FMUL.FTZ R86, R86, R188.reuse ;  /* 0x000000bc56567220 */ /* 0x080fe20000410000 */
[-C--:B------:R-:W-:Y:S01]  /*57b0*/  FMUL.FTZ R87, R87, R188.reuse ;  /* 0x000000bc57577220 */ /* 0x080fe20000410000 */
[----:B------:R-:W-:Y:S01]  /*57c0*/  FADD.FTZ R155, R165, R174 ;  /* 0x000000aea59b7221 */ /* 0x000fe20000010000 */
[----:B---3--:R-:W-:Y:S01]  /*57d0*/  FADD.FTZ R153, R193, R4 ;  /* 0x00000004c1997221 */ /* 0x008fe20000010000 */
[----:B------:R-:W-:Y:S01]  /*57e0*/  @!P2 VIADD R4, R199, 0x22840 ;  /* 0x00022840c704a836 */ /* 0x000fe20000000000 */
[----:B------:R-:W1:Y:S01]  /*57f0*/  MUFU.EX2 R164, R164 ;  /* 0x000000a400a47308 */ /* 0x000e620000000800 */
[----:B------:R-:W-:Y:S01]  /*5800*/  FADD.FTZ R155, R178, R155 ;  /* 0x0000009bb29b7221 */ /* 0x000fe20000010000 */
[----:B-----5:R-:W-:Y:S01]  /*5810*/  FADD.FTZ R198, R192, R153 ;  /* 0x00000099c0c67221 */ /* 0x020fe20000010000 */
[----:B------:R-:W-:Y:S01]  /*5820*/  FFMA.FTZ R174, R176, UR10, -R196 ;  /* 0x0000000ab0ae7c23 */ /* 0x000fe200080108c4 */
[----:B------:R-:W-:Y:S01]  /*5830*/  @!P2 PRMT R4, RZ, 0x654, R4 ;  /* 0x00000654ff04a816 */ /* 0x000fe20000000004 */
[----:B------:R-:W-:Y:S01]  /*5840*/  FADD.FTZ R202, R158, R155 ;  /* 0x0000009b9eca7221 */ /* 0x000fe20000010000 */
[----:B------:R2:W-:Y:S06]  /*5850*/  BAR.ARV R9, 0x100 ;  /* 0x000400090000751d */ /* 0x0005ec0000002000 */
[----:B------:R-:W3:Y:S01]  /*5860*/  MUFU.EX2 R197, R197 ;  /* 0x000000c500c57308 */ /* 0x000ee20000000800 */
[----:B0-----:R-:W-:Y:S01]  /*5870*/  FADD.FTZ R153, R195, R198 ;  /* 0x000000c6c3997221 */ /* 0x001fe20000010000 */
[----:B------:R-:W-:Y:S01]  /*5880*/  FADD.FTZ R155, R183, R202 ;  /* 0x000000cab79b7221 */ /* 0x000fe20000010000 */
[----:B------:R0:W-:Y:S01]  /*5890*/  @!P2 SYNCS.ARRIVE.TRANS64.RED.A1T0 RZ, [R4+URZ], RZ ;  /* 0x000000ff04ffa9a7 */ /* 0x0001e2000810043f */
[--C-:B------:R-:W-:Y:S01]  /*58a0*/  FFMA.FTZ R176, R177, UR10, -R196.reuse ;  /* 0x0000000ab1b07c23 */ /* 0x100fe200080108c4 */
[----:B-1----:R-:W-:Y:S01]  /*58b0*/  FADD.FTZ R198, R164, R153 ;  /* 0x00000099a4c67221 */ /* 0x002fe20000010000 */
[----:B------:R-:W-:Y:S01]  /*58c0*/  FADD.FTZ R202, R156, R155 ;  /* 0x0000009b9cca7221 */ /* 0x000fe20000010000 */
[--C-:B------:R-:W-:Y:S01]  /*58d0*/  FFMA.FTZ R177, R179, UR10, -R196.reuse ;  /* 0x0000000ab3b17c23 */ /* 0x100fe200080108c4 */
[----:B------:R-:W0:Y:S01]  /*58e0*/  MUFU.EX2 R194, R194 ;  /* 0x000000c200c27308 */ /* 0x000e220000000800 */
[----:B------:R-:W-:Y:S01]  /*58f0*/  FFMA.FTZ R179, R180, UR10, -R196 ;  /* 0x0000000ab4b37c23 */ /* 0x000fe200080108c4 */
[----:B------:R-:W-:Y:S01]  /*5900*/  FADD.FTZ R155, R185, R202 ;  /* 0x000000cab99b7221 */ /* 0x000fe20000010000 */
[----:B------:R-:W-:Y:S01]  /*5910*/  FFMA.FTZ R180, R163, UR10, -R196 ;  /* 0x0000000aa3b47c23 */ /* 0x000fe200080108c4 */
[-C--:B------:R-:W-:Y:S01]  /*5920*/  FMUL.FTZ R90, R90, R188.reuse ;  /* 0x000000bc5a5a7220 */ /* 0x080fe20000410000 */
[-C--:B------:R-:W-:Y:S01]  /*5930*/  FMUL.FTZ R91, R91, R188.reuse ;  /* 0x000000bc5b5b7220 */ /* 0x080fe20000410000 */
[-C--:B------:R-:W-:Y:S01]  /*5940*/  FMUL.FTZ R94, R94, R188.reuse ;  /* 0x000000bc5e5e7220 */ /* 0x080fe20000410000 */
[-C--:B------:R-:W-:Y:S01]  /*5950*/  FMUL.FTZ R95, R95, R188.reuse ;  /* 0x000000bc5f5f7220 */ /* 0x080fe20000410000 */
[----:B------:R-:W1:Y:S01]  /*5960*/  MUFU.EX2 R187, R187 ;  /* 0x000000bb00bb7308 */ /* 0x000e620000000800 */
[----:B---3--:R-:W-:Y:S01]  /*5970*/  FADD.FTZ R153, R197, R198 ;  /* 0x000000c6c5997221 */ /* 0x008fe20000010000 */
[----:B------:R-:W-:Y:S01]  /*5980*/  FADD.FTZ R198, R10, R155 ;  /* 0x0000009b0ac67221 */ /* 0x000fe20000010000 */
        /* <DEDUP_REMOVED lines=23> */
[----:B------:R-:W-:Y:S01]  /*5b00*/  F2FP.F16.F32.PACK_AB R153, R162, R159 ;  /* 0x0000009fa299723e */ /* 0x000fe200000000ff */
[-C--:B------:R-:W-:Y:S01]  /*5b10*/  FMUL.FTZ R130, R130, R188.reuse ;  /* 0x000000bc82827220 */ /* 0x080fe20000410000 */
[----:B------:R-:W-:Y:S01]  /*5b20*/  F2FP.F16.F32.PACK_AB R159, R178, R165 ;  /* 0x000000a5b29f723e */ /* 0x000fe200000000ff */
        /* <DEDUP_REMOVED lines=14> */
[----:B------:R-:W-:Y:S01]  /*5c10*/  FMUL.FTZ R151, R151, R188 ;  /* 0x000000bc97977220 */ /* 0x000fe20000410000 */
        /* <DEDUP_REMOVED lines=14> */
[----:B------:R-:W-:Y:S01]  /*5d00*/  F2FP.F16.F32.PACK_AB R155, R160, R157 ;  /* 0x0000009da09b723e */ /* 0x000fe200000000ff */
[----:B------:R-:W-:Y:S01]  /*5d10*/  FMUL.FTZ R44, R44, R8 ;  /* 0x000000082c2c7220 */ /* 0x000fe20000410000 */
[----:B------:R-:W-:Y:S01]  /*5d20*/  F2FP.F16.F32.PACK_AB R157, R169, R172 ;  /* 0x000000aca99d723e */ /* 0x000fe200000000ff */
[----:B------:R-:W-:Y:S01]  /*5d30*/  FMUL.FTZ R45, R45, R8 ;  /* 0x000000082d2d7220 */ /* 0x000fe20000410000 */
[----:B------:R-:W-:Y:S01]  /*5d40*/  F2FP.F16.F32.PACK_AB R160, R7, R194 ;  /* 0x000000c207a0723e */ /* 0x000fe200000000ff */
[----:B------:R-:W-:Y:S01]  /*5d50*/  FMUL.FTZ R48, R48, R8 ;  /* 0x0000000830307220 */ /* 0x000fe20000410000 */
[----:B------:R-:W0:Y:S01]  /*5d60*/  MUFU.EX2 R13, R13 ;  /* 0x0000000d000d7308 */ /* 0x000e220000000800 */
[----:B-1----:R-:W-:Y:S01]  /*5d70*/  FADD.FTZ R162, R14, R161 ;  /* 0x000000a10ea27221 */ /* 0x002fe20000010000 */
[----:B------:R-:W-:Y:S01]  /*5d80*/  F2FP.F16.F32.PACK_AB R161, R183, R158 ;  /* 0x0000009eb7a1723e */ /* 0x000fe200000000ff */
        /* <DEDUP_REMOVED lines=30> */
[----:B---3--:R-:W-:Y:S01]  /*5f70*/  FADD.FTZ R165, R15, R162 ;  /* 0x000000a20fa57221 */ /* 0x008fe20000010000 */
[----:B------:R-:W-:Y:S01]  /*5f80*/  F2FP.F16.F32.PACK_AB R162, R201, R168 ;  /* 0x000000a8c9a2723e */ /* 0x000fe200000000ff */
[-C--:B------:R-:W-:Y:S01]  /*5f90*/  FMUL.FTZ R96, R96, R8.reuse ;  /* 0x0000000860607220 */ /* 0x080fe20000410000 */
[-C--:B------:R-:W-:Y:S01]  /*5fa0*/  FMUL.FTZ R97, R97, R8.reuse ;  /* 0x0000000861617220 */ /* 0x080fe20000410000 */
[-C--:B------:R-:W-:Y:S01]  /*5fb0*/  FMUL.FTZ R100, R100, R8.reuse ;  /* 0x0000000864647220 */ /* 0x080fe20000410000 */
[-C--:B------:R-:W-:Y:S01]  /*5fc0*/  FMUL.FTZ R101, R101, R8.reuse ;  /* 0x0000000865657220 */ /* 0x080fe20000410000 */
[----:B------:R-:W-:Y:S01]  /*5fd0*/  FMUL.FTZ R104, R104, R8 ;  /* 0x0000000868687220 */ /* 0x000fe20000410000 */
[----:B------:R-:W3:Y:S01]  /*5fe0*/  MUFU.EX2 R176, R176 ;  /* 0x000000b000b07308 */ /* 0x000ee20000000800 */
[----:B0-----:R-:W-:Y:S01]  /*5ff0*/  FADD.FTZ R167, R174, R163 ;  /* 0x000000a3aea77221 */ /* 0x001fe20000010000 */
[----:B------:R-:W-:Y:S01]  /*6000*/  F2FP.F16.F32.PACK_AB R163, R185, R156 ;  /* 0x0000009cb9a3723e */ /* 0x000fe200000000ff */
[----:B------:R-:W-:Y:S01]  /*6010*/  FMUL.FTZ R105, R105, R8 ;  /* 0x0000000869697220 */ /* 0x000fe20000410000 */
[----:B------:R-:W-:Y:S01]  /*6020*/  F2FP.F16.F32.PACK_AB R156, R195, R192 ;  /* 0x000000c0c39c723e */ /* 0x000fe200000000ff */
[-C--:B------:R-:W-:Y:S01]  /*6030*/  FMUL.FTZ R108, R108, R8.reuse ;  /* 0x000000086c6c7220 */ /* 0x080fe20000410000 */
[-C--:B------:R-:W-:Y:S01]  /*6040*/  FMUL.FTZ R109, R109, R8.reuse ;  /* 0x000000086d6d7220 */ /* 0x080fe20000410000 */
[----:B------:R-:W-:Y:S01]  /*6050*/  FMUL.FTZ R112, R112, R8 ;  /* 0x0000000870707220 */ /* 0x000fe20000410000 */
[----:B------:R-:W0:Y:S01]  /*6060*/  MUFU.EX2 R21, R21 ;  /* 0x0000001500157308 */ /* 0x000e220000000800 */
[C---:B-1----:R-:W-:Y:S01]  /*6070*/  FADD.FTZ R158, R20.reuse, R165 ;  /* 0x000000a5149e7221 */ /* 0x042fe20000010000 */
[----:B------:R-:W-:Y:S01]  /*6080*/  F2FP.F16.F32.PACK_AB R165, R187, R10 ;  /* 0x0000000abba5723e */ /* 0x000fe200000000ff */
[-C--:B------:R-:W-:Y:S01]  /*6090*/  FMUL.FTZ R113, R113, R8.reuse ;  /* 0x0000000871717220 */ /* 0x080fe20000410000 */
[----:B------:R-:W-:Y:S01]  /*60a0*/  F2FP.F16.F32.PACK_AB R171, R20, R15 ;  /* 0x0000000f14ab723e */ /* 0x000fe200000000ff */
        /* <DEDUP_REMOVED lines=24> */
[-C--:B------:R-:W-:Y:S01]  /*6230*/  FMUL.FTZ R144, R144, R8.reuse ;  /* 0x0000000890907220 */ /* 0x080fe20000410000 */
[-C--:B------:R-:W-:Y:S01]  /*6240*/  FMUL.FTZ R145, R145, R8.reuse ;  /* 0x0000000891917220 */ /* 0x080fe20000410000 */
[----:B------:R-:W-:Y:S01]  /*6250*/  FMUL.FTZ R148, R148, R8 ;  /* 0x0000000894947220 */ /* 0x000fe20000410000 */
[----:B------:R-:W1:Y:S01]  /*6260*/  MUFU.EX2 R152, R152 ;  /* 0x0000009800987308 */ /* 0x000e620000000800 */
[C---:B---3--:R-:W-:Y:S01]  /*6270*/  FADD.FTZ R11, R154.reuse, R169 ;  /* 0x000000a99a0b7221 */ /* 0x048fe20000010000 */
[----:B------:R-:W-:Y:S01]  /*6280*/  F2FP.F16.F32.PACK_AB R169, R13, R14 ;  /* 0x0000000e0da9723e */ /* 0x000fe200000000ff */
[----:B------:R-:W-:Y:S01]  /*6290*/  FMUL.FTZ R149, R149, R8 ;  /* 0x0000000895957220 */ /* 0x000fe20000410000 */
[----:B------:R-:W-:-:S02]  /*62a0*/  F2FP.F16.F32.PACK_AB R173, R154, R21 ;  /* 0x000000159aad723e */ /* 0x000fc400000000ff */
[----:B------:R-:W-:Y:S02]  /*62b0*/  F2FP.F16.F32.PACK_AB R154, R193, R190 ;  /* 0x000000bec19a723e */ /* 0x000fe400000000ff */
        /* <DEDUP_REMOVED lines=13> */
[----:B---3--:R-:W-:Y:S01]  /*6390*/  FADD.FTZ R10, R184, R13 ;  /* 0x0000000db80a7221 */ /* 0x008fe20000010000 */
[C---:B0-----:R-:W-:Y:S01]  /*63a0*/  F2FP.F16.F32.PACK_AB R175, R189.reuse, R152 ;  /* 0x00000098bdaf723e */ /* 0x041fe200000000ff */
[----:B------:R-:W-:Y:S01]  /*63b0*/  FADD.FTZ R4, R189, R4 ;  /* 0x00000004bd047221 */ /* 0x000fe20000010000 */
[----:B------:R-:W-:Y:S02]  /*63c0*/  F2FP.F16.F32.PACK_AB R152, R166, R191 ;  /* 0x000000bfa698723e */ /* 0x000fe400000000ff */
[----:B------:R-:W-:Y:S01]  /*63d0*/  F2FP.F16.F32.PACK_AB R166, R174, R5 ;  /* 0x00000005aea6723e */ /* 0x000fe200000000ff */
[C---:B-1----:R-:W-:Y:S01]  /*63e0*/  FADD.FTZ R5, R11.reuse, R10 ;  /* 0x0000000a0b057221 */ /* 0x042fe20000010000 */
[----:B------:R-:W-:Y:S01]  /*63f0*/  F2FP.F16.F32.PACK_AB R174, R11, R184 ;  /* 0x000000b80bae723e */ /* 0x000fe200000000ff */
[----:B--2---:R-:W-:Y:S06]  /*6400*/  @!P0 BRA `(.L_x_4166) ;  /* 0x0000000000048947 */ /* 0x004fec0003800000 */
[----:B------:R-:W-:Y:S01]  /*6410*/  BPT.TRAP 0x1 ;  /* 0x000000040000795c */ /* 0x000fe20000300000 */
.L_x_4166:
[----:B------:R0:W1:Y:S01]  /*6420*/  SYNCS.PHASECHK.TRANS64.TRYWAIT P3, [UR27+0x22850], R6 ;  /* 0x02285006ff0075a7 */ /* 0x000062000806015b */
[----:B------:R-:W-:Y:S05]  /*6430*/  @!P0 BRA `(.L_x_4167) ;  /* 0x0000000000048947 */ /* 0x000fea0003800000 */
[----:B------:R-:W-:Y:S01]  /*6440*/  BPT.TRAP 0x1 ;  /* 0x000000040000795c */ /* 0x000fe20000300000 */
.L_x_4167:
[----:B-1----:R-:W-:Y:S05]  /*6450*/  @P3 BRA `(.L_x_4168) ;  /* 0x0000000000083947 */ /* 0x002fea0003800000 */
[----:B------:R-:W1:Y:S02]  /*6460*/  SYNCS.PHASECHK.TRANS64.TRYWAIT P3, [UR27+0x22850], R6 ;  /* 0x02285006ff0075a7 */ /* 0x000e64000806015b */
[----:B-1----:R-:W-:Y:S05]  /*6470*/  @!P3 BRA `(.L_x_4169) ;  /* 0x000000a000c8b947 */ /* 0x002fea0003800000 */
.L_x_4168:
[----:B------:R-:W2:Y:S01]  /*6480*/  S2R R7, SR_TID.X ;  /* 0x0000000000077919 */ /* 0x000ea20000002100 */
[----:B------:R-:W-:Y:S01]  /*6490*/  UIMAD UR11, UR36, 0xc00, UR21 ;  /* 0x00000c00240b78a4 */ /* 0x000fe2000f8e0215 */
[----:B-1----:R-:W-:Y:S01]  /*64a0*/  @!P2 VIADD R199, R199, 0x22860 ;  /* 0x00022860c7c7a836 */ /* 0x002fe20000000000 */
[----:B------:R-:W-:Y:S01]  /*64b0*/  UMOV UR7, 0x40000040 ;  /* 0x4000004000077882 */ /* 0x000fe20000000000 */
[----:B------:R-:W-:Y:S01]  /*64c0*/  UISETP.GT.AND UP1, UPT, UR23, UR22, UPT ;  /* 0x000000161700728c */ /* 0x000fe2000bf24270 */
[----:B------:R-:W-:Y:S01]  /*64d0*/  IMAD.MOV.U32 R8, RZ, RZ, R3 ;  /* 0x000000ffff087224 */ /* 0x000fe200078e0003 */
[----:B------:R-:W-:Y:S01]  /*64e0*/  UIADD3 UR23, UR23, -0x1, URZ ;  /* 0xffffffff17177890 */ /* 0x000fe2000fffe03f */
[----:B------:R-:W-:Y:S01]  /*64f0*/  @!P2 PRMT R199, RZ, 0x654, R199 ;  /* 0x00000654ffc7a816 */ /* 0x000fe200000000c7 */
[----:B------:R-:W-:Y:S02]  /*6500*/  UMOV UR6, UR11 ;  /* 0x0000000b00067c82 */ /* 0x000fe40008000000 */
[----:B------:R-:W-:-:S02]  /*6510*/  PLOP3.LUT P3, PT, PT, PT, UP1, 0x80, 0x0 ;  /* 0x000000000000781c */ /* 0x000fc40003f6f018 */
        /* <DEDUP_REMOVED lines=39> */
.L_x_4161:
[----:B------:R-:W-:-:S13]  /*6790*/  ISETP.LE.AND P1, PT, RZ, UR23, PT ;  /* 0x00000017ff007c0c */ /* 0x000fda000bf23270 */
[----:B------:R-:W-:Y:S05]  /*67a0*/  @!P1 BRA `(.L_x_4171) ;  /* 0x0000002000d09947 */ /* 0x000fea0003800000 */
[----:B------:R-:W-:Y:S01]  /*67b0*/  IMAD.MOV.U32 R7, RZ, RZ, R0 ;  /* 0x000000ffff077224 */ /* 0x000fe200078e0000 */
[----:B------:R-:W-:Y:S01]  /*67c0*/  ULDC UR25, c[0x0][0x9d8] ;  /* 0x0002760000197ab9 */ /* 0x000fe20000000800 */
[----:B------:R-:W-:Y:S01]  /*67d0*/  IMAD.MOV.U32 R8, RZ, RZ, R3 ;  /* 0x000000ffff087224 */ /* 0x000fe200078e0003 */
[----:B------:R-:W-:-:S06]  /*67e0*/  ULDC UR22, c[0x0][0x988] ;  /* 0x0002620000167ab9 */ /* 0x000fcc0000000800 */
.L_x_4180:
[----:B------:R-:W-:-:S04]  /*67f0*/  UIADD3 UR36, UR36, 0x1, URZ ;  /* 0x0000000124247890 */ /* 0x000fc8000fffe03f */
[----:B------:R-:W-:-:S04]  /*6800*/  UISETP.NE.AND UP0, UPT, UR36, 0x2, UPT ;  /* 0x000000022400788c */ /* 0x000fc8000bf05270 */
[----:B------:R-:W-:Y:S02]  /*6810*/  USEL UR6, URZ, 0x1, UP0 ;  /* 0x000000013f067887 */ /* 0x000fe40008000000 */
[----:B------:R-:W-:Y:S02]  /*6820*/  USEL UR36, UR36, URZ, UP0 ;  /* 0x0000003f24247287 */ /* 0x000fe40008000000 */
[----:B------:R-:W-:Y:S01]  /*6830*/  ULOP3.LUT UR37, UR37, UR6, URZ, 0x3c, !UPT ;  /* 0x0000000625257292 */ /* 0x000fe2000f8e3c3f */
[----:B-1----:R-:W-:Y:S11]  /*6840*/  @!P0 BRA `(.L_x_4172) ;  /* 0x0000000000048947 */ /* 0x002ff60003800000 */
[----:B------:R-:W-:Y:S01]  /*6850*/  BPT.TRAP 0x1 ;  /* 0x000000040000795c */ /* 0x000fe20000300000 */
.L_x_4172:
[----:B------:R-:W1:Y:S01]  /*6860*/  S2UR UR7, SR_CgaCtaId ;  /* 0x00000000000779c3 */ /* 0x000e620000008800 */
[----:B------:R-:W-:Y:S01]  /*6870*/  UMOV UR6, 0x400 ;  /* 0x0000040000067882 */ /* 0x000fe20000000000 */
[----:B0-----:R-:W-:-:S05]  /*6880*/  IMAD.U32 R6, RZ, RZ, UR37 ;  /* 0x00000025ff067e24 */ /* 0x001fca000f8e00ff */
[----:B------:R-:W-:Y:S01]  /*6890*/  SHF.L.U32 R6, R6, 0x1f, RZ ;  /* 0x0000001f06067819 */ /* 0x000fe200000006ff */
[----:B-1----:R-:W-:-:S04]  /*68a0*/  ULEA UR6, UR7, UR6, 0x18 ;  /* 0x0000000607067291 */ /* 0x002fc8000f8ec03f */
[----:B------:R-:W-:-:S09]  /*68b0*/  ULEA UR24, UR36, UR6, 0x3 ;  /* 0x0000000624187291 */ /* 0x000fd2000f8e183f */
[----:B------:R0:W1:Y:S01]  /*68c0*/  SYNCS.PHASECHK.TRANS64.TRYWAIT P1, [UR24+0x22830], R6 ;  /* 0x02283006ff0075a7 */ /* 0x0000620008020158 */
[----:B------:R-:W-:Y:S05]  /*68d0*/  @!P0 BRA `(.L_x_4173) ;  /* 0x0000000000048947 */ /* 0x000fea0003800000 */
[----:B------:R-:W-:Y:S01]  /*68e0*/  BPT.TRAP 0x1 ;  /* 0x000000040000795c */ /* 0x000fe20000300000 */
.L_x_4173:
[----:B-1----:R-:W-:Y:S05]  /*68f0*/  @P1 BRA `(.L_x_4174) ;  /* 0x0000000000081947 */ /* 0x002fea0003800000 */
[----:B------:R-:W1:Y:S02]  /*6900*/  SYNCS.PHASECHK.TRANS64.TRYWAIT P1, [UR24+0x22830], R6 ;  /* 0x02283006ff0075a7 */ /* 0x000e640008020158 */
[----:B-1----:R-:W-:Y:S05]  /*6910*/  @!P1 BRA `(.L_x_4175) ;  /* 0x0000009c00b49947 */ /* 0x002fea0003800000 */
.L_x_4174:
        /* <DEDUP_REMOVED lines=121> */
[----:B------:R-:W4:Y:S08]  /*70b0*/  MUFU.TANH R14, R14 ;  /* 0x0000000e000e7308 */ /* 0x000f300000002400 */
[----:B------:R-:W5:Y:S08]  /*70c0*/  MUFU.TANH R15, R15 ;  /* 0x0000000f000f7308 */ /* 0x000f700000002400 */
[----:B------:R-:W0:Y:S01]  /*70d0*/  MUFU.TANH R21, R21 ;  /* 0x0000001500157308 */ /* 0x000e220000002400 */
[----:B---3--:R-:W-:Y:S01]  /*70e0*/  FMNMX.FTZ R192, R3, R184, !PT ;  /* 0x000000b803c07209 */ /* 0x008fe20007810000 */
[----:B------:R-:W-:Y:S01]  /*70f0*/  FMUL.FTZ R184, R190, UR25 ;  /* 0x00000019beb87c20 */ /* 0x000fe20008410000 */
[----:B-1----:R-:W-:-:S05]  /*7100*/  FMNMX.FTZ R190, R10, R7, !PT ;  /* 0x000000070abe7209 */ /* 0x002fca0007810000 */
[----:B------:R-:W1:Y:S01]  /*7110*/  MUFU.TANH R153, R153 ;  /* 0x0000009900997308 */ /* 0x000e620000002400 */
[----:B------:R-:W3:Y:S07]  /*7120*/  SHFL.BFLY PT, R3, R192, 0x1, 0x1f ;  /* 0x0c201f00c0037f89 */ /* 0x000eee00000e0000 */
[----:B------:R-:W1:Y:S08]  /*7130*/  MUFU.TANH R155, R155 ;  /* 0x0000009b009b7308 */ /* 0x000e700000002400 */
[----:B------:R-:W1:Y:S08]  /*7140*/  MUFU.TANH R157, R157 ;  /* 0x0000009d009d7308 */ /* 0x000e700000002400 */
[----:B------:R-:W1:Y:S01]  /*7150*/  MUFU.TANH R159, R159 ;  /* 0x0000009f009f7308 */ /* 0x000e620000002400 */
[----:B---3--:R-:W-:-:S05]  /*7160*/  FMNMX.FTZ R3, R192, R3, !PT ;  /* 0x00000003c0037209 */ /* 0x008fca0007810000 */
[C---:B------:R-:W-:Y:S02]  /*7170*/  FMUL.FTZ R201, R3.reuse, UR10 ;  /* 0x0000000a03c97c20 */ /* 0x040fe40008410000 */
[----:B------:R-:W3:Y:S01]  /*7180*/  MUFU.TANH R161, R161 ;  /* 0x000000a100a17308 */ /* 0x000ee20000002400 */
[----:B------:R-:W-:Y:S01]  /*7190*/  FADD.FTZ R8, -R3, R8 ;  /* 0x0000000803087221 */ /* 0x000fe20000010100 */
[--C-:B------:R-:W-:Y:S01]  /*71a0*/  FFMA.FTZ R191, R9, UR10, -R201.reuse ;  /* 0x0000000a09bf7c23 */ /* 0x100fe200080108c9 */
[----:B--2---:R-:W-:Y:S02]  /*71b0*/  FMNMX.FTZ R9, R11, R190, !PT ;  /* 0x000000be0b097209 */ /* 0x004fe40007810000 */
[----:B------:R-:W-:Y:S01]  /*71c0*/  FMUL.FTZ R8, R8, UR10 ;  /* 0x0000000a08087c20 */ /* 0x000fe20008410000 */
[--C-:B------:R-:W-:Y:S01]  /*71d0*/  FFMA.FTZ R12, R12, UR10, -R201.reuse ;  /* 0x0000000a0c0c7c23 */ /* 0x100fe200080108c9 */
[--C-:B------:R-:W-:Y:S01]  /*71e0*/  FFMA.FTZ R193, R152, UR10, -R201.reuse ;  /* 0x0000000a98c17c23 */ /* 0x100fe200080108c9 */
[----:B----4-:R-:W-:Y:S01]  /*71f0*/  FMNMX.FTZ R190, R14, R9, !PT ;  /* 0x000000090ebe7209 */ /* 0x010fe20007810000 */
[--C-:B------:R-:W-:Y:S01]  /*7200*/  FFMA.FTZ R9, R0, UR10, -R201.reuse ;  /* 0x0000000a00097c23 */ /* 0x100fe200080108c9 */
[----:B------:R-:W2:Y:S01]  /*7210*/  MUFU.TANH R163, R163 ;  /* 0x000000a300a37308 */ /* 0x000ea20000002400 */
[--C-:B------:R-:W-:Y:S01]  /*7220*/  FFMA.FTZ R13, R13, UR10, -R201.reuse ;  /* 0x0000000a0d0d7c23 */ /* 0x100fe200080108c9 */
[----:B-----5:R-:W-:Y:S01]  /*7230*/  FMNMX.FTZ R0, R15, R190, !PT ;  /* 0x000000be0f007209 */ /* 0x020fe20007810000 */
[--C-:B------:R-:W-:Y:S01]  /*7240*/  FFMA.FTZ R20, R20, UR10, -R201.reuse ;  /* 0x0000000a14147c23 */ /* 0x100fe200080108c9 */
[--C-:B------:R-:W-:Y:S01]  /*7250*/  FFMA.FTZ R199, R164, UR10, -R201.reuse ;  /* 0x0000000aa4c77c23 */ /* 0x100fe200080108c9 */
[--C-:B------:R-:W-:Y:S01]  /*7260*/  FFMA.FTZ R164, R165, UR10, -R201.reuse ;  /* 0x0000000aa5a47c23 */ /* 0x100fe200080108c9 */
[----:B0-----:R-:W-:Y:S01]  /*7270*/  FMNMX.FTZ R0, R21, R0, !PT ;  /* 0x0000000015007209 */ /* 0x001fe20007810000 */
[--C-:B------:R-:W-:Y:S01]  /*7280*/  FFMA.FTZ R165, R166, UR10, -R201.reuse ;  /* 0x0000000aa6a57c23 */ /* 0x100fe200080108c9 */
[----:B------:R-:W0:Y:S01]  /*7290*/  MUFU.TANH R175, R175 ;  /* 0x000000af00af7308 */ /* 0x000e220000002400 */
[--C-:B------:R-:W-:Y:S01]  /*72a0*/  FFMA.FTZ R166, R167, UR10, -R201.reuse ;  /* 0x0000000aa7a67c23 */ /* 0x100fe200080108c9 */
[----:B-1----:R-:W-:Y:S01]  /*72b0*/  FMNMX.FTZ R0, R153, R0, !PT ;  /* 0x0000000099007209 */ /* 0x002fe20007810000 */
[--C-:B------:R-:W-:Y:S01]  /*72c0*/  FFMA.FTZ R167, R168, UR10, -R201.reuse ;  /* 0x0000000aa8a77c23 */ /* 0x100fe200080108c9 */
[--C-:B------:R-:W-:Y:S01]  /*72d0*/  FFMA.FTZ R168, R169, UR10, -R201.reuse ;  /* 0x0000000aa9a87c23 */ /* 0x100fe200080108c9 */
[--C-:B------:R-:W-:Y:S01]  /*72e0*/  FFMA.FTZ R169, R170, UR10, -R201.reuse ;  /* 0x0000000aaaa97c23 */ /* 0x100fe200080108c9 */
[----:B------:R-:W-:Y:S01]  /*72f0*/  FMNMX.FTZ R0, R155, R0, !PT ;  /* 0x000000009b007209 */ /* 0x000fe20007810000 */
[--C-:B------:R-:W-:Y:S01]  /*7300*/  FFMA.FTZ R192, R154, UR10, -R201.reuse ;  /* 0x0000000a9ac07c23 */ /* 0x100fe200080108c9 */
[----:B------:R-:W1:Y:S01]  /*7310*/  MUFU.TANH R178, R178 ;  /* 0x000000b200b27308 */ /* 0x000e620000002400 */
[--C-:B------:R-:W-:Y:S01]  /*7320*/  FFMA.FTZ R170, R171, UR10, -R201.reuse ;  /* 0x0000000aabaa7c23 */ /* 0x100fe200080108c9 */
[----:B------:R-:W-:Y:S01]  /*7330*/  FMNMX.FTZ R0, R157, R0, !PT ;  /* 0x000000009d007209 */ /* 0x000fe20007810000 */
[--C-:B------:R-:W-:Y:S01]  /*7340*/  FFMA.FTZ R171, R172, UR10, -R201.reuse ;  /* 0x0000000aacab7c23 */ /* 0x100fe200080108c9 */
[--C-:B------:R-:W-:Y:S01]  /*7350*/  FFMA.FTZ R172, R173, UR10, -R201.reuse ;  /* 0x0000000aadac7c23 */ /* 0x100fe200080108c9 */
[--C-:B------:R-:W-:Y:S01]  /*7360*/  FFMA.FTZ R173, R174, UR10, -R201.reuse ;  /* 0x0000000aaead7c23 */ /* 0x100fe200080108c9 */
[----:B------:R-:W-:Y:S01]  /*7370*/  FMNMX.FTZ R0, R159, R0, !PT ;  /* 0x000000009f007209 */ /* 0x000fe20007810000 */
[--C-:B------:R-:W-:Y:S01]  /*7380*/  FFMA.FTZ R195, R156, UR10, -R201.reuse ;  /* 0x0000000a9cc37c23 */ /* 0x100fe200080108c9 */
[----:B------:R-:W4:Y:S01]  /*7390*/  MUFU.TANH R179, R179 ;  /* 0x000000b300b37308 */ /* 0x000f220000002400 */
[--C-:B------:R-:W-:Y:S01]  /*73a0*/  FFMA.FTZ R174, R177, UR10, -R201.reuse ;  /* 0x0000000ab1ae7c23 */ /* 0x100fe200080108c9 */
[----:B---3--:R-:W-:Y:S01]  /*73b0*/  FMNMX.FTZ R0, R161, R0, !PT ;  /* 0x00000000a1007209 */ /* 0x008fe20007810000 */
[--C-:B------:R-:W-:Y:S01]  /*73c0*/  FFMA.FTZ R194, R158, UR10, -R201.reuse ;  /* 0x0000000a9ec27c23 */ /* 0x100fe200080108c9 */
[--C-:B------:R-:W-:Y:S01]  /*73d0*/  FFMA.FTZ R197, R160, UR10, -R201.reuse ;  /* 0x0000000aa0c57c23 */ /* 0x100fe200080108c9 */
[--C-:B------:R-:W-:Y:S01]  /*73e0*/  FFMA.FTZ R162, R162, UR10, -R201.reuse ;  /* 0x0000000aa2a27c23 */ /* 0x100fe200080108c9 */
[----:B--2---:R-:W-:Y:S01]  /*73f0*/  FMNMX.FTZ R0, R163, R0, !PT ;  /* 0x00000000a3007209 */ /* 0x004fe20007810000 */
[----:B------:R-:W-:Y:S01]  /*7400*/  FFMA.FTZ R177, R176, UR10, -R201 ;  /* 0x0000000ab0b17c23 */ /* 0x000fe200080108c9 */
[----:B------:R-:W2:Y:S08]  /*7410*/  MUFU.TANH R180, R180 ;  /* 0x000000b400b47308 */ /* 0x000eb00000002400 */
[----:B------:R-:W3:Y:S08]  /*7420*/  MUFU.TANH R181, R181 ;  /* 0x000000b500b57308 */ /* 0x000ef00000002400 */
[----:B------:R0:W-:Y:S08]  /*7430*/  MUFU.EX2 R190, R9 ;  /* 0x0000000900be7308 */ /* 0x0001f00000000800 */
[----:B------:R-:W5:Y:S01]  /*7440*/  MUFU.TANH R182, R182 ;  /* 0x000000b600b67308 */ /* 0x000f620000002400 */
[----:B0-----:R-:W-:-:S04]  /*7450*/  FMNMX.FTZ R9, R175, R0, !PT ;  /* 0x00000000af097209 */ /* 0x001fc80007810000 */
[----:B-1----:R-:W-:-:S03]  /*7460*/  FMNMX.FTZ R0, R178, R9, !PT ;  /* 0x00000009b2007209 */ /* 0x002fc60007810000 */
[----:B------:R-:W0:Y:S01]  /*7470*/  MUFU.TANH R183, R183 ;  /* 0x000000b700b77308 */ /* 0x000e220000002400 */
[----:B----4-:R-:W-:-:S04]  /*7480*/  FMNMX.FTZ R9, R179, R0, !PT ;  /* 0x00000000b3097209 */ /* 0x010fc80007810000 */
[----:B--2---:R-:W-:-:S03]  /*7490*/  FMNMX.FTZ R0, R180, R9, !PT ;  /* 0x00000009b4007209 */ /* 0x004fc60007810000 */
[----:B------:R-:W1:Y:S01]  /*74a0*/  MUFU.TANH R184, R184 ;  /* 0x000000b800b87308 */ /* 0x000e620000002400 */
[----:B---3--:R-:W-:-:S04]  /*74b0*/  FMNMX.FTZ R9, R181, R0, !PT ;  /* 0x00000000b5097209 */ /* 0x008fc80007810000 */
[----:B-----5:R-:W-:-:S03]  /*74c0*/  FMNMX.FTZ R0, R182, R9, !PT ;  /* 0x00000009b6007209 */ /* 0x020fc60007810000 */
        /* <DEDUP_REMOVED lines=10> */
[----:B------:R-:W1:Y:S01]  /*7570*/  MUFU.EX2 R8, R8 ;  /* 0x0000000800087308 */ /* 0x000e620000000800 */
[----:B--2---:R-:W-:-:S07]  /*7580*/  FMNMX.FTZ R0, R188, R9, !PT ;  /* 0x00000009bc007209 */ /* 0x004fce0007810000 */
[----:B------:R-:W2:Y:S01]  /*7590*/  MUFU.EX2 R191, R191 ;  /* 0x000000bf00bf7308 */ /* 0x000ea20000000800 */
[----:B0-----:R-:W-:-:S05]  /*75a0*/  FMNMX.FTZ R0, R189, R0, !PT ;  /* 0x00000000bd007209 */ /* 0x001fca0007810000 */
[----:B------:R-:W0:Y:S02]  /*75b0*/  SHFL.BFLY PT, R9, R0, 0x2, 0x1f ;  /* 0x0c401f0000097f89 */ /* 0x000e2400000e0000 */
[----:B------:R-:W3:Y:S01]  /*75c0*/  MUFU.EX2 R12, R12 ;  /* 0x0000000c000c7308 */ /* 0x000ee20000000800 */
[-C--:B-1----:R-:W-:Y:S01]  /*75d0*/  FMUL.FTZ R24, R24, R8.reuse ;  /* 0x0000000818187220 */ /* 0x082fe20000410000 */
[-C--:B------:R-:W-:Y:S01]  /*75e0*/  FMUL.FTZ R25, R25, R8.reuse ;  /* 0x0000000819197220 */ /* 0x080fe20000410000 */
[-C--:B------:R-:W-:Y:S01]  /*75f0*/  FMUL.FTZ R28, R28, R8.reuse ;  /* 0x000000081c1c7220 */ /* 0x080fe20000410000 */
[-C--:B------:R-:W-:Y:S01]  /*7600*/  FMUL.FTZ R29, R29, R8.reuse ;  /* 0x000000081d1d7220 */ /* 0x080fe20000410000 */
[-C--:B------:R-:W-:Y:S01]  /*7610*/  FMUL.FTZ R32, R32, R8.reuse ;  /* 0x0000000820207220 */ /* 0x080fe20000410000 */
[-C--:B------:R-:W-:Y:S01]  /*7620*/  FMUL.FTZ R33, R33, R8.reuse ;  /* 0x0000000821217220 */ /* 0x080fe20000410000 */
[-C--:B------:R-:W-:Y:S01]  /*7630*/  FMUL.FTZ R36, R36, R8.reuse ;  /* 0x0000000824247220 */ /* 0x080fe20000410000 */
[----:B------:R-:W-:Y:S01]  /*7640*/  MUFU.EX2 R13, R13 ;  /* 0x0000000d000d7308 */ /* 0x000fe20000000800 */
[----:B--2---:R-:W-:Y:S01]  /*7650*/  FFMA.FTZ R5, R8, R5, R191 ;  /* 0x0000000508057223 */ /* 0x004fe200000100bf */
[-C--:B------:R-:W-:Y:S01]  /*7660*/  FMUL.FTZ R37, R37, R8.reuse ;  /* 0x0000000825257220 */ /* 0x080fe20000410000 */
[-C--:B------:R-:W-:Y:S01]  /*7670*/  FMUL.FTZ R40, R40, R8.reuse ;  /* 0x0000000828287220 */ /* 0x080fe20000410000 */
[-C--:B------:R-:W-:Y:S01]  /*7680*/  FMUL.FTZ R41, R41, R8.reuse ;  /* 0x0000000829297220 */ /* 0x080fe20000410000 */
[----:B------:R-:W-:Y:S01]  /*7690*/  FADD.FTZ R5, R190, R5 ;  /* 0x00000005be057221 */ /* 0x000fe20000010000 */
        /* <DEDUP_REMOVED lines=8> */
[----:B0-----:R-:W-:Y:S01]  /*7720*/  FMNMX.FTZ R9, R0, R9, !PT ;  /* 0x0000000900097209 */ /* 0x001fe20007810000 */
[-C--:B------:R-:W-:Y:S01]  /*7730*/  FMUL.FTZ R57, R57, R8.reuse ;  /* 0x0000000839397220 */ /* 0x080fe20000410000 */
[----:B------:R-:W-:Y:S01]  /*7740*/  MUFU.EX2 R193, R193 ;  /* 0x000000c100c17308 */ /* 0x000fe20000000800 */
[-C--:B------:R-:W-:Y:S01]  /*7750*/  FMUL.FTZ R60, R60, R8.reuse ;  /* 0x000000083c3c7220 */ /* 0x080fe20000410000 */
[-C--:B------:R-:W-:Y:S01]  /*7760*/  FMUL.FTZ R61, R61, R8.reuse ;  /* 0x000000083d3d7220 */ /* 0x080fe20000410000 */
[----:B------:R-:W0:Y:S01]  /*7770*/  SHFL.BFLY PT, R0, R9, 0x1, 0x1f ;  /* 0x0c201f0009007f89 */ /* 0x000e2200000e0000 */
        /* <DEDUP_REMOVED lines=22> */
[----:B------:R-:W-:Y:S01]  /*78e0*/  FMUL.FTZ R101, R101, R8 ;  /* 0x0000000865657220 */ /* 0x000fe20000410000 */
[----:B0-----:R-:W-:Y:S01]  /*78f0*/  FMNMX.FTZ R0, R9, R0, !PT ;  /* 0x0000000009007209 */ /* 0x001fe20007810000 */
[-C--:B------:R-:W-:Y:S01]  /*7900*/  FMUL.FTZ R104, R104, R8.reuse ;  /* 0x0000000868687220 */ /* 0x080fe20000410000 */
[----:B------:R-:W-:Y:S01]  /*7910*/  IADD3 R9, -R203, 0xb, RZ ;  /* 0x0000000bcb097810 */ /* 0x000fe20007ffe1ff */
[-C--:B------:R-:W-:Y:S01]  /*7920*/  FMUL.FTZ R105, R105, R8.reuse ;  /* 0x0000000869697220 */ /* 0x080fe20000410000 */
[-C--:B------:R-:W-:Y:S01]  /*7930*/  FMUL.FTZ R108, R108, R8.reuse ;  /* 0x000000086c6c7220 */ /* 0x080fe20000410000 */
[C---:B------:R-:W-:Y:S01]  /*7940*/  FADD.FTZ R7, -R0.reuse, R7 ;  /* 0x0000000700077221 */ /* 0x040fe20000010100 */
[----:B------:R-:W-:Y:S01]  /*7950*/  FMUL.FTZ R152, R0, UR10 ;  /* 0x0000000a00987c20 */ /* 0x000fe20008410000 */
[----:B------:R-:W-:Y:S01]  /*7960*/  MUFU.EX2 R197, R197 ;  /* 0x000000c500c57308 */ /* 0x000fe20000000800 */
[----:B------:R-:W-:Y:S01]  /*7970*/  FMUL.FTZ R109, R109, R8 ;  /* 0x000000086d6d7220 */ /* 0x000fe20000410000 */
[----:B------:R-:W-:Y:S01]  /*7980*/  FMUL.FTZ R7, R7, UR10 ;  /* 0x0000000a07077c20 */ /* 0x000fe20008410000 */
        /* <DEDUP_REMOVED lines=9> */
[----:B------:R-:W-:Y:S01]  /*7a20*/  FFMA.FTZ R180, R181, UR10, -R152 ;  /* 0x0000000ab5b47c23 */ /* 0x000fe20008010898 */
[----:B------:R-:W-:-:S02]  /*7a30*/  IMAD.U32 R181, RZ, RZ, UR24 ;  /* 0x00000018ffb57e24 */ /* 0x000fc4000f8e00ff */
[--C-:B------:R-:W-:Y:S01]  /*7a40*/  FFMA.FTZ R21, R21, UR10, -R152.reuse ;  /* 0x0000000a15157c23 */ /* 0x100fe20008010898 */
[--C-:B------:R-:W-:Y:S01]  /*7a50*/  FFMA.FTZ R176, R153, UR10, -R152.reuse ;  /* 0x0000000a99b07c23 */ /* 0x100fe20008010898 */
[----:B------:R-:W0:Y:S01]  /*7a60*/  MUFU.EX2 R10, R10 ;  /* 0x0000000a000a7308 */ /* 0x000e220000000800 */
        /* <DEDUP_REMOVED lines=15> */
[----:B------:R-:W2:Y:S01]  /*7b60*/  MUFU.EX2 R14, R14 ;  /* 0x0000000e000e7308 */ /* 0x000ea20000000800 */
[----:B------:R-:W-:-:S02]  /*7b70*/  @!P2 VIADD R153, R181, 0x22840 ;  /* 0x00022840b599a836 */ /* 0x000fc40000000000 */
[----:B0-----:R-:W-:Y:S01]  /*7b80*/  FFMA.FTZ R4, R7, R4, R10 ;  /* 0x0000000407047223 */ /* 0x001fe2000001000a */
[----:B------:R-:W-:Y:S01]  /*7b90*/  FADD.FTZ R5, R13, R152 ;  /* 0x000000980d057221 */ /* 0x000fe20000010000 */
[-C--:B------:R-:W-:Y:S01]  /*7ba0*/  FMUL.FTZ R112, R112, R8.reuse ;  /* 0x0000000870707220 */ /* 0x080fe20000410000 */
[-C--:B------:R-:W-:Y:S01]  /*7bb0*/  FMUL.FTZ R113, R113, R8.reuse ;  /* 0x0000000871717220 */ /* 0x080fe20000410000 */
[----:B------:R-:W-:Y:S01]  /*7bc0*/  @!P2 PRMT R153, RZ, 0x654, R153 ;  /* 0x00000654ff99a816 */ /* 0x000fe20000000099 */
[----:B------:R-:W-:Y:S01]  /*7bd0*/  FADD.FTZ R152, R20, R5 ;  /* 0x0000000514987221 */ /* 0x000fe20000010000 */
[----:B------:R-:W0:Y:S01]  /*7be0*/  MUFU.EX2 R15, R15 ;  /* 0x0000000f000f7308 */ /* 0x000e220000000800 */
[----:B------:R3:W-:Y:S06]  /*7bf0*/  BAR.ARV R9, 0x100 ;  /* 0x000400090000751d */ /* 0x0007ec0000002000 */
[----:B------:R1:W-:Y:S01]  /*7c00*/  @!P2 SYNCS.ARRIVE.TRANS64.RED.A1T0 RZ, [R153+URZ], RZ ;  /* 0x000000ff99ffa9a7 */ /* 0x0003e2000810043f */
[----:B------:R-:W4:Y:S01]  /*7c10*/  MUFU.EX2 R21, R21 ;  /* 0x0000001500157308 */ /* 0x000f220000000800 */
[----:B------:R-:W-:Y:S01]  /*7c20*/  FADD.FTZ R5, R193, R152 ;  /* 0x00000098c1057221 */ /* 0x000fe20000010000 */
[-C--:B------:R-:W-:Y:S01]  /*7c30*/  FMUL.FTZ R116, R116, R8.reuse ;  /* 0x0000000874747220 */ /* 0x080fe20000410000 */
[-C--:B------:R-:W-:Y:S01]  /*7c40*/  FMUL.FTZ R117, R117, R8.reuse ;  /* 0x0000000875757220 */ /* 0x080fe20000410000 */
[-C--:B------:R-:W-:Y:S01]  /*7c50*/  FMUL.FTZ R120, R120, R8.reuse ;  /* 0x0000000878787220 */ /* 0x080fe20000410000 */
[----:B------:R-:W-:Y:S01]  /*7c60*/  FADD.FTZ R152, R192, R5 ;  /* 0x00000005c0987221 */ /* 0x000fe20000010000 */
[-C--:B------:R-:W-:Y:S01]  /*7c70*/  FMUL.FTZ R121, R121, R8.reuse ;  /* 0x0000000879797220 */ /* 0x080fe20000410000 */
[----:B-1----:R-:W-:Y:S01]  /*7c80*/  FADD.FTZ R153, R11, R4 ;  /* 0x000000040b997221 */ /* 0x002fe20000010000 */
[----:B------:R-:W1:Y:S01]  /*7c90*/  MUFU.EX2 R176, R176 ;  /* 0x000000b000b07308 */ /* 0x000e620000000800 */
[----:B------:R-:W-:Y:S01]  /*7ca0*/  FADD.FTZ R5, R195, R152 ;  /* 0x00000098c3057221 */ /* 0x000fe20000010000 */
[-C--:B------:R-:W-:Y:S01]  /*7cb0*/  FMUL.FTZ R124, R124, R8.reuse ;  /* 0x000000087c7c7220 */ /* 0x080fe20000410000 */
[----:B--2---:R-:W-:Y:S01]  /*7cc0*/  FADD.FTZ R4, R14, R153 ;  /* 0x000000990e047221 */ /* 0x004fe20000010000 */
[-C--:B------:R-:W-:Y:S01]  /*7cd0*/  FMUL.FTZ R125, R125, R8.reuse ;  /* 0x000000087d7d7220 */ /* 0x080fe20000410000 */
[----:B------:R-:W-:Y:S01]  /*7ce0*/  FADD.FTZ R152, R194, R5 ;  /* 0x00000005c2987221 */ /* 0x000fe20000010000 */
[-C--:B------:R-:W-:Y:S01]  /*7cf0*/  FMUL.FTZ R128, R128, R8.reuse ;  /* 0x0000000880807220 */ /* 0x080fe20000410000 */
[----:B0-----:R-:W-:Y:S01]  /*7d00*/  FADD.FTZ R4, R15, R4 ;  /* 0x000000040f047221 */ /* 0x001fe20000010000 */
[----:B------:R-:W0:Y:S01]  /*7d10*/  MUFU.EX2 R196, R196 ;  /* 0x000000c400c47308 */ /* 0x000e220000000800 */
[----:B------:R-:W-:Y:S01]  /*7d20*/  FADD.FTZ R5, R197, R152 ;  /* 0x00000098c5057221 */ /* 0x000fe20000010000 */
[-C--:B------:R-:W-:Y:S01]  /*7d30*/  FMUL.FTZ R129, R129, R8.reuse ;  /* 0x0000000881817220 */ /* 0x080fe20000410000 */
[----:B----4-:R-:W-:Y:S01]  /*7d40*/  FADD.FTZ R153, R21, R4 ;  /* 0x0000000415997221 */ /* 0x010fe20000010000 */
        /* <DEDUP_REMOVED lines=100> */
[C---:B-1----:R-:W-:Y:S01]  /*8390*/  FADD.FTZ R5, R167.reuse, R152 ;  /* 0x00000098a7057221 */ /* 0x042fe20000010000 */
        /* <DEDUP_REMOVED lines=9> */
[----:B--2---:R-:W-:Y:S01]  /*8430*/  FADD.FTZ R152, R168, R5 ;  /* 0x00000005a8987221 */ /* 0x004fe20000010000 */
[----:B------:R-:W-:Y:S02]  /*8440*/  F2FP.F16.F32.PACK_AB R159, R201, R196 ;  /* 0x000000c4c99f723e */ /* 0x000fe400000000ff */
[----:B------:R-:W-:Y:S02]  /*8450*/  F2FP.F16.F32.PACK_AB R161, R161, R198 ;  /* 0x000000c6a1a1723e */ /* 0x000fe400000000ff */
[----:B------:R-:W-:-:S02]  /*8460*/  F2FP.F16.F32.PACK_AB R163, R202, R163 ;  /* 0x000000a3caa3723e */ /* 0x000fc400000000ff */
[----:B------:R-:W2:Y:S01]  /*8470*/  MUFU.EX2 R179, R179 ;  /* 0x000000b300b37308 */ /* 0x000ea20000000800 */
[C---:B-1----:R-:W-:Y:S01]  /*8480*/  FADD.FTZ R4, R178.reuse, R153 ;  /* 0x00000099b2047221 */ /* 0x042fe20000010000 */
[----:B------:R-:W-:-:S06]  /*8490*/  F2FP.F16.F32.PACK_AB R165, R178, R175 ;  /* 0x000000afb2a5723e */ /* 0x000fcc00000000ff */
[----:B------:R-:W1:Y:S01]  /*84a0*/  MUFU.EX2 R170, R170 ;  /* 0x000000aa00aa7308 */ /* 0x000e620000000800 */
[C---:B0-----:R-:W-:Y:S01]  /*84b0*/  FADD.FTZ R5, R169.reuse, R152 ;  /* 0x00000098a9057221 */ /* 0x041fe20000010000 */
[----:B------:R-:W-:Y:S02]  /*84c0*/  F2FP.F16.F32.PACK_AB R168, R169, R168 ;  /* 0x000000a8a9a8723e */ /* 0x000fe400000000ff */
[----:B------:R-:W-:-:S04]  /*84d0*/  F2FP.F16.F32.PACK_AB R152, R190, R191 ;  /* 0x000000bfbe98723e */ /* 0x000fc800000000ff */
        /* <DEDUP_REMOVED lines=8> */
[----:B--2---:R-:W-:Y:S01]  /*8560*/  FADD.FTZ R5, R171, R154 ;  /* 0x0000009aab057221 */ /* 0x004fe20000010000 */
[----:B------:R-:W-:Y:S02]  /*8570*/  F2FP.F16.F32.PACK_AB R154, R13, R12 ;  /* 0x0000000c0d9a723e */ /* 0x000fe400000000ff */
[----:B------:R-:W-:-:S04]  /*8580*/  F2FP.F16.F32.PACK_AB R170, R171, R170 ;  /* 0x000000aaabaa723e */ /* 0x000fc800000000ff */
        /* <DEDUP_REMOVED lines=11> */
[----:B0-----:R-:W-:Y:S01]  /*8640*/  FADD.FTZ R4, R184, R153 ;  /* 0x00000099b8047221 */ /* 0x001fe20000010000 */
[----:B------:R-:W-:-:S06]  /*8650*/  F2FP.F16.F32.PACK_AB R153, R11, R10 ;  /* 0x0000000a0b99723e */ /* 0x000fcc00000000ff */
[----:B------:R-:W0:Y:S01]  /*8660*/  MUFU.EX2 R13, R187 ;  /* 0x000000bb000d7308 */ /* 0x000e220000000800 */
[C---:B--2---:R-:W-:Y:S01]  /*8670*/  FADD.FTZ R157, R185.reuse, R4 ;  /* 0x00000004b99d7221 */ /* 0x044fe20000010000 */
[----:B------:R-:W-:-:S06]  /*8680*/  F2FP.F16.F32.PACK_AB R171, R185, R184 ;  /* 0x000000b8b9ab723e */ /* 0x000fcc00000000ff */
[----:B------:R-:W2:Y:S01]  /*8690*/  MUFU.EX2 R174, R174 ;  /* 0x000000ae00ae7308 */ /* 0x000ea20000000800 */
[----:B-1----:R-:W-:Y:S01]  /*86a0*/  FADD.FTZ R4, R186, R157 ;  /* 0x0000009dba047221 */ /* 0x002fe20000010000 */
[----:B------:R-:W-:-:S06]  /*86b0*/  F2FP.F16.F32.PACK_AB R157, R176, R21 ;  /* 0x00000015b09d723e */ /* 0x000fcc00000000ff */
[----:B------:R-:W1:Y:S01]  /*86c0*/  MUFU.EX2 R8, R188 ;  /* 0x000000bc00087308 */ /* 0x000e620000000800 */
[C---:B0-----:R-:W-:Y:S01]  /*86d0*/  FADD.FTZ R7, R13.reuse, R4 ;  /* 0x000000040d077221 */ /* 0x041fe20000010000 */
[----:B------:R-:W-:-:S06]  /*86e0*/  F2FP.F16.F32.PACK_AB R173, R13, R186 ;  /* 0x000000ba0dad723e */ /* 0x000fcc00000000ff */
[----:B------:R-:W0:Y:S01]  /*86f0*/  MUFU.EX2 R177, R177 ;  /* 0x000000b100b17308 */ /* 0x000e220000000800 */
[----:B--2---:R-:W-:-:S07]  /*8700*/  FADD.FTZ R12, R174, R5 ;  /* 0x00000005ae0c7221 */ /* 0x004fce0000010000 */
        /* <DEDUP_REMOVED lines=8> */
.L_x_4176:
[----:B------:R0:W1:Y:S01]  /*8790*/  SYNCS.PHASECHK.TRANS64.TRYWAIT P1, [UR24+0x22850], R6 ;  /* 0x02285006ff0075a7 */ /* 0x0000620008020158 */
[----:B------:R-:W-:Y:S05]  /*87a0*/  @!P0 BRA `(.L_x_4177) ;  /* 0x0000000000048947 */ /* 0x000fea0003800000 */
[----:B------:R-:W-:Y:S01]  /*87b0*/  BPT.TRAP 0x1 ;  /* 0x000000040000795c */ /* 0x000fe20000300000 */
.L_x_4177:
[----:B-1----:R-:W-:Y:S05]  /*87c0*/  @P1 BRA `(.L_x_4178) ;  /* 0x0000000000081947 */ /* 0x002fea0003800000 */
[----:B------:R-:W1:Y:S02]  /*87d0*/  SYNCS.PHASECHK.TRANS64.TRYWAIT P1, [UR24+0x22850], R6 ;  /* 0x02285006ff0075a7 */ /* 0x000e640008020158 */
[----:B-1----:R-:W-:Y:S05]  /*87e0*/  @!P1 BRA `(.L_x_4179) ;  /* 0x0000008000189947 */ /* 0x002fea0003800000 */
.L_x_4178:
[----:B------:R-:W2:Y:S01]  /*87f0*/  S2R R7, SR_TID.X ;  /* 0x0000000000077919 */ /* 0x000ea20000002100 */
[----:B------:R-:W-:Y:S01]  /*8800*/  UIMAD UR11, UR36, 0xc00, UR21 ;  /* 0x00000c00240b78a4 */ /* 0x000fe2000f8e0215 */
[----:B------:R-:W-:Y:S01]  /*8810*/  ISETP.LT.AND P1, PT, RZ, UR23, PT ;  /* 0x00000017ff007c0c */ /* 0x000fe2000bf21270 */
[----:B------:R-:W-:Y:S01]  /*8820*/  UMOV UR7, 0x40000040 ;  /* 0x4000004000077882 */ /* 0x000fe20000000000 */
[----:B-1----:R-:W-:Y:S01]  /*8830*/  @!P2 VIADD R181, R181, 0x22860 ;  /* 0x00022860b5b5a836 */ /* 0x002fe20000000000 */
[----:B------:R-:W-:Y:S01]  /*8840*/  UIADD3 UR23, UR23, -0x1, URZ ;  /* 0xffffffff17177890 */ /* 0x000fe2000fffe03f */
[----:B------:R-:W-:Y:S02]  /*8850*/  IMAD.MOV.U32 R8, RZ, RZ, R3 ;  /* 0x000000ffff087224 */ /* 0x000fe400078e0003 */
[----:B------:R-:W-:Y:S01]  /*8860*/  UMOV UR6, UR11 ;  /* 0x0000000b00067c82 */ /* 0x000fe20008000000 */
[----:B------:R-:W-:Y:S02]  /*8870*/  @!P2 PRMT R181, RZ, 0x654, R181 ;  /* 0x00000654ffb5a816 */ /* 0x000fe400000000b5 */
        /* <DEDUP_REMOVED lines=39> */
.L_x_4171:
[----:B------:R-:W2:Y:S01]  /*8af0*/  SHFL.BFLY PT, R11, R4, 0x2, 0x1f ;  /* 0x0c401f00040b7f89 */ /* 0x000ea200000e0000 */
[----:B------:R-:W-:Y:S01]  /*8b00*/  UIADD3 UR36, UR36, 0x1, URZ ;  /* 0x0000000124247890 */ /* 0x000fe2000fffe03f */
[----:B------:R-:W-:Y:S01]  /*8b10*/  IMAD.U32 R14, RZ, RZ, UR10 ;  /* 0x0000000aff0e7e24 */ /* 0x000fe2000f8e00ff */
[----:B------:R3:W-:Y:S06]  /*8b20*/  BAR.ARV R9, 0x100 ;  /* 0x000400090000751d */ /* 0x0007ec0000002000 */
[----:B------:R-:W-:Y:S02]  /*8b30*/  UISETP.NE.AND UP0, UPT, UR36, 0x2, UPT ;  /* 0x000000022400788c */ /* 0x000fe4000bf05270 */
[----:B------:R-:W-:Y:S06]  /*8b40*/  BAR.ARV 0x8, 0x180 ;  /* 0x0206000000007b1d */ /* 0x000fec0000002000 */
[----:B------:R-:W-:Y:S01]  /*8b50*/  USEL UR4, URZ, 0x1, UP0 ;  /* 0x000000013f047887 */ /* 0x000fe20008000000 */
[----:B------:R-:W-:Y:S01]  /*8b60*/  PLOP3.LUT P0, PT, PT, PT, PT, 0x8, 0x0 ;  /* 0x000000000000781c */ /* 0x000fe20003f0e170 */
[----:B01----:R-:W0:Y:S01]  /*8b70*/  SHFL.BFLY PT, R6, R5, 0x2, 0x1f ;  /* 0x0c401f0005067f89 */ /* 0x003e2200000e0000 */
[----:B------:R-:W-:-:S02]  /*8b80*/  UIADD3 UR38, UR38, 0x1, URZ ;  /* 0x0000000126267890 */ /* 0x000fc4000fffe03f */
[----:B------:R-:W-:Y:S01]  /*8b90*/  USEL UR36, UR36, URZ, UP0 ;  /* 0x0000003f24247287 */ /* 0x000fe20008000000 */
[----:B--2---:R-:W-:Y:S01]  /*8ba0*/  FADD.FTZ R11, R11, R4 ;  /* 0x000000040b0b7221 */ /* 0x004fe20000010000 */
[----:B------:R-:W-:Y:S01]  /*8bb0*/  IMAD.MOV.U32 R4, RZ, RZ, RZ ;  /* 0x000000ffff047224 */ /* 0x000fe200078e00ff */
[----:B------:R-:W-:-:S03]  /*8bc0*/  ULOP3.LUT UR37, UR37, UR4, URZ, 0x3c, !UPT ;  /* 0x0000000425257292 */ /* 0x000fc6000f8e3c3f */
[----:B------:R-:W1:Y:S01]  /*8bd0*/  SHFL.BFLY PT, R8, R11, 0x1, 0x1f ;  /* 0x0c201f000b087f89 */ /* 0x000e6200000e0000 */
[----:B0-----:R-:W-:Y:S01]  /*8be0*/  FADD.FTZ R6, R6, R5 ;  /* 0x0000000506067221 */ /* 0x001fe20000010000 */
[----:B------:R-:W-:-:S04]  /*8bf0*/  IMAD.MOV.U32 R5, RZ, RZ, -0x800000 ;  /* 0xff800000ff057424 */ /* 0x000fc800078e00ff */
[----:B------:R-:W0:Y:S01]  /*8c00*/  SHFL.BFLY PT, R7, R6, 0x1, 0x1f ;  /* 0x0c201f0006077f89 */ /* 0x000e2200000e0000 */
[----:B-1----:R-:W-:Y:S01]  /*8c10*/  FADD.FTZ R10, R11, R8 ;  /* 0x000000080b0a7221 */ /* 0x002fe20000010000 */
[----:B------:R-:W-:-:S04]  /*8c20*/  IMAD.U32 R8, RZ, RZ, UR10 ;  /* 0x0000000aff087e24 */ /* 0x000fc8000f8e00ff */
[----:B------:R-:W-:-:S13]  /*8c30*/  FSETP.NE.FTZ.AND P2, PT, R10, RZ, PT ;  /* 0x000000ff0a00720b */ /* 0x000fda0003f55000 */
[----:B------:R-:W1:Y:S01]  /*8c40*/  @P2 MUFU.RCP R4, R10 ;  /* 0x0000000a00042308 */ /* 0x000e620000001000 */
[----:B------:R-:W-:Y:S01]  /*8c50*/  @P2 FMUL.FTZ R14, R14, 0.69314718246459960938 ;  /* 0x3f3172180e0e2820 */ /* 0x000fe20000410000 */
[----:B0-----:R-:W-:Y:S01]  /*8c60*/  FADD.FTZ R12, R6, R7 ;  /* 0x00000007060c7221 */ /* 0x001fe20000010000 */
[----:B------:R-:W-:Y:S02]  /*8c70*/  IMAD.MOV.U32 R7, RZ, RZ, RZ ;  /* 0x000000ffff077224 */ /* 0x000fe400078e00ff */
[----:B------:R-:W-:Y:S02]  /*8c80*/  IMAD.MOV.U32 R6, RZ, RZ, -0x800000 ;  /* 0xff800000ff067424 */ /* 0x000fe400078e00ff */
[----:B------:R-:W-:Y:S01]  /*8c90*/  FSETP.NE.FTZ.AND P1, PT, R12, RZ, PT ;  /* 0x000000ff0c00720b */ /* 0x000fe20003f35000 */
[----:B------:R-:W0:Y:S01]  /*8ca0*/  @P2 MUFU.LG2 R10, R10 ;  /* 0x0000000a000a2308 */ /* 0x000e220000000c00 */
[-C--:B-1----:R-:W-:Y:S01]  /*8cb0*/  FMUL.FTZ R26, R26, R4.reuse ;  /* 0x000000041a1a7220 */ /* 0x082fe20000410000 */
[-C--:B------:R-:W-:Y:S01]  /*8cc0*/  FMUL.FTZ R34, R34, R4.reuse ;  /* 0x0000000422227220 */ /* 0x080fe20000410000 */
[----:B------:R-:W-:-:S09]  /*8cd0*/  FMUL.FTZ R35, R35, R4 ;  /* 0x0000000423237220 */ /* 0x000fd20000410000 */
[----:B---3--:R-:W1:Y:S01]  /*8ce0*/  @P1 MUFU.LG2 R9, R12 ;  /* 0x0000000c00091308 */ /* 0x008e620000000c00 */
[----:B------:R-:W-:Y:S01]  /*8cf0*/  @P1 FMUL.FTZ R8, R8, 0.69314718246459960938 ;  /* 0x3f31721808081820 */ /* 0x000fe20000410000 */
[-C--:B------:R-:W-:Y:S01]  /*8d00*/  FMUL.FTZ R38, R38, R4.reuse ;  /* 0x0000000426267220 */ /* 0x080fe20000410000 */
[-C--:B------:R-:W-:Y:S01]  /*8d10*/  FMUL.FTZ R39, R39, R4.reuse ;  /* 0x0000000427277220 */ /* 0x080fe20000410000 */
[-C--:B------:R-:W-:Y:S01]  /*8d20*/  FMUL.FTZ R42, R42, R4.reuse ;  /* 0x000000042a2a7220 */ /* 0x080fe20000410000 */
[----:B0-----:R-:W-:Y:S01]  /*8d30*/  @P2 FMUL.FTZ R11, R10, 0.69314718246459960938 ;  /* 0x3f3172180a0b2820 */ /* 0x001fe20000410000 */
        /* <DEDUP_REMOVED lines=126> */
.L_x_4150:
        /* <DEDUP_REMOVED lines=10> */
[----:B------:R-:W-:Y:S01]  /*95c0*/  IMAD R3, R200, 0x40, R2 ;  /* 0x00000040c8037824 */ /* 0x000fe200078e0202 */
[----:B------:R-:W-:Y:S01]  /*95d0*/  F2FP.F16.F32.PACK_AB R24, R25, R24 ;  /* 0x000000181918723e */ /* 0x000fe200000000ff */
[----:B------:R-:W-:Y:S01]  /*95e0*/  USHF.R.S32.HI UR10, URZ, 0x1f, UR39 ;  /* 0x0000001f3f0a7899 */ /* 0x000fe20008011427 */
[----:B------:R-:W-:Y:S01]  /*95f0*/  F2FP.F16.F32.PACK_AB R25, R48, R26 ;  /* 0x0000001a3019723e */ /* 0x000fe200000000ff */
[----:B------:R-:W-:Y:S01]  /*9600*/  BAR.SYNC.DEFER_BLOCKING 0x1, 0x100 ;  /* 0x0044000000007b1d */ /* 0x000fe20000010000 */
[----:B------:R-:W-:Y:S01]  /*9610*/  F2FP.F16.F32.PACK_AB R26, R29, R28 ;  /* 0x0000001c1d1a723e */ /* 0x000fe200000000ff */
[----:B------:R-:W-:Y:S01]  /*9620*/  USHF.R.S32.HI UR12, URZ, 0x1f, UR42 ;  /* 0x0000001f3f0c7899 */ /* 0x000fe2000801142a */
[----:B------:R-:W-:Y:S02]  /*9630*/  F2FP.F16.F32.PACK_AB R27, R44, R27 ;  /* 0x0000001b2c1b723e */ /* 0x000fe400000000ff */
[----:B------:R-:W-:-:S03]  /*9640*/  F2FP.F16.F32.PACK_AB R32, R33, R32 ;  /* 0x000000202120723e */ /* 0x000fc600000000ff */
[----:B------:R-:W1:Y:S01]  /*9650*/  LDC R48, c[0x0][0xbe8] ;  /* 0x0002fa00ff307b82 */ /* 0x000e620000000800 */
[----:B------:R-:W-:Y:S01]  /*9660*/  F2FP.F16.F32.PACK_AB R33, R35, R34 ;  /* 0x000000222321723e */ /* 0x000fe200000000ff */
[----:B------:R-:W-:Y:S01]  /*9670*/  ULDC.64 UR8, c[0x0][0xb90] ;  /* 0x0002e40000087ab9 */ /* 0x000fe20000000a00 */
[----:B------:R-:W-:Y:S01]  /*9680*/  F2FP.F16.F32.PACK_AB R35, R39, R38 ;  /* 0x000000262723723e */ /* 0x000fe200000000ff */
[----:B------:R-:W-:Y:S01]  /*9690*/  VIADD R39, R16, UR44 ;  /* 0x0000002c10277c36 */ /* 0x000fe20008000000 */
[----:B------:R-:W-:Y:S01]  /*96a0*/  UIMAD UR5, UR10, UR8, URZ ;  /* 0x000000080a0572a4 */ /* 0x000fe2000f8e023f */
[----:B------:R-:W-:Y:S01]  /*96b0*/  F2FP.F16.F32.PACK_AB R40, R41, R40 ;  /* 0x000000282928723e */ /* 0x000fe200000000ff */
[----:B------:R-:W-:Y:S01]  /*96c0*/  UIMAD.WIDE.U32 UR6, UR39, UR8, URZ ;  /* 0x00000008270672a5 */ /* 0x000fe2000f8e003f */
[----:B------:R-:W-:Y:S01]  /*96d0*/  F2FP.F16.F32.PACK_AB R34, R37, R36 ;  /* 0x000000242522723e */ /* 0x000fe200000000ff */
[----:B------:R-:W-:Y:S01]  /*96e0*/  UIMAD UR5, UR39, UR9, UR5 ;  /* 0x00000009270572a4 */ /* 0x000fe2000f8e0205 */
[----:B------:R-:W-:Y:S01]  /*96f0*/  F2FP.F16.F32.PACK_AB R41, R43, R42 ;  /* 0x0000002a2b29723e */ /* 0x000fe200000000ff */
[----:B------:R-:W-:Y:S01]  /*9700*/  IMAD.MOV.U32 R36, RZ, RZ, R39 ;  /* 0x000000ffff247224 */ /* 0x000fe200078e0027 */
[----:B------:R-:W-:Y:S01]  /*9710*/  F2FP.F16.F32.PACK_AB R42, R45, R182 ;  /* 0x000000b62d2a723e */ /* 0x000fe200000000ff */
[----:B------:R-:W-:Y:S01]  /*9720*/  ULDC.64 UR8, c[0x0][0xb98] ;  /* 0x0002e60000087ab9 */ /* 0x000fe20000000a00 */
[----:B------:R-:W-:Y:S01]  /*9730*/  F2FP.F16.F32.PACK_AB R43, R47, R46 ;  /* 0x0000002e2f2b723e */ /* 0x000fe200000000ff */
[----:B------:R-:W-:-:S02]  /*9740*/  UIADD3 UR7, UR7, UR5, URZ ;  /* 0x0000000507077290 */ /* 0x000fc4000fffe03f */
[----:B------:R-:W-:Y:S02]  /*9750*/  UIMAD UR5, UR12, UR8, URZ ;  /* 0x000000080c0572a4 */ /* 0x000fe4000f8e023f */
[----:B------:R-:W-:Y:S01]  /*9760*/  UIMAD.WIDE.U32 UR6, UR42, UR8, UR6 ;  /* 0x000000082a0672a5 */ /* 0x000fe2000f8e0006 */
[----:B------:R-:W-:Y:S02]  /*9770*/  MOV R172, R203 ;  /* 0x000000cb00ac7202 */ /* 0x000fe40000000f00 */
[----:B0-----:R-:W-:Y:S01]  /*9780*/  MOV R173, R0 ;  /* 0x0000000000ad7202 */ /* 0x001fe20000000f00 */
[----:B------:R-:W-:-:S03]  /*9790*/  UIMAD UR5, UR42, UR9, UR5 ;  /* 0x000000092a0572a4 */ /* 0x000fc6000f8e0205 */
[----:B------:R-:W-:Y:S01]  /*97a0*/  ULDC.64 UR8, c[0x0][0xae8] ;  /* 0x0002ba0000087ab9 */ /* 0x000fe20000000a00 */
[----:B------:R-:W-:-:S04]  /*97b0*/  IMAD.WIDE R20, R207, 0x2, R172 ;  /* 0x00000002cf147825 */ /* 0x000fc800078e02ac */
[----:B------:R-:W-:Y:S01]  /*97c0*/  IMAD.WIDE R172, R3, 0x2, R172 ;  /* 0x0000000203ac7825 */ /* 0x000fe200078e02ac */
[C---:B------:R-:W-:Y:S02]  /*97d0*/  IADD3 R9, P3, R20.reuse, 0xc060, RZ ;  /* 0x0000c06014097810 */ /* 0x040fe40007f7e0ff */
[C---:B------:R-:W-:Y:S02]  /*97e0*/  IADD3 R115, P0, R20.reuse, 0x8060, RZ ;  /* 0x0000806014737810 */ /* 0x040fe40007f1e0ff */
[----:B------:R-:W-:Y:S02]  /*97f0*/  LOP3.LUT R8, R9, 0x380, RZ, 0xc0, !PT ;  /* 0x0000038009087812 */ /* 0x000fe400078ec0ff */
[----:B------:R-:W-:Y:S01]  /*9800*/  IADD3 R111, P2, R20, 0x8040, RZ ;  /* 0x00008040146f7810 */ /* 0x000fe20007f5e0ff */
[--C-:B------:R-:W-:Y:S01]  /*9810*/  IMAD.X R153, RZ, RZ, R21.reuse, P0 ;  /* 0x000000ffff997224 */ /* 0x100fe200000e0615 */
[----:B------:R-:W-:Y:S02]  /*9820*/  SHF.R.U64 R8, R8, 0x3, RZ ;  /* 0x0000000308087819 */ /* 0x000fe400000012ff */
[----:B------:R-:W-:Y:S01]  /*9830*/  LOP3.LUT R0, R115, 0x380, RZ, 0xc0, !PT ;  /* 0x0000038073007812 */ /* 0x000fe200078ec0ff */
[----:B------:R-:W-:Y:S01]  /*9840*/  IMAD.X R157, RZ, RZ, R21, P2 ;  /* 0x000000ffff9d7224 */ /* 0x000fe200010e0615 */
[----:B------:R-:W-:-:S02]  /*9850*/  LOP3.LUT R147, R20, 0x380, RZ, 0xc0, !PT ;  /* 0x0000038014937812 */ /* 0x000fc400078ec0ff */
[----:B------:R-:W-:Y:S01]  /*9860*/  LOP3.LUT R8, R8, R9, RZ, 0x3c, !PT ;  /* 0x0000000908087212 */ /* 0x000fe200078e3cff */
[--C-:B------:R-:W-:Y:S01]  /*9870*/  IMAD.X R9, RZ, RZ, R21.reuse, P3 ;  /* 0x000000ffff097224 */ /* 0x100fe200018e0615 */
[----:B------:R-:W-:Y:S02]  /*9880*/  IADD3 R12, P2, R20, 0x4000, RZ ;  /* 0x00004000140c7810 */ /* 0x000fe40007f5e0ff */
[----:B------:R-:W-:Y:S02]  /*9890*/  SHF.R.U64 R0, R0, 0x3, RZ ;  /* 0x0000000300007819 */ /* 0x000fe400000012ff */
[C---:B------:R-:W-:Y:S01]  /*98a0*/  IADD3 R127, P4, R20.reuse, 0xc040, RZ ;  /* 0x0000c040147f7810 */ /* 0x040fe20007f9e0ff */
[--C-:B------:R-:W-:Y:S01]  /*98b0*/  IMAD.X R13, RZ, RZ, R21.reuse, P2 ;  /* 0x000000ffff0d7224 */ /* 0x100fe200010e0615 */
        /* <DEDUP_REMOVED lines=8> */
[--C-:B------:R-:W-:Y:S01]  /*9940*/  IMAD.X R155, RZ, RZ, R21.reuse, P1 ;  /* 0x000000ffff9b7224 */ /* 0x100fe200008e0615 */
[----:B------:R-:W-:Y:S01]  /*9950*/  LOP3.LUT R152, R0, R115, RZ, 0x3c, !PT ;  /* 0x0000007300987212 */ /* 0x000fe200078e3cff */
[----:B------:R-:W-:Y:S01]  /*9960*/  IMAD.X R159, RZ, RZ, R21, P3 ;  /* 0x000000ffff9f7224 */ /* 0x000fe200018e0615 */
[----:B------:R-:W-:-:S02]  /*9970*/  IADD3 R115, P2, R172, 0x7000, RZ ;  /* 0x00007000ac737810 */ /* 0x000fc40007f5e0ff */
        /* <DEDUP_REMOVED lines=10> */
[----:B------:R-:W-:Y:S01]  /*9a20*/  LOP3.LUT R146, R147, R20, RZ, 0x3c, !PT ;  /* 0x0000001493927212 */ /* 0x000fe200078e3cff */
[--C-:B------:R-:W-:Y:S01]  /*9a30*/  IMAD.X R169, RZ, RZ, R21.reuse, P1 ;  /* 0x000000ffffa97224 */ /* 0x100fe200008e0615 */
[----:B------:R-:W-:Y:S01]  /*9a40*/  LOP3.LUT R20, R119, 0x380, RZ, 0xc0, !PT ;  /* 0x0000038077147812 */ /* 0x000fe200078ec0ff */
[--C-:B------:R-:W-:Y:S01]  /*9a50*/  IMAD.X R171, RZ, RZ, R21.reuse, P3 ;  /* 0x000000ffffab7224 */ /* 0x100fe200018e0615 */
[----:B------:R-:W-:Y:S01]  /*9a60*/  LOP3.LUT R114, R115, 0x380, RZ, 0xc0, !PT ;  /* 0x0000038073727812 */ /* 0x000fe200078ec0ff */
[----:B------:R-:W-:Y:S01]  /*9a70*/  IMAD.MOV.U32 R147, RZ, RZ, R21 ;  /* 0x000000ffff937224 */ /* 0x000fe200078e0015 */
[----:B------:R-:W-:-:S02]  /*9a80*/  SHF.R.U64 R20, R20, 0x3, RZ ;  /* 0x0000000314147819 */ /* 0x000fc400000012ff */
[----:B------:R-:W-:Y:S02]  /*9a90*/  LOP3.LUT R21, R102, 0x380, RZ, 0xc0, !PT ;  /* 0x0000038066157812 */ /* 0x000fe400078ec0ff */
[----:B------:R-:W-:Y:S02]  /*9aa0*/  SHF.R.U64 R114, R114, 0x3, RZ ;  /* 0x0000000372727819 */ /* 0x000fe400000012ff */
[----:B------:R-:W-:Y:S02]  /*9ab0*/  LOP3.LUT R150, R20, R119, RZ, 0x3c, !PT ;  /* 0x0000007714967212 */ /* 0x000fe400078e3cff */
[----:B------:R-:W-:Y:S02]  /*9ac0*/  LOP3.LUT R20, R107, 0x380, RZ, 0xc0, !PT ;  /* 0x000003806b147812 */ /* 0x000fe400078ec0ff */
[----:B------:R-:W-:Y:S02]  /*9ad0*/  SHF.R.U64 R21, R21, 0x3, RZ ;  /* 0x0000000315157819 */ /* 0x000fe400000012ff */
[----:B------:R-:W-:Y:S01]  /*9ae0*/  LOP3.LUT R114, R114, R115, RZ, 0x3c, !PT ;  /* 0x0000007372727212 */ /* 0x000fe200078e3cff */
[----:B------:R-:W-:Y:S01]  /*9af0*/  IMAD.X R115, RZ, RZ, R173, P2 ;  /* 0x000000ffff737224 */ /* 0x000fe200010e06ad */
[----:B------:R-:W-:-:S02]  /*9b00*/  IADD3 R143, P2, R172, 0xe000, RZ ;  /* 0x0000e000ac8f7810 */ /* 0x000fc40007f5e0ff */
[----:B------:R-:W-:Y:S02]  /*9b10*/  SHF.R.U64 R20, R20, 0x3, RZ ;  /* 0x0000000314147819 */ /* 0x000fe400000012ff */
[----:B------:R-:W-:Y:S02]  /*9b20*/  LOP3.LUT R158, R21, R102, RZ, 0x3c, !PT ;  /* 0x00000066159e7212 */ /* 0x000fe400078e3cff */
[----:B------:R-:W-:Y:S02]  /*9b30*/  LOP3.LUT R21, R98, 0x380, RZ, 0xc0, !PT ;  /* 0x0000038062157812 */ /* 0x000fe400078ec0ff */
[----:B------:R-:W-:Y:S02]  /*9b40*/  LOP3.LUT R142, R143, 0x380, RZ, 0xc0, !PT ;  /* 0x000003808f8e7812 */ /* 0x000fe400078ec0ff */
[----:B------:R-:W-:Y:S02]  /*9b50*/  LOP3.LUT R160, R20, R107, RZ, 0x3c, !PT ;  /* 0x0000006b14a07212 */ /* 0x000fe400078e3cff */
[----:B------:R-:W-:-:S02]  /*9b60*/  LOP3.LUT R20, R103, 0x380, RZ, 0xc0, !PT ;  /* 0x0000038067147812 */ /* 0x000fc400078ec0ff */
[----:B------:R-:W-:Y:S02]  /*9b70*/  SHF.R.U64 R21, R21, 0x3, RZ ;  /* 0x0000000315157819 */ /* 0x000fe400000012ff */
[----:B------:R-:W-:Y:S02]  /*9b80*/  SHF.R.U64 R142, R142, 0x3, RZ ;  /* 0x000000038e8e7819 */ /* 0x000fe400000012ff */
[----:B------:R-:W-:Y:S02]  /*9b90*/  SHF.R.U64 R20, R20, 0x3, RZ ;  /* 0x0000000314147819 */ /* 0x000fe400000012ff */
[----:B------:R-:W-:Y:S02]  /*9ba0*/  LOP3.LUT R162, R21, R98, RZ, 0x3c, !PT ;  /* 0x0000006215a27212 */ /* 0x000fe400078e3cff */
[----:B------:R-:W-:Y:S02]  /*9bb0*/  IADD3 R21, P3, R172, 0x1000, RZ ;  /* 0x00001000ac157810 */ /* 0x000fe40007f7e0ff */
[----:B------:R-:W-:Y:S01]  /*9bc0*/  LOP3.LUT R142, R142, R143, RZ, 0x3c, !PT ;  /* 0x0000008f8e8e7212 */ /* 0x000fe200078e3cff */
[----:B------:R-:W-:Y:S01]  /*9bd0*/  IMAD.X R143, RZ, RZ, R173, P2 ;  /* 0x000000ffff8f7224 */ /* 0x000fe200010e06ad */
[----:B------:R-:W-:-:S02]  /*9be0*/  LOP3.LUT R0, R3, 0x380, RZ, 0xc0, !PT ;  /* 0x0000038003007812 */ /* 0x000fc400078ec0ff */
[----:B-1----:R-:W-:Y:S02]  /*9bf0*/  ISETP.NE.AND P2, PT, R48, 0x1, PT ;  /* 0x000000013000780c */ /* 0x002fe40003f45270 */
[----:B------:R-:W-:Y:S02]  /*9c00*/  LOP3.LUT R166, R20, R103, RZ, 0x3c, !PT ;  /* 0x0000006714a67212 */ /* 0x000fe400078e3cff */
[----:B------:R-:W-:Y:S02]  /*9c10*/  LOP3.LUT R20, R21, 0x380, RZ, 0xc0, !PT ;  /* 0x0000038015147812 */ /* 0x000fe400078ec0ff */
[----:B------:R-:W-:Y:S02]  /*9c20*/  SHF.R.U64 R0, R0, 0x3, RZ ;  /* 0x0000000300007819 */ /* 0x000fe400000012ff */
[----:B------:R-:W-:Y:S02]  /*9c30*/  SHF.R.U64 R20, R20, 0x3, RZ ;  /* 0x0000000314147819 */ /* 0x000fe400000012ff */
[----:B------:R-:W-:-:S02]  /*9c40*/  LOP3.LUT R154, R0, R3, RZ, 0x3c, !PT ;  /* 0x00000003009a7212 */ /* 0x000fc400078e3cff */
[----:B------:R-:W-:Y:S02]  /*9c50*/  MOV R213, R146 ;  /* 0x0000009200d57202 */ /* 0x000fe40000000f00 */
[----:B------:R-:W-:Y:S02]  /*9c60*/  LOP3.LUT R3, R30, 0x380, RZ, 0xc0, !PT ;  /* 0x000003801e037812 */ /* 0x000fe400078ec0ff */
[----:B------:R-:W-:Y:S01]  /*9c70*/  LOP3.LUT R20, R20, R21, RZ, 0x3c, !PT ;  /* 0x0000001514147212 */ /* 0x000fe200078e3cff */
[----:B------:R-:W-:Y:S01]  /*9c80*/  IMAD.X R21, RZ, RZ, R173, P3 ;  /* 0x000000ffff157224 */ /* 0x000fe200018e06ad */
[----:B------:R-:W-:Y:S01]  /*9c90*/  LOP3.LUT R0, R31, 0x380, RZ, 0xc0, !PT ;  /* 0x000003801f007812 */ /* 0x000fe200078ec0ff */
[----:B------:R0:W-:Y:S01]  /*9ca0*/  STSM.16.M88.4 [R213], R24 ;  /* 0x00000018d5007844 */ /* 0x0001e20000000200 */
[----:B------:R-:W-:Y:S02]  /*9cb0*/  SHF.R.U64 R3, R3, 0x3, RZ ;  /* 0x0000000303037819 */ /* 0x000fe400000012ff */
[----:B------:R-:W-:-:S02]  /*9cc0*/  IADD3 R119, P3, R172, 0x8000, RZ ;  /* 0x00008000ac777810 */ /* 0x000fc40007f7e0ff */
[----:B------:R-:W-:Y:S02]  /*9cd0*/  SHF.R.U64 R0, R0, 0x3, RZ ;  /* 0x0000000300007819 */ /* 0x000fe400000012ff */
[----:B------:R-:W-:Y:S02]  /*9ce0*/  LOP3.LUT R168, R3, R30, RZ, 0x3c, !PT ;  /* 0x0000001e03a87212 */ /* 0x000fe400078e3cff */
[----:B------:R-:W-:Y:S02]  /*9cf0*/  LOP3.LUT R118, R119, 0x380, RZ, 0xc0, !PT ;  /* 0x0000038077767812 */ /* 0x000fe400078ec0ff */
[----:B------:R-:W-:Y:S02]  /*9d00*/  LOP3.LUT R3, R12, 0x380, RZ, 0xc0, !PT ;  /* 0x000003800c037812 */ /* 0x000fe400078ec0ff */
[----:B------:R-:W-:Y:S02]  /*9d10*/  LOP3.LUT R164, R0, R31, RZ, 0x3c, !PT ;  /* 0x0000001f00a47212 */ /* 0x000fe400078e3cff */
[----:B------:R-:W-:Y:S01]  /*9d20*/  SHF.R.U64 R118, R118, 0x3, RZ ;  /* 0x0000000376767819 */ /* 0x000fe200000012ff */
[----:B0-----:R-:W0:Y:S01]  /*9d30*/  @P2 LDC R24, c[0x0][0xbec] ;  /* 0x0002fb00ff182b82 */ /* 0x001e220000000800 */
[----:B------:R-:W-:-:S02]  /*9d40*/  LOP3.LUT R106, R111, 0x380, RZ, 0xc0, !PT ;  /* 0x000003806f6a7812 */ /* 0x000fc400078ec0ff */
[----:B------:R-:W-:Y:S02]  /*9d50*/  LOP3.LUT R0, R99, 0x380, RZ, 0xc0, !PT ;  /* 0x0000038063007812 */ /* 0x000fe400078ec0ff */
[----:B------:R-:W-:Y:S02]  /*9d60*/  SHF.R.U64 R3, R3, 0x3, RZ ;  /* 0x0000000303037819 */ /* 0x000fe400000012ff */
[----:B------:R-:W-:Y:S01]  /*9d70*/  LOP3.LUT R118, R118, R119, RZ, 0x3c, !PT ;  /* 0x0000007776767212 */ /* 0x000fe200078e3cff */
[----:B------:R-:W1:Y:S01]  /*9d80*/  @P2 LDC R27, c[0x0][0xbf0] ;  /* 0x0002fc00ff1b2b82 */ /* 0x000e620000000800 */
[----:B------:R-:W-:Y:S01]  /*9d90*/  SHF.R.U64 R106, R106, 0x3, RZ ;  /* 0x000000036a6a7819 */ /* 0x000fe200000012ff */
[----:B------:R-:W-:Y:S01]  /*9da0*/  IMAD.X R119, RZ, RZ, R173, P3 ;  /* 0x000000ffff777224 */ /* 0x000fe200018e06ad */
[----:B------:R-:W-:Y:S02]  /*9db0*/  SHF.R.U64 R0, R0, 0x3, RZ ;  /* 0x0000000300007819 */ /* 0x000fe400000012ff */
[----:B------:R-:W-:-:S02]  /*9dc0*/  LOP3.LUT R12, R3, R12, RZ, 0x3c, !PT ;  /* 0x0000000c030c7212 */ /* 0x000fc400078e3cff */
[C---:B------:R-:W-:Y:S02]  /*9dd0*/  IADD3 R107, P0, R172.reuse, 0x5000, RZ ;  /* 0x00005000ac6b7810 */ /* 0x040fe40007f1e0ff */
[----:B------:R-:W-:Y:S02]  /*9de0*/  IADD3 R3, P3, R172, 0xf000, RZ ;  /* 0x0000f000ac037810 */ /* 0x000fe40007f7e0ff */
[----:B------:R-:W-:Y:S02]  /*9df0*/  LOP3.LUT R10, R127, 0x380, RZ, 0xc0, !PT ;  /* 0x000003807f0a7812 */ /* 0x000fe400078ec0ff */
[----:B------:R-:W-:Y:S01]  /*9e00*/  LOP3.LUT R14, R123, 0x380, RZ, 0xc0, !PT ;  /* 0x000003807b0e7812 */ /* 0x000fe200078ec0ff */
[----:B------:R-:W-:Y:S01]  /*9e10*/  IMAD.X R147, RZ, RZ, R173, P3 ;  /* 0x000000ffff937224 */ /* 0x000fe200018e06ad */
[----:B------:R-:W-:Y:S01]  /*9e20*/  LOP3.LUT R156, R106, R111, RZ, 0x3c, !PT ;  /* 0x0000006f6a9c7212 */ /* 0x000fe200078e3cff */
[----:B0-----:R-:W-:Y:S01]  /*9e30*/  @P2 IMAD.HI.U32 R24, R39, R24, RZ ;  /* 0x0000001827182227 */ /* 0x001fe200078e00ff */
[----:B------:R-:W-:-:S02]  /*9e40*/  LOP3.LUT R170, R0, R99, RZ, 0x3c, !PT ;  /* 0x0000006300aa7212 */ /* 0x000fc400078e3cff */
[----:B------:R-:W-:Y:S02]  /*9e50*/  LOP3.LUT R106, R107, 0x380, RZ, 0xc0, !PT ;  /* 0x000003806b6a7812 */ /* 0x000fe400078ec0ff */
[----:B------:R-:W-:Y:S02]  /*9e60*/  LOP3.LUT R0, R3, 0x380, RZ, 0xc0, !PT ;  /* 0x0000038003007812 */ /* 0x000fe400078ec0ff */
[----:B------:R-:W-:Y:S02]  /*9e70*/  SHF.R.U64 R10, R10, 0x3, RZ ;  /* 0x000000030a0a7819 */ /* 0x000fe400000012ff */
[----:B------:R-:W-:Y:S02]  /*9e80*/  SHF.R.U64 R14, R14, 0x3, RZ ;  /* 0x000000030e0e7819 */ /* 0x000fe400000012ff */
[----:B------:R-:W-:Y:S02]  /*9e90*/  SHF.R.U64 R106, R106, 0x3, RZ ;  /* 0x000000036a6a7819 */ /* 0x000fe400000012ff */
[----:B------:R-:W-:-:S02]  /*9ea0*/  SHF.R.U64 R0, R0, 0x3, RZ ;  /* 0x0000000300007819 */ /* 0x000fc400000012ff */
[----:B------:R-:W-:Y:S02]  /*9eb0*/  LOP3.LUT R10, R10, R127, RZ, 0x3c, !PT ;  /* 0x0000007f0a0a7212 */ /* 0x000fe400078e3cff */
[----:B------:R-:W-:Y:S02]  /*9ec0*/  LOP3.LUT R14, R14, R123, RZ, 0x3c, !PT ;  /* 0x0000007b0e0e7212 */ /* 0x000fe400078e3cff */
[----:B------:R-:W-:Y:S01]  /*9ed0*/  LOP3.LUT R106, R106, R107, RZ, 0x3c, !PT ;  /* 0x0000006b6a6a7212 */ /* 0x000fe200078e3cff */
[----:B------:R-:W-:Y:S01]  /*9ee0*/  IMAD.X R107, RZ, RZ, R173, P0 ;  /* 0x000000ffff6b7224 */ /* 0x000fe200000e06ad */
[----:B------:R-:W-:Y:S02]  /*9ef0*/  LOP3.LUT R146, R0, R3, RZ, 0x3c, !PT ;  /* 0x0000000300927212 */ /* 0x000fe400078e3cff */
[----:B------:R-:W-:Y:S02]  /*9f00*/  MOV R154, R154 ;  /* 0x0000009a009a7202 */ /* 0x000fe40000000f00 */
[----:B------:R-:W-:-:S02]  /*9f10*/  MOV R3, R8 ;  /* 0x0000000800037202 */ /* 0x000fc40000000f00 */
[----:B------:R-:W-:Y:S01]  /*9f20*/  MOV R0, R10 ;  /* 0x0000000a00007202 */ /* 0x000fe20000000f00 */
[----:B------:R-:W-:Y:S01]  /*9f30*/  STSM.16.M88.4 [R154], R32 ;  /* 0x000000209a007844 */ /* 0x000fe20000000200 */
[----:B------:R-:W-:Y:S02]  /*9f40*/  MOV R164, R164 ;  /* 0x000000a400a47202 */ /* 0x000fe40000000f00 */
[----:B------:R-:W-:Y:S02]  /*9f50*/  IADD3 R135, P0, R172, 0xc000, RZ ;  /* 0x0000c000ac877810 */ /* 0x000fe40007f1e0ff */
[----:B------:R-:W-:Y:S01]  /*9f60*/  MOV R44, R14 ;  /* 0x0000000e002c7202 */ /* 0x000fe20000000f00 */
[----:B------:R-:W-:Y:S01]  /*9f70*/  STSM.16.M88.4 [R164], R40 ;  /* 0x00000028a4007844 */ /* 0x000fe20000000200 */
[----:B------:R-:W-:Y:S02]  /*9f80*/  MOV R170, R170 ;  /* 0x000000aa00aa7202 */ /* 0x000fe40000000f00 */
[----:B------:R-:W-:-:S02]  /*9f90*/  F2FP.F16.F32.PACK_AB R8, R49, R183 ;  /* 0x000000b73108723e */ /* 0x000fc400000000ff */
        /* <DEDUP_REMOVED lines=9> */
[----:B-1----:R-:W-:Y:S02]  /*a030*/  @P2 SHF.R.U32.HI R36, RZ, R27, R24 ;  /* 0x0000001bff242219 */ /* 0x002fe40000011618 */
[----:B------:R-:W-:Y:S01]  /*a040*/  LOP3.LUT R134, R135, 0x380, RZ, 0xc0, !PT ;  /* 0x0000038087867812 */ /* 0x000fe200078ec0ff */
[----:B------:R1:W-:Y:S01]  /*a050*/  STSM.16.M88.4 [R25], R12 ;  /* 0x0000000c19007844 */ /* 0x0003e20000000200 */
[----:B------:R-:W-:Y:S01]  /*a060*/  MOV R168, R168 ;  /* 0x000000a800a87202 */ /* 0x000fe20000000f00 */
[----:B------:R-:W-:Y:S01]  /*a070*/  IMAD.MOV R37, RZ, RZ, -R36 ;  /* 0x000000ffff257224 */ /* 0x000fe200078e0a24 */
[----:B------:R-:W-:-:S02]  /*a080*/  IADD3 R111, P1, R172, 0x6000, RZ ;  /* 0x00006000ac6f7810 */ /* 0x000fc40007f3e0ff */
[----:B------:R-:W-:Y:S01]  /*a090*/  MOV R166, R166 ;  /* 0x000000a600a67202 */ /* 0x000fe20000000f00 */
[----:B------:R-:W-:Y:S01]  /*a0a0*/  IMAD R37, R48, R37, R39 ;  /* 0x0000002530257224 */ /* 0x000fe200078e0227 */
[----:B0-----:R-:W-:Y:S02]  /*a0b0*/  F2FP.F16.F32.PACK_AB R8, R65, R187 ;  /* 0x000000bb4108723e */ /* 0x001fe400000000ff */
[----:B------:R-:W-:Y:S02]  /*a0c0*/  F2FP.F16.F32.PACK_AB R9, R67, R66 ;  /* 0x000000424309723e */ /* 0x000fe400000000ff */
[----:B------:R-:W-:Y:S02]  /*a0d0*/  F2FP.F16.F32.PACK_AB R10, R69, R188 ;  /* 0x000000bc450a723e */ /* 0x000fe400000000ff */
[----:B------:R-:W-:Y:S02]  /*a0e0*/  F2FP.F16.F32.PACK_AB R11, R71, R70 ;  /* 0x00000046470b723e */ /* 0x000fe400000000ff */
[----:B------:R-:W-:-:S02]  /*a0f0*/  SHF.R.U64 R134, R134, 0x3, RZ ;  /* 0x0000000386867819 */ /* 0x000fc400000012ff */
        /* <DEDUP_REMOVED lines=11> */
[----:B------:R-:W-:Y:S02]  /*a1b0*/  LOP3.LUT R110, R111, 0x380, RZ, 0xc0, !PT ;  /* 0x000003806f6e7812 */ /* 0x000fe400078ec0ff */
[----:B------:R-:W-:Y:S01]  /*a1c0*/  LOP3.LUT R134, R134, R135, RZ, 0x3c, !PT ;  /* 0x0000008786867212 */ /* 0x000fe200078e3cff */
[----:B------:R-:W-:Y:S01]  /*a1d0*/  IMAD.X R135, RZ, RZ, R173, P0 ;  /* 0x000000ffff877224 */ /* 0x000fe200000e06ad */
[----:B------:R2:W-:Y:S01]  /*a1e0*/  STSM.16.M88.4 [R162], R24 ;  /* 0x00000018a2007844 */ /* 0x0005e20000000200 */
[----:B------:R-:W-:Y:S02]  /*a1f0*/  SHF.R.U64 R110, R110, 0x3, RZ ;  /* 0x000000036e6e7819 */ /* 0x000fe400000012ff */
[----:B0-----:R-:W-:Y:S01]  /*a200*/  F2FP.F16.F32.PACK_AB R9, R52, R7 ;  /* 0x000000073409723e */ /* 0x001fe200000000ff */
[----:B-1----:R-:W-:Y:S01]  /*a210*/  IMAD.U32 R13, RZ, RZ, UR5 ;  /* 0x00000005ff0d7e24 */ /* 0x002fe2000f8e00ff */
[----:B------:R-:W-:Y:S01]  /*a220*/  SHF.R.S32.HI R12, RZ, 0x1f, R36 ;  /* 0x0000001fff0c7819 */ /* 0x000fe20000011424 */
[----:B------:R-:W-:Y:S01]  /*a230*/  ULDC UR5, c[0x0][0xa88] ;  /* 0x0002a20000057ab9 */ /* 0x000fe20000000800 */
[----:B------:R-:W-:-:S02]  /*a240*/  SHF.R.S32.HI R7, RZ, 0x1f, R37 ;  /* 0x0000001fff077819 */ /* 0x000fc40000011425 */
[----:B------:R-:W-:Y:S01]  /*a250*/  LOP3.LUT R110, R110, R111, RZ, 0x3c, !PT ;  /* 0x0000006f6e6e7212 */ /* 0x000fe200078e3cff */
[----:B------:R-:W-:Y:S01]  /*a260*/  IMAD.X R111, RZ, RZ, R173, P1 ;  /* 0x000000ffff6f7224 */ /* 0x000fe200008e06ad */
[----:B------:R-:W-:Y:S02]  /*a270*/  IADD3 R139, P1, R172, 0xd000, RZ ;  /* 0x0000d000ac8b7810 */ /* 0x000fe40007f3e0ff */
[----:B------:R-:W-:Y:S02]  /*a280*/  MOV R160, R160 ;  /* 0x000000a000a07202 */ /* 0x000fe40000000f00 */
[----:B--2---:R-:W-:Y:S01]  /*a290*/  IADD3 R24, P0, R36, UR6, RZ ;  /* 0x0000000624187c10 */ /* 0x004fe2000ff1e0ff */
[----:B------:R-:W-:Y:S01]  /*a2a0*/  VIADD R26, R206, UR44 ;  /* 0x0000002cce1a7c36 */ /* 0x000fe20008000000 */
[----:B------:R-:W-:Y:S02]  /*a2b0*/  F2FP.F16.F32.PACK_AB R32, R89, R193 ;  /* 0x000000c15920723e */ /* 0x000fe400000000ff */
[----:B------:R-:W-:Y:S01]  /*a2c0*/  IADD3.X R25, R12, UR7, R13, P0, !PT ;  /* 0x000000070c197c10 */ /* 0x000fe200087fe40d */
[----:B------:R-:W-:Y:S01]  /*a2d0*/  ULDC.64 UR6, c[0x0][0xb88] ;  /* 0x0002e20000067ab9 */ /* 0x000fe20000000a00 */
[----:B------:R-:W-:Y:S01]  /*a2e0*/  F2FP.F16.F32.PACK_AB R33, R91, R90 ;  /* 0x0000005a5b21723e */ /* 0x000fe200000000ff */
[----:B------:R-:W-:Y:S01]  /*a2f0*/  IMAD R12, R7, UR6, RZ ;  /* 0x00000006070c7c24 */ /* 0x000fe2000f8e02ff */
[----:B------:R-:W-:Y:S01]  /*a300*/  F2FP.F16.F32.PACK_AB R34, R93, R194 ;  /* 0x000000c25d22723e */ /* 0x000fe200000000ff */
[----:B------:R-:W-:Y:S01]  /*a310*/  IMAD.WIDE.U32 R24, R37, UR6, R24 ;  /* 0x0000000625187c25 */ /* 0x000fe2000f8e0018 */
[----:B------:R-:W-:-:S02]  /*a320*/  F2FP.F16.F32.PACK_AB R35, R95, R94 ;  /* 0x0000005e5f23723e */ /* 0x000fc400000000ff */
[----:B------:R-:W-:Y:S01]  /*a330*/  MOV R158, R158 ;  /* 0x0000009e009e7202 */ /* 0x000fe20000000f00 */
[----:B------:R-:W-:Y:S01]  /*a340*/  IMAD R37, R37, UR7, R12 ;  /* 0x0000000725257c24 */ /* 0x000fe2000f8e020c */
[----:B------:R-:W-:Y:S01]  /*a350*/  F2FP.F16.F32.PACK_AB R8, R97, R195 ;  /* 0x000000c36108723e */ /* 0x000fe200000000ff */
[----:B------:R0:W-:Y:S01]  /*a360*/  STSM.16.M88.4 [R160], R32 ;  /* 0x00000020a0007844 */ /* 0x0001e20000000200 */
[----:B------:R-:W-:Y:S01]  /*a370*/  F2FP.F16.F32.PACK_AB R10, R101, R196 ;  /* 0x000000c4650a723e */ /* 0x000fe200000000ff */
[----:B------:R-:W-:Y:S01]  /*a380*/  ULDC.64 UR6, c[0x0][0xb50] ;  /* 0x0002d40000067ab9 */ /* 0x000fe20000000a00 */
[----:B------:R-:W-:Y:S01]  /*a390*/  F2FP.F16.F32.PACK_AB R11, R60, R56 ;  /* 0x000000383c0b723e */ /* 0x000fe200000000ff */
[----:B------:R-:W-:Y:S01]  /*a3a0*/  IMAD R7, R48, UR5, RZ ;  /* 0x0000000530077c24 */ /* 0x000fe2000f8e02ff */
[----:B------:R-:W-:Y:S02]  /*a3b0*/  LOP3.LUT R138, R139, 0x380, RZ, 0xc0, !PT ;  /* 0x000003808b8a7812 */ /* 0x000fe400078ec0ff */
[----:B------:R-:W-:Y:S01]  /*a3c0*/  LOP3.LUT P0, RZ, R204, 0x3, RZ, 0xc0, !PT ;  /* 0x00000003ccff7812 */ /* 0x000fe2000780c0ff */
[----:B------:R1:W-:Y:S01]  /*a3d0*/  STSM.16.M88.4 [R158], R8 ;  /* 0x000000089e007844 */ /* 0x0003e20000000200 */
[----:B------:R-:W-:-:S02]  /*a3e0*/  SHF.R.U64 R138, R138, 0x3, RZ ;  /* 0x000000038a8a7819 */ /* 0x000fc400000012ff */
[----:B------:R-:W-:Y:S02]  /*a3f0*/  MOV R156, R156 ;  /* 0x0000009c009c7202 */ /* 0x000fe40000000f00 */
[----:B------:R-:W-:Y:S02]  /*a400*/  F2FP.F16.F32.PACK_AB R12, R105, R197 ;  /* 0x000000c5690c723e */ /* 0x000fe400000000ff */
[----:B------:R-:W-:Y:S02]  /*a410*/  F2FP.F16.F32.PACK_AB R13, R68, R64 ;  /* 0x00000040440d723e */ /* 0x000fe400000000ff */
[----:B0-----:R-:W-:Y:S02]  /*a420*/  LEA R34, P3, R24, UR6, 0x2 ;  /* 0x0000000618227c11 */ /* 0x001fe4000f8610ff */
[----:B------:R-:W-:Y:S02]  /*a430*/  F2FP.F16.F32.PACK_AB R14, R109, R198 ;  /* 0x000000c66d0e723e */ /* 0x000fe400000000ff */
[----:B------:R-:W-:Y:S01]  /*a440*/  F2FP.F16.F32.PACK_AB R15, R76, R72 ;  /* 0x000000484c0f723e */ /* 0x000fe200000000ff */
[----:B------:R-:W-:Y:S01]  /*a450*/  SHFL.IDX PT, R46, R34, RZ, 0x1c1f ;  /* 0x001c1fff222e7589 */ /* 0x000fe200000e0000 */
[----:B------:R-:W-:Y:S01]  /*a460*/  LOP3.LUT R138, R138, R139, RZ, 0x3c, !PT ;  /* 0x0000008b8a8a7212 */ /* 0x000fe200078e3cff */
[----:B-1----:R-:W-:Y:S01]  /*a470*/  IMAD.IADD R9, R25, 0x1, R37 ;  /* 0x0000000119097824 */ /* 0x002fe200078e0225 */
[----:B------:R-:W-:Y:S01]  /*a480*/  MOV R152, R152 ;  /* 0x0000009800987202 */ /* 0x000fe20000000f00 */
[----:B------:R-:W-:Y:S01]  /*a490*/  VIADD R8, R26, 0x8 ;  /* 0x000000081a087836 */ /* 0x000fe20000000000 */
[----:B------:R0:W-:Y:S01]  /*a4a0*/  STSM.16.M88.4 [R156], R12 ;  /* 0x0000000c9c007844 */ /* 0x0001e20000000200 */
[----:B------:R-:W-:Y:S01]  /*a4b0*/  IMAD.X R139, RZ, RZ, R173, P1 ;  /* 0x000000ffff8b7224 */ /* 0x000fe200008e06ad */
[----:B------:R-:W-:-:S02]  /*a4c0*/  LEA.HI.X R35, R24, UR7, R9, 0x2, P3 ;  /* 0x0000000718237c11 */ /* 0x000fc400098f1409 */
[-C--:B------:R-:W-:Y:S01]  /*a4d0*/  ISETP.GE.OR P1, PT, R26, R7.reuse, P0 ;  /* 0x000000071a00720c */ /* 0x080fe20000726670 */
[----:B------:R-:W-:Y:S01]  /*a4e0*/  SHFL.IDX PT, R50, R34, 0x1, 0x1c1f ;  /* 0x003c1f0022327f89 */ /* 0x000fe200000e0000 */
[----:B------:R-:W-:Y:S02]  /*a4f0*/  ISETP.GE.OR P0, PT, R8, R7, P0 ;  /* 0x000000070800720c */ /* 0x000fe40000706670 */
[----:B------:R-:W-:Y:S01]  /*a500*/  F2FP.F16.F32.PACK_AB R8, R113, R199 ;  /* 0x000000c77108723e */ /* 0x000fe200000000ff */
[----:B------:R-:W1:Y:S01]  /*a510*/  SHFL.IDX PT, R47, R35, RZ, 0x1c1f ;  /* 0x001c1fff232f7589 */ /* 0x000e6200000e0000 */
[----:B------:R-:W-:Y:S02]  /*a520*/  F2FP.F16.F32.PACK_AB R9, R84, R80 ;  /* 0x000000505409723e */ /* 0x000fe400000000ff */
[----:B------:R-:W-:Y:S01]  /*a530*/  F2FP.F16.F32.PACK_AB R10, R117, R201 ;  /* 0x000000c9750a723e */ /* 0x000fe200000000ff */
[----:B------:R-:W2:Y:S01]  /*a540*/  SHFL.IDX PT, R51, R35, 0x1, 0x1c1f ;  /* 0x003c1f0023337f89 */ /* 0x000ea200000e0000 */
[----:B------:R-:W-:-:S02]  /*a550*/  F2FP.F16.F32.PACK_AB R11, R92, R88 ;  /* 0x000000585c0b723e */ /* 0x000fc400000000ff */
[----:B------:R-:W-:Y:S02]  /*a560*/  MOV R150, R150 ;  /* 0x0000009600967202 */ /* 0x000fe40000000f00 */
[----:B0-----:R-:W-:Y:S01]  /*a570*/  F2FP.F16.F32.PACK_AB R12, R121, R202 ;  /* 0x000000ca790c723e */ /* 0x001fe200000000ff */
[----:B------:R0:W-:Y:S01]  /*a580*/  STSM.16.M88.4 [R152], R8 ;  /* 0x0000000898007844 */ /* 0x0001e20000000200 */
[----:B------:R-:W-:Y:S02]  /*a590*/  F2FP.F16.F32.PACK_AB R13, R100, R96 ;  /* 0x00000060640d723e */ /* 0x000fe400000000ff */
[----:B------:R-:W-:Y:S02]  /*a5a0*/  F2FP.F16.F32.PACK_AB R14, R125, R124 ;  /* 0x0000007c7d0e723e */ /* 0x000fe400000000ff */
[----:B------:R-:W-:Y:S02]  /*a5b0*/  F2FP.F16.F32.PACK_AB R15, R108, R104 ;  /* 0x000000686c0f723e */ /* 0x000fe400000000ff */
[----:B------:R-:W-:-:S02]  /*a5c0*/  F2FP.F16.F32.PACK_AB R24, R129, R128 ;  /* 0x000000808118723e */ /* 0x000fc400000000ff */
[----:B------:R-:W-:Y:S01]  /*a5d0*/  F2FP.F16.F32.PACK_AB R25, R116, R112 ;  /* 0x000000707419723e */ /* 0x000fe200000000ff */
[----:B------:R-:W-:Y:S01]  /*a5e0*/  STSM.16.M88.4 [R150], R12 ;  /* 0x0000000c96007844 */ /* 0x000fe20000000200 */
[----:B------:R-:W-:Y:S02]  /*a5f0*/  F2FP.F16.F32.PACK_AB R26, R133, R132 ;  /* 0x00000084851a723e */ /* 0x000fe400000000ff */
[----:B------:R-:W-:Y:S02]  /*a600*/  F2FP.F16.F32.PACK_AB R27, R174, R120 ;  /* 0x00000078ae1b723e */ /* 0x000fe400000000ff */
[----:B------:R-:W-:Y:S01]  /*a610*/  F2FP.F16.F32.PACK_AB R32, R137, R136 ;  /* 0x000000888920723e */ /* 0x000fe200000000ff */
[----:B0-----:R-:W0:Y:S01]  /*a620*/  @P2 LDC R9, c[0x0][0xbf0] ;  /* 0x0002fc00ff092b82 */ /* 0x001e220000000800 */
        /* <DEDUP_REMOVED lines=9> */
[----:B------:R-:W-:-:S02]  /*a6c0*/  IADD3 R31, P4, R172, 0x2000, RZ ;  /* 0x00002000ac1f7810 */ /* 0x000fc40007f9e0ff */
[C---:B------:R-:W-:Y:S01]  /*a6d0*/  IADD3 R99, P5, R172.reuse, 0x3000, RZ ;  /* 0x00003000ac637810 */ /* 0x040fe20007fbe0ff */
[----:B------:R-:W-:Y:S01]  /*a6e0*/  STSM.16.M88.4 [R3], R56 ;  /* 0x0000003803007844 */ /* 0x000fe20000000200 */
[----:B------:R-:W-:Y:S02]  /*a6f0*/  IADD3 R103, P6, R172, 0x4000, RZ ;  /* 0x00004000ac677810 */ /* 0x000fe40007fde0ff */
[----:B------:R-:W-:Y:S01]  /*a700*/  LOP3.LUT R30, R31, 0x380, RZ, 0xc0, !PT ;  /* 0x000003801f1e7812 */ /* 0x000fe200078ec0ff */
[----:B------:R-:W-:Y:S01]  /*a710*/  BAR.SYNC.DEFER_BLOCKING 0x1, 0x100 ;  /* 0x0044000000007b1d */ /* 0x000fe20000010000 */
[----:B------:R-:W-:Y:S02]  /*a720*/  LOP3.LUT R98, R99, 0x380, RZ, 0xc0, !PT ;  /* 0x0000038063627812 */ /* 0x000fe400078ec0ff */
[----:B------:R-:W-:Y:S01]  /*a730*/  LOP3.LUT R102, R103, 0x380, RZ, 0xc0, !PT ;  /* 0x0000038067667812 */ /* 0x000fe200078ec0ff */
[----:B---3--:R-:W-:Y:S01]  /*a740*/  IMAD R0, R23, 0x20, R200 ;  /* 0x0000002017007824 */ /* 0x008fe200078e02c8 */
[----:B------:R-:W-:-:S02]  /*a750*/  SHF.R.U64 R30, R30, 0x3, RZ ;  /* 0x000000031e1e7819 */ /* 0x000fc400000012ff */
[----:B------:R-:W-:Y:S02]  /*a760*/  SHF.R.U64 R98, R98, 0x3, RZ ;  /* 0x0000000362627819 */ /* 0x000fe400000012ff */
[----:B------:R-:W-:Y:S01]  /*a770*/  SHF.R.U64 R102, R102, 0x3, RZ ;  /* 0x0000000366667819 */ /* 0x000fe200000012ff */
[----:B------:R-:W-:Y:S01]  /*a780*/  UIMAD UR5, UR10, UR8, URZ ;  /* 0x000000080a0572a4 */ /* 0x000fe2000f8e023f */
[----:B------:R-:W-:Y:S01]  /*a790*/  LOP3.LUT R30, R30, R31, RZ, 0x3c, !PT ;  /* 0x0000001f1e1e7212 */ /* 0x000fe200078e3cff */
[--C-:B------:R-:W-:Y:S01]  /*a7a0*/  IMAD.X R31, RZ, RZ, R173.reuse, P4 ;  /* 0x000000ffff1f7224 */ /* 0x100fe200020e06ad */
[----:B------:R-:W-:Y:S01]  /*a7b0*/  LOP3.LUT R98, R98, R99, RZ, 0x3c, !PT ;  /* 0x0000006362627212 */ /* 0x000fe200078e3cff */
[--C-:B------:R-:W-:Y:S01]  /*a7c0*/  IMAD.X R99, RZ, RZ, R173.reuse, P5 ;  /* 0x000000ffff637224 */ /* 0x100fe200028e06ad */
[----:B------:R-:W-:Y:S01]  /*a7d0*/  LOP3.LUT R102, R102, R103, RZ, 0x3c, !PT ;  /* 0x0000006766667212 */ /* 0x000fe200078e3cff */
[----:B------:R-:W-:Y:S01]  /*a7e0*/  IMAD.X R103, RZ, RZ, R173, P6 ;  /* 0x000000ffff677224 */ /* 0x000fe200030e06ad */
[----:B------:R-:W-:-:S02]  /*a7f0*/  IADD3 R123, P4, R172, 0x9000, RZ ;  /* 0x00009000ac7b7810 */ /* 0x000fc40007f9e0ff */
[C---:B------:R-:W-:Y:S01]  /*a800*/  LOP3.LUT R29, R172.reuse, 0x380, RZ, 0xc0, !PT ;  /* 0x00000380ac1d7812 */ /* 0x040fe200078ec0ff */
[----:B-1----:R-:W-:Y:S01]  /*a810*/  @!P1 ST.E desc[UR46][R46.64], R6 ;  /* 0x000000062e009985 */ /* 0x002fe2000c10192e */
[C---:B------:R-:W-:Y:S01]  /*a820*/  IADD3 R127, P5, R172.reuse, 0xa000, RZ ;  /* 0x0000a000ac7f7810 */ /* 0x040fe20007fbe0ff */
[----:B------:R-:W-:Y:S01]  /*a830*/  UIMAD.WIDE.U32 UR6, UR39, UR8, URZ ;  /* 0x00000008270672a5 */ /* 0x000fe2000f8e003f */
[----:B------:R-:W-:Y:S01]  /*a840*/  IADD3 R131, P6, R172, 0xb000, RZ ;  /* 0x0000b000ac837810 */ /* 0x000fe20007fde0ff */
[----:B--2---:R1:W-:Y:S01]  /*a850*/  @!P0 ST.E desc[UR46][R50.64], R5 ;  /* 0x0000000532008985 */ /* 0x0043e2000c10192e */
[----:B------:R-:W-:Y:S01]  /*a860*/  UIMAD UR5, UR39, UR9, UR5 ;  /* 0x00000009270572a4 */ /* 0x000fe2000f8e0205 */
[----:B------:R-:W-:Y:S01]  /*a870*/  LOP3.LUT R122, R123, 0x380, RZ, 0xc0, !PT ;  /* 0x000003807b7a7812 */ /* 0x000fe200078ec0ff */
[----:B------:R-:W-:Y:S01]  /*a880*/  ULDC.64 UR10, c[0x0][0xaf0] ;  /* 0x0002bc00000a7ab9 */ /* 0x000fe20000000a00 */
[----:B------:R-:W-:Y:S02]  /*a890*/  LOP3.LUT R126, R127, 0x380, RZ, 0xc0, !PT ;  /* 0x000003807f7e7812 */ /* 0x000fe400078ec0ff */
[----:B------:R-:W-:-:S02]  /*a8a0*/  LOP3.LUT R130, R131, 0x380, RZ, 0xc0, !PT ;  /* 0x0000038083827812 */ /* 0x000fc400078ec0ff */
[----:B------:R-:W-:Y:S01]  /*a8b0*/  SHF.R.U64 R29, R29, 0x3, RZ ;  /* 0x000000031d1d7819 */ /* 0x000fe200000012ff */
[----:B-1----:R-:W1:Y:S01]  /*a8c0*/  @P2 LDC R5, c[0x0][0xbec] ;  /* 0x0002fb00ff052b82 */ /* 0x002e620000000800 */
[----:B------:R-:W-:Y:S01]  /*a8d0*/  VIADD R6, R0, UR44 ;  /* 0x0000002c00067c36 */ /* 0x000fe20008000000 */
[----:B------:R-:W-:Y:S01]  /*a8e0*/  UIMAD UR8, UR12, UR10, URZ ;  /* 0x0000000a0c0872a4 */ /* 0x000fe2000f8e023f */
[----:B------:R-:W-:Y:S01]  /*a8f0*/  SHF.R.U64 R122, R122, 0x3, RZ ;  /* 0x000000037a7a7819 */ /* 0x000fe200000012ff */
[----:B------:R-:W-:Y:S01]  /*a900*/  UIADD3 UR7, UR7, UR5, URZ ;  /* 0x0000000507077290 */ /* 0x000fe2000fffe03f */
[----:B------:R-:W-:Y:S01]  /*a910*/  IMAD.MOV.U32 R3, RZ, RZ, R6 ;  /* 0x000000ffff037224 */ /* 0x000fe200078e0006 */
[----:B------:R-:W-:Y:S01]  /*a920*/  UIMAD UR5, UR42, UR11, UR8 ;  /* 0x0000000b2a0572a4 */ /* 0x000fe2000f8e0208 */
[----:B------:R-:W-:Y:S01]  /*a930*/  SHF.R.U64 R126, R126, 0x3, RZ ;  /* 0x000000037e7e7819 */ /* 0x000fe200000012ff */
[----:B------:R-:W-:Y:S01]  /*a940*/  UIMAD.WIDE.U32 UR42, UR42, UR10, UR6 ;  /* 0x0000000a2a2a72a5 */ /* 0x000fe2000f8e0006 */
[----:B------:R-:W-:Y:S01]  /*a950*/  SHF.R.U64 R130, R130, 0x3, RZ ;  /* 0x0000000382827819 */ /* 0x000fe200000012ff */
[----:B------:R2:W5:Y:S01]  /*a960*/  LD.E.128 R40, desc[UR46][R20.64] ;  /* 0x0000002e14287980 */ /* 0x000562000c101d00 */
[----:B------:R-:W-:Y:S01]  /*a970*/  LOP3.LUT R122, R122, R123, RZ, 0x3c, !PT ;  /* 0x0000007b7a7a7212 */ /* 0x000fe200078e3cff */
[----:B------:R-:W-:Y:S01]  /*a980*/  UIADD3 UR5, UR43, UR5, URZ ;  /* 0x000000052b057290 */ /* 0x000fe2000fffe03f */
[----:B------:R-:W-:Y:S01]  /*a990*/  LOP3.LUT R126, R126, R127, RZ, 0x3c, !PT ;  /* 0x0000007f7e7e7212 */ /* 0x000fe200078e3cff */
[--C-:B------:R-:W-:Y:S01]  /*a9a0*/  IMAD.X R123, RZ, RZ, R173.reuse, P4 ;  /* 0x000000ffff7b7224 */ /* 0x100fe200020e06ad */
[----:B------:R-:W-:Y:S01]  /*a9b0*/  LOP3.LUT R130, R130, R131, RZ, 0x3c, !PT ;  /* 0x0000008382827212 */ /* 0x000fe200078e3cff */
[--C-:B------:R-:W-:Y:S01]  /*a9c0*/  IMAD.X R127, RZ, RZ, R173.reuse, P5 ;  /* 0x000000ffff7f7224 */ /* 0x100fe200028e06ad */
[----:B------:R-:W-:Y:S01]  /*a9d0*/  LOP3.LUT R28, R29, R172, RZ, 0x3c, !PT ;  /* 0x000000ac1d1c7212 */ /* 0x000fe200078e3cff */
[--C-:B------:R-:W-:Y:S01]  /*a9e0*/  IMAD.X R131, RZ, RZ, R173.reuse, P6 ;  /* 0x000000ffff837224 */ /* 0x100fe200030e06ad */
[----:B------:R-:W-:Y:S01]  /*a9f0*/  ULDC.64 UR6, c[0x0][0xae0] ;  /* 0x0002b80000067ab9 */ /* 0x000fe20000000a00 */
[----:B------:R-:W-:Y:S01]  /*aa00*/  IMAD.MOV.U32 R29, RZ, RZ, R173 ;  /* 0x000000ffff1d7224 */ /* 0x000fe200078e00ad */
[----:B------:R2:W5:Y:S01]  /*aa10*/  LD.E.128 R52, desc[UR46][R30.64] ;  /* 0x0000002e1e347980 */ /* 0x000562000c101d00 */
[----:B-1----:R-:W-:-:S03]  /*aa20*/  @P2 IMAD.HI.U32 R0, R6, R5, RZ ;  /* 0x0000000506002227 */ /* 0x002fc600078e00ff */
[----:B------:R2:W5:Y:S02]  /*aa30*/  LD.E.128 R36, desc[UR46][R28.64] ;  /* 0x0000002e1c247980 */ /* 0x000564000c101d00 */
[----:B0-----:R-:W-:Y:S01]  /*aa40*/  @P2 SHF.R.U32.HI R3, RZ, R9, R0 ;  /* 0x00000009ff032219 */ /* 0x001fe20000011600 */
[----:B------:R-:W-:Y:S01]  /*aa50*/  IMAD.U32 R4, RZ, RZ, UR42 ;  /* 0x0000002aff047e24 */ /* 0x000fe2000f8e00ff */
        /* <DEDUP_REMOVED lines=67> */
.L_x_4184:
[----:B------:R-:W-:Y:S05]  /*ae90*/  BSYNC B1 ;  /* 0x0000000000017941 */ /* 0x000fea0003800000 */
.L_x_4183:
[----:B-1-3--:R1:W3:Y:S01]  /*aea0*/  SHFL.IDX PT, R13, R3, 0x1, 0x181f ;  /* 0x00381f00030d7f89 */ /* 0x00a2e200000e0000 */
[----:B------:R-:W-:Y:S03]  /*aeb0*/  BSSY B1, `(.L_x_4185) ;  /* 0x0000014000017945 */ /* 0x000fe60003800000 */
[----:B------:R1:W4:Y:S01]  /*aec0*/  SHFL.IDX PT, R11, R6, 0x1, 0x181f ;  /* 0x00381f00060b7f89 */ /* 0x00032200000e0000 */
[----:B------:R-:W-:Y:S05]  /*aed0*/  @P1 BRA `(.L_x_4186) ;  /* 0x0000000000441947 */ /* 0x000fea0003800000 */
[----:B------:R-:W-:Y:S02]  /*aee0*/  ULDC UR5, c[0x0][0xac8] ;  /* 0x0002b20000057ab9 */ /* 0x000fe40000000800 */
[----:B------:R-:W-:Y:S02]  /*aef0*/  ISETP.GE.AND P4, PT, R2, UR5, PT ;  /* 0x0000000502007c0c */ /* 0x000fe4000bf86270 */
[----:B------:R-:W-:Y:S02]  /*af00*/  ISETP.GE.AND P3, PT, R19, UR5, PT ;  /* 0x0000000513007c0c */ /* 0x000fe4000bf66270 */
[----:B------:R-:W-:Y:S02]  /*af10*/  ISETP.GE.AND P2, PT, R18, UR5, PT ;  /* 0x0000000512007c0c */ /* 0x000fe4000bf46270 */
[----:B------:R-:W-:-:S07]  /*af20*/  ISETP.GE.AND P1, PT, R22, UR5, PT ;  /* 0x0000000516007c0c */ /* 0x000fce000bf26270 */
[CC--:B----4-:R-:W-:Y:S02]  /*af30*/  @!P4 LEA R4, P6, R2.reuse, R11.reuse, 0x1 ;  /* 0x0000000b0204c211 */ /* 0x0d0fe400078c08ff */
[C---:B------:R-:W-:Y:S02]  /*af40*/  @!P3 LEA R8, P5, R19.reuse, R11, 0x1 ;  /* 0x0000000b1308b211 */ /* 0x040fe400078a08ff */
[----:B---3--:R-:W-:Y:S02]  /*af50*/  @!P4 LEA.HI.X R5, R2, R13, R211, 0x1, P6 ;  /* 0x0000000d0205c211 */ /* 0x008fe400030f0cd3 */
        /* <DEDUP_REMOVED lines=9> */
.L_x_4186:
[----:B------:R-:W-:Y:S05]  /*aff0*/  BSYNC B1 ;  /* 0x0000000000017941 */ /* 0x000fea0003800000 */
.L_x_4185:
[----:B---3--:R3:W0:Y:S01]  /*b000*/  SHFL.IDX PT, R13, R3, 0x2, 0x181f ;  /* 0x00581f00030d7f89 */ /* 0x00862200000e0000 */
        /* <DEDUP_REMOVED lines=14> */
[----:B-----5:R0:W-:Y:S01]  /*b0f0*/  @!P3 ST.E.128 desc[UR46][R4.64], R52 ;  /* 0x000000340400b985 */ /* 0x0201e2000c101d2e */
[----:B----4-:R-:W-:-:S02]  /*b100*/  @!P1 LEA.HI.X R11, R18, R13, R209, 0x1, P4 ;  /* 0x0000000d120b9211 */ /* 0x010fc400020f0cd1 */
[----:B------:R-:W-:Y:S01]  /*b110*/  @!P0 LEA.HI.X R13, R22, R13, R208, 0x1, P6 ;  /* 0x0000000d160d8211 */ /* 0x000fe200030f0cd0 */
[----:B------:R0:W-:Y:S04]  /*b120*/  @!P2 ST.E.128 desc[UR46][R8.64], R108 ;  /* 0x0000006c0800a985 */ /* 0x0001e8000c101d2e */
[----:B------:R0:W-:Y:S04]  /*b130*/  @!P1 ST.E.128 desc[UR46][R10.64], R124 ;  /* 0x0000007c0a009985 */ /* 0x0001e8000c101d2e */
[----:B------:R0:W-:Y:S02]  /*b140*/  @!P0 ST.E.128 desc[UR46][R12.64], R140 ;  /* 0x0000008c0c008985 */ /* 0x0001e4000c101d2e */
.L_x_4188:
[----:B------:R-:W-:Y:S05]  /*b150*/  BSYNC B1 ;  /* 0x0000000000017941 */ /* 0x000fea0003800000 */
.L_x_4187:
[----:B------:R-:W-:Y:S01]  /*b160*/  VIADD R0, R14, 0x60 ;  /* 0x000000600e007836 */ /* 0x000fe20000000000 */
[----:B-123--:R-:W1:Y:S04]  /*b170*/  SHFL.IDX PT, R3, R3, 0x3, 0x181f ;  /* 0x00781f0003037f89 */ /* 0x00ee6800000e0000 */
[----:B------:R-:W-:Y:S01]  /*b180*/  ISETP.GE.AND P0, PT, R0, R7, PT ;  /* 0x000000070000720c */ /* 0x000fe20003f06270 */
[----:B0---4-:R0:W2:-:S12]  /*b190*/  SHFL.IDX PT, R11, R6, 0x3, 0x181f ;  /* 0x00781f00060b7f89 */ /* 0x01109800000e0000 */
        /* <DEDUP_REMOVED lines=20> */
.L_x_4182:
        /* <DEDUP_REMOVED lines=50> */
.L_x_4191:
[----:B------:R-:W-:Y:S05]  /*b600*/  BSYNC B1 ;  /* 0x0000000000017941 */ /* 0x000fea0003800000 */
.L_x_4190:
        /* <DEDUP_REMOVED lines=11> */
[----:B-1----:R-:W-:-:S03]  /*b6c0*/  @P1 SHF.R.U32.HI R3, RZ, R11, R0 ;  /* 0x0000000bff031219 */ /* 0x002fc60000011600 */
[----:B------:R-:W-:Y:S01]  /*b6d0*/  UIMAD UR5, UR42, UR11, UR5 ;  /* 0x0000000b2a0572a4 */ /* 0x000fe2000f8e0205 */
[--C-:B------:R-:W-:Y:S01]  /*b6e0*/  SHF.R.S32.HI R0, RZ, 0x1f, R3.reuse ;  /* 0x0000001fff007819 */ /* 0x100fe20000011403 */
[----:B------:R-:W-:Y:S01]  /*b6f0*/  UIMAD.WIDE.U32 UR42, UR42, UR10, UR6 ;  /* 0x0000000a2a2a72a5 */ /* 0x000fe2000f8e0006 */
[----:B------:R-:W-:Y:S02]  /*b700*/  IMAD.MOV R7, RZ, RZ, -R3 ;  /* 0x000000ffff077224 */ /* 0x000fe400078e0a03 */
[----:B------:R-:W-:Y:S01]  /*b710*/  ULDC.64 UR6, c[0x0][0xae0] ;  /* 0x0002b80000067ab9 */ /* 0x000fe20000000a00 */
[----:B------:R-:W-:Y:S01]  /*b720*/  UIADD3 UR5, UR43, UR5, URZ ;  /* 0x000000052b057290 */ /* 0x000fe2000fffe03f */
[----:B------:R-:W-:Y:S02]  /*b730*/  IMAD R0, R0, UR6, RZ ;  /* 0x0000000600007c24 */ /* 0x000fe4000f8e02ff */
[----:B------:R-:W-:Y:S02]  /*b740*/  IMAD R7, R10, R7, R8 ;  /* 0x000000070a077224 */ /* 0x000fe400078e0208 */
[----:B------:R-:W-:-:S02]  /*b750*/  IMAD.U32 R5, RZ, RZ, UR43 ;  /* 0x0000002bff057e24 */ /* 0x000fc4000f8e00ff */
[----:B------:R-:W-:Y:S02]  /*b760*/  IMAD.U32 R4, RZ, RZ, UR42 ;  /* 0x0000002aff047e24 */ /* 0x000fe4000f8e00ff */
[----:B------:R-:W-:Y:S01]  /*b770*/  IMAD.U32 R5, RZ, RZ, UR5 ;  /* 0x00000005ff057e24 */ /* 0x000fe2000f8e00ff */
[----:B------:R-:W-:Y:S01]  /*b780*/  ULDC UR5, c[0x0][0xa88] ;  /* 0x0002a20000057ab9 */ /* 0x000fe20000000800 */
[C---:B------:R-:W-:Y:S01]  /*b790*/  IMAD R9, R3.reuse, UR7, R0 ;  /* 0x0000000703097c24 */ /* 0x040fe2000f8e0200 */
[----:B------:R-:W-:Y:S01]  /*b7a0*/  SHF.R.S32.HI R0, RZ, 0x1f, R7 ;  /* 0x0000001fff007819 */ /* 0x000fe20000011407 */
[----:B------:R-:W-:Y:S01]  /*b7b0*/  IMAD.WIDE.U32 R4, R3, UR6, R4 ;  /* 0x0000000603047c25 */ /* 0x000fe2000f8e0004 */
[----:B------:R-:W-:-:S03]  /*b7c0*/  ULDC.64 UR6, c[0x0][0xad8] ;  /* 0x0002b60000067ab9 */ /* 0x000fc60000000a00 */
        /* <DEDUP_REMOVED lines=35> */
.L_x_4193:
[----:B------:R-:W-:Y:S05]  /*ba00*/  BSYNC B1 ;  /* 0x0000000000017941 */ /* 0x000fea0003800000 */
.L_x_4192:
        /* <DEDUP_REMOVED lines=21> */
.L_x_4195:
[----:B------:R-:W-:Y:S05]  /*bb60*/  BSYNC B1 ;  /* 0x0000000000017941 */ /* 0x000fea0003800000 */
.L_x_4194:
        /* <DEDUP_REMOVED lines=21> */
.L_x_4197:
[----:B------:R-:W-:Y:S05]  /*bcc0*/  BSYNC B1 ;  /* 0x0000000000017941 */ /* 0x000fea0003800000 */
.L_x_4196:
[----:B------:R-:W-:Y:S01]  /*bcd0*/  VIADD R0, R8, 0x60 ;  /* 0x0000006008007836 */ /* 0x000fe20000000000 */
[----:B0-----:R0:W0:Y:S04]  /*bce0*/  SHFL.IDX PT, R3, R7, 0x3, 0x181f ;  /* 0x00781f0007037f89 */ /* 0x00102800000e0000 */
[----:B------:R-:W-:Y:S01]  /*bcf0*/  ISETP.GE.AND P0, PT, R0, R9, PT ;  /* 0x000000090000720c */ /* 0x000fe20003f06270 */
[----:B-1-3--:R1:W3:-:S12]  /*bd00*/  SHFL.IDX PT, R5, R6, 0x3, 0x181f ;  /* 0x00781f0006057f89 */ /* 0x00a2d800000e0000 */
[----:B-1----:R-:W-:Y:S05]  /*bd10*/  @P0 BRA `(.L_x_4189) ;  /* 0x0000000000440947 */ /* 0x002fea0003800000 */
[----:B------:R-:W-:Y:S02]  /*bd20*/  ULDC UR5, c[0x0][0xac8] ;  /* 0x0002b20000057ab9 */ /* 0x000fe40000000800 */
[----:B------:R-:W-:Y:S02]  /*bd30*/  ISETP.GE.AND P3, PT, R2, UR5, PT ;  /* 0x0000000502007c0c */ /* 0x000fe4000bf66270 */
[----:B------:R-:W-:Y:S02]  /*bd40*/  ISETP.GE.AND P2, PT, R19, UR5, PT ;  /* 0x0000000513007c0c */ /* 0x000fe4000bf46270 */
[----:B------:R-:W-:Y:S02]  /*bd50*/  ISETP.GE.AND P1, PT, R18, UR5, PT ;  /* 0x0000000512007c0c */ /* 0x000fe4000bf26270 */
[----:B------:R-:W-:-:S07]  /*bd60*/  ISETP.GE.AND P0, PT, R22, UR5, PT ;  /* 0x0000000516007c0c */ /* 0x000fce000bf06270 */
[-C--:B--234-:R-:W-:Y:S02]  /*bd70*/  @!P3 LEA R6, P6, R2, R5.reuse, 0x1 ;  /* 0x000000050206b211 */ /* 0x09cfe400078c08ff */
        /* <DEDUP_REMOVED lines=11> */
.L_x_4189:
[----:B------:R-:W-:Y:S05]  /*be30*/  BSYNC B0 ;  /* 0x0000000000007941 */ /* 0x000fea0003800000 */
.L_x_4181:
[----:B------:R-:W-:Y:S02]  /*be40*/  ULDC UR5, c[0x0][0xc38] ;  /* 0x00030e0000057ab9 */ /* 0x000fe40000000800 */
[----:B------:R-:W-:-:S06]  /*be50*/  UISETP.GE.AND UP0, UPT, UR4, UR5, UPT ;  /* 0x000000050400728c */ /* 0x000fcc000bf06270 */
[----:B------:R-:W-:-:S13]  /*be60*/  PLOP3.LUT P0, PT, PT, PT, UP0, 0x80, 0x0 ;  /* 0x000000000000781c */ /* 0x000fda0003f0f008 */
[----:B------:R-:W-:Y:S05]  /*be70*/  @!P0 BRA `(.L_x_4198) ;  /* 0xffffff4c00dc8947 */ /* 0x000fea000383ffff */
[----:B------:R-:W-:Y:S05]  /*be80*/  EXIT ;  /* 0x000000000000794d */ /* 0x000fea0003800000 */
.L_x_4146:
[----:B------:R-:W-:-:S08]  /*be90*/  NOP ;  /* 0x0000000000007918 */ /* 0x000fd00000000000 */
[----:B------:R-:W0:-:S00]  /*bea0*/  USETMAXREG.DEALLOC.CTAPOOL 0x18 ;  /* 0x00000018000079c8 */ /* 0x000e0000080e0500 */
[----:B0-----:R-:W-:-:S06]  /*beb0*/  LOP3.LUT R0, R0, 0x3, RZ, 0xc0, !PT ;  /* 0x0000000300007812 */ /* 0x001fcc00078ec0ff */
[----:B------:R-:W0:Y:S01]  /*bec0*/  S2UR UR6, SR_CTAID.X ;  /* 0x00000000000679c3 */ /* 0x000e220000002500 */
[----:B------:R-:W-:Y:S01]  /*bed0*/  IMAD.MOV.U32 R18, RZ, RZ, RZ ;  /* 0x000000ffff127224 */ /* 0x000fe200078e00ff */
[----:B------:R-:W1:Y:S02]  /*bee0*/  SHFL.IDX PT, R0, R0, RZ, 0x1f ;  /* 0x00001fff00007589 */ /* 0x000e6400000e0000 */
[----:B-1----:R-:W-:-:S04]  /*bef0*/  ISETP.NE.AND P0, PT, R0, RZ, PT ;  /* 0x000000ff0000720c */ /* 0x002fc80003f05270 */
[----:B------:R-:W0:Y:S01]  /*bf00*/  LDC R0, c[0x0][0xc38] ;  /* 0x00030e00ff007b82 */ /* 0x000e220000000800 */
[----:B------:R-:W-:-:S05]  /*bf10*/  P2R R2, PR, RZ, 0x1 ;  /* 0x00000001ff027803 */ /* 0x000fca0000000000 */
[----:B------:R1:W-:Y:S03]  /*bf20*/  STL [R1+0x20], R2 ;  /* 0x0000200201007387 */ /* 0x0003e60000100800 */
[----:B------:R-:W-:Y:S06]  /*bf30*/  @P0 BAR.ARV 0x4, 0x180 ;  /* 0x0106000000000b1d */ /* 0x000fec0000002000 */
[----:B------:R1:W-:Y:S01]  /*bf40*/  STL [R1+0x1c], RZ ;  /* 0x00001cff01007387 */ /* 0x0003e20000100800 */
[----:B0-----:R-:W-:Y:S01]  /*bf50*/  ISETP.LE.AND P0, PT, R0, UR6, PT ;  /* 0x0000000600007c0c */ /* 0x001fe2000bf03270 */
[----:B------:R-:W-:-:S05]  /*bf60*/  IMAD.MOV.U32 R0, RZ, RZ, 0x1 ;  /* 0x00000001ff007424 */ /* 0x000fca00078e00ff */
[----:B------:R1:W-:Y:S07]  /*bf70*/  STL [R1], R0 ;  /* 0x0000000001007387 */ /* 0x0003ee0000100800 */
[----:B------:R-:W-:Y:S05]  /*bf80*/  @P0 BRA `(.L_x_4199) ;  /* 0x0000004000c40947 */ /* 0x000fea0003800000 */
[----:B------:R-:W0:Y:S01]  /*bf90*/  S2R R5, SR_TID.X ;  /* 0x0000000000057919 */ /* 0x000e220000002100 */
[----:B------:R-:W2:Y:S01]  /*bfa0*/  S2UR UR5, SR_CgaCtaId ;  /* 0x00000000000579c3 */ /* 0x000ea20000008800 */
[----:B------:R-:W-:Y:S01]  /*bfb0*/  UMOV UR4, 0x400 ;  /* 0x0000040000047882 */ /* 0x000fe20000000000 */
[----:B------:R-:W-:Y:S01]  /*bfc0*/  IMAD.MOV.U32 R18, RZ, RZ, RZ ;  /* 0x000000ffff127224 */ /* 0x000fe200078e00ff */
[----:B------:R-:W-:Y:S01]  /*bfd0*/  ULDC UR41, c[0x0][0xc] ;  /* 0x0000030000297ab9 */ /* 0x000fe20000000800 */
[----:B------:R-:W-:Y:S01]  /*bfe0*/  ULDC.64 UR44, c[0x0][0x198] ;  /* 0x00006600002c7ab9 */ /* 0x000fe20000000a00 */
[----:B--2---:R-:W-:-:S06]  /*bff0*/  ULEA UR4, UR5, UR4, 0x18 ;  /* 0x0000000405047291 */ /* 0x004fcc000f8ec03f */
[----:B------:R-:W-:Y:S01]  /*c000*/  IMAD.U32 R17, RZ, RZ, UR4 ;  /* 0x00000004ff117e24 */ /* 0x000fe2000f8e00ff */
[C---:B0-----:R-:W-:Y:S01]  /*c010*/  LOP3.LUT R4, R5.reuse, 0x7f, RZ, 0xc0, !PT ;  /* 0x0000007f05047812 */ /* 0x041fe200078ec0ff */
[----:B-1----:R-:W-:-:S05]  /*c020*/  IMAD.SHL.U32 R0, R5, 0x8, RZ ;  /* 0x0000000805007824 */ /* 0x002fca00078e00ff */
[----:B------:R-:W-:-:S04]  /*c030*/  LOP3.LUT R2, R0, 0x1f8, RZ, 0xc0, !PT ;  /* 0x000001f800027812 */ /* 0x000fc800078ec0ff */
        /* <DEDUP_REMOVED lines=9> */
[----:B------:R0:W-:Y:S04]  /*c0d0*/  STL [R1+0x14], R3 ;  /* 0x0000140301007387 */ /* 0x0001e80000100800 */
[----:B------:R0:W-:Y:S04]  /*c0e0*/  STL [R1+0x10], R2 ;  /* 0x0000100201007387 */ /* 0x0001e80000100800 */
[----:B------:R0:W-:Y:S04]  /*c0f0*/  STL [R1], R0 ;  /* 0x0000000001007387 */ /* 0x0001e80000100800 */
[----:B------:R0:W-:Y:S02]  /*c100*/  STL [R1+0x1c], RZ ;  /* 0x00001cff01007387 */ /* 0x0001e40000100800 */
.L_x_4289:
        /* <DEDUP_REMOVED lines=23> */
.L_x_4200:
[----:B------:R-:W-:Y:S01]  /*c280*/  ULDC UR9, c[0x0][0xc54] ;  /* 0x0003150000097ab9 */ /* 0x000fe20000000800 */
[----:B------:R-:W-:Y:S01]  /*c290*/  UMOV UR5, UR8 ;  /* 0x0000000800057c82 */ /* 0x000fe20008000000 */
[----:B------:R-:W-:-:S11]  /*c2a0*/  UISETP.NE.AND UP0, UPT, UR9, 0x1, UPT ;  /* 0x000000010900788c */ /* 0x000fd6000bf05270 */
[----:B------:R-:W-:Y:S02]  /*c2b0*/  @UP0 ULDC.64 UR10, c[0x0][0xc58] ;  /* 0x00031600000a0ab9 */ /* 0x000fe40000000a00 */
[----:B------:R-:W-:-:S04]  /*c2c0*/  UIMAD.WIDE.U32 UR6, UR8, UR10, URZ ;  /* 0x0000000a080672a5 */ /* 0x000fc8000f8e003f */
[----:B------:R-:W-:-:S04]  /*c2d0*/  @UP0 USHF.R.U32.HI UR5, URZ, UR11, UR7 ;  /* 0x0000000b3f050299 */ /* 0x000fc80008011607 */
[----:B------:R-:W-:-:S12]  /*c2e0*/  UIMAD UR6, UR5, UR9, URZ ;  /* 0x00000009050672a4 */ /* 0x000fd8000f8e023f */
.L_x_4201:
[----:B------:R-:W-:Y:S01]  /*c2f0*/  ULOP3.LUT UR39, URZ, UR5, URZ, 0x33, !UPT ;  /* 0x000000053f277292 */ /* 0x000fe2000f8e333f */
[----:B------:R-:W-:Y:S01]  /*c300*/  BSSY B7, `(.L_x_4202) ;  /* 0x00003dc000077945 */ /* 0x000fe20003800000 */
[----:B------:R-:W-:Y:S01]  /*c310*/  ULDC UR7, c[0x0][0x448] ;  /* 0x0001120000077ab9 */ /* 0x000fe20000000800 */
[----:B------:R-:W-:Y:S01]  /*c320*/  ULDC UR5, c[0x0][0xc3c] ;  /* 0x00030f0000057ab9 */ /* 0x000fe20000000800 */
[----:B------:R-:W-:Y:S02]  /*c330*/  UISETP.NE.AND UP1, UPT, UR7, 0x1, UPT ;  /* 0x000000010700788c */ /* 0x000fe4000bf25270 */
[----:B------:R-:W-:Y:S01]  /*c340*/  UIADD3 UR39, UR39, UR5, URZ ;  /* 0x0000000527277290 */ /* 0x000fe2000fffe03f */
[----:B------:R-:W-:Y:S01]  /*c350*/  ULDC.64 UR10, c[0x0][0x418] ;  /* 0x00010600000a7ab9 */ /* 0x000fe20000000a00 */
[----:B------:R-:W-:Y:S02]  /*c360*/  UIADD3 UR5, UR8, -UR6, URZ ;  /* 0x8000000608057290 */ /* 0x000fe4000fffe03f */
[----:B------:R-:W-:-:S02]  /*c370*/  UISETP.NE.U32.AND UP0, UPT, UR10, URZ, UPT ;  /* 0x0000003f0a00728c */ /* 0x000fc4000bf05070 */
[----:B------:R-:W-:Y:S02]  /*c380*/  USHF.L.U32 UR8, UR39, 0x7, URZ ;  /* 0x0000000727087899 */ /* 0x000fe4000800063f */
[----:B------:R-:W-:Y:S01]  /*c390*/  UISETP.NE.AND.EX UP0, UPT, UR11, URZ, UPT, UP0 ;  /* 0x0000003f0b00728c */ /* 0x000fe2000bf05300 */
[----:B------:R-:W-:Y:S01]  /*c3a0*/  ULDC UR7, c[0x0][0x288] ;  /* 0x0000a20000077ab9 */ /* 0x000fe20000000800 */
[----:B------:R-:W-:Y:S01]  /*c3b0*/  UIADD3 UR8, UR8, 0x7f, URZ ;  /* 0x0000007f08087890 */ /* 0x000fe2000fffe03f */
[----:B------:R-:W-:Y:S01]  /*c3c0*/  ULDC UR6, c[0x0][0x424] ;  /* 0x0001090000067ab9 */ /* 0x000fe20000000800 */
[----:B------:R-:W-:Y:S02]  /*c3d0*/  UIADD3 UR13, -UR7, 0x60, URZ ;  /* 0x00000060070d7890 */ /* 0x000fe4000fffe13f */
[----:B------:R-:W-:Y:S01]  /*c3e0*/  USEL UR9, UR6, 0x1, UP0 ;  /* 0x0000000106097887 */ /* 0x000fe20008000000 */
[----:B------:R-:W-:Y:S01]  /*c3f0*/  @UP1 ULDC UR7, c[0x0][0x44c] ;  /* 0x0001130000071ab9 */ /* 0x000fe20000000800 */
[----:B------:R-:W-:Y:S01]  /*c400*/  ULDC UR12, c[0x0][0x2f0] ;  /* 0x0000bc00000c7ab9 */ /* 0x000fe20000000800 */
[----:B------:R-:W-:Y:S01]  /*c410*/  UIMAD.WIDE.U32 UR6, UR8, UR7, URZ ;  /* 0x00000007080672a5 */ /* 0x000fe2000f8e003f */
[----:B------:R-:W-:Y:S01]  /*c420*/  @UP1 ULDC UR14, c[0x0][0x450] ;  /* 0x00011400000e1ab9 */ /* 0x000fe20000000800 */
[----:B------:R-:W-:-:S02]  /*c430*/  UIMAD UR13, UR9, UR12, UR13 ;  /* 0x0000000c090d72a4 */ /* 0x000fc4000f8e020d */
[----:B------:R-:W-:Y:S02]  /*c440*/  @UP1 USHF.R.U32.HI UR8, URZ, UR14, UR7 ;  /* 0x0000000e3f081299 */ /* 0x000fe40008011607 */
[----:B------:R-:W-:Y:S02]  /*c450*/  UIMAD UR6, UR9, UR12, 0x5f ;  /* 0x0000005f090674a4 */ /* 0x000fe4000f8e020c */
[----:B------:R-:W-:Y:S02]  /*c460*/  UIADD3 UR8, UR13, UR8, URZ ;  /* 0x000000080d087290 */ /* 0x000fe4000fffe03f */
[----:B------:R-:W-:Y:S02]  /*c470*/  UIMAD.WIDE UR6, UR6, 0x2aaaaaab, URZ ;  /* 0x2aaaaaab060678a5 */ /* 0x000fe4000f8e023f */
[----:B------:R-:W-:Y:S02]  /*c480*/  UIMAD.WIDE UR8, UR8, 0x2aaaaaab, URZ ;  /* 0x2aaaaaab080878a5 */ /* 0x000fe4000f8e023f */
[----:B------:R-:W-:-:S02]  /*c490*/  USHF.R.U32.HI UR12, URZ, 0x1f, UR7 ;  /* 0x0000001f3f0c7899 */ /* 0x000fc40008011607 */
[----:B------:R-:W-:Y:S01]  /*c4a0*/  USHF.R.U32.HI UR6, URZ, 0x1f, UR9 ;  /* 0x0000001f3f067899 */ /* 0x000fe20008011609 */
[----:B------:R-:W-:Y:S01]  /*c4b0*/  ULDC UR11, c[0x0][0xc48] ;  /* 0x00031200000b7ab9 */ /* 0x000fe20000000800 */
[----:B------:R-:W-:Y:S02]  /*c4c0*/  ULEA.HI.SX32 UR12, UR7, UR12, 0x1c ;  /* 0x0000000c070c7291 */ /* 0x000fe4000f8fe23f */
[----:B------:R-:W-:Y:S02]  /*c4d0*/  ULEA.HI.SX32 UR6, UR9, UR6, 0x1c ;  /* 0x0000000609067291 */ /* 0x000fe4000f8fe23f */
[----:B------:R-:W-:Y:S02]  /*c4e0*/  UISETP.NE.AND UP0, UPT, UR11, 0x1, UPT ;  /* 0x000000010b00788c */ /* 0x000fe4000bf05270 */
[----:B------:R-:W-:Y:S01]  /*c4f0*/  UISETP.LT.AND UP1, UPT, UR12, UR6, UPT ;  /* 0x000000060c00728c */ /* 0x000fe2000bf21270 */
[----:B------:R-:W-:-:S03]  /*c500*/  ULDC UR10, c[0x0][0xc54] ;  /* 0x00031500000a7ab9 */ /* 0x000fc60000000800 */
[----:B------:R-:W-:Y:S02]  /*c510*/  USEL UR38, UR12, UR6, UP1 ;  /* 0x000000060c267287 */ /* 0x000fe40008800000 */
[----:B------:R-:W-:-:S03]  /*c520*/  UIMAD UR10, UR4, UR10, UR5 ;  /* 0x0000000a040a72a4 */ /* 0x000fc6000f8e0205 */
[----:B------:R-:W-:Y:S01]  /*c530*/  @UP0 ULDC UR4, c[0x0][0xc4c] ;  /* 0x0003130000040ab9 */ /* 0x000fe20000000800 */
[----:B------:R-:W-:Y:S01]  /*c540*/  ISETP.LT.AND P0, PT, RZ, UR38, PT ;  /* 0x00000026ff007c0c */ /* 0x000fe2000bf01270 */
[----:B------:R-:W-:Y:S01]  /*c550*/  UIMAD.WIDE.U32 UR4, UR10, UR4, URZ ;  /* 0x000000040a0472a5 */ /* 0x000fe2000f8e003f */
[----:B------:R-:W-:Y:S01]  /*c560*/  @UP0 ULDC UR7, c[0x0][0xc50] ;  /* 0x0003140000070ab9 */ /* 0x000fe20000000800 */
[----:B------:R-:W-:Y:S02]  /*c570*/  UMOV UR42, UR10 ;  /* 0x0000000a002a7c82 */ /* 0x000fe40008000000 */
[----:B------:R-:W-:-:S04]  /*c580*/  @UP0 USHF.R.U32.HI UR42, URZ, UR7, UR5 ;  /* 0x000000073f2a0299 */ /* 0x000fc80008011605 */
[----:B------:R-:W-:-:S04]  /*c590*/  UIADD3 UR36, -UR42, URZ, URZ ;  /* 0x0000003f2a247290 */ /* 0x000fc8000fffe13f */
[----:B------:R-:W-:Y:S01]  /*c5a0*/  UIMAD UR36, UR11, UR36, UR10 ;  /* 0x000000240b2472a4 */ /* 0x000fe2000f8e020a */
[----:B------:R-:W-:Y:S11]  /*c5b0*/  @P0 BRA `(.L_x_4203) ;  /* 0x0000000000480947 */ /* 0x000ff60003800000 */
        /* <DEDUP_REMOVED lines=18> */
.L_x_4203:
        /* <DEDUP_REMOVED lines=20> */
.L_x_4206:
[----:B------:R-:W-:Y:S05]  /*c820*/  BSYNC B6 ;  /* 0x0000000000067941 */ /* 0x000fea0003800000 */
.L_x_4205:
        /* <DEDUP_REMOVED lines=20> */
.L_x_4209:
        /* <DEDUP_REMOVED lines=15> */
.L_x_4208:
[----:B------:R-:W-:Y:S05]  /*ca60*/  BSYNC B6 ;  /* 0x0000000000067941 */ /* 0x000fea0003800000 */
.L_x_4207:
        /* <DEDUP_REMOVED lines=19> */
[----:B------:R-:W-:-:S05]  /*cba0*/  P2R R5, PR, RZ, 0x2 ;  /* 0x00000002ff057803 */ /* 0x000fca0000000000 */
[----:B------:R0:W-:Y:S01]  /*cbb0*/  STL [R1+0xc], R5 ;  /* 0x00000c0501007387 */ /* 0x0001e20000100800 */
[----:B--2---:R-:W-:Y:S02]  /*cbc0*/  SHF.R.S32.HI R7, RZ, 0x1f, R19 ;  /* 0x0000001fff077819 */ /* 0x004fe40000011413 */
[----:B------:R-:W-:-:S03]  /*cbd0*/  SEL R16, R19, RZ, !P1 ;  /* 0x000000ff13107207 */ /* 0x000fc60004800000 */
[----:B------:R0:W-:Y:S01]  /*cbe0*/  STL [R1+0x4], R7 ;  /* 0x0000040701007387 */ /* 0x0001e20000100800 */
[----:B------:R-:W-:Y:S05]  /*cbf0*/  BRA.DIV UR4, `(.L_x_4210) ;  /* 0x0000003e04287947 */ /* 0x000fea000b800000 */
[----:B------:R1:W2:Y:S02]  /*cc00*/  SHFL.IDX PT, R14, R4, RZ, 0x1f ;  /* 0x00001fff040e7589 */ /* 0x0002a400000e0000 */
.L_x_4304:
[----:B------:R-:W-:Y:S01]  /*cc10*/  PLOP3.LUT P2, PT, PT, PT, PT, 0x8, 0x0 ;  /* 0x000000000000781c */ /* 0x000fe20003f4e170 */
[----:B------:R3:W-:Y:S01]  /*cc20*/  STL [R1+0x18], R0 ;  /* 0x0000180001007387 */ /* 0x0007e20000100800 */
[----:B--2---:R-:W-:Y:S02]  /*cc30*/  ISETP.NE.AND P0, PT, R14, RZ, PT ;  /* 0x000000ff0e00720c */ /* 0x004fe40003f05270 */
[----:B-1----:R-:W-:-:S05]  /*cc40*/  P2R R4, PR, RZ, 0x4 ;  /* 0x00000004ff047803 */ /* 0x002fca0000000000 */
[----:B------:R3:W-:Y:S06]  /*cc50*/  STL [R1+0x8], R4 ;  /* 0x0000080401007387 */ /* 0x0007ec0000100800 */
[----:B------:R-:W-:Y:S05]  /*cc60*/  @P0 BRA `(.L_x_4211) ;  /* 0x0000000000f00947 */ /* 0x000fea0003800000 */
[----:B------:R-:W-:-:S03]  /*cc70*/  UMOV UR4, 0xffffffff ;  /* 0xffffffff00047882 */ /* 0x000fc60000000000 */
[----:B------:R-:W-:Y:S05]  /*cc80*/  BRA.DIV UR4, `(.L_x_4212) ;  /* 0x0000003e04247947 */ /* 0x000fea000b800000 */
[----:B------:R-:W-:-:S13]  /*cc90*/  ELECT P6, URZ, PT ;  /* 0x00000000003f782f */ /* 0x000fda00038c0000 */
.L_x_4307:
[----:B------:R-:W-:Y:S05]  /*cca0*/  @!P6 BRA `(.L_x_4211) ;  /* 0x0000000000e0e947 */ /* 0x000fea0003800000 */
[----:B------:R-:W-:Y:S01]  /*ccb0*/  IMAD.MOV.U32 R16, RZ, RZ, R19 ;  /* 0x000000ffff107224 */ /* 0x000fe200078e0013 */
[----:B------:R-:W-:Y:S06]  /*ccc0*/  @!P1 BRA `(.L_x_4213) ;  /* 0x00000000004c9947 */ /* 0x000fec0003800000 */
[----:B------:R-:W1:Y:S01]  /*ccd0*/  LDC R6, c[0x0][0x43c] ;  /* 0x00010f00ff067b82 */ /* 0x000e620000000800 */
[----:B------:R-:W-:Y:S01]  /*cce0*/  IMAD.MOV.U32 R8, RZ, RZ, R0 ;  /* 0x000000ffff087224 */ /* 0x000fe200078e0000 */
[----:B------:R-:W-:Y:S01]  /*ccf0*/  ULDC.64 UR4, c[0x0][0x428] ;  /* 0x00010a0000047ab9 */ /* 0x000fe20000000a00 */
[----:B-1----:R-:W-:-:S13]  /*cd00*/  ISETP.NE.AND P0, PT, R6, 0x1, PT ;  /* 0x000000010600780c */ /* 0x002fda0003f05270 */
[----:B0--3--:R-:W0:Y:S02]  /*cd10*/  @P0 LDC.64 R4, c[0x0][0x440] ;  /* 0x00011000ff040b82 */ /* 0x009e240000000a00 */
        /* <DEDUP_REMOVED lines=14> */
.L_x_4213:
[----:B---3--:R-:W2:Y:S01]  /*ce00*/  LDL R0, [R1] ;  /* 0x0000000001007983 */ /* 0x008ea20000100800 */
[----:B-1----:R-:W-:Y:S01]  /*ce10*/  IMAD R3, R18, 0x8, R17 ;  /* 0x0000000812037824 */ /* 0x002fe200078e0211 */
[----:B0-----:R-:W0:Y:S02]  /*ce20*/  S2R R7, SR_TID.X ;  /* 0x0000000000077919 */ /* 0x001e240000002100 */
[----:B0-----:R-:W-:-:S04]  /*ce30*/  LOP3.LUT R7, R7, 0x7f, RZ, 0xc0, !PT ;  /* 0x0000007f07077812 */ /* 0x001fc800078ec0ff */
[----:B------:R-:W-:Y:S02]  /*ce40*/  ISETP.NE.AND P1, PT, R7, RZ, PT ;  /* 0x000000ff0700720c */ /* 0x000fe40003f25270 */
[----:B--2---:R-:W-:-:S04]  /*ce50*/  SHF.L.U32 R0, R0, 0x1f, RZ ;  /* 0x0000001f00007819 */ /* 0x004fc800000006ff */
[----:B------:R-:W0:Y:S02]  /*ce60*/  SYNCS.PHASECHK.TRANS64.TRYWAIT P0, [R3+URZ+0x22840], R0 ;  /* 0x02284000030075a7 */ /* 0x000e24000800017f */
[----:B0-----:R-:W-:Y:S05]  /*ce70*/  @!P0 BRA `(.L_x_4214) ;  /* 0x0000003800c88947 */ /* 0x001fea0003800000 */
.L_x_4308:
        /* <DEDUP_REMOVED lines=8> */
.L_x_4215:
        /* <DEDUP_REMOVED lines=10> */
[----:B------:R-:W-:-:S02]  /*cfa0*/  UMOV UR34, URZ ;  /* 0x0000003f00227c82 */ /* 0x000fc40008000000 */
[----:B------:R-:W-:-:S03]  /*cfb0*/  P2R R0, PR, RZ, 0x1 ;  /* 0x00000001ff007803 */ /* 0x000fc60000000000 */
[----:B------:R-:W-:Y:S02]  /*cfc0*/  UIADD3 UR33, UR33, 0x22830, URZ ;  /* 0x0002283021217890 */ /* 0x000fe4000fffe03f */
[----:B------:R1:W-:Y:S02]  /*cfd0*/  STL [R1+0x8], R0 ;  /* 0x0000080001007387 */ /* 0x0003e40000100800 */
[----:B------:R-:W-:Y:S01]  /*cfe0*/  UIADD3 UR32, UR32, 0x1c400, URZ ;  /* 0x0001c40020207890 */ /* 0x000fe2000fffe03f */
[----:B--2---:R-:W-:-:S13]  /*cff0*/  R2UR UR35, R2 ;  /* 0x00000000022372ca */ /* 0x004fda00000e0000 */
[----:B------:R-:W-:-:S09]  /*d000*/  UIMAD UR35, UR35, 0x60, URZ ;  /* 0x00000060232378a4 */ /* 0x000fd2000f8e023f */
[----:B------:R1:W-:Y:S02]  /*d010*/  UTMALDG.4D [UR32], [UR4], desc[UR6] ;  /* 0x00000620040075b4 */ /* 0x0003e40008019000 */
[----:B-1----:R-:W-:Y:S01]  /*d020*/  NOP ;  /* 0x0000000000007918 */ /* 0x002fe20000000000 */
.L_x_4211:
[----:B---3--:R-:W-:Y:S01]  /*d030*/  VIADD R0, R17, 0x18400 ;  /* 0x0001840011007836 */ /* 0x008fe20000000000 */
        /* <DEDUP_REMOVED lines=9> */
[----:B------:R-:W-:Y:S02]  /*d0d0*/  IMAD.U32 R4, RZ, RZ, UR6 ;  /* 0x00000006ff047e24 */ /* 0x000fe4000f8e00ff */
[----:B------:R-:W1:Y:S01]  /*d0e0*/  LDC.64 R2, c[0x4][R2] ;  /* 0x0100000002027b82 */ /* 0x000e620000000a00 */
[----:B0-----:R-:W-:Y:S02]  /*d0f0*/  IMAD.U32 R5, RZ, RZ, UR7 ;  /* 0x00000007ff057e24 */ /* 0x001fe4000f8e00ff */
        /* <DEDUP_REMOVED lines=8> */
[----:B-1----:R-:W-:Y:S05]  /*d180*/  CALL.ABS.NOINC R2 ;  /* 0x0000000002007343 */ /* 0x002fea0003c00000 */
.L_x_4217:
[----:B------:R-:W-:Y:S05]  /*d190*/  BSYNC B6 ;  /* 0x0000000000067941 */ /* 0x000fea0003800000 */
.L_x_4216:
[----:B------:R1:W5:Y:S01]  /*d1a0*/  LDL R10, [R1+0x14] ;  /* 0x00001400010a7983 */ /* 0x0003620000100800 */
[----:B0-----:R-:W0:Y:S01]  /*d1b0*/  LDC R7, c[0x0][0x448] ;  /* 0x00011200ff077b82 */ /* 0x001e220000000800 */
[----:B------:R-:W2:Y:S01]  /*d1c0*/  S2R R0, SR_TID.X ;  /* 0x0000000000007919 */ /* 0x000ea20000002100 */
[----:B------:R-:W3:Y:S01]  /*d1d0*/  S2R R2, SR_TID.X ;  /* 0x0000000000027919 */ /* 0x000ee20000002100 */
[----:B------:R-:W-:Y:S01]  /*d1e0*/  USHF.R.S32.HI UR4, URZ, 0x1f, UR36 ;  /* 0x0000001f3f047899 */ /* 0x000fe20008011424 */
[----:B------:R-:W-:Y:S01]  /*d1f0*/  ULDC.64 UR8, c[0x0][0x2d8] ;  /* 0x0000b60000087ab9 */ /* 0x000fe20000000a00 */
[----:B0-----:R-:W-:Y:S01]  /*d200*/  ISETP.NE.AND P0, PT, R7, 0x1, PT ;  /* 0x000000010700780c */ /* 0x001fe20003f05270 */
[----:B--2---:R-:W-:-:S12]  /*d210*/  IMAD.SHL.U32 R4, R0, 0x10, RZ ;  /* 0x0000001000047824 */ /* 0x004fd800078e00ff */
[----:B------:R-:W0:Y:S01]  /*d220*/  @P0 LDC R3, c[0x0][0x44c] ;  /* 0x00011300ff030b82 */ /* 0x000e220000000800 */
[----:B---3--:R-:W-:-:S04]  /*d230*/  LOP3.LUT R2, R2, 0x7f, RZ, 0xc0, !PT ;  /* 0x0000007f02027812 */ /* 0x008fc800078ec0ff */
[----:B------:R-:W-:-:S03]  /*d240*/  SHF.R.U32.HI R2, RZ, 0x3, R2 ;  /* 0x00000003ff027819 */ /* 0x000fc60000011602 */
[----:B------:R-:W2:Y:S01]  /*d250*/  @P0 LDC R0, c[0x0][0x450] ;  /* 0x00011400ff000b82 */ /* 0x000ea20000000800 */
[----:B------:R-:W-:Y:S01]  /*d260*/  LOP3.LUT R4, R2, 0x70, R4, 0xf8, !PT ;  /* 0x0000007002047812 */ /* 0x000fe200078ef804 */
[----:B------:R-:W-:Y:S01]  /*d270*/  IMAD.U32 R2, RZ, RZ, UR39 ;  /* 0x00000027ff027e24 */ /* 0x000fe2000f8e00ff */
[----:B------:R-:W-:Y:S02]  /*d280*/  UIMAD UR6, UR4, UR8, URZ ;  /* 0x00000008040672a4 */ /* 0x000fe4000f8e023f */
[----:B------:R-:W-:Y:S01]  /*d290*/  UIMAD.WIDE.U32 UR4, UR36, UR8, URZ ;  /* 0x00000008240472a5 */ /* 0x000fe2000f8e003f */
[----:B------:R-:W-:Y:S01]  /*d2a0*/  IMAD R2, R2, 0x80, R4 ;  /* 0x0000008002027824 */ /* 0x000fe200078e0204 */
[----:B------:R-:W-:Y:S02]  /*d2b0*/  UIMAD UR6, UR36, UR9, UR6 ;  /* 0x00000009240672a4 */ /* 0x000fe4000f8e0206 */
[----:B------:R-:W-:Y:S02]  /*d2c0*/  USHF.R.S32.HI UR7, URZ, 0x1f, UR42 ;  /* 0x0000001f3f077899 */ /* 0x000fe4000801142a */
[----:B------:R-:W-:Y:S01]  /*d2d0*/  UIADD3 UR5, UR5, UR6, URZ ;  /* 0x0000000605057290 */ /* 0x000fe2000fffe03f */
[----:B------:R-:W-:Y:S01]  /*d2e0*/  IMAD.MOV.U32 R6, RZ, RZ, R2 ;  /* 0x000000ffff067224 */ /* 0x000fe200078e0002 */
[----:B------:R-:W-:Y:S01]  /*d2f0*/  ULDC.64 UR8, c[0x0][0x2e0] ;  /* 0x0000b80000087ab9 */ /* 0x000fe20000000a00 */
[----:B0-----:R-:W-:Y:S01]  /*d300*/  @P0 IMAD.HI.U32 R3, R2, R3, RZ ;  /* 0x0000000302030227 */ /* 0x001fe200078e00ff */
[----:B------:R-:W-:Y:S01]  /*d310*/  UIMAD.WIDE.U32 UR4, UR42, UR8, UR4 ;  /* 0x000000082a0472a5 */ /* 0x000fe2000f8e0004 */
[----:B------:R-:W0:Y:S01]  /*d320*/  S2R R9, SR_TID.X ;  /* 0x0000000000097919 */ /* 0x000e220000002100 */
[----:B------:R-:W-:-:S02]  /*d330*/  UIMAD UR6, UR7, UR8, URZ ;  /* 0x00000008070672a4 */ /* 0x000fc4000f8e023f */
[----:B--2---:R-:W-:Y:S02]  /*d340*/  @P0 SHF.R.U32.HI R6, RZ, R0, R3 ;  /* 0x00000000ff060219 */ /* 0x004fe40000011603 */
[----:B------:R-:W-:Y:S01]  /*d350*/  UIMAD UR6, UR42, UR9, UR6 ;  /* 0x000000092a0672a4 */ /* 0x000fe2000f8e0206 */
[----:B------:R-:W-:Y:S02]  /*d360*/  IMAD.U32 R4, RZ, RZ, UR4 ;  /* 0x00000004ff047e24 */ /* 0x000fe4000f8e00ff */
        /* <DEDUP_REMOVED lines=26> */
[----:B-1----:R-:W-:Y:S10]  /*d510*/  BRA.DIV UR4, `(.L_x_4218) ;  /* 0x0000003604347947 */ /* 0x002ff4000b800000 */
[----:B------:R-:W0:Y:S01]  /*d520*/  S2R R6, SR_TID.X ;  /* 0x0000000000067919 */ /* 0x000e220000002100 */
[----:B------:R-:W-:Y:S01]  /*d530*/  IMAD.U32 R4, RZ, RZ, UR39 ;  /* 0x00000027ff047e24 */ /* 0x000fe2000f8e00ff */
[----:B------:R-:W-:Y:S01]  /*d540*/  ULDC UR4, c[0x0][0x288] ;  /* 0x0000a20000047ab9 */ /* 0x000fe20000000800 */
[----:B------:R-:W1:Y:S01]  /*d550*/  S2R R8, SR_TID.X ;  /* 0x0000000000087919 */ /* 0x000e620000002100 */
[----:B------:R-:W-:Y:S01]  /*d560*/  IMAD R3, R7, UR4, RZ ;  /* 0x0000000407037c24 */ /* 0x000fe2000f8e02ff */
[----:B------:R-:W-:Y:S01]  /*d570*/  SHFL.IDX PT, R9, R2, 0x1, 0x181f ;  /* 0x00381f0002097f89 */ /* 0x000fe200000e0000 */
[----:B0-----:R-:W-:-:S04]  /*d580*/  LOP3.LUT R6, R6, 0x7f, RZ, 0xc0, !PT ;  /* 0x0000007f06067812 */ /* 0x001fc800078ec0ff */
[----:B------:R-:W-:Y:S01]  /*d590*/  SHF.R.U32.HI R6, RZ, 0x3, R6 ;  /* 0x00000003ff067819 */ /* 0x000fe20000011606 */
[----:B-1----:R-:W-:Y:S02]  /*d5a0*/  IMAD.SHL.U32 R11, R8, 0x8, RZ ;  /* 0x00000008080b7824 */ /* 0x002fe400078e00ff */
[----:B------:R-:W-:Y:S02]  /*d5b0*/  SHFL.IDX PT, R8, R0, 0x1, 0x181f ;  /* 0x00381f0000087f89 */ /* 0x000fe400000e0000 */
[----:B------:R-:W-:Y:S01]  /*d5c0*/  IMAD R4, R4, 0x80, R6 ;  /* 0x0000008004047824 */ /* 0x000fe200078e0206 */
[----:B------:R-:W-:Y:S01]  /*d5d0*/  LOP3.LUT R11, R11, 0x38, RZ, 0xc0, !PT ;  /* 0x000000380b0b7812 */ /* 0x000fe200078ec0ff */
[----:B------:R-:W0:Y:S02]  /*d5e0*/  SHFL.IDX PT, R6, R0, RZ, 0x181f ;  /* 0x00181fff00067589 */ /* 0x000e2400000e0000 */
[C---:B------:R-:W-:Y:S01]  /*d5f0*/  VIADD R5, R4.reuse, 0x10 ;  /* 0x0000001004057836 */ /* 0x040fe20000000000 */
[----:B------:R-:W-:-:S04]  /*d600*/  ISETP.GE.AND P3, PT, R4, R3, PT ;  /* 0x000000030400720c */ /* 0x000fc80003f66270 */
[----:B------:R-:W-:Y:S02]  /*d610*/  ISETP.GE.AND P1, PT, R5, R3, PT ;  /* 0x000000030500720c */ /* 0x000fe40003f26270 */
[----:B------:R-:W1:Y:S07]  /*d620*/  SHFL.IDX PT, R5, R2, RZ, 0x181f ;  /* 0x00181fff02057589 */ /* 0x000e6e00000e0000 */
[----:B0-----:R-:W-:-:S05]  /*d630*/  @!P3 LEA R6, P2, R11, R6, 0x1 ;  /* 0x000000060b06b211 */ /* 0x001fca00078408ff */
[----:B-1----:R-:W-:-:S04]  /*d640*/  @!P3 IMAD.X R5, RZ, RZ, R5, P2 ;  /* 0x000000ffff05b224 */ /* 0x002fc800010e0605 */
        /* <DEDUP_REMOVED lines=40> */
[----:B0-----:R-:W0:Y:S04]  /*d8d0*/  SHFL.IDX PT, R6, R0, 0x6, 0x181f ;  /* 0x00d81f0000067f89 */ /* 0x001e2800000e0000 */
[----:B------:R-:W1:Y:S03]  /*d8e0*/  SHFL.IDX PT, R0, R0, 0x7, 0x181f ;  /* 0x00f81f0000007f89 */ /* 0x000e6600000e0000 */
[----:B0-----:R-:W-:-:S05]  /*d8f0*/  @!P1 LEA R6, P2, R11, R6, 0x1 ;  /* 0x000000060b069211 */ /* 0x001fca00078408ff */
[----:B------:R-:W-:-:S04]  /*d900*/  @!P1 IMAD.X R5, RZ, RZ, R5, P2 ;  /* 0x000000ffff059224 */ /* 0x000fc800010e0605 */
[----:B------:R-:W-:Y:S02]  /*d910*/  @!P1 IMAD.MOV.U32 R7, RZ, RZ, R5 ;  /* 0x000000ffff079224 */ /* 0x000fe400078e0005 */
[----:B------:R0:W2:Y:S04]  /*d920*/  SHFL.IDX PT, R5, R2, 0x7, 0x181f ;  /* 0x00f81f0002057f89 */ /* 0x0000a800000e0000 */
[----:B-1----:R0:W-:Y:S02]  /*d930*/  @!P1 LDGSTS.E.BYPASS.LTC128B.128 [R10+0x1b400], desc[UR46][R6.64], !P0 ;  /* 0x1b400000060a9fae */ /* 0x0021e4000c101d6e */
.L_x_4325:
[----:B0-----:R-:W0:Y:S01]  /*d940*/  S2R R2, SR_TID.X ;  /* 0x0000000000027919 */ /* 0x001e220000002100 */
[----:B------:R-:W-:-:S05]  /*d950*/  VIADD R4, R4, 0x70 ;  /* 0x0000007004047836 */ /* 0x000fca0000000000 */
[----:B------:R-:W-:Y:S01]  /*d960*/  ISETP.GE.AND P1, PT, R4, R3, PT ;  /* 0x000000030400720c */ /* 0x000fe20003f26270 */
[----:B0-----:R-:W-:-:S05]  /*d970*/  IMAD.SHL.U32 R2, R2, 0x8, RZ ;  /* 0x0000000802027824 */ /* 0x001fca00078e00ff */
[----:B------:R-:W-:-:S07]  /*d980*/  LOP3.LUT R2, R2, 0x38, RZ, 0xc0, !PT ;  /* 0x0000003802027812 */ /* 0x000fce00078ec0ff */
[----:B------:R-:W-:-:S05]  /*d990*/  @!P1 LEA R2, P2, R2, R0, 0x1 ;  /* 0x0000000002029211 */ /* 0x000fca00078408ff */
[----:B--2---:R-:W-:-:S05]  /*d9a0*/  @!P1 IMAD.X R3, RZ, RZ, R5, P2 ;  /* 0x000000ffff039224 */ /* 0x004fca00010e0605 */
[----:B------:R-:W-:Y:S01]  /*d9b0*/  @!PT LDS RZ, [RZ] ;  /* 0x00000000fffff984 */ /* 0x000fe20000000800 */
[----:B------:R-:W-:Y:S01]  /*d9c0*/  @!PT LDS RZ, [RZ] ;  /* 0x00000000fffff984 */ /* 0x000fe20000000800 */
[----:B------:R-:W-:Y:S01]  /*d9d0*/  @!PT LDS RZ, [RZ] ;  /* 0x00000000fffff984 */ /* 0x000fe20000000800 */
[----:B------:R0:W-:Y:S01]  /*d9e0*/  @!P1 LDGSTS.E.BYPASS.LTC128B.128 [R10+0x1bc00], desc[UR46][R2.64], !P0 ;  /* 0x1bc00000020a9fae */ /* 0x0001e2000c101d6e */
[----:B------:R-:W-:Y:S01]  /*d9f0*/  PLOP3.LUT P0, PT, PT, PT, PT, 0x80, 0x0 ;  /* 0x000000000000781c */ /* 0x000fe20003f0f070 */
[----:B------:R-:W-:-:S12]  /*da00*/  NOP ;  /* 0x0000000000007918 */ /* 0x000fd80000000000 */
.L_x_4219:
[----:B------:R-:W-:Y:S02]  /*da10*/  PLOP3.LUT P1, PT, P1, P0, PT, 0xa2, 0x0 ;  /* 0x000000000000781c */ /* 0x000fe40000f21472 */
[----:B------:R-:W-:-:S08]  /*da20*/  @P0 R2UR P1, UR4, R17 ;  /* 0x00000000110402ca */ /* 0x000fd00000020000 */
[----:B------:R-:W-:-:S05]  /*da30*/  @P0 PLOP3.LUT P0, PT, P1, PT, PT, 0x80, 0x0 ;  /* 0x000000000000081c */ /* 0x000fca0000f0f070 */
[----:B------:R-:W-:Y:S01]  /*da40*/  @!P1 SYNCS.ARRIVE.TRANS64.RED.A0T1 RZ, [UR4+0x22800], RZ ;  /* 0x022800ffffff99a7 */ /* 0x000fe20008200404 */
[----:B------:R-:W-:Y:S07]  /*da50*/  @!P1 ARRIVES.LDGSTSBAR.64.TRANSCNT [UR4+0x22800] ;  /* 0x02280000ff0099b0 */ /* 0x000fee0008000a84 */
[----:B------:R-:W-:Y:S05]  /*da60*/  @P0 BRA.U.ANY `(.L_x_4219) ;  /* 0xfffffffd00e80947 */ /* 0x000fea000393ffff */
[----:B0-----:R-:W2:Y:S02]  /*da70*/  LDL.LU R2, [R1+0x1c] ;  /* 0x00001c0001027983 */ /* 0x001ea40000300800 */
        /* <DEDUP_REMOVED lines=11> */
.L_x_4326:
[----:B------:R-:W-:Y:S05]  /*db30*/  BSYNC B0 ;  /* 0x0000000000007941 */ /* 0x000fea0003800000 */
.L_x_4220:
[----:B------:R-:W2:Y:S01]  /*db40*/  LDL R2, [R1+0x8] ;  /* 0x0000080001027983 */ /* 0x000ea20000100800 */
[----:B------:R-:W-:Y:S01]  /*db50*/  BSSY B0, `(.L_x_4222) ;  /* 0x0000059000007945 */ /* 0x000fe20003800000 */
[----:B--2---:R-:W-:-:S13]  /*db60*/  ISETP.NE.AND P0, PT, R2, RZ, PT ;  /* 0x000000ff0200720c */ /* 0x004fda0003f05270 */
[----:B------:R-:W-:Y:S05]  /*db70*/  @!P0 BRA `(.L_x_4223) ;  /* 0x0000000400588947 */ /* 0x000fea0003800000 */
[----:B------:R-:W2:Y:S01]  /*db80*/  LDL R3, [R1] ;  /* 0x0000000001037983 */ /* 0x000ea20000100800 */
[----:B------:R-:W1:Y:S02]  /*db90*/  S2R R2, SR_TID.X ;  /* 0x0000000000027919 */ /* 0x000e640000002100 */
[----:B-1----:R-:W-:Y:S01]  /*dba0*/  LOP3.LUT R4, R2, 0x7f, RZ, 0xc0, !PT ;  /* 0x0000007f02047812 */ /* 0x002fe200078ec0ff */
[----:B------:R-:W-:Y:S01]  /*dbb0*/  IMAD R2, R18, 0x8, R17 ;  /* 0x0000000812027824 */ /* 0x000fe200078e0211 */
[----:B------:R-:W-:Y:S02]  /*dbc0*/  BSSY B1, `(.L_x_4224) ;  /* 0x0000005000017945 */ /* 0x000fe40003800000 */
[----:B------:R-:W-:Y:S02]  /*dbd0*/  ISETP.NE.AND P1, PT, R4, RZ, PT ;  /* 0x000000ff0400720c */ /* 0x000fe40003f25270 */
[----:B--2---:R-:W-:-:S04]  /*dbe0*/  SHF.L.U32 R3, R3, 0x1f, RZ ;  /* 0x0000001f03037819 */ /* 0x004fc800000006ff */
[----:B------:R-:W1:Y:S02]  /*dbf0*/  SYNCS.PHASECHK.TRANS64.TRYWAIT P0, [R2+URZ+0x22860], R3 ;  /* 0x02286003020075a7 */ /* 0x000e64000800017f */
[----:B-1----:R-:W-:Y:S05]  /*dc00*/  @!P0 BRA `(.L_x_4225) ;  /* 0x00000038001c8947 */ /* 0x002fea0003800000 */
.L_x_4327:
[----:B------:R-:W-:Y:S05]  /*dc10*/  BSYNC B1 ;  /* 0x0000000000017941 */ /* 0x000fea0003800000 */
.L_x_4224:
[----:B------:R-:W-:Y:S04]  /*dc20*/  BSSY B1, `(.L_x_4226) ;  /* 0x0000009000017945 */ /* 0x000fe80003800000 */
[----:B------:R-:W-:Y:S05]  /*dc30*/  @P1 BRA `(.L_x_4227) ;  /* 0x00000000001c1947 */ /* 0x000fea0003800000 */
[----:B0-----:R-:W0:Y:S01]  /*dc40*/  S2R R0, SR_TID.X ;  /* 0x0000000000007919 */ /* 0x001e220000002100 */
[----:B-1----:R-:W-:-:S04]  /*dc50*/  IMAD.MOV.U32 R3, RZ, RZ, 0xc000 ;  /* 0x0000c000ff037424 */ /* 0x002fc800078e00ff */
[----:B------:R2:W-:Y:S01]  /*dc60*/  SYNCS.ARRIVE.TRANS64 RZ, [R2+URZ+0x22850], R3 ;  /* 0x0228500302ff79a7 */ /* 0x0005e2000800003f */
[----:B0-----:R-:W-:-:S04]  /*dc70*/  LOP3.LUT R0, R0, 0x1f, RZ, 0xc0, !PT ;  /* 0x0000001f00007812 */ /* 0x001fc800078ec0ff */
[----:B------:R-:W-:-:S13]  /*dc80*/  ISETP.NE.AND P0, PT, R0, RZ, PT ;  /* 0x000000ff0000720c */ /* 0x000fda0003f05270 */
[----:B--2---:R-:W-:Y:S05]  /*dc90*/  @!P0 BRA `(.L_x_4227) ;  /* 0x0000000000048947 */ /* 0x004fea0003800000 */
[----:B------:R-:W-:Y:S01]  /*dca0*/  BPT.TRAP 0x1 ;  /* 0x000000040000795c */ /* 0x000fe20000300000 */
.L_x_4227:
[----:B------:R-:W-:Y:S05]  /*dcb0*/  BSYNC B1 ;  /* 0x0000000000017941 */ /* 0x000fea0003800000 */
.L_x_4226:
[----:B-1----:R-:W2:Y:S01]  /*dcc0*/  LDL.LU R3, [R1+0x18] ;  /* 0x0000180001037983 */ /* 0x002ea20000300800 */
        /* <DEDUP_REMOVED lines=10> */
.L_x_4228:
        /* <DEDUP_REMOVED lines=15> */
.L_x_4229:
        /* <DEDUP_REMOVED lines=15> */
.L_x_4230:
        /* <DEDUP_REMOVED lines=15> */
.L_x_4231:
        /* <DEDUP_REMOVED lines=10> */
.L_x_4223:
[----:B------:R-:W-:Y:S05]  /*e0e0*/  BSYNC B0 ;  /* 0x0000000000007941 */ /* 0x000fea0003800000 */
.L_x_4222:
[----:B------:R-:W-:-:S06]  /*e0f0*/  UISETP.GE.AND UP0, UPT, UR38, 0x2, UPT ;  /* 0x000000022600788c */ /* 0x000fcc000bf06270 */
[----:B------:R-:W-:-:S13]  /*e100*/  PLOP3.LUT P0, PT, PT, PT, UP0, 0x80, 0x0 ;  /* 0x000000000000781c */ /* 0x000fda0003f0f008 */
[----:B------:R-:W-:Y:S05]  /*e110*/  @!P0 BRA `(.L_x_4232) ;  /* 0x0000001c00808947 */ /* 0x000fea0003800000 */
[----:B------:R-:W-:Y:S02]  /*e120*/  ULOP3.LUT UR4, UR38, 0x1, URZ, 0xc0, !UPT ;  /* 0x0000000126047892 */ /* 0x000fe4000f8ec03f */
[----:B------:R-:W-:Y:S02]  /*e130*/  IMAD.U32 R6, RZ, RZ, UR38 ;  /* 0x00000026ff067e24 */ /* 0x000fe4000f8e00ff */
[----:B------:R-:W-:Y:S02]  /*e140*/  UISETP.NE.U32.AND UP0, UPT, UR4, 0x1, UPT ;  /* 0x000000010400788c */ /* 0x000fe4000bf05070 */
[----:B------:R-:W-:-:S04]  /*e150*/  VIADD R6, R6, 0xfffffffe ;  /* 0xfffffffe06067836 */ /* 0x000fc80000000000 */
[----:B0-----:R-:W-:Y:S01]  /*e160*/  IMAD.MOV.U32 R0, RZ, RZ, R6 ;  /* 0x000000ffff007224 */ /* 0x001fe200078e0006 */
[----:B------:R-:W-:-:S13]  /*e170*/  PLOP3.LUT P0, PT, PT, PT, UP0, 0x80, 0x0 ;  /* 0x000000000000781c */ /* 0x000fda0003f0f008 */
[----:B------:R-:W-:Y:S05]  /*e180*/  @!P0 BRA `(.L_x_4233) ;  /* 0x0000000800748947 */ /* 0x000fea0003800000 */
[----:B------:R-:W2:Y:S04]  /*e190*/  LDL R4, [R1+0x8] ;  /* 0x0000080001047983 */ /* 0x000ea80000100800 */
[----:B------:R-:W3:Y:S01]  /*e1a0*/  LDL.LU R8, [R1] ;  /* 0x0000000001087983 */ /* 0x000ee20000300800 */
[----:B------:R-:W-:Y:S01]  /*e1b0*/  VIADD R18, R18, 0x1 ;  /* 0x0000000112127836 */ /* 0x000fe20000000000 */
[----:B------:R-:W-:Y:S04]  /*e1c0*/  BSSY B0, `(.L_x_4234) ;  /* 0x0000097000007945 */ /* 0x000fe80003800000 */
[----:B------:R-:W-:-:S04]  /*e1d0*/  ISETP.NE.AND P0, PT, R18, 0x2, PT ;  /* 0x000000021200780c */ /* 0x000fc80003f05270 */
[----:B------:R-:W-:Y:S02]  /*e1e0*/  SEL R0, RZ, 0x1, P0 ;  /* 0x00000001ff007807 */ /* 0x000fe40000000000 */
[----:B------:R-:W-:Y:S02]  /*e1f0*/  SEL R18, R18, RZ, P0 ;  /* 0x000000ff12127207 */ /* 0x000fe40000000000 */
[----:B--2---:R-:W-:Y:S02]  /*e200*/  ISETP.NE.AND P2, PT, R4, RZ, PT ;  /* 0x000000ff0400720c */ /* 0x004fe40003f45270 */
[----:B---3--:R-:W-:-:S05]  /*e210*/  LOP3.LUT R8, R8, R0, RZ, 0x3c, !PT ;  /* 0x0000000008087212 */ /* 0x008fca00078e3cff */
[----:B------:R0:W-:Y:S06]  /*e220*/  STL [R1], R8 ;  /* 0x0000000801007387 */ /* 0x0001ec0000100800 */
[----:B------:R-:W-:Y:S05]  /*e230*/  @!P2 BRA `(.L_x_4235) ;  /* 0x00000008003ca947 */ /* 0x000fea0003800000 */
[----:B------:R-:W2:Y:S01]  /*e240*/  LDL R4, [R1+0xc] ;  /* 0x00000c0001047983 */ /* 0x000ea20000100800 */
[----:B------:R-:W-:Y:S01]  /*e250*/  IMAD.MOV.U32 R0, RZ, RZ, R6 ;  /* 0x000000ffff007224 */ /* 0x000fe200078e0006 */
[----:B--2---:R-:W-:-:S13]  /*e260*/  ISETP.NE.AND P2, PT, R4, RZ, PT ;  /* 0x000000ff0400720c */ /* 0x004fda0003f45270 */
[----:B------:R-:W-:Y:S05]  /*e270*/  @!P2 BRA `(.L_x_4236) ;  /* 0x00000000004ca947 */ /* 0x000fea0003800000 */
[----:B------:R-:W2:Y:S01]  /*e280*/  LDL R5, [R1+0x4] ;  /* 0x0000040001057983 */ /* 0x000ea20000100800 */
[----:B------:R-:W1:Y:S01]  /*e290*/  LDC R0, c[0x0][0x43c] ;  /* 0x00010f00ff007b82 */ /* 0x000e620000000800 */
[----:B------:R-:W-:Y:S01]  /*e2a0*/  IMAD.MOV.U32 R4, RZ, RZ, R6 ;  /* 0x000000ffff047224 */ /* 0x000fe200078e0006 */
[----:B------:R-:W-:Y:S01]  /*e2b0*/  ULDC.64 UR4, c[0x0][0x428] ;  /* 0x00010a0000047ab9 */ /* 0x000fe20000000a00 */
[----:B-1----:R-:W-:-:S13]  /*e2c0*/  ISETP.NE.AND P0, PT, R0, 0x1, PT ;  /* 0x000000010000780c */ /* 0x002fda0003f05270 */
[----:B------:R-:W1:Y:S02]  /*e2d0*/  @P0 LDC.64 R2, c[0x0][0x440] ;  /* 0x00011000ff020b82 */ /* 0x000e640000000a00 */
[----:B-1----:R-:W-:-:S05]  /*e2e0*/  @P0 IMAD.HI.U32 R2, R6, R2, RZ ;  /* 0x0000000206020227 */ /* 0x002fca00078e00ff */
[----:B------:R-:W-:-:S05]  /*e2f0*/  @P0 SHF.R.U32.HI R4, RZ, R3, R2 ;  /* 0x00000003ff040219 */ /* 0x000fca0000011602 */
[----:B------:R-:W-:-:S04]  /*e300*/  IMAD.MOV R3, RZ, RZ, -R4 ;  /* 0x000000ffff037224 */ /* 0x000fc800078e0a04 */
[----:B------:R-:W-:Y:S02]  /*e310*/  IMAD R0, R0, R3, R6 ;  /* 0x0000000300007224 */ /* 0x000fe400078e0206 */
[----:B------:R-:W1:Y:S01]  /*e320*/  LDC.64 R2, c[0x0][0x418] ;  /* 0x00010600ff027b82 */ /* 0x000e620000000a00 */
[----:B--2---:R-:W-:Y:S01]  /*e330*/  IMAD R7, R5, UR4, RZ ;  /* 0x0000000405077c24 */ /* 0x004fe2000f8e02ff */
[----:B------:R-:W-:-:S03]  /*e340*/  SHF.R.S32.HI R5, RZ, 0x1f, R4 ;  /* 0x0000001fff057819 */ /* 0x000fc60000011404 */
[C---:B------:R-:W-:Y:S02]  /*e350*/  IMAD R7, R19.reuse, UR5, R7 ;  /* 0x0000000513077c24 */ /* 0x040fe4000f8e0207 */
[----:B------:R-:W-:-:S04]  /*e360*/  IMAD.WIDE.U32 R4, R19, UR4, R4 ;  /* 0x0000000413047c25 */ /* 0x000fc8000f8e0004 */
[----:B------:R-:W-:Y:S01]  /*e370*/  IMAD.IADD R7, R7, 0x1, R5 ;  /* 0x0000000107077824 */ /* 0x000fe200078e0205 */
[----:B-1----:R-:W-:-:S04]  /*e380*/  LEA R2, P0, R4, R2, 0x2 ;  /* 0x0000000204027211 */ /* 0x002fc800078010ff */
[----:B------:R-:W-:-:S05]  /*e390*/  LEA.HI.X R3, R4, R3, R7, 0x2, P0 ;  /* 0x0000000304037211 */ /* 0x000fca00000f1407 */
[----:B------:R1:W5:Y:S04]  /*e3a0*/  LDG.E R16, desc[UR46][R2.64] ;  /* 0x0000002e02107981 */ /* 0x000368000c1e1900 */
.L_x_4236:
        /* <DEDUP_REMOVED lines=8> */
.L_x_4328:
[----:B------:R-:W-:Y:S05]  /*e430*/  BSYNC B1 ;  /* 0x0000000000017941 */ /* 0x000fea0003800000 */
.L_x_4237:
        /* <DEDUP_REMOVED lines=9> */
.L_x_4240:
[----:B------:R-:W-:Y:S05]  /*e4d0*/  BSYNC B1 ;  /* 0x0000000000017941 */ /* 0x000fea0003800000 */
.L_x_4239:
[----:B------:R-:W-:Y:S01]  /*e4e0*/  IMAD R0, R0, 0x60, RZ ;  /* 0x0000006000007824 */ /* 0x000fe200078e02ff */
[----:B------:R-:W-:Y:S01]  /*e4f0*/  UIADD3 UR4, UP0, UR44, 0x370, URZ ;  /* 0x000003702c047890 */ /* 0x000fe2000ff1e03f */
[----:B------:R-:W-:Y:S01]  /*e500*/  IMAD.MOV.U32 R7, RZ, RZ, RZ ;  /* 0x000000ffff077224 */ /* 0x000fe200078e00ff */
[----:B------:R-:W-:Y:S01]  /*e510*/  PLOP3.LUT P0, PT, PT, PT, PT, 0x80, 0x0 ;  /* 0x000000000000781c */ /* 0x000fe20003f0f070 */
[----:B------:R-:W-:Y:S01]  /*e520*/  IMAD R4, R18, 0x3000, R17 ;  /* 0x0000300012047824 */ /* 0x000fe200078e0211 */
[----:B------:R-:W-:Y:S01]  /*e530*/  R2UR UR11, R0 ;  /* 0x00000000000b72ca */ /* 0x000fe200000e0000 */
[----:B------:R-:W-:Y:S01]  /*e540*/  VIADD R5, R3, 0x22830 ;  /* 0x0002283003057836 */ /* 0x000fe20000000000 */
[----:B------:R-:W-:Y:S01]  /*e550*/  R2UR UR10, R7 ;  /* 0x00000000070a72ca */ /* 0x000fe200000e0000 */
[----:B------:R-:W-:Y:S01]  /*e560*/  VIADD R4, R4, 0x1c400 ;  /* 0x0001c40004047836 */ /* 0x000fe20000000000 */
[----:B------:R-:W-:Y:S01]  /*e570*/  UIADD3.X UR5, URZ, UR45, URZ, UP0, !UPT ;  /* 0x0000002d3f057290 */ /* 0x000fe200087fe43f */
[----:B------:R-:W-:Y:S01]  /*e580*/  UMOV UR6, 0x0 ;  /* 0x0000000000067882 */ /* 0x000fe20000000000 */
[----:B------:R-:W-:-:S11]  /*e590*/  UMOV UR7, 0x14f00000 ;  /* 0x14f0000000077882 */ /* 0x000fd60000000000 */
.L_x_4241:
[----:B------:R-:W-:-:S13]  /*e5a0*/  @P0 ELECT P2, URZ, PT ;  /* 0x00000000003f082f */ /* 0x000fda0003840000 */
[----:B-----5:R-:W-:Y:S01]  /*e5b0*/  @P2 R2UR UR13, R16 ;  /* 0x00000000100d22ca */ /* 0x020fe200000e0000 */
[----:B------:R-:W-:Y:S01]  /*e5c0*/  UMOV UR12, UR36 ;  /* 0x00000024000c7c82 */ /* 0x000fe20008000000 */
        /* <DEDUP_REMOVED lines=9> */
.L_x_4329:
[----:B------:R-:W-:Y:S05]  /*e660*/  BSYNC B1 ;  /* 0x0000000000017941 */ /* 0x000fea0003800000 */
.L_x_4242:
[----:B------:R-:W-:Y:S01]  /*e670*/  BSSY B1, `(.L_x_4244) ;  /* 0x000000b000017945 */ /* 0x000fe20003800000 */
[----:B0-----:R-:W-:Y:S02]  /*e680*/  IMAD.MOV.U32 R8, RZ, RZ, 0x0 ;  /* 0x00000000ff087424 */ /* 0x001fe400078e00ff */
[----:B------:R-:W-:Y:S01]  /*e690*/  IMAD.MOV.U32 R9, RZ, RZ, 0x14f00000 ;  /* 0x14f00000ff097424 */ /* 0x000fe200078e00ff */
        /* <DEDUP_REMOVED lines=8> */
.L_x_4245:
[----:B------:R-:W-:Y:S05]  /*e720*/  BSYNC B1 ;  /* 0x0000000000017941 */ /* 0x000fea0003800000 */
.L_x_4244:
[----:B------:R-:W-:Y:S01]  /*e730*/  R2UR UR10, R7 ;  /* 0x00000000070a72ca */ /* 0x000fe200000e0000 */
[----:B-12---:R-:W-:Y:S01]  /*e740*/  IMAD R2, R18, 0xc000, R17 ;  /* 0x0000c00012027824 */ /* 0x006fe200078e0211 */
[----:B------:R-:W-:Y:S01]  /*e750*/  R2UR UR6, R8 ;  /* 0x00000000080672ca */ /* 0x000fe200000e0000 */
[----:B------:R-:W-:Y:S01]  /*e760*/  UIADD3 UR4, UP0, UR44, 0x470, URZ ;  /* 0x000004702c047890 */ /* 0x000fe2000ff1e03f */
[----:B------:R-:W-:Y:S01]  /*e770*/  R2UR UR7, R9 ;  /* 0x00000000090772ca */ /* 0x000fe200000e0000 */
[----:B------:R-:W-:Y:S01]  /*e780*/  VIADD R3, R3, 0x22850 ;  /* 0x0002285003037836 */ /* 0x000fe20000000000 */
[----:B------:R-:W-:Y:S01]  /*e790*/  R2UR UR11, R0 ;  /* 0x00000000000b72ca */ /* 0x000fe200000e0000 */
[----:B------:R-:W-:Y:S01]  /*e7a0*/  VIADD R4, R2, 0x400 ;  /* 0x0000040002047836 */ /* 0x000fe20000000000 */
[----:B------:R-:W-:Y:S01]  /*e7b0*/  PLOP3.LUT P0, PT, PT, PT, PT, 0x80, 0x0 ;  /* 0x000000000000781c */ /* 0x000fe20003f0f070 */
[----:B------:R-:W-:-:S12]  /*e7c0*/  UIADD3.X UR5, URZ, UR45, URZ, UP0, !UPT ;  /* 0x0000002d3f057290 */ /* 0x000fd800087fe43f */
.L_x_4246:
[----:B------:R-:W-:-:S13]  /*e7d0*/  @P0 ELECT P1, URZ, PT ;  /* 0x00000000003f082f */ /* 0x000fda0003820000 */
[----:B------:R-:W-:Y:S01]  /*e7e0*/  @P1 R2UR UR13, R16 ;  /* 0x00000000100d12ca */ /* 0x000fe200000e0000 */
[----:B------:R-:W-:Y:S01]  /*e7f0*/  UMOV UR12, UR36 ;  /* 0x00000024000c7c82 */ /* 0x000fe20008000000 */
        /* <DEDUP_REMOVED lines=10> */
[----:B------:R-:W-:Y:S02]  /*e8a0*/  R2UR UR11, R0 ;  /* 0x00000000000b72ca */ /* 0x000fe400000e0000 */
[----:B------:R-:W-:-:S13]  /*e8b0*/  PLOP3.LUT P0, PT, PT, PT, PT, 0x80, 0x0 ;  /* 0x000000000000781c */ /* 0x000fda0003f0f070 */
.L_x_4247:
        /* <DEDUP_REMOVED lines=15> */
.L_x_4248:
        /* <DEDUP_REMOVED lines=15> */
.L_x_4249:
        /* <DEDUP_REMOVED lines=8> */
[----:B-1----:R-:W-:Y:S05]  /*eb20*/  @P0 BRA.U.ANY `(.L_x_4249) ;  /* 0xfffffffd00dc0947 */ /* 0x002fea000393ffff */
.L_x_4235:
[----:B------:R-:W-:Y:S05]  /*eb30*/  BSYNC B0 ;  /* 0x0000000000007941 */ /* 0x000fea0003800000 */
.L_x_4234:
[----:B------:R-:W-:-:S06]  /*eb40*/  UIADD3 UR4, UR38, -0x3, URZ ;  /* 0xfffffffd26047890 */ /* 0x000fcc000fffe03f */
[----:B------:R-:W-:-:S07]  /*eb50*/  IMAD.U32 R0, RZ, RZ, UR4 ;  /* 0x00000004ff007e24 */ /* 0x000fce000f8e00ff */
.L_x_4233:
[----:B------:R-:W-:Y:S01]  /*eb60*/  ISETP.NE.AND P0, PT, R6, RZ, PT ;  /* 0x000000ff0600720c */ /* 0x000fe20003f05270 */
[----:B------:R-:W-:-:S12]  /*eb70*/  BSSY B0, `(.L_x_4232) ;  /* 0x000013a000007945 */ /* 0x000fd80003800000 */
[----:B------:R-:W-:Y:S05]  /*eb80*/  @!P0 BRA `(.L_x_4250) ;  /* 0x0000001000e08947 */ /* 0x000fea0003800000 */
.L_x_4283:
[----:B------:R-:W2:Y:S04]  /*eb90*/  LDL R3, [R1+0x8] ;  /* 0x0000080001037983 */ /* 0x000ea80000100800 */
[----:B------:R-:W3:Y:S01]  /*eba0*/  LDL.LU R2, [R1] ;  /* 0x0000000001027983 */ /* 0x000ee20000300800 */
[----:B------:R-:W-:Y:S01]  /*ebb0*/  VIADD R6, R18, 0x1 ;  /* 0x0000000112067836 */ /* 0x000fe20000000000 */
[----:B------:R-:W-:Y:S05]  /*ebc0*/  YIELD ;  /* 0x0000000000007946 */ /* 0x000fea0003800000 */
[----:B------:R-:W-:Y:S01]  /*ebd0*/  ISETP.NE.AND P0, PT, R6, 0x2, PT ;  /* 0x000000020600780c */ /* 0x000fe20003f05270 */
[----:B------:R-:W-:Y:S03]  /*ebe0*/  BSSY B1, `(.L_x_4251) ;  /* 0x0000095000017945 */ /* 0x000fe60003800000 */
[----:B-1----:R-:W-:-:S02]  /*ebf0*/  SEL R7, RZ, 0x1, P0 ;  /* 0x00000001ff077807 */ /* 0x002fc40000000000 */
[----:B------:R-:W-:Y:S02]  /*ec00*/  SEL R6, R6, RZ, P0 ;  /* 0x000000ff06067207 */ /* 0x000fe40000000000 */
[----:B--2---:R-:W-:Y:S02]  /*ec10*/  ISETP.NE.AND P1, PT, R3, RZ, PT ;  /* 0x000000ff0300720c */ /* 0x004fe40003f25270 */
[----:B---3--:R-:W-:-:S11]  /*ec20*/  LOP3.LUT R7, R2, R7, RZ, 0x3c, !PT ;  /* 0x0000000702077212 */ /* 0x008fd600078e3cff */
[----:B------:R-:W-:Y:S05]  /*ec30*/  @!P1 BRA `(.L_x_4252) ;  /* 0x00000008003c9947 */ /* 0x000fea0003800000 */
[----:B------:R-:W2:Y:S01]  /*ec40*/  LDL R2, [R1+0xc] ;  /* 0x00000c0001027983 */ /* 0x000ea20000100800 */
[----:B0-----:R-:W-:Y:S01]  /*ec50*/  IMAD.MOV.U32 R8, RZ, RZ, R0 ;  /* 0x000000ffff087224 */ /* 0x001fe200078e0000 */
[----:B--2---:R-:W-:-:S13]  /*ec60*/  ISETP.NE.AND P1, PT, R2, RZ, PT ;  /* 0x000000ff0200720c */ /* 0x004fda0003f25270 */
[----:B------:R-:W-:Y:S05]  /*ec70*/  @!P1 BRA `(.L_x_4253) ;  /* 0x00000000004c9947 */ /* 0x000fea0003800000 */
[----:B------:R-:W2:Y:S01]  /*ec80*/  LDL R5, [R1+0x4] ;  /* 0x0000040001057983 */ /* 0x000ea20000100800 */
        /* <DEDUP_REMOVED lines=18> */
.L_x_4253:
        /* <DEDUP_REMOVED lines=8> */
.L_x_4330:
[----:B------:R-:W-:Y:S05]  /*ee30*/  BSYNC B2 ;  /* 0x0000000000027941 */ /* 0x000fea0003800000 */
.L_x_4254:
        /* <DEDUP_REMOVED lines=9> */
.L_x_4257:
[----:B------:R-:W-:Y:S05]  /*eed0*/  BSYNC B2 ;  /* 0x0000000000027941 */ /* 0x000fea0003800000 */
.L_x_4256:
        /* <DEDUP_REMOVED lines=11> */
.L_x_4258:
        /* <DEDUP_REMOVED lines=13> */
.L_x_4331:
[----:B------:R-:W-:Y:S05]  /*f060*/  BSYNC B2 ;  /* 0x0000000000027941 */ /* 0x000fea0003800000 */
.L_x_4259:
        /* <DEDUP_REMOVED lines=11> */
.L_x_4262:
[----:B------:R-:W-:Y:S05]  /*f120*/  BSYNC B2 ;  /* 0x0000000000027941 */ /* 0x000fea0003800000 */
.L_x_4261:
        /* <DEDUP_REMOVED lines=9> */
.L_x_4263:
        /* <DEDUP_REMOVED lines=15> */
.L_x_4264:
        /* <DEDUP_REMOVED lines=15> */
.L_x_4265:
        /* <DEDUP_REMOVED lines=15> */
.L_x_4266:
        /* <DEDUP_REMOVED lines=10> */
.L_x_4252:
[----:B------:R-:W-:Y:S05]  /*f530*/  BSYNC B1 ;  /* 0x0000000000017941 */ /* 0x000fea0003800000 */
.L_x_4251:
[----:B------:R-:W2:Y:S01]  /*f540*/  LDL R2, [R1+0x8] ;  /* 0x0000080001027983 */ /* 0x000ea20000100800 */
[----:B------:R-:W-:Y:S01]  /*f550*/  VIADD R6, R6, 0x1 ;  /* 0x0000000106067836 */ /* 0x000fe20000000000 */
[----:B------:R-:W-:Y:S04]  /*f560*/  BSSY B1, `(.L_x_4267) ;  /* 0x0000097000017945 */ /* 0x000fe80003800000 */
[----:B------:R-:W-:-:S04]  /*f570*/  ISETP.NE.AND P0, PT, R6, 0x2, PT ;  /* 0x000000020600780c */ /* 0x000fc80003f05270 */
[----:B------:R-:W-:Y:S02]  /*f580*/  SEL R18, R6, RZ, P0 ;  /* 0x000000ff06127207 */ /* 0x000fe40000000000 */
[----:B--2---:R-:W-:Y:S02]  /*f590*/  ISETP.NE.AND P2, PT, R2, RZ, PT ;  /* 0x000000ff0200720c */ /* 0x004fe40003f45270 */
[----:B------:R-:W-:-:S04]  /*f5a0*/  SEL R2, RZ, 0x1, P0 ;  /* 0x00000001ff027807 */ /* 0x000fc80000000000 */
[----:B------:R-:W-:-:S05]  /*f5b0*/  LOP3.LUT R7, R7, R2, RZ, 0x3c, !PT ;  /* 0x0000000207077212 */ /* 0x000fca00078e3cff */
[----:B------:R1:W-:Y:S02]  /*f5c0*/  STL [R1], R7 ;  /* 0x0000000701007387 */ /* 0x0003e40000100800 */
[----:B------:R-:W-:Y:S05]  /*f5d0*/  @!P2 BRA `(.L_x_4268) ;  /* 0x00000008003ca947 */ /* 0x000fea0003800000 */
[----:B------:R-:W2:Y:S01]  /*f5e0*/  LDL R3, [R1+0xc] ;  /* 0x00000c0001037983 */ /* 0x000ea20000100800 */
[----:B------:R-:W-:Y:S01]  /*f5f0*/  VIADD R6, R0, 0xffffffff ;  /* 0xffffffff00067836 */ /* 0x000fe20000000000 */
[----:B--2---:R-:W-:-:S13]  /*f600*/  ISETP.NE.AND P2, PT, R3, RZ, PT ;  /* 0x000000ff0300720c */ /* 0x004fda0003f45270 */
[----:B------:R-:W-:Y:S05]  /*f610*/  @!P2 BRA `(.L_x_4269) ;  /* 0x00000000004ca947 */ /* 0x000fea0003800000 */
[----:B------:R-:W2:Y:S01]  /*f620*/  LDL R9, [R1+0x4] ;  /* 0x0000040001097983 */ /* 0x000ea20000100800 */
[----:B------:R-:W3:Y:S01]  /*f630*/  LDC R4, c[0x0][0x43c] ;  /* 0x00010f00ff047b82 */ /* 0x000ee20000000800 */
[----:B------:R-:W-:Y:S01]  /*f640*/  ULDC.64 UR4, c[0x0][0x428] ;  /* 0x00010a0000047ab9 */ /* 0x000fe20000000a00 */
[----:B---3--:R-:W-:-:S13]  /*f650*/  ISETP.NE.AND P0, PT, R4, 0x1, PT ;  /* 0x000000010400780c */ /* 0x008fda0003f05270 */
[----:B------:R-:W3:Y:S02]  /*f660*/  @P0 LDC.64 R2, c[0x0][0x440] ;  /* 0x00011000ff020b82 */ /* 0x000ee40000000a00 */
[----:B---3--:R-:W-:-:S04]  /*f670*/  @P0 IMAD.HI.U32 R5, R6, R2, RZ ;  /* 0x0000000206050227 */ /* 0x008fc800078e00ff */
        /* <DEDUP_REMOVED lines=13> */
.L_x_4269:
[----:B------:R-:W3:Y:S01]  /*f750*/  S2R R2, SR_TID.X ;  /* 0x0000000000027919 */ /* 0x000ee20000002100 */
[----:B--2---:R-:W-:Y:S01]  /*f760*/  IMAD R4, R18, 0x8, R17 ;  /* 0x0000000812047824 */ /* 0x004fe200078e0211 */
[----:B------:R-:W-:Y:S01]  /*f770*/  BSSY B2, `(.L_x_4270) ;  /* 0x0000006000027945 */ /* 0x000fe20003800000 */
[----:B---3--:R-:W-:Y:S02]  /*f780*/  LOP3.LUT R3, R2, 0x7f, RZ, 0xc0, !PT ;  /* 0x0000007f02037812 */ /* 0x008fe400078ec0ff */
[----:B------:R-:W-:Y:S02]  /*f790*/  SHF.L.U32 R2, R7, 0x1f, RZ ;  /* 0x0000001f07027819 */ /* 0x000fe400000006ff */
[----:B------:R-:W-:Y:S02]  /*f7a0*/  ISETP.NE.AND P1, PT, R3, RZ, PT ;  /* 0x000000ff0300720c */ /* 0x000fe40003f25270 */
[----:B------:R-:W2:Y:S02]  /*f7b0*/  SYNCS.PHASECHK.TRANS64.TRYWAIT P0, [R4+URZ+0x22840], R2 ;  /* 0x02284002040075a7 */ /* 0x000ea4000800017f */
[----:B--2---:R-:W-:Y:S09]  /*f7c0*/  @!P0 BRA `(.L_x_4271) ;  /* 0x0000001c00908947 */ /* 0x004ff20003800000 */
.L_x_4332:
[----:B------:R-:W-:Y:S05]  /*f7d0*/  BSYNC B2 ;  /* 0x0000000000027941 */ /* 0x000fea0003800000 */
.L_x_4270:
[----:B------:R-:W-:Y:S04]  /*f7e0*/  BSSY B2, `(.L_x_4272) ;  /* 0x0000009000027945 */ /* 0x000fe80003800000 */
[----:B------:R-:W-:Y:S05]  /*f7f0*/  @P1 BRA `(.L_x_4273) ;  /* 0x00000000001c1947 */ /* 0x000fea0003800000 */
[----:B------:R-:W3:Y:S02]  /*f800*/  S2R R3, SR_TID.X ;  /* 0x0000000000037919 */ /* 0x000ee40000002100 */
[----:B---3--:R-:W-:Y:S01]  /*f810*/  LOP3.LUT R5, R3, 0x1f, RZ, 0xc0, !PT ;  /* 0x0000001f03057812 */ /* 0x008fe200078ec0ff */
[----:B------:R-:W-:-:S03]  /*f820*/  IMAD.MOV.U32 R3, RZ, RZ, 0x3000 ;  /* 0x00003000ff037424 */ /* 0x000fc600078e00ff */
[----:B------:R-:W-:Y:S01]  /*f830*/  ISETP.NE.AND P0, PT, R5, RZ, PT ;  /* 0x000000ff0500720c */ /* 0x000fe20003f05270 */
[----:B------:R3:W-:-:S12]  /*f840*/  SYNCS.ARRIVE.TRANS64 RZ, [R4+URZ+0x22830], R3 ;  /* 0x0228300304ff79a7 */ /* 0x0007d8000800003f */
[----:B---3--:R-:W-:Y:S05]  /*f850*/  @!P0 BRA `(.L_x_4273) ;  /* 0x0000000000048947 */ /* 0x008fea0003800000 */
[----:B------:R-:W-:Y:S01]  /*f860*/  BPT.TRAP 0x1 ;  /* 0x000000040000795c */ /* 0x000fe20000300000 */
.L_x_4273:
[----:B------:R-:W-:Y:S05]  /*f870*/  BSYNC B2 ;  /* 0x0000000000027941 */ /* 0x000fea0003800000 */
.L_x_4272:
[----:B------:R-:W-:Y:S01]  /*f880*/  IMAD.MOV.U32 R5, RZ, RZ, RZ ;  /* 0x000000ffff057224 */ /* 0x000fe200078e00ff */
[----:B------:R-:W-:Y:S01]  /*f890*/  UIADD3 UR4, UP0, UR44, 0x370, URZ ;  /* 0x000003702c047890 */ /* 0x000fe2000ff1e03f */
[----:B-1----:R-:W-:Y:S01]  /*f8a0*/  IMAD R7, R18, 0x3000, R17 ;  /* 0x0000300012077824 */ /* 0x002fe200078e0211 */
        /* <DEDUP_REMOVED lines=8> */
.L_x_4274:
        /* <DEDUP_REMOVED lines=13> */
.L_x_4333:
[----:B------:R-:W-:Y:S05]  /*fa00*/  BSYNC B2 ;  /* 0x0000000000027941 */ /* 0x000fea0003800000 */
.L_x_4275:
        /* <DEDUP_REMOVED lines=11> */
.L_x_4278:
[----:B------:R-:W-:Y:S05]  /*fac0*/  BSYNC B2 ;  /* 0x0000000000027941 */ /* 0x000fea0003800000 */
.L_x_4277:
        /* <DEDUP_REMOVED lines=9> */
.L_x_4279:
        /* <DEDUP_REMOVED lines=15> */
.L_x_4280:
        /* <DEDUP_REMOVED lines=15> */
.L_x_4281:
        /* <DEDUP_REMOVED lines=15> */
.L_x_4282:
        /* <DEDUP_REMOVED lines=10> */
.L_x_4268:
[----:B------:R-:W-:Y:S05]  /*fed0*/  BSYNC B1 ;  /* 0x0000000000017941 */ /* 0x000fea0003800000 */
.L_x_4267:
[C---:B------:R-:W-:Y:S01]  /*fee0*/  ISETP.GT.AND P0, PT, R0.reuse, 0x1, PT ;  /* 0x000000010000780c */ /* 0x040fe20003f04270 */
[----:B------:R-:W-:-:S12]  /*fef0*/  VIADD R0, R0, 0xfffffffe ;  /* 0xfffffffe00007836 */ /* 0x000fd80000000000 */
[----:B------:R-:W-:Y:S05]  /*ff00*/  @P0 BRA `(.L_x_4283) ;  /* 0xffffffec00200947 */ /* 0x000fea000383ffff */
.L_x_4250:
[----:B------:R-:W-:Y:S05]  /*ff10*/  BSYNC B0 ;  /* 0x0000000000007941 */ /* 0x000fea0003800000 */
.L_x_4232:
[----:B------:R-:W2:Y:S01]  /*ff20*/  LDL.LU R2, [R1] ;  /* 0x0000000001027983 */ /* 0x000ea20000300800 */
[----:B0-----:R-:W0:Y:S01]  /*ff30*/  S2R R0, SR_TID.X ;  /* 0x0000000000007919 */ /* 0x001e220000002100 */
[----:B------:R-:W-:-:S05]  /*ff40*/  VIADD R18, R18, 0x1 ;  /* 0x0000000112127836 */ /* 0x000fca0000000000 */
[----:B------:R-:W-:Y:S02]  /*ff50*/  ISETP.NE.AND P1, PT, R18, 0x2, PT ;  /* 0x000000021200780c */ /* 0x000fe40003f25270 */
[----:B0-----:R-:W-:-:S04]  /*ff60*/  LOP3.LUT R0, R0, 0x7f, RZ, 0xc0, !PT ;  /* 0x0000007f00007812 */ /* 0x001fc800078ec0ff */
[----:B------:R-:W-:Y:S02]  /*ff70*/  ISETP.NE.AND P0, PT, R0, RZ, PT ;  /* 0x000000ff0000720c */ /* 0x000fe40003f05270 */
[----:B------:R-:W-:Y:S01]  /*ff80*/  SEL R0, RZ, 0x1, P1 ;  /* 0x00000001ff007807 */ /* 0x000fe20000800000 */
[----:B------:R-:W-:Y:S03]  /*ff90*/  BSSY B0, `(.L_x_4284) ;  /* 0x0000011000007945 */ /* 0x000fe60003800000 */
[----:B--2---:R-:W-:-:S05]  /*ffa0*/  LOP3.LUT R2, R2, R0, RZ, 0x3c, !PT ;  /* 0x0000000002027212 */ /* 0x004fca00078e3cff */
[----:B------:R0:W-:Y:S02]  /*ffb0*/  STL [R1], R2 ;  /* 0x0000000201007387 */ /* 0x0001e40000100800 */
[----:B------:R-:W-:Y:S05]  /*ffc0*/  @P0 BRA `(.L_x_4285) ;  /* 0x0000000000340947 */ /* 0x000fea0003800000 */
[----:B------:R-:W2:Y:S01]  /*ffd0*/  S2R R5, SR_LANEID ;  /* 0x0000000000057919 */ /* 0x000ea20000000000 */
[----:B------:R-:W-:Y:S01]  /*ffe0*/  VOTEU.ANY UR4, UPT, PT ;  /* 0x0000000000047886 */ /* 0x000fe200038e0100 */
[----:B0-----:R-:W0:Y:S01]  /*fff0*/  LDC.64 R2, c[0x0][0xc80] ;  /* 0x00032000ff027b82 */ /* 0x001e220000000a00 */
[----:B------:R-:W2:Y:S02]  /*10000*/  FLO.U32 R0, UR4 ;  /* 0x0000000400007d00 */ /* 0x000ea400080e0000 */
[----:B--2---:R-:W-:-:S06]  /*10010*/  ISETP.EQ.U32.AND P2, PT, R0, R5, PT ;  /* 0x000000050000720c */ /* 0x004fcc0003f42070 */
[----:B------:R-:W0:Y:S07]  /*10020*/  POPC R5, UR4 ;  /* 0x0000000400057d09 */ /* 0x000e2e0008000000 */
[----:B0-----:R-:W2:Y:S01]  /*10030*/  @P2 ATOMG.E.ADD.STRONG.GPU PT, R3, desc[UR46][R2.64], R5 ;  /* 0x00000005020329a8 */ /* 0x001ea200081ee1ee */
[----:B------:R-:W0:Y:S02]  /*10040*/  S2R R4, SR_LTMASK ;  /* 0x0000000000047919 */ /* 0x000e240000003900 */
[----:B0-----:R-:W-:-:S04]  /*10050*/  LOP3.LUT R4, R4, UR4, RZ, 0xc0, !PT ;  /* 0x0000000404047c12 */ /* 0x001fc8000f8ec0ff */
[----:B-1----:R-:W0:Y:S01]  /*10060*/  POPC R7, R4 ;  /* 0x0000000400077309 */ /* 0x002e220000000000 */
[----:B--2---:R-:W0:Y:S02]  /*10070*/  SHFL.IDX PT, R0, R3, R0, 0x1f ;  /* 0x00001f0003007589 */ /* 0x004e2400000e0000 */
[----:B0-----:R-:W-:-:S05]  /*10080*/  IADD3 R0, R0, UR41, R7 ;  /* 0x0000002900007c10 */ /* 0x001fca000fffe007 */
[----:B------:R2:W-:Y:S02]  /*10090*/  STL [R1+0x10], R0 ;  /* 0x0000100001007387 */ /* 0x0005e40000100800 */
.L_x_4285:
[----:B------:R-:W-:Y:S05]  /*100a0*/  BSYNC B0 ;  /* 0x0000000000007941 */ /* 0x000fea0003800000 */
.L_x_4284:
[----:B------:R-:W-:-:S07]  /*100b0*/  SEL R18, R18, RZ, P1 ;  /* 0x000000ff12127207 */ /* 0x000fce0000800000 */
.L_x_4204:
[----:B------:R-:W-:Y:S05]  /*100c0*/  BSYNC B7 ;  /* 0x0000000000077941 */ /* 0x000fea0003800000 */
.L_x_4202:
[----:B0-2---:R-:W2:Y:S04]  /*100d0*/  LDL R0, [R1+0x20] ;  /* 0x0000200001007983 */ /* 0x005ea80000100800 */
[----:B------:R0:W5:Y:S01]  /*100e0*/  LDL R2, [R1+0x10] ;  /* 0x0000100001027983 */ /* 0x0001620000100800 */
[----:B--2---:R-:W-:-:S13]  /*100f0*/  ISETP.NE.AND P1, PT, R0, RZ, PT ;  /* 0x000000ff0000720c */ /* 0x004fda0003f25270 */
        /* <DEDUP_REMOVED lines=11> */
.L_x_4286:
[----:B------:R-:W-:-:S03]  /*101b0*/  UMOV UR4, 0xffffffff ;  /* 0xffffffff00047882 */ /* 0x000fc60000000000 */
[----:B------:R-:W-:Y:S05]  /*101c0*/  BRA.DIV UR4, `(.L_x_4288) ;  /* 0x0000001604387947 */ /* 0x000fea000b800000 */
[----:B-----5:R0:W2:Y:S02]  /*101d0*/  SHFL.IDX PT, R14, R2, RZ, 0x1f ;  /* 0x00001fff020e7589 */ /* 0x0200a400000e0000 */
.L_x_4336:
[----:B------:R-:W3:Y:S01]  /*101e0*/  @!P0 S2R R3, SR_CgaCtaId ;  /* 0x0000000000038919 */ /* 0x000ee20000008800 */
[----:B------:R-:W-:Y:S05]  /*101f0*/  WARPSYNC.ALL ;  /* 0x0000000000007948 */ /* 0x000fea0003800000 */
[----:B------:R-:W-:Y:S01]  /*10200*/  BAR.SYNC.DEFER_BLOCKING 0x4, 0x180 ;  /* 0x0106000000007b1d */ /* 0x000fe20000010000 */
[----:B------:R-:W-:-:S05]  /*10210*/  @!P0 MOV R0, 0x400 ;  /* 0x0000040000008802 */ /* 0x000fca0000000f00 */
[----:B--2---:R2:W-:Y:S01]  /*10220*/  STL [R1+0x10], R14 ;  /* 0x0000100e01007387 */ /* 0x0045e20000100800 */
[----:B---3--:R-:W-:-:S05]  /*10230*/  @!P0 LEA R17, R3, R0, 0x18 ;  /* 0x0000000003118211 */ /* 0x008fca00078ec0ff */
[----:B------:R2:W-:Y:S01]  /*10240*/  @!P0 STS [R17+0x228d0], R2 ;  /* 0x0228d00211008388 */ /* 0x0005e20000000800 */
[----:B------:R-:W-:Y:S06]  /*10250*/  BAR.ARV 0x5, 0x180 ;  /* 0x0146000000007b1d */ /* 0x000fec0000002000 */
.L_x_4287:
[----:B------:R-:W3:Y:S01]  /*10260*/  LDL R0, [R1+0x10] ;  /* 0x0000100001007983 */ /* 0x000ee20000100800 */
[----:B------:R-:W-:Y:S02]  /*10270*/  ULDC UR4, c[0x0][0xc38] ;  /* 0x00030e0000047ab9 */ /* 0x000fe40000000800 */
[----:B---3--:R-:W-:-:S13]  /*10280*/  ISETP.GE.AND P0, PT, R0, UR4, PT ;  /* 0x0000000400007c0c */ /* 0x008fda000bf06270 */
[----:B------:R-:W-:Y:S05]  /*10290*/  @!P0 BRA `(.L_x_4289) ;  /* 0xffffffbc009c8947 */ /* 0x000fea000383ffff */
.L_x_4199:
[----:B-1----:R-:W3:Y:S01]  /*102a0*/  LDL.LU R0, [R1+0x1c] ;  /* 0x00001c0001007983 */ /* 0x002ee20000300800 */
[----:B------:R-:W-:Y:S01]  /*102b0*/  BSSY B0, `(.L_x_4290) ;  /* 0x000000b000007945 */ /* 0x000fe20003800000 */
[----:B------:R-:W1:Y:S01]  /*102c0*/  S2R R5, SR_CgaCtaId ;  /* 0x0000000000057919 */ /* 0x000e620000008800 */
[----:B---3--:R-:W-:-:S05]  /*102d0*/  VIADD R0, R0, 0x1 ;  /* 0x0000000100007836 */ /* 0x008fca0000000000 */
[----:B0-2---:R-:W-:-:S04]  /*102e0*/  LEA.HI R2, R0, R0, RZ, 0x1 ;  /* 0x0000000000027211 */ /* 0x005fc800078f08ff */
[----:B------:R-:W-:-:S05]  /*102f0*/  LOP3.LUT R3, R2, 0xfffffffe, RZ, 0xc0, !PT ;  /* 0xfffffffe02037812 */ /* 0x000fca00078ec0ff */
[----:B------:R-:W-:Y:S01]  /*10300*/  IMAD.IADD R3, R0, 0x1, -R3 ;  /* 0x0000000100037824 */ /* 0x000fe200078e0a03 */
[----:B------:R-:W-:-:S04]  /*10310*/  MOV R0, 0x400 ;  /* 0x0000040000007802 */ /* 0x000fc80000000f00 */
[----:B-1----:R-:W-:Y:S02]  /*10320*/  LEA R0, R5, R0, 0x18 ;  /* 0x0000000005007211 */ /* 0x002fe400078ec0ff */
[----:B------:R-:W-:-:S04]  /*10330*/  SHF.L.U32 R3, R3, 0x1f, RZ ;  /* 0x0000001f03037819 */ /* 0x000fc800000006ff */
[----:B------:R-:W0:Y:S02]  /*10340*/  SYNCS.PHASECHK.TRANS64.TRYWAIT P0, [R0+URZ+0x22820], R3 ;  /* 0x02282003000075a7 */ /* 0x000e24000800017f */
[----:B0-----:R-:W-:Y:S05]  /*10350*/  @!P0 BRA `(.L_x_4291) ;  /* 0x0000001000fc8947 */ /* 0x001fea0003800000 */
.L_x_4337:
[----:B------:R-:W-:Y:S05]  /*10360*/  BSYNC B0 ;  /* 0x0000000000007941 */ /* 0x000fea0003800000 */
.L_x_4290:
[----:B------:R-:W-:-:S03]  /*10370*/  UMOV UR4, 0xffffffff ;  /* 0xffffffff00047882 */ /* 0x000fc60000000000 */
[----:B------:R-:W-:Y:S05]  /*10380*/  BRA.DIV UR4, `(.L_x_4292) ;  /* 0x0000001604047947 */ /* 0x000fea000b800000 */
[----:B------:R-:W1:Y:S02]  /*10390*/  S2R R2, SR_TID.X ;  /* 0x0000000000027919 */ /* 0x000e640000002100 */
[----:B-1----:R-:W-:-:S04]  /*103a0*/  SHF.R.U32.HI R2, RZ, 0x5, R2 ;  /* 0x00000005ff027819 */ /* 0x002fc80000011602 */
[----:B------:R-:W-:-:S05]  /*103b0*/  LOP3.LUT R2, R2, 0x3, RZ, 0xc0, !PT ;  /* 0x0000000302027812 */ /* 0x000fca00078ec0ff */
[----:B------:R1:W2:Y:S02]  /*103c0*/  SHFL.IDX PT, R14, R2, RZ, 0x1f ;  /* 0x00001fff020e7589 */ /* 0x0002a400000e0000 */
.L_x_4340:
[----:B--2---:R-:W-:Y:S01]  /*103d0*/  ISETP.NE.AND P0, PT, R14, RZ, PT ;  /* 0x000000ff0e00720c */ /* 0x004fe20003f05270 */
[----:B------:R-:W-:-:S12]  /*103e0*/  BSSY B0, `(.L_x_4293) ;  /* 0x0000025000007945 */ /* 0x000fd80003800000 */
[----:B------:R-:W-:Y:S05]  /*103f0*/  @P0 BRA `(.L_x_4294) ;  /* 0x00000000008c0947 */ /* 0x000fea0003800000 */
[----:B------:R-:W-:-:S03]  /*10400*/  UMOV UR4, 0xffffffff ;  /* 0xffffffff00047882 */ /* 0x000fc60000000000 */
[----:B------:R-:W-:Y:S05]  /*10410*/  BRA.DIV UR4, `(.L_x_4295) ;  /* 0x0000001604147947 */ /* 0x000fea000b800000 */
[----:B------:R-:W-:-:S13]  /*10420*/  ELECT P6, URZ, PT ;  /* 0x00000000003f782f */ /* 0x000fda00038c0000 */
.L_x_4343:
[----:B------:R-:W-:Y:S05]  /*10430*/  @!P6 BRA `(.L_x_4294) ;  /* 0x00000000007ce947 */ /* 0x000fea0003800000 */
[----:B------:R-:W-:-:S06]  /*10440*/  ULOP3.LUT UR4, UR40, 0x2, URZ, 0xfc, !UPT ;  /* 0x0000000228047892 */ /* 0x000fcc000f8efc3f */
[----:B-1----:R-:W-:-:S05]  /*10450*/  IMAD.U32 R2, RZ, RZ, UR4 ;  /* 0x00000004ff027e24 */ /* 0x002fca000f8e00ff */
[----:B------:R-:W-:-:S13]  /*10460*/  ISETP.NE.AND P2, PT, R2, 0x3, PT ;  /* 0x000000030200780c */ /* 0x000fda0003f45270 */
[----:B------:R-:W-:Y:S05]  /*10470*/  @!P2 BRA `(.L_x_4296) ;  /* 0x000000000004a947 */ /* 0x000fea0003800000 */
[----:B------:R-:W-:Y:S01]  /*10480*/  BPT.TRAP 0x1 ;  /* 0x000000040000795c */ /* 0x000fe20000300000 */
.L_x_4296:
[----:B------:R-:W2:Y:S01]  /*10490*/  LDL.LU R7, [R1] ;  /* 0x0000000001077983 */ /* 0x000ea20000300800 */
[----:B0-----:R-:W-:Y:S02]  /*104a0*/  VIADD R3, R0, 0x22840 ;  /* 0x0002284000037836 */ /* 0x001fe40000000000 */
[C---:B------:R-:W-:Y:S02]  /*104b0*/  VIADD R2, R18.reuse, 0x1 ;  /* 0x0000000112027836 */ /* 0x040fe40000000000 */
[----:B------:R-:W-:-:S03]  /*104c0*/  IMAD R6, R18, 0x8, R3 ;  /* 0x0000000812067824 */ /* 0x000fc600078e0203 */
[----:B------:R-:W-:-:S04]  /*104d0*/  ISETP.NE.AND P1, PT, R2, 0x2, PT ;  /* 0x000000020200780c */ /* 0x000fc80003f25270 */
[----:B------:R-:W-:Y:S02]  /*104e0*/  SEL R4, RZ, 0x1, P1 ;  /* 0x00000001ff047807 */ /* 0x000fe40000800000 */
[C---:B--2---:R-:W-:Y:S02]  /*104f0*/  SHF.L.U32 R5, R7.reuse, 0x1f, RZ ;  /* 0x0000001f07057819 */ /* 0x044fe400000006ff */
[----:B------:R-:W-:Y:S02]  /*10500*/  LOP3.LUT R7, R7, R4, RZ, 0x3c, !PT ;  /* 0x0000000407077212 */ /* 0x000fe400078e3cff */
[----:B------:R-:W0:Y:S01]  /*10510*/  SYNCS.PHASECHK.TRANS64.TRYWAIT P0, [R6+URZ], R5 ;  /* 0x00000005060075a7 */ /* 0x000e22000800017f */
[----:B------:R-:W-:Y:S02]  /*10520*/  SEL R4, R2, RZ, P1 ;  /* 0x000000ff02047207 */ /* 0x000fe40000800000 */
[----:B------:R-:W-:-:S03]  /*10530*/  SHF.L.U32 R2, R7, 0x1f, RZ ;  /* 0x0000001f07027819 */ /* 0x000fc600000006ff */
[----:B------:R-:W-:Y:S01]  /*10540*/  IMAD R3, R4, 0x8, R3 ;  /* 0x0000000804037824 */ /* 0x000fe200078e0203 */
[----:B0-----:R-:W-:Y:S06]  /*10550*/  @!P0 BRA `(.L_x_4297) ;  /* 0x0000001000e48947 */ /* 0x001fec0003800000 */
.L_x_4344:
[----:B------:R-:W1:Y:S02]  /*10560*/  SYNCS.PHASECHK.TRANS64.TRYWAIT P0, [R3+URZ], R2 ;  /* 0x00000002030075a7 */ /* 0x000e64000800017f */
[----:B-1----:R-:W-:Y:S05]  /*10570*/  @!P0 BRA `(.L_x_4298) ;  /* 0x0000001000f08947 */ /* 0x002fea0003800000 */
.L_x_4345:
[----:B------:R-:W-:Y:S05]  /*10580*/  @!P2 BRA `(.L_x_4299) ;  /* 0x000000000004a947 */ /* 0x000fea0003800000 */
[----:B------:R-:W-:Y:S01]  /*10590*/  BPT.TRAP 0x1 ;  /* 0x000000040000795c */ /* 0x000fe20000300000 */
.L_x_4299:
[----:B-1----:R-:W-:-:S04]  /*105a0*/  VIADD R3, R0, 0x22860 ;  /* 0x0002286000037836 */ /* 0x002fc80000000000 */
[----:B------:R-:W-:-:S04]  /*105b0*/  IMAD R18, R18, 0x8, R3 ;  /* 0x0000000812127824 */ /* 0x000fc800078e0203 */
[----:B------:R-:W1:Y:S02]  /*105c0*/  SYNCS.PHASECHK.TRANS64.TRYWAIT P0, [R18+URZ], R5 ;  /* 0x00000005120075a7 */ /* 0x000e64000800017f */
[----:B-1----:R-:W-:Y:S05]  /*105d0*/  @!P0 BRA `(.L_x_4300) ;  /* 0x0000001000ec8947 */ /* 0x002fea0003800000 */
.L_x_4346:
[----:B------:R-:W-:-:S07]  /*105e0*/  IMAD R3, R4, 0x8, R3 ;  /* 0x0000000804037824 */ /* 0x000fce00078e0203 */
.L_x_4301:
[----:B--2---:R2:W3:Y:S02]  /*105f0*/  SYNCS.PHASECHK.TRANS64.TRYWAIT P0, [R3+URZ], R2 ;  /* 0x00000002030075a7 */ /* 0x0044e4000800017f */
[----:B---3--:R-:W-:Y:S05]  /*10600*/  @!P0 NANOSLEEP.SYNCS 0x989680 ;  /* 0x009896800000895d */ /* 0x008fea0003900000 */
[----:B------:R-:W3:Y:S02]  /*10610*/  @!P0 SYNCS.PHASECHK.TRANS64 P0, [R3+URZ], R2 ;  /* 0x00000002030085a7 */ /* 0x000ee4000800007f */
[----:B---3--:R-:W-:Y:S05]  /*10620*/  @!P0 BRA `(.L_x_4301) ;  /* 0xfffffffc00f08947 */ /* 0x008fea000383ffff */
.L_x_4294:
[----:B------:R-:W-:Y:S05]  /*10630*/  BSYNC B0 ;  /* 0x0000000000007941 */ /* 0x000fea0003800000 */
.L_x_4293:
[----:B------:R-:W-:Y:S05]  /*10640*/  EXIT ;  /* 0x000000000000794d */ /* 0x000fea0003800000 */
.L_x_4152:
[----:B0-----:R0:W1:Y:S02]  /*10650*/  SYNCS.PHASECHK.TRANS64.TRYWAIT P0, [R7+URZ+0x22800], R0 ;  /* 0x02280000070075a7 */ /* 0x001064000800017f */
[----:B-1----:R-:W-:Y:S05]  /*10660*/  @!P0 NANOSLEEP.SYNCS 0x989680 ;  /* 0x009896800000895d */ /* 0x002fea0003900000 */
[----:B------:R-:W1:Y:S02]  /*10670*/  @!P0 SYNCS.PHASECHK.TRANS64 P0, [R7+URZ+0x22800], R0 ;  /* 0x02280000070085a7 */ /* 0x000e64000800007f */
[----:B-1----:R-:W-:Y:S05]  /*10680*/  @!P0 BRA `(.L_x_4152) ;  /* 0xfffffffc00f08947 */ /* 0x002fea000383ffff */
[----:B------:R-:W-:Y:S05]  /*10690*/  BRA `(.L_x_4302) ;  /* 0xffffff1000b47947 */ /* 0x000fea000383ffff */
.L_x_4156:
[----:B-1----:R1:W2:Y:S02]  /*106a0*/  SYNCS.PHASECHK.TRANS64.TRYWAIT P1, [R6+URZ+0x22830], R11 ;  /* 0x0228300b060075a7 */ /* 0x0022a4000802017f */
[----:B--2---:R-:W-:Y:S05]  /*106b0*/  @!P1 NANOSLEEP.SYNCS 0x989680 ;  /* 0x009896800000995d */ /* 0x004fea0003900000 */
[----:B------:R-:W2:Y:S02]  /*106c0*/  @!P1 SYNCS.PHASECHK.TRANS64 P1, [R6+URZ+0x22830], R11 ;  /* 0x0228300b060095a7 */ /* 0x000ea4000802007f */
[----:B--2---:R-:W-:Y:S05]  /*106d0*/  @!P1 BRA `(.L_x_4156) ;  /* 0xfffffffc00f09947 */ /* 0x004fea000383ffff */
[----:B------:R-:W-:Y:S05]  /*106e0*/  BRA `(.L_x_4155) ;  /* 0xffffff1000e07947 */ /* 0x000fea000383ffff */
.L_x_4160:
[----:B-1----:R1:W2:Y:S02]  /*106f0*/  SYNCS.PHASECHK.TRANS64.TRYWAIT P3, [R6+URZ+0x22850], R11 ;  /* 0x0228500b060075a7 */ /* 0x0022a4000806017f */
[----:B--2---:R-:W-:Y:S05]  /*10700*/  @!P3 NANOSLEEP.SYNCS 0x989680 ;  /* 0x009896800000b95d */ /* 0x004fea0003900000 */
[----:B------:R-:W2:Y:S02]  /*10710*/  @!P3 SYNCS.PHASECHK.TRANS64 P3, [R6+URZ+0x22850], R11 ;  /* 0x0228500b0600b5a7 */ /* 0x000ea4000806007f */
[----:B--2---:R-:W-:Y:S05]  /*10720*/  @!P3 BRA `(.L_x_4160) ;  /* 0xfffffffc00f0b947 */ /* 0x004fea000383ffff */
[----:B------:R-:W-:Y:S05]  /*10730*/  BRA `(.L_x_4159) ;  /* 0xffffff3000747947 */ /* 0x000fea000383ffff */
.L_x_4165:
[----:B-1----:R-:W-:-:S04]  /*10740*/  IMAD.U32 R3, RZ, RZ, UR27 ;  /* 0x0000001bff037e24 */ /* 0x002fc8000f8e00ff */
[----:B------:R1:W2:Y:S03]  /*10750*/  SYNCS.PHASECHK.TRANS64.TRYWAIT P3, [R3+URZ+0x22830], R6 ;  /* 0x02283006030075a7 */ /* 0x0002a6000806017f */
[----:B--2---:R-:W-:Y:S05]  /*10760*/  @!P3 NANOSLEEP.SYNCS 0x989680 ;  /* 0x009896800000b95d */ /* 0x004fea0003900000 */
[----:B------:R-:W2:Y:S02]  /*10770*/  @!P3 SYNCS.PHASECHK.TRANS64 P3, [R3+URZ+0x22830], R6 ;  /* 0x022830060300b5a7 */ /* 0x000ea4000806007f */
[----:B--2---:R-:W-:Y:S05]  /*10780*/  @!P3 BRA `(.L_x_4165) ;  /* 0xfffffffc00ecb947 */ /* 0x004fea000383ffff */
[----:B------:R-:W-:Y:S05]  /*10790*/  BRA `(.L_x_4164) ;  /* 0xffffff3400b07947 */ /* 0x000fea000383ffff */
.L_x_4169:
[----:B-1----:R1:W2:Y:S02]  /*107a0*/  SYNCS.PHASECHK.TRANS64.TRYWAIT P3, [R199+URZ+0x22850], R6 ;  /* 0x02285006c70075a7 */ /* 0x0022a4000806017f */
[----:B--2---:R-:W-:Y:S05]  /*107b0*/  @!P3 NANOSLEEP.SYNCS 0x989680 ;  /* 0x009896800000b95d */ /* 0x004fea0003900000 */
[----:B------:R-:W2:Y:S02]  /*107c0*/  @!P3 SYNCS.PHASECHK.TRANS64 P3, [R199+URZ+0x22850], R6 ;  /* 0x02285006c700b5a7 */ /* 0x000ea4000806007f */
[----:B--2---:R-:W-:Y:S05]  /*107d0*/  @!P3 BRA `(.L_x_4169) ;  /* 0xfffffffc00f0b947 */ /* 0x004fea000383ffff */
[----:B------:R-:W-:Y:S05]  /*107e0*/  BRA `(.L_x_4168) ;  /* 0xffffff5c00247947 */ /* 0x000fea000383ffff */
.L_x_4175:
[----:B-1----:R-:W-:-:S04]  /*107f0*/  IMAD.U32 R3, RZ, RZ, UR24 ;  /* 0x00000018ff037e24 */ /* 0x002fc8000f8e00ff */
[----:B------:R1:W2:Y:S03]  /*10800*/  SYNCS.PHASECHK.TRANS64.TRYWAIT P1, [R3+URZ+0x22830], R6 ;  /* 0x02283006030075a7 */ /* 0x0002a6000802017f */
[----:B--2---:R-:W-:Y:S05]  /*10810*/  @!P1 NANOSLEEP.SYNCS 0x989680 ;  /* 0x009896800000995d */ /* 0x004fea0003900000 */
[----:B------:R-:W2:Y:S02]  /*10820*/  @!P1 SYNCS.PHASECHK.TRANS64 P1, [R3+URZ+0x22830], R6 ;  /* 0x02283006030095a7 */ /* 0x000ea4000802007f */
[----:B--2---:R-:W-:Y:S05]  /*10830*/  @!P1 BRA `(.L_x_4175) ;  /* 0xfffffffc00ec9947 */ /* 0x004fea000383ffff */
[----:B------:R-:W-:Y:S05]  /*10840*/  BRA `(.L_x_4174) ;  /* 0xffffff6000347947 */ /* 0x000fea000383ffff */
.L_x_4179:
[----:B-1----:R1:W2:Y:S02]  /*10850*/  SYNCS.PHASECHK.TRANS64.TRYWAIT P1, [R181+URZ+0x22850], R6 ;  /* 0x02285006b50075a7 */ /* 0x0022a4000802017f */
[----:B--2---:R-:W-:Y:S05]  /*10860*/  @!P1 NANOSLEEP.SYNCS 0x989680 ;  /* 0x009896800000995d */ /* 0x004fea0003900000 */
[----:B------:R-:W2:Y:S02]  /*10870*/  @!P1 SYNCS.PHASECHK.TRANS64 P1, [R181+URZ+0x22850], R6 ;  /* 0x02285006b50095a7 */ /* 0x000ea4000802007f */
[----:B--2---:R-:W-:Y:S05]  /*10880*/  @!P1 BRA `(.L_x_4179) ;  /* 0xfffffffc00f09947 */ /* 0x004fea000383ffff */
[----:B------:R-:W-:Y:S05]  /*10890*/  BRA `(.L_x_4178) ;  /* 0xffffff7c00d47947 */ /* 0x000fea000383ffff */
.L_x_4210:
[----:B------:R-:W-:Y:S02]  /*108a0*/  IMAD.MOV.U32 R13, RZ, RZ, R4 ;  /* 0x000000ffff0d7224 */ /* 0x000fe400078e0004 */
[----:B------:R-:W-:Y:S02]  /*108b0*/  IMAD.MOV.U32 R12, RZ, RZ, RZ ;  /* 0x000000ffff0c7224 */ /* 0x000fe400078e00ff */
[----:B------:R-:W-:Y:S02]  /*108c0*/  IMAD.MOV.U32 R11, RZ, RZ, 0x1f ;  /* 0x0000001fff0b7424 */ /* 0x000fe400078e00ff */
[----:B------:R-:W-:-:S07]  /*108d0*/  IMAD.MOV.U32 R15, RZ, RZ, -0x1 ;  /* 0xffffffffff0f7424 */ /* 0x000fce00078e00ff */
[----:B0-----:R-:W-:Y:S05]  /*108e0*/  WARPSYNC.COLLECTIVE R15, `(.L_x_4303) ;  /* 0x000000000f087348 */ /* 0x001fea0003c00000 */
[----:B------:R1:W2:Y:S02]  /*108f0*/  SHFL.IDX P6, R14, R13, R12, R11 ;  /* 0x0000000c0d0e7389 */ /* 0x0002a400000c000b */
[----:B012---:R-:W-:Y:S01]  /*10900*/  ENDCOLLECTIVE ;  /* 0x000000000000791b */ /* 0x007fe20003800000 */
.L_x_4303:
[----:B------:R-:W-:Y:S05]  /*10910*/  BRA `(.L_x_4304) ;  /* 0xffffffc000bc7947 */ /* 0x000fea000383ffff */
.L_x_4212:
[----:B------:R-:W-:Y:S01]  /*10920*/  BSSY B0, `(.L_x_4305) ;  /* 0x0000006000007945 */ /* 0x000fe20003800000 */
[----:B------:R-:W-:-:S07]  /*10930*/  IMAD.MOV.U32 R15, RZ, RZ, -0x1 ;  /* 0xffffffffff0f7424 */ /* 0x000fce00078e00ff */
[----:B0--3--:R-:W-:Y:S05]  /*10940*/  WARPSYNC.COLLECTIVE R15, `(.L_x_4306) ;  /* 0x000000000f0c7348 */ /* 0x009fea0003c00000 */
[----:B------:R-:W-:Y:S02]  /*10950*/  ELECT P6, UR62, PT ;  /* 0x00000000003e782f */ /* 0x000fe400038c0000 */
[----:B------:R-:W-:Y:S01]  /*10960*/  MOV R14, UR62 ;  /* 0x0000003e000e7c02 */ /* 0x000fe20008000f00 */
[----:B0--3--:R-:W-:Y:S10]  /*10970*/  ENDCOLLECTIVE ;  /* 0x000000000000791b */ /* 0x009ff40003800000 */
.L_x_4306:
[----:B------:R-:W-:Y:S05]  /*10980*/  BSYNC B0 ;  /* 0x0000000000007941 */ /* 0x000fea0003800000 */
.L_x_4305:
[----:B------:R-:W-:Y:S05]  /*10990*/  BRA `(.L_x_4307) ;  /* 0xffffffc000c07947 */ /* 0x000fea000383ffff */
.L_x_4214:
[----:B0-----:R0:W1:Y:S02]  /*109a0*/  SYNCS.PHASECHK.TRANS64.TRYWAIT P0, [R3+URZ+0x22840], R0 ;  /* 0x02284000030075a7 */ /* 0x001064000800017f */
[----:B-1----:R-:W-:Y:S05]  /*109b0*/  @!P0 NANOSLEEP.SYNCS 0x989680 ;  /* 0x009896800000895d */ /* 0x002fea0003900000 */
[----:B------:R-:W1:Y:S02]  /*109c0*/  @!P0 SYNCS.PHASECHK.TRANS64 P0, [R3+URZ+0x22840], R0 ;  /* 0x02284000030085a7 */ /* 0x000e64000800007f */
[----:B-1----:R-:W-:Y:S05]  /*109d0*/  @!P0 BRA `(.L_x_4214) ;  /* 0xfffffffc00f08947 */ /* 0x002fea000383ffff */
[----:B------:R-:W-:Y:S05]  /*109e0*/  BRA `(.L_x_4308) ;  /* 0xffffffc400247947 */ /* 0x000fea000383ffff */
.L_x_4218:
[----:B------:R-:W-:Y:S01]  /*109f0*/  IMAD.MOV.U32 R13, RZ, RZ, R2 ;  /* 0x000000ffff0d7224 */ /* 0x000fe200078e0002 */
[----:B------:R-:W-:Y:S01]  /*10a00*/  LOP3.LUT R9, R9, 0x7f, RZ, 0xc0, !PT ;  /* 0x0000007f09097812 */ /* 0x000fe200078ec0ff */
[----:B------:R-:W-:Y:S02]  /*10a10*/  IMAD.MOV.U32 R12, RZ, RZ, RZ ;  /* 0x000000ffff0c7224 */ /* 0x000fe400078e00ff */
[----:B------:R-:W-:Y:S01]  /*10a20*/  IMAD.MOV.U32 R11, RZ, RZ, 0x181f ;  /* 0x0000181fff0b7424 */ /* 0x000fe200078e00ff */
[----:B------:R-:W-:Y:S01]  /*10a30*/  SHF.R.U32.HI R9, RZ, 0x3, R9 ;  /* 0x00000003ff097819 */ /* 0x000fe20000011609 */
[----:B------:R-:W-:Y:S02]  /*10a40*/  IMAD.MOV.U32 R15, RZ, RZ, -0x1 ;  /* 0xffffffffff0f7424 */ /* 0x000fe400078e00ff */
[----:B------:R-:W-:-:S07]  /*10a50*/  IMAD.U32 R4, RZ, RZ, UR39 ;  /* 0x00000027ff047e24 */ /* 0x000fce000f8e00ff */
[----:B-----5:R-:W-:Y:S05]  /*10a60*/  WARPSYNC.COLLECTIVE R15, `(.L_x_4309) ;  /* 0x000000000f087348 */ /* 0x020fea0003c00000 */
[----:B------:R0:W1:Y:S02]  /*10a70*/  SHFL.IDX P6, R14, R13, R12, R11 ;  /* 0x0000000c0d0e7389 */ /* 0x00006400000c000b */
[----:B01---5:R-:W-:Y:S01]  /*10a80*/  ENDCOLLECTIVE ;  /* 0x000000000000791b */ /* 0x023fe20003800000 */
.L_x_4309:
[----:B------:R-:W-:Y:S02]  /*10a90*/  IMAD R4, R4, 0x80, R9 ;  /* 0x0000008004047824 */ /* 0x000fe400078e0209 */
[----:B------:R-:W-:Y:S02]  /*10aa0*/  IMAD.MOV.U32 R13, RZ, RZ, R0 ;  /* 0x000000ffff0d7224 */ /* 0x000fe400078e0000 */
[----:B------:R-:W-:-:S07]  /*10ab0*/  IMAD.MOV.U32 R5, RZ, RZ, R14 ;  /* 0x000000ffff057224 */ /* 0x000fce00078e000e */
[----:B------:R-:W-:Y:S05]  /*10ac0*/  WARPSYNC.COLLECTIVE R15, `(.L_x_4310) ;  /* 0x000000000f087348 */ /* 0x000fea0003c00000 */
[----:B------:R0:W1:Y:S02]  /*10ad0*/  SHFL.IDX P6, R14, R13, R12, R11 ;  /* 0x0000000c0d0e7389 */ /* 0x00006400000c000b */
[----:B01----:R-:W-:Y:S01]  /*10ae0*/  ENDCOLLECTIVE ;  /* 0x000000000000791b */ /* 0x003fe20003800000 */
.L_x_4310:
        /* <DEDUP_REMOVED lines=9> */
.L_x_4311:
[----:B------:R-:W-:Y:S02]  /*10b80*/  @!P1 LEA R6, P2, R8, R6, 0x1 ;  /* 0x0000000608069211 */ /* 0x000fe400078408ff */
[----:B------:R-:W0:Y:S03]  /*10b90*/  S2R R8, SR_TID.X ;  /* 0x0000000000087919 */ /* 0x000e260000002100 */
        /* <DEDUP_REMOVED lines=11> */
[----:B01----:R-:W-:Y:S05]  /*10c50*/  WARPSYNC.COLLECTIVE R15, `(.L_x_4312) ;  /* 0x000000000f087348 */ /* 0x003fea0003c00000 */
[----:B------:R2:W3:Y:S02]  /*10c60*/  SHFL.IDX P6, R14, R13, R12, R11 ;  /* 0x0000000c0d0e7389 */ /* 0x0004e400000c000b */
[----:B0123--:R-:W-:Y:S01]  /*10c70*/  ENDCOLLECTIVE ;  /* 0x000000000000791b */ /* 0x00ffe20003800000 */
.L_x_4312:
        /* <DEDUP_REMOVED lines=8> */
.L_x_4313:
[----:B------:R-:W-:Y:S02]  /*10d00*/  @!P1 LEA R6, P2, R7, R8, 0x1 ;  /* 0x0000000807069211 */ /* 0x000fe400078408ff */
[----:B------:R-:W0:Y:S03]  /*10d10*/  S2R R8, SR_TID.X ;  /* 0x0000000000087919 */ /* 0x000e260000002100 */
[----:B------:R-:W-:-:S05]  /*10d20*/  @!P1 IMAD.X R7, RZ, RZ, R9, P2 ;  /* 0x000000ffff079224 */ /* 0x000fca00010e0609 */
        /* <DEDUP_REMOVED lines=10> */
.L_x_4314:
[----:B------:R-:W-:Y:S02]  /*10dd0*/  IMAD.SHL.U32 R9, R8, 0x8, RZ ;  /* 0x0000000808097824 */ /* 0x000fe400078e00ff */
[----:B------:R-:W-:Y:S02]  /*10de0*/  VIADD R8, R4, 0x60 ;  /* 0x0000006004087836 */ /* 0x000fe40000000000 */
[----:B------:R-:W-:Y:S01]  /*10df0*/  IMAD.MOV.U32 R13, RZ, RZ, R2 ;  /* 0x000000ffff0d7224 */ /* 0x000fe200078e0002 */
[----:B------:R-:W-:Y:S01]  /*10e00*/  LOP3.LUT R9, R9, 0x38, RZ, 0xc0, !PT ;  /* 0x0000003809097812 */ /* 0x000fe200078ec0ff */
[----:B------:R-:W-:Y:S02]  /*10e10*/  IMAD.MOV.U32 R12, RZ, RZ, 0x3 ;  /* 0x00000003ff0c7424 */ /* 0x000fe400078e00ff */
[----:B------:R-:W-:-:S07]  /*10e20*/  IMAD.MOV.U32 R6, RZ, RZ, R14 ;  /* 0x000000ffff067224 */ /* 0x000fce00078e000e */
[----:B------:R-:W-:Y:S05]  /*10e30*/  WARPSYNC.COLLECTIVE R15, `(.L_x_4315) ;  /* 0x000000000f087348 */ /* 0x000fea0003c00000 */
[----:B------:R0:W1:Y:S02]  /*10e40*/  SHFL.IDX P6, R14, R13, R12, R11 ;  /* 0x0000000c0d0e7389 */ /* 0x00006400000c000b */
[----:B01----:R-:W-:Y:S01]  /*10e50*/  ENDCOLLECTIVE ;  /* 0x000000000000791b */ /* 0x003fe20003800000 */
.L_x_4315:
        /* <DEDUP_REMOVED lines=14> */
.L_x_4316:
[----:B------:R-:W-:Y:S02]  /*10f40*/  IMAD.MOV.U32 R13, RZ, RZ, R2 ;  /* 0x000000ffff0d7224 */ /* 0x000fe400078e0002 */
[----:B------:R-:W-:Y:S02]  /*10f50*/  IMAD.MOV.U32 R12, RZ, RZ, 0x4 ;  /* 0x00000004ff0c7424 */ /* 0x000fe400078e00ff */
[----:B------:R-:W-:-:S07]  /*10f60*/  IMAD.MOV.U32 R6, RZ, RZ, R14 ;  /* 0x000000ffff067224 */ /* 0x000fce00078e000e */
[----:B------:R-:W-:Y:S05]  /*10f70*/  WARPSYNC.COLLECTIVE R15, `(.L_x_4317) ;  /* 0x000000000f087348 */ /* 0x000fea0003c00000 */
[----:B------:R0:W1:Y:S02]  /*10f80*/  SHFL.IDX P6, R14, R13, R12, R11 ;  /* 0x0000000c0d0e7389 */ /* 0x00006400000c000b */
[----:B01----:R-:W-:Y:S01]  /*10f90*/  ENDCOLLECTIVE ;  /* 0x000000000000791b */ /* 0x003fe20003800000 */
.L_x_4317:
        /* <DEDUP_REMOVED lines=14> */
.L_x_4318:
[----:B------:R-:W-:Y:S02]  /*11080*/  IMAD.MOV.U32 R13, RZ, RZ, R2 ;  /* 0x000000ffff0d7224 */ /* 0x000fe400078e0002 */
[----:B------:R-:W-:Y:S02]  /*11090*/  IMAD.MOV.U32 R12, RZ, RZ, 0x5 ;  /* 0x00000005ff0c7424 */ /* 0x000fe400078e00ff */
[----:B------:R-:W-:-:S07]  /*110a0*/  IMAD.MOV.U32 R6, RZ, RZ, R14 ;  /* 0x000000ffff067224 */ /* 0x000fce00078e000e */
[----:B------:R-:W-:Y:S05]  /*110b0*/  WARPSYNC.COLLECTIVE R15, `(.L_x_4319) ;  /* 0x000000000f087348 */ /* 0x000fea0003c00000 */
[----:B------:R0:W1:Y:S02]  /*110c0*/  SHFL.IDX P6, R14, R13, R12, R11 ;  /* 0x0000000c0d0e7389 */ /* 0x00006400000c000b */
[----:B01----:R-:W-:Y:S01]  /*110d0*/  ENDCOLLECTIVE ;  /* 0x000000000000791b */ /* 0x003fe20003800000 */
.L_x_4319:
        /* <DEDUP_REMOVED lines=14> */
.L_x_4320:
[----:B------:R-:W-:Y:S02]  /*111c0*/  IMAD.MOV.U32 R13, RZ, RZ, R2 ;  /* 0x000000ffff0d7224 */ /* 0x000fe400078e0002 */
[----:B------:R-:W-:Y:S02]  /*111d0*/  IMAD.MOV.U32 R12, RZ, RZ, 0x6 ;  /* 0x00000006ff0c7424 */ /* 0x000fe400078e00ff */
[----:B------:R-:W-:-:S07]  /*111e0*/  IMAD.MOV.U32 R6, RZ, RZ, R14 ;  /* 0x000000ffff067224 */ /* 0x000fce00078e000e */
[----:B------:R-:W-:Y:S05]  /*111f0*/  WARPSYNC.COLLECTIVE R15, `(.L_x_4321) ;  /* 0x000000000f087348 */ /* 0x000fea0003c00000 */
[----:B------:R0:W1:Y:S02]  /*11200*/  SHFL.IDX P6, R14, R13, R12, R11 ;  /* 0x0000000c0d0e7389 */ /* 0x00006400000c000b */
[----:B01----:R-:W-:Y:S01]  /*11210*/  ENDCOLLECTIVE ;  /* 0x000000000000791b */ /* 0x003fe20003800000 */
.L_x_4321:
        /* <DEDUP_REMOVED lines=13> */
.L_x_4322:
[----:B------:R-:W-:Y:S02]  /*112f0*/  IMAD.MOV.U32 R13, RZ, RZ, R2 ;  /* 0x000000ffff0d7224 */ /* 0x000fe400078e0002 */
[----:B------:R-:W-:Y:S02]  /*11300*/  IMAD.MOV.U32 R12, RZ, RZ, 0x7 ;  /* 0x00000007ff0c7424 */ /* 0x000fe400078e00ff */
[----:B------:R-:W-:-:S07]  /*11310*/  IMAD.MOV.U32 R6, RZ, RZ, R14 ;  /* 0x000000ffff067224 */ /* 0x000fce00078e000e */
[----:B------:R-:W-:Y:S05]  /*11320*/  WARPSYNC.COLLECTIVE R15, `(.L_x_4323) ;  /* 0x000000000f087348 */ /* 0x000fea0003c00000 */
[----:B------:R0:W1:Y:S02]  /*11330*/  SHFL.IDX P6, R14, R13, R12, R11 ;  /* 0x0000000c0d0e7389 */ /* 0x00006400000c000b */
[----:B01----:R-:W-:Y:S01]  /*11340*/  ENDCOLLECTIVE ;  /* 0x000000000000791b */ /* 0x003fe20003800000 */
.L_x_4323:
        /* <DEDUP_REMOVED lines=12> */
.L_x_4324:
[----:B------:R-:W-:Y:S01]  /*11410*/  IMAD.MOV.U32 R0, RZ, RZ, R14 ;  /* 0x000000ffff007224 */ /* 0x000fe200078e000e */
[----:B------:R-:W-:Y:S06]  /*11420*/  BRA `(.L_x_4325) ;  /* 0xffffffc400447947 */ /* 0x000fec000383ffff */
.L_x_4221:
[----:B0-----:R0:W1:Y:S02]  /*11430*/  SYNCS.PHASECHK.TRANS64.TRYWAIT P0, [R17+URZ+0x22820], R0 ;  /* 0x02282000110075a7 */ /* 0x001064000800017f */
[----:B-1----:R-:W-:Y:S05]  /*11440*/  @!P0 NANOSLEEP.SYNCS 0x989680 ;  /* 0x009896800000895d */ /* 0x002fea0003900000 */
[----:B------:R-:W1:Y:S02]  /*11450*/  @!P0 SYNCS.PHASECHK.TRANS64 P0, [R17+URZ+0x22820], R0 ;  /* 0x02282000110085a7 */ /* 0x000e64000800007f */
[----:B-1----:R-:W-:Y:S05]  /*11460*/  @!P0 BRA `(.L_x_4221) ;  /* 0xfffffffc00f08947 */ /* 0x002fea000383ffff */
[----:B------:R-:W-:Y:S05]  /*11470*/  BRA `(.L_x_4326) ;  /* 0xffffffc400ac7947 */ /* 0x000fea000383ffff */
.L_x_4225:
[----:B-1----:R1:W2:Y:S02]  /*11480*/  SYNCS.PHASECHK.TRANS64.TRYWAIT P0, [R2+URZ+0x22860], R3 ;  /* 0x02286003020075a7 */ /* 0x0022a4000800017f */
[----:B--2---:R-:W-:Y:S05]  /*11490*/  @!P0 NANOSLEEP.SYNCS 0x989680 ;  /* 0x009896800000895d */ /* 0x004fea0003900000 */
[----:B------:R-:W2:Y:S02]  /*114a0*/  @!P0 SYNCS.PHASECHK.TRANS64 P0, [R2+URZ+0x22860], R3 ;  /* 0x02286003020085a7 */ /* 0x000ea4000800007f */
[----:B--2---:R-:W-:Y:S05]  /*114b0*/  @!P0 BRA `(.L_x_4225) ;  /* 0xfffffffc00f08947 */ /* 0x004fea000383ffff */
[----:B------:R-:W-:Y:S05]  /*114c0*/  BRA `(.L_x_4327) ;  /* 0xffffffc400d07947 */ /* 0x000fea000383ffff */
.L_x_4238:
[----:B-1----:R1:W2:Y:S02]  /*114d0*/  SYNCS.PHASECHK.TRANS64.TRYWAIT P0, [R3+URZ+0x22840], R2 ;  /* 0x02284002030075a7 */ /* 0x0022a4000800017f */
[----:B--2---:R-:W-:Y:S05]  /*114e0*/  @!P0 NANOSLEEP.SYNCS 0x989680 ;  /* 0x009896800000895d */ /* 0x004fea0003900000 */
[----:B------:R-:W2:Y:S02]  /*114f0*/  @!P0 SYNCS.PHASECHK.TRANS64 P0, [R3+URZ+0x22840], R2 ;  /* 0x02284002030085a7 */ /* 0x000ea4000800007f */
[----:B--2---:R-:W-:Y:S05]  /*11500*/  @!P0 BRA `(.L_x_4238) ;  /* 0xfffffffc00f08947 */ /* 0x004fea000383ffff */
[----:B------:R-:W-:Y:S05]  /*11510*/  BRA `(.L_x_4328) ;  /* 0xffffffcc00c47947 */ /* 0x000fea000383ffff */
.L_x_4243:
[----:B--2---:R2:W3:Y:S02]  /*11520*/  SYNCS.PHASECHK.TRANS64.TRYWAIT P0, [R3+URZ+0x22860], R2 ;  /* 0x02286002030075a7 */ /* 0x0044e4000800017f */
[----:B---3--:R-:W-:Y:S05]  /*11530*/  @!P0 NANOSLEEP.SYNCS 0x989680 ;  /* 0x009896800000895d */ /* 0x008fea0003900000 */
[----:B------:R-:W3:Y:S02]  /*11540*/  @!P0 SYNCS.PHASECHK.TRANS64 P0, [R3+URZ+0x22860], R2 ;  /* 0x02286002030085a7 */ /* 0x000ee4000800007f */
[----:B---3--:R-:W-:Y:S05]  /*11550*/  @!P0 BRA `(.L_x_4243) ;  /* 0xfffffffc00f08947 */ /* 0x008fea000383ffff */
[----:B------:R-:W-:Y:S05]  /*11560*/  BRA `(.L_x_4329) ;  /* 0xffffffd0003c7947 */ /* 0x000fea000383ffff */
.L_x_4255:
[----:B0-----:R0:W1:Y:S02]  /*11570*/  SYNCS.PHASECHK.TRANS64.TRYWAIT P0, [R4+URZ+0x22840], R2 ;  /* 0x02284002040075a7 */ /* 0x001064000800017f */
[----:B-1----:R-:W-:Y:S05]  /*11580*/  @!P0 NANOSLEEP.SYNCS 0x989680 ;  /* 0x009896800000895d */ /* 0x002fea0003900000 */
[----:B------:R-:W1:Y:S02]  /*11590*/  @!P0 SYNCS.PHASECHK.TRANS64 P0, [R4+URZ+0x22840], R2 ;  /* 0x02284002040085a7 */ /* 0x000e64000800007f */
[----:B-1----:R-:W-:Y:S05]  /*115a0*/  @!P0 BRA `(.L_x_4255) ;  /* 0xfffffffc00f08947 */ /* 0x002fea000383ffff */
[----:B------:R-:W-:Y:S05]  /*115b0*/  BRA `(.L_x_4330) ;  /* 0xffffffd8001c7947 */ /* 0x000fea000383ffff */
.L_x_4260:
[----:B-1----:R1:W2:Y:S02]  /*115c0*/  SYNCS.PHASECHK.TRANS64.TRYWAIT P0, [R4+URZ+0x22860], R2 ;  /* 0x02286002040075a7 */ /* 0x0022a4000800017f */
[----:B--2---:R-:W-:Y:S05]  /*115d0*/  @!P0 NANOSLEEP.SYNCS 0x989680 ;  /* 0x009896800000895d */ /* 0x004fea0003900000 */
[----:B------:R-:W2:Y:S02]  /*115e0*/  @!P0 SYNCS.PHASECHK.TRANS64 P0, [R4+URZ+0x22860], R2 ;  /* 0x02286002040085a7 */ /* 0x000ea4000800007f */
[----:B--2---:R-:W-:Y:S05]  /*115f0*/  @!P0 BRA `(.L_x_4260) ;  /* 0xfffffffc00f08947 */ /* 0x004fea000383ffff */
[----:B------:R-:W-:Y:S05]  /*11600*/  BRA `(.L_x_4331) ;  /* 0xffffffd800947947 */ /* 0x000fea000383ffff */
.L_x_4271:
[----:B--2---:R2:W3:Y:S02]  /*11610*/  SYNCS.PHASECHK.TRANS64.TRYWAIT P0, [R4+URZ+0x22840], R2 ;  /* 0x02284002040075a7 */ /* 0x0044e4000800017f */
[----:B---3--:R-:W-:Y:S05]  /*11620*/  @!P0 NANOSLEEP.SYNCS 0x989680 ;  /* 0x009896800000895d */ /* 0x008fea0003900000 */
[----:B------:R-:W3:Y:S02]  /*11630*/  @!P0 SYNCS.PHASECHK.TRANS64 P0, [R4+URZ+0x22840], R2 ;  /* 0x02284002040085a7 */ /* 0x000ee4000800007f */
[----:B---3--:R-:W-:Y:S05]  /*11640*/  @!P0 BRA `(.L_x_4271) ;  /* 0xfffffffc00f08947 */ /* 0x008fea000383ffff */
[----:B------:R-:W-:Y:S05]  /*11650*/  BRA `(.L_x_4332) ;  /* 0xffffffe0005c7947 */ /* 0x000fea000383ffff */
.L_x_4276:
[----:B-1----:R1:W3:Y:S02]  /*11660*/  SYNCS.PHASECHK.TRANS64.TRYWAIT P0, [R4+URZ+0x22860], R2 ;  /* 0x02286002040075a7 */ /* 0x0022e4000800017f */
[----:B---3--:R-:W-:Y:S05]  /*11670*/  @!P0 NANOSLEEP.SYNCS 0x989680 ;  /* 0x009896800000895d */ /* 0x008fea0003900000 */
[----:B------:R-:W3:Y:S02]  /*11680*/  @!P0 SYNCS.PHASECHK.TRANS64 P0, [R4+URZ+0x22860], R2 ;  /* 0x02286002040085a7 */ /* 0x000ee4000800007f */
[----:B---3--:R-:W-:Y:S05]  /*11690*/  @!P0 BRA `(.L_x_4276) ;  /* 0xfffffffc00f08947 */ /* 0x008fea000383ffff */
[----:B------:R-:W-:Y:S05]  /*116a0*/  BRA `(.L_x_4333) ;  /* 0xffffffe000d47947 */ /* 0x000fea000383ffff */
.L_x_4288:
[----:B------:R-:W-:Y:S01]  /*116b0*/  BSSY B0, `(.L_x_4334) ;  /* 0x0000008000007945 */ /* 0x000fe20003800000 */
[----:B-----5:R-:W-:Y:S02]  /*116c0*/  IMAD.MOV.U32 R13, RZ, RZ, R2 ;  /* 0x000000ffff0d7224 */ /* 0x020fe400078e0002 */
[----:B------:R-:W-:Y:S02]  /*116d0*/  IMAD.MOV.U32 R12, RZ, RZ, RZ ;  /* 0x000000ffff0c7224 */ /* 0x000fe400078e00ff */
[----:B------:R-:W-:Y:S02]  /*116e0*/  IMAD.MOV.U32 R11, RZ, RZ, 0x1f ;  /* 0x0000001fff0b7424 */ /* 0x000fe400078e00ff */
[----:B------:R-:W-:-:S07]  /*116f0*/  IMAD.MOV.U32 R15, RZ, RZ, -0x1 ;  /* 0xffffffffff0f7424 */ /* 0x000fce00078e00ff */
[----:B-1----:R-:W-:Y:S05]  /*11700*/  WARPSYNC.COLLECTIVE R15, `(.L_x_4335) ;  /* 0x000000000f087348 */ /* 0x002fea0003c00000 */
[----:B------:R0:W2:Y:S02]  /*11710*/  SHFL.IDX P6, R14, R13, R12, R11 ;  /* 0x0000000c0d0e7389 */ /* 0x0000a400000c000b */
[----:B012---:R-:W-:Y:S01]  /*11720*/  ENDCOLLECTIVE ;  /* 0x000000000000791b */ /* 0x007fe20003800000 */
.L_x_4335:
[----:B------:R-:W-:Y:S05]  /*11730*/  BSYNC B0 ;  /* 0x0000000000007941 */ /* 0x000fea0003800000 */
.L_x_4334:
[----:B------:R-:W-:Y:S05]  /*11740*/  BRA `(.L_x_4336) ;  /* 0xffffffe800a47947 */ /* 0x000fea000383ffff */
.L_x_4291:
[----:B0-----:R0:W1:Y:S02]  /*11750*/  SYNCS.PHASECHK.TRANS64.TRYWAIT P0, [R0+URZ+0x22820], R3 ;  /* 0x02282003000075a7 */ /* 0x001064000800017f */
[----:B-1----:R-:W-:Y:S05]  /*11760*/  @!P0 NANOSLEEP.SYNCS 0x989680 ;  /* 0x009896800000895d */ /* 0x002fea0003900000 */
[----:B------:R-:W1:Y:S02]  /*11770*/  @!P0 SYNCS.PHASECHK.TRANS64 P0, [R0+URZ+0x22820], R3 ;  /* 0x02282003000085a7 */ /* 0x000e64000800007f */
[----:B-1----:R-:W-:Y:S05]  /*11780*/  @!P0 BRA `(.L_x_4291) ;  /* 0xfffffffc00f08947 */ /* 0x002fea000383ffff */
[----:B------:R-:W-:Y:S05]  /*11790*/  BRA `(.L_x_4337) ;  /* 0xffffffe800f07947 */ /* 0x000fea000383ffff */
.L_x_4292:
        /* <DEDUP_REMOVED lines=11> */
.L_x_4339:
[----:B------:R-:W-:Y:S05]  /*11850*/  BSYNC B0 ;  /* 0x0000000000007941 */ /* 0x000fea0003800000 */
.L_x_4338:
[----:B------:R-:W-:Y:S05]  /*11860*/  BRA `(.L_x_4340) ;  /* 0xffffffe800d87947 */ /* 0x000fea000383ffff */
.L_x_4295:
[----:B------:R-:W-:Y:S01]  /*11870*/  BSSY B1, `(.L_x_4341) ;  /* 0x0000006000017945 */ /* 0x000fe20003800000 */
[----:B------:R-:W-:-:S07]  /*11880*/  IMAD.MOV.U32 R15, RZ, RZ, -0x1 ;  /* 0xffffffffff0f7424 */ /* 0x000fce00078e00ff */
[----:B01----:R-:W-:Y:S05]  /*11890*/  WARPSYNC.COLLECTIVE R15, `(.L_x_4342) ;  /* 0x000000000f0c7348 */ /* 0x003fea0003c00000 */
[----:B------:R-:W-:Y:S02]  /*118a0*/  ELECT P6, UR62, PT ;  /* 0x00000000003e782f */ /* 0x000fe400038c0000 */
[----:B------:R-:W-:Y:S01]  /*118b0*/  MOV R14, UR62 ;  /* 0x0000003e000e7c02 */ /* 0x000fe20008000f00 */
[----:B01----:R-:W-:Y:S10]  /*118c0*/  ENDCOLLECTIVE ;  /* 0x000000000000791b */ /* 0x003ff40003800000 */
.L_x_4342:
[----:B------:R-:W-:Y:S05]  /*118d0*/  BSYNC B1 ;  /* 0x0000000000017941 */ /* 0x000fea0003800000 */
.L_x_4341:
[----:B------:R-:W-:Y:S05]  /*118e0*/  BRA `(.L_x_4343) ;  /* 0xffffffe800d07947 */ /* 0x000fea000383ffff */
.L_x_4297:
[----:B0-----:R0:W1:Y:S02]  /*118f0*/  SYNCS.PHASECHK.TRANS64.TRYWAIT P0, [R6+URZ], R5 ;  /* 0x00000005060075a7 */ /* 0x001064000800017f */
[----:B-1----:R-:W-:Y:S05]  /*11900*/  @!P0 NANOSLEEP.SYNCS 0x989680 ;  /* 0x009896800000895d */ /* 0x002fea0003900000 */
[----:B------:R-:W1:Y:S02]  /*11910*/  @!P0 SYNCS.PHASECHK.TRANS64 P0, [R6+URZ], R5 ;  /* 0x00000005060085a7 */ /* 0x000e64000800007f */
[----:B-1----:R-:W-:Y:S05]  /*11920*/  @!P0 BRA `(.L_x_4297) ;  /* 0xfffffffc00f08947 */ /* 0x002fea000383ffff */
[----:B------:R-:W-:Y:S05]  /*11930*/  BRA `(.L_x_4344) ;  /* 0xffffffec00087947 */ /* 0x000fea000383ffff */
.L_x_4298:
[----:B-1----:R1:W2:Y:S02]  /*11940*/  SYNCS.PHASECHK.TRANS64.TRYWAIT P0, [R3+URZ], R2 ;  /* 0x00000002030075a7 */ /* 0x0022a4000800017f */
[----:B--2---:R-:W-:Y:S05]  /*11950*/  @!P0 NANOSLEEP.SYNCS 0x989680 ;  /* 0x009896800000895d */ /* 0x004fea0003900000 */
[----:B------:R-:W2:Y:S02]  /*11960*/  @!P0 SYNCS.PHASECHK.TRANS64 P0, [R3+URZ], R2 ;  /* 0x00000002030085a7 */ /* 0x000ea4000800007f */
[----:B--2---:R-:W-:Y:S05]  /*11970*/  @!P0 BRA `(.L_x_4298) ;  /* 0xfffffffc00f08947 */ /* 0x004fea000383ffff */
[----:B------:R-:W-:Y:S05]  /*11980*/  BRA `(.L_x_4345) ;  /* 0xffffffe800fc7947 */ /* 0x000fea000383ffff */
.L_x_4300:
[----:B-1----:R1:W2:Y:S02]  /*11990*/  SYNCS.PHASECHK.TRANS64.TRYWAIT P0, [R18+URZ], R5 ;  /* 0x00000005120075a7 */ /* 0x0022a4000800017f */
[----:B--2---:R-:W-:Y:S05]  /*119a0*/  @!P0 NANOSLEEP.SYNCS 0x989680 ;  /* 0x009896800000895d */ /* 0x004fea0003900000 */
[----:B------:R-:W2:Y:S02]  /*119b0*/  @!P0 SYNCS.PHASECHK.TRANS64 P0, [R18+URZ], R5 ;  /* 0x00000005120085a7 */ /* 0x000ea4000800007f */
[----:B--2---:R-:W-:Y:S05]  /*119c0*/  @!P0 BRA `(.L_x_4300) ;  /* 0xfffffffc00f08947 */ /* 0x004fea000383ffff */
[----:B------:R-:W-:Y:S05]  /*119d0*/  BRA `(.L_x_4346) ;  /* 0xffffffec00007947 */ /* 0x000fea000383ffff */
.L_x_4347:
        /* <DEDUP_REMOVED lines=10> */
.L_x_6045:


//--------------------- .text._ZN7cutlass13device_kernelIN5flash11enable_sm90INS1_16FlashAttnFwdSm90INS1_25CollectiveMainloopFwdSm90ILi2EN4cute5tupleIJNS5_1CILi1EEES8_S8_EEENS6_IJNS7_ILi128EEENS7_ILi96EEENS7_ILi64EEEEEELi256ENS_6half_tEfNS_4arch4Sm90ELb1ELb0ELb1ELb0ELb0ELb0ELb1ELb1ELb0ELb1ELb0ELb0EEENS1_21CollectiveEpilogueFwdINS6_IJSA_NS7_ILi256EEESB_EEES9_SE_SG_Li256ELb0ELb1ELb0ELb0EEENS1_30DynamicPersistentTileSchedulerILi256ELi128ELb0ELb1ELb1EEEEEEEEEvNT_6ParamsE --------------------------
	.section	.text._ZN7cutlass13device_kernelIN5flash11enable_sm90INS1_16FlashAttnFwdSm90INS1_25CollectiveMainloopFwdSm90ILi2EN4cute5tupleIJNS5_1CILi1EEES8_S8_EEENS6_IJNS7_ILi128EEENS7_ILi96EEENS7_ILi64EEEEEELi256ENS_6half_tEfNS_4arch4Sm90ELb1ELb0ELb1ELb0ELb0ELb0ELb1ELb1ELb0ELb1ELb0ELb0EEENS1_21CollectiveEpilogueFwdINS6_IJSA_NS7_ILi256EEESB_EEES9_SE_SG_Li256ELb0ELb1ELb0ELb0EEENS1_30DynamicPersistentTileSchedulerILi256ELi128ELb0ELb1ELb1EEEEEEEEEvNT_6ParamsE,"ax",@progbits
	.align	128
.text._ZN7cutlass13device_kernelIN5flash11enable_sm90INS1_16FlashAttnFwdSm90INS1_25CollectiveMainloopFwdSm90ILi2EN4cute5tupleIJNS5_1CILi1EEES8_S8_EEENS6_IJNS7_ILi128EEENS7_ILi96EEENS7_ILi64EEEEEELi256ENS_6half_tEfNS_4arch4Sm90ELb1ELb0ELb1ELb0ELb0ELb0ELb1ELb1ELb0ELb1ELb0ELb0EEENS1_21CollectiveEpilogueFwdINS6_IJSA_NS7_ILi256EEESB_EEES9_SE_SG_Li256ELb0ELb1ELb0ELb0EEENS1_30DynamicPersistentTileSchedulerILi256ELi128ELb0ELb1ELb1EEEEEEEEEvNT_6ParamsE:
        .type           _ZN7cutlass13device_kernelIN5flash11enable_sm90INS1_16FlashAttnFwdSm90INS1_25CollectiveMainloopFwdSm90ILi2EN4cute5tupleIJNS5_1CILi1EEES8_S8_EEENS6_IJNS7_ILi128EEENS7_ILi96EEENS7_ILi64EEEEEELi256ENS_6half_tEfNS_4arch4Sm90ELb1ELb0ELb1ELb0ELb0ELb0ELb1ELb1ELb0ELb1ELb0ELb0EEENS1_21CollectiveEpilogueFwdINS6_IJSA_NS7_ILi256EEESB_EEES9_SE_SG_Li256ELb0ELb1ELb0ELb0EEENS1_30DynamicPersistentTileSchedulerILi256ELi128ELb0ELb1ELb1EEEEEEEEEvNT_6ParamsE,@function
        .size           _ZN7cutlass13device_kernelIN5flash11enable_sm90INS1_16FlashAttnFwdSm90INS1_25CollectiveMainloopFwdSm90ILi2EN4cute5tupleIJNS5_1CILi1EEES8_S8_EEENS6_IJNS7_ILi128EEENS7_ILi96EEENS7_ILi64EEEEEELi256ENS_6half_tEfNS_4arch4Sm90ELb1ELb0ELb1ELb0ELb0ELb0ELb1ELb1ELb0ELb1ELb0ELb0EEENS1_21CollectiveEpilogueFwdINS6_IJSA_NS7_ILi256EEESB_EEES9_SE_SG_Li256ELb0ELb1ELb0ELb0EEENS1_30DynamicPersistentTileSchedulerILi256ELi128ELb0ELb1ELb1EEEEEEEEEvNT_6ParamsE,(.L_x_6046 - _ZN7cutlass13device_kernelIN5flash11enable_sm90INS1_16FlashAttnFwdSm90INS1_25CollectiveMainloopFwdSm90ILi2EN4cute5tupleIJNS5_1CILi1EEES8_S8_EEENS6_IJNS7_ILi128EEENS7_ILi96EEENS7_ILi64EEEEEELi256ENS_6half_tEfNS_4arch4Sm90ELb1ELb0ELb1ELb0ELb0ELb0ELb1ELb1ELb0ELb1ELb0ELb0EEENS1_21CollectiveEpilogueFwdINS6_IJSA_NS7_ILi256EEESB_EEES9_SE_SG_Li256ELb0ELb1ELb0ELb0EEENS1_30DynamicPersistentTileSchedulerILi256ELi128ELb0ELb1ELb1EEEEEEEEEvNT_6ParamsE)
        .other          _ZN7cutlass13device_kernelIN5flash11enable_sm90INS1_16FlashAttnFwdSm90INS1_25CollectiveMainloopFwdSm90ILi2EN4cute5tupleIJNS5_1CILi1EEES8_S8_EEENS6_IJNS7_ILi128EEENS7_ILi96EEENS7_ILi64EEEEEELi256ENS_6half_tEfNS_4arch4Sm90ELb1ELb0ELb1ELb0ELb0ELb0ELb1ELb1ELb0ELb1ELb0ELb0EEENS1_21CollectiveEpilogueFwdINS6_IJSA_NS7_ILi256EEESB_EEES9_SE_SG_Li256ELb0ELb1ELb0ELb0EEENS1_30DynamicPersistentTileSchedulerILi256ELi128ELb0ELb1ELb1EEEEEEEEEvNT_6ParamsE,@"STO_CUDA_ENTRY STV_DEFAULT"
_ZN7cutlass13device_kernelIN5flash11enable_sm90INS1_16FlashAttnFwdSm90INS1_25CollectiveMainloopFwdSm90ILi2EN4cute5tupleIJNS5_1CILi1EEES8_S8_EEENS6_IJNS7_ILi128EEENS7_ILi96EEENS7_ILi64EEEEEELi256ENS_6half_tEfNS_4arch4Sm90ELb1ELb0ELb1ELb0ELb0ELb0ELb1ELb1ELb0ELb1ELb0ELb0EEENS1_21CollectiveEpilogueFwdINS6_IJSA_NS7_ILi256EEESB_EEES9_SE_SG_Li256ELb0ELb1ELb0ELb0EEENS1_30DynamicPersistentTileSchedulerILi256ELi128ELb0ELb1ELb1EEEEEEEEEvNT_6ParamsE:
        /* <DEDUP_REMOVED lines=18> */
.L_x_4349:
[----:B------:R-:W-:Y:S05]  /*0120*/  BSYNC B0 ;  /* 0x0000000000007941 */ /* 0x000fea0003800000 */
.L_x_4348:
        /* <DEDUP_REMOVED lines=43> */
.L_x_4350:
        /* <DEDUP_REMOVED lines=22> */
.L_x_4351:
        /* <DEDUP_REMOVED lines=18> */
.L_x_4352:
        /* <DEDUP_REMOVED lines=22> */
.L_x_4353:
        /* <DEDUP_REMOVED lines=22> */
.L_x_4354:
[----:B0-----:R-:W-:Y:S01]  /*0920*/  UMOV UR4, 0x1 ;  /* 0x0000000100047882 */ /* 0x001fe20000000000 */
[----:B------:R-:W-:Y:S01]  /*0930*/  PLOP3.LUT P0, PT, PT, PT, UP0, 0x80, 0x0 ;  /* 0x000000000000781c */ /* 0x000fe20003f0f008 */
[----:B------:R-:W-:Y:S01]  /*0940*/  USEL UR4, UR4, 0x2, !UP0 ;  /* 0x0000000204047887 */ /* 0x000fe2000c000000 */
[----:B------:R-:W-:-:S05]  /*0950*/  NOP ;  /* 0x0000000000007918 */ /* 0x000fca0000000000 */
[----:B------:R-:W-:-:S05]  /*0960*/  IMAD.U32 R2, RZ, RZ, UR4 ;  /* 0x00000004ff027e24 */ /* 0x000fca000f8e00ff */
[----:B------:R0:W-:Y:S01]  /*0970*/  STL [R1+0x4c], R2 ;  /* 0x00004c0201007387 */ /* 0x0001e20000100800 */
[----:B-123--:R-:W-:Y:S06]  /*0980*/  BAR.SYNC.DEFER_BLOCKING 0x0 ;  /* 0x0000000000007b1d */ /* 0x00efec0000010000 */
[----:B------:R-:W-:Y:S05]  /*0990*/  @!P0 BRA `(.L_x_4355) ;  /* 0x000000c800ec8947 */ /* 0x000fea0003800000 */
.L_x_4356:
[----:B------:R-:W-:-:S08]  /*09a0*/  NOP ;  /* 0x0000000000007918 */ /* 0x000fd00000000000 */
[----:B------:R-:W1:Y:S02]  /*09b0*/  USETMAXREG.TRY_ALLOC.CTAPOOL UP0, 0xf0 ;  /* 0x000000f0000079c8 */ /* 0x000e640008000600 */
[----:B-1----:R-:W-:-:S13]  /*09c0*/  PLOP3.LUT P0, PT, PT, PT, UP0, 0x80, 0x0 ;  /* 0x000000000000781c */ /* 0x002fda0003f0f008 */
[----:B------:R-:W-:Y:S05]  /*09d0*/  @!P0 BRA `(.L_x_4356) ;  /* 0xfffffffc00f08947 */ /* 0x000fea000383ffff */
[----:B------:R-:W1:Y:S01]  /*09e0*/  S2R R0, SR_TID.X ;  /* 0x0000000000007919 */ /* 0x000e620000002100 */
[----:B------:R-:W2:Y:S08]  /*09f0*/  S2UR UR4, SR_CTAID.X ;  /* 0x00000000000479c3 */ /* 0x000eb00000002500 */
[----:B------:R-:W-:Y:S08]  /*0a00*/  BAR.ARV 0x4, 0x180 ;  /* 0x0106000000007b1d */ /* 0x000ff00000002000 */
[----:B------:R-:W-:Y:S06]  /*0a10*/  BAR.ARV 0x8, 0x180 ;  /* 0x0206000000007b1d */ /* 0x000fec0000002000 */
[----:B-1----:R-:W-:-:S04]  /*0a20*/  SHF.R.U32.HI R0, RZ, 0x7, R0 ;  /* 0x00000007ff007819 */ /* 0x002fc80000011600 */
[----:B------:R-:W-:Y:S02]  /*0a30*/  ISETP.NE.AND P0, PT, R0, 0x1, PT ;  /* 0x000000010000780c */ /* 0x000fe40003f05270 */
[----:B------:R-:W2:Y:S11]  /*0a40*/  LDC R0, c[0x0][0xd38] ;  /* 0x00034e00ff007b82 */ /* 0x000eb60000000800 */
[----:B------:R-:W-:Y:S06]  /*0a50*/  @!P0 BAR.ARV 0x9, 0x100 ;  /* 0x0244000000008b1d */ /* 0x000fec0000002000 */
[----:B--2---:R-:W-:-:S13]  /*0a60*/  ISETP.LE.AND P0, PT, R0, UR4, PT ;  /* 0x0000000400007c0c */ /* 0x004fda000bf03270 */
[----:B------:R-:W-:Y:S05]  /*0a70*/  @P0 EXIT ;  /* 0x000000000000094d */ /* 0x000fea0003800000 */
[----:B------:R-:W2:Y:S01]  /*0a80*/  LDL R3, [R1+0x4c] ;  /* 0x00004c0001037983 */ /* 0x000ea20000100800 */
[----:B------:R-:W-:Y:S01]  /*0a90*/  UMOV UR37, URZ ;  /* 0x0000003f00257c82 */ /* 0x000fe20008000000 */
[----:B------:R-:W-:Y:S01]  /*0aa0*/  UMOV UR36, URZ ;  /* 0x0000003f00247c82 */ /* 0x000fe20008000000 */
[----:B0-----:R-:W0:Y:S02]  /*0ab0*/  S2R R2, SR_TID.X ;  /* 0x0000000000027919 */ /* 0x001e240000002100 */
[----:B0-----:R-:W-:Y:S01]  /*0ac0*/  VIADD R234, R2, 0xffffff80 ;  /* 0xffffff8002ea7836 */ /* 0x001fe20000000000 */
[----:B--2---:R-:W-:-:S04]  /*0ad0*/  R2UR UR5, R3 ;  /* 0x00000000030572ca */ /* 0x004fc800000e0000 */
[----:B------:R-:W-:-:S04]  /*0ae0*/  SHF.R.S32.HI R3, RZ, 0x1f, R234 ;  /* 0x0000001fff037819 */ /* 0x000fc800000114ea */
[CC--:B------:R-:W-:Y:S02]  /*0af0*/  LEA.HI R5, R3.reuse, R234.reuse, RZ, 0x7 ;  /* 0x000000ea03057211 */ /* 0x0c0fe400078f38ff */
[-C--:B------:R-:W-:Y:S02]  /*0b00*/  LEA.HI R0, R3, R234.reuse, RZ, 0x4 ;  /* 0x000000ea03007211 */ /* 0x080fe400078f20ff */
[----:B------:R-:W-:Y:S02]  /*0b10*/  LOP3.LUT R225, R5, 0xffffff80, RZ, 0xc0, !PT ;  /* 0xffffff8005e17812 */ /* 0x000fe400078ec0ff */
[----:B------:R-:W-:Y:S01]  /*0b20*/  SHF.R.S32.HI R9, RZ, 0x4, R0 ;  /* 0x00000004ff097819 */ /* 0x000fe20000011400 */
[----:B------:R-:W-:Y:S01]  /*0b30*/  ULOP3.LUT UR5, UR5, 0x1, URZ, 0xfc, !UPT ;  /* 0x0000000105057892 */ /* 0x000fe2000f8efc3f */
[----:B------:R-:W-:Y:S01]  /*0b40*/  LEA.HI R2, R3, R234, RZ, 0x5 ;  /* 0x000000ea03027211 */ /* 0x000fe200078f28ff */
[----:B------:R-:W-:Y:S01]  /*0b50*/  IMAD.IADD R225, R234, 0x1, -R225 ;  /* 0x00000001eae17824 */ /* 0x000fe200078e0ae1 */
[----:B------:R-:W-:-:S02]  /*0b60*/  LOP3.LUT R7, R0, 0x3fffff0, RZ, 0xc0, !PT ;  /* 0x03fffff000077812 */ /* 0x000fc400078ec0ff */
[----:B------:R-:W-:Y:S01]  /*0b70*/  LEA.HI R0, R0, R9, RZ, 0x1 ;  /* 0x0000000900007211 */ /* 0x000fe200078f08ff */
[----:B------:R-:W-:Y:S01]  /*0b80*/  IMAD.SHL.U32 R2, R2, 0x20, RZ ;  /* 0x0000002002027824 */ /* 0x000fe200078e00ff */
[----:B------:R-:W-:Y:S01]  /*0b90*/  SHF.R.S32.HI R4, RZ, 0x1f, R225 ;  /* 0x0000001fff047819 */ /* 0x000fe200000114e1 */
[----:B------:R-:W-:Y:S01]  /*0ba0*/  IMAD.IADD R7, R234, 0x1, -R7 ;  /* 0x00000001ea077824 */ /* 0x000fe200078e0a07 */
[----:B------:R-:W-:Y:S01]  /*0bb0*/  LOP3.LUT R0, R0, 0x1ffffffe, RZ, 0xc0, !PT ;  /* 0x1ffffffe00007812 */ /* 0x000fe200078ec0ff */
[----:B------:R-:W-:Y:S01]  /*0bc0*/  IMAD.U32 R229, RZ, RZ, UR5 ;  /* 0x00000005ffe57e24 */ /* 0x000fe2000f8e00ff */
[----:B------:R-:W-:Y:S01]  /*0bd0*/  LEA.HI R6, R4, R225, RZ, 0x2 ;  /* 0x000000e104067211 */ /* 0x000fe200078f10ff */
[----:B------:R-:W-:Y:S01]  /*0be0*/  UMOV UR5, URZ ;  /* 0x0000003f00057c82 */ /* 0x000fe20008000000 */
[----:B------:R-:W-:Y:S01]  /*0bf0*/  LEA.HI R10, R3, R234, RZ, 0x2 ;  /* 0x000000ea030a7211 */ /* 0x000fe200078f10ff */
[----:B------:R-:W-:Y:S01]  /*0c00*/  IMAD.IADD R0, R9, 0x1, -R0 ;  /* 0x0000000109007824 */ /* 0x000fe200078e0a00 */
[--C-:B------:R-:W-:Y:S01]  /*0c10*/  SHF.R.S32.HI R8, RZ, 0x2, R6.reuse ;  /* 0x00000002ff087819 */ /* 0x100fe20000011406 */
[----:B------:R-:W-:Y:S01]  /*0c20*/  IMAD.U32 R224, RZ, RZ, UR5 ;  /* 0x00000005ffe07e24 */ /* 0x000fe2000f8e00ff */
        /* <DEDUP_REMOVED lines=8> */
[----:B------:R-:W-:Y:S01]  /*0cb0*/  LEA.HI R3, R3, R234, RZ, 0x3 ;  /* 0x000000ea03037211 */ /* 0x000fe200078f18ff */
[----:B------:R-:W-:Y:S01]  /*0cc0*/  IMAD R228, R0, 0x8, R7 ;  /* 0x0000000800e47824 */ /* 0x000fe200078e0207 */
[----:B------:R-:W-:-:S02]  /*0cd0*/  LOP3.LUT R11, R11, 0xfffffff8, RZ, 0xc0, !PT ;  /* 0xfffffff80b0b7812 */ /* 0x000fc400078ec0ff */
[----:B------:R-:W-:Y:S02]  /*0ce0*/  LEA.HI R4, R4, R225, RZ, 0x5 ;  /* 0x000000e104047211 */ /* 0x000fe400078f28ff */
[----:B------:R-:W-:Y:S01]  /*0cf0*/  LOP3.LUT R9, R5, 0x3fffffe, RZ, 0xc0, !PT ;  /* 0x03fffffe05097812 */ /* 0x000fe200078ec0ff */
[----:B------:R-:W-:Y:S01]  /*0d00*/  IMAD.IADD R11, R8, 0x1, -R11 ;  /* 0x00000001080b7824 */ /* 0x000fe200078e0a0b */
[----:B------:R-:W-:Y:S02]  /*0d10*/  LOP3.LUT R5, R3, 0xfffffff8, RZ, 0xc0, !PT ;  /* 0xfffffff803057812 */ /* 0x000fe400078ec0ff */
[----:B------:R-:W-:Y:S01]  /*0d20*/  SHF.R.S32.HI R4, RZ, 0x5, R4 ;  /* 0x00000005ff047819 */ /* 0x000fe20000011404 */
[----:B------:R-:W-:Y:S01]  /*0d30*/  IMAD.IADD R9, R226, 0x1, -R9 ;  /* 0x00000001e2097824 */ /* 0x000fe200078e0a09 */
[----:B------:R-:W-:Y:S01]  /*0d40*/  LEA.HI R8, R2, R2, RZ, 0x1 ;  /* 0x0000000202087211 */ /* 0x000fe200078f08ff */
[----:B------:R-:W-:Y:S01]  /*0d50*/  IMAD.IADD R206, R234, 0x1, -R5 ;  /* 0x00000001eace7824 */ /* 0x000fe200078e0a05 */
[----:B------:R-:W-:Y:S01]  /*0d60*/  LOP3.LUT R202, R6, 0x7ffffffc, RZ, 0xc0, !PT ;  /* 0x7ffffffc06ca7812 */ /* 0x000fe200078ec0ff */
[----:B------:R-:W-:Y:S01]  /*0d70*/  IMAD R4, R4, 0x10, R11 ;  /* 0x0000001004047824 */ /* 0x000fe200078e020b */
[----:B------:R-:W-:Y:S01]  /*0d80*/  LOP3.LUT R11, R8, 0x1ffffffe, RZ, 0xc0, !PT ;  /* 0x1ffffffe080b7812 */ /* 0x000fe200078ec0ff */
[----:B------:R-:W-:Y:S01]  /*0d90*/  IMAD.SHL.U32 R200, R206, 0x8, RZ ;  /* 0x00000008cec87824 */ /* 0x000fe200078e00ff */
[----:B------:R-:W-:Y:S01]  /*0da0*/  SHF.R.S32.HI R219, RZ, 0x3, R3 ;  /* 0x00000003ffdb7819 */ /* 0x000fe20000011403 */
[----:B------:R-:W-:-:S02]  /*0db0*/  IMAD R227, R9, 0x40, R4 ;  /* 0x0000004009e37824 */ /* 0x000fc400078e0204 */
[C---:B------:R-:W-:Y:S01]  /*0dc0*/  VIADD R204, R200.reuse, 0x40 ;  /* 0x00000040c8cc7836 */ /* 0x040fe20000000000 */
[----:B------:R-:W-:Y:S01]  /*0dd0*/  SHF.R.S32.HI R233, RZ, 0x1f, R200 ;  /* 0x0000001fffe97819 */ /* 0x000fe200000114c8 */
[C---:B------:R-:W-:Y:S02]  /*0de0*/  VIADD R203, R200.reuse, 0x80 ;  /* 0x00000080c8cb7836 */ /* 0x040fe40000000000 */
[----:B------:R-:W-:Y:S01]  /*0df0*/  VIADD R205, R200, 0xc0 ;  /* 0x000000c0c8cd7836 */ /* 0x000fe20000000000 */
[----:B------:R-:W-:Y:S01]  /*0e00*/  SHF.R.S32.HI R232, RZ, 0x1f, R204 ;  /* 0x0000001fffe87819 */ /* 0x000fe200000114cc */
[----:B------:R-:W-:Y:S01]  /*0e10*/  IMAD.IADD R2, R2, 0x1, -R11 ;  /* 0x0000000102027824 */ /* 0x000fe200078e0a0b */
[----:B------:R-:W-:Y:S01]  /*0e20*/  SHF.R.S32.HI R231, RZ, 0x1f, R203 ;  /* 0x0000001fffe77819 */ /* 0x000fe200000114cb */
[----:B------:R-:W-:Y:S01]  /*0e30*/  IMAD.IADD R202, R225, 0x1, -R202 ;  /* 0x00000001e1ca7824 */ /* 0x000fe200078e0aca */
[----:B------:R-:W-:Y:S01]  /*0e40*/  SHF.R.S32.HI R230, RZ, 0x1f, R205 ;  /* 0x0000001fffe67819 */ /* 0x000fe200000114cd */
[----:B------:R-:W-:-:S07]  /*0e50*/  IMAD R201, R2, 0x8, R227 ;  /* 0x0000000802c97824 */ /* 0x000fce00078e02e3 */
.L_x_4408:
        /* <DEDUP_REMOVED lines=21> */
.L_x_4357:
[----:B------:R-:W-:Y:S01]  /*0fb0*/  ULDC UR7, c[0x0][0xd54] ;  /* 0x0003550000077ab9 */ /* 0x000fe20000000800 */
[----:B------:R-:W-:Y:S01]  /*0fc0*/  UMOV UR6, UR9 ;  /* 0x0000000900067c82 */ /* 0x000fe20008000000 */
[----:B------:R-:W-:-:S11]  /*0fd0*/  UISETP.NE.AND UP0, UPT, UR7, 0x1, UPT ;  /* 0x000000010700788c */ /* 0x000fd6000bf05270 */
[----:B------:R-:W-:Y:S02]  /*0fe0*/  @UP0 ULDC.64 UR10, c[0x0][0xd58] ;  /* 0x00035600000a0ab9 */ /* 0x000fe40000000a00 */
[----:B------:R-:W-:-:S04]  /*0ff0*/  UIMAD.WIDE.U32 UR4, UR9, UR10, URZ ;  /* 0x0000000a090472a5 */ /* 0x000fc8000f8e003f */
[----:B------:R-:W-:-:S04]  /*1000*/  @UP0 USHF.R.U32.HI UR6, URZ, UR11, UR5 ;  /* 0x0000000b3f060299 */ /* 0x000fc80008011605 */
[----:B------:R-:W-:-:S12]  /*1010*/  UIMAD UR4, UR6, UR7, URZ ;  /* 0x00000007060472a4 */ /* 0x000fd8000f8e023f */
.L_x_4358:
[----:B------:R-:W0:Y:S01]  /*1020*/  LDC R0, c[0x0][0x448] ;  /* 0x00011200ff007b82 */ /* 0x000e220000000800 */
[----:B------:R-:W-:Y:S01]  /*1030*/  ULOP3.LUT UR5, URZ, UR6, URZ, 0x33, !UPT ;  /* 0x000000063f057292 */ /* 0x000fe2000f8e333f */
[----:B------:R-:W-:Y:S01]  /*1040*/  CS2R R170, SRZ ;  /* 0x0000000000aa7805 */ /* 0x000fe2000001ff00 */
[----:B------:R-:W-:Y:S01]  /*1050*/  ULDC.64 UR10, c[0x0][0x418] ;  /* 0x00010600000a7ab9 */ /* 0x000fe20000000a00 */
[----:B------:R-:W-:Y:S01]  /*1060*/  ULDC UR6, c[0x0][0xd3c] ;  /* 0x00034f0000067ab9 */ /* 0x000fe20000000800 */
[----:B------:R-:W-:Y:S01]  /*1070*/  UISETP.NE.U32.AND UP0, UPT, UR10, URZ, UPT ;  /* 0x0000003f0a00728c */ /* 0x000fe2000bf05070 */
[----:B------:R-:W-:Y:S01]  /*1080*/  CS2R R148, SRZ ;  /* 0x0000000000947805 */ /* 0x000fe2000001ff00 */
[----:B------:R-:W-:Y:S01]  /*1090*/  UIADD3 UR5, UR5, UR6, URZ ;  /* 0x0000000605057290 */ /* 0x000fe2000fffe03f */
[----:B------:R-:W-:Y:S01]  /*10a0*/  CS2R R168, SRZ ;  /* 0x0000000000a87805 */ /* 0x000fe2000001ff00 */
[----:B------:R-:W-:Y:S01]  /*10b0*/  UISETP.NE.AND.EX UP0, UPT, UR11, URZ, UPT, UP0 ;  /* 0x0000003f0b00728c */ /* 0x000fe2000bf05300 */
[----:B------:R-:W-:Y:S01]  /*10c0*/  CS2R R144, SRZ ;  /* 0x0000000000907805 */ /* 0x000fe2000001ff00 */
[----:B------:R-:W-:Y:S01]  /*10d0*/  USHF.L.U32 UR38, UR5, 0x7, URZ ;  /* 0x0000000705267899 */ /* 0x000fe2000800063f */
[----:B------:R-:W-:Y:S01]  /*10e0*/  CS2R R166, SRZ ;  /* 0x0000000000a67805 */ /* 0x000fe2000001ff00 */
[----:B------:R-:W-:Y:S01]  /*10f0*/  ULDC UR61, c[0x0][0x424] ;  /* 0x00010900003d7ab9 */ /* 0x000fe20000000800 */
[----:B------:R-:W-:Y:S01]  /*1100*/  ULDC UR5, c[0x0][0x288] ;  /* 0x0000a20000057ab9 */ /* 0x000fe20000000800 */
[----:B------:R-:W-:Y:S01]  /*1110*/  UIADD3 UR7, UR38, 0x7f, URZ ;  /* 0x0000007f26077890 */ /* 0x000fe2000fffe03f */
[----:B------:R-:W-:Y:S01]  /*1120*/  CS2R R140, SRZ ;  /* 0x00000000008c7805 */ /* 0x000fe2000001ff00 */
[----:B------:R-:W-:Y:S01]  /*1130*/  UIADD3 UR5, -UR5, 0x60, URZ ;  /* 0x0000006005057890 */ /* 0x000fe2000fffe13f */
[----:B------:R-:W-:Y:S01]  /*1140*/  CS2R R120, SRZ ;  /* 0x0000000000787805 */ /* 0x000fe2000001ff00 */
[----:B------:R-:W-:Y:S01]  /*1150*/  USEL UR61, UR61, 0x1, UP0 ;  /* 0x000000013d3d7887 */ /* 0x000fe20008000000 */
[----:B------:R-:W-:Y:S01]  /*1160*/  CS2R R136, SRZ ;  /* 0x0000000000887805 */ /* 0x000fe2000001ff00 */
[----:B------:R-:W-:Y:S01]  /*1170*/  ULDC UR6, c[0x0][0x2f0] ;  /* 0x0000bc0000067ab9 */ /* 0x000fe20000000800 */
[----:B------:R-:W-:Y:S01]  /*1180*/  UIADD3 UR4, UR9, -UR4, URZ ;  /* 0x8000000409047290 */ /* 0x000fe2000fffe03f */
[----:B------:R-:W-:-:S02]  /*1190*/  CS2R R116, SRZ ;  /* 0x0000000000747805 */ /* 0x000fc4000001ff00 */
[----:B0-----:R-:W-:Y:S01]  /*11a0*/  ISETP.NE.AND P0, PT, R0, 0x1, PT ;  /* 0x000000010000780c */ /* 0x001fe20003f05270 */
[----:B------:R-:W-:Y:S01]  /*11b0*/  IMAD.U32 R0, RZ, RZ, UR7 ;  /* 0x00000007ff007e24 */ /* 0x000fe2000f8e00ff */
[----:B------:R-:W-:Y:S01]  /*11c0*/  UIMAD UR5, UR61, UR6, UR5 ;  /* 0x000000063d0572a4 */ /* 0x000fe2000f8e0205 */
[----:B------:R-:W-:Y:S01]  /*11d0*/  CS2R R112, SRZ ;  /* 0x0000000000707805 */ /* 0x000fe2000001ff00 */
[----:B------:R-:W-:Y:S01]  /*11e0*/  UIMAD UR6, UR61, UR6, 0x5f ;  /* 0x0000005f3d0674a4 */ /* 0x000fe2000f8e0206 */
[----:B------:R-:W-:Y:S01]  /*11f0*/  CS2R R132, SRZ ;  /* 0x0000000000847805 */ /* 0x000fe2000001ff00 */
[----:B------:R-:W-:Y:S01]  /*1200*/  ULDC UR9, c[0x0][0xd48] ;  /* 0x0003520000097ab9 */ /* 0x000fe20000000800 */
[----:B------:R-:W-:Y:S01]  /*1210*/  CS2R R108, SRZ ;  /* 0x00000000006c7805 */ /* 0x000fe2000001ff00 */
[----:B------:R-:W-:Y:S01]  /*1220*/  UISETP.NE.AND UP0, UPT, UR9, 0x1, UPT ;  /* 0x000000010900788c */ /* 0x000fe2000bf05270 */
[----:B------:R-:W-:Y:S02]  /*1230*/  CS2R R104, SRZ ;  /* 0x0000000000687805 */ /* 0x000fe4000001ff00 */
[----:B------:R-:W-:-:S02]  /*1240*/  CS2R R128, SRZ ;  /* 0x0000000000807805 */ /* 0x000fc4000001ff00 */
[----:B------:R-:W-:Y:S02]  /*1250*/  CS2R R100, SRZ ;  /* 0x0000000000647805 */ /* 0x000fe4000001ff00 */
[----:B------:R-:W-:Y:S01]  /*1260*/  CS2R R96, SRZ ;  /* 0x0000000000607805 */ /* 0x000fe2000001ff00 */
[----:B------:R-:W0:Y:S01]  /*1270*/  @P0 LDC R2, c[0x0][0x44c] ;  /* 0x00011300ff020b82 */ /* 0x000e220000000800 */
[----:B------:R-:W-:Y:S02]  /*1280*/  CS2R R124, SRZ ;  /* 0x00000000007c7805 */ /* 0x000fe4000001ff00 */
[----:B------:R-:W-:Y:S02]  /*1290*/  CS2R R92, SRZ ;  /* 0x00000000005c7805 */ /* 0x000fe4000001ff00 */
[----:B------:R-:W-:Y:S02]  /*12a0*/  CS2R R88, SRZ ;  /* 0x0000000000587805 */ /* 0x000fe4000001ff00 */
[----:B------:R-:W-:-:S02]  /*12b0*/  CS2R R192, SRZ ;  /* 0x0000000000c07805 */ /* 0x000fc4000001ff00 */
[----:B------:R-:W-:Y:S02]  /*12c0*/  CS2R R84, SRZ ;  /* 0x0000000000547805 */ /* 0x000fe4000001ff00 */
[----:B------:R-:W-:Y:S02]  /*12d0*/  CS2R R80, SRZ ;  /* 0x0000000000507805 */ /* 0x000fe4000001ff00 */
[----:B------:R-:W-:Y:S01]  /*12e0*/  CS2R R76, SRZ ;  /* 0x00000000004c7805 */ /* 0x000fe2000001ff00 */
[----:B------:R-:W1:Y:S01]  /*12f0*/  @P0 LDC R3, c[0x0][0x450] ;  /* 0x00011400ff030b82 */ /* 0x000e620000000800 */
        /* <DEDUP_REMOVED lines=15> */
[----:B0-----:R-:W-:Y:S01]  /*13f0*/  @P0 IMAD.HI.U32 R2, R2, UR7, RZ ;  /* 0x0000000702020c27 */ /* 0x001fe2000f8e00ff */
[----:B------:R-:W-:Y:S01]  /*1400*/  UIMAD.WIDE UR6, UR6, 0x2aaaaaab, URZ ;  /* 0x2aaaaaab060678a5 */ /* 0x000fe2000f8e023f */
[----:B------:R-:W-:-:S02]  /*1410*/  CS2R R86, SRZ ;  /* 0x0000000000567805 */ /* 0x000fc4000001ff00 */
[----:B------:R-:W-:Y:S02]  /*1420*/  CS2R R82, SRZ ;  /* 0x0000000000527805 */ /* 0x000fe4000001ff00 */
[----:B------:R-:W-:Y:S01]  /*1430*/  CS2R R182, SRZ ;  /* 0x0000000000b67805 */ /* 0x000fe2000001ff00 */
[----:B------:R-:W-:Y:S01]  /*1440*/  USHF.R.U32.HI UR6, URZ, 0x1f, UR7 ;  /* 0x0000001f3f067899 */ /* 0x000fe20008011607 */
[----:B------:R-:W-:Y:S02]  /*1450*/  CS2R R78, SRZ ;  /* 0x00000000004e7805 */ /* 0x000fe4000001ff00 */
[----:B------:R-:W-:Y:S02]  /*1460*/  CS2R R74, SRZ ;  /* 0x00000000004a7805 */ /* 0x000fe4000001ff00 */
[----:B-1----:R-:W-:Y:S01]  /*1470*/  @P0 SHF.R.U32.HI R0, RZ, R3, R2 ;  /* 0x00000003ff000219 */ /* 0x002fe20000011602 */
[----:B------:R-:W-:Y:S01]  /*1480*/  ULEA.HI.SX32 UR6, UR7, UR6, 0x1c ;  /* 0x0000000607067291 */ /* 0x000fe2000f8fe23f */
[----:B------:R-:W-:-:S02]  /*1490*/  PLOP3.LUT P0, PT, PT, PT, PT, 0x80, 0x0 ;  /* 0x000000000000781c */ /* 0x000fc40003f0f070 */
[----:B------:R-:W-:Y:S01]  /*14a0*/  CS2R R180, SRZ ;  /* 0x0000000000b47805 */ /* 0x000fe2000001ff00 */
[----:B------:R-:W-:Y:S01]  /*14b0*/  @UP0 ULDC UR7, c[0x0][0xd50] ;  /* 0x0003540000070ab9 */ /* 0x000fe20000000800 */
[----:B------:R-:W-:Y:S01]  /*14c0*/  VIADD R0, R0, UR5 ;  /* 0x0000000500007c36 */ /* 0x000fe20008000000 */
[----:B------:R-:W-:Y:S01]  /*14d0*/  ULDC UR5, c[0x0][0xd54] ;  /* 0x0003550000057ab9 */ /* 0x000fe20000000800 */
[----:B------:R-:W-:Y:S01]  /*14e0*/  CS2R R70, SRZ ;  /* 0x0000000000467805 */ /* 0x000fe2000001ff00 */
[----:B------:R-:W-:Y:S01]  /*14f0*/  UIMAD UR8, UR8, UR5, UR4 ;  /* 0x00000005080872a4 */ /* 0x000fe2000f8e0204 */
[----:B------:R-:W-:Y:S01]  /*1500*/  IMAD.HI R0, R0, 0x2aaaaaab, RZ ;  /* 0x2aaaaaab00007827 */ /* 0x000fe200078e02ff */
[----:B------:R-:W-:Y:S01]  /*1510*/  CS2R R66, SRZ ;  /* 0x0000000000427805 */ /* 0x000fe2000001ff00 */
[----:B------:R-:W-:Y:S01]  /*1520*/  @UP0 ULDC UR4, c[0x0][0xd4c] ;  /* 0x0003530000040ab9 */ /* 0x000fe20000000800 */
[----:B------:R-:W-:Y:S01]  /*1530*/  CS2R R178, SRZ ;  /* 0x0000000000b27805 */ /* 0x000fe2000001ff00 */
[----:B------:R-:W-:Y:S01]  /*1540*/  UIMAD.WIDE.U32 UR4, UR8, UR4, URZ ;  /* 0x00000004080472a5 */ /* 0x000fe2000f8e003f */
[----:B------:R-:W-:Y:S01]  /*1550*/  SHF.R.U32.HI R3, RZ, 0x1f, R0 ;  /* 0x0000001fff037819 */ /* 0x000fe20000011600 */
[----:B------:R-:W-:Y:S01]  /*1560*/  UMOV UR12, UR8 ;  /* 0x00000008000c7c82 */ /* 0x000fe20008000000 */
[----:B------:R-:W-:Y:S01]  /*1570*/  CS2R R62, SRZ ;  /* 0x00000000003e7805 */ /* 0x000fe2000001ff00 */
[----:B------:R-:W-:Y:S01]  /*1580*/  @UP0 USHF.R.U32.HI UR12, URZ, UR7, UR5 ;  /* 0x000000073f0c0299 */ /* 0x000fe20008011605 */
[----:B------:R-:W-:-:S02]  /*1590*/  LEA.HI.SX32 R156, R0, R3, 0x1c ;  /* 0x00000003009c7211 */ /* 0x000fc400078fe2ff */
[----:B------:R-:W-:Y:S01]  /*15a0*/  CS2R R2, SRZ ;  /* 0x0000000000027805 */ /* 0x000fe2000001ff00 */
[----:B------:R-:W-:Y:S01]  /*15b0*/  IMAD.MOV.U32 R0, RZ, RZ, RZ ;  /* 0x000000ffff007224 */ /* 0x000fe200078e00ff */
[----:B------:R-:W-:Y:S01]  /*15c0*/  UIADD3 UR4, -UR12, URZ, URZ ;  /* 0x0000003f0c047290 */ /* 0x000fe2000fffe13f */
[----:B------:R-:W-:Y:S01]  /*15d0*/  VIMNMX R156, R156, UR6, PT ;  /* 0x000000069c9c7c48 */ /* 0x000fe2000bfe0100 */
[----:B------:R-:W-:Y:S01]  /*15e0*/  IMAD.U32 R218, RZ, RZ, UR12 ;  /* 0x0000000cffda7e24 */ /* 0x000fe2000f8e00ff */
[----:B------:R-:W-:Y:S01]  /*15f0*/  CS2R R58, SRZ ;  /* 0x00000000003a7805 */ /* 0x000fe2000001ff00 */
[----:B------:R-:W-:Y:S01]  /*1600*/  UIMAD UR4, UR9, UR4, UR8 ;  /* 0x00000004090472a4 */ /* 0x000fe2000f8e0208 */
[----:B------:R-:W-:Y:S02]  /*1610*/  ISETP.GE.AND P1, PT, R156, 0x1, PT ;  /* 0x000000019c00780c */ /* 0x000fe40003f26270 */
[----:B------:R-:W-:Y:S02]  /*1620*/  CS2R R176, SRZ ;  /* 0x0000000000b07805 */ /* 0x000fe4000001ff00 */
[----:B------:R-:W-:-:S02]  /*1630*/  CS2R R54, SRZ ;  /* 0x0000000000367805 */ /* 0x000fc4000001ff00 */
[----:B------:R-:W-:Y:S02]  /*1640*/  CS2R R50, SRZ ;  /* 0x0000000000327805 */ /* 0x000fe4000001ff00 */
[----:B------:R-:W-:Y:S01]  /*1650*/  CS2R R174, SRZ ;  /* 0x0000000000ae7805 */ /* 0x000fe2000001ff00 */
[----:B------:R-:W-:Y:S01]  /*1660*/  IMAD.U32 R207, RZ, RZ, UR4 ;  /* 0x00000004ffcf7e24 */ /* 0x000fe2000f8e00ff */
        /* <DEDUP_REMOVED lines=24> */
[----:B------:R-:W-:Y:S02]  /*17f0*/  USHF.R.U32.HI UR4, URZ, 0x4, UR5 ;  /* 0x000000043f047899 */ /* 0x000fe40008011605 */
[----:B------:R-:W-:Y:S02]  /*1800*/  UIADD3 UR5, UR5, 0xa000, URZ ;  /* 0x0000a00005057890 */ /* 0x000fe4000fffe03f */
[----:B------:R-:W-:Y:S02]  /*1810*/  ULOP3.LUT UR4, UR4, 0x3fff, URZ, 0xc0, !UPT ;  /* 0x00003fff04047892 */ /* 0x000fe4000f8ec03f */
[----:B------:R-:W-:Y:S02]  /*1820*/  USHF.R.U32.HI UR5, URZ, 0x4, UR5 ;  /* 0x000000043f057899 */ /* 0x000fe40008011605 */
[----:B------:R-:W-:Y:S02]  /*1830*/  ULOP3.LUT UR39, UR4, 0x10000, URZ, 0xfc, !UPT ;  /* 0x0001000004277892 */ /* 0x000fe4000f8efc3f */
[----:B------:R-:W-:-:S03]  /*1840*/  ULOP3.LUT UR40, UR5, 0x3fff, URZ, 0xc0, !UPT ;  /* 0x00003fff05287892 */ /* 0x000fc6000f8ec03f */
[----:B------:R-:W-:Y:S02]  /*1850*/  UMOV UR5, 0x40000040 ;  /* 0x4000004000057882 */ /* 0x000fe40000000000 */
[----:B------:R-:W-:Y:S01]  /*1860*/  UMOV UR4, UR39 ;  /* 0x0000002700047c82 */ /* 0x000fe20008000000 */
[----:B------:R-:W-:Y:S02]  /*1870*/  IMAD.U32 R23, RZ, RZ, UR5 ;  /* 0x00000005ff177e24 */ /* 0x000fe4000f8e00ff */
[----:B------:R-:W-:Y:S01]  /*1880*/  IMAD.U32 R22, RZ, RZ, UR4 ;  /* 0x00000004ff167e24 */ /* 0x000fe2000f8e00ff */
        /* <DEDUP_REMOVED lines=17> */
.L_x_4360:
[----:B------:R-:W-:Y:S01]  /*19a0*/  R2UR UR5, R224 ;  /* 0x00000000e00572ca */ /* 0x000fe200000e0000 */
[----:B------:R-:W0:Y:S01]  /*19b0*/  S2R R3, SR_CgaCtaId ;  /* 0x0000000000037919 */ /* 0x000e220000008800 */
[----:B------:R-:W-:Y:S01]  /*19c0*/  MOV R0, 0x400 ;  /* 0x0000040000007802 */ /* 0x000fe20000000f00 */
[----:B------:R-:W1:Y:S10]  /*19d0*/  S2R R16, SR_TID.X ;  /* 0x0000000000107919 */ /* 0x000e740000002100 */
[----:B------:R-:W-:-:S04]  /*19e0*/  ULEA.HI UR4, UR5, UR5, URZ, 0x1 ;  /* 0x0000000505047291 */ /* 0x000fc8000f8f083f */
[----:B------:R-:W-:-:S04]  /*19f0*/  ULOP3.LUT UR4, UR4, 0xfffffffe, URZ, 0xc0, !UPT ;  /* 0xfffffffe04047892 */ /* 0x000fc8000f8ec03f */
[----:B------:R-:W-:-:S06]  /*1a00*/  UIADD3 UR4, UR5, -UR4, URZ ;  /* 0x8000000405047290 */ /* 0x000fcc000fffe03f */
[----:B------:R-:W-:-:S05]  /*1a10*/  IMAD.U32 R2, RZ, RZ, UR4 ;  /* 0x00000004ff027e24 */ /* 0x000fca000f8e00ff */
[----:B------:R-:W-:Y:S02]  /*1a20*/  SHF.L.U32 R2, R2, 0x1f, RZ ;  /* 0x0000001f02027819 */ /* 0x000fe400000006ff */
[----:B0-----:R-:W-:Y:S02]  /*1a30*/  LEA R5, R3, R0, 0x18 ;  /* 0x0000000003057211 */ /* 0x001fe400078ec0ff */
[----:B-1----:R-:W-:Y:S02]  /*1a40*/  SHF.R.U32.HI R16, RZ, 0x7, R16 ;  /* 0x00000007ff107819 */ /* 0x002fe40000011610 */
[----:B------:R-:W0:Y:S03]  /*1a50*/  SYNCS.PHASECHK.TRANS64.TRYWAIT P0, [R5+URZ+0x32400], R2 ;  /* 0x03240002050075a7 */ /* 0x000e26000800017f */
[----:B------:R-:W-:Y:S01]  /*1a60*/  VIADD R178, R16, 0x8 ;  /* 0x0000000810b27836 */ /* 0x000fe20000000000 */
[----:B0-----:R-:W-:Y:S06]  /*1a70*/  @!P0 BRA `(.L_x_4361) ;  /* 0x0000010c00f88947 */ /* 0x001fec0003800000 */
.L_x_4518:
[----:B------:R-:W-:Y:S05]  /*1a80*/  WARPSYNC.ALL ;  /* 0x0000000000007948 */ /* 0x000fea0003800000 */
[----:B------:R-:W-:Y:S01]  /*1a90*/  R2UR UR4, R229 ;  /* 0x00000000e50472ca */ /* 0x000fe200000e0000 */
[----:B------:R1:W-:-:S12]  /*1aa0*/  BAR.SYNC.DEFER_BLOCKING R178, 0x100 ;  /* 0x000400b20000751d */ /* 0x0003d80000010000 */
[----:B------:R-:W-:-:S05]  /*1ab0*/  IMAD.U32 R0, RZ, RZ, UR4 ;  /* 0x00000004ff007e24 */ /* 0x000fca000f8e00ff */
[----:B------:R-:W-:-:S13]  /*1ac0*/  ISETP.NE.AND P0, PT, R0, 0x3, PT ;  /* 0x000000030000780c */ /* 0x000fda0003f05270 */
[----:B-1----:R-:W-:Y:S05]  /*1ad0*/  @!P0 BRA `(.L_x_4362) ;  /* 0x0000000000048947 */ /* 0x002fea0003800000 */
[----:B------:R-:W-:Y:S01]  /*1ae0*/  BPT.TRAP 0x1 ;  /* 0x000000040000795c */ /* 0x000fe20000300000 */
.L_x_4362:
[----:B------:R-:W-:Y:S02]  /*1af0*/  IMAD.U32 R3, RZ, RZ, UR37 ;  /* 0x00000025ff037e24 */ /* 0x000fe4000f8e00ff */
[----:B------:R-:W-:-:S03]  /*1b00*/  IMAD.U32 R0, RZ, RZ, UR36 ;  /* 0x00000024ff007e24 */ /* 0x000fc6000f8e00ff */
[----:B------:R-:W-:Y:S01]  /*1b10*/  SHF.L.U32 R3, R3, 0x1f, RZ ;  /* 0x0000001f03037819 */ /* 0x000fe200000006ff */
[----:B------:R-:W-:-:S04]  /*1b20*/  IMAD R0, R0, 0x8, R5 ;  /* 0x0000000800007824 */ /* 0x000fc800078e0205 */
[----:B------:R1:W2:Y:S01]  /*1b30*/  SYNCS.PHASECHK.TRANS64.TRYWAIT P1, [R0+URZ+0x32430], R3 ;  /* 0x03243003000075a7 */ /* 0x0002a2000802017f */
[----:B------:R-:W-:Y:S05]  /*1b40*/  @!P0 BRA `(.L_x_4363) ;  /* 0x0000000000048947 */ /* 0x000fea0003800000 */
[----:B------:R-:W-:Y:S01]  /*1b50*/  BPT.TRAP 0x1 ;  /* 0x000000040000795c */ /* 0x000fe20000300000 */
.L_x_4363:
[----:B--2---:R-:W-:Y:S05]  /*1b60*/  @P1 BRA `(.L_x_4364) ;  /* 0x0000000000081947 */ /* 0x004fea0003800000 */
[----:B------:R-:W2:Y:S02]  /*1b70*/  SYNCS.PHASECHK.TRANS64.TRYWAIT P1, [R0+URZ+0x32430], R3 ;  /* 0x03243003000075a7 */ /* 0x000ea4000802017f */
[----:B--2---:R-:W-:Y:S05]  /*1b80*/  @!P1 BRA `(.L_x_4365) ;  /* 0x0000010c00c89947 */ /* 0x004fea0003800000 */
.L_x_4364:
[----:B------:R-:W-:Y:S01]  /*1b90*/  R2UR UR4, R5 ;  /* 0x00000000050472ca */ /* 0x000fe200000e0000 */
[----:B------:R-:W-:Y:S01]  /*1ba0*/  WARPGROUP.ARRIVE ;  /* 0x00000000000079c5 */ /* 0x000fe20000000000 */
[----:B------:R-:W-:Y:S01]  /*1bb0*/  UMOV UR8, UR39 ;  /* 0x0000002700087c82 */ /* 0x000fe20008000000 */
[----:B------:R-:W-:Y:S01]  /*1bc0*/  UMOV UR9, 0x40000040 ;  /* 0x4000004000097882 */ /* 0x000fe20000000000 */
[----:B------:R-:W-:Y:S01]  /*1bd0*/  UMOV UR11, 0x40000040 ;  /* 0x40000040000b7882 */ /* 0x000fe20000000000 */
[----:B------:R-:W-:-:S08]  /*1be0*/  UIADD3 UR5, UR39, 0x2, URZ ;  /* 0x0000000227057890 */ /* 0x000fd0000fffe03f */
[----:B------:R-:W-:-:S04]  /*1bf0*/  UIADD3 UR4, UR4, 0x1c400, URZ ;  /* 0x0001c40004047890 */ /* 0x000fc8000fffe03f */
[----:B------:R-:W-:-:S04]  /*1c00*/  USHF.R.U32.HI UR4, URZ, 0x4, UR4 ;  /* 0x000000043f047899 */ /* 0x000fc80008011604 */
[----:B------:R-:W-:-:S04]  /*1c10*/  ULOP3.LUT UR4, UR4, 0x3fff, URZ, 0xc0, !UPT ;  /* 0x00003fff04047892 */ /* 0x000fc8000f8ec03f */
[----:B------:R-:W-:-:S04]  /*1c20*/  ULOP3.LUT UR60, UR4, 0x10000, URZ, 0xfc, !UPT ;  /* 0x00010000043c7892 */ /* 0x000fc8000f8efc3f */
[----:B------:R-:W-:-:S04]  /*1c30*/  UIMAD UR4, UR36, 0x300, UR60 ;  /* 0x00000300240478a4 */ /* 0x000fc8000f8e023c */
[----:B------:R-:W-:-:S03]  /*1c40*/  UIADD3 UR6, UR4, 0x2, URZ ;  /* 0x0000000204067890 */ /* 0x000fc6000fffe03f */
[----:B------:R-:W-:Y:S02]  /*1c50*/  UMOV UR10, UR4 ;  /* 0x00000004000a7c82 */ /* 0x000fe40008000000 */
        /* <DEDUP_REMOVED lines=35> */
.L_x_4519:
[----:B------:R-:W-:Y:S05]  /*1e90*/  @!P0 BRA `(.L_x_4367) ;  /* 0x0000000000048947 */ /* 0x000fea0003800000 */
[----:B------:R-:W-:Y:S01]  /*1ea0*/  BPT.TRAP 0x1 ;  /* 0x000000040000795c */ /* 0x000fe20000300000 */
.L_x_4367:
[----:B------:R4:W0:Y:S01]  /*1eb0*/  SYNCS.PHASECHK.TRANS64.TRYWAIT P1, [R0+URZ+0x32450], R3 ;  /* 0x03245003000075a7 */ /* 0x000822000802017f */
[----:B------:R-:W-:Y:S05]  /*1ec0*/  @!P0 BRA `(.L_x_4368) ;  /* 0x0000000000048947 */ /* 0x000fea0003800000 */
[----:B------:R-:W-:Y:S01]  /*1ed0*/  BPT.TRAP 0x1 ;  /* 0x000000040000795c */ /* 0x000fe20000300000 */
.L_x_4368:
[----:B0-----:R-:W-:Y:S05]  /*1ee0*/  @P1 BRA `(.L_x_4369) ;  /* 0x0000000000081947 */ /* 0x001fea0003800000 */
[----:B------:R-:W0:Y:S02]  /*1ef0*/  SYNCS.PHASECHK.TRANS64.TRYWAIT P1, [R0+URZ+0x32450], R3 ;  /* 0x03245003000075a7 */ /* 0x000e24000802017f */
[----:B0-----:R-:W-:Y:S05]  /*1f00*/  @!P1 BRA `(.L_x_4370) ;  /* 0x0000010c00109947 */ /* 0x001fea0003800000 */
.L_x_4369:
[----:B------:R-:W-:Y:S01]  /*1f10*/  R2UR UR4, R5 ;  /* 0x00000000050472ca */ /* 0x000fe200000e0000 */
[----:B------:R-:W-:Y:S01]  /*1f20*/  WARPGROUP.ARRIVE ;  /* 0x00000000000079c5 */ /* 0x000fe20000000000 */
[----:B------:R-:W-:Y:S01]  /*1f30*/  UMOV UR9, 0x40000040 ;  /* 0x4000004000097882 */ /* 0x000fe20000000000 */
[----:B------:R-:W-:Y:S01]  /*1f40*/  UMOV UR11, 0x40000040 ;  /* 0x40000040000b7882 */ /* 0x000fe20000000000 */
[----:B------:R-:W-:Y:S01]  /*1f50*/  UMOV UR13, 0x40000040 ;  /* 0x40000040000d7882 */ /* 0x000fe20000000000 */
[----:B------:R-:W-:Y:S01]  /*1f60*/  UMOV UR15, 0x40000040 ;  /* 0x40000040000f7882 */ /* 0x000fe20000000000 */
[----:B------:R-:W-:Y:S01]  /*1f70*/  IMAD.U32 R9, RZ, RZ, UR13 ;  /* 0x0000000dff097e24 */ /* 0x000fe2000f8e00ff */
[----:B------:R-:W-:Y:S01]  /*1f80*/  UMOV UR57, 0x40000040 ;  /* 0x4000004000397882 */ /* 0x000fe20000000000 */
[----:B------:R-:W-:Y:S01]  /*1f90*/  UMOV UR59, 0x40000040 ;  /* 0x40000040003b7882 */ /* 0x000fe20000000000 */
[----:B------:R-:W-:Y:S01]  /*1fa0*/  IMAD.U32 R11, RZ, RZ, UR9 ;  /* 0x00000009ff0b7e24 */ /* 0x000fe2000f8e00ff */
[----:B------:R-:W-:Y:S01]  /*1fb0*/  UMOV UR17, 0x40000040 ;  /* 0x4000004000117882 */ /* 0x000fe20000000000 */
[----:B------:R-:W-:Y:S01]  /*1fc0*/  UMOV UR19, 0x40000040 ;  /* 0x4000004000137882 */ /* 0x000fe20000000000 */
[----:B------:R-:W-:Y:S01]  /*1fd0*/  UMOV UR21, 0x40000040 ;  /* 0x4000004000157882 */ /* 0x000fe20000000000 */
[----:B------:R-:W-:Y:S01]  /*1fe0*/  UIADD3 UR4, UR4, 0x400, URZ ;  /* 0x0000040004047890 */ /* 0x000fe2000fffe03f */
[----:B------:R-:W0:Y:S01]  /*1ff0*/  LDC R12, c[0x0][0x448] ;  /* 0x00011200ff0c7b82 */ /* 0x000e220000000800 */
[----:B------:R-:W-:Y:S01]  /*2000*/  UMOV UR23, 0x40000040 ;  /* 0x4000004000177882 */ /* 0x000fe20000000000 */
[----:B------:R-:W-:Y:S01]  /*2010*/  UMOV UR25, 0x40000040 ;  /* 0x4000004000197882 */ /* 0x000fe20000000000 */
[----:B------:R-:W-:Y:S01]  /*2020*/  USHF.R.U32.HI UR4, URZ, 0x4, UR4 ;  /* 0x000000043f047899 */ /* 0x000fe20008011604 */
[----:B------:R-:W-:Y:S01]  /*2030*/  VIADD R13, R201, UR38 ;  /* 0x00000026c90d7c36 */ /* 0x000fe20008000000 */
[----:B------:R-:W-:Y:S01]  /*2040*/  UMOV UR27, 0x40000040 ;  /* 0x40000040001b7882 */ /* 0x000fe20000000000 */
[----:B------:R-:W-:Y:S01]  /*2050*/  UMOV UR29, 0x40000040 ;  /* 0x40000040001d7882 */ /* 0x000fe20000000000 */
[----:B------:R-:W-:Y:S01]  /*2060*/  ULOP3.LUT UR7, UR4, 0x3fff, URZ, 0xc0, !UPT ;  /* 0x00003fff04077892 */ /* 0x000fe2000f8ec03f */
[----:B------:R-:W5:Y:S01]  /*2070*/  S2R R78, SR_TID.X ;  /* 0x00000000004e7919 */ /* 0x000f620000002100 */
[----:B------:R-:W-:-:S02]  /*2080*/  ULOP3.LUT UR4, UR40, 0x10000, URZ, 0xfc, !UPT ;  /* 0x0001000028047892 */ /* 0x000fc4000f8efc3f */
[----:B------:R-:W-:Y:S02]  /*2090*/  ULOP3.LUT UR39, UR7, 0x10000, URZ, 0xfc, !UPT ;  /* 0x0001000007277892 */ /* 0x000fe4000f8efc3f */
[----:B------:R-:W-:Y:S02]  /*20a0*/  UIADD3 UR6, UR4, 0x2, URZ ;  /* 0x0000000204067890 */ /* 0x000fe4000fffe03f */
[----:B------:R-:W-:Y:S01]  /*20b0*/  UIMAD UR5, UR36, 0xc00, UR39 ;  /* 0x00000c00240578a4 */ /* 0x000fe2000f8e0227 */
[----:B------:R-:W-:Y:S01]  /*20c0*/  UMOV UR8, UR4 ;  /* 0x0000000400087c82 */ /* 0x000fe20008000000 */
[----:B------:R-:W-:Y:S01]  /*20d0*/  UIADD3 UR56, UR4, 0x400, URZ ;  /* 0x0000040004387890 */ /* 0x000fe2000fffe03f */
[----:B------:R-:W-:Y:S02]  /*20e0*/  IMAD.U32 R10, RZ, RZ, UR8 ;  /* 0x00000008ff0a7e24 */ /* 0x000fe4000f8e00ff */
[----:B------:R-:W-:Y:S01]  /*20f0*/  UMOV UR12, UR6 ;  /* 0x00000006000c7c82 */ /* 0x000fe20008000000 */
[----:B------:R-:W-:Y:S01]  /*2100*/  UIADD3 UR6, UR4, 0x4, URZ ;  /* 0x0000000404067890 */ /* 0x000fe2000fffe03f */
[----:B------:R-:W-:Y:S01]  /*2110*/  IMAD.U32 R8, RZ, RZ, UR12 ;  /* 0x0000000cff087e24 */ /* 0x000fe2000f8e00ff */
[----:B------:R-:W-:Y:S01]  /*2120*/  UMOV UR10, UR5 ;  /* 0x00000005000a7c82 */ /* 0x000fe20008000000 */
[----:B------:R-:W-:Y:S01]  /*2130*/  UIADD3 UR58, UR5, 0x300, URZ ;  /* 0x00000300053a7890 */ /* 0x000fe2000fffe03f */
[----:B------:R-:W-:Y:S01]  /*2140*/  HGMMA.64x96x16.F32 R24, gdesc[UR8], R24, gsb0 ;  /* 0x01600000081879f0 */ /* 0x000fe20008000818 */
[----:B------:R-:W-:Y:S01]  /*2150*/  UIADD3 UR8, UR5, 0x2, URZ ;  /* 0x0000000205087890 */ /* 0x000fe2000fffe03f */
[----:B0-----:R-:W-:Y:S01]  /*2160*/  ISETP.NE.AND P1, PT, R12, 0x1, PT ;  /* 0x000000010c00780c */ /* 0x001fe20003f25270 */
[----:B------:R-:W-:Y:S01]  /*2170*/  UIADD3 UR10, UR5, 0x302, URZ ;  /* 0x00000302050a7890 */ /* 0x000fe2000fffe03f */
[----:B------:R-:W0:Y:S01]  /*2180*/  LDC R12, c[0x0][0x2f0] ;  /* 0x0000bc00ff0c7b82 */ /* 0x000e220000000800 */
[----:B------:R-:W-:Y:S01]  /*2190*/  UMOV UR9, 0x40000040 ;  /* 0x4000004000097882 */ /* 0x000fe20000000000 */
[----:B------:R-:W-:Y:S01]  /*21a0*/  UMOV UR11, 0x40000040 ;  /* 0x40000040000b7882 */ /* 0x000fe20000000000 */
[----:B------:R-:W-:Y:S01]  /*21b0*/  UIADD3 UR16, UR4, 0x406, URZ ;  /* 0x0000040604107890 */ /* 0x000fe2000fffe03f */
[----:B------:R-:W-:Y:S01]  /*21c0*/  UMOV UR14, UR8 ;  /* 0x00000008000e7c82 */ /* 0x000fe20008000000 */
[----:B------:R-:W-:-:S02]  /*21d0*/  UIADD3 UR8, UR5, 0x4, URZ ;  /* 0x0000000405087890 */ /* 0x000fc4000fffe03f */
[----:B------:R-:W-:Y:S02]  /*21e0*/  UIADD3 UR18, UR5, 0x306, URZ ;  /* 0x0000030605127890 */ /* 0x000fe4000fffe03f */
[----:B------:R-:W-:Y:S02]  /*21f0*/  UIADD3 UR20, UR4, 0x800, URZ ;  /* 0x0000080004147890 */ /* 0x000fe4000fffe03f */
[----:B------:R-:W1:Y:S01]  /*2200*/  @P1 LDC R20, c[0x0][0x44c] ;  /* 0x00011300ff141b82 */ /* 0x000e620000000800 */
[----:B------:R-:W-:Y:S02]  /*2210*/  UIADD3 UR22, UR5, 0x600, URZ ;  /* 0x0000060005167890 */ /* 0x000fe4000fffe03f */
[----:B------:R-:W-:Y:S02]  /*2220*/  UIADD3 UR24, UR4, 0x802, URZ ;  /* 0x0000080204187890 */ /* 0x000fe4000fffe03f */
[----:B------:R-:W-:Y:S02]  /*2230*/  UIADD3 UR26, UR5, 0x602, URZ ;  /* 0x00000602051a7890 */ /* 0x000fe4000fffe03f */
[----:B------:R-:W-:-:S02]  /*2240*/  UIADD3 UR28, UR4, 0x804, URZ ;  /* 0x00000804041c7890 */ /* 0x000fc4000fffe03f */
[----:B------:R-:W-:Y:S01]  /*2250*/  UIADD3 UR30, UR5, 0x604, URZ ;  /* 0x00000604051e7890 */ /* 0x000fe2000fffe03f */
        /* <DEDUP_REMOVED lines=9> */
[----:B------:R-:W-:Y:S01]  /*22f0*/  UIADD3 UR44, UR4, 0xc02, URZ ;  /* 0x00000c02042c7890 */ /* 0x000fe2000fffe03f */
[----:B-1----:R-:W-:Y:S01]  /*2300*/  @P1 IMAD.HI.U32 R21, R13, R20, RZ ;  /* 0x000000140d151227 */ /* 0x002fe200078e00ff */
[----:B------:R-:W-:Y:S01]  /*2310*/  UIADD3 UR46, UR5, 0x902, URZ ;  /* 0x00000902052e7890 */ /* 0x000fe2000fffe03f */
[----:B------:R-:W-:Y:S01]  /*2320*/  UMOV UR45, 0x40000040 ;  /* 0x40000040002d7882 */ /* 0x000fe20000000000 */
[----:B------:R-:W-:Y:S01]  /*2330*/  UMOV UR47, 0x40000040 ;  /* 0x40000040002f7882 */ /* 0x000fe20000000000 */
[----:B------:R-:W-:Y:S01]  /*2340*/  UIADD3 UR48, UR4, 0xc04, URZ ;  /* 0x00000c0404307890 */ /* 0x000fe2000fffe03f */
[----:B------:R-:W-:Y:S01]  /*2350*/  IMAD.MOV.U32 R20, RZ, RZ, R13 ;  /* 0x000000ffff147224 */ /* 0x000fe200078e000d */
[----:B------:R-:W-:Y:S01]  /*2360*/  UIADD3 UR50, UR5, 0x904, URZ ;  /* 0x0000090405327890 */ /* 0x000fe2000fffe03f */
[----:B------:R-:W1:Y:S01]  /*2370*/  LDC R13, c[0x0][0x288] ;  /* 0x0000a200ff0d7b82 */ /* 0x000e620000000800 */
[----:B------:R-:W-:Y:S01]  /*2380*/  UMOV UR49, 0x40000040 ;  /* 0x4000004000317882 */ /* 0x000fe20000000000 */
[----:B------:R-:W-:Y:S01]  /*2390*/  UMOV UR51, 0x40000040 ;  /* 0x4000004000337882 */ /* 0x000fe20000000000 */
[----:B------:R-:W-:Y:S01]  /*23a0*/  UMOV UR53, 0x40000040 ;  /* 0x4000004000357882 */ /* 0x000fe20000000000 */
[----:B------:R-:W-:Y:S01]  /*23b0*/  UMOV UR55, 0x40000040 ;  /* 0x4000004000377882 */ /* 0x000fe20000000000 */
[----:B------:R-:W-:Y:S01]  /*23c0*/  ULOP3.LUT UR7, UR7, 0x3000000, URZ, 0xfc, !UPT ;  /* 0x0300000007077892 */ /* 0x000fe2000f8efc3f */
[----:B--2-4-:R-:W-:Y:S01]  /*23d0*/  IMAD.U32 R3, RZ, RZ, UR53 ;  /* 0x00000035ff037e24 */ /* 0x014fe2000f8e00ff */
        /* <DEDUP_REMOVED lines=20> */
[----:B------:R-:W-:Y:S01]  /*2520*/  ULDC UR6, c[0x0][0xa80] ;  /* 0x0002a00000067ab9 */ /* 0x000fe20000000800 */
[----:B---3--:R-:W-:Y:S01]  /*2530*/  IMAD.U32 R5, RZ, RZ, UR13 ;  /* 0x0000000dff057e24 */ /* 0x008fe2000f8e00ff */
        /* <DEDUP_REMOVED lines=12> */
[----:B------:R-:W-:Y:S01]  /*2600*/  IMAD.U32 R2, RZ, RZ, UR52 ;  /* 0x00000034ff027e24 */ /* 0x000fe2000f8e00ff */
[----:B------:R-:W-:Y:S02]  /*2610*/  WARPGROUP.DEPBAR.LE gsb0, 0x0 ;  /* 0x00008000000079c5 */ /* 0x000fe40000010000 */
[----:B------:R-:W-:-:S06]  /*2620*/  WARPGROUP.ARRIVE ;  /* 0x00000000000079c5 */ /* 0x000fcc0000000000 */
[----:B------:R-:W-:Y:S03]  /*2630*/  HGMMA.64x96x16.F32 R24, gdesc[UR56], R24, gsb0 ;  /* 0x01600000381879f0 */ /* 0x000fe60008000818 */
        /* <DEDUP_REMOVED lines=39> */
[----:B------:R2:W3:Y:S01]  /*28b0*/  MUFU.TANH R72, R24 ;  /* 0x0000001800487308 */ /* 0x0004e20000002400 */
[----:B------:R-:W-:Y:S01]  /*28c0*/  FMUL.FTZ R28, R28, UR4 ;  /* 0x000000041c1c7c20 */ /* 0x000fe20008410000 */
[----:B------:R-:W-:Y:S01]  /*28d0*/  FMUL.FTZ R36, R36, UR4 ;  /* 0x0000000424247c20 */ /* 0x000fe20008410000 */
[----:B------:R-:W-:Y:S01]  /*28e0*/  FMUL.FTZ R41, R41, UR4 ;  /* 0x0000000429297c20 */ /* 0x000fe20008410000 */
[----:B------:R-:W-:Y:S01]  /*28f0*/  FMUL.FTZ R44, R44, UR4 ;  /* 0x000000042c2c7c20 */ /* 0x000fe20008410000 */
[----:B------:R-:W-:Y:S01]  /*2900*/  FMUL.FTZ R37, R37, UR4 ;  /* 0x0000000425257c20 */ /* 0x000fe20008410000 */
[----:B------:R-:W-:Y:S01]  /*2910*/  FMUL.FTZ R29, R29, UR4 ;  /* 0x000000041d1d7c20 */ /* 0x000fe20008410000 */
[----:B------:R-:W-:Y:S01]  /*2920*/  FMUL.FTZ R45, R45, UR4 ;  /* 0x000000042d2d7c20 */ /* 0x000fe20008410000 */
[----:B------:R4:W-:Y:S01]  /*2930*/  MUFU.TANH R73, R25 ;  /* 0x0000001900497308 */ /* 0x0009e20000002400 */
[----:B--2---:R-:W2:Y:S01]  /*2940*/  @P1 LDC R24, c[0x0][0x450] ;  /* 0x00011400ff181b82 */ /* 0x004ea20000000800 */
[----:B------:R-:W-:Y:S01]  /*2950*/  FMUL.FTZ R52, R52, UR4 ;  /* 0x0000000434347c20 */ /* 0x000fe20008410000 */
[----:B------:R-:W-:Y:S01]  /*2960*/  FMUL.FTZ R53, R53, UR4 ;  /* 0x0000000435357c20 */ /* 0x000fe20008410000 */
[----:B------:R-:W-:Y:S01]  /*2970*/  FMUL.FTZ R40, R40, UR4 ;  /* 0x0000000428287c20 */ /* 0x000fe20008410000 */
[----:B------:R-:W-:Y:S01]  /*2980*/  FMUL.FTZ R48, R48, UR4 ;  /* 0x0000000430307c20 */ /* 0x000fe20008410000 */
[----:B------:R-:W-:Y:S01]  /*2990*/  FMUL.FTZ R56, R56, UR4 ;  /* 0x0000000438387c20 */ /* 0x000fe20008410000 */
[----:B------:R-:W-:Y:S01]  /*29a0*/  FMUL.FTZ R61, R61, UR4 ;  /* 0x000000043d3d7c20 */ /* 0x000fe20008410000 */
[----:B------:R-:W5:Y:S01]  /*29b0*/  MUFU.TANH R32, R32 ;  /* 0x0000002000207308 */ /* 0x000f620000002400 */
        /* <DEDUP_REMOVED lines=16> */
[----:B--2---:R-:W-:Y:S01]  /*2ac0*/  @P1 SHF.R.U32.HI R20, RZ, R24, R21 ;  /* 0x00000018ff141219 */ /* 0x004fe20000011615 */
[----:B------:R-:W-:-:S02]  /*2ad0*/  IMAD.MOV.U32 R21, RZ, RZ, -0x60 ;  /* 0xffffffa0ff157424 */ /* 0x000fc400078e00ff */
[----:B------:R-:W-:Y:S01]  /*2ae0*/  FMUL.FTZ R42, R42, UR4 ;  /* 0x000000042a2a7c20 */ /* 0x000fe20008410000 */
[----:B------:R-:W-:Y:S01]  /*2af0*/  FMUL.FTZ R43, R43, UR4 ;  /* 0x000000042b2b7c20 */ /* 0x000fe20008410000 */
[----:B------:R-:W-:Y:S01]  /*2b00*/  FMUL.FTZ R46, R46, UR4 ;  /* 0x000000042e2e7c20 */ /* 0x000fe20008410000 */
[----:B----4-:R-:W2:Y:S01]  /*2b10*/  SHFL.IDX PT, R25, R20, RZ, 0x1c1f ;  /* 0x001c1fff14197589 */ /* 0x010ea200000e0000 */
[----:B------:R-:W-:Y:S01]  /*2b20*/  IMAD R21, R156, R21, 0x60 ;  /* 0x000000609c157424 */ /* 0x000fe200078e0215 */
[----:B------:R-:W-:Y:S01]  /*2b30*/  MUFU.TANH R36, R36 ;  /* 0x0000002400247308 */ /* 0x000fe20000002400 */
[----:B------:R-:W-:Y:S01]  /*2b40*/  FMUL.FTZ R47, R47, UR4 ;  /* 0x000000042f2f7c20 */ /* 0x000fe20008410000 */
[----:B------:R-:W4:Y:S01]  /*2b50*/  SHFL.IDX PT, R20, R20, 0x1, 0x1c1f ;  /* 0x003c1f0014147f89 */ /* 0x000f2200000e0000 */
[----:B0-----:R-:W-:Y:S02]  /*2b60*/  IMAD R21, R12, UR61, R21 ;  /* 0x0000003d0c157c24 */ /* 0x001fe4000f8e0215 */
[----:B------:R-:W-:Y:S01]  /*2b70*/  FMUL.FTZ R50, R50, UR4 ;  /* 0x0000000432327c20 */ /* 0x000fe20008410000 */
[----:B------:R-:W-:Y:S01]  /*2b80*/  FMUL.FTZ R51, R51, UR4 ;  /* 0x0000000433337c20 */ /* 0x000fe20008410000 */
[----:B------:R-:W-:Y:S01]  /*2b90*/  FMUL.FTZ R54, R54, UR4 ;  /* 0x0000000436367c20 */ /* 0x000fe20008410000 */
[----:B------:R-:W-:Y:S01]  /*2ba0*/  IMAD R24, R202, -0x2, R21 ;  /* 0xfffffffeca187824 */ /* 0x000fe200078e0215 */
[----:B------:R-:W0:Y:S01]  /*2bb0*/  MUFU.TANH R41, R41 ;  /* 0x0000002900297308 */ /* 0x000e220000002400 */
[----:B------:R-:W-:Y:S01]  /*2bc0*/  FMUL.FTZ R55, R55, UR4 ;  /* 0x0000000437377c20 */ /* 0x000fe20008410000 */
[----:B------:R-:W-:Y:S01]  /*2bd0*/  FMUL.FTZ R58, R58, UR4 ;  /* 0x000000043a3a7c20 */ /* 0x000fe20008410000 */
[----:B------:R-:W-:Y:S01]  /*2be0*/  FMUL.FTZ R59, R59, UR4 ;  /* 0x000000043b3b7c20 */ /* 0x000fe20008410000 */
[--C-:B-1----:R-:W-:Y:S01]  /*2bf0*/  IADD3 R21, R24, 0x1, -R13.reuse ;  /* 0x0000000118157810 */ /* 0x102fe20007ffe80d */
        /* <DEDUP_REMOVED lines=8> */
[----:B------:R-:W-:Y:S01]  /*2c80*/  UIMAD UR4, UR36, 0xc00, UR7 ;  /* 0x00000c00240478a4 */ /* 0x000fe2000f8e0207 */
[----:B--2---:R-:W-:Y:S01]  /*2c90*/  VIADDMNMX R25, R25, R21, R24, PT ;  /* 0x0000001519197246 */ /* 0x004fe20003800118 */
[----:B------:R-:W-:Y:S01]  /*2ca0*/  IMAD R13, R12, UR61, -R13 ;  /* 0x0000003d0c0d7c24 */ /* 0x000fe2000f8e0a0d */
[----:B------:R2:W-:Y:S02]  /*2cb0*/  MUFU.TANH R76, R29 ;  /* 0x0000001d004c7308 */ /* 0x0005e40000002400 */
[----:B------:R-:W-:-:S02]  /*2cc0*/  ISETP.GT.AND P6, PT, R25, RZ, PT ;  /* 0x000000ff1900720c */ /* 0x000fc40003fc4270 */
[----:B----4-:R-:W-:Y:S01]  /*2cd0*/  VIADDMNMX R20, R20, R21, R24, PT ;  /* 0x0000001514147246 */ /* 0x010fe20003800118 */
[----:B------:R-:W-:Y:S01]  /*2ce0*/  UMOV UR10, UR4 ;  /* 0x00000004000a7c82 */ /* 0x000fe20008000000 */
[C---:B------:R-:W-:Y:S02]  /*2cf0*/  ISETP.GT.AND P5, PT, R25.reuse, 0x1, PT ;  /* 0x000000011900780c */ /* 0x040fe40003fa4270 */
[----:B------:R-:W4:Y:S01]  /*2d00*/  MUFU.TANH R37, R37 ;  /* 0x0000002500257308 */ /* 0x000f220000002400 */
[----:B---3--:R-:W-:Y:S02]  /*2d10*/  FSEL R21, R72, -INF , P6 ;  /* 0xff80000048157808 */ /* 0x008fe40003000000 */
[C---:B------:R-:W-:Y:S02]  /*2d20*/  ISETP.GT.AND P3, PT, R25.reuse, 0x10, PT ;  /* 0x000000101900780c */ /* 0x040fe40003f64270 */
[C---:B------:R-:W-:Y:S02]  /*2d30*/  ISETP.GT.AND P6, PT, R25.reuse, 0x11, PT ;  /* 0x000000111900780c */ /* 0x040fe40003fc4270 */
[----:B------:R-:W-:Y:S01]  /*2d40*/  ISETP.GT.AND P2, PT, R25, 0x8, PT ;  /* 0x000000081900780c */ /* 0x000fe20003f44270 */
[----:B------:R-:W-:Y:S01]  /*2d50*/  MUFU.TANH R45, R45 ;  /* 0x0000002d002d7308 */ /* 0x000fe20000002400 */
[----:B-----5:R-:W-:-:S02]  /*2d60*/  FSEL R183, R32, -INF , P3 ;  /* 0xff80000020b77808 */ /* 0x020fc40001800000 */
[----:B------:R-:W-:Y:S02]  /*2d70*/  FSEL R177, R33, -INF , P6 ;  /* 0xff80000021b17808 */ /* 0x000fe40003000000 */
[C---:B------:R-:W-:Y:S02]  /*2d80*/  ISETP.GT.AND P3, PT, R25.reuse, 0x21, PT ;  /* 0x000000211900780c */ /* 0x040fe40003f64270 */
[C---:B------:R-:W-:Y:S01]  /*2d90*/  ISETP.GT.AND P6, PT, R25.reuse, 0x28, PT ;  /* 0x000000281900780c */ /* 0x040fe20003fc4270 */
[----:B------:R-:W3:Y:S01]  /*2da0*/  MUFU.TANH R52, R52 ;  /* 0x0000003400347308 */ /* 0x000ee20000002400 */
[C---:B------:R-:W-:Y:S02]  /*2db0*/  ISETP.GT.AND P4, PT, R25.reuse, 0x9, PT ;  /* 0x000000091900780c */ /* 0x040fe40003f84270 */
[----:B--2---:R-:W-:Y:S02]  /*2dc0*/  FSEL R29, R28, -INF , P2 ;  /* 0xff8000001c1d7808 */ /* 0x004fe40001000000 */
[----:B------:R-:W-:-:S02]  /*2dd0*/  ISETP.GT.AND P2, PT, R25, 0x19, PT ;  /* 0x000000191900780c */ /* 0x000fc40003f44270 */
[----:B0-----:R-:W-:Y:S01]  /*2de0*/  FSEL R189, R41, -INF , P3 ;  /* 0xff80000029bd7808 */ /* 0x001fe20001800000 */
[----:B------:R-:W0:Y:S01]  /*2df0*/  MUFU.TANH R53, R53 ;  /* 0x0000003500357308 */ /* 0x000e220000002400 */
[----:B-1----:R-:W-:Y:S02]  /*2e00*/  FSEL R187, R44, -INF , P6 ;  /* 0xff8000002cbb7808 */ /* 0x002fe40003000000 */
[C---:B------:R-:W-:Y:S02]  /*2e10*/  ISETP.GT.AND P3, PT, R25.reuse, 0x38, PT ;  /* 0x000000381900780c */ /* 0x040fe40003f64270 */
[----:B------:R-:W-:Y:S02]  /*2e20*/  ISETP.GT.AND P6, PT, R25, 0x39, PT ;  /* 0x000000391900780c */ /* 0x000fe40003fc4270 */
[----:B----4-:R-:W-:Y:S01]  /*2e30*/  FSEL R179, R37, -INF , P2 ;  /* 0xff80000025b37808 */ /* 0x010fe20001000000 */
[----:B------:R-:W-:Y:S01]  /*2e40*/  MUFU.TANH R40, R40 ;  /* 0x0000002800287308 */ /* 0x000fe20000002400 */
[----:B------:R-:W-:-:S02]  /*2e50*/  ISETP.GT.AND P2, PT, R25, 0x30, PT ;  /* 0x000000301900780c */ /* 0x000fc40003f44270 */
[----:B---3--:R-:W-:Y:S02]  /*2e60*/  FSEL R214, R52, -INF , P3 ;  /* 0xff80000034d67808 */ /* 0x008fe40001800000 */
[----:B------:R-:W-:-:S03]  /*2e70*/  ISETP.GT.AND P3, PT, R25, 0x49, PT ;  /* 0x000000491900780c */ /* 0x000fc60003f64270 */
[----:B------:R-:W1:Y:S01]  /*2e80*/  MUFU.TANH R48, R48 ;  /* 0x0000003000307308 */ /* 0x000e620000002400 */
[----:B0-----:R-:W-:Y:S02]  /*2e90*/  FSEL R215, R53, -INF , P6 ;  /* 0xff80000035d77808 */ /* 0x001fe40003000000 */
[----:B------:R-:W-:-:S05]  /*2ea0*/  ISETP.GT.AND P6, PT, R25, 0x50, PT ;  /* 0x000000501900780c */ /* 0x000fca0003fc4270 */
[----:B------:R-:W-:Y:S08]  /*2eb0*/  MUFU.TANH R56, R56 ;  /* 0x0000003800387308 */ /* 0x000ff00000002400 */
[----:B------:R0:W-:Y:S01]  /*2ec0*/  MUFU.TANH R75, R27 ;  /* 0x0000001b004b7308 */ /* 0x0001e20000002400 */
[----:B-1----:R-:W-:Y:S02]  /*2ed0*/  FSEL R212, R48, -INF , P2 ;  /* 0xff80000030d47808 */ /* 0x002fe40001000000 */
[----:B------:R-:W-:-:S05]  /*2ee0*/  ISETP.GT.AND P2, PT, R25, 0x41, PT ;  /* 0x000000411900780c */ /* 0x000fca0003f44270 */
[----:B------:R-:W1:Y:S01]  /*2ef0*/  MUFU.TANH R61, R61 ;  /* 0x0000003d003d7308 */ /* 0x000e620000002400 */
[----:B0-----:R-:W-:Y:S02]  /*2f00*/  FSEL R27, R73, -INF , P5 ;  /* 0xff800000491b7808 */ /* 0x001fe40002800000 */
[----:B------:R-:W-:-:S04]  /*2f10*/  ISETP.GT.AND P5, PT, R25, 0x18, PT ;  /* 0x000000181900780c */ /* 0x000fc80003fa4270 */
[----:B------:R-:W-:Y:S01]  /*2f20*/  FSEL R181, R36, -INF , P5 ;  /* 0xff80000024b57808 */ /* 0x000fe20002800000 */
[----:B------:R-:W0:Y:S01]  /*2f30*/  MUFU.TANH R64, R64 ;  /* 0x0000004000407308 */ /* 0x000e220000002400 */
[----:B------:R-:W-:-:S04]  /*2f40*/  ISETP.GT.AND P5, PT, R25, 0x29, PT ;  /* 0x000000291900780c */ /* 0x000fc80003fa4270 */
[----:B------:R-:W-:Y:S02]  /*2f50*/  FSEL R185, R45, -INF , P5 ;  /* 0xff8000002db97808 */ /* 0x000fe40002800000 */
[----:B------:R-:W-:Y:S01]  /*2f60*/  ISETP.GT.AND P5, PT, R25, 0x40, PT ;  /* 0x000000401900780c */ /* 0x000fe20003fa4270 */
[----:B------:R-:W-:Y:S01]  /*2f70*/  MUFU.TANH R49, R49 ;  /* 0x0000003100317308 */ /* 0x000fe20000002400 */
[----:B-1----:R-:W-:Y:S02]  /*2f80*/  FSEL R195, R61, -INF , P3 ;  /* 0xff8000003dc37808 */ /* 0x002fe40001800000 */
[----:B------:R-:W-:Y:S02]  /*2f90*/  FSEL R198, R56, -INF , P5 ;  /* 0xff80000038c67808 */ /* 0x000fe40002800000 */
[----:B------:R-:W-:Y:S02]  /*2fa0*/  ISETP.GT.AND P5, PT, R25, 0x51, PT ;  /* 0x000000511900780c */ /* 0x000fe40003fa4270 */
[----:B------:R-:W-:Y:S01]  /*2fb0*/  ISETP.GT.AND P3, PT, R20, RZ, PT ;  /* 0x000000ff1400720c */ /* 0x000fe20003f64270 */
[----:B------:R-:W1:Y:S01]  /*2fc0*/  MUFU.TANH R57, R57 ;  /* 0x0000003900397308 */ /* 0x000e620000002400 */
[----:B0-----:R-:W-:-:S02]  /*2fd0*/  FSEL R166, R64, -INF , P6 ;  /* 0xff80000040a67808 */ /* 0x001fc40003000000 */
[----:B------:R-:W-:-:S05]  /*2fe0*/  ISETP.GT.AND P6, PT, R20, 0x1, PT ;  /* 0x000000011400780c */ /* 0x000fca0003fc4270 */
[----:B------:R-:W0:Y:S08]  /*2ff0*/  MUFU.TANH R65, R65 ;  /* 0x0000004100417308 */ /* 0x000e300000002400 */
[----:B------:R2:W3:Y:S01]  /*3000*/  MUFU.TANH R74, R26 ;  /* 0x0000001a004a7308 */ /* 0x0004e20000002400 */
[----:B-1----:R-:W-:Y:S02]  /*3010*/  FSEL R190, R57, -INF , P2 ;  /* 0xff80000039be7808 */ /* 0x002fe40001000000 */
[----:B------:R-:W-:-:S05]  /*3020*/  ISETP.GT.AND P2, PT, R25, 0x58, PT ;  /* 0x000000581900780c */ /* 0x000fca0003f44270 */
[----:B------:R-:W-:Y:S01]  /*3030*/  MUFU.TANH R60, R60 ;  /* 0x0000003c003c7308 */ /* 0x000fe20000002400 */
[----:B--2---:R-:W-:Y:S02]  /*3040*/  FMNMX.FTZ R26, R21, R27, !PT ;  /* 0x0000001b151a7209 */ /* 0x004fe40007810000 */
[----:B0-----:R-:W-:Y:S02]  /*3050*/  FSEL R167, R65, -INF , P5 ;  /* 0xff80000041a77808 */ /* 0x001fe40002800000 */
[----:B------:R-:W-:Y:S02]  /*3060*/  FMNMX.FTZ R28, R29, R26, !PT ;  /* 0x0000001a1d1c7209 */ /* 0x000fe40007810000 */
[----:B------:R-:W-:Y:S01]  /*3070*/  ISETP.GT.AND P5, PT, R20, 0x8, PT ;  /* 0x000000081400780c */ /* 0x000fe20003fa4270 */
[----:B------:R0:W-:Y:S01]  /*3080*/  MUFU.TANH R77, R31 ;  /* 0x0000001f004d7308 */ /* 0x0001e20000002400 */
[----:B---3--:R-:W-:Y:S02]  /*3090*/  FSEL R24, R74, -INF , P3 ;  /* 0xff8000004a187808 */ /* 0x008fe40001800000 */
[----:B------:R-:W-:-:S02]  /*30a0*/  FSEL R26, R75, -INF , P6 ;  /* 0xff8000004b1a7808 */ /* 0x000fc40003000000 */
[C---:B------:R-:W-:Y:S02]  /*30b0*/  ISETP.GT.AND P3, PT, R20.reuse, 0x10, PT ;  /* 0x000000101400780c */ /* 0x040fe40003f64270 */
[----:B------:R-:W-:Y:S01]  /*30c0*/  ISETP.GT.AND P6, PT, R20, 0x11, PT ;  /* 0x000000111400780c */ /* 0x000fe20003fc4270 */
[----:B------:R-:W1:Y:S01]  /*30d0*/  MUFU.TANH R68, R68 ;  /* 0x0000004400447308 */ /* 0x000e620000002400 */
[----:B0-----:R-:W-:Y:S02]  /*30e0*/  FSEL R31, R76, -INF , P4 ;  /* 0xff8000004c1f7808 */ /* 0x001fe40002000000 */
[----:B------:R-:W-:Y:S02]  /*30f0*/  ISETP.GT.AND P4, PT, R25, 0x20, PT ;  /* 0x000000201900780c */ /* 0x000fe40003f84270 */
[----:B------:R-:W-:Y:S02]  /*3100*/  FMNMX.FTZ R32, R31, R28, !PT ;  /* 0x0000001c1f207209 */ /* 0x000fe40007810000 */
[----:B------:R-:W-:Y:S01]  /*3110*/  FSEL R199, R40, -INF , P4 ;  /* 0xff80000028c77808 */ /* 0x000fe20002000000 */
[----:B------:R-:W0:Y:S01]  /*3120*/  MUFU.TANH R30, R30 ;  /* 0x0000001e001e7308 */ /* 0x000e220000002400 */
[----:B------:R-:W-:-:S02]  /*3130*/  ISETP.GT.AND P4, PT, R25, 0x31, PT ;  /* 0x000000311900780c */ /* 0x000fc40003f84270 */
[----:B------:R-:W-:Y:S02]  /*3140*/  FMNMX.FTZ R32, R183, R32, !PT ;  /* 0x00000020b7207209 */ /* 0x000fe40007810000 */
[----:B------:R-:W-:Y:S02]  /*3150*/  FSEL R213, R49, -INF , P4 ;  /* 0xff80000031d57808 */ /* 0x000fe40002000000 */
[C---:B------:R-:W-:Y:S01]  /*3160*/  ISETP.GT.AND P4, PT, R25.reuse, 0x48, PT ;  /* 0x000000481900780c */ /* 0x040fe20003f84270 */
[----:B------:R-:W2:Y:S01]  /*3170*/  MUFU.TANH R34, R34 ;  /* 0x0000002200227308 */ /* 0x000ea20000002400 */
[----:B-1----:R-:W-:Y:S02]  /*3180*/  FSEL R168, R68, -INF , P2 ;  /* 0xff80000044a87808 */ /* 0x002fe40001000000 */
[----:B------:R-:W-:Y:S02]  /*3190*/  FSEL R193, R60, -INF , P4 ;  /* 0xff8000003cc17808 */ /* 0x000fe40002000000 */
[----:B------:R-:W-:-:S02]  /*31a0*/  ISETP.GT.AND P4, PT, R25, 0x59, PT ;  /* 0x000000591900780c */ /* 0x000fc40003f84270 */
[----:B------:R-:W-:Y:S01]  /*31b0*/  ISETP.GT.AND P2, PT, R20, 0x9, PT ;  /* 0x000000091400780c */ /* 0x000fe20003f44270 */
[----:B------:R-:W1:Y:S01]  /*31c0*/  MUFU.TANH R35, R35 ;  /* 0x0000002300237308 */ /* 0x000e620000002400 */
[----:B0-----:R-:W-:Y:S02]  /*31d0*/  FSEL R28, R30, -INF , P5 ;  /* 0xff8000001e1c7808 */ /* 0x001fe40002800000 */
[----:B------:R-:W-:Y:S02]  /*31e0*/  FMNMX.FTZ R32, R177, R32, !PT ;  /* 0x00000020b1207209 */ /* 0x000fe40007810000 */
[----:B------:R-:W-:Y:S02]  /*31f0*/  FMNMX.FTZ R25, R24, R26, !PT ;  /* 0x0000001a18197209 */ /* 0x000fe40007810000 */
[----:B------:R-:W-:Y:S01]  /*3200*/  FSEL R30, R77, -INF , P2 ;  /* 0xff8000004d1e7808 */ /* 0x000fe20001000000 */
[----:B------:R-:W0:Y:S01]  /*3210*/  MUFU.TANH R38, R38 ;  /* 0x0000002600267308 */ /* 0x000e220000002400 */
[----:B------:R-:W-:-:S02]  /*3220*/  FMNMX.FTZ R32, R181, R32, !PT ;  /* 0x00000020b5207209 */ /* 0x000fc40007810000 */
[----:B------:R-:W-:Y:S02]  /*3230*/  FMNMX.FTZ R25, R28, R25, !PT ;  /* 0x000000191c197209 */ /* 0x000fe40007810000 */
[----:B--2---:R-:W-:Y:S02]  /*3240*/  FSEL R180, R34, -INF , P3 ;  /* 0xff80000022b47808 */ /* 0x004fe40001800000 */
[----:B------:R-:W-:Y:S01]  /*3250*/  FMNMX.FTZ R32, R179, R32, !PT ;  /* 0x00000020b3207209 */ /* 0x000fe20007810000 */
[----:B------:R-:W2:Y:S01]  /*3260*/  MUFU.TANH R39, R39 ;  /* 0x0000002700277308 */ /* 0x000ea20000002400 */
[----:B------:R-:W-:Y:S02]  /*3270*/  FMNMX.FTZ R25, R30, R25, !PT ;  /* 0x000000191e197209 */ /* 0x000fe40007810000 */
[----:B------:R-:W-:Y:S02]  /*3280*/  ISETP.GT.AND P5, PT, R20, 0x18, PT ;  /* 0x000000181400780c */ /* 0x000fe40003fa4270 */
[----:B-1----:R-:W-:-:S02]  /*3290*/  FSEL R188, R35, -INF , P6 ;  /* 0xff80000023bc7808 */ /* 0x002fc40003000000 */
[----:B------:R-:W-:Y:S01]  /*32a0*/  FMNMX.FTZ R32, R199, R32, !PT ;  /* 0x00000020c7207209 */ /* 0x000fe20007810000 */
[----:B------:R-:W1:Y:S01]  /*32b0*/  MUFU.TANH R42, R42 ;  /* 0x0000002a002a7308 */ /* 0x000e620000002400 */
[----:B------:R-:W-:Y:S02]  /*32c0*/  FMNMX.FTZ R25, R180, R25, !PT ;  /* 0x00000019b4197209 */ /* 0x000fe40007810000 */
[----:B------:R-:W-:Y:S02]  /*32d0*/  ISETP.GT.AND P2, PT, R20, 0x19, PT ;  /* 0x000000191400780c */ /* 0x000fe40003f44270 */
[----:B0-----:R-:W-:Y:S02]  /*32e0*/  FSEL R182, R38, -INF , P5 ;  /* 0xff80000026b67808 */ /* 0x001fe40002800000 */
[----:B------:R-:W-:Y:S01]  /*32f0*/  FMNMX.FTZ R32, R189, R32, !PT ;  /* 0x00000020bd207209 */ /* 0x000fe20007810000 */
[----:B------:R-:W0:Y:S01]  /*3300*/  MUFU.TANH R43, R43 ;  /* 0x0000002b002b7308 */ /* 0x000e220000002400 */
[----:B------:R-:W-:-:S02]  /*3310*/  FMNMX.FTZ R25, R188, R25, !PT ;  /* 0x00000019bc197209 */ /* 0x000fc40007810000 */
[----:B------:R-:W-:Y:S02]  /*3320*/  ISETP.GT.AND P3, PT, R20, 0x20, PT ;  /* 0x000000201400780c */ /* 0x000fe40003f64270 */
        /* <DEDUP_REMOVED lines=40> */
[----:B------:R-:W-:Y:S02]  /*35b0*/  FMNMX.FTZ R34, R193, R34, !PT ;  /* 0x00000022c1227209 */ /* 0x000fe40007810000 */
[----:B0-----:R-:W-:Y:S01]  /*35c0*/  FSEL R211, R55, -INF , P2 ;  /* 0xff80000037d37808 */ /* 0x001fe20001000000 */
[----:B------:R-:W0:Y:S01]  /*35d0*/  MUFU.TANH R62, R62 ;  /* 0x0000003e003e7308 */ /* 0x000e220000002400 */
[----:B------:R-:W-:-:S02]  /*35e0*/  FMNMX.FTZ R32, R210, R25, !PT ;  /* 0x00000019d2207209 */ /* 0x000fc40007810000 */
[----:B------:R-:W-:Y:S02]  /*35f0*/  ISETP.GT.AND P6, PT, R20, 0x41, PT ;  /* 0x000000411400780c */ /* 0x000fe40003fc4270 */
[----:B------:R-:W-:Y:S02]  /*3600*/  FMNMX.FTZ R25, R195, R34, !PT ;  /* 0x00000022c3197209 */ /* 0x000fe40007810000 */
[----:B--2---:R-:W-:Y:S01]  /*3610*/  FSEL R197, R58, -INF , P3 ;  /* 0xff8000003ac57808 */ /* 0x004fe20001800000 */
[----:B------:R-:W2:Y:S01]  /*3620*/  MUFU.TANH R63, R63 ;  /* 0x0000003f003f7308 */ /* 0x000ea20000002400 */
[----:B------:R-:W-:Y:S02]  /*3630*/  FMNMX.FTZ R32, R211, R32, !PT ;  /* 0x00000020d3207209 */ /* 0x000fe40007810000 */
[----:B------:R-:W-:Y:S02]  /*3640*/  ISETP.GT.AND P5, PT, R20, 0x48, PT ;  /* 0x000000481400780c */ /* 0x000fe40003fa4270 */
[----:B------:R-:W-:-:S02]  /*3650*/  FMNMX.FTZ R34, R166, R25, !PT ;  /* 0x00000019a6227209 */ /* 0x000fc40007810000 */
[----:B-1----:R-:W-:Y:S01]  /*3660*/  FSEL R191, R59, -INF , P6 ;  /* 0xff8000003bbf7808 */ /* 0x002fe20003000000 */
        /* <DEDUP_REMOVED lines=11> */
[----:B-1----:R-:W-:Y:S02]  /*3720*/  FSEL R169, R69, -INF , P4 ;  /* 0xff80000045a97808 */ /* 0x002fe40002000000 */
[----:B------:R-:W-:Y:S02]  /*3730*/  FMNMX.FTZ R25, R194, R25, !PT ;  /* 0x00000019c2197209 */ /* 0x000fe40007810000 */
[----:B------:R-:W-:-:S02]  /*3740*/  FMNMX.FTZ R33, R169, R32, !PT ;  /* 0x00000020a9217209 */ /* 0x000fc40007810000 */
[----:B------:R-:W-:Y:S01]  /*3750*/  ISETP.GT.AND P2, PT, R20, 0x51, PT ;  /* 0x000000511400780c */ /* 0x000fe20003f44270 */
[----:B------:R-:W1:Y:S01]  /*3760*/  MUFU.TANH R70, R70 ;  /* 0x0000004600467308 */ /* 0x000e620000002400 */
[----:B0-----:R-:W-:Y:S01]  /*3770*/  FSEL R170, R66, -INF , P3 ;  /* 0xff80000042aa7808 */ /* 0x001fe20001800000 */
[----:B------:R-:W0:Y:S01]  /*3780*/  SHFL.BFLY PT, R34, R33, 0x2, 0x1f ;  /* 0x0c401f0021227f89 */ /* 0x000e2200000e0000 */
[----:B------:R-:W-:Y:S02]  /*3790*/  FMNMX.FTZ R25, R196, R25, !PT ;  /* 0x00000019c4197209 */ /* 0x000fe40007810000 */
[----:B------:R-:W-:Y:S02]  /*37a0*/  ISETP.GT.AND P3, PT, R20, 0x58, PT ;  /* 0x000000581400780c */ /* 0x000fe40003f64270 */
[----:B------:R-:W-:Y:S01]  /*37b0*/  FMNMX.FTZ R32, R170, R25, !PT ;  /* 0x00000019aa207209 */ /* 0x000fe20007810000 */
[----:B------:R-:W3:Y:S01]  /*37c0*/  MUFU.TANH R71, R71 ;  /* 0x0000004700477308 */ /* 0x000ee20000002400 */
[----:B--2---:R-:W-:-:S02]  /*37d0*/  FSEL R171, R67, -INF , P2 ;  /* 0xff80000043ab7808 */ /* 0x004fc40001000000 */
[----:B------:R-:W-:Y:S02]  /*37e0*/  ISETP.GT.AND P2, PT, R20, 0x59, PT ;  /* 0x000000591400780c */ /* 0x000fe40003f44270 */
[----:B------:R-:W-:Y:S02]  /*37f0*/  FMNMX.FTZ R25, R171, R32, !PT ;  /* 0x00000020ab197209 */ /* 0x000fe40007810000 */
[----:B-1----:R-:W-:-:S04]  /*3800*/  FSEL R172, R70, -INF , P3 ;  /* 0xff80000046ac7808 */ /* 0x002fc80001800000 */
[----:B------:R-:W-:Y:S02]  /*3810*/  FMNMX.FTZ R20, R172, R25, !PT ;  /* 0x00000019ac147209 */ /* 0x000fe40007810000 */
[----:B---3--:R-:W-:Y:S02]  /*3820*/  FSEL R173, R71, -INF , P2 ;  /* 0xff80000047ad7808 */ /* 0x008fe40001000000 */
[----:B0-----:R-:W-:Y:S02]  /*3830*/  FMNMX.FTZ R34, R33, R34, !PT ;  /* 0x0000002221227209 */ /* 0x001fe40007810000 */
[----:B------:R-:W-:-:S03]  /*3840*/  FMNMX.FTZ R25, R173, R20, !PT ;  /* 0x00000014ad197209 */ /* 0x000fc60007810000 */
[----:B------:R-:W-:Y:S04]  /*3850*/  SHFL.BFLY PT, R33, R34, 0x1, 0x1f ;  /* 0x0c201f0022217f89 */ /* 0x000fe800000e0000 */
[----:B------:R-:W0:Y:S02]  /*3860*/  SHFL.BFLY PT, R20, R25, 0x2, 0x1f ;  /* 0x0c401f0019147f89 */ /* 0x000e2400000e0000 */
[----:B0-----:R-:W-:Y:S02]  /*3870*/  FMNMX.FTZ R32, R25, R20, !PT ;  /* 0x0000001419207209 */ /* 0x001fe40007810000 */
[----:B------:R-:W-:-:S03]  /*3880*/  FMNMX.FTZ R20, R34, R33, !PT ;  /* 0x0000002122147209 */ /* 0x000fc60007810000 */
[----:B------:R-:W0:Y:S01]  /*3890*/  SHFL.BFLY PT, R35, R32, 0x1, 0x1f ;  /* 0x0c201f0020237f89 */ /* 0x000e2200000e0000 */
[C---:B------:R-:W-:Y:S01]  /*38a0*/  FSETP.NEU.FTZ.AND P2, PT, R20.reuse, -INF , PT ;  /* 0xff8000001400780b */ /* 0x040fe20003f5d000 */
[----:B------:R-:W-:-:S05]  /*38b0*/  FMUL.FTZ R174, R20, UR6 ;  /* 0x0000000614ae7c20 */ /* 0x000fca0008410000 */
[----:B------:R-:W-:-:S05]  /*38c0*/  FSEL R174, R174, RZ, P2 ;  /* 0x000000ffaeae7208 */ /* 0x000fca0001000000 */
        /* <DEDUP_REMOVED lines=12> */
[----:B0-----:R-:W-:Y:S01]  /*3990*/  FMNMX.FTZ R21, R32, R35, !PT ;  /* 0x0000002320157209 */ /* 0x001fe20007810000 */
[--C-:B------:R-:W-:Y:S01]  /*39a0*/  FFMA.FTZ R215, R215, UR6, -R174.reuse ;  /* 0x00000006d7d77c23 */ /* 0x100fe200080108ae */
[----:B------:R-:W0:Y:S01]  /*39b0*/  MUFU.EX2 R159, R159 ;  /* 0x0000009f009f7308 */ /* 0x000e220000000800 */
[--C-:B------:R-:W-:Y:S01]  /*39c0*/  FFMA.FTZ R217, R190, UR6, -R174.reuse ;  /* 0x00000006bed97c23 */ /* 0x100fe200080108ae */
[C---:B------:R-:W-:Y:S01]  /*39d0*/  FSETP.NEU.FTZ.AND P2, PT, R21.reuse, -INF , PT ;  /* 0xff8000001500780b */ /* 0x040fe20003f5d000 */
[----:B------:R-:W-:Y:S01]  /*39e0*/  FMUL.FTZ R175, R21, UR6 ;  /* 0x0000000615af7c20 */ /* 0x000fe20008410000 */
[--C-:B------:R-:W-:Y:S01]  /*39f0*/  FFMA.FTZ R190, R193, UR6, -R174.reuse ;  /* 0x00000006c1be7c23 */ /* 0x100fe200080108ae */
[--C-:B------:R-:W-:Y:S01]  /*3a00*/  FFMA.FTZ R193, R195, UR6, -R174.reuse ;  /* 0x00000006c3c17c23 */ /* 0x100fe200080108ae */
[----:B------:R-:W-:-:S02]  /*3a10*/  FFMA.FTZ R198, R198, UR6, -R174 ;  /* 0x00000006c6c67c23 */ /* 0x000fc400080108ae */
[----:B------:R-:W-:Y:S01]  /*3a20*/  FSEL R175, R175, RZ, P2 ;  /* 0x000000ffafaf7208 */ /* 0x000fe20001000000 */
[----:B------:R-:W-:Y:S01]  /*3a30*/  MUFU.EX2 R160, R160 ;  /* 0x000000a000a07308 */ /* 0x000fe20000000800 */
[----:B------:R-:W-:Y:S02]  /*3a40*/  LOP3.LUT P2, RZ, R78, 0x7f, RZ, 0xc0, !PT ;  /* 0x0000007f4eff7812 */ /* 0x000fe4000784c0ff */
[----:B------:R-:W-:Y:S01]  /*3a50*/  SHF.R.U32.HI R78, RZ, 0x7, R78 ;  /* 0x00000007ff4e7819 */ /* 0x000fe2000001164e */
[--C-:B------:R-:W-:Y:S01]  /*3a60*/  FFMA.FTZ R162, R24, UR6, -R175.reuse ;  /* 0x0000000618a27c23 */ /* 0x100fe200080108af */
[--C-:B------:R-:W-:Y:S01]  /*3a70*/  FFMA.FTZ R163, R26, UR6, -R175.reuse ;  /* 0x000000061aa37c23 */ /* 0x100fe200080108af */
[--C-:B------:R-:W-:Y:S01]  /*3a80*/  FFMA.FTZ R164, R28, UR6, -R175.reuse ;  /* 0x000000061ca47c23 */ /* 0x100fe200080108af */
[----:B------:R-:W-:Y:S01]  /*3a90*/  IADD3 R157, -R78, 0xb, RZ ;  /* 0x0000000b4e9d7810 */ /* 0x000fe20007ffe1ff */
[--C-:B------:R-:W-:Y:S01]  /*3aa0*/  FFMA.FTZ R165, R30, UR6, -R175.reuse ;  /* 0x000000061ea57c23 */ /* 0x100fe200080108af */
[----:B------:R-:W1:Y:S01]  /*3ab0*/  MUFU.EX2 R161, R161 ;  /* 0x000000a100a17308 */ /* 0x000e620000000800 */
[----:B0-----:R-:W-:Y:S01]  /*3ac0*/  F2FP.F16.F32.PACK_AB R152, R159, R158 ;  /* 0x0000009e9f98723e */ /* 0x001fe200000000ff */
[--C-:B------:R-:W-:Y:S01]  /*3ad0*/  FFMA.FTZ R180, R180, UR6, -R175.reuse ;  /* 0x00000006b4b47c23 */ /* 0x100fe200080108af */
[--C-:B------:R-:W-:Y:S01]  /*3ae0*/  FFMA.FTZ R182, R182, UR6, -R175.reuse ;  /* 0x00000006b6b67c23 */ /* 0x100fe200080108af */
[----:B------:R-:W-:Y:S01]  /*3af0*/  FFMA.FTZ R183, R184, UR6, -R175 ;  /* 0x00000006b8b77c23 */ /* 0x000fe200080108af */
[----:B------:R-:W-:-:S02]  /*3b00*/  @!P2 VIADD R24, R0, 0x32440 ;  /* 0x000324400018a836 */ /* 0x000fc40000000000 */
[--C-:B------:R-:W-:Y:S01]  /*3b10*/  FFMA.FTZ R184, R199, UR6, -R174.reuse ;  /* 0x00000006c7b87c23 */ /* 0x100fe200080108ae */
[----:B------:R-:W-:Y:S01]  /*3b20*/  FFMA.FTZ R199, R189, UR6, -R174 ;  /* 0x00000006bdc77c23 */ /* 0x000fe200080108ae */
[----:B------:R-:W-:Y:S01]  /*3b30*/  MUFU.EX2 R162, R162 ;  /* 0x000000a200a27308 */ /* 0x000fe20000000800 */
[--C-:B------:R-:W-:Y:S01]  /*3b40*/  FFMA.FTZ R186, R186, UR6, -R175.reuse ;  /* 0x00000006baba7c23 */ /* 0x100fe200080108af */
[----:B------:R-:W-:Y:S01]  /*3b50*/  @!P2 PRMT R24, RZ, 0x654, R24 ;  /* 0x00000654ff18a816 */ /* 0x000fe20000000018 */
[----:B------:R0:W-:Y:S06]  /*3b60*/  BAR.ARV R157, 0x100 ;  /* 0x0004009d0000751d */ /* 0x0001ec0000002000 */
[----:B------:R2:W-:Y:S01]  /*3b70*/  @!P2 SYNCS.ARRIVE.TRANS64.RED.A1T0 RZ, [R24+URZ], RZ ;  /* 0x000000ff18ffa9a7 */ /* 0x0005e2000810043f */
[----:B------:R-:W3:Y:S01]  /*3b80*/  MUFU.EX2 R163, R163 ;  /* 0x000000a300a37308 */ /* 0x000ee20000000800 */
[----:B------:R4:W-:Y:S01]  /*3b90*/  BAR.SYNC.DEFER_BLOCKING R178, 0x100 ;  /* 0x000400b20000751d */ /* 0x0009e20000010000 */
[----:B-1----:R-:W-:Y:S01]  /*3ba0*/  F2FP.F16.F32.PACK_AB R154, R161, R160 ;  /* 0x000000a0a19a723e */ /* 0x002fe200000000ff */
[--C-:B------:R-:W-:Y:S01]  /*3bb0*/  FFMA.FTZ R187, R220, UR6, -R175.reuse ;  /* 0x00000006dcbb7c23 */ /* 0x100fe200080108af */
[--C-:B------:R-:W-:Y:S01]  /*3bc0*/  FFMA.FTZ R189, R216, UR6, -R175.reuse ;  /* 0x00000006d8bd7c23 */ /* 0x100fe200080108af */
[--C-:B------:R-:W-:Y:S01]  /*3bd0*/  FFMA.FTZ R208, R208, UR6, -R175.reuse ;  /* 0x00000006d0d07c23 */ /* 0x100fe200080108af */
[--C-:B------:R-:W-:Y:S01]  /*3be0*/  FFMA.FTZ R209, R209, UR6, -R175.reuse ;  /* 0x00000006d1d17c23 */ /* 0x100fe200080108af */
[--C-:B------:R-:W-:Y:S01]  /*3bf0*/  FFMA.FTZ R210, R210, UR6, -R175.reuse ;  /* 0x00000006d2d27c23 */ /* 0x100fe200080108af */
[----:B------:R-:W-:Y:S01]  /*3c00*/  MUFU.EX2 R164, R164 ;  /* 0x000000a400a47308 */ /* 0x000fe20000000800 */
[--C-:B----4-:R-:W-:Y:S01]  /*3c10*/  FFMA.FTZ R178, R181, UR6, -R174.reuse ;  /* 0x00000006b5b27c23 */ /* 0x110fe200080108ae */
[--C-:B------:R-:W-:Y:S01]  /*3c20*/  FFMA.FTZ R181, R188, UR6, -R175.reuse ;  /* 0x00000006bcb57c23 */ /* 0x100fe200080108af */
[--C-:B------:R-:W-:Y:S01]  /*3c30*/  FFMA.FTZ R188, R185, UR6, -R174.reuse ;  /* 0x00000006b9bc7c23 */ /* 0x100fe200080108ae */
[--C-:B------:R-:W-:Y:S01]  /*3c40*/  FFMA.FTZ R185, R222, UR6, -R175.reuse ;  /* 0x00000006deb97c23 */ /* 0x100fe200080108af */
[--C-:B------:R-:W-:Y:S01]  /*3c50*/  FFMA.FTZ R211, R211, UR6, -R175.reuse ;  /* 0x00000006d3d37c23 */ /* 0x100fe200080108af */
[--C-:B------:R-:W-:Y:S01]  /*3c60*/  FFMA.FTZ R216, R191, UR6, -R175.reuse ;  /* 0x00000006bfd87c23 */ /* 0x100fe200080108af */
[--C-:B------:R-:W-:Y:S01]  /*3c70*/  FFMA.FTZ R191, R194, UR6, -R175.reuse ;  /* 0x00000006c2bf7c23 */ /* 0x100fe200080108af */
[----:B------:R-:W1:Y:S01]  /*3c80*/  MUFU.EX2 R165, R165 ;  /* 0x000000a500a57308 */ /* 0x000e620000000800 */
[----:B---3--:R-:W-:Y:S01]  /*3c90*/  F2FP.F16.F32.PACK_AB R153, R163, R162 ;  /* 0x000000a2a399723e */ /* 0x008fe200000000ff */
[--C-:B------:R-:W-:Y:S01]  /*3ca0*/  FFMA.FTZ R195, R197, UR6, -R175.reuse ;  /* 0x00000006c5c37c23 */ /* 0x100fe200080108af */
[--C-:B------:R-:W-:Y:S01]  /*3cb0*/  FFMA.FTZ R194, R196, UR6, -R175.reuse ;  /* 0x00000006c4c27c23 */ /* 0x100fe200080108af */
[--C-:B------:R-:W-:Y:S01]  /*3cc0*/  FFMA.FTZ R197, R166, UR6, -R174.reuse ;  /* 0x00000006a6c57c23 */ /* 0x100fe200080108ae */
[--C-:B------:R-:W-:Y:S01]  /*3cd0*/  FFMA.FTZ R166, R167, UR6, -R174.reuse ;  /* 0x00000006a7a67c23 */ /* 0x100fe200080108ae */
[--C-:B------:R-:W-:Y:S01]  /*3ce0*/  FFMA.FTZ R167, R168, UR6, -R174.reuse ;  /* 0x00000006a8a77c23 */ /* 0x100fe200080108ae */
[----:B------:R-:W-:Y:S01]  /*3cf0*/  FFMA.FTZ R168, R169, UR6, -R174 ;  /* 0x00000006a9a87c23 */ /* 0x000fe200080108ae */
[----:B------:R-:W-:Y:S01]  /*3d00*/  MUFU.EX2 R176, R176 ;  /* 0x000000b000b07308 */ /* 0x000fe20000000800 */
[--C-:B------:R-:W-:Y:S01]  /*3d10*/  FFMA.FTZ R169, R171, UR6, -R175.reuse ;  /* 0x00000006aba97c23 */ /* 0x100fe200080108af */
[--C-:B------:R-:W-:Y:S01]  /*3d20*/  FFMA.FTZ R171, R172, UR6, -R175.reuse ;  /* 0x00000006acab7c23 */ /* 0x100fe200080108af */
[--C-:B------:R-:W-:Y:S01]  /*3d30*/  FFMA.FTZ R170, R170, UR6, -R175.reuse ;  /* 0x00000006aaaa7c23 */ /* 0x100fe200080108af */
[----:B------:R-:W-:Y:S01]  /*3d40*/  FFMA.FTZ R172, R173, UR6, -R175 ;  /* 0x00000006adac7c23 */ /* 0x000fe200080108af */
[----:B------:R-:W-:Y:S01]  /*3d50*/  FADD.FTZ R159, R158, R159 ;  /* 0x0000009f9e9f7221 */ /* 0x000fe20000010000 */
[----:B------:R-:W-:Y:S01]  /*3d60*/  FADD.FTZ R163, R162, R163 ;  /* 0x000000a3a2a37221 */ /* 0x000fe20000010000 */
[----:B------:R-:W-:Y:S01]  /*3d70*/  @!P2 VIADD R0, R0, 0x32460 ;  /* 0x000324600000a836 */ /* 0x000fe20000000000 */
[----:B------:R-:W3:Y:S01]  /*3d80*/  MUFU.EX2 R177, R177 ;  /* 0x000000b100b17308 */ /* 0x000ee20000000800 */
[----:B-1----:R-:W-:Y:S01]  /*3d90*/  F2FP.F16.F32.PACK_AB R155, R165, R164 ;  /* 0x000000a4a59b723e */ /* 0x002fe200000000ff */
[----:B------:R-:W-:Y:S01]  /*3da0*/  FADD.FTZ R160, R160, R159 ;  /* 0x0000009fa0a07221 */ /* 0x000fe20000010000 */
[----:B------:R-:W-:Y:S01]  /*3db0*/  FADD.FTZ R164, R164, R163 ;  /* 0x000000a3a4a47221 */ /* 0x000fe20000010000 */
[----:B------:R-:W-:Y:S01]  /*3dc0*/  @!P2 PRMT R0, RZ, 0x654, R0 ;  /* 0x00000654ff00a816 */ /* 0x000fe20000000000 */
[----:B--2---:R-:W-:Y:S01]  /*3dd0*/  WARPGROUP.ARRIVE ;  /* 0x00000000000079c5 */ /* 0x004fe20000000000 */
[----:B------:R-:W-:Y:S01]  /*3de0*/  FADD.FTZ R161, R161, R160 ;  /* 0x000000a0a1a17221 */ /* 0x000fe20000010000 */
[----:B------:R-:W-:Y:S01]  /*3df0*/  FADD.FTZ R165, R165, R164 ;  /* 0x000000a4a5a57221 */ /* 0x000fe20000010000 */
[----:B------:R-:W-:Y:S03]  /*3e00*/  MUFU.EX2 R178, R178 ;  /* 0x000000b200b27308 */ /* 0x000fe60000000800 */
[----:B------:R-:W-:Y:S01]  /*3e10*/  HGMMA.64x256x16.F32 R24, R152, gdesc[UR8].tnspB, RZ, !UPT, gsb0 ;  /* 0x43e0000898187df0 */ /* 0x000fe2000c0008ff */
[----:B------:R-:W-:Y:S01]  /*3e20*/  UIADD3 UR10, UR4, 0x80, URZ ;  /* 0x00000080040a7890 */ /* 0x000fe2000fffe03f */
[----:B------:R-:W-:-:S03]  /*3e30*/  UMOV UR11, 0x40000040 ;  /* 0x40000040000b7882 */ /* 0x000fc60000000000 */
[----:B------:R-:W-:Y:S08]  /*3e40*/  MUFU.EX2 R179, R179 ;  /* 0x000000b300b37308 */ /* 0x000ff00000000800 */
[----:B------:R-:W-:Y:S08]  /*3e50*/  MUFU.EX2 R180, R180 ;  /* 0x000000b400b47308 */ /* 0x000ff00000000800 */
[----:B------:R-:W1:Y:S08]  /*3e60*/  MUFU.EX2 R181, R181 ;  /* 0x000000b500b57308 */ /* 0x000e700000000800 */
[----:B------:R-:W-:Y:S08]  /*3e70*/  MUFU.EX2 R182, R182 ;  /* 0x000000b600b67308 */ /* 0x000ff00000000800 */
[----:B------:R-:W2:Y:S08]  /*3e80*/  MUFU.EX2 R183, R183 ;  /* 0x000000b700b77308 */ /* 0x000eb00000000800 */
[----:B------:R-:W-:Y:S08]  /*3e90*/  MUFU.EX2 R184, R184 ;  /* 0x000000b800b87308 */ /* 0x000ff00000000800 */
[----:B------:R-:W4:Y:S08]  /*3ea0*/  MUFU.EX2 R199, R199 ;  /* 0x000000c700c77308 */ /* 0x000f300000000800 */
[----:B------:R-:W-:Y:S08]  /*3eb0*/  MUFU.EX2 R192, R192 ;  /* 0x000000c000c07308 */ /* 0x000ff00000000800 */
[----:B------:R-:W-:Y:S08]  /*3ec0*/  MUFU.EX2 R188, R188 ;  /* 0x000000bc00bc7308 */ /* 0x000ff00000000800 */
[----:B------:R-:W-:Y:S08]  /*3ed0*/  MUFU.EX2 R185, R185 ;  /* 0x000000b900b97308 */ /* 0x000ff00000000800 */
[----:B------:R-:W5:Y:S08]  /*3ee0*/  MUFU.EX2 R186, R186 ;  /* 0x000000ba00ba7308 */ /* 0x000f700000000800 */
[----:B------:R-:W-:Y:S08]  /*3ef0*/  MUFU.EX2 R187, R187 ;  /* 0x000000bb00bb7308 */ /* 0x000ff00000000800 */
[----:B------:R-:W0:Y:S08]  /*3f00*/  MUFU.EX2 R189, R189 ;  /* 0x000000bd00bd7308 */ /* 0x000e300000000800 */
[----:B------:R-:W-:Y:S08]  /*3f10*/  MUFU.EX2 R212, R212 ;  /* 0x000000d400d47308 */ /* 0x000ff00000000800 */
[----:B------:R-:W0:Y:S08]  /*3f20*/  MUFU.EX2 R213, R213 ;  /* 0x000000d500d57308 */ /* 0x000e300000000800 */
[----:B------:R-:W-:Y:S08]  /*3f30*/  MUFU.EX2 R214, R214 ;  /* 0x000000d600d67308 */ /* 0x000ff00000000800 */
[----:B------:R-:W-:Y:S08]  /*3f40*/  MUFU.EX2 R215, R215 ;  /* 0x000000d700d77308 */ /* 0x000ff00000000800 */
[----:B------:R-:W-:Y:S08]  /*3f50*/  MUFU.EX2 R208, R208 ;  /* 0x000000d000d07308 */ /* 0x000ff00000000800 */
[----:B------:R-:W0:Y:S08]  /*3f60*/  MUFU.EX2 R209, R209 ;  /* 0x000000d100d17308 */ /* 0x000e300000000800 */
        /* <DEDUP_REMOVED lines=14> */
[----:B------:R-:W-:Y:S01]  /*4050*/  MUFU.EX2 R170, R170 ;  /* 0x000000aa00aa7308 */ /* 0x000fe20000000800 */
[----:B------:R-:W-:-:S02]  /*4060*/  WARPGROUP.DEPBAR.LE gsb0, 0x0 ;  /* 0x00008000000079c5 */ /* 0x000fc40000010000 */
[----:B---3--:R-:W-:Y:S01]  /*4070*/  F2FP.F16.F32.PACK_AB R152, R177, R176 ;  /* 0x000000b0b198723e */ /* 0x008fe200000000ff */
[----:B------:R-:W-:Y:S01]  /*4080*/  FADD.FTZ R176, R176, R161 ;  /* 0x000000a1b0b07221 */ /* 0x000fe20000010000 */
[----:B-1----:R-:W-:Y:S01]  /*4090*/  F2FP.F16.F32.PACK_AB R153, R181, R180 ;  /* 0x000000b4b599723e */ /* 0x002fe200000000ff */
[----:B------:R-:W-:Y:S01]  /*40a0*/  FADD.FTZ R180, R180, R165 ;  /* 0x000000a5b4b47221 */ /* 0x000fe20000010000 */
[----:B------:R-:W-:Y:S01]  /*40b0*/  F2FP.F16.F32.PACK_AB R154, R179, R178 ;  /* 0x000000b2b39a723e */ /* 0x000fe200000000ff */
[----:B------:R-:W1:Y:S01]  /*40c0*/  MUFU.EX2 R169, R169 ;  /* 0x000000a900a97308 */ /* 0x000e620000000800 */
[----:B--2---:R-:W-:Y:S01]  /*40d0*/  F2FP.F16.F32.PACK_AB R155, R183, R182 ;  /* 0x000000b6b79b723e */ /* 0x004fe200000000ff */
        /* <DEDUP_REMOVED lines=19> */
[----:B0-----:R-:W-:Y:S01]  /*4210*/  F2FP.F16.F32.PACK_AB R155, R189, R187 ;  /* 0x000000bbbd9b723e */ /* 0x001fe200000000ff */
        /* <DEDUP_REMOVED lines=46> */
[C---:B-1----:R-:W-:Y:S01]  /*4500*/  F2FP.F16.F32.PACK_AB R153, R169.reuse, R170 ;  /* 0x000000aaa999723e */ /* 0x042fe200000000ff */
[----:B------:R-:W-:Y:S01]  /*4510*/  FADD.FTZ R170, R170, R191 ;  /* 0x000000bfaaaa7221 */ /* 0x000fe20000010000 */
[----:B------:R-:W-:Y:S01]  /*4520*/  F2FP.F16.F32.PACK_AB R154, R168, R167 ;  /* 0x000000a7a89a723e */ /* 0x000fe200000000ff */
[----:B------:R-:W-:Y:S01]  /*4530*/  FADD.FTZ R166, R166, R197 ;  /* 0x000000c5a6a67221 */ /* 0x000fe20000010000 */
[----:B--2---:R-:W-:Y:S01]  /*4540*/  F2FP.F16.F32.PACK_AB R155, R172, R171 ;  /* 0x000000abac9b723e */ /* 0x004fe200000000ff */
[----:B------:R-:W-:-:S02]  /*4550*/  FADD.FTZ R170, R169, R170 ;  /* 0x000000aaa9aa7221 */ /* 0x000fc40000010000 */
[----:B------:R-:W-:Y:S01]  /*4560*/  FADD.FTZ R167, R167, R166 ;  /* 0x000000a6a7a77221 */ /* 0x000fe20000010000 */
[----:B------:R-:W-:Y:S01]  /*4570*/  WARPGROUP.ARRIVE ;  /* 0x00000000000079c5 */ /* 0x000fe20000000000 */
[----:B------:R-:W-:-:S04]  /*4580*/  FADD.FTZ R171, R171, R170 ;  /* 0x000000aaabab7221 */ /* 0x000fc80000010000 */
[----:B------:R-:W-:-:S08]  /*4590*/  FADD.FTZ R12, R172, R171 ;  /* 0x000000abac0c7221 */ /* 0x000fd00000010000 */
[----:B------:R-:W-:Y:S03]  /*45a0*/  HGMMA.64x256x16.F32 R24, R152, gdesc[UR8].tnspB, R24, gsb0 ;  /* 0x43e0000898187df0 */ /* 0x000fe60008000818 */
[----:B------:R-:W-:Y:S02]  /*45b0*/  WARPGROUP.DEPBAR.LE gsb0, 0x0 ;  /* 0x00008000000079c5 */ /* 0x000fe40000010000 */
[----:B------:R-:W0:Y:S01]  /*45c0*/  @P1 LDC R153, c[0x0][0x44c] ;  /* 0x00011300ff991b82 */ /* 0x000e220000000800 */
[----:B------:R-:W-:-:S07]  /*45d0*/  IMAD.U32 R152, RZ, RZ, UR38 ;  /* 0x00000026ff987e24 */ /* 0x000fce000f8e00ff */
[----:B------:R-:W1:Y:S01]  /*45e0*/  @P1 LDC R154, c[0x0][0x450] ;  /* 0x00011400ff9a1b82 */ /* 0x000e620000000800 */
[----:B------:R2:W-:Y:S01]  /*45f0*/  @!P2 SYNCS.ARRIVE.TRANS64.RED.A1T0 RZ, [R0+URZ], RZ ;  /* 0x000000ff00ffa9a7 */ /* 0x0005e2000810043f */
[----:B0-----:R-:W-:-:S05]  /*4600*/  @P1 IMAD.HI.U32 R153, R153, UR38, RZ ;  /* 0x0000002699991c27 */ /* 0x001fca000f8e00ff */
[----:B-1----:R-:W-:-:S05]  /*4610*/  @P1 SHF.R.U32.HI R152, RZ, R154, R153 ;  /* 0x0000009aff981219 */ /* 0x002fca0000011699 */
[----:B------:R-:W-:-:S04]  /*4620*/  IMAD.IADD R13, R13, 0x1, R152 ;  /* 0x000000010d0d7824 */ /* 0x000fc800078e0298 */
[----:B------:R-:W-:-:S05]  /*4630*/  IMAD.HI R13, R13, 0x2aaaaaab, RZ ;  /* 0x2aaaaaab0d0d7827 */ /* 0x000fca00078e02ff */
[----:B--2---:R-:W-:-:S04]  /*4640*/  SHF.R.U32.HI R0, RZ, 0x1f, R13 ;  /* 0x0000001fff007819 */ /* 0x004fc8000001160d */
[----:B------:R-:W-:Y:S01]  /*4650*/  LEA.HI.SX32 R0, R13, R0, 0x1c ;  /* 0x000000000d007211 */ /* 0x000fe200078fe2ff */
[----:B------:R-:W-:-:S03]  /*4660*/  VIADD R13, R156, 0xfffffffe ;  /* 0xfffffffe9c0d7836 */ /* 0x000fc60000000000 */
[----:B------:R-:W-:Y:S01]  /*4670*/  VIMNMX R208, RZ, R0, !PT ;  /* 0x00000000ffd07248 */ /* 0x000fe20007fe0100 */
[----:B------:R-:W-:-:S03]  /*4680*/  FADD.FTZ R0, R168, R167 ;  /* 0x000000a7a8007221 */ /* 0x000fc60000010000 */
[----:B------:R-:W-:-:S13]  /*4690*/  ISETP.GE.AND P3, PT, R13, R208, PT ;  /* 0x000000d00d00720c */ /* 0x000fda0003f66270 */
[----:B------:R-:W-:Y:S05]  /*46a0*/  @!P3 BRA `(.L_x_4371) ;  /* 0x00000030001cb947 */ /* 0x000fea0003800000 */
[----:B------:R-:W-:Y:S02]  /*46b0*/  IMAD.MOV.U32 R210, RZ, RZ, R21 ;  /* 0x000000ffffd27224 */ /* 0x000fe400078e0015 */
[----:B------:R-:W-:-:S07]  /*46c0*/  IMAD.MOV.U32 R209, RZ, RZ, R20 ;  /* 0x000000ffffd17224 */ /* 0x000fce00078e0014 */
.L_x_4380:
[----:B------:R-:W-:-:S04]  /*46d0*/  UIADD3 UR36, UR36, 0x1, URZ ;  /* 0x0000000124247890 */ /* 0x000fc8000fffe03f */
[----:B------:R-:W-:-:S04]  /*46e0*/  UISETP.NE.AND UP0, UPT, UR36, 0x2, UPT ;  /* 0x000000022400788c */ /* 0x000fc8000bf05270 */
[----:B------:R-:W-:Y:S02]  /*46f0*/  USEL UR4, URZ, 0x1, UP0 ;  /* 0x000000013f047887 */ /* 0x000fe40008000000 */
[----:B------:R-:W-:Y:S02]  /*4700*/  USEL UR36, UR36, URZ, UP0 ;  /* 0x0000003f24247287 */ /* 0x000fe40008000000 */
[----:B------:R-:W-:Y:S01]  /*4710*/  ULOP3.LUT UR37, UR37, UR4, URZ, 0x3c, !UPT ;  /* 0x0000000425257292 */ /* 0x000fe2000f8e3c3f */
[----:B0-----:R-:W-:Y:S11]  /*4720*/  @!P0 BRA `(.L_x_4372) ;  /* 0x0000000000048947 */ /* 0x001ff60003800000 */
[----:B------:R-:W-:Y:S01]  /*4730*/  BPT.TRAP 0x1 ;  /* 0x000000040000795c */ /* 0x000fe20000300000 */
.L_x_4372:
        /* <DEDUP_REMOVED lines=9> */
.L_x_4373:
[----:B-1----:R-:W-:Y:S05]  /*47d0*/  @P3 BRA `(.L_x_4374) ;  /* 0x0000000000083947 */ /* 0x002fea0003800000 */
[----:B------:R-:W1:Y:S02]  /*47e0*/  SYNCS.PHASECHK.TRANS64.TRYWAIT P3, [UR4+0x32430], R20 ;  /* 0x03243014ff0075a7 */ /* 0x000e640008060144 */
[----:B-1----:R-:W-:Y:S05]  /*47f0*/  @!P3 BRA `(.L_x_4375) ;  /* 0x000000e000e8b947 */ /* 0x002fea0003800000 */
.L_x_4374:
[----:B------:R-:W-:Y:S01]  /*4800*/  R2UR UR52, R22 ;  /* 0x00000000163472ca */ /* 0x000fe200000e0000 */
[----:B------:R-:W-:Y:S01]  /*4810*/  UIMAD UR5, UR36, 0x300, UR60 ;  /* 0x00000300240578a4 */ /* 0x000fe2000f8e023c */
[----:B------:R-:W-:Y:S01]  /*4820*/  R2UR UR53, R23 ;  /* 0x00000000173572ca */ /* 0x000fe200000e0000 */
[----:B------:R-:W-:Y:S01]  /*4830*/  WARPGROUP.ARRIVE ;  /* 0x00000000000079c5 */ /* 0x000fe20000000000 */
        /* <DEDUP_REMOVED lines=27> */
.L_x_4376:
[----:B------:R2:W3:Y:S01]  /*49f0*/  SYNCS.PHASECHK.TRANS64.TRYWAIT P3, [UR4+0x32450], R20 ;  /* 0x03245014ff0075a7 */ /* 0x0004e20008060144 */
[----:B------:R-:W-:Y:S05]  /*4a00*/  @!P0 BRA `(.L_x_4377) ;  /* 0x0000000000048947 */ /* 0x000fea0003800000 */
[----:B------:R-:W-:Y:S01]  /*4a10*/  BPT.TRAP 0x1 ;  /* 0x000000040000795c */ /* 0x000fe20000300000 */
.L_x_4377:
[----:B---3--:R-:W-:Y:S05]  /*4a20*/  @P3 BRA `(.L_x_4378) ;  /* 0x0000000000083947 */ /* 0x008fea0003800000 */
[----:B------:R-:W3:Y:S02]  /*4a30*/  SYNCS.PHASECHK.TRANS64.TRYWAIT P3, [UR4+0x32450], R20 ;  /* 0x03245014ff0075a7 */ /* 0x000ee40008060144 */
[----:B---3--:R-:W-:Y:S05]  /*4a40*/  @!P3 BRA `(.L_x_4379) ;  /* 0x000000e0006cb947 */ /* 0x008fea0003800000 */
.L_x_4378:
[----:B------:R-:W-:Y:S01]  /*4a50*/  R2UR UR52, R10 ;  /* 0x000000000a3472ca */ /* 0x000fe200000e0000 */
[----:B------:R-:W-:Y:S01]  /*4a60*/  UIMAD UR5, UR36, 0xc00, UR39 ;  /* 0x00000c00240578a4 */ /* 0x000fe2000f8e0227 */
[----:B------:R-:W-:Y:S01]  /*4a70*/  R2UR UR53, R11 ;  /* 0x000000000b3572ca */ /* 0x000fe200000e0000 */
[----:B------:R-:W-:Y:S01]  /*4a80*/  WARPGROUP.ARRIVE ;  /* 0x00000000000079c5 */ /* 0x000fe20000000000 */
[----:B------:R-:W-:Y:S01]  /*4a90*/  UMOV UR55, 0x40000040 ;  /* 0x4000004000377882 */ /* 0x000fe20000000000 */
[----:B------:R-:W-:Y:S01]  /*4aa0*/  UIADD3 UR10, UR5, 0x302, URZ ;  /* 0x00000302050a7890 */ /* 0x000fe2000fffe03f */
[----:B------:R-:W3:Y:S01]  /*4ab0*/  @P1 LDC R211, c[0x0][0x44c] ;  /* 0x00011300ffd31b82 */ /* 0x000ee20000000800 */
[----:B------:R-:W-:Y:S01]  /*4ac0*/  UMOV UR11, 0x40000040 ;  /* 0x40000040000b7882 */ /* 0x000fe20000000000 */
[----:B------:R-:W-:Y:S01]  /*4ad0*/  UMOV UR54, UR5 ;  /* 0x0000000500367c82 */ /* 0x000fe20008000000 */
[----:B------:R-:W-:Y:S01]  /*4ae0*/  UIADD3 UR14, UR5, 0x304, URZ ;  /* 0x00000304050e7890 */ /* 0x000fe2000fffe03f */
[----:B------:R-:W-:Y:S01]  /*4af0*/  VIADD R212, R201, UR38 ;  /* 0x00000026c9d47c36 */ /* 0x000fe20008000000 */
[----:B------:R-:W-:Y:S01]  /*4b00*/  UMOV UR15, 0x40000040 ;  /* 0x40000040000f7882 */ /* 0x000fe20000000000 */
[----:B------:R-:W-:Y:S01]  /*4b10*/  UIADD3 UR18, UR5, 0x306, URZ ;  /* 0x0000030605127890 */ /* 0x000fe2000fffe03f */
[----:B------:R-:W4:Y:S01]  /*4b20*/  S2R R235, SR_TID.X ;  /* 0x0000000000eb7919 */ /* 0x000f220000002100 */
[----:B------:R-:W-:Y:S01]  /*4b30*/  UMOV UR19, 0x40000040 ;  /* 0x4000004000137882 */ /* 0x000fe20000000000 */
[----:B------:R-:W-:Y:S01]  /*4b40*/  HGMMA.64x96x16.F32 R152, gdesc[UR52], R152, gsb0 ;  /* 0x01600000349879f0 */ /* 0x000fe20008000898 */
[----:B------:R-:W-:Y:S01]  /*4b50*/  R2UR UR52, R8 ;  /* 0x00000000083472ca */ /* 0x000fe200000e0000 */
[----:B------:R-:W-:Y:S01]  /*4b60*/  UIADD3 UR54, UR5, 0x2, URZ ;  /* 0x0000000205367890 */ /* 0x000fe2000fffe03f */
[----:B------:R-:W-:Y:S01]  /*4b70*/  R2UR UR53, R9 ;  /* 0x00000000093572ca */ /* 0x000fe200000e0000 */
[----:B------:R-:W-:Y:S01]  /*4b80*/  UMOV UR55, 0x40000040 ;  /* 0x4000004000377882 */ /* 0x000fe20000000000 */
[----:B------:R-:W-:Y:S01]  /*4b90*/  UIADD3 UR22, UR5, 0x600, URZ ;  /* 0x0000060005167890 */ /* 0x000fe2000fffe03f */
[----:B------:R-:W5:Y:S01]  /*4ba0*/  @P1 LDC R214, c[0x0][0x450] ;  /* 0x00011400ffd61b82 */ /* 0x000f620000000800 */
[----:B------:R-:W-:Y:S01]  /*4bb0*/  UMOV UR23, 0x40000040 ;  /* 0x4000004000177882 */ /* 0x000fe20000000000 */
[----:B------:R-:W-:Y:S01]  /*4bc0*/  UIADD3 UR26, UR5, 0x602, URZ ;  /* 0x00000602051a7890 */ /* 0x000fe2000fffe03f */
[----:B------:R-:W-:Y:S01]  /*4bd0*/  UMOV UR27, 0x40000040 ;  /* 0x40000040001b7882 */ /* 0x000fe20000000000 */
[----:B------:R-:W-:Y:S01]  /*4be0*/  UIADD3 UR30, UR5, 0x604, URZ ;  /* 0x00000604051e7890 */ /* 0x000fe2000fffe03f */
[----:B------:R-:W-:Y:S01]  /*4bf0*/  UMOV UR31, 0x40000040 ;  /* 0x40000040001f7882 */ /* 0x000fe20000000000 */
[----:B------:R-:W-:Y:S01]  /*4c00*/  UIADD3 UR34, UR5, 0x606, URZ ;  /* 0x0000060605227890 */ /* 0x000fe2000fffe03f */
[----:B---3--:R-:W-:Y:S01]  /*4c10*/  @P1 IMAD.HI.U32 R211, R212, R211, RZ ;  /* 0x000000d3d4d31227 */ /* 0x008fe200078e00ff */
[----:B------:R-:W-:Y:S01]  /*4c20*/  UMOV UR35, 0x40000040 ;  /* 0x4000004000237882 */ /* 0x000fe20000000000 */
[----:B------:R-:W-:Y:S01]  /*4c30*/  UIADD3 UR42, UR5, 0x900, URZ ;  /* 0x00000900052a7890 */ /* 0x000fe2000fffe03f */
[----:B------:R-:W-:Y:S01]  /*4c40*/  UMOV UR43, 0x40000040 ;  /* 0x40000040002b7882 */ /* 0x000fe20000000000 */
[----:B------:R-:W-:Y:S01]  /*4c50*/  UIADD3 UR46, UR5, 0x902, URZ ;  /* 0x00000902052e7890 */ /* 0x000fe2000fffe03f */
[----:B------:R-:W-:Y:S01]  /*4c60*/  UMOV UR47, 0x40000040 ;  /* 0x40000040002f7882 */ /* 0x000fe20000000000 */
[----:B------:R-:W-:Y:S01]  /*4c70*/  UIADD3 UR50, UR5, 0x904, URZ ;  /* 0x0000090405327890 */ /* 0x000fe2000fffe03f */
[----:B------:R-:W-:Y:S01]  /*4c80*/  UMOV UR51, 0x40000040 ;  /* 0x4000004000337882 */ /* 0x000fe20000000000 */
[----:B------:R-:W-:Y:S01]  /*4c90*/  ULDC UR6, c[0x0][0x288] ;  /* 0x0000a20000067ab9 */ /* 0x000fe20000000800 */
[----:B-----5:R-:W-:Y:S01]  /*4ca0*/  @P1 SHF.R.U32.HI R212, RZ, R214, R211 ;  /* 0x000000d6ffd41219 */ /* 0x020fe200000116d3 */
[----:B------:R-:W-:Y:S01]  /*4cb0*/  IMAD.MOV.U32 R214, RZ, RZ, -0x60 ;  /* 0xffffffa0ffd67424 */ /* 0x000fe200078e00ff */
[----:B------:R-:W3:Y:S01]  /*4cc0*/  LDC R211, c[0x0][0x2f0] ;  /* 0x0000bc00ffd37b82 */ /* 0x000ee20000000800 */
[----:B----4-:R-:W-:Y:S01]  /*4cd0*/  SHF.R.U32.HI R235, RZ, 0x7, R235 ;  /* 0x00000007ffeb7819 */ /* 0x010fe200000116eb */
        /* <DEDUP_REMOVED lines=17> */
[----:B------:R-:W-:Y:S01]  /*4df0*/  UIADD3 UR54, UR5, 0x300, URZ ;  /* 0x0000030005367890 */ /* 0x000fe2000fffe03f */
[----:B------:R-:W-:Y:S01]  /*4e00*/  UMOV UR55, 0x40000040 ;  /* 0x4000004000377882 */ /* 0x000fe20000000000 */
[----:B------:R-:W-:Y:S01]  /*4e10*/  UMOV UR52, UR56 ;  /* 0x0000003800347c82 */ /* 0x000fe20008000000 */
[----:B------:R-:W-:Y:S01]  /*4e20*/  UMOV UR53, UR57 ;  /* 0x0000003900357c82 */ /* 0x000fe20008000000 */
[----:B------:R-:W-:Y:S02]  /*4e30*/  WARPGROUP.DEPBAR.LE gsb0, 0x0 ;  /* 0x00008000000079c5 */ /* 0x000fe40000010000 */
[----:B------:R-:W-:-:S06]  /*4e40*/  WARPGROUP.ARRIVE ;  /* 0x00000000000079c5 */ /* 0x000fcc0000000000 */
        /* <DEDUP_REMOVED lines=41> */
[----:B012---:R-:W-:Y:S01]  /*50e0*/  FMUL.FTZ R20, R152, UR5 ;  /* 0x0000000598147c20 */ /* 0x007fe20008410000 */
        /* <DEDUP_REMOVED lines=13> */
[----:B------:R-:W0:Y:S01]  /*51c0*/  SHFL.IDX PT, R196, R212, RZ, 0x1c1f ;  /* 0x001c1fffd4c47589 */ /* 0x000e2200000e0000 */
        /* <DEDUP_REMOVED lines=10> */
[----:B------:R-:W-:Y:S01]  /*5270*/  IMAD R197, R13, R214, 0x1 ;  /* 0x000000010dc57424 */ /* 0x000fe200078e02d6 */
[----:B------:R-:W1:Y:S01]  /*5280*/  MUFU.TANH R20, R20 ;  /* 0x0000001400147308 */ /* 0x000e620000002400 */
[----:B------:R-:W-:Y:S01]  /*5290*/  FMUL.FTZ R170, R170, UR5 ;  /* 0x00000005aaaa7c20 */ /* 0x000fe20008410000 */
[----:B------:R-:W2:Y:S01]  /*52a0*/  SHFL.IDX PT, R212, R212, 0x1, 0x1c1f ;  /* 0x003c1f00d4d47f89 */ /* 0x000ea200000e0000 */
[----:B------:R-:W-:-:S02]  /*52b0*/  IMAD R214, R202, -0x2, R197 ;  /* 0xfffffffecad67824 */ /* 0x000fc400078e02c5 */
[----:B------:R-:W-:Y:S01]  /*52c0*/  FMUL.FTZ R217, R171, UR5 ;  /* 0x00000005abd97c20 */ /* 0x000fe20008410000 */
[----:B------:R-:W-:Y:S01]  /*52d0*/  FMUL.FTZ R167, R167, UR5 ;  /* 0x00000005a7a77c20 */ /* 0x000fe20008410000 */
[----:B------:R-:W-:Y:S01]  /*52e0*/  FMUL.FTZ R197, R175, UR5 ;  /* 0x00000005afc57c20 */ /* 0x000fe20008410000 */
[----:B---3--:R-:W-:Y:S01]  /*52f0*/  IMAD R211, R211, UR61, R214 ;  /* 0x0000003dd3d37c24 */ /* 0x008fe2000f8e02d6 */
[----:B------:R-:W-:Y:S01]  /*5300*/  MUFU.TANH R21, R21 ;  /* 0x0000001500157308 */ /* 0x000fe20000002400 */
[----:B------:R-:W-:Y:S01]  /*5310*/  FMUL.FTZ R154, R154, UR5 ;  /* 0x000000059a9a7c20 */ /* 0x000fe20008410000 */
[----:B------:R-:W-:Y:S01]  /*5320*/  FMUL.FTZ R158, R158, UR5 ;  /* 0x000000059e9e7c20 */ /* 0x000fe20008410000 */
[----:B------:R-:W-:Y:S01]  /*5330*/  FMUL.FTZ R155, R155, UR5 ;  /* 0x000000059b9b7c20 */ /* 0x000fe20008410000 */
[--C-:B0-----:R-:W-:Y:S01]  /*5340*/  IADD3 R196, R196, -UR6, R211.reuse ;  /* 0x80000006c4c47c10 */ /* 0x101fe2000fffe0d3 */
[----:B------:R-:W-:Y:S01]  /*5350*/  FMUL.FTZ R159, R159, UR5 ;  /* 0x000000059f9f7c20 */ /* 0x000fe20008410000 */
[----:B------:R-:W-:Y:S01]  /*5360*/  FMUL.FTZ R162, R162, UR5 ;  /* 0x00000005a2a27c20 */ /* 0x000fe20008410000 */
[----:B------:R-:W-:Y:S01]  /*5370*/  FMUL.FTZ R220, R174, UR5 ;  /* 0x00000005aedc7c20 */ /* 0x000fe20008410000 */
[----:B------:R-:W0:Y:S01]  /*5380*/  MUFU.TANH R152, R152 ;  /* 0x0000009800987308 */ /* 0x000e220000002400 */
[C---:B------:R-:W-:Y:S01]  /*5390*/  ISETP.GT.AND P6, PT, R196.reuse, RZ, PT ;  /* 0x000000ffc400720c */ /* 0x040fe20003fc4270 */
[----:B------:R-:W-:Y:S01]  /*53a0*/  FMUL.FTZ R163, R163, UR5 ;  /* 0x00000005a3a37c20 */ /* 0x000fe20008410000 */
[----:B------:R-:W-:Y:S01]  /*53b0*/  ISETP.GT.AND P5, PT, R196, 0x1, PT ;  /* 0x00000001c400780c */ /* 0x000fe20003fa4270 */
[----:B------:R-:W-:Y:S01]  /*53c0*/  FMUL.FTZ R166, R166, UR5 ;  /* 0x00000005a6a67c20 */ /* 0x000fe20008410000 */
[----:B------:R-:W-:Y:S01]  /*53d0*/  ISETP.GT.AND P3, PT, R196, 0x8, PT ;  /* 0x00000008c400780c */ /* 0x000fe20003f64270 */
[----:B------:R-:W-:Y:S01]  /*53e0*/  FMUL.FTZ R178, R178, UR5 ;  /* 0x00000005b2b27c20 */ /* 0x000fe20008410000 */
[----:B------:R-:W-:Y:S01]  /*53f0*/  ISETP.GT.AND P4, PT, R196, 0x9, PT ;  /* 0x00000009c400780c */ /* 0x000fe20003f84270 */
[----:B------:R-:W3:Y:S01]  /*5400*/  MUFU.TANH R153, R153 ;  /* 0x0000009900997308 */ /* 0x000ee20000002400 */
[----:B-1----:R-:W-:Y:S01]  /*5410*/  FSEL R171, R20, -INF , P6 ;  /* 0xff80000014ab7808 */ /* 0x002fe20003000000 */
[----:B------:R-:W-:Y:S01]  /*5420*/  FMUL.FTZ R179, R179, UR5 ;  /* 0x00000005b3b37c20 */ /* 0x000fe20008410000 */
[----:B------:R-:W-:Y:S01]  /*5430*/  ISETP.GT.AND P6, PT, R196, 0x10, PT ;  /* 0x00000010c400780c */ /* 0x000fe20003fc4270 */
[----:B------:R-:W-:Y:S01]  /*5440*/  FMUL.FTZ R182, R182, UR5 ;  /* 0x00000005b6b67c20 */ /* 0x000fe20008410000 */
[----:B--2---:R-:W-:Y:S01]  /*5450*/  IADD3 R174, R212, -UR6, R211 ;  /* 0x80000006d4ae7c10 */ /* 0x004fe2000fffe0d3 */
[----:B------:R-:W-:Y:S01]  /*5460*/  FMUL.FTZ R183, R183, UR5 ;  /* 0x00000005b7b77c20 */ /* 0x000fe20008410000 */
[----:B------:R-:W-:Y:S01]  /*5470*/  FMUL.FTZ R186, R186, UR5 ;  /* 0x00000005baba7c20 */ /* 0x000fe20008410000 */
[----:B------:R-:W1:Y:S01]  /*5480*/  MUFU.TANH R156, R156 ;  /* 0x0000009c009c7308 */ /* 0x000e620000002400 */
[----:B0-----:R-:W-:Y:S01]  /*5490*/  FSEL R152, R152, -INF , P3 ;  /* 0xff80000098987808 */ /* 0x001fe20001800000 */
        /* <DEDUP_REMOVED lines=11> */
[----:B------:R-:W-:-:S03]  /*5550*/  ULDC UR6, c[0x0][0xa80] ;  /* 0x0002a00000067ab9 */ /* 0x000fc60000000800 */
[----:B------:R-:W0:Y:S01]  /*5560*/  MUFU.TANH R160, R160 ;  /* 0x000000a000a07308 */ /* 0x000e220000002400 */
[----:B-1----:R-:W-:Y:S02]  /*5570*/  FSEL R156, R156, -INF , P6 ;  /* 0xff8000009c9c7808 */ /* 0x002fe40003000000 */
[----:B------:R-:W-:-:S05]  /*5580*/  ISETP.GT.AND P6, PT, R196, 0x20, PT ;  /* 0x00000020c400780c */ /* 0x000fca0003fc4270 */
[----:B------:R-:W1:Y:S08]  /*5590*/  MUFU.TANH R161, R161 ;  /* 0x000000a100a17308 */ /* 0x000e700000002400 */
[----:B------:R-:W2:Y:S01]  /*55a0*/  MUFU.TANH R164, R164 ;  /* 0x000000a400a47308 */ /* 0x000ea20000002400 */
[----:B0-----:R-:W-:Y:S02]  /*55b0*/  FSEL R160, R160, -INF , P3 ;  /* 0xff800000a0a07808 */ /* 0x001fe40001800000 */
[----:B------:R-:W-:-:S05]  /*55c0*/  ISETP.GT.AND P3, PT, R196, 0x28, PT ;  /* 0x00000028c400780c */ /* 0x000fca0003f64270 */
[----:B------:R-:W-:Y:S01]  /*55d0*/  MUFU.TANH R165, R165 ;  /* 0x000000a500a57308 */ /* 0x000fe20000002400 */
[----:B-1----:R-:W-:Y:S02]  /*55e0*/  FSEL R161, R161, -INF , P4 ;  /* 0xff800000a1a17808 */ /* 0x002fe40002000000 */
[----:B------:R-:W-:-:S05]  /*55f0*/  ISETP.GT.AND P4, PT, R196, 0x29, PT ;  /* 0x00000029c400780c */ /* 0x000fca0003f84270 */
[----:B------:R-:W0:Y:S01]  /*5600*/  MUFU.TANH R168, R168 ;  /* 0x000000a800a87308 */ /* 0x000e220000002400 */
[----:B--2---:R-:W-:Y:S02]  /*5610*/  FSEL R164, R164, -INF , P6 ;  /* 0xff800000a4a47808 */ /* 0x004fe40003000000 */
        /* <DEDUP_REMOVED lines=12> */
[----:B------:R2:W-:Y:S01]  /*56e0*/  MUFU.TANH R20, R170 ;  /* 0x000000aa00147308 */ /* 0x0005e20000002400 */
[----:B0-----:R-:W-:Y:S02]  /*56f0*/  FSEL R176, R176, -INF , P3 ;  /* 0xff800000b0b07808 */ /* 0x001fe40001800000 */
[----:B------:R-:W-:-:S05]  /*5700*/  ISETP.GT.AND P3, PT, R196, 0x48, PT ;  /* 0x00000048c400780c */ /* 0x000fca0003f64270 */
[----:B------:R-:W0:Y:S01]  /*5710*/  MUFU.TANH R180, R180 ;  /* 0x000000b400b47308 */ /* 0x000e220000002400 */
[----:B--2---:R-:W-:Y:S02]  /*5720*/  FSEL R170, R21, -INF , P5 ;  /* 0xff80000015aa7808 */ /* 0x004fe40002800000 */
[C---:B------:R-:W-:Y:S02]  /*5730*/  ISETP.GT.AND P5, PT, R196.reuse, 0x11, PT ;  /* 0x00000011c400780c */ /* 0x040fe40003fa4270 */
[----:B------:R-:W-:Y:S02]  /*5740*/  FMNMX.FTZ R21, R171, R209, !PT ;  /* 0x000000d1ab157209 */ /* 0x000fe40007810000 */
[----:B-1----:R-:W-:Y:S01]  /*5750*/  FSEL R177, R177, -INF , P4 ;  /* 0xff800000b1b17808 */ /* 0x002fe20002000000 */
[----:B------:R-:W-:Y:S01]  /*5760*/  MUFU.TANH R181, R181 ;  /* 0x000000b500b57308 */ /* 0x000fe20000002400 */
[----:B------:R-:W-:Y:S02]  /*5770*/  ISETP.GT.AND P4, PT, R196, 0x49, PT ;  /* 0x00000049c400780c */ /* 0x000fe40003f84270 */
[----:B------:R-:W-:-:S05]  /*5780*/  FMNMX.FTZ R21, R170, R21, !PT ;  /* 0x00000015aa157209 */ /* 0x000fca0007810000 */
[----:B------:R-:W1:Y:S01]  /*5790*/  MUFU.TANH R184, R184 ;  /* 0x000000b800b87308 */ /* 0x000e620000002400 */
[----:B0-----:R-:W-:Y:S02]  /*57a0*/  FSEL R180, R180, -INF , P6 ;  /* 0xff800000b4b47808 */ /* 0x001fe40003000000 */
[----:B------:R-:W-:-:S05]  /*57b0*/  ISETP.GT.AND P6, PT, R196, 0x50, PT ;  /* 0x00000050c400780c */ /* 0x000fca0003fc4270 */
[----:B------:R-:W0:Y:S08]  /*57c0*/  MUFU.TANH R185, R185 ;  /* 0x000000b900b97308 */ /* 0x000e300000002400 */
[----:B------:R2:W-:Y:S01]  /*57d0*/  MUFU.TANH R175, R167 ;  /* 0x000000a700af7308 */ /* 0x0005e20000002400 */
[----:B-1----:R-:W-:Y:S02]  /*57e0*/  FSEL R184, R184, -INF , P3 ;  /* 0xff800000b8b87808 */ /* 0x002fe40001800000 */
[----:B------:R-:W-:-:S05]  /*57f0*/  ISETP.GT.AND P3, PT, R196, 0x58, PT ;  /* 0x00000058c400780c */ /* 0x000fca0003f64270 */
[----:B------:R-:W1:Y:S01]  /*5800*/  MUFU.TANH R188, R188 ;  /* 0x000000bc00bc7308 */ /* 0x000e620000002400 */
[----:B--2---:R-:W-:Y:S02]  /*5810*/  FSEL R167, R157, -INF , P5 ;  /* 0xff8000009da77808 */ /* 0x004fe40002800000 */
[C---:B------:R-:W-:Y:S02]  /*5820*/  ISETP.GT.AND P5, PT, R196.reuse, 0x21, PT ;  /* 0x00000021c400780c */ /* 0x040fe40003fa4270 */
[----:B0-----:R-:W-:Y:S02]  /*5830*/  FSEL R185, R185, -INF , P4 ;  /* 0xff800000b9b97808 */ /* 0x001fe40002000000 */
[----:B------:R-:W-:Y:S01]  /*5840*/  FSEL R165, R165, -INF , P5 ;  /* 0xff800000a5a57808 */ /* 0x000fe20002800000 */
[----:B------:R-:W0:Y:S01]  /*5850*/  MUFU.TANH R192, R192 ;  /* 0x000000c000c07308 */ /* 0x000e220000002400 */
[C---:B------:R-:W-:Y:S02]  /*5860*/  ISETP.GT.AND P5, PT, R196.reuse, 0x31, PT ;  /* 0x00000031c400780c */ /* 0x040fe40003fa4270 */
[----:B------:R-:W-:-:S02]  /*5870*/  ISETP.GT.AND P4, PT, R196, 0x59, PT ;  /* 0x00000059c400780c */ /* 0x000fc40003f84270 */
[----:B------:R-:W-:Y:S02]  /*5880*/  FSEL R173, R173, -INF , P5 ;  /* 0xff800000adad7808 */ /* 0x000fe40002800000 */
[----:B------:R-:W-:Y:S01]  /*5890*/  ISETP.GT.AND P5, PT, R196, 0x41, PT ;  /* 0x00000041c400780c */ /* 0x000fe20003fa4270 */
[----:B------:R-:W2:Y:S01]  /*58a0*/  MUFU.TANH R189, R189 ;  /* 0x000000bd00bd7308 */ /* 0x000ea20000002400 */
[----:B-1----:R-:W-:Y:S02]  /*58b0*/  FSEL R188, R188, -INF , P6 ;  /* 0xff800000bcbc7808 */ /* 0x002fe40003000000 */
[----:B------:R-:W-:Y:S02]  /*58c0*/  FSEL R181, R181, -INF , P5 ;  /* 0xff800000b5b57808 */ /* 0x000fe40002800000 */
[----:B------:R-:W-:Y:S02]  /*58d0*/  ISETP.GT.AND P5, PT, R196, 0x51, PT ;  /* 0x00000051c400780c */ /* 0x000fe40003fa4270 */
[----:B------:R-:W-:Y:S01]  /*58e0*/  FMNMX.FTZ R196, R152, R21, !PT ;  /* 0x0000001598c47209 */ /* 0x000fe20007810000 */
[----:B------:R-:W1:Y:S01]  /*58f0*/  MUFU.TANH R193, R193 ;  /* 0x000000c100c17308 */ /* 0x000e620000002400 */
[----:B------:R-:W-:-:S02]  /*5900*/  ISETP.GT.AND P6, PT, R174, RZ, PT ;  /* 0x000000ffae00720c */ /* 0x000fc40003fc4270 */
[----:B------:R-:W-:Y:S02]  /*5910*/  FMNMX.FTZ R21, R153, R196, !PT ;  /* 0x000000c499157209 */ /* 0x000fe40007810000 */
[----:B0-----:R-:W-:Y:S02]  /*5920*/  FSEL R192, R192, -INF , P3 ;  /* 0xff800000c0c07808 */ /* 0x001fe40001800000 */
[C---:B------:R-:W-:Y:S01]  /*5930*/  ISETP.GT.AND P3, PT, R174.reuse, 0x8, PT ;  /* 0x00000008ae00780c */ /* 0x040fe20003f64270 */
[----:B------:R-:W0:Y:S01]  /*5940*/  MUFU.TANH R154, R154 ;  /* 0x0000009a009a7308 */ /* 0x000e220000002400 */
[----:B--2---:R-:W-:Y:S02]  /*5950*/  FSEL R189, R189, -INF , P5 ;  /* 0xff800000bdbd7808 */ /* 0x004fe40002800000 */
[----:B------:R-:W-:Y:S02]  /*5960*/  ISETP.GT.AND P5, PT, R174, 0x1, PT ;  /* 0x00000001ae00780c */ /* 0x000fe40003fa4270 */
[----:B------:R-:W-:-:S03]  /*5970*/  FMNMX.FTZ R212, R156, R21, !PT ;  /* 0x000000159cd47209 */ /* 0x000fc60007810000 */
[----:B------:R-:W2:Y:S01]  /*5980*/  MUFU.TANH R158, R158 ;  /* 0x0000009e009e7308 */ /* 0x000ea20000002400 */
[----:B-1----:R-:W-:Y:S02]  /*5990*/  FSEL R193, R193, -INF , P4 ;  /* 0xff800000c1c17808 */ /* 0x002fe40002000000 */
[----:B------:R-:W-:-:S05]  /*59a0*/  ISETP.GT.AND P4, PT, R174, 0x9, PT ;  /* 0x00000009ae00780c */ /* 0x000fca0003f84270 */
[----:B------:R-:W1:Y:S01]  /*59b0*/  MUFU.TANH R155, R155 ;  /* 0x0000009b009b7308 */ /* 0x000e620000002400 */
[----:B0-----:R-:W-:Y:S02]  /*59c0*/  FSEL R157, R154, -INF , P6 ;  /* 0xff8000009a9d7808 */ /* 0x001fe40003000000 */
[----:B------:R-:W-:-:S05]  /*59d0*/  ISETP.GT.AND P6, PT, R174, 0x10, PT ;  /* 0x00000010ae00780c */ /* 0x000fca0003fc4270 */
[----:B------:R-:W0:Y:S01]  /*59e0*/  MUFU.TANH R159, R159 ;  /* 0x0000009f009f7308 */ /* 0x000e220000002400 */
[----:B--2---:R-:W-:Y:S02]  /*59f0*/  FSEL R154, R158, -INF , P3 ;  /* 0xff8000009e9a7808 */ /* 0x004fe40001800000 */
[----:B------:R-:W-:Y:S02]  /*5a00*/  FMNMX.FTZ R158, R157, R210, !PT ;  /* 0x000000d29d9e7209 */ /* 0x000fe40007810000 */
[----:B------:R-:W-:-:S03]  /*5a10*/  ISETP.GT.AND P3, PT, R174, 0x18, PT ;  /* 0x00000018ae00780c */ /* 0x000fc60003f64270 */
[----:B------:R-:W2:Y:S01]  /*5a20*/  MUFU.TANH R162, R162 ;  /* 0x000000a200a27308 */ /* 0x000ea20000002400 */
[----:B-1----:R-:W-:Y:S02]  /*5a30*/  FSEL R155, R155, -INF , P5 ;  /* 0xff8000009b9b7808 */ /* 0x002fe40002800000 */
[----:B------:R-:W-:Y:S02]  /*5a40*/  ISETP.GT.AND P5, PT, R174, 0x11, PT ;  /* 0x00000011ae00780c */ /* 0x000fe40003fa4270 */
[----:B------:R-:W-:-:S03]  /*5a50*/  FMNMX.FTZ R21, R155, R158, !PT ;  /* 0x0000009e9b157209 */ /* 0x000fc60007810000 */
[----:B------:R-:W1:Y:S01]  /*5a60*/  MUFU.TANH R163, R163 ;  /* 0x000000a300a37308 */ /* 0x000e620000002400 */
[----:B0-----:R-:W-:Y:S02]  /*5a70*/  FSEL R223, R159, -INF , P4 ;  /* 0xff8000009fdf7808 */ /* 0x001fe40002000000 */
[----:B------:R-:W-:Y:S02]  /*5a80*/  FMNMX.FTZ R159, R167, R212, !PT ;  /* 0x000000d4a79f7209 */ /* 0x000fe40007810000 */
[----:B------:R-:W-:Y:S02]  /*5a90*/  FMNMX.FTZ R158, R154, R21, !PT ;  /* 0x000000159a9e7209 */ /* 0x000fe40007810000 */
[----:B------:R-:W-:Y:S01]  /*5aa0*/  ISETP.GT.AND P4, PT, R174, 0x19, PT ;  /* 0x00000019ae00780c */ /* 0x000fe20003f84270 */
[----:B------:R-:W0:Y:S01]  /*5ab0*/  MUFU.TANH R166, R166 ;  /* 0x000000a600a67308 */ /* 0x000e220000002400 */
[----:B--2---:R-:W-:Y:S02]  /*5ac0*/  FSEL R196, R162, -INF , P6 ;  /* 0xff800000a2c47808 */ /* 0x004fe40003000000 */
[----:B------:R-:W-:-:S02]  /*5ad0*/  FMNMX.FTZ R162, R160, R159, !PT ;  /* 0x0000009fa0a27209 */ /* 0x000fc40007810000 */
[----:B------:R-:W-:Y:S02]  /*5ae0*/  FMNMX.FTZ R21, R223, R158, !PT ;  /* 0x0000009edf157209 */ /* 0x000fe40007810000 */
[----:B------:R-:W-:Y:S01]  /*5af0*/  FMNMX.FTZ R159, R161, R162, !PT ;  /* 0x000000a2a19f7209 */ /* 0x000fe20007810000 */
[----:B------:R-:W2:Y:S01]  /*5b00*/  MUFU.TANH R217, R217 ;  /* 0x000000d900d97308 */ /* 0x000ea20000002400 */
[----:B-1----:R-:W-:Y:S02]  /*5b10*/  FSEL R213, R163, -INF , P5 ;  /* 0xff800000a3d57808 */ /* 0x002fe40002800000 */
[----:B------:R-:W-:Y:S02]  /*5b20*/  FMNMX.FTZ R162, R164, R159, !PT ;  /* 0x0000009fa4a27209 */ /* 0x000fe40007810000 */
[----:B------:R-:W-:Y:S02]  /*5b30*/  FMNMX.FTZ R158, R196, R21, !PT ;  /* 0x00000015c49e7209 */ /* 0x000fe40007810000 */
[----:B------:R-:W-:Y:S01]  /*5b40*/  FMNMX.FTZ R159, R165, R162, !PT ;  /* 0x000000a2a59f7209 */ /* 0x000fe20007810000 */
[----:B------:R-:W1:Y:S01]  /*5b50*/  MUFU.TANH R220, R220 ;  /* 0x000000dc00dc7308 */ /* 0x000e620000002400 */
[----:B0-----:R-:W-:-:S02]  /*5b60*/  FSEL R216, R166, -INF , P3 ;  /* 0xff800000a6d87808 */ /* 0x001fc40001800000 */
[----:B------:R-:W-:Y:S02]  /*5b70*/  FMNMX.FTZ R21, R213, R158, !PT ;  /* 0x0000009ed5157209 */ /* 0x000fe40007810000 */
[----:B------:R-:W-:Y:S02]  /*5b80*/  FMNMX.FTZ R158, R168, R159, !PT ;  /* 0x0000009fa89e7209 */ /* 0x000fe40007810000 */
[----:B------:R-:W-:Y:S01]  /*5b90*/  ISETP.GT.AND P6, PT, R174, 0x20, PT ;  /* 0x00000020ae00780c */ /* 0x000fe20003fc4270 */
[----:B------:R-:W0:Y:S01]  /*5ba0*/  MUFU.TANH R197, R197 ;  /* 0x000000c500c57308 */ /* 0x000e220000002400 */
[----:B------:R-:W-:Y:S02]  /*5bb0*/  FSEL R222, R175, -INF , P4 ;  /* 0xff800000afde7808 */ /* 0x000fe40002000000 */
[----:B------:R-:W-:Y:S02]  /*5bc0*/  FMNMX.FTZ R21, R216, R21, !PT ;  /* 0x00000015d8157209 */ /* 0x000fe40007810000 */
[----:B------:R-:W-:-:S02]  /*5bd0*/  FMNMX.FTZ R159, R169, R158, !PT ;  /* 0x0000009ea99f7209 */ /* 0x000fc40007810000 */
[----:B------:R-:W-:Y:S01]  /*5be0*/  ISETP.GT.AND P5, PT, R174, 0x21, PT ;  /* 0x00000021ae00780c */ /* 0x000fe20003fa4270 */
[----:B------:R-:W3:Y:S01]  /*5bf0*/  MUFU.TANH R178, R178 ;  /* 0x000000b200b27308 */ /* 0x000ee20000002400 */
[----:B------:R-:W-:Y:S02]  /*5c00*/  FSEL R214, R20, -INF , P6 ;  /* 0xff80000014d67808 */ /* 0x000fe40003000000 */
[----:B------:R-:W-:Y:S02]  /*5c10*/  FMNMX.FTZ R21, R222, R21, !PT ;  /* 0x00000015de157209 */ /* 0x000fe40007810000 */
[----:B------:R-:W-:Y:S02]  /*5c20*/  FMNMX.FTZ R162, R172, R159, !PT ;  /* 0x0000009faca27209 */ /* 0x000fe40007810000 */
[----:B------:R-:W-:Y:S01]  /*5c30*/  ISETP.GT.AND P3, PT, R174, 0x28, PT ;  /* 0x00000028ae00780c */ /* 0x000fe20003f64270 */
[----:B------:R-:W4:Y:S01]  /*5c40*/  MUFU.TANH R179, R179 ;  /* 0x000000b300b37308 */ /* 0x000f220000002400 */
[----:B--2---:R-:W-:-:S02]  /*5c50*/  FSEL R217, R217, -INF , P5 ;  /* 0xff800000d9d97808 */ /* 0x004fc40002800000 */
[----:B------:R-:W-:Y:S02]  /*5c60*/  FMNMX.FTZ R158, R214, R21, !PT ;  /* 0x00000015d69e7209 */ /* 0x000fe40007810000 */
[----:B------:R-:W-:Y:S02]  /*5c70*/  FMNMX.FTZ R163, R173, R162, !PT ;  /* 0x000000a2ada37209 */ /* 0x000fe40007810000 */
[----:B------:R-:W-:Y:S01]  /*5c80*/  ISETP.GT.AND P4, PT, R174, 0x29, PT ;  /* 0x00000029ae00780c */ /* 0x000fe20003f84270 */
[----:B------:R-:W2:Y:S01]  /*5c90*/  MUFU.TANH R182, R182 ;  /* 0x000000b600b67308 */ /* 0x000ea20000002400 */
[----:B-1----:R-:W-:Y:S02]  /*5ca0*/  FSEL R220, R220, -INF , P3 ;  /* 0xff800000dcdc7808 */ /* 0x002fe40001800000 */
[----:B------:R-:W-:Y:S02]  /*5cb0*/  FMNMX.FTZ R159, R217, R158, !PT ;  /* 0x0000009ed99f7209 */ /* 0x000fe40007810000 */
[----:B------:R-:W-:-:S02]  /*5cc0*/  FMNMX.FTZ R162, R176, R163, !PT ;  /* 0x000000a3b0a27209 */ /* 0x000fc40007810000 */
[----:B------:R-:W-:Y:S01]  /*5cd0*/  ISETP.GT.AND P6, PT, R174, 0x30, PT ;  /* 0x00000030ae00780c */ /* 0x000fe20003fc4270 */
[----:B------:R-:W1:Y:S01]  /*5ce0*/  MUFU.TANH R183, R183 ;  /* 0x000000b700b77308 */ /* 0x000e620000002400 */
[----:B0-----:R-:W-:Y:S02]  /*5cf0*/  FSEL R221, R197, -INF , P4 ;  /* 0xff800000c5dd7808 */ /* 0x001fe40002000000 */
[----:B------:R-:W-:Y:S02]  /*5d00*/  FMNMX.FTZ R158, R220, R159, !PT ;  /* 0x0000009fdc9e7209 */ /* 0x000fe40007810000 */
[----:B------:R-:W-:Y:S02]  /*5d10*/  FMNMX.FTZ R159, R177, R162, !PT ;  /* 0x000000a2b19f7209 */ /* 0x000fe40007810000 */
[----:B------:R-:W-:Y:S01]  /*5d20*/  ISETP.GT.AND P5, PT, R174, 0x31, PT ;  /* 0x00000031ae00780c */ /* 0x000fe20003fa4270 */
[----:B------:R-:W0:Y:S01]  /*5d30*/  MUFU.TANH R186, R186 ;  /* 0x000000ba00ba7308 */ /* 0x000e220000002400 */
[----:B---3--:R-:W-:-:S02]  /*5d40*/  FSEL R197, R178, -INF , P6 ;  /* 0xff800000b2c57808 */ /* 0x008fc40003000000 */
[----:B------:R-:W-:Y:S02]  /*5d50*/  FMNMX.FTZ R158, R221, R158, !PT ;  /* 0x0000009edd9e7209 */ /* 0x000fe40007810000 */
[----:B------:R-:W-:Y:S02]  /*5d60*/  FMNMX.FTZ R166, R180, R159, !PT ;  /* 0x0000009fb4a67209 */ /* 0x000fe40007810000 */
[----:B------:R-:W-:Y:S01]  /*5d70*/  ISETP.GT.AND P3, PT, R174, 0x38, PT ;  /* 0x00000038ae00780c */ /* 0x000fe20003f64270 */
[----:B------:R-:W3:Y:S01]  /*5d80*/  MUFU.TANH R187, R187 ;  /* 0x000000bb00bb7308 */ /* 0x000ee20000002400 */
[----:B----4-:R-:W-:Y:S02]  /*5d90*/  FSEL R211, R179, -INF , P5 ;  /* 0xff800000b3d37808 */ /* 0x010fe40002800000 */
[----:B------:R-:W-:Y:S02]  /*5da0*/  FMNMX.FTZ R158, R197, R158, !PT ;  /* 0x0000009ec59e7209 */ /* 0x000fe40007810000 */
[----:B------:R-:W-:-:S02]  /*5db0*/  FMNMX.FTZ R163, R181, R166, !PT ;  /* 0x000000a6b5a37209 */ /* 0x000fc40007810000 */
[----:B------:R-:W-:Y:S01]  /*5dc0*/  ISETP.GT.AND P4, PT, R174, 0x39, PT ;  /* 0x00000039ae00780c */ /* 0x000fe20003f84270 */
[----:B------:R3:W4:Y:S01]  /*5dd0*/  MUFU.TANH R20, R190 ;  /* 0x000000be00147308 */ /* 0x0007220000002400 */
[----:B--2---:R-:W-:Y:S02]  /*5de0*/  FSEL R212, R182, -INF , P3 ;  /* 0xff800000b6d47808 */ /* 0x004fe40001800000 */
[----:B------:R-:W-:Y:S02]  /*5df0*/  FMNMX.FTZ R159, R211, R158, !PT ;  /* 0x0000009ed39f7209 */ /* 0x000fe40007810000 */
[----:B------:R-:W-:Y:S02]  /*5e00*/  FMNMX.FTZ R166, R184, R163, !PT ;  /* 0x000000a3b8a67209 */ /* 0x000fe40007810000 */
[----:B------:R-:W-:Y:S01]  /*5e10*/  ISETP.GT.AND P6, PT, R174, 0x40, PT ;  /* 0x00000040ae00780c */ /* 0x000fe20003fc4270 */
[----:B------:R4:W2:Y:S01]  /*5e20*/  MUFU.TANH R21, R191 ;  /* 0x000000bf00157308 */ /* 0x0008a20000002400 */
[----:B-1----:R-:W-:-:S02]  /*5e30*/  FSEL R215, R183, -INF , P4 ;  /* 0xff800000b7d77808 */ /* 0x002fc40002000000 */
[----:B------:R-:W-:Y:S02]  /*5e40*/  FMNMX.FTZ R158, R212, R159, !PT ;  /* 0x0000009fd49e7209 */ /* 0x000fe40007810000 */
[----:B------:R-:W-:Y:S02]  /*5e50*/  FMNMX.FTZ R159, R185, R166, !PT ;  /* 0x000000a6b99f7209 */ /* 0x000fe40007810000 */
[----:B------:R-:W-:Y:S01]  /*5e60*/  ISETP.GT.AND P5, PT, R174, 0x41, PT ;  /* 0x00000041ae00780c */ /* 0x000fe20003fa4270 */
[----:B------:R-:W1:Y:S01]  /*5e70*/  MUFU.TANH R162, R194 ;  /* 0x000000c200a27308 */ /* 0x000e620000002400 */
[----:B0-----:R-:W-:Y:S02]  /*5e80*/  FSEL R183, R186, -INF , P6 ;  /* 0xff800000bab77808 */ /* 0x001fe40003000000 */
[----:B------:R-:W-:Y:S02]  /*5e90*/  FMNMX.FTZ R166, R215, R158, !PT ;  /* 0x0000009ed7a67209 */ /* 0x000fe40007810000 */
[----:B------:R-:W-:-:S02]  /*5ea0*/  FMNMX.FTZ R178, R188, R159, !PT ;  /* 0x0000009fbcb27209 */ /* 0x000fc40007810000 */
[C---:B------:R-:W-:Y:S01]  /*5eb0*/  ISETP.GT.AND P3, PT, R174.reuse, 0x48, PT ;  /* 0x00000048ae00780c */ /* 0x040fe20003f64270 */
[----:B------:R-:W0:Y:S01]  /*5ec0*/  MUFU.TANH R163, R195 ;  /* 0x000000c300a37308 */ /* 0x000e220000002400 */
[----:B---3--:R-:W-:Y:S01]  /*5ed0*/  FSEL R190, R187, -INF , P5 ;  /* 0xff800000bbbe7808 */ /* 0x008fe20002800000 */
[----:B------:R-:W-:Y:S01]  /*5ee0*/  IMAD.U32 R187, RZ, RZ, UR4 ;  /* 0x00000004ffbb7e24 */ /* 0x000fe2000f8e00ff */
[----:B------:R-:W-:Y:S01]  /*5ef0*/  FMNMX.FTZ R159, R183, R166, !PT ;  /* 0x000000a6b79f7209 */ /* 0x000fe20007810000 */
[----:B------:R-:W-:Y:S01]  /*5f00*/  UIMAD UR4, UR36, 0xc00, UR7 ;  /* 0x00000c00240478a4 */ /* 0x000fe2000f8e0207 */
[----:B------:R-:W-:Y:S02]  /*5f10*/  FMNMX.FTZ R175, R189, R178, !PT ;  /* 0x000000b2bdaf7209 */ /* 0x000fe40007810000 */
[----:B------:R-:W-:Y:S01]  /*5f20*/  ISETP.GT.AND P4, PT, R174, 0x49, PT ;  /* 0x00000049ae00780c */ /* 0x000fe20003f84270 */
[----:B------:R2:W3:Y:S01]  /*5f30*/  MUFU.TANH R158, R198 ;  /* 0x000000c6009e7308 */ /* 0x0004e20000002400 */
[----:B----4-:R-:W-:-:S02]  /*5f40*/  FSEL R191, R20, -INF , P3 ;  /* 0xff80000014bf7808 */ /* 0x010fc40001800000 */
[----:B------:R-:W-:Y:S01]  /*5f50*/  FMNMX.FTZ R20, R190, R159, !PT ;  /* 0x0000009fbe147209 */ /* 0x000fe20007810000 */
[----:B------:R-:W-:Y:S01]  /*5f60*/  UMOV UR10, UR4 ;  /* 0x00000004000a7c82 */ /* 0x000fe20008000000 */
[----:B------:R-:W-:Y:S02]  /*5f70*/  FMNMX.FTZ R166, R192, R175, !PT ;  /* 0x000000afc0a67209 */ /* 0x000fe40007810000 */
[C---:B------:R-:W-:Y:S01]  /*5f80*/  ISETP.GT.AND P5, PT, R174.reuse, 0x50, PT ;  /* 0x00000050ae00780c */ /* 0x040fe20003fa4270 */
[----:B------:R-:W4:Y:S01]  /*5f90*/  MUFU.TANH R175, R199 ;  /* 0x000000c700af7308 */ /* 0x000f220000002400 */
[----:B--2---:R-:W-:Y:S02]  /*5fa0*/  FSEL R198, R21, -INF , P4 ;  /* 0xff80000015c67808 */ /* 0x004fe40002000000 */
[----:B------:R-:W-:Y:S02]  /*5fb0*/  FMNMX.FTZ R21, R191, R20, !PT ;  /* 0x00000014bf157209 */ /* 0x000fe40007810000 */
[----:B------:R-:W-:-:S02]  /*5fc0*/  ISETP.GT.AND P3, PT, R174, 0x51, PT ;  /* 0x00000051ae00780c */ /* 0x000fc40003f64270 */
[----:B-1----:R-:W-:Y:S02]  /*5fd0*/  FSEL R162, R162, -INF , P5 ;  /* 0xff800000a2a27808 */ /* 0x002fe40002800000 */
[----:B------:R-:W-:Y:S02]  /*5fe0*/  FMNMX.FTZ R21, R198, R21, !PT ;  /* 0x00000015c6157209 */ /* 0x000fe40007810000 */
[----:B------:R-:W-:Y:S02]  /*5ff0*/  FMNMX.FTZ R20, R193, R166, !PT ;  /* 0x000000a6c1147209 */ /* 0x000fe40007810000 */
[----:B------:R-:W-:Y:S02]  /*6000*/  ISETP.GT.AND P4, PT, R174, 0x58, PT ;  /* 0x00000058ae00780c */ /* 0x000fe40003f84270 */
[----:B0-----:R-:W-:Y:S01]  /*6010*/  FSEL R163, R163, -INF , P3 ;  /* 0xff800000a3a37808 */ /* 0x001fe20001800000 */
[----:B------:R-:W0:Y:S01]  /*6020*/  SHFL.BFLY PT, R159, R20, 0x2, 0x1f ;  /* 0x0c401f00149f7f89 */ /* 0x000e2200000e0000 */
[----:B------:R-:W-:-:S02]  /*6030*/  FMNMX.FTZ R166, R162, R21, !PT ;  /* 0x00000015a2a67209 */ /* 0x000fc40007810000 */
[----:B------:R-:W-:Y:S02]  /*6040*/  ISETP.GT.AND P3, PT, R174, 0x59, PT ;  /* 0x00000059ae00780c */ /* 0x000fe40003f64270 */
[----:B---3--:R-:W-:Y:S02]  /*6050*/  FSEL R174, R158, -INF , P4 ;  /* 0xff8000009eae7808 */ /* 0x008fe40002000000 */
[----:B------:R-:W-:Y:S02]  /*6060*/  FMNMX.FTZ R21, R163, R166, !PT ;  /* 0x000000a6a3157209 */ /* 0x000fe40007810000 */
[----:B----4-:R-:W-:Y:S02]  /*6070*/  FSEL R175, R175, -INF , P3 ;  /* 0xff800000afaf7808 */ /* 0x010fe40001800000 */
[----:B------:R-:W-:-:S04]  /*6080*/  FMNMX.FTZ R158, R174, R21, !PT ;  /* 0x00000015ae9e7209 */ /* 0x000fc80007810000 */
[----:B------:R-:W-:-:S05]  /*6090*/  FMNMX.FTZ R158, R175, R158, !PT ;  /* 0x0000009eaf9e7209 */ /* 0x000fca0007810000 */
[----:B------:R-:W1:Y:S01]  /*60a0*/  SHFL.BFLY PT, R21, R158, 0x2, 0x1f ;  /* 0x0c401f009e157f89 */ /* 0x000e6200000e0000 */
[----:B0-----:R-:W-:-:S05]  /*60b0*/  FMNMX.FTZ R159, R20, R159, !PT ;  /* 0x0000009f149f7209 */ /* 0x001fca0007810000 */
[----:B------:R-:W0:Y:S01]  /*60c0*/  SHFL.BFLY PT, R20, R159, 0x1, 0x1f ;  /* 0x0c201f009f147f89 */ /* 0x000e2200000e0000 */
[----:B-1----:R-:W-:-:S05]  /*60d0*/  FMNMX.FTZ R166, R158, R21, !PT ;  /* 0x000000159ea67209 */ /* 0x002fca0007810000 */
[----:B------:R-:W1:Y:S01]  /*60e0*/  SHFL.BFLY PT, R21, R166, 0x1, 0x1f ;  /* 0x0c201f00a6157f89 */ /* 0x000e6200000e0000 */
[----:B0-----:R-:W-:-:S04]  /*60f0*/  FMNMX.FTZ R20, R159, R20, !PT ;  /* 0x000000149f147209 */ /* 0x001fc80007810000 */
        /* <DEDUP_REMOVED lines=8> */
[----:B-1----:R-:W-:Y:S01]  /*6180*/  FMNMX.FTZ R21, R166, R21, !PT ;  /* 0x00000015a6157209 */ /* 0x002fe20007810000 */
[--C-:B------:R-:W-:Y:S01]  /*6190*/  FFMA.FTZ R166, R152, UR6, -R178.reuse ;  /* 0x0000000698a67c23 */ /* 0x100fe200080108b2 */
[----:B------:R-:W-:Y:S01]  /*61a0*/  FSEL R152, R20, RZ, P3 ;  /* 0x000000ff14987208 */ /* 0x000fe20001800000 */
[----:B------:R0:W-:Y:S01]  /*61b0*/  MUFU.EX2 R158, R171 ;  /* 0x000000ab009e7308 */ /* 0x0001e20000000800 */
[C---:B------:R-:W-:Y:S01]  /*61c0*/  FSETP.NEU.FTZ.AND P4, PT, R21.reuse, -INF , PT ;  /* 0xff8000001500780b */ /* 0x040fe20003f9d000 */
[C---:B------:R-:W-:Y:S01]  /*61d0*/  FMUL.FTZ R199, R21.reuse, UR6 ;  /* 0x0000000615c77c20 */ /* 0x040fe20008410000 */
[----:B------:R-:W-:Y:S01]  /*61e0*/  FFMA.FTZ R160, R160, UR6, -R178 ;  /* 0x00000006a0a07c23 */ /* 0x000fe200080108b2 */
[----:B------:R-:W-:Y:S01]  /*61f0*/  FADD.FTZ R152, -R152, R209 ;  /* 0x000000d198987221 */ /* 0x000fe20000010100 */
[----:B------:R-:W-:Y:S01]  /*6200*/  FSEL R153, R21, RZ, P4 ;  /* 0x000000ff15997208 */ /* 0x000fe20002000000 */
[----:B------:R-:W-:Y:S01]  /*6210*/  VIADD R209, R235, 0x8 ;  /* 0x00000008ebd17836 */ /* 0x000fe20000000000 */
[----:B------:R-:W-:Y:S01]  /*6220*/  FSEL R199, R199, RZ, P4 ;  /* 0x000000ffc7c77208 */ /* 0x000fe20002000000 */
[----:B------:R-:W-:Y:S01]  /*6230*/  FMUL.FTZ R194, R152, UR6 ;  /* 0x0000000698c27c20 */ /* 0x000fe20008410000 */
[----:B------:R-:W-:-:S02]  /*6240*/  @!P2 VIADD R152, R187, 0x32440 ;  /* 0x00032440bb98a836 */ /* 0x000fc40000000000 */
[----:B------:R-:W-:Y:S01]  /*6250*/  FADD.FTZ R153, -R153, R210 ;  /* 0x000000d299997221 */ /* 0x000fe20000010100 */
[----:B------:R-:W1:Y:S01]  /*6260*/  MUFU.EX2 R159, R159 ;  /* 0x0000009f009f7308 */ /* 0x000e620000000800 */
[--C-:B0-----:R-:W-:Y:S01]  /*6270*/  FFMA.FTZ R171, R157, UR6, -R199.reuse ;  /* 0x000000069dab7c23 */ /* 0x101fe200080108c7 */
[----:B------:R-:W-:Y:S01]  /*6280*/  IADD3 R157, -R235, 0xb, RZ ;  /* 0x0000000beb9d7810 */ /* 0x000fe20007ffe1ff */
[----:B------:R-:W-:Y:S01]  /*6290*/  FMUL.FTZ R195, R153, UR6 ;  /* 0x0000000699c37c20 */ /* 0x000fe20008410000 */
[----:B------:R-:W-:Y:S01]  /*62a0*/  @!P2 PRMT R152, RZ, 0x654, R152 ;  /* 0x00000654ff98a816 */ /* 0x000fe20000000098 */
[--C-:B------:R-:W-:Y:S01]  /*62b0*/  FFMA.FTZ R179, R155, UR6, -R199.reuse ;  /* 0x000000069bb37c23 */ /* 0x100fe200080108c7 */
[--C-:B------:R-:W-:Y:S01]  /*62c0*/  FFMA.FTZ R182, R154, UR6, -R199.reuse ;  /* 0x000000069ab67c23 */ /* 0x100fe200080108c7 */
[--C-:B------:R-:W-:Y:S01]  /*62d0*/  FFMA.FTZ R186, R223, UR6, -R199.reuse ;  /* 0x00000006dfba7c23 */ /* 0x100fe200080108c7 */
[----:B------:R0:W-:Y:S06]  /*62e0*/  BAR.ARV R157, 0x100 ;  /* 0x0004009d0000751d */ /* 0x0001ec0000002000 */
[----:B------:R1:W-:Y:S01]  /*62f0*/  @!P2 SYNCS.ARRIVE.TRANS64.RED.A1T0 RZ, [R152+URZ], RZ ;  /* 0x000000ff98ffa9a7 */ /* 0x0003e2000810043f */
[----:B------:R-:W2:Y:S01]  /*6300*/  MUFU.EX2 R194, R194 ;  /* 0x000000c200c27308 */ /* 0x000ea20000000800 */
[----:B------:R3:W-:Y:S01]  /*6310*/  BAR.SYNC.DEFER_BLOCKING R209, 0x100 ;  /* 0x000400d10000751d */ /* 0x0007e20000010000 */
[--C-:B------:R-:W-:Y:S01]  /*6320*/  FFMA.FTZ R161, R161, UR6, -R178.reuse ;  /* 0x00000006a1a17c23 */ /* 0x100fe200080108b2 */
[--C-:B------:R-:W-:Y:S01]  /*6330*/  FFMA.FTZ R196, R196, UR6, -R199.reuse ;  /* 0x00000006c4c47c23 */ /* 0x100fe200080108c7 */
[--C-:B------:R-:W-:Y:S01]  /*6340*/  FFMA.FTZ R210, R216, UR6, -R199.reuse ;  /* 0x00000006d8d27c23 */ /* 0x100fe200080108c7 */
[--C-:B------:R-:W-:Y:S01]  /*6350*/  FFMA.FTZ R216, R217, UR6, -R199.reuse ;  /* 0x00000006d9d87c23 */ /* 0x100fe200080108c7 */
[--C-:B------:R-:W-:Y:S01]  /*6360*/  FFMA.FTZ R217, R220, UR6, -R199.reuse ;  /* 0x00000006dcd97c23 */ /* 0x100fe200080108c7 */
[----:B-1----:R-:W-:Y:S01]  /*6370*/  F2FP.F16.F32.PACK_AB R152, R159, R158 ;  /* 0x0000009e9f98723e */ /* 0x002fe200000000ff */
[----:B------:R-:W1:Y:S01]  /*6380*/  MUFU.EX2 R195, R195 ;  /* 0x000000c300c37308 */ /* 0x000e620000000800 */
[--C-:B---3--:R-:W-:Y:S01]  /*6390*/  FFMA.FTZ R209, R213, UR6, -R199.reuse ;  /* 0x00000006d5d17c23 */ /* 0x108fe200080108c7 */
[--C-:B------:R-:W-:Y:S01]  /*63a0*/  FFMA.FTZ R213, R222, UR6, -R199.reuse ;  /* 0x00000006ded57c23 */ /* 0x100fe200080108c7 */
[--C-:B------:R-:W-:Y:S01]  /*63b0*/  FFMA.FTZ R164, R164, UR6, -R178.reuse ;  /* 0x00000006a4a47c23 */ /* 0x100fe200080108b2 */
[--C-:B------:R-:W-:Y:S01]  /*63c0*/  FFMA.FTZ R165, R165, UR6, -R178.reuse ;  /* 0x00000006a5a57c23 */ /* 0x100fe200080108b2 */
[--C-:B------:R-:W-:Y:S01]  /*63d0*/  FFMA.FTZ R168, R168, UR6, -R178.reuse ;  /* 0x00000006a8a87c23 */ /* 0x100fe200080108b2 */
[--C-:B------:R-:W-:Y:S01]  /*63e0*/  FFMA.FTZ R169, R169, UR6, -R178.reuse ;  /* 0x00000006a9a97c23 */ /* 0x100fe200080108b2 */
[--C-:B------:R-:W-:Y:S01]  /*63f0*/  FFMA.FTZ R214, R214, UR6, -R199.reuse ;  /* 0x00000006d6d67c23 */ /* 0x100fe200080108c7 */
[----:B------:R-:W-:Y:S01]  /*6400*/  MUFU.EX2 R166, R166 ;  /* 0x000000a600a67308 */ /* 0x000fe20000000800 */
        /* <DEDUP_REMOVED lines=134> */
[----:B------:R-:W-:Y:S01]  /*6c70*/  MUFU.EX2 R156, R156 ;  /* 0x0000009c009c7308 */ /* 0x000fe20000000800 */
[----:B---3--:R-:W-:Y:S01]  /*6c80*/  F2FP.F16.F32.PACK_AB R153, R179, R171 ;  /* 0x000000abb399723e */ /* 0x008fe200000000ff */
[--C-:B------:R-:W-:Y:S01]  /*6c90*/  FFMA.FTZ R220, R221, UR6, -R199.reuse ;  /* 0x00000006dddc7c23 */ /* 0x100fe200080108c7 */
[----:B----4-:R-:W-:Y:S01]  /*6ca0*/  F2FP.F16.F32.PACK_AB R155, R186, R182 ;  /* 0x000000b6ba9b723e */ /* 0x010fe200000000ff */
[--C-:B------:R-:W-:Y:S01]  /*6cb0*/  FFMA.FTZ R172, R172, UR6, -R178.reuse ;  /* 0x00000006acac7c23 */ /* 0x100fe200080108b2 */
[--C-:B------:R-:W-:Y:S01]  /*6cc0*/  FFMA.FTZ R173, R173, UR6, -R178.reuse ;  /* 0x00000006adad7c23 */ /* 0x100fe200080108b2 */
[--C-:B------:R-:W-:Y:S01]  /*6cd0*/  FFMA.FTZ R176, R176, UR6, -R178.reuse ;  /* 0x00000006b0b07c23 */ /* 0x100fe200080108b2 */
[----:B------:R-:W-:Y:S01]  /*6ce0*/  WARPGROUP.ARRIVE ;  /* 0x00000000000079c5 */ /* 0x000fe20000000000 */
[----:B------:R-:W1:Y:S01]  /*6cf0*/  MUFU.EX2 R167, R167 ;  /* 0x000000a700a77308 */ /* 0x000e620000000800 */
[--C-:B------:R-:W-:Y:S01]  /*6d00*/  FFMA.FTZ R177, R177, UR6, -R178.reuse ;  /* 0x00000006b1b17c23 */ /* 0x100fe200080108b2 */
[--C-:B------:R-:W-:Y:S01]  /*6d10*/  FFMA.FTZ R197, R197, UR6, -R199.reuse ;  /* 0x00000006c5c57c23 */ /* 0x100fe200080108c7 */
[--C-:B------:R-:W-:Y:S01]  /*6d20*/  FFMA.FTZ R211, R211, UR6, -R199.reuse ;  /* 0x00000006d3d37c23 */ /* 0x100fe200080108c7 */
[--C-:B------:R-:W-:Y:S01]  /*6d30*/  FFMA.FTZ R212, R212, UR6, -R199.reuse ;  /* 0x00000006d4d47c23 */ /* 0x100fe200080108c7 */
[----:B------:R-:W-:Y:S01]  /*6d40*/  HGMMA.64x256x16.F32 R24, R152, gdesc[UR8].tnspB, R24, gsb0 ;  /* 0x43e0000898187df0 */ /* 0x000fe20008000818 */
[----:B------:R-:W-:Y:S01]  /*6d50*/  UIADD3 UR10, UR4, 0x80, URZ ;  /* 0x00000080040a7890 */ /* 0x000fe2000fffe03f */
[--C-:B------:R-:W-:Y:S01]  /*6d60*/  FFMA.FTZ R215, R215, UR6, -R199.reuse ;  /* 0x00000006d7d77c23 */ /* 0x100fe200080108c7 */
[----:B------:R-:W-:Y:S01]  /*6d70*/  MUFU.EX2 R160, R160 ;  /* 0x000000a000a07308 */ /* 0x000fe20000000800 */
[----:B------:R-:W-:Y:S01]  /*6d80*/  UMOV UR11, 0x40000040 ;  /* 0x40000040000b7882 */ /* 0x000fe20000000000 */
        /* <DEDUP_REMOVED lines=20> */
[----:B------:R-:W-:Y:S01]  /*6ed0*/  ISETP.GT.AND P3, PT, R13, R208, PT ;  /* 0x000000d00d00720c */ /* 0x000fe20003f64270 */
[----:B------:R-:W-:Y:S01]  /*6ee0*/  @!P2 VIADD R187, R187, 0x32460 ;  /* 0x00032460bbbba836 */ /* 0x000fe20000000000 */
[----:B------:R-:W2:Y:S01]  /*6ef0*/  MUFU.EX2 R209, R209 ;  /* 0x000000d100d17308 */ /* 0x000ea20000000800 */
[----:B------:R-:W-:Y:S01]  /*6f00*/  FADD.FTZ R159, R159, R0 ;  /* 0x000000009f9f7221 */ /* 0x000fe20000010000 */
[----:B------:R-:W-:Y:S01]  /*6f10*/  FADD.FTZ R179, R179, R12 ;  /* 0x0000000cb3b37221 */ /* 0x000fe20000010000 */
[----:B------:R-:W-:Y:S01]  /*6f20*/  VIADD R13, R13, 0xffffffff ;  /* 0xffffffff0d0d7836 */ /* 0x000fe20000000000 */
[----:B------:R-:W-:Y:S01]  /*6f30*/  @!P2 PRMT R187, RZ, 0x654, R187 ;  /* 0x00000654ffbba816 */ /* 0x000fe200000000bb */
[----:B------:R-:W-:Y:S01]  /*6f40*/  FADD.FTZ R159, R166, R159 ;  /* 0x0000009fa69f7221 */ /* 0x000fe20000010000 */
[----:B------:R-:W-:-:S02]  /*6f50*/  FADD.FTZ R179, R182, R179 ;  /* 0x000000b3b6b37221 */ /* 0x000fc40000010000 */
[----:B------:R-:W-:Y:S01]  /*6f60*/  MUFU.EX2 R210, R210 ;  /* 0x000000d200d27308 */ /* 0x000fe20000000800 */
[----:B------:R-:W-:Y:S01]  /*6f70*/  FADD.FTZ R159, R170, R159 ;  /* 0x0000009faa9f7221 */ /* 0x000fe20000010000 */
[----:B------:R-:W-:-:S06]  /*6f80*/  FADD.FTZ R179, R186, R179 ;  /* 0x000000b3bab37221 */ /* 0x000fcc0000010000 */
[----:B------:R-:W3:Y:S08]  /*6f90*/  MUFU.EX2 R213, R213 ;  /* 0x000000d500d57308 */ /* 0x000ef00000000800 */
[----:B------:R-:W-:Y:S08]  /*6fa0*/  MUFU.EX2 R164, R164 ;  /* 0x000000a400a47308 */ /* 0x000ff00000000800 */
[----:B------:R-:W-:Y:S08]  /*6fb0*/  MUFU.EX2 R165, R165 ;  /* 0x000000a500a57308 */ /* 0x000ff00000000800 */
[----:B------:R-:W-:Y:S08]  /*6fc0*/  MUFU.EX2 R168, R168 ;  /* 0x000000a800a87308 */ /* 0x000ff00000000800 */
[----:B------:R-:W-:Y:S08]  /*6fd0*/  MUFU.EX2 R169, R169 ;  /* 0x000000a900a97308 */ /* 0x000ff00000000800 */
[----:B------:R-:W4:Y:S08]  /*6fe0*/  MUFU.EX2 R214, R214 ;  /* 0x000000d600d67308 */ /* 0x000f300000000800 */
[----:B------:R-:W5:Y:S08]  /*6ff0*/  MUFU.EX2 R216, R216 ;  /* 0x000000d800d87308 */ /* 0x000f700000000800 */
[----:B------:R-:W-:Y:S08]  /*7000*/  MUFU.EX2 R217, R217 ;  /* 0x000000d900d97308 */ /* 0x000ff00000000800 */
[----:B------:R-:W0:Y:S08]  /*7010*/  MUFU.EX2 R220, R220 ;  /* 0x000000dc00dc7308 */ /* 0x000e300000000800 */
[----:B------:R-:W-:Y:S08]  /*7020*/  MUFU.EX2 R172, R172 ;  /* 0x000000ac00ac7308 */ /* 0x000ff00000000800 */
[----:B------:R-:W-:Y:S08]  /*7030*/  MUFU.EX2 R173, R173 ;  /* 0x000000ad00ad7308 */ /* 0x000ff00000000800 */
[----:B------:R-:W-:Y:S08]  /*7040*/  MUFU.EX2 R176, R176 ;  /* 0x000000b000b07308 */ /* 0x000ff00000000800 */
[----:B------:R-:W-:Y:S08]  /*7050*/  MUFU.EX2 R177, R177 ;  /* 0x000000b100b17308 */ /* 0x000ff00000000800 */
[----:B------:R-:W0:Y:S08]  /*7060*/  MUFU.EX2 R197, R197 ;  /* 0x000000c500c57308 */ /* 0x000e300000000800 */
        /* <DEDUP_REMOVED lines=14> */
[----:B------:R-:W-:Y:S01]  /*7150*/  MUFU.EX2 R193, R193 ;  /* 0x000000c100c17308 */ /* 0x000fe20000000800 */
[----:B------:R-:W-:-:S02]  /*7160*/  WARPGROUP.DEPBAR.LE gsb0, 0x0 ;  /* 0x00008000000079c5 */ /* 0x000fc40000010000 */
[----:B-1----:R-:W-:Y:S01]  /*7170*/  F2FP.F16.F32.PACK_AB R152, R167, R156 ;  /* 0x0000009ca798723e */ /* 0x002fe200000000ff */
        /* <DEDUP_REMOVED lines=9> */
[----:B------:R-:W1:Y:S01]  /*7210*/  MUFU.EX2 R163, R163 ;  /* 0x000000a300a37308 */ /* 0x000e620000000800 */
[----:B------:R-:W-:Y:S01]  /*7220*/  FADD.FTZ R160, R160, R167 ;  /* 0x000000a7a0a07221 */ /* 0x000fe20000010000 */
[----:B------:R-:W-:Y:S01]  /*7230*/  FADD.FTZ R210, R210, R209 ;  /* 0x000000d1d2d27221 */ /* 0x000fe20000010000 */
[----:B------:R-:W-:-:S02]  /*7240*/  IMAD.MOV.U32 R209, RZ, RZ, R20 ;  /* 0x000000ffffd17224 */ /* 0x000fc400078e0014 */
[----:B------:R-:W-:Y:S01]  /*7250*/  HGMMA.64x256x16.F32 R24, R152, gdesc[UR8].tnspB, R24, gsb0 ;  /* 0x43e0000898187df0 */ /* 0x000fe20008000818 */
[----:B------:R-:W-:Y:S01]  /*7260*/  UIADD3 UR10, UR4, 0x100, URZ ;  /* 0x00000100040a7890 */ /* 0x000fe2000fffe03f */
[----:B------:R-:W-:Y:S01]  /*7270*/  FADD.FTZ R161, R161, R160 ;  /* 0x000000a0a1a17221 */ /* 0x000fe20000010000 */
[----:B------:R-:W-:Y:S01]  /*7280*/  UMOV UR11, 0x40000040 ;  /* 0x40000040000b7882 */ /* 0x000fe20000000000 */
[----:B------:R-:W-:Y:S01]  /*7290*/  MUFU.EX2 R174, R174 ;  /* 0x000000ae00ae7308 */ /* 0x000fe20000000800 */
[----:B------:R-:W-:Y:S01]  /*72a0*/  FADD.FTZ R213, R213, R210 ;  /* 0x000000d2d5d57221 */ /* 0x000fe20000010000 */
[----:B------:R-:W-:-:S03]  /*72b0*/  IMAD.MOV.U32 R210, RZ, RZ, R21 ;  /* 0x000000ffffd27224 */ /* 0x000fc600078e0015 */
[----:B----4-:R-:W-:-:S03]  /*72c0*/  FADD.FTZ R213, R214, R213 ;  /* 0x000000d5d6d57221 */ /* 0x010fc60000010000 */
[----:B------:R-:W2:Y:S01]  /*72d0*/  MUFU.EX2 R175, R175 ;  /* 0x000000af00af7308 */ /* 0x000ea20000000800 */
[----:B------:R-:W-:Y:S02]  /*72e0*/  WARPGROUP.DEPBAR.LE gsb0, 0x0 ;  /* 0x00008000000079c5 */ /* 0x000fe40000010000 */
[----:B------:R-:W-:Y:S01]  /*72f0*/  F2FP.F16.F32.PACK_AB R152, R165, R164 ;  /* 0x000000a4a598723e */ /* 0x000fe200000000ff */
[----:B------:R-:W-:Y:S01]  /*7300*/  FADD.FTZ R164, R164, R161 ;  /* 0x000000a1a4a47221 */ /* 0x000fe20000010000 */
[C---:B-----5:R-:W-:Y:S01]  /*7310*/  F2FP.F16.F32.PACK_AB R153, R216.reuse, R214 ;  /* 0x000000d6d899723e */ /* 0x060fe200000000ff */
        /* <DEDUP_REMOVED lines=16> */
[C---:B------:R-:W-:Y:S01]  /*7420*/  F2FP.F16.F32.PACK_AB R153, R211.reuse, R197 ;  /* 0x000000c5d399723e */ /* 0x040fe200000000ff */
[----:B------:R-:W-:Y:S01]  /*7430*/  FADD.FTZ R211, R211, R220 ;  /* 0x000000dcd3d37221 */ /* 0x000fe20000010000 */
[----:B------:R-:W-:Y:S01]  /*7440*/  F2FP.F16.F32.PACK_AB R154, R177, R176 ;  /* 0x000000b0b19a723e */ /* 0x000fe200000000ff */
[----:B------:R-:W-:Y:S01]  /*7450*/  FADD.FTZ R173, R173, R172 ;  /* 0x000000acadad7221 */ /* 0x000fe20000010000 */
[C---:B------:R-:W-:Y:S01]  /*7460*/  F2FP.F16.F32.PACK_AB R155, R215.reuse, R212 ;  /* 0x000000d4d79b723e */ /* 0x040fe200000000ff */
[----:B------:R-:W-:Y:S02]  /*7470*/  FADD.FTZ R212, R212, R211 ;  /* 0x000000d3d4d47221 */ /* 0x000fe40000010000 */
[----:B------:R-:W-:Y:S01]  /*7480*/  FADD.FTZ R176, R176, R173 ;  /* 0x000000adb0b07221 */ /* 0x000fe20000010000 */
[----:B------:R-:W-:Y:S01]  /*7490*/  WARPGROUP.ARRIVE ;  /* 0x00000000000079c5 */ /* 0x000fe20000000000 */
[----:B------:R-:W-:-:S02]  /*74a0*/  FADD.FTZ R212, R215, R212 ;  /* 0x000000d4d7d47221 */ /* 0x000fc40000010000 */
[----:B------:R-:W-:-:S10]  /*74b0*/  FADD.FTZ R177, R177, R176 ;  /* 0x000000b0b1b17221 */ /* 0x000fd40000010000 */
        /* <DEDUP_REMOVED lines=23> */
[----:B-1----:R-:W-:Y:S01]  /*7630*/  F2FP.F16.F32.PACK_AB R153, R163, R162 ;  /* 0x000000a2a399723e */ /* 0x002fe200000000ff */
        /* <DEDUP_REMOVED lines=14> */
.L_x_4371:
[----:B------:R-:W-:-:S13]  /*7720*/  ISETP.GE.AND P1, PT, R13, RZ, PT ;  /* 0x000000ff0d00720c */ /* 0x000fda0003f26270 */
[----:B------:R-:W-:Y:S05]  /*7730*/  @!P1 BRA `(.L_x_4381) ;  /* 0x0000002800489947 */ /* 0x000fea0003800000 */
[----:B------:R-:W-:Y:S01]  /*7740*/  IMAD.MOV.U32 R209, RZ, RZ, R21 ;  /* 0x000000ffffd17224 */ /* 0x000fe200078e0015 */
[----:B------:R-:W-:Y:S01]  /*7750*/  ULDC UR4, c[0x0][0xad0] ;  /* 0x0002b40000047ab9 */ /* 0x000fe20000000800 */
[----:B------:R-:W-:-:S07]  /*7760*/  IMAD.MOV.U32 R208, RZ, RZ, R20 ;  /* 0x000000ffffd07224 */ /* 0x000fce00078e0014 */
.L_x_4390:
[----:B------:R-:W-:-:S04]  /*7770*/  UIADD3 UR36, UR36, 0x1, URZ ;  /* 0x0000000124247890 */ /* 0x000fc8000fffe03f */
[----:B------:R-:W-:-:S04]  /*7780*/  UISETP.NE.AND UP0, UPT, UR36, 0x2, UPT ;  /* 0x000000022400788c */ /* 0x000fc8000bf05270 */
[----:B------:R-:W-:Y:S02]  /*7790*/  USEL UR5, URZ, 0x1, UP0 ;  /* 0x000000013f057887 */ /* 0x000fe40008000000 */
[----:B------:R-:W-:Y:S02]  /*77a0*/  USEL UR36, UR36, URZ, UP0 ;  /* 0x0000003f24247287 */ /* 0x000fe40008000000 */
[----:B------:R-:W-:Y:S01]  /*77b0*/  ULOP3.LUT UR37, UR37, UR5, URZ, 0x3c, !UPT ;  /* 0x0000000525257292 */ /* 0x000fe2000f8e3c3f */
[----:B-1----:R-:W-:Y:S11]  /*77c0*/  @!P0 BRA `(.L_x_4382) ;  /* 0x0000000000048947 */ /* 0x002ff60003800000 */
[----:B------:R-:W-:Y:S01]  /*77d0*/  BPT.TRAP 0x1 ;  /* 0x000000040000795c */ /* 0x000fe20000300000 */
.L_x_4382:
        /* <DEDUP_REMOVED lines=9> */
.L_x_4383:
[----:B--2---:R-:W-:Y:S05]  /*7870*/  @P1 BRA `(.L_x_4384) ;  /* 0x0000000000081947 */ /* 0x004fea0003800000 */
[----:B------:R-:W2:Y:S02]  /*7880*/  SYNCS.PHASECHK.TRANS64.TRYWAIT P1, [UR5+0x32430], R20 ;  /* 0x03243014ff0075a7 */ /* 0x000ea40008020145 */
[----:B--2---:R-:W-:Y:S05]  /*7890*/  @!P1 BRA `(.L_x_4385) ;  /* 0x000000b000f09947 */ /* 0x004fea0003800000 */
.L_x_4384:
[----:B------:R-:W-:Y:S01]  /*78a0*/  R2UR UR52, R22 ;  /* 0x00000000163472ca */ /* 0x000fe200000e0000 */
[----:B------:R-:W-:Y:S01]  /*78b0*/  UIMAD UR6, UR36, 0x300, UR60 ;  /* 0x00000300240678a4 */ /* 0x000fe2000f8e023c */
[----:B------:R-:W-:Y:S01]  /*78c0*/  R2UR UR53, R23 ;  /* 0x00000000173572ca */ /* 0x000fe200000e0000 */
[----:B0-----:R-:W-:Y:S01]  /*78d0*/  WARPGROUP.ARRIVE ;  /* 0x00000000000079c5 */ /* 0x001fe20000000000 */
        /* <DEDUP_REMOVED lines=27> */
.L_x_4386:
[----:B------:R0:W3:Y:S01]  /*7a90*/  SYNCS.PHASECHK.TRANS64.TRYWAIT P1, [UR5+0x32450], R20 ;  /* 0x03245014ff0075a7 */ /* 0x0000e20008020145 */
[----:B------:R-:W-:Y:S05]  /*7aa0*/  @!P0 BRA `(.L_x_4387) ;  /* 0x0000000000048947 */ /* 0x000fea0003800000 */
[----:B------:R-:W-:Y:S01]  /*7ab0*/  BPT.TRAP 0x1 ;  /* 0x000000040000795c */ /* 0x000fe20000300000 */
.L_x_4387:
[----:B---3--:R-:W-:Y:S05]  /*7ac0*/  @P1 BRA `(.L_x_4388) ;  /* 0x0000000000081947 */ /* 0x008fea0003800000 */
[----:B------:R-:W3:Y:S02]  /*7ad0*/  SYNCS.PHASECHK.TRANS64.TRYWAIT P1, [UR5+0x32450], R20 ;  /* 0x03245014ff0075a7 */ /* 0x000ee40008020145 */
[----:B---3--:R-:W-:Y:S05]  /*7ae0*/  @!P1 BRA `(.L_x_4389) ;  /* 0x000000b000749947 */ /* 0x008fea0003800000 */
.L_x_4388:
        /* <DEDUP_REMOVED lines=10> */
[C---:B------:R-:W-:Y:S01]  /*7b90*/  ISETP.GT.AND P1, PT, R13.reuse, RZ, PT ;  /* 0x000000ff0d00720c */ /* 0x040fe20003f24270 */
[----:B------:R-:W-:Y:S01]  /*7ba0*/  UMOV UR15, 0x40000040 ;  /* 0x40000040000f7882 */ /* 0x000fe20000000000 */
[----:B------:R-:W-:Y:S01]  /*7bb0*/  UIADD3 UR18, UR6, 0x306, URZ ;  /* 0x0000030606127890 */ /* 0x000fe2000fffe03f */
[----:B------:R-:W-:Y:S01]  /*7bc0*/  VIADD R13, R13, 0xffffffff ;  /* 0xffffffff0d0d7836 */ /* 0x000fe20000000000 */
        /* <DEDUP_REMOVED lines=85> */
[----:B--2---:R-:W-:Y:S01]  /*8120*/  FMUL.FTZ R21, R152, UR4 ;  /* 0x0000000498157c20 */ /* 0x004fe20008410000 */
        /* <DEDUP_REMOVED lines=30> */
[----:B01----:R-:W-:Y:S01]  /*8310*/  FMNMX.FTZ R20, R152, R185, !PT ;  /* 0x000000b998147209 */ /* 0x003fe20007810000 */
[----:B------:R-:W-:Y:S01]  /*8320*/  FMUL.FTZ R185, R188, UR4 ;  /* 0x00000004bcb97c20 */ /* 0x000fe20008410000 */
[----:B------:R-:W-:Y:S01]  /*8330*/  FMUL.FTZ R176, R179, UR4 ;  /* 0x00000004b3b07c20 */ /* 0x000fe20008410000 */
[----:B------:R-:W-:Y:S01]  /*8340*/  FMUL.FTZ R179, R181, UR4 ;  /* 0x00000004b5b37c20 */ /* 0x000fe20008410000 */
[----:B------:R-:W-:Y:S01]  /*8350*/  FMUL.FTZ R173, R174, UR4 ;  /* 0x00000004aead7c20 */ /* 0x000fe20008410000 */
[----:B------:R-:W-:Y:S01]  /*8360*/  FMUL.FTZ R174, R178, UR4 ;  /* 0x00000004b2ae7c20 */ /* 0x000fe20008410000 */
[----:B------:R-:W-:Y:S01]  /*8370*/  FMUL.FTZ R178, R184, UR4 ;  /* 0x00000004b8b27c20 */ /* 0x000fe20008410000 */
[----:B------:R-:W0:Y:S01]  /*8380*/  MUFU.TANH R156, R156 ;  /* 0x0000009c009c7308 */ /* 0x000e220000002400 */
[----:B---3--:R-:W-:Y:S01]  /*8390*/  FMNMX.FTZ R20, R155, R20, !PT ;  /* 0x000000149b147209 */ /* 0x008fe20007810000 */
        /* <DEDUP_REMOVED lines=41> */
[----:B-1----:R-:W-:Y:S01]  /*8630*/  FMNMX.FTZ R213, R171, R188, !PT ;  /* 0x000000bcabd57209 */ /* 0x002fe20007810000 */
[----:B------:R-:W-:-:S06]  /*8640*/  FMUL.FTZ R188, R193, UR4 ;  /* 0x00000004c1bc7c20 */ /* 0x000fcc0008410000 */
        /* <DEDUP_REMOVED lines=56> */
[----:B-1----:R-:W-:-:S05]  /*89d0*/  FMNMX.FTZ R194, R193, R194, !PT ;  /* 0x000000c2c1c27209 */ /* 0x002fca0007810000 */
[----:B------:R-:W1:Y:S02]  /*89e0*/  SHFL.BFLY PT, R197, R194, 0x2, 0x1f ;  /* 0x0c401f00c2c57f89 */ /* 0x000e6400000e0000 */
[----:B------:R-:W3:Y:S01]  /*89f0*/  MUFU.TANH R212, R212 ;  /* 0x000000d400d47308 */ /* 0x000ee20000002400 */
[----:B--2---:R-:W-:-:S04]  /*8a00*/  FMNMX.FTZ R195, R196, R195, !PT ;  /* 0x000000c3c4c37209 */ /* 0x004fc80007810000 */
[----:B0-----:R-:W-:-:S04]  /*8a10*/  FMNMX.FTZ R195, R198, R195, !PT ;  /* 0x000000c3c6c37209 */ /* 0x001fc80007810000 */
[----:B---3--:R-:W-:-:S05]  /*8a20*/  FMNMX.FTZ R195, R212, R195, !PT ;  /* 0x000000c3d4c37209 */ /* 0x008fca0007810000 */
[----:B------:R-:W0:Y:S01]  /*8a30*/  SHFL.BFLY PT, R214, R195, 0x2, 0x1f ;  /* 0x0c401f00c3d67f89 */ /* 0x000e2200000e0000 */
[----:B-1----:R-:W-:-:S05]  /*8a40*/  FMNMX.FTZ R197, R194, R197, !PT ;  /* 0x000000c5c2c57209 */ /* 0x002fca0007810000 */
[----:B------:R-:W1:Y:S01]  /*8a50*/  SHFL.BFLY PT, R20, R197, 0x1, 0x1f ;  /* 0x0c201f00c5147f89 */ /* 0x000e6200000e0000 */
[----:B0-----:R-:W-:-:S05]  /*8a60*/  FMNMX.FTZ R214, R195, R214, !PT ;  /* 0x000000d6c3d67209 */ /* 0x001fca0007810000 */
[----:B------:R-:W0:Y:S01]  /*8a70*/  SHFL.BFLY PT, R199, R214, 0x1, 0x1f ;  /* 0x0c201f00d6c77f89 */ /* 0x000e2200000e0000 */
[----:B-1----:R-:W-:-:S05]  /*8a80*/  FMNMX.FTZ R20, R197, R20, !PT ;  /* 0x00000014c5147209 */ /* 0x002fca0007810000 */
[C---:B------:R-:W-:Y:S01]  /*8a90*/  FADD.FTZ R194, -R20.reuse, R208 ;  /* 0x000000d014c27221 */ /* 0x040fe20000010100 */
[----:B------:R-:W-:-:S03]  /*8aa0*/  FMUL.FTZ R208, R20, UR6 ;  /* 0x0000000614d07c20 */ /* 0x000fc60008410000 */
[----:B------:R-:W-:Y:S01]  /*8ab0*/  FMUL.FTZ R194, R194, UR6 ;  /* 0x00000006c2c27c20 */ /* 0x000fe20008410000 */
[--C-:B------:R-:W-:Y:S01]  /*8ac0*/  FFMA.FTZ R215, R21, UR6, -R208.reuse ;  /* 0x0000000615d77c23 */ /* 0x100fe200080108d0 */
[--C-:B------:R-:W-:Y:S01]  /*8ad0*/  FFMA.FTZ R197, R152, UR6, -R208.reuse ;  /* 0x0000000698c57c23 */ /* 0x100fe200080108d0 */
[--C-:B------:R-:W-:Y:S01]  /*8ae0*/  FFMA.FTZ R213, R157, UR6, -R208.reuse ;  /* 0x000000069dd57c23 */ /* 0x100fe200080108d0 */
[----:B------:R-:W-:Y:S01]  /*8af0*/  IADD3 R157, -R220, 0xb, RZ ;  /* 0x0000000bdc9d7810 */ /* 0x000fe20007ffe1ff */
        /* <DEDUP_REMOVED lines=9> */
[----:B0-----:R-:W-:Y:S01]  /*8b90*/  FMNMX.FTZ R21, R214, R199, !PT ;  /* 0x000000c7d6157209 */ /* 0x001fe20007810000 */
[----:B-1----:R-:W-:Y:S01]  /*8ba0*/  IMAD.U32 R215, RZ, RZ, UR5 ;  /* 0x00000005ffd77e24 */ /* 0x002fe2000f8e00ff */
[----:B------:R-:W-:Y:S01]  /*8bb0*/  UIMAD UR5, UR36, 0xc00, UR7 ;  /* 0x00000c00240578a4 */ /* 0x000fe2000f8e0207 */
[--C-:B------:R-:W-:Y:S01]  /*8bc0*/  FFMA.FTZ R169, R169, UR6, -R208.reuse ;  /* 0x00000006a9a97c23 */ /* 0x100fe200080108d0 */
[--C-:B------:R-:W-:Y:S01]  /*8bd0*/  FFMA.FTZ R171, R171, UR6, -R208.reuse ;  /* 0x00000006abab7c23 */ /* 0x100fe200080108d0 */
[C---:B------:R-:W-:Y:S01]  /*8be0*/  FADD.FTZ R152, -R21.reuse, R209 ;  /* 0x000000d115987221 */ /* 0x040fe20000010100 */
[----:B------:R-:W-:Y:S01]  /*8bf0*/  FMUL.FTZ R217, R21, UR6 ;  /* 0x0000000615d97c20 */ /* 0x000fe20008410000 */
[----:B------:R-:W-:Y:S01]  /*8c00*/  MUFU.EX2 R197, R197 ;  /* 0x000000c500c57308 */ /* 0x000fe20000000800 */
[----:B------:R-:W-:Y:S01]  /*8c10*/  FFMA.FTZ R170, R170, UR6, -R208 ;  /* 0x00000006aaaa7c23 */ /* 0x000fe200080108d0 */
[----:B------:R-:W-:Y:S01]  /*8c20*/  FMUL.FTZ R209, R152, UR6 ;  /* 0x0000000698d17c20 */ /* 0x000fe20008410000 */
[----:B------:R-:W-:-:S02]  /*8c30*/  @!P2 VIADD R152, R215, 0x32440 ;  /* 0x00032440d798a836 */ /* 0x000fc40000000000 */
[--C-:B------:R-:W-:Y:S01]  /*8c40*/  FFMA.FTZ R214, R153, UR6, -R217.reuse ;  /* 0x0000000699d67c23 */ /* 0x100fe200080108d9 */
[----:B------:R-:W-:Y:S02]  /*8c50*/  VIADD R153, R220, 0x8 ;  /* 0x00000008dc997836 */ /* 0x000fe40000000000 */
[--C-:B------:R-:W-:Y:S01]  /*8c60*/  FFMA.FTZ R216, R154, UR6, -R217.reuse ;  /* 0x000000069ad87c23 */ /* 0x100fe200080108d9 */
[--C-:B------:R-:W-:Y:S01]  /*8c70*/  FFMA.FTZ R210, R210, UR6, -R217.reuse ;  /* 0x00000006d2d27c23 */ /* 0x100fe200080108d9 */
[----:B------:R-:W-:Y:S01]  /*8c80*/  @!P2 PRMT R152, RZ, 0x654, R152 ;  /* 0x00000654ff98a816 */ /* 0x000fe20000000098 */
[--C-:B------:R-:W-:Y:S01]  /*8c90*/  FFMA.FTZ R211, R211, UR6, -R217.reuse ;  /* 0x00000006d3d37c23 */ /* 0x100fe200080108d9 */
[----:B------:R1:W-:Y:S06]  /*8ca0*/  BAR.ARV R157, 0x100 ;  /* 0x0004009d0000751d */ /* 0x0003ec0000002000 */
[----:B------:R0:W-:Y:S01]  /*8cb0*/  @!P2 SYNCS.ARRIVE.TRANS64.RED.A1T0 RZ, [R152+URZ], RZ ;  /* 0x000000ff98ffa9a7 */ /* 0x0001e2000810043f */
        /* <DEDUP_REMOVED lines=136> */
[----:B0-----:R-:W-:Y:S01]  /*9540*/  F2FP.F16.F32.PACK_AB R152, R197, R195 ;  /* 0x000000c3c598723e */ /* 0x001fe200000000ff */
[----:B------:R-:W-:Y:S01]  /*9550*/  UMOV UR10, UR5 ;  /* 0x00000005000a7c82 */ /* 0x000fe20008000000 */
[----:B--2---:R-:W-:Y:S01]  /*9560*/  F2FP.F16.F32.PACK_AB R154, R213, R199 ;  /* 0x000000c7d59a723e */ /* 0x004fe200000000ff */
[--C-:B------:R-:W-:Y:S01]  /*9570*/  FFMA.FTZ R159, R159, UR6, -R217.reuse ;  /* 0x000000069f9f7c23 */ /* 0x100fe200080108d9 */
[----:B----4-:R-:W-:Y:S01]  /*9580*/  F2FP.F16.F32.PACK_AB R153, R216, R214 ;  /* 0x000000d6d899723e */ /* 0x010fe200000000ff */
[--C-:B------:R-:W-:Y:S01]  /*9590*/  FFMA.FTZ R160, R160, UR6, -R217.reuse ;  /* 0x00000006a0a07c23 */ /* 0x100fe200080108d9 */
[----:B-----5:R-:W-:Y:S01]  /*95a0*/  F2FP.F16.F32.PACK_AB R155, R211, R210 ;  /* 0x000000d2d39b723e */ /* 0x020fe200000000ff */
[--C-:B------:R-:W-:Y:S01]  /*95b0*/  FFMA.FTZ R165, R165, UR6, -R217.reuse ;  /* 0x00000006a5a57c23 */ /* 0x100fe200080108d9 */
[--C-:B------:R-:W-:Y:S01]  /*95c0*/  FFMA.FTZ R167, R167, UR6, -R217.reuse ;  /* 0x00000006a7a77c23 */ /* 0x100fe200080108d9 */
[----:B------:R-:W0:Y:S01]  /*95d0*/  MUFU.EX2 R156, R156 ;  /* 0x0000009c009c7308 */ /* 0x000e220000000800 */
[----:B------:R-:W-:Y:S01]  /*95e0*/  WARPGROUP.ARRIVE ;  /* 0x00000000000079c5 */ /* 0x000fe20000000000 */
[--C-:B------:R-:W-:Y:S01]  /*95f0*/  FFMA.FTZ R166, R166, UR6, -R217.reuse ;  /* 0x00000006a6a67c23 */ /* 0x100fe200080108d9 */
[--C-:B------:R-:W-:Y:S01]  /*9600*/  FFMA.FTZ R168, R168, UR6, -R217.reuse ;  /* 0x00000006a8a87c23 */ /* 0x100fe200080108d9 */
[--C-:B------:R-:W-:Y:S01]  /*9610*/  FFMA.FTZ R173, R173, UR6, -R217.reuse ;  /* 0x00000006adad7c23 */ /* 0x100fe200080108d9 */
[--C-:B------:R-:W-:Y:S01]  /*9620*/  FFMA.FTZ R175, R175, UR6, -R217.reuse ;  /* 0x00000006afaf7c23 */ /* 0x100fe200080108d9 */
[--C-:B------:R-:W-:Y:S01]  /*9630*/  FFMA.FTZ R172, R172, UR6, -R208.reuse ;  /* 0x00000006acac7c23 */ /* 0x100fe200080108d0 */
[----:B------:R-:W-:Y:S01]  /*9640*/  HGMMA.64x256x16.F32 R24, R152, gdesc[UR8].tnspB, R24, gsb0 ;  /* 0x43e0000898187df0 */ /* 0x000fe20008000818 */
[----:B------:R-:W2:Y:S01]  /*9650*/  MUFU.EX2 R158, R158 ;  /* 0x0000009e009e7308 */ /* 0x000ea20000000800 */
[----:B------:R-:W-:Y:S01]  /*9660*/  UIADD3 UR10, UR5, 0x80, URZ ;  /* 0x00000080050a7890 */ /* 0x000fe2000fffe03f */
[--C-:B------:R-:W-:Y:S01]  /*9670*/  FFMA.FTZ R177, R177, UR6, -R208.reuse ;  /* 0x00000006b1b17c23 */ /* 0x100fe200080108d0 */
[----:B------:R-:W-:Y:S01]  /*9680*/  UMOV UR11, 0x40000040 ;  /* 0x40000040000b7882 */ /* 0x000fe20000000000 */
        /* <DEDUP_REMOVED lines=12> */
[----:B------:R-:W3:Y:S01]  /*9750*/  MUFU.EX2 R163, R163 ;  /* 0x000000a300a37308 */ /* 0x000ee20000000800 */
[--C-:B------:R-:W-:Y:S01]  /*9760*/  FFMA.FTZ R182, R182, UR6, -R217.reuse ;  /* 0x00000006b6b67c23 */ /* 0x100fe200080108d9 */
        /* <DEDUP_REMOVED lines=10> */
[----:B------:R-:W-:Y:S01]  /*9810*/  FFMA.FTZ R0, R194, R0, R195 ;  /* 0x00000000c2007223 */ /* 0x000fe200000100c3 */
[----:B------:R-:W-:Y:S01]  /*9820*/  FFMA.FTZ R209, R209, R12, R214 ;  /* 0x0000000cd1d17223 */ /* 0x000fe200000100d6 */
[----:B------:R-:W-:-:S02]  /*9830*/  @!P2 VIADD R215, R215, 0x32460 ;  /* 0x00032460d7d7a836 */ /* 0x000fc40000000000 */
[----:B------:R-:W4:Y:S01]  /*9840*/  MUFU.EX2 R160, R160 ;  /* 0x000000a000a07308 */ /* 0x000f220000000800 */
[----:B------:R-:W-:Y:S01]  /*9850*/  FADD.FTZ R0, R197, R0 ;  /* 0x00000000c5007221 */ /* 0x000fe20000010000 */
[----:B------:R-:W-:Y:S01]  /*9860*/  FADD.FTZ R209, R216, R209 ;  /* 0x000000d1d8d17221 */ /* 0x000fe20000010000 */
[----:B------:R-:W-:Y:S01]  /*9870*/  @!P2 PRMT R215, RZ, 0x654, R215 ;  /* 0x00000654ffd7a816 */ /* 0x000fe200000000d7 */
[----:B------:R-:W-:Y:S02]  /*9880*/  IMAD.MOV.U32 R208, RZ, RZ, R20 ;  /* 0x000000ffffd07224 */ /* 0x000fe400078e0014 */
[----:B------:R-:W-:Y:S01]  /*9890*/  FADD.FTZ R0, R199, R0 ;  /* 0x00000000c7007221 */ /* 0x000fe20000010000 */
[----:B------:R-:W-:Y:S01]  /*98a0*/  FADD.FTZ R210, R210, R209 ;  /* 0x000000d1d2d27221 */ /* 0x000fe20000010000 */
[----:B------:R-:W-:Y:S01]  /*98b0*/  IMAD.MOV.U32 R209, RZ, RZ, R21 ;  /* 0x000000ffffd17224 */ /* 0x000fe200078e0015 */
[----:B------:R-:W-:Y:S01]  /*98c0*/  MUFU.EX2 R165, R165 ;  /* 0x000000a500a57308 */ /* 0x000fe20000000800 */
[----:B------:R-:W-:Y:S01]  /*98d0*/  FADD.FTZ R213, R213, R0 ;  /* 0x00000000d5d57221 */ /* 0x000fe20000010000 */
[----:B------:R-:W-:-:S03]  /*98e0*/  FADD.FTZ R210, R211, R210 ;  /* 0x000000d2d3d27221 */ /* 0x000fc60000010000 */
[----:B0-----:R-:W-:-:S03]  /*98f0*/  FADD.FTZ R213, R156, R213 ;  /* 0x000000d59cd57221 */ /* 0x001fc60000010000 */
[----:B------:R-:W0:Y:S08]  /*9900*/  MUFU.EX2 R167, R167 ;  /* 0x000000a700a77308 */ /* 0x000e300000000800 */
[----:B------:R-:W5:Y:S08]  /*9910*/  MUFU.EX2 R162, R162 ;  /* 0x000000a200a27308 */ /* 0x000f700000000800 */
        /* <DEDUP_REMOVED lines=27> */
[----:B--2---:R-:W-:-:S05]  /*9ad0*/  F2FP.F16.F32.PACK_AB R152, R158, R156 ;  /* 0x0000009c9e98723e */ /* 0x004fca00000000ff */
[----:B------:R-:W2:Y:S01]  /*9ae0*/  MUFU.EX2 R193, R193 ;  /* 0x000000c100c17308 */ /* 0x000ea20000000800 */
[----:B---3--:R-:W-:Y:S01]  /*9af0*/  F2FP.F16.F32.PACK_AB R154, R163, R161 ;  /* 0x000000a1a39a723e */ /* 0x008fe200000000ff */
[----:B------:R-:W-:Y:S01]  /*9b00*/  FADD.FTZ R158, R158, R213 ;  /* 0x000000d59e9e7221 */ /* 0x000fe20000010000 */
[C---:B----4-:R-:W-:Y:S01]  /*9b10*/  F2FP.F16.F32.PACK_AB R153, R160.reuse, R159 ;  /* 0x0000009fa099723e */ /* 0x050fe200000000ff */
[----:B------:R-:W-:Y:S01]  /*9b20*/  FADD.FTZ R159, R159, R210 ;  /* 0x000000d29f9f7221 */ /* 0x000fe20000010000 */
[----:B0-----:R-:W-:Y:S01]  /*9b30*/  F2FP.F16.F32.PACK_AB R155, R167, R165 ;  /* 0x000000a5a79b723e */ /* 0x001fe200000000ff */
        /* <DEDUP_REMOVED lines=8> */
[----:B------:R-:W0:Y:S01]  /*9bc0*/  MUFU.EX2 R223, R223 ;  /* 0x000000df00df7308 */ /* 0x000e220000000800 */
[----:B------:R-:W-:Y:S01]  /*9bd0*/  UMOV UR11, 0x40000040 ;  /* 0x40000040000b7882 */ /* 0x000fe20000000000 */
[----:B------:R-:W-:Y:S01]  /*9be0*/  FADD.FTZ R167, R167, R160 ;  /* 0x000000a0a7a77221 */ /* 0x000fe20000010000 */
[----:B-----5:R-:W-:-:S03]  /*9bf0*/  FADD.FTZ R163, R162, R163 ;  /* 0x000000a3a2a37221 */ /* 0x020fc60000010000 */
[----:B-1----:R-:W-:Y:S02]  /*9c00*/  FADD.FTZ R167, R166, R167 ;  /* 0x000000a7a6a77221 */ /* 0x002fe40000010000 */
[----:B------:R-:W-:Y:S08]  /*9c10*/  MUFU.EX2 R192, R192 ;  /* 0x000000c000c07308 */ /* 0x000ff00000000800 */
[----:B------:R-:W1:Y:S01]  /*9c20*/  MUFU.EX2 R217, R217 ;  /* 0x000000d900d97308 */ /* 0x000e620000000800 */
[----:B------:R-:W-:-:S02]  /*9c30*/  WARPGROUP.DEPBAR.LE gsb0, 0x0 ;  /* 0x00008000000079c5 */ /* 0x000fc40000010000 */
[C---:B------:R-:W-:Y:S01]  /*9c40*/  F2FP.F16.F32.PACK_AB R152, R164.reuse, R162 ;  /* 0x000000a2a498723e */ /* 0x040fe200000000ff */
[----:B------:R-:W-:Y:S01]  /*9c50*/  FADD.FTZ R164, R164, R163 ;  /* 0x000000a3a4a47221 */ /* 0x000fe20000010000 */
[----:B------:R-:W-:Y:S02]  /*9c60*/  F2FP.F16.F32.PACK_AB R154, R171, R169 ;  /* 0x000000a9ab9a723e */ /* 0x000fe400000000ff */
[C---:B------:R-:W-:Y:S01]  /*9c70*/  F2FP.F16.F32.PACK_AB R153, R168.reuse, R166 ;  /* 0x000000a6a899723e */ /* 0x040fe200000000ff */
[----:B------:R-:W-:Y:S01]  /*9c80*/  FADD.FTZ R168, R168, R167 ;  /* 0x000000a7a8a87221 */ /* 0x000fe20000010000 */
[----:B------:R-:W-:Y:S01]  /*9c90*/  F2FP.F16.F32.PACK_AB R155, R175, R173 ;  /* 0x000000adaf9b723e */ /* 0x000fe200000000ff */
[----:B------:R-:W-:Y:S02]  /*9ca0*/  FADD.FTZ R164, R169, R164 ;  /* 0x000000a4a9a47221 */ /* 0x000fe40000010000 */
[----:B------:R-:W-:Y:S01]  /*9cb0*/  FADD.FTZ R168, R173, R168 ;  /* 0x000000a8ada87221 */ /* 0x000fe20000010000 */
[----:B------:R-:W-:Y:S01]  /*9cc0*/  WARPGROUP.ARRIVE ;  /* 0x00000000000079c5 */ /* 0x000fe20000000000 */
[----:B------:R-:W-:-:S02]  /*9cd0*/  FADD.FTZ R171, R171, R164 ;  /* 0x000000a4abab7221 */ /* 0x000fc40000010000 */
[----:B------:R-:W-:Y:S02]  /*9ce0*/  FADD.FTZ R175, R175, R168 ;  /* 0x000000a8afaf7221 */ /* 0x000fe40000010000 */
[----:B------:R-:W-:Y:S01]  /*9cf0*/  FADD.FTZ R171, R170, R171 ;  /* 0x000000abaaab7221 */ /* 0x000fe20000010000 */
[----:B------:R-:W-:Y:S01]  /*9d00*/  HGMMA.64x256x16.F32 R24, R152, gdesc[UR8].tnspB, R24, gsb0 ;  /* 0x43e0000898187df0 */ /* 0x000fe20008000818 */
[----:B------:R-:W-:Y:S01]  /*9d10*/  UIADD3 UR10, UR5, 0x180, URZ ;  /* 0x00000180050a7890 */ /* 0x000fe2000fffe03f */
[----:B------:R-:W-:Y:S01]  /*9d20*/  FADD.FTZ R175, R174, R175 ;  /* 0x000000afaeaf7221 */ /* 0x000fe20000010000 */
[----:B------:R-:W-:Y:S01]  /*9d30*/  UMOV UR11, 0x40000040 ;  /* 0x40000040000b7882 */ /* 0x000fe20000000000 */
[----:B------:R-:W-:Y:S02]  /*9d40*/  WARPGROUP.DEPBAR.LE gsb0, 0x0 ;  /* 0x00008000000079c5 */ /* 0x000fe40000010000 */
[C---:B------:R-:W-:Y:S01]  /*9d50*/  F2FP.F16.F32.PACK_AB R152, R172.reuse, R170 ;  /* 0x000000aaac98723e */ /* 0x040fe200000000ff */
[----:B------:R-:W-:Y:S01]  /*9d60*/  FADD.FTZ R172, R172, R171 ;  /* 0x000000abacac7221 */ /* 0x000fe20000010000 */
[----:B------:R-:W-:-:S02]  /*9d70*/  F2FP.F16.F32.PACK_AB R154, R179, R177 ;  /* 0x000000b1b39a723e */ /* 0x000fc400000000ff */
[C---:B------:R-:W-:Y:S01]  /*9d80*/  F2FP.F16.F32.PACK_AB R153, R176.reuse, R174 ;  /* 0x000000aeb099723e */ /* 0x040fe200000000ff */
[----:B------:R-:W-:Y:S01]  /*9d90*/  FADD.FTZ R176, R176, R175 ;  /* 0x000000afb0b07221 */ /* 0x000fe20000010000 */
[----:B------:R-:W-:Y:S01]  /*9da0*/  F2FP.F16.F32.PACK_AB R155, R183, R181 ;  /* 0x000000b5b79b723e */ /* 0x000fe200000000ff */
[----:B------:R-:W-:Y:S02]  /*9db0*/  FADD.FTZ R172, R177, R172 ;  /* 0x000000acb1ac7221 */ /* 0x000fe40000010000 */
[----:B------:R-:W-:Y:S01]  /*9dc0*/  FADD.FTZ R176, R181, R176 ;  /* 0x000000b0b5b07221 */ /* 0x000fe20000010000 */
[----:B------:R-:W-:Y:S01]  /*9dd0*/  WARPGROUP.ARRIVE ;  /* 0x00000000000079c5 */ /* 0x000fe20000000000 */
[----:B------:R-:W-:Y:S02]  /*9de0*/  FADD.FTZ R179, R179, R172 ;  /* 0x000000acb3b37221 */ /* 0x000fe40000010000 */
[----:B------:R-:W-:-:S09]  /*9df0*/  FADD.FTZ R183, R183, R176 ;  /* 0x000000b0b7b77221 */ /* 0x000fd20000010000 */
[----:B------:R-:W-:Y:S01]  /*9e00*/  HGMMA.64x256x16.F32 R24, R152, gdesc[UR8].tnspB, R24, gsb0 ;  /* 0x43e0000898187df0 */ /* 0x000fe20008000818 */
[----:B------:R-:W-:Y:S01]  /*9e10*/  UIADD3 UR10, UR5, 0x200, URZ ;  /* 0x00000200050a7890 */ /* 0x000fe2000fffe03f */
[----:B------:R-:W-:Y:S01]  /*9e20*/  UMOV UR11, 0x40000040 ;  /* 0x40000040000b7882 */ /* 0x000fe20000000000 */
[----:B------:R-:W-:Y:S02]  /*9e30*/  WARPGROUP.DEPBAR.LE gsb0, 0x0 ;  /* 0x00008000000079c5 */ /* 0x000fe40000010000 */
[----:B------:R-:W-:Y:S01]  /*9e40*/  F2FP.F16.F32.PACK_AB R152, R221, R178 ;  /* 0x000000b2dd98723e */ /* 0x000fe200000000ff */
        /* <DEDUP_REMOVED lines=13> */
[----:B------:R-:W-:Y:S01]  /*9f20*/  FADD.FTZ R189, R189, R184 ;  /* 0x000000b8bdbd7221 */ /* 0x000fe20000010000 */
[----:B------:R-:W-:Y:S01]  /*9f30*/  UMOV UR11, 0x40000040 ;  /* 0x40000040000b7882 */ /* 0x000fe20000000000 */
[----:B------:R-:W-:Y:S02]  /*9f40*/  WARPGROUP.DEPBAR.LE gsb0, 0x0 ;  /* 0x00008000000079c5 */ /* 0x000fe40000010000 */
[----:B------:R-:W-:Y:S01]  /*9f50*/  F2FP.F16.F32.PACK_AB R152, R191, R186 ;  /* 0x000000babf98723e */ /* 0x000fe200000000ff */
[----:B------:R-:W-:Y:S01]  /*9f60*/  FADD.FTZ R186, R186, R185 ;  /* 0x000000b9baba7221 */ /* 0x000fe20000010000 */
[----:B--2---:R-:W-:Y:S02]  /*9f70*/  F2FP.F16.F32.PACK_AB R154, R193, R188 ;  /* 0x000000bcc19a723e */ /* 0x004fe400000000ff */
[----:B0-----:R-:W-:Y:S01]  /*9f80*/  F2FP.F16.F32.PACK_AB R153, R223, R190 ;  /* 0x000000bedf99723e */ /* 0x001fe200000000ff */
[----:B------:R-:W-:Y:S01]  /*9f90*/  FADD.FTZ R190, R190, R189 ;  /* 0x000000bdbebe7221 */ /* 0x000fe20000010000 */
[----:B-1----:R-:W-:Y:S01]  /*9fa0*/  F2FP.F16.F32.PACK_AB R155, R217, R192 ;  /* 0x000000c0d99b723e */ /* 0x002fe200000000ff */
[----:B------:R-:W-:-:S02]  /*9fb0*/  FADD.FTZ R191, R191, R186 ;  /* 0x000000babfbf7221 */ /* 0x000fc40000010000 */
[----:B------:R-:W-:Y:S01]  /*9fc0*/  FADD.FTZ R223, R223, R190 ;  /* 0x000000bedfdf7221 */ /* 0x000fe20000010000 */
[----:B------:R-:W-:Y:S01]  /*9fd0*/  WARPGROUP.ARRIVE ;  /* 0x00000000000079c5 */ /* 0x000fe20000000000 */
[----:B------:R-:W-:Y:S02]  /*9fe0*/  FADD.FTZ R0, R188, R191 ;  /* 0x000000bfbc007221 */ /* 0x000fe40000010000 */
[----:B------:R-:W-:Y:S02]  /*9ff0*/  FADD.FTZ R12, R192, R223 ;  /* 0x000000dfc00c7221 */ /* 0x000fe40000010000 */
[----:B------:R-:W-:-:S07]  /*a000*/  FADD.FTZ R0, R193, R0 ;  /* 0x00000000c1007221 */ /* 0x000fce0000010000 */
[----:B------:R-:W-:Y:S01]  /*a010*/  HGMMA.64x256x16.F32 R24, R152, gdesc[UR8].tnspB, R24, gsb0 ;  /* 0x43e0000898187df0 */ /* 0x000fe20008000818 */
[----:B------:R-:W-:Y:S02]  /*a020*/  FADD.FTZ R12, R217, R12 ;  /* 0x0000000cd90c7221 */ /* 0x000fe40000010000 */
[----:B------:R-:W-:Y:S02]  /*a030*/  WARPGROUP.DEPBAR.LE gsb0, 0x0 ;  /* 0x00008000000079c5 */ /* 0x000fe40000010000 */
[----:B------:R1:W-:Y:S01]  /*a040*/  @!P2 SYNCS.ARRIVE.TRANS64.RED.A1T0 RZ, [R215+URZ], RZ ;  /* 0x000000ffd7ffa9a7 */ /* 0x0003e2000810043f */
[----:B------:R-:W-:Y:S05]  /*a050*/  @P1 BRA `(.L_x_4390) ;  /* 0xffffffd400c41947 */ /* 0x000fea000383ffff */
.L_x_4381:
[----:B------:R-:W2:Y:S01]  /*a060*/  SHFL.BFLY PT, R3, R0, 0x2, 0x1f ;  /* 0x0c401f0000037f89 */ /* 0x000ea200000e0000 */
[----:B------:R-:W-:Y:S01]  /*a070*/  IMAD.MOV.U32 R4, RZ, RZ, RZ ;  /* 0x000000ffff047224 */ /* 0x000fe200078e00ff */
[----:B------:R-:W-:Y:S01]  /*a080*/  R2UR UR4, R224 ;  /* 0x00000000e00472ca */ /* 0x000fe200000e0000 */
[----:B------:R-:W-:Y:S01]  /*a090*/  UIADD3 UR36, UR36, 0x1, URZ ;  /* 0x0000000124247890 */ /* 0x000fe2000fffe03f */
[----:B------:R-:W3:Y:S01]  /*a0a0*/  SHFL.BFLY PT, R5, R12, 0x2, 0x1f ;  /* 0x0c401f000c057f89 */ /* 0x000ee200000e0000 */
[----:B------:R-:W-:Y:S01]  /*a0b0*/  IMAD.U32 R9, RZ, RZ, UR6 ;  /* 0x00000006ff097e24 */ /* 0x000fe2000f8e00ff */
[----:B------:R4:W-:Y:S06]  /*a0c0*/  BAR.ARV R157, 0x100 ;  /* 0x0004009d0000751d */ /* 0x0009ec0000002000 */
[----:B------:R-:W-:-:S02]  /*a0d0*/  UISETP.NE.AND UP0, UPT, UR36, 0x2, UPT ;  /* 0x000000022400788c */ /* 0x000fc4000bf05270 */
[----:B------:R-:W-:Y:S06]  /*a0e0*/  BAR.ARV 0x8, 0x180 ;  /* 0x0206000000007b1d */ /* 0x000fec0000002000 */
[----:B------:R-:W-:Y:S01]  /*a0f0*/  UIADD3 UR4, UR4, 0x1, URZ ;  /* 0x0000000104047890 */ /* 0x000fe2000fffe03f */
[----:B------:R-:W-:Y:S01]  /*a100*/  PLOP3.LUT P0, PT, PT, PT, PT, 0x8, 0x0 ;  /* 0x000000000000781c */ /* 0x000fe20003f0e170 */
[----:B--2---:R-:W-:Y:S01]  /*a110*/  FADD.FTZ R3, R3, R0 ;  /* 0x0000000003037221 */ /* 0x004fe20000010000 */
[----:B------:R-:W-:Y:S01]  /*a120*/  IMAD.MOV.U32 R0, RZ, RZ, RZ ;  /* 0x000000ffff007224 */ /* 0x000fe200078e00ff */
[----:B------:R-:W-:Y:S01]  /*a130*/  USEL UR36, UR36, URZ, UP0 ;  /* 0x0000003f24247287 */ /* 0x000fe20008000000 */
[----:B---3--:R-:W-:-:S02]  /*a140*/  FADD.FTZ R5, R5, R12 ;  /* 0x0000000c05057221 */ /* 0x008fc40000010000 */
[----:B------:R-:W2:Y:S01]  /*a150*/  SHFL.BFLY PT, R2, R3, 0x1, 0x1f ;  /* 0x0c201f0003027f89 */ /* 0x000ea200000e0000 */
[----:B------:R-:W-:Y:S01]  /*a160*/  IMAD.U32 R224, RZ, RZ, UR4 ;  /* 0x00000004ffe07e24 */ /* 0x000fe2000f8e00ff */
[----:B------:R-:W-:-:S04]  /*a170*/  USEL UR4, URZ, 0x1, UP0 ;  /* 0x000000013f047887 */ /* 0x000fc80008000000 */
[----:B------:R-:W-:Y:S01]  /*a180*/  ULOP3.LUT UR37, UR37, UR4, URZ, 0x3c, !UPT ;  /* 0x0000000425257292 */ /* 0x000fe2000f8e3c3f */
[----:B--2---:R-:W-:Y:S01]  /*a190*/  FADD.FTZ R7, R3, R2 ;  /* 0x0000000203077221 */ /* 0x004fe20000010000 */
[----:B------:R-:W-:Y:S01]  /*a1a0*/  IMAD.MOV.U32 R3, RZ, RZ, -0x800000 ;  /* 0xff800000ff037424 */ /* 0x000fe200078e00ff */
[----:B------:R-:W2:Y:S03]  /*a1b0*/  SHFL.BFLY PT, R2, R5, 0x1, 0x1f ;  /* 0x0c201f0005027f89 */ /* 0x000ea600000e0000 */
[----:B------:R-:W-:-:S13]  /*a1c0*/  FSETP.NE.FTZ.AND P1, PT, R7, RZ, PT ;  /* 0x000000ff0700720b */ /* 0x000fda0003f35000 */
[----:B------:R-:W3:Y:S01]  /*a1d0*/  @P1 MUFU.RCP R4, R7 ;  /* 0x0000000700041308 */ /* 0x000ee20000001000 */
[----:B--2---:R-:W-:Y:S01]  /*a1e0*/  FADD.FTZ R6, R5, R2 ;  /* 0x0000000205067221 */ /* 0x004fe20000010000 */
[----:B------:R-:W-:Y:S02]  /*a1f0*/  IMAD.U32 R5, RZ, RZ, UR6 ;  /* 0x00000006ff057e24 */ /* 0x000fe4000f8e00ff */
[----:B------:R-:W-:Y:S02]  /*a200*/  IMAD.MOV.U32 R2, RZ, RZ, -0x800000 ;  /* 0xff800000ff027424 */ /* 0x000fe400078e00ff */
[----:B------:R-:W-:Y:S01]  /*a210*/  FSETP.NE.FTZ.AND P2, PT, R6, RZ, PT ;  /* 0x000000ff0600720b */ /* 0x000fe20003f55000 */
[----:B------:R-:W-:Y:S01]  /*a220*/  @P1 FMUL.FTZ R5, R5, 0.69314718246459960938 ;  /* 0x3f31721805051820 */ /* 0x000fe20000410000 */
        /* <DEDUP_REMOVED lines=64> */
[----:B------:R-:W0:Y:S01]  /*a630*/  @P2 MUFU.RCP R0, R6 ;  /* 0x0000000600002308 */ /* 0x000e220000001000 */
[----:B------:R-:W-:-:S07]  /*a640*/  @P2 FMUL.FTZ R9, R9, 0.69314718246459960938 ;  /* 0x3f31721809092820 */ /* 0x000fce0000410000 */
[----:B------:R-:W2:Y:S08]  /*a650*/  @P1 MUFU.LG2 R4, R7 ;  /* 0x0000000700041308 */ /* 0x000eb00000000c00 */
[----:B------:R-:W3:Y:S01]  /*a660*/  @P2 MUFU.LG2 R6, R6 ;  /* 0x0000000600062308 */ /* 0x000ee20000000c00 */
        /* <DEDUP_REMOVED lines=67> */
[----:B----4-:R-:W-:-:S07]  /*aaa0*/  @P2 FFMA.FTZ R2, R9, R21, R6 ;  /* 0x0000001509022223 */ /* 0x010fce0000010006 */
.L_x_4359:
        /* <DEDUP_REMOVED lines=10> */
[----:B------:R-:W2:Y:S01]  /*ab50*/  LDC R195, c[0x0][0xce8] ;  /* 0x00033a00ffc37b82 */ /* 0x000ea20000000800 */
[----:B------:R-:W-:Y:S01]  /*ab60*/  F2FP.F16.F32.PACK_AB R24, R25, R24 ;  /* 0x000000181918723e */ /* 0x000fe200000000ff */
[----:B------:R-:W-:Y:S01]  /*ab70*/  ULDC.64 UR8, c[0x0][0xc90] ;  /* 0x0003240000087ab9 */ /* 0x000fe20000000a00 */
[----:B------:R-:W-:Y:S01]  /*ab80*/  F2FP.F16.F32.PACK_AB R25, R40, R26 ;  /* 0x0000001a2819723e */ /* 0x000fe200000000ff */
[----:B------:R-:W-:Y:S01]  /*ab90*/  ULDC.64 UR14, c[0x0][0x208] ;  /* 0x00008200000e7ab9 */ /* 0x000fe20000000a00 */
[----:B------:R-:W-:Y:S02]  /*aba0*/  F2FP.F16.F32.PACK_AB R26, R29, R28 ;  /* 0x0000001c1d1a723e */ /* 0x000fe400000000ff */
[----:B------:R-:W-:Y:S02]  /*abb0*/  F2FP.F16.F32.PACK_AB R27, R27, R30 ;  /* 0x0000001e1b1b723e */ /* 0x000fe400000000ff */
[----:B------:R-:W-:-:S02]  /*abc0*/  R2UR UR11, R207 ;  /* 0x00000000cf0b72ca */ /* 0x000fc400000e0000 */
[----:B------:R-:W-:Y:S02]  /*abd0*/  R2UR UR13, R218 ;  /* 0x00000000da0d72ca */ /* 0x000fe400000e0000 */
[----:B------:R-:W-:Y:S02]  /*abe0*/  F2FP.F16.F32.PACK_AB R32, R33, R32 ;  /* 0x000000202120723e */ /* 0x000fe400000000ff */
[----:B------:R-:W-:Y:S02]  /*abf0*/  F2FP.F16.F32.PACK_AB R33, R35, R34 ;  /* 0x000000222321723e */ /* 0x000fe400000000ff */
[----:B------:R-:W-:Y:S01]  /*ac00*/  F2FP.F16.F32.PACK_AB R34, R37, R172 ;  /* 0x000000ac2522723e */ /* 0x000fe200000000ff */
[----:B------:R-:W-:Y:S01]  /*ac10*/  VIADD R37, R201, UR38 ;  /* 0x00000026c9257c36 */ /* 0x000fe20008000000 */
[----:B------:R-:W-:Y:S02]  /*ac20*/  F2FP.F16.F32.PACK_AB R35, R39, R38 ;  /* 0x000000262723723e */ /* 0x000fe400000000ff */
[----:B------:R-:W-:Y:S01]  /*ac30*/  F2FP.F16.F32.PACK_AB R136, R137, R136 ;  /* 0x000000888988723e */ /* 0x000fe200000000ff */
[----:B------:R-:W-:Y:S01]  /*ac40*/  USHF.R.S32.HI UR10, URZ, 0x1f, UR11 ;  /* 0x0000001f3f0a7899 */ /* 0x000fe2000801140b */
[----:B------:R-:W-:Y:S01]  /*ac50*/  F2FP.F16.F32.PACK_AB R137, R166, R120 ;  /* 0x00000078a689723e */ /* 0x000fe200000000ff */
[----:B------:R-:W-:Y:S01]  /*ac60*/  UIMAD.WIDE.U32 UR6, UR11, UR8, URZ ;  /* 0x000000080b0672a5 */ /* 0x000fe2000f8e003f */
[----:B------:R-:W-:Y:S01]  /*ac70*/  F2FP.F16.F32.PACK_AB R169, R170, R169 ;  /* 0x000000a9aaa9723e */ /* 0x000fe200000000ff */
[----:B------:R-:W-:Y:S01]  /*ac80*/  UIMAD UR5, UR10, UR8, URZ ;  /* 0x000000080a0572a4 */ /* 0x000fe2000f8e023f */
[----:B------:R-:W-:Y:S01]  /*ac90*/  F2FP.F16.F32.PACK_AB R170, R149, R148 ;  /* 0x0000009495aa723e */ /* 0x000fe200000000ff */
[----:B------:R-:W-:Y:S01]  /*aca0*/  USHF.R.S32.HI UR12, URZ, 0x1f, UR13 ;  /* 0x0000001f3f0c7899 */ /* 0x000fe2000801140d */
[----:B------:R-:W-:Y:S01]  /*acb0*/  F2FP.F16.F32.PACK_AB R171, R0, R171 ;  /* 0x000000ab00ab723e */ /* 0x000fe200000000ff */
[----:B------:R-:W-:Y:S01]  /*acc0*/  UIMAD UR5, UR11, UR9, UR5 ;  /* 0x000000090b0572a4 */ /* 0x000fe2000f8e0205 */
[----:B------:R-:W-:-:S02]  /*acd0*/  MOV R162, R194 ;  /* 0x000000c200a27202 */ /* 0x000fc40000000f00 */
[----:B0-----:R-:W-:Y:S01]  /*ace0*/  MOV R163, R5 ;  /* 0x0000000500a37202 */ /* 0x001fe20000000f00 */
[----:B------:R-:W-:Y:S01]  /*acf0*/  IMAD R5, R219, 0x40, R200 ;  /* 0x00000040db057824 */ /* 0x000fe200078e02c8 */
[----:B------:R-:W-:Y:S01]  /*ad00*/  ULDC.64 UR8, c[0x0][0xc98] ;  /* 0x0003260000087ab9 */ /* 0x000fe20000000a00 */
[----:B------:R-:W-:Y:S01]  /*ad10*/  UIADD3 UR7, UR7, UR5, URZ ;  /* 0x0000000507077290 */ /* 0x000fe2000fffe03f */
[--C-:B------:R-:W-:Y:S01]  /*ad20*/  IMAD.WIDE R16, R228, 0x2, R162.reuse ;  /* 0x00000002e4107825 */ /* 0x100fe200078e02a2 */
[----:B------:R-:W-:Y:S02]  /*ad30*/  UIMAD UR5, UR12, UR8, URZ ;  /* 0x000000080c0572a4 */ /* 0x000fe4000f8e023f */
[----:B------:R-:W-:Y:S01]  /*ad40*/  UIMAD.WIDE.U32 UR6, UR13, UR8, UR6 ;  /* 0x000000080d0672a5 */ /* 0x000fe2000f8e0006 */
[----:B------:R-:W-:Y:S01]  /*ad50*/  IMAD.WIDE R162, R5, 0x2, R162 ;  /* 0x0000000205a27825 */ /* 0x000fe200078e02a2 */
[C---:B------:R-:W-:Y:S01]  /*ad60*/  IADD3 R23, P0, R16.reuse, 0x8060, RZ ;  /* 0x0000806010177810 */ /* 0x040fe20007f1e0ff */
[----:B------:R-:W-:Y:S01]  /*ad70*/  UIMAD UR5, UR13, UR9, UR5 ;  /* 0x000000090d0572a4 */ /* 0x000fe2000f8e0205 */
[----:B------:R-:W-:-:S02]  /*ad80*/  IADD3 R7, P3, R16, 0xc060, RZ ;  /* 0x0000c06010077810 */ /* 0x000fc40007f7e0ff */
[----:B------:R-:W-:Y:S01]  /*ad90*/  LOP3.LUT R14, R23, 0x380, RZ, 0xc0, !PT ;  /* 0x00000380170e7812 */ /* 0x000fe200078ec0ff */
[--C-:B------:R-:W-:Y:S01]  /*ada0*/  IMAD.X R15, RZ, RZ, R17.reuse, P0 ;  /* 0x000000ffff0f7224 */ /* 0x100fe200000e0611 */
[----:B------:R-:W-:Y:S01]  /*adb0*/  IADD3 R110, P2, R16, 0x8040, RZ ;  /* 0x00008040106e7810 */ /* 0x000fe20007f5e0ff */
[--C-:B------:R-:W-:Y:S01]  /*adc0*/  IMAD.X R5, RZ, RZ, R17.reuse, P3 ;  /* 0x000000ffff057224 */ /* 0x100fe200018e0611 */
[----:B------:R-:W-:Y:S01]  /*add0*/  SHF.R.U64 R14, R14, 0x3, RZ ;  /* 0x000000030e0e7819 */ /* 0x000fe200000012ff */
[----:B------:R-:W-:Y:S01]  /*ade0*/  ULDC.64 UR8, c[0x0][0xbe8] ;  /* 0x0002fa0000087ab9 */ /* 0x000fe20000000a00 */
[C---:B------:R-:W-:Y:S01]  /*adf0*/  IADD3 R106, P3, R16.reuse, 0x8020, RZ ;  /* 0x00008020106a7810 */ /* 0x040fe20007f7e0ff */
[--C-:B------:R-:W-:Y:S01]  /*ae00*/  IMAD.X R143, RZ, RZ, R17.reuse, P2 ;  /* 0x000000ffff8f7224 */ /* 0x100fe200010e0611 */
[----:B------:R-:W-:Y:S02]  /*ae10*/  LOP3.LUT R4, R7, 0x380, RZ, 0xc0, !PT ;  /* 0x0000038007047812 */ /* 0x000fe400078ec0ff */
[----:B------:R-:W-:Y:S01]  /*ae20*/  IADD3 R12, P2, R16, 0x4000, RZ ;  /* 0x00004000100c7810 */ /* 0x000fe20007f5e0ff */
[----:B------:R-:W-:Y:S01]  /*ae30*/  IMAD.X R147, RZ, RZ, R17, P3 ;  /* 0x000000ffff937224 */ /* 0x000fe200018e0611 */
[----:B------:R-:W-:-:S02]  /*ae40*/  LOP3.LUT R14, R14, R23, RZ, 0x3c, !PT ;  /* 0x000000170e0e7212 */ /* 0x000fc400078e3cff */
[----:B------:R-:W-:Y:S01]  /*ae50*/  LOP3.LUT R23, R106, 0x380, RZ, 0xc0, !PT ;  /* 0x000003806a177812 */ /* 0x000fe200078ec0ff */
[--C-:B------:R-:W-:Y:S01]  /*ae60*/  IMAD.X R13, RZ, RZ, R17.reuse, P2 ;  /* 0x000000ffff0d7224 */ /* 0x100fe200010e0611 */
[----:B------:R-:W-:Y:S02]  /*ae70*/  SHF.R.U64 R4, R4, 0x3, RZ ;  /* 0x0000000304047819 */ /* 0x000fe400000012ff */
[C---:B------:R-:W-:Y:S02]  /*ae80*/  IADD3 R103, P4, R16.reuse, 0xc040, RZ ;  /* 0x0000c04010677810 */ /* 0x040fe40007f9e0ff */
[C---:B------:R-:W-:Y:S02]  /*ae90*/  IADD3 R99, P5, R16.reuse, 0xc020, RZ ;  /* 0x0000c02010637810 */ /* 0x040fe40007fbe0ff */
[C---:B------:R-:W-:Y:S02]  /*aea0*/  IADD3 R31, P6, R16.reuse, 0xc000, RZ ;  /* 0x0000c000101f7810 */ /* 0x040fe40007fde0ff */
[C---:B------:R-:W-:Y:S01]  /*aeb0*/  IADD3 R19, P1, R16.reuse, 0x20, RZ ;  /* 0x0000002010137810 */ /* 0x040fe20007f3e0ff */
[--C-:B------:R-:W-:Y:S01]  /*aec0*/  IMAD.X R9, RZ, RZ, R17.reuse, P5 ;  /* 0x000000ffff097224 */ /* 0x100fe200028e0611 */
[----:B------:R-:W-:Y:S01]  /*aed0*/  SHF.R.U64 R23, R23, 0x3, RZ ;  /* 0x0000000317177819 */ /* 0x000fe200000012ff */
[--C-:B------:R-:W-:Y:S01]  /*aee0*/  IMAD.X R11, RZ, RZ, R17.reuse, P6 ;  /* 0x000000ffff0b7224 */ /* 0x100fe200030e0611 */
[----:B------:R-:W-:Y:S01]  /*aef0*/  LOP3.LUT R165, R16, 0x380, RZ, 0xc0, !PT ;  /* 0x0000038010a57812 */ /* 0x000fe200078ec0ff */
[----:B------:R-:W-:Y:S01]  /*af00*/  IMAD.X R139, RZ, RZ, R17, P1 ;  /* 0x000000ffff8b7224 */ /* 0x000fe200008e0611 */
[----:B------:R-:W-:-:S02]  /*af10*/  IADD3 R107, P2, R162, 0x7000, RZ ;  /* 0x00007000a26b7810 */ /* 0x000fc40007f5e0ff */
[----:B------:R-:W-:Y:S01]  /*af20*/  LOP3.LUT R4, R4, R7, RZ, 0x3c, !PT ;  /* 0x0000000704047212 */ /* 0x000fe200078e3cff */
[--C-:B------:R-:W-:Y:S01]  /*af30*/  IMAD.X R7, RZ, RZ, R17.reuse, P4 ;  /* 0x000000ffff077224 */ /* 0x100fe200020e0611 */
[----:B------:R-:W-:Y:S02]  /*af40*/  LOP3.LUT R146, R23, R106, RZ, 0x3c, !PT ;  /* 0x0000006a17927212 */ /* 0x000fe400078e3cff */
        /* <DEDUP_REMOVED lines=12> */
[----:B------:R-:W-:Y:S01]  /*b010*/  LOP3.LUT R106, R107, 0x380, RZ, 0xc0, !PT ;  /* 0x000003806b6a7812 */ /* 0x000fe200078ec0ff */
[--C-:B------:R-:W-:Y:S01]  /*b020*/  IMAD.X R161, RZ, RZ, R17.reuse, P3 ;  /* 0x000000ffffa17224 */ /* 0x100fe200018e0611 */
[----:B------:R-:W-:Y:S01]  /*b030*/  LOP3.LUT R164, R165, R16, RZ, 0x3c, !PT ;  /* 0x00000010a5a47212 */ /* 0x000fe200078e3cff */
[----:B------:R-:W-:Y:S01]  /*b040*/  IMAD.MOV.U32 R165, RZ, RZ, R17 ;  /* 0x000000ffffa57224 */ /* 0x000fe200078e0011 */
[----:B------:R-:W-:-:S02]  /*b050*/  SHF.R.U64 R106, R106, 0x3, RZ ;  /* 0x000000036a6a7819 */ /* 0x000fc400000012ff */
[----:B------:R-:W-:Y:S02]  /*b060*/  LOP3.LUT R17, R102, 0x380, RZ, 0xc0, !PT ;  /* 0x0000038066117812 */ /* 0x000fe400078ec0ff */
[----:B------:R-:W-:Y:S01]  /*b070*/  LOP3.LUT R106, R106, R107, RZ, 0x3c, !PT ;  /* 0x0000006b6a6a7212 */ /* 0x000fe200078e3cff */
[----:B------:R-:W-:Y:S01]  /*b080*/  IMAD.X R107, RZ, RZ, R163, P2 ;  /* 0x000000ffff6b7224 */ /* 0x000fe200010e06a3 */
[----:B------:R-:W-:Y:S02]  /*b090*/  LOP3.LUT R16, R19, 0x380, RZ, 0xc0, !PT ;  /* 0x0000038013107812 */ /* 0x000fe400078ec0ff */
[----:B------:R-:W-:Y:S02]  /*b0a0*/  SHF.R.U64 R17, R17, 0x3, RZ ;  /* 0x0000000311117819 */ /* 0x000fe400000012ff */
[----:B------:R-:W-:Y:S02]  /*b0b0*/  IADD3 R135, P2, R162, 0xe000, RZ ;  /* 0x0000e000a2877810 */ /* 0x000fe40007f5e0ff */
[----:B------:R-:W-:-:S02]  /*b0c0*/  SHF.R.U64 R16, R16, 0x3, RZ ;  /* 0x0000000310107819 */ /* 0x000fc400000012ff */
[----:B------:R-:W-:Y:S02]  /*b0d0*/  LOP3.LUT R150, R17, R102, RZ, 0x3c, !PT ;  /* 0x0000006611967212 */ /* 0x000fe400078e3cff */
[----:B------:R-:W-:Y:S02]  /*b0e0*/  LOP3.LUT R134, R135, 0x380, RZ, 0xc0, !PT ;  /* 0x0000038087867812 */ /* 0x000fe400078ec0ff */
[----:B------:R-:W-:Y:S02]  /*b0f0*/  LOP3.LUT R17, R20, 0x380, RZ, 0xc0, !PT ;  /* 0x0000038014117812 */ /* 0x000fe400078ec0ff */
[----:B------:R-:W-:Y:S02]  /*b100*/  LOP3.LUT R138, R16, R19, RZ, 0x3c, !PT ;  /* 0x00000013108a7212 */ /* 0x000fe400078e3cff */
[----:B------:R-:W-:Y:S02]  /*b110*/  LOP3.LUT R23, R98, 0x380, RZ, 0xc0, !PT ;  /* 0x0000038062177812 */ /* 0x000fe400078ec0ff */
[----:B------:R-:W-:-:S02]  /*b120*/  LOP3.LUT R16, R21, 0x380, RZ, 0xc0, !PT ;  /* 0x0000038015107812 */ /* 0x000fc400078ec0ff */
[----:B------:R-:W-:Y:S02]  /*b130*/  SHF.R.U64 R134, R134, 0x3, RZ ;  /* 0x0000000386867819 */ /* 0x000fe400000012ff */
[----:B------:R-:W-:Y:S02]  /*b140*/  SHF.R.U64 R17, R17, 0x3, RZ ;  /* 0x0000000311117819 */ /* 0x000fe400000012ff */
[----:B------:R-:W-:Y:S02]  /*b150*/  LOP3.LUT R19, R22, 0x380, RZ, 0xc0, !PT ;  /* 0x0000038016137812 */ /* 0x000fe400078ec0ff */
[----:B------:R-:W-:Y:S02]  /*b160*/  SHF.R.U64 R23, R23, 0x3, RZ ;  /* 0x0000000317177819 */ /* 0x000fe400000012ff */
[----:B------:R-:W-:Y:S02]  /*b170*/  SHF.R.U64 R16, R16, 0x3, RZ ;  /* 0x0000000310107819 */ /* 0x000fe400000012ff */
[----:B------:R-:W-:Y:S01]  /*b180*/  LOP3.LUT R134, R134, R135, RZ, 0x3c, !PT ;  /* 0x0000008786867212 */ /* 0x000fe200078e3cff */
[----:B------:R-:W-:Y:S01]  /*b190*/  IMAD.X R135, RZ, RZ, R163, P2 ;  /* 0x000000ffff877224 */ /* 0x000fe200010e06a3 */
[----:B------:R-:W-:-:S02]  /*b1a0*/  LOP3.LUT R158, R17, R20, RZ, 0x3c, !PT ;  /* 0x00000014119e7212 */ /* 0x000fc400078e3cff */
[----:B------:R-:W-:Y:S02]  /*b1b0*/  LOP3.LUT R10, R31, 0x380, RZ, 0xc0, !PT ;  /* 0x000003801f0a7812 */ /* 0x000fe400078ec0ff */
[----:B------:R-:W-:Y:S02]  /*b1c0*/  IADD3 R17, P3, R162, 0x1000, RZ ;  /* 0x00001000a2117810 */ /* 0x000fe40007f7e0ff */
[----:B--2---:R-:W-:Y:S02]  /*b1d0*/  ISETP.NE.AND P2, PT, R195, 0x1, PT ;  /* 0x00000001c300780c */ /* 0x004fe40003f45270 */
[----:B------:R-:W-:Y:S02]  /*b1e0*/  SHF.R.U64 R19, R19, 0x3, RZ ;  /* 0x0000000313137819 */ /* 0x000fe400000012ff */
[----:B------:R-:W-:Y:S02]  /*b1f0*/  LOP3.LUT R152, R23, R98, RZ, 0x3c, !PT ;  /* 0x0000006217987212 */ /* 0x000fe400078e3cff */
[----:B------:R-:W-:-:S02]  /*b200*/  LOP3.LUT R154, R16, R21, RZ, 0x3c, !PT ;  /* 0x00000015109a7212 */ /* 0x000fc400078e3cff */
[----:B------:R-:W-:Y:S02]  /*b210*/  LOP3.LUT R6, R103, 0x380, RZ, 0xc0, !PT ;  /* 0x0000038067067812 */ /* 0x000fe400078ec0ff */
[----:B------:R-:W-:Y:S02]  /*b220*/  LOP3.LUT R8, R99, 0x380, RZ, 0xc0, !PT ;  /* 0x0000038063087812 */ /* 0x000fe400078ec0ff */
[----:B------:R-:W-:Y:S02]  /*b230*/  IADD3 R20, P4, R162, 0x2000, RZ ;  /* 0x00002000a2147810 */ /* 0x000fe40007f9e0ff */
[----:B------:R-:W-:Y:S02]  /*b240*/  LOP3.LUT R23, R12, 0x380, RZ, 0xc0, !PT ;  /* 0x000003800c177812 */ /* 0x000fe400078ec0ff */
[----:B------:R-:W-:Y:S02]  /*b250*/  LOP3.LUT R21, R18, 0x380, RZ, 0xc0, !PT ;  /* 0x0000038012157812 */ /* 0x000fe400078ec0ff */
[----:B------:R-:W-:-:S02]  /*b260*/  SHF.R.U64 R10, R10, 0x3, RZ ;  /* 0x000000030a0a7819 */ /* 0x000fc400000012ff */
[----:B------:R-:W-:Y:S02]  /*b270*/  LOP3.LUT R16, R17, 0x380, RZ, 0xc0, !PT ;  /* 0x0000038011107812 */ /* 0x000fe400078ec0ff */
[----:B------:R-:W-:Y:S02]  /*b280*/  LOP3.LUT R156, R19, R22, RZ, 0x3c, !PT ;  /* 0x00000016139c7212 */ /* 0x000fe400078e3cff */
[----:B------:R-:W-:Y:S02]  /*b290*/  SHF.R.U64 R6, R6, 0x3, RZ ;  /* 0x0000000306067819 */ /* 0x000fe400000012ff */
[----:B------:R-:W-:Y:S02]  /*b2a0*/  SHF.R.U64 R8, R8, 0x3, RZ ;  /* 0x0000000308087819 */ /* 0x000fe400000012ff */
[----:B------:R-:W-:Y:S02]  /*b2b0*/  LOP3.LUT R19, R20, 0x380, RZ, 0xc0, !PT ;  /* 0x0000038014137812 */ /* 0x000fe400078ec0ff */
[----:B------:R-:W-:-:S02]  /*b2c0*/  SHF.R.U64 R23, R23, 0x3, RZ ;  /* 0x0000000317177819 */ /* 0x000fc400000012ff */
[----:B------:R-:W-:Y:S02]  /*b2d0*/  SHF.R.U64 R21, R21, 0x3, RZ ;  /* 0x0000000315157819 */ /* 0x000fe400000012ff */
[----:B------:R-:W-:Y:S01]  /*b2e0*/  MOV R196, R164 ;  /* 0x000000a400c47202 */ /* 0x000fe20000000f00 */
[----:B------:R-:W-:Y:S01]  /*b2f0*/  BAR.SYNC.DEFER_BLOCKING 0x1, 0x100 ;  /* 0x0044000000007b1d */ /* 0x000fe20000010000 */
[----:B------:R-:W-:Y:S02]  /*b300*/  LOP3.LUT R10, R10, R31, RZ, 0x3c, !PT ;  /* 0x0000001f0a0a7212 */ /* 0x000fe400078e3cff */
[----:B------:R-:W-:Y:S02]  /*b310*/  SHF.R.U64 R16, R16, 0x3, RZ ;  /* 0x0000000310107819 */ /* 0x000fe400000012ff */
[----:B------:R-:W-:Y:S02]  /*b320*/  LOP3.LUT R31, R110, 0x380, RZ, 0xc0, !PT ;  /* 0x000003806e1f7812 */ /* 0x000fe400078ec0ff */
[----:B------:R-:W-:-:S02]  /*b330*/  LOP3.LUT R6, R6, R103, RZ, 0x3c, !PT ;  /* 0x0000006706067212 */ /* 0x000fc400078e3cff */
[----:B------:R-:W-:Y:S02]  /*b340*/  LOP3.LUT R8, R8, R99, RZ, 0x3c, !PT ;  /* 0x0000006308087212 */ /* 0x000fe400078e3cff */
[----:B------:R-:W-:Y:S02]  /*b350*/  SHF.R.U64 R19, R19, 0x3, RZ ;  /* 0x0000000313137819 */ /* 0x000fe400000012ff */
[----:B------:R-:W-:Y:S02]  /*b360*/  LOP3.LUT R12, R23, R12, RZ, 0x3c, !PT ;  /* 0x0000000c170c7212 */ /* 0x000fe400078e3cff */
[----:B------:R-:W-:Y:S02]  /*b370*/  LOP3.LUT R160, R21, R18, RZ, 0x3c, !PT ;  /* 0x0000001215a07212 */ /* 0x000fe400078e3cff */
[----:B------:R-:W-:Y:S01]  /*b380*/  LOP3.LUT R16, R16, R17, RZ, 0x3c, !PT ;  /* 0x0000001110107212 */ /* 0x000fe200078e3cff */
[----:B------:R-:W-:Y:S01]  /*b390*/  IMAD.X R17, RZ, RZ, R163, P3 ;  /* 0x000000ffff117224 */ /* 0x000fe200018e06a3 */
[----:B------:R-:W-:-:S02]  /*b3a0*/  IADD3 R21, P5, R162, 0x3000, RZ ;  /* 0x00003000a2157810 */ /* 0x000fc40007fbe0ff */
[C---:B------:R-:W-:Y:S02]  /*b3b0*/  IADD3 R23, P6, R162.reuse, 0x4000, RZ ;  /* 0x00004000a2177810 */ /* 0x040fe40007fde0ff */
[C---:B------:R-:W-:Y:S01]  /*b3c0*/  IADD3 R99, P0, R162.reuse, 0x5000, RZ ;  /* 0x00005000a2637810 */ /* 0x040fe20007f1e0ff */
[----:B------:R0:W-:Y:S01]  /*b3d0*/  STSM.16.M88.4 [R196], R24 ;  /* 0x00000018c4007844 */ /* 0x0001e20000000200 */
[C---:B------:R-:W-:Y:S02]  /*b3e0*/  IADD3 R103, P1, R162.reuse, 0x6000, RZ ;  /* 0x00006000a2677810 */ /* 0x040fe40007f3e0ff */
[----:B------:R-:W-:Y:S02]  /*b3f0*/  SHF.R.U64 R31, R31, 0x3, RZ ;  /* 0x000000031f1f7819 */ /* 0x000fe400000012ff */
[----:B------:R-:W-:Y:S02]  /*b400*/  IADD3 R111, P3, R162, 0x8000, RZ ;  /* 0x00008000a26f7810 */ /* 0x000fe40007f7e0ff */
[----:B------:R-:W-:Y:S01]  /*b410*/  LOP3.LUT R18, R19, R20, RZ, 0x3c, !PT ;  /* 0x0000001413127212 */ /* 0x000fe200078e3cff */
[----:B------:R-:W-:Y:S01]  /*b420*/  IMAD.X R19, RZ, RZ, R163, P4 ;  /* 0x000000ffff137224 */ /* 0x000fe200020e06a3 */
[----:B------:R-:W-:-:S02]  /*b430*/  LOP3.LUT R20, R21, 0x380, RZ, 0xc0, !PT ;  /* 0x0000038015147812 */ /* 0x000fc400078ec0ff */
[----:B------:R-:W-:Y:S02]  /*b440*/  LOP3.LUT R22, R23, 0x380, RZ, 0xc0, !PT ;  /* 0x0000038017167812 */ /* 0x000fe400078ec0ff */
[----:B------:R-:W-:Y:S02]  /*b450*/  LOP3.LUT R98, R99, 0x380, RZ, 0xc0, !PT ;  /* 0x0000038063627812 */ /* 0x000fe400078ec0ff */
[----:B------:R-:W-:Y:S01]  /*b460*/  LOP3.LUT R102, R103, 0x380, RZ, 0xc0, !PT ;  /* 0x0000038067667812 */ /* 0x000fe200078ec0ff */
[----:B0-----:R-:W0:Y:S01]  /*b470*/  @P2 LDC R24, c[0x0][0xcec] ;  /* 0x00033b00ff182b82 */ /* 0x001e220000000800 */
[----:B------:R-:W-:Y:S02]  /*b480*/  LOP3.LUT R142, R31, R110, RZ, 0x3c, !PT ;  /* 0x0000006e1f8e7212 */ /* 0x000fe400078e3cff */
[----:B------:R-:W-:Y:S02]  /*b490*/  LOP3.LUT R110, R111, 0x380, RZ, 0xc0, !PT ;  /* 0x000003806f6e7812 */ /* 0x000fe400078ec0ff */
[----:B------:R-:W-:-:S02]  /*b4a0*/  SHF.R.U64 R20, R20, 0x3, RZ ;  /* 0x0000000314147819 */ /* 0x000fc400000012ff */
[----:B------:R-:W-:Y:S01]  /*b4b0*/  SHF.R.U64 R22, R22, 0x3, RZ ;  /* 0x0000000316167819 */ /* 0x000fe200000012ff */
[----:B------:R-:W2:Y:S01]  /*b4c0*/  @P2 LDC R27, c[0x0][0xcf0] ;  /* 0x00033c00ff1b2b82 */ /* 0x000ea20000000800 */
        /* <DEDUP_REMOVED lines=11> */
[C---:B------:R-:W-:Y:S01]  /*b580*/  IADD3 R115, P4, R162.reuse, 0x9000, RZ ;  /* 0x00009000a2737810 */ /* 0x040fe20007f9e0ff */
[----:B0-----:R-:W-:Y:S01]  /*b590*/  @P2 IMAD.HI.U32 R24, R37, R24, RZ ;  /* 0x0000001825182227 */ /* 0x001fe200078e00ff */
[----:B------:R-:W-:-:S02]  /*b5a0*/  IADD3 R119, P5, R162, 0xa000, RZ ;  /* 0x0000a000a2777810 */ /* 0x000fc40007fbe0ff */
[----:B------:R-:W-:Y:S01]  /*b5b0*/  LOP3.LUT R110, R110, R111, RZ, 0x3c, !PT ;  /* 0x0000006f6e6e7212 */ /* 0x000fe200078e3cff */
[----:B------:R-:W-:Y:S01]  /*b5c0*/  IMAD.X R111, RZ, RZ, R163, P3 ;  /* 0x000000ffff6f7224 */ /* 0x000fe200018e06a3 */
[C---:B------:R-:W-:Y:S02]  /*b5d0*/  IADD3 R123, P6, R162.reuse, 0xb000, RZ ;  /* 0x0000b000a27b7810 */ /* 0x040fe40007fde0ff */
[C---:B------:R-:W-:Y:S02]  /*b5e0*/  IADD3 R127, P0, R162.reuse, 0xc000, RZ ;  /* 0x0000c000a27f7810 */ /* 0x040fe40007f1e0ff */
[C---:B------:R-:W-:Y:S02]  /*b5f0*/  IADD3 R131, P1, R162.reuse, 0xd000, RZ ;  /* 0x0000d000a2837810 */ /* 0x040fe40007f3e0ff */
[----:B------:R-:W-:Y:S02]  /*b600*/  IADD3 R165, P3, R162, 0xf000, RZ ;  /* 0x0000f000a2a57810 */ /* 0x000fe40007f7e0ff */
[----:B------:R-:W-:-:S02]  /*b610*/  LOP3.LUT R114, R115, 0x380, RZ, 0xc0, !PT ;  /* 0x0000038073727812 */ /* 0x000fc400078ec0ff */
[----:B------:R-:W-:Y:S01]  /*b620*/  LOP3.LUT R118, R119, 0x380, RZ, 0xc0, !PT ;  /* 0x0000038077767812 */ /* 0x000fe200078ec0ff */
[----:B------:R-:W-:Y:S01]  /*b630*/  IMAD.X R31, RZ, RZ, R163, P3 ;  /* 0x000000ffff1f7224 */ /* 0x000fe200018e06a3 */
[----:B------:R-:W-:Y:S02]  /*b640*/  LOP3.LUT R122, R123, 0x380, RZ, 0xc0, !PT ;  /* 0x000003807b7a7812 */ /* 0x000fe400078ec0ff */
[----:B------:R-:W-:Y:S02]  /*b650*/  LOP3.LUT R126, R127, 0x380, RZ, 0xc0, !PT ;  /* 0x000003807f7e7812 */ /* 0x000fe400078ec0ff */
[----:B------:R-:W-:Y:S02]  /*b660*/  LOP3.LUT R130, R131, 0x380, RZ, 0xc0, !PT ;  /* 0x0000038083827812 */ /* 0x000fe400078ec0ff */
[----:B------:R-:W-:Y:S02]  /*b670*/  LOP3.LUT R29, R162, 0x380, RZ, 0xc0, !PT ;  /* 0x00000380a21d7812 */ /* 0x000fe400078ec0ff */
[----:B------:R-:W-:-:S02]  /*b680*/  LOP3.LUT R30, R165, 0x380, RZ, 0xc0, !PT ;  /* 0x00000380a51e7812 */ /* 0x000fc400078ec0ff */
[----:B------:R-:W-:Y:S02]  /*b690*/  SHF.R.U64 R114, R114, 0x3, RZ ;  /* 0x0000000372727819 */ /* 0x000fe400000012ff */
[----:B------:R-:W-:Y:S02]  /*b6a0*/  SHF.R.U64 R118, R118, 0x3, RZ ;  /* 0x0000000376767819 */ /* 0x000fe400000012ff */
[----:B------:R-:W-:Y:S02]  /*b6b0*/  SHF.R.U64 R122, R122, 0x3, RZ ;  /* 0x000000037a7a7819 */ /* 0x000fe400000012ff */
[----:B------:R-:W-:Y:S02]  /*b6c0*/  SHF.R.U64 R126, R126, 0x3, RZ ;  /* 0x000000037e7e7819 */ /* 0x000fe400000012ff */
[----:B------:R-:W-:Y:S02]  /*b6d0*/  SHF.R.U64 R130, R130, 0x3, RZ ;  /* 0x0000000382827819 */ /* 0x000fe400000012ff */
[----:B------:R-:W-:-:S02]  /*b6e0*/  SHF.R.U64 R29, R29, 0x3, RZ ;  /* 0x000000031d1d7819 */ /* 0x000fc400000012ff */
[----:B------:R-:W-:Y:S02]  /*b6f0*/  MOV R138, R138 ;  /* 0x0000008a008a7202 */ /* 0x000fe40000000f00 */
        /* <DEDUP_REMOVED lines=13> */
[----:B------:R-:W-:Y:S01]  /*b7d0*/  MOV R40, R4 ;  /* 0x0000000400287202 */ /* 0x000fe20000000f00 */
[----:B------:R0:W-:Y:S01]  /*b7e0*/  STSM.16.M88.4 [R138], R32 ;  /* 0x000000208a007844 */ /* 0x0001e20000000200 */
[----:B------:R-:W-:-:S02]  /*b7f0*/  MOV R162, R6 ;  /* 0x0000000600a27202 */ /* 0x000fc40000000f00 */
[----:B------:R-:W-:Y:S02]  /*b800*/  LOP3.LUT R30, R30, R165, RZ, 0x3c, !PT ;  /* 0x000000a51e1e7212 */ /* 0x000fe400078e3cff */
        /* <DEDUP_REMOVED lines=21> */
[----:B--2---:R-:W-:Y:S02]  /*b960*/  @P2 SHF.R.U32.HI R32, RZ, R27, R24 ;  /* 0x0000001bff202219 */ /* 0x004fe40000011618 */
        /* <DEDUP_REMOVED lines=9> */
[----:B---3--:R-:W-:Y:S01]  /*ba00*/  F2FP.F16.F32.PACK_AB R8, R73, R181 ;  /* 0x000000b54908723e */ /* 0x008fe200000000ff */
[----:B------:R-:W-:Y:S01]  /*ba10*/  STSM.16.M88.4 [R158], R4 ;  /* 0x000000049e007844 */ /* 0x000fe20000000200 */
[----:B------:R-:W-:Y:S02]  /*ba20*/  F2FP.F16.F32.PACK_AB R9, R75, R74 ;  /* 0x0000004a4b09723e */ /* 0x000fe400000000ff */
[----:B------:R-:W-:Y:S02]  /*ba30*/  F2FP.F16.F32.PACK_AB R10, R77, R182 ;  /* 0x000000b64d0a723e */ /* 0x000fe400000000ff */
[----:B------:R-:W-:Y:S02]  /*ba40*/  F2FP.F16.F32.PACK_AB R11, R79, R78 ;  /* 0x0000004e4f0b723e */ /* 0x000fe400000000ff */
[----:B------:R-:W-:-:S02]  /*ba50*/  MOV R152, R152 ;  /* 0x0000009800987202 */ /* 0x000fc40000000f00 */
[----:B--2---:R-:W-:Y:S01]  /*ba60*/  F2FP.F16.F32.PACK_AB R12, R81, R183 ;  /* 0x000000b7510c723e */ /* 0x004fe200000000ff */
        /* <DEDUP_REMOVED lines=19> */
[----:B--2---:R-:W-:Y:S01]  /*bba0*/  VIADD R14, R227, UR38 ;  /* 0x00000026e30e7c36 */ /* 0x004fe20008000000 */
        /* <DEDUP_REMOVED lines=14> */
[----:B------:R-:W-:Y:S02]  /*bc90*/  F2FP.F16.F32.PACK_AB R10, R109, R190 ;  /* 0x000000be6d0a723e */ /* 0x000fe400000000ff */
[----:B------:R-:W-:Y:S02]  /*bca0*/  F2FP.F16.F32.PACK_AB R11, R68, R64 ;  /* 0x00000040440b723e */ /* 0x000fe400000000ff */
[----:B0-----:R-:W-:Y:S02]  /*bcb0*/  LEA R24, P3, R12, UR6, 0x2 ;  /* 0x000000060c187c11 */ /* 0x001fe4000f8610ff */
[-C--:B------:R-:W-:Y:S01]  /*bcc0*/  ISETP.GE.OR P1, PT, R14, R41.reuse, P0 ;  /* 0x000000290e00720c */ /* 0x080fe20000726670 */
[----:B------:R0:W-:Y:S01]  /*bcd0*/  STSM.16.M88.4 [R142], R8 ;  /* 0x000000088e007844 */ /* 0x0001e20000000200 */
[----:B------:R-:W-:Y:S01]  /*bce0*/  F2FP.F16.F32.PACK_AB R15, R116, R112 ;  /* 0x00000070740f723e */ /* 0x000fe200000000ff */
[----:B--2---:R-:W-:Y:S01]  /*bcf0*/  VIADD R4, R14, 0x8 ;  /* 0x000000080e047836 */ /* 0x004fe20000000000 */
[----:B------:R-:W-:Y:S01]  /*bd00*/  F2FP.F16.F32.PACK_AB R6, R117, R192 ;  /* 0x000000c07506723e */ /* 0x000fe200000000ff */
[----:B------:R-:W-:Y:S01]  /*bd10*/  IMAD.IADD R5, R13, 0x1, R33 ;  /* 0x000000010d057824 */ /* 0x000fe200078e0221 */
[----:B------:R-:W-:Y:S01]  /*bd20*/  F2FP.F16.F32.PACK_AB R7, R84, R80 ;  /* 0x000000505407723e */ /* 0x000fe200000000ff */
[----:B------:R-:W-:Y:S01]  /*bd30*/  SHFL.IDX PT, R42, R24, RZ, 0x1c1f ;  /* 0x001c1fff182a7589 */ /* 0x000fe200000e0000 */
[----:B------:R-:W-:-:S02]  /*bd40*/  ISETP.GE.OR P0, PT, R4, R41, P0 ;  /* 0x000000290400720c */ /* 0x000fc40000706670 */
[----:B------:R-:W-:Y:S01]  /*bd50*/  LEA.HI.X R25, R12, UR7, R5, 0x2, P3 ;  /* 0x000000070c197c11 */ /* 0x000fe200098f1405 */
[----:B------:R-:W-:Y:S01]  /*bd60*/  SHFL.IDX PT, R44, R24, 0x1, 0x1c1f ;  /* 0x003c1f00182c7f89 */ /* 0x000fe200000e0000 */
[----:B------:R-:W-:Y:S02]  /*bd70*/  F2FP.F16.F32.PACK_AB R4, R113, R191 ;  /* 0x000000bf7104723e */ /* 0x000fe400000000ff */
[----:B------:R-:W-:Y:S01]  /*bd80*/  F2FP.F16.F32.PACK_AB R5, R76, R72 ;  /* 0x000000484c05723e */ /* 0x000fe200000000ff */
[----:B------:R-:W2:Y:S01]  /*bd90*/  SHFL.IDX PT, R43, R25, RZ, 0x1c1f ;  /* 0x001c1fff192b7589 */ /* 0x000ea200000e0000 */
[----:B0-----:R-:W-:Y:S02]  /*bda0*/  F2FP.F16.F32.PACK_AB R8, R121, R193 ;  /* 0x000000c17908723e */ /* 0x001fe400000000ff */
[----:B------:R-:W-:Y:S01]  /*bdb0*/  F2FP.F16.F32.PACK_AB R9, R92, R88 ;  /* 0x000000585c09723e */ /* 0x000fe200000000ff */
[----:B------:R-:W-:Y:S01]  /*bdc0*/  STSM.16.M88.4 [R165], R4 ;  /* 0x00000004a5007844 */ /* 0x000fe20000000200 */
[----:B------:R-:W-:-:S02]  /*bdd0*/  F2FP.F16.F32.PACK_AB R10, R125, R124 ;  /* 0x0000007c7d0a723e */ /* 0x000fc400000000ff */
[----:B------:R-:W-:Y:S01]  /*bde0*/  F2FP.F16.F32.PACK_AB R11, R100, R96 ;  /* 0x00000060640b723e */ /* 0x000fe200000000ff */
[----:B------:R-:W0:Y:S01]  /*bdf0*/  SHFL.IDX PT, R45, R25, 0x1, 0x1c1f ;  /* 0x003c1f00192d7f89 */ /* 0x000e2200000e0000 */
[----:B------:R-:W-:Y:S02]  /*be00*/  F2FP.F16.F32.PACK_AB R12, R129, R128 ;  /* 0x00000080810c723e */ /* 0x000fe400000000ff */
[----:B------:R-:W-:Y:S01]  /*be10*/  F2FP.F16.F32.PACK_AB R13, R108, R104 ;  /* 0x000000686c0d723e */ /* 0x000fe200000000ff */
[----:B------:R-:W-:Y:S01]  /*be20*/  STSM.16.M88.4 [R164], R8 ;  /* 0x00000008a4007844 */ /* 0x000fe20000000200 */
[----:B------:R-:W-:Y:S02]  /*be30*/  F2FP.F16.F32.PACK_AB R14, R133, R132 ;  /* 0x00000084850e723e */ /* 0x000fe400000000ff */
[----:B------:R-:W-:Y:S02]  /*be40*/  F2FP.F16.F32.PACK_AB R138, R141, R140 ;  /* 0x0000008c8d8a723e */ /* 0x000fe400000000ff */
[----:B------:R-:W-:Y:S01]  /*be50*/  F2FP.F16.F32.PACK_AB R139, R168, R167 ;  /* 0x000000a7a88b723e */ /* 0x000fe200000000ff */
[----:B------:R3:W-:Y:S01]  /*be60*/  STSM.16.M88.4 [R163], R12 ;  /* 0x0000000ca3007844 */ /* 0x0007e20000000200 */
[----:B------:R-:W-:-:S03]  /*be70*/  F2FP.F16.F32.PACK_AB R168, R145, R144 ;  /* 0x0000009091a8723e */ /* 0x000fc600000000ff */
[----:B------:R-:W-:Y:S04]  /*be80*/  STSM.16.M88.4 [R162], R136 ;  /* 0x00000088a2007844 */ /* 0x000fe80000000200 */
[----:B------:R-:W-:Y:S01]  /*be90*/  STSM.16.M88.4 [R40], R168 ;  /* 0x000000a828007844 */ /* 0x000fe20000000200 */
[----:B------:R-:W-:Y:S08]  /*bea0*/  BAR.SYNC.DEFER_BLOCKING 0x1, 0x100 ;  /* 0x0044000000007b1d */ /* 0x000ff00000010000 */
[----:B---3--:R-:W3:Y:S01]  /*beb0*/  @P2 LDC R15, c[0x0][0xcf0] ;  /* 0x00033c00ff0f2b82 */ /* 0x008ee20000000800 */
[----:B------:R-:W-:Y:S01]  /*bec0*/  IMAD R0, R206, 0x20, R219 ;  /* 0x00000020ce007824 */ /* 0x000fe200078e02db */
[----:B--2---:R2:W-:Y:S01]  /*bed0*/  @!P1 ST.E desc[UR14][R42.64], R3 ;  /* 0x000000032a009985 */ /* 0x0045e2000c10190e */
[----:B------:R-:W-:-:S02]  /*bee0*/  UIMAD UR5, UR10, UR8, URZ ;  /* 0x000000080a0572a4 */ /* 0x000fc4000f8e023f */
[----:B------:R-:W-:Y:S01]  /*bef0*/  VIADD R14, R0, UR38 ;  /* 0x00000026000e7c36 */ /* 0x000fe20008000000 */
[----:B------:R-:W-:Y:S01]  /*bf00*/  UIMAD.WIDE.U32 UR6, UR11, UR8, URZ ;  /* 0x000000080b0672a5 */ /* 0x000fe2000f8e003f */
[----:B0-----:R0:W-:Y:S01]  /*bf10*/  @!P0 ST.E desc[UR14][R44.64], R2 ;  /* 0x000000022c008985 */ /* 0x0011e2000c10190e */
[----:B--2---:R-:W2:Y:S01]  /*bf20*/  @P2 LDC R3, c[0x0][0xcec] ;  /* 0x00033b00ff032b82 */ /* 0x004ea20000000800 */
[----:B------:R-:W-:Y:S01]  /*bf30*/  UIMAD UR5, UR11, UR9, UR5 ;  /* 0x000000090b0572a4 */ /* 0x000fe2000f8e0205 */
[----:B------:R-:W-:Y:S01]  /*bf40*/  IMAD.MOV.U32 R13, RZ, RZ, R14 ;  /* 0x000000ffff0d7224 */ /* 0x000fe200078e000e */
[----:B------:R-:W5:Y:S01]  /*bf50*/  LD.E.128 R24, desc[UR14][R28.64] ;  /* 0x0000000e1c187980 */ /* 0x000f62000c101d00 */
[----:B------:R-:W-:Y:S01]  /*bf60*/  ULDC.64 UR10, c[0x0][0xbf0] ;  /* 0x0002fc00000a7ab9 */ /* 0x000fe20000000a00 */
[----:B------:R-:W-:Y:S02]  /*bf70*/  UIADD3 UR7, UR7, UR5, URZ ;  /* 0x0000000507077290 */ /* 0x000fe4000fffe03f */
[----:B------:R-:W-:Y:S01]  /*bf80*/  UIMAD UR8, UR12, UR10, URZ ;  /* 0x0000000a0c0872a4 */ /* 0x000fe2000f8e023f */
[----:B------:R-:W5:Y:S01]  /*bf90*/  LD.E.128 R32, desc[UR14][R16.64] ;  /* 0x0000000e10207980 */ /* 0x000f62000c101d00 */
[----:B------:R-:W-:-:S02]  /*bfa0*/  UIMAD.WIDE.U32 UR6, UR13, UR10, UR6 ;  /* 0x0000000a0d0672a5 */ /* 0x000fc4000f8e0006 */
[----:B------:R-:W-:Y:S01]  /*bfb0*/  UIMAD UR5, UR13, UR11, UR8 ;  /* 0x0000000b0d0572a4 */ /* 0x000fe2000f8e0208 */
[----:B------:R-:W5:Y:S02]  /*bfc0*/  LD.E.128 R36, desc[UR14][R18.64] ;  /* 0x0000000e12247980 */ /* 0x000f64000c101d00 */
[----:B------:R-:W-:Y:S02]  /*bfd0*/  ULDC.64 UR8, c[0x0][0xbe0] ;  /* 0x0002f80000087ab9 */ /* 0x000fe40000000a00 */
[----:B------:R4:W5:Y:S04]  /*bfe0*/  LD.E.128 R4, desc[UR14][R20.64] ;  /* 0x0000000e14047980 */ /* 0x000968000c101d00 */
[----:B------:R0:W5:Y:S01]  /*bff0*/  LD.E.128 R8, desc[UR14][R22.64] ;  /* 0x0000000e16087980 */ /* 0x000162000c101d00 */
[----:B--2---:R-:W-:-:S03]  /*c000*/  @P2 IMAD.HI.U32 R0, R14, R3, RZ ;  /* 0x000000030e002227 */ /* 0x004fc600078e00ff */
[----:B------:R-:W5:Y:S02]  /*c010*/  LD.E.128 R96, desc[UR14][R98.64] ;  /* 0x0000000e62607980 */ /* 0x000f64000c101d00 */
[----:B---3--:R-:W-:Y:S01]  /*c020*/  @P2 SHF.R.U32.HI R13, RZ, R15, R0 ;  /* 0x0000000fff0d2219 */ /* 0x008fe20000011600 */
[----:B------:R-:W-:Y:S01]  /*c030*/  UIADD3 UR5, UR7, UR5, URZ ;  /* 0x0000000507057290 */ /* 0x000fe2000fffe03f */
        /* <DEDUP_REMOVED lines=8> */
[----:B0-----:R-:W-:Y:S01]  /*c0c0*/  IMAD.U32 R2, RZ, RZ, UR6 ;  /* 0x00000006ff027e24 */ /* 0x001fe2000f8e00ff */
        /* <DEDUP_REMOVED lines=21> */
[----:B----4-:R-:W-:-:S02]  /*c220*/  VIADD R20, R219, UR38 ;  /* 0x00000026db147c36 */ /* 0x010fc40008000000 */
        /* <DEDUP_REMOVED lines=11> */
[----:B0-----:R0:W2:Y:S01]  /*c2e0*/  SHFL.IDX PT, R16, R18, RZ, 0x181f ;  /* 0x00181fff12107589 */ /* 0x0010a200000e0000 */
[----:B------:R-:W-:-:S02]  /*c2f0*/  PRMT R194, RZ, 0x654, R194 ;  /* 0x00000654ffc27816 */ /* 0x000fc400000000c2 */
[----:B------:R-:W-:Y:S02]  /*c300*/  ISETP.GE.AND P0, PT, R0, R41, PT ;  /* 0x000000290000720c */ /* 0x000fe40003f06270 */
[----:B------:R0:W3:Y:S01]  /*c310*/  SHFL.IDX PT, R0, R19, RZ, 0x181f ;  /* 0x00181fff13007589 */ /* 0x0000e200000e0000 */
[----:B------:R0:W-:Y:S01]  /*c320*/  SYNCS.ARRIVE.TRANS64.RED.A1T0 RZ, [R194+URZ], RZ ;  /* 0x000000ffc2ff79a7 */ /* 0x0001e2000810043f */
[----:B------:R-:W-:Y:S09]  /*c330*/  @P2 BRA `(.L_x_4394) ;  /* 0x0000000000482947 */ /* 0x000ff20003800000 */
[----:B------:R-:W-:Y:S01]  /*c340*/  ULDC UR5, c[0x0][0xbc8] ;  /* 0x0002f20000057ab9 */ /* 0x000fe20000000800 */
[----:B------:R-:W-:Y:S01]  /*c350*/  ULDC.64 UR6, c[0x0][0x208] ;  /* 0x0000820000067ab9 */ /* 0x000fe20000000a00 */
[----:B------:R-:W-:Y:S02]  /*c360*/  ISETP.GE.AND P5, PT, R200, UR5, PT ;  /* 0x00000005c8007c0c */ /* 0x000fe4000bfa6270 */
[----:B------:R-:W-:Y:S02]  /*c370*/  ISETP.GE.AND P4, PT, R204, UR5, PT ;  /* 0x00000005cc007c0c */ /* 0x000fe4000bf86270 */
[----:B------:R-:W-:Y:S02]  /*c380*/  ISETP.GE.AND P3, PT, R203, UR5, PT ;  /* 0x00000005cb007c0c */ /* 0x000fe4000bf66270 */
[----:B------:R-:W-:-:S07]  /*c390*/  ISETP.GE.AND P2, PT, R205, UR5, PT ;  /* 0x00000005cd007c0c */ /* 0x000fce000bf46270 */
[----:B--2---:R-:W-:-:S04]  /*c3a0*/  @!P5 LEA R2, P6, R200, R16, 0x1 ;  /* 0x00000010c802d211 */ /* 0x004fc800078c08ff */
[----:B---3--:R-:W-:Y:S02]  /*c3b0*/  @!P5 LEA.HI.X R3, R200, R0, R233, 0x1, P6 ;  /* 0x00000000c803d211 */ /* 0x008fe400030f0ce9 */
        /* <DEDUP_REMOVED lines=10> */
.L_x_4394:
[----:B------:R-:W-:Y:S05]  /*c460*/  BSYNC B1 ;  /* 0x0000000000017941 */ /* 0x000fea0003800000 */
.L_x_4393:
[----:B---3--:R3:W0:Y:S01]  /*c470*/  SHFL.IDX PT, R0, R19, 0x1, 0x181f ;  /* 0x00381f0013007f89 */ /* 0x00862200000e0000 */
[----:B------:R-:W-:Y:S03]  /*c480*/  BSSY B1, `(.L_x_4395) ;  /* 0x0000015000017945 */ /* 0x000fe60003800000 */
[----:B----4-:R3:W4:Y:S01]  /*c490*/  SHFL.IDX PT, R12, R18, 0x1, 0x181f ;  /* 0x00381f00120c7f89 */ /* 0x01072200000e0000 */
[----:B------:R-:W-:Y:S05]  /*c4a0*/  @P1 BRA `(.L_x_4396) ;  /* 0x0000000000481947 */ /* 0x000fea0003800000 */
[----:B------:R-:W-:Y:S01]  /*c4b0*/  ULDC UR5, c[0x0][0xbc8] ;  /* 0x0002f20000057ab9 */ /* 0x000fe20000000800 */
[----:B------:R-:W-:Y:S01]  /*c4c0*/  ULDC.64 UR6, c[0x0][0x208] ;  /* 0x0000820000067ab9 */ /* 0x000fe20000000a00 */
[----:B------:R-:W-:Y:S02]  /*c4d0*/  ISETP.GE.AND P4, PT, R200, UR5, PT ;  /* 0x00000005c8007c0c */ /* 0x000fe4000bf86270 */
[----:B------:R-:W-:Y:S02]  /*c4e0*/  ISETP.GE.AND P3, PT, R204, UR5, PT ;  /* 0x00000005cc007c0c */ /* 0x000fe4000bf66270 */
[----:B------:R-:W-:Y:S02]  /*c4f0*/  ISETP.GE.AND P2, PT, R203, UR5, PT ;  /* 0x00000005cb007c0c */ /* 0x000fe4000bf46270 */
[----:B------:R-:W-:-:S07]  /*c500*/  ISETP.GE.AND P1, PT, R205, UR5, PT ;  /* 0x00000005cd007c0c */ /* 0x000fce000bf26270 */
[-C--:B----4-:R-:W-:Y:S02]  /*c510*/  @!P4 LEA R2, P6, R200, R12.reuse, 0x1 ;  /* 0x0000000cc802c211 */ /* 0x090fe400078c08ff */
[----:B-----5:R-:W-:Y:S02]  /*c520*/  @!P3 LEA R8, P5, R204, R12, 0x1 ;  /* 0x0000000ccc08b211 */ /* 0x020fe400078a08ff */
        /* <DEDUP_REMOVED lines=10> */
.L_x_4396:
[----:B------:R-:W-:Y:S05]  /*c5d0*/  BSYNC B1 ;  /* 0x0000000000017941 */ /* 0x000fea0003800000 */
.L_x_4395:
[----:B0-----:R0:W0:Y:S01]  /*c5e0*/  SHFL.IDX PT, R0, R19, 0x2, 0x181f ;  /* 0x00581f0013007f89 */ /* 0x00102200000e0000 */
[----:B------:R-:W-:Y:S03]  /*c5f0*/  BSSY B1, `(.L_x_4397) ;  /* 0x0000015000017945 */ /* 0x000fe60003800000 */
[----:B----4-:R4:W0:Y:S01]  /*c600*/  SHFL.IDX PT, R12, R18, 0x2, 0x181f ;  /* 0x00581f00120c7f89 */ /* 0x01082200000e0000 */
[----:B------:R-:W-:Y:S05]  /*c610*/  @P0 BRA `(.L_x_4398) ;  /* 0x0000000000480947 */ /* 0x000fea0003800000 */
[----:B------:R-:W-:Y:S01]  /*c620*/  ULDC UR5, c[0x0][0xbc8] ;  /* 0x0002f20000057ab9 */ /* 0x000fe20000000800 */
[----:B------:R-:W-:Y:S01]  /*c630*/  ULDC.64 UR6, c[0x0][0x208] ;  /* 0x0000820000067ab9 */ /* 0x000fe20000000a00 */
[----:B------:R-:W-:Y:S02]  /*c640*/  ISETP.GE.AND P3, PT, R200, UR5, PT ;  /* 0x00000005c8007c0c */ /* 0x000fe4000bf66270 */
[----:B------:R-:W-:Y:S02]  /*c650*/  ISETP.GE.AND P2, PT, R204, UR5, PT ;  /* 0x00000005cc007c0c */ /* 0x000fe4000bf46270 */
[----:B------:R-:W-:Y:S02]  /*c660*/  ISETP.GE.AND P1, PT, R203, UR5, PT ;  /* 0x00000005cb007c0c */ /* 0x000fe4000bf26270 */
[----:B------:R-:W-:-:S07]  /*c670*/  ISETP.GE.AND P0, PT, R205, UR5, PT ;  /* 0x00000005cd007c0c */ /* 0x000fce000bf06270 */
[-C--:B0-----:R-:W-:Y:S02]  /*c680*/  @!P3 LEA R2, P6, R200, R12.reuse, 0x1 ;  /* 0x0000000cc802b211 */ /* 0x081fe400078c08ff */
[-C--:B-----5:R-:W-:Y:S02]  /*c690*/  @!P2 LEA R8, P5, R204, R12.reuse, 0x1 ;  /* 0x0000000ccc08a211 */ /* 0x0a0fe400078a08ff */
        /* <DEDUP_REMOVED lines=10> */
.L_x_4398:
[----:B------:R-:W-:Y:S05]  /*c740*/  BSYNC B1 ;  /* 0x0000000000017941 */ /* 0x000fea0003800000 */
.L_x_4397:
[----:B0-----:R-:W-:Y:S01]  /*c750*/  VIADD R0, R20, 0x60 ;  /* 0x0000006014007836 */ /* 0x001fe20000000000 */
[----:B---3--:R-:W0:Y:S04]  /*c760*/  SHFL.IDX PT, R19, R19, 0x3, 0x181f ;  /* 0x00781f0013137f89 */ /* 0x008e2800000e0000 */
[----:B------:R-:W-:Y:S01]  /*c770*/  ISETP.GE.AND P0, PT, R0, R41, PT ;  /* 0x000000290000720c */ /* 0x000fe20003f06270 */
[----:B----4-:R-:W3:-:S12]  /*c780*/  SHFL.IDX PT, R18, R18, 0x3, 0x181f ;  /* 0x00781f0012127f89 */ /* 0x010ed800000e0000 */
[----:B------:R-:W-:Y:S05]  /*c790*/  @P0 BRA `(.L_x_4399) ;  /* 0x0000000c00540947 */ /* 0x000fea0003800000 */
[----:B------:R-:W-:Y:S01]  /*c7a0*/  ULDC UR5, c[0x0][0xbc8] ;  /* 0x0002f20000057ab9 */ /* 0x000fe20000000800 */
[----:B------:R-:W-:Y:S01]  /*c7b0*/  ULDC.64 UR6, c[0x0][0x208] ;  /* 0x0000820000067ab9 */ /* 0x000fe20000000a00 */
[----:B------:R-:W-:Y:S02]  /*c7c0*/  ISETP.GE.AND P3, PT, R200, UR5, PT ;  /* 0x00000005c8007c0c */ /* 0x000fe4000bf66270 */
[----:B------:R-:W-:Y:S02]  /*c7d0*/  ISETP.GE.AND P4, PT, R204, UR5, PT ;  /* 0x00000005cc007c0c */ /* 0x000fe4000bf86270 */
[----:B------:R-:W-:-:S09]  /*c7e0*/  ISETP.GE.AND P5, PT, R203, UR5, PT ;  /* 0x00000005cb007c0c */ /* 0x000fd2000bfa6270 */
[-C--:B---3--:R-:W-:Y:S02]  /*c7f0*/  @!P3 LEA R2, P0, R200, R18.reuse, 0x1 ;  /* 0x00000012c802b211 */ /* 0x088fe400078008ff */
[-C--:B-----5:R-:W-:Y:S02]  /*c800*/  @!P4 LEA R8, P1, R204, R18.reuse, 0x1 ;  /* 0x00000012cc08c211 */ /* 0x0a0fe400078208ff */
[-C--:B0-----:R-:W-:Y:S02]  /*c810*/  @!P3 LEA.HI.X R3, R200, R19.reuse, R233, 0x1, P0 ;  /* 0x00000013c803b211 */ /* 0x081fe400000f0ce9 */
[----:B------:R-:W-:Y:S02]  /*c820*/  ISETP.GE.AND P0, PT, R205, UR5, PT ;  /* 0x00000005cd007c0c */ /* 0x000fe4000bf06270 */
[----:B------:R-:W-:Y:S01]  /*c830*/  @!P5 LEA R10, P2, R203, R18, 0x1 ;  /* 0x00000012cb0ad211 */ /* 0x000fe200078408ff */
[----:B------:R0:W-:Y:S01]  /*c840*/  @!P3 ST.E.128 desc[UR6][R2.64], R4 ;  /* 0x000000040200b985 */ /* 0x0001e2000c101d06 */
[----:B------:R-:W-:-:S02]  /*c850*/  @!P4 LEA.HI.X R9, R204, R19, R232, 0x1, P1 ;  /* 0x00000013cc09c211 */ /* 0x000fc400008f0ce8 */
[----:B------:R-:W-:-:S03]  /*c860*/  @!P5 LEA.HI.X R11, R203, R19, R231, 0x1, P2 ;  /* 0x00000013cb0bd211 */ /* 0x000fc600010f0ce7 */
[----:B------:R0:W-:Y:S04]  /*c870*/  @!P4 ST.E.128 desc[UR6][R8.64], R104 ;  /* 0x000000680800c985 */ /* 0x0001e8000c101d06 */
[----:B------:R0:W-:Y:S01]  /*c880*/  @!P5 ST.E.128 desc[UR6][R10.64], R120 ;  /* 0x000000780a00d985 */ /* 0x0001e2000c101d06 */
[----:B------:R-:W-:Y:S05]  /*c890*/  @P0 BRA `(.L_x_4399) ;  /* 0x0000000c00140947 */ /* 0x000fea0003800000 */
[----:B0-----:R-:W-:Y:S01]  /*c8a0*/  LEA R2, P0, R205, R18, 0x1 ;  /* 0x00000012cd027211 */ /* 0x001fe200078008ff */
[----:B------:R-:W-:-:S03]  /*c8b0*/  ULDC.64 UR6, c[0x0][0x208] ;  /* 0x0000820000067ab9 */ /* 0x000fc60000000a00 */
[----:B------:R-:W-:-:S05]  /*c8c0*/  LEA.HI.X R3, R205, R19, R230, 0x1, P0 ;  /* 0x00000013cd037211 */ /* 0x000fca00000f0ce6 */
[----:B------:R0:W-:Y:S01]  /*c8d0*/  ST.E.128 desc[UR6][R2.64], R28 ;  /* 0x0000001c02007985 */ /* 0x0001e2000c101d06 */
[----:B------:R-:W-:Y:S05]  /*c8e0*/  BRA `(.L_x_4399) ;  /* 0x0000000c00007947 */ /* 0x000fea0003800000 */
.L_x_4392:
[----:B------:R-:W0:Y:S01]  /*c8f0*/  LDC R8, c[0x0][0xce8] ;  /* 0x00033a00ff087b82 */ /* 0x000e220000000800 */
[----:B------:R-:W-:Y:S01]  /*c900*/  R2UR UR6, R207 ;  /* 0x00000000cf0672ca */ /* 0x000fe200000e0000 */
[----:B------:R-:W-:Y:S01]  /*c910*/  BSSY B1, `(.L_x_4400) ;  /* 0x0000035000017945 */ /* 0x000fe20003800000 */
[----:B------:R-:W-:Y:S01]  /*c920*/  R2UR UR5, R218 ;  /* 0x00000000da0572ca */ /* 0x000fe200000e0000 */
[----:B------:R-:W-:Y:S01]  /*c930*/  IMAD R6, R206, 0x20, R219 ;  /* 0x00000020ce067824 */ /* 0x000fe200078e02db */
[----:B------:R-:W-:-:S09]  /*c940*/  ISETP.GE.AND P0, PT, R234, 0x80, PT ;  /* 0x00000080ea00780c */ /* 0x000fd20003f06270 */
[----:B------:R-:W-:Y:S02]  /*c950*/  USHF.R.S32.HI UR8, URZ, 0x1f, UR6 ;  /* 0x0000001f3f087899 */ /* 0x000fe40008011406 */
[----:B------:R-:W-:Y:S01]  /*c960*/  USHF.R.S32.HI UR9, URZ, 0x1f, UR5 ;  /* 0x0000001f3f097899 */ /* 0x000fe20008011405 */
[----:B0-----:R-:W-:-:S13]  /*c970*/  ISETP.NE.AND P1, PT, R8, 0x1, PT ;  /* 0x000000010800780c */ /* 0x001fda0003f25270 */
[----:B------:R-:W0:Y:S08]  /*c980*/  @P1 LDC R9, c[0x0][0xcec] ;  /* 0x00033b00ff091b82 */ /* 0x000e300000000800 */
[----:B------:R-:W2:Y:S01]  /*c990*/  @P1 LDC R11, c[0x0][0xcf0] ;  /* 0x00033c00ff0b1b82 */ /* 0x000ea20000000800 */
[----:B------:R-:W-:Y:S05]  /*c9a0*/  @P0 BRA `(.L_x_4401) ;  /* 0x0000000000ac0947 */ /* 0x000fea0003800000 */
[----:B------:R-:W3:Y:S01]  /*c9b0*/  S2R R0, SR_TID.X ;  /* 0x0000000000007919 */ /* 0x000ee20000002100 */
[----:B------:R-:W4:Y:S01]  /*c9c0*/  LDC R3, c[0x0][0xce8] ;  /* 0x00033a00ff037b82 */ /* 0x000f220000000800 */
[----:B------:R-:W-:Y:S01]  /*c9d0*/  IMAD.U32 R4, RZ, RZ, UR38 ;  /* 0x00000026ff047e24 */ /* 0x000fe2000f8e00ff */
[----:B------:R-:W-:Y:S02]  /*c9e0*/  ULDC UR5, c[0x0][0xb88] ;  /* 0x0002e20000057ab9 */ /* 0x000fe40000000800 */
[----:B----4-:R-:W-:Y:S02]  /*c9f0*/  IMAD R5, R3, UR5, RZ ;  /* 0x0000000503057c24 */ /* 0x010fe4000f8e02ff */
[----:B---3--:R-:W-:-:S04]  /*ca00*/  IADD3 R4, R4, -0x80, R0 ;  /* 0xffffff8004047810 */ /* 0x008fc80007ffe000 */
[----:B------:R-:W-:-:S13]  /*ca10*/  ISETP.GE.AND P0, PT, R4, R5, PT ;  /* 0x000000050400720c */ /* 0x000fda0003f06270 */
[----:B------:R-:W-:Y:S05]  /*ca20*/  @P0 BRA `(.L_x_4401) ;  /* 0x00000000008c0947 */ /* 0x000fea0003800000 */
[----:B------:R-:W-:Y:S01]  /*ca30*/  ISETP.NE.AND P0, PT, R3, 0x1, PT ;  /* 0x000000010300780c */ /* 0x000fe20003f05270 */
[----:B------:R-:W-:Y:S01]  /*ca40*/  ULDC.64 UR10, c[0x0][0xc90] ;  /* 0x00032400000a7ab9 */ /* 0x000fe20000000a00 */
[----:B------:R-:W-:Y:S01]  /*ca50*/  R2UR UR13, R207 ;  /* 0x00000000cf0d72ca */ /* 0x000fe200000e0000 */
[----:B------:R-:W-:Y:S01]  /*ca60*/  UIMAD UR5, UR8, UR10, URZ ;  /* 0x0000000a080572a4 */ /* 0x000fe2000f8e023f */
[----:B------:R-:W-:Y:S01]  /*ca70*/  R2UR UR12, R218 ;  /* 0x00000000da0c72ca */ /* 0x000fe200000e0000 */
[----:B------:R-:W-:-:S08]  /*ca80*/  IMAD.MOV.U32 R2, RZ, RZ, R4 ;  /* 0x000000ffff027224 */ /* 0x000fd000078e0004 */
[----:B------:R-:W3:Y:S02]  /*ca90*/  @P0 LDC R5, c[0x0][0xcec] ;  /* 0x00033b00ff050b82 */ /* 0x000ee40000000800 */
[----:B------:R-:W-:Y:S02]  /*caa0*/  UIMAD.WIDE.U32 UR6, UR13, UR10, URZ ;  /* 0x0000000a0d0672a5 */ /* 0x000fe4000f8e003f */
[----:B------:R-:W-:-:S03]  /*cab0*/  UIMAD UR5, UR13, UR11, UR5 ;  /* 0x0000000b0d0572a4 */ /* 0x000fc6000f8e0205 */
[----:B------:R-:W-:Y:S01]  /*cac0*/  ULDC.64 UR10, c[0x0][0xc98] ;  /* 0x00032600000a7ab9 */ /* 0x000fe20000000a00 */
[----:B------:R-:W4:Y:S01]  /*cad0*/  @P0 LDC R7, c[0x0][0xcf0] ;  /* 0x00033c00ff070b82 */ /* 0x000f220000000800 */
[----:B------:R-:W-:Y:S02]  /*cae0*/  UIADD3 UR7, UR7, UR5, URZ ;  /* 0x0000000507077290 */ /* 0x000fe4000fffe03f */
[----:B------:R-:W-:Y:S02]  /*caf0*/  UIMAD UR5, UR9, UR10, URZ ;  /* 0x0000000a090572a4 */ /* 0x000fe4000f8e023f */
[----:B------:R-:W-:Y:S02]  /*cb00*/  UIMAD.WIDE.U32 UR6, UR12, UR10, UR6 ;  /* 0x0000000a0c0672a5 */ /* 0x000fe4000f8e0006 */
[----:B------:R-:W-:-:S03]  /*cb10*/  UIMAD UR5, UR12, UR11, UR5 ;  /* 0x0000000b0c0572a4 */ /* 0x000fc6000f8e0205 */
[----:B------:R-:W-:Y:S01]  /*cb20*/  ULDC.64 UR10, c[0x0][0xc88] ;  /* 0x00032200000a7ab9 */ /* 0x000fe20000000a00 */
[----:B------:R-:W-:Y:S01]  /*cb30*/  ULDC.64 UR12, c[0x0][0x208] ;  /* 0x00008200000c7ab9 */ /* 0x000fe20000000a00 */
[----:B---3--:R-:W-:-:S05]  /*cb40*/  @P0 IMAD.HI.U32 R0, R4, R5, RZ ;  /* 0x0000000504000227 */ /* 0x008fca00078e00ff */
[----:B----4-:R-:W-:-:S05]  /*cb50*/  @P0 SHF.R.U32.HI R2, RZ, R7, R0 ;  /* 0x00000007ff020219 */ /* 0x010fca0000011600 */
        /* <DEDUP_REMOVED lines=16> */
.L_x_4401:
[----:B------:R-:W-:Y:S05]  /*cc60*/  BSYNC B1 ;  /* 0x0000000000017941 */ /* 0x000fea0003800000 */
.L_x_4400:
[----:B------:R-:W-:Y:S01]  /*cc70*/  R2UR UR13, R207 ;  /* 0x00000000cf0d72ca */ /* 0x000fe200000e0000 */
[----:B------:R-:W-:Y:S01]  /*cc80*/  ULDC.64 UR10, c[0x0][0xbe8] ;  /* 0x0002fa00000a7ab9 */ /* 0x000fe20000000a00 */
[----:B------:R-:W-:Y:S01]  /*cc90*/  R2UR UR12, R218 ;  /* 0x00000000da0c72ca */ /* 0x000fe200000e0000 */
[----:B------:R-:W-:Y:S01]  /*cca0*/  UIMAD UR5, UR8, UR10, URZ ;  /* 0x0000000a080572a4 */ /* 0x000fe2000f8e023f */
[----:B------:R-:W-:Y:S01]  /*ccb0*/  VIADD R6, R6, UR38 ;  /* 0x0000002606067c36 */ /* 0x000fe20008000000 */
[----:B------:R-:W-:Y:S03]  /*ccc0*/  BSSY B1, `(.L_x_4402) ;  /* 0x000003d000017945 */ /* 0x000fe60003800000 */
[----:B0-----:R-:W-:-:S04]  /*ccd0*/  @P1 IMAD.HI.U32 R0, R6, R9, RZ ;  /* 0x0000000906001227 */ /* 0x001fc800078e00ff */
[----:B---3--:R-:W-:Y:S01]  /*cce0*/  IMAD.MOV.U32 R5, RZ, RZ, R6 ;  /* 0x000000ffff057224 */ /* 0x008fe200078e0006 */
[----:B------:R-:W-:Y:S01]  /*ccf0*/  UIMAD.WIDE.U32 UR6, UR13, UR10, URZ ;  /* 0x0000000a0d0672a5 */ /* 0x000fe2000f8e003f */
[----:B--2---:R-:W-:Y:S01]  /*cd00*/  @P1 SHF.R.U32.HI R5, RZ, R11, R0 ;  /* 0x0000000bff051219 */ /* 0x004fe20000011600 */
[----:B------:R-:W-:-:S03]  /*cd10*/  UIMAD UR5, UR13, UR11, UR5 ;  /* 0x0000000b0d0572a4 */ /* 0x000fc6000f8e0205 */
[----:B------:R-:W-:Y:S01]  /*cd20*/  ULDC.64 UR10, c[0x0][0xbf0] ;  /* 0x0002fc00000a7ab9 */ /* 0x000fe20000000a00 */
[----:B------:R-:W-:Y:S01]  /*cd30*/  UIADD3 UR7, UR7, UR5, URZ ;  /* 0x0000000507077290 */ /* 0x000fe2000fffe03f */
[--C-:B------:R-:W-:Y:S01]  /*cd40*/  SHF.R.S32.HI R0, RZ, 0x1f, R5.reuse ;  /* 0x0000001fff007819 */ /* 0x100fe20000011405 */
[----:B------:R-:W-:Y:S01]  /*cd50*/  UIMAD UR5, UR9, UR10, URZ ;  /* 0x0000000a090572a4 */ /* 0x000fe2000f8e023f */
[----:B------:R-:W-:Y:S01]  /*cd60*/  IMAD.MOV R7, RZ, RZ, -R5 ;  /* 0x000000ffff077224 */ /* 0x000fe200078e0a05 */
[----:B------:R-:W-:Y:S02]  /*cd70*/  UIMAD.WIDE.U32 UR6, UR12, UR10, UR6 ;  /* 0x0000000a0c0672a5 */ /* 0x000fe4000f8e0006 */
[----:B------:R-:W-:Y:S01]  /*cd80*/  UIMAD UR5, UR12, UR11, UR5 ;  /* 0x0000000b0c0572a4 */ /* 0x000fe2000f8e0205 */
[----:B------:R-:W-:Y:S01]  /*cd90*/  IMAD R7, R8, R7, R6 ;  /* 0x0000000708077224 */ /* 0x000fe200078e0206 */
[----:B------:R-:W-:Y:S01]  /*cda0*/  ULDC.64 UR8, c[0x0][0xbe0] ;  /* 0x0002f80000087ab9 */ /* 0x000fe20000000a00 */
[----:B------:R-:W-:Y:S01]  /*cdb0*/  VIADD R6, R219, UR38 ;  /* 0x00000026db067c36 */ /* 0x000fe20008000000 */
[----:B------:R-:W-:Y:S01]  /*cdc0*/  UIADD3 UR5, UR7, UR5, URZ ;  /* 0x0000000507057290 */ /* 0x000fe2000fffe03f */
[----:B------:R-:W-:-:S02]  /*cdd0*/  IMAD R0, R0, UR8, RZ ;  /* 0x0000000800007c24 */ /* 0x000fc4000f8e02ff */
[----:B------:R-:W-:Y:S02]  /*cde0*/  IMAD.U32 R3, RZ, RZ, UR7 ;  /* 0x00000007ff037e24 */ /* 0x000fe4000f8e00ff */
        /* <DEDUP_REMOVED lines=20> */
[----:B------:R0:W2:Y:S02]  /*cf30*/  SHFL.IDX PT, R2, R4, RZ, 0x181f ;  /* 0x00181fff04027589 */ /* 0x0000a400000e0000 */
[----:B------:R-:W-:Y:S02]  /*cf40*/  ISETP.GE.AND P0, PT, R0, R9, PT ;  /* 0x000000090000720c */ /* 0x000fe40003f06270 */
[----:B------:R0:W3:Y:S01]  /*cf50*/  SHFL.IDX PT, R0, R5, RZ, 0x181f ;  /* 0x00181fff05007589 */ /* 0x0000e200000e0000 */
[----:B------:R-:W-:Y:S10]  /*cf60*/  @P2 BRA `(.L_x_4403) ;  /* 0x0000000000482947 */ /* 0x000ff40003800000 */
        /* <DEDUP_REMOVED lines=18> */
.L_x_4403:
[----:B------:R-:W-:Y:S05]  /*d090*/  BSYNC B1 ;  /* 0x0000000000017941 */ /* 0x000fea0003800000 */
.L_x_4402:
[----:B---3--:R3:W0:Y:S01]  /*d0a0*/  SHFL.IDX PT, R0, R5, 0x1, 0x181f ;  /* 0x00381f0005007f89 */ /* 0x00862200000e0000 */
[----:B------:R-:W-:Y:S03]  /*d0b0*/  BSSY B1, `(.L_x_4404) ;  /* 0x0000015000017945 */ /* 0x000fe60003800000 */
[----:B--2-4-:R3:W2:Y:S01]  /*d0c0*/  SHFL.IDX PT, R2, R4, 0x1, 0x181f ;  /* 0x00381f0004027f89 */ /* 0x0146a200000e0000 */
[----:B------:R-:W-:Y:S05]  /*d0d0*/  @P1 BRA `(.L_x_4405) ;  /* 0x0000000000481947 */ /* 0x000fea0003800000 */
[----:B------:R-:W-:Y:S01]  /*d0e0*/  ULDC UR5, c[0x0][0xbc8] ;  /* 0x0002f20000057ab9 */ /* 0x000fe20000000800 */
[----:B------:R-:W-:Y:S01]  /*d0f0*/  ULDC.64 UR6, c[0x0][0x208] ;  /* 0x0000820000067ab9 */ /* 0x000fe20000000a00 */
[----:B------:R-:W-:Y:S02]  /*d100*/  ISETP.GE.AND P4, PT, R200, UR5, PT ;  /* 0x00000005c8007c0c */ /* 0x000fe4000bf86270 */
[----:B------:R-:W-:Y:S02]  /*d110*/  ISETP.GE.AND P3, PT, R204, UR5, PT ;  /* 0x00000005cc007c0c */ /* 0x000fe4000bf66270 */
[----:B------:R-:W-:Y:S02]  /*d120*/  ISETP.GE.AND P2, PT, R203, UR5, PT ;  /* 0x00000005cb007c0c */ /* 0x000fe4000bf46270 */
[----:B------:R-:W-:-:S07]  /*d130*/  ISETP.GE.AND P1, PT, R205, UR5, PT ;  /* 0x00000005cd007c0c */ /* 0x000fce000bf26270 */
[-C--:B--2---:R-:W-:Y:S02]  /*d140*/  @!P4 LEA R10, P6, R200, R2.reuse, 0x1 ;  /* 0x00000002c80ac211 */ /* 0x084fe400078c08ff */
        /* <DEDUP_REMOVED lines=11> */
.L_x_4405:
[----:B------:R-:W-:Y:S05]  /*d200*/  BSYNC B1 ;  /* 0x0000000000017941 */ /* 0x000fea0003800000 */
.L_x_4404:
[----:B0-----:R0:W0:Y:S01]  /*d210*/  SHFL.IDX PT, R0, R5, 0x2, 0x181f ;  /* 0x00581f0005007f89 */ /* 0x00102200000e0000 */
[----:B------:R-:W-:Y:S03]  /*d220*/  BSSY B1, `(.L_x_4406) ;  /* 0x0000015000017945 */ /* 0x000fe60003800000 */
[----:B--2-4-:R2:W4:Y:S01]  /*d230*/  SHFL.IDX PT, R2, R4, 0x2, 0x181f ;  /* 0x00581f0004027f89 */ /* 0x01452200000e0000 */
        /* <DEDUP_REMOVED lines=19> */
.L_x_4407:
[----:B------:R-:W-:Y:S05]  /*d370*/  BSYNC B1 ;  /* 0x0000000000017941 */ /* 0x000fea0003800000 */
.L_x_4406:
[----:B0-----:R-:W-:Y:S01]  /*d380*/  VIADD R3, R6, 0x60 ;  /* 0x0000006006037836 */ /* 0x001fe20000000000 */
[----:B------:R0:W0:Y:S04]  /*d390*/  SHFL.IDX PT, R0, R5, 0x3, 0x181f ;  /* 0x00781f0005007f89 */ /* 0x00002800000e0000 */
[----:B------:R-:W-:Y:S01]  /*d3a0*/  ISETP.GE.AND P0, PT, R3, R9, PT ;  /* 0x000000090300720c */ /* 0x000fe20003f06270 */
[----:B----4-:R4:W0:-:S12]  /*d3b0*/  SHFL.IDX PT, R2, R4, 0x3, 0x181f ;  /* 0x00781f0004027f89 */ /* 0x01081800000e0000 */
[----:B----4-:R-:W-:Y:S05]  /*d3c0*/  @P0 BRA `(.L_x_4399) ;  /* 0x0000000000480947 */ /* 0x010fea0003800000 */
[----:B------:R-:W-:Y:S01]  /*d3d0*/  ULDC UR5, c[0x0][0xbc8] ;  /* 0x0002f20000057ab9 */ /* 0x000fe20000000800 */
[----:B------:R-:W-:Y:S01]  /*d3e0*/  ULDC.64 UR6, c[0x0][0x208] ;  /* 0x0000820000067ab9 */ /* 0x000fe20000000a00 */
[----:B------:R-:W-:Y:S02]  /*d3f0*/  ISETP.GE.AND P3, PT, R200, UR5, PT ;  /* 0x00000005c8007c0c */ /* 0x000fe4000bf66270 */
[----:B------:R-:W-:Y:S02]  /*d400*/  ISETP.GE.AND P2, PT, R204, UR5, PT ;  /* 0x00000005cc007c0c */ /* 0x000fe4000bf46270 */
[----:B------:R-:W-:Y:S02]  /*d410*/  ISETP.GE.AND P1, PT, R203, UR5, PT ;  /* 0x00000005cb007c0c */ /* 0x000fe4000bf26270 */
[----:B------:R-:W-:-:S07]  /*d420*/  ISETP.GE.AND P0, PT, R205, UR5, PT ;  /* 0x00000005cd007c0c */ /* 0x000fce000bf06270 */
[-C--:B0-23--:R-:W-:Y:S02]  /*d430*/  @!P3 LEA R4, P6, R200, R2.reuse, 0x1 ;  /* 0x00000002c804b211 */ /* 0x08dfe400078c08ff */
[-C--:B------:R-:W-:Y:S02]  /*d440*/  @!P2 LEA R6, P5, R204, R2.reuse, 0x1 ;  /* 0x00000002cc06a211 */ /* 0x080fe400078a08ff */
[----:B------:R-:W-:Y:S02]  /*d450*/  @!P1 LEA R8, P4, R203, R2, 0x1 ;  /* 0x00000002cb089211 */ /* 0x000fe400078808ff */
[----:B------:R-:W-:Y:S02]  /*d460*/  @!P3 LEA.HI.X R5, R200, R0, R233, 0x1, P6 ;  /* 0x00000000c805b211 */ /* 0x000fe400030f0ce9 */
        /* <DEDUP_REMOVED lines=8> */
.L_x_4399:
[----:B------:R-:W-:Y:S05]  /*d4f0*/  BSYNC B0 ;  /* 0x0000000000007941 */ /* 0x000fea0003800000 */
.L_x_4391:
[----:B------:R-:W-:Y:S02]  /*d500*/  ULDC UR5, c[0x0][0xd38] ;  /* 0x00034e0000057ab9 */ /* 0x000fe40000000800 */
[----:B------:R-:W-:-:S06]  /*d510*/  UISETP.GE.AND UP0, UPT, UR4, UR5, UPT ;  /* 0x000000050400728c */ /* 0x000fcc000bf06270 */
[----:B------:R-:W-:-:S13]  /*d520*/  PLOP3.LUT P0, PT, PT, PT, UP0, 0x80, 0x0 ;  /* 0x000000000000781c */ /* 0x000fda0003f0f008 */
[----:B------:R-:W-:Y:S05]  /*d530*/  @!P0 BRA `(.L_x_4408) ;  /* 0xffffff3800488947 */ /* 0x000fea000383ffff */
[----:B------:R-:W-:Y:S05]  /*d540*/  EXIT ;  /* 0x000000000000794d */ /* 0x000fea0003800000 */
.L_x_4355:
[----:B------:R-:W-:-:S08]  /*d550*/  NOP ;  /* 0x0000000000007918 */ /* 0x000fd00000000000 */
[----:B0-----:R-:W0:-:S00]  /*d560*/  USETMAXREG.DEALLOC.CTAPOOL 0x18 ;  /* 0x00000018000079c8 */ /* 0x001e0000080e0500 */
        /* <DEDUP_REMOVED lines=37> */
[----:B------:R-:W-:Y:S04]  /*d7c0*/  STL [R1+0x38], RZ ;  /* 0x000038ff01007387 */ /* 0x000fe80000100800 */
[----:B------:R1:W-:Y:S01]  /*d7d0*/  STL [R1+0x8], R2 ;  /* 0x0000080201007387 */ /* 0x0003e20000100800 */
[----:B0-----:R-:W-:-:S02]  /*d7e0*/  LOP3.LUT R3, R0, 0x40, RZ, 0xfc, !PT ;  /* 0x0000004000037812 */ /* 0x001fc400078efcff */
[C---:B-1----:R-:W-:Y:S02]  /*d7f0*/  LOP3.LUT R2, R0.reuse, 0x80, RZ, 0xfc, !PT ;  /* 0x0000008000027812 */ /* 0x042fe400078efcff */
[----:B------:R-:W-:-:S07]  /*d800*/  LOP3.LUT R0, R0, 0xc0, RZ, 0xfc, !PT ;  /* 0x000000c000007812 */ /* 0x000fce00078efcff */
.L_x_4505:
        /* <DEDUP_REMOVED lines=14> */
[----:B01--4-:R-:W-:Y:S05]  /*d8f0*/  @!P0 BRA `(.L_x_4410) ;  /* 0x0000000000208947 */ /* 0x013fea0003800000 */
        /* <DEDUP_REMOVED lines=8> */
.L_x_4410:
[----:B------:R-:W-:Y:S01]  /*d980*/  ULDC UR9, c[0x0][0xd54] ;  /* 0x0003550000097ab9 */ /* 0x000fe20000000800 */
[----:B------:R-:W-:Y:S01]  /*d990*/  UMOV UR5, UR8 ;  /* 0x0000000800057c82 */ /* 0x000fe20008000000 */
[----:B------:R-:W-:-:S11]  /*d9a0*/  UISETP.NE.AND UP0, UPT, UR9, 0x1, UPT ;  /* 0x000000010900788c */ /* 0x000fd6000bf05270 */
[----:B------:R-:W-:Y:S02]  /*d9b0*/  @UP0 ULDC.64 UR10, c[0x0][0xd58] ;  /* 0x00035600000a0ab9 */ /* 0x000fe40000000a00 */
[----:B------:R-:W-:-:S04]  /*d9c0*/  UIMAD.WIDE.U32 UR6, UR8, UR10, URZ ;  /* 0x0000000a080672a5 */ /* 0x000fc8000f8e003f */
[----:B------:R-:W-:-:S04]  /*d9d0*/  @UP0 USHF.R.U32.HI UR5, URZ, UR11, UR7 ;  /* 0x0000000b3f050299 */ /* 0x000fc80008011607 */
[----:B------:R-:W-:-:S12]  /*d9e0*/  UIMAD UR6, UR5, UR9, URZ ;  /* 0x00000009050672a4 */ /* 0x000fd8000f8e023f */
.L_x_4411:
        /* <DEDUP_REMOVED lines=52> */
[----:B------:R-:W0:Y:S01]  /*dd30*/  FLO.U32 R0, UR4 ;  /* 0x0000000400007d00 */ /* 0x000e2200080e0000 */
[----:B------:R-:W-:Y:S01]  /*dd40*/  ULDC.64 UR6, c[0x0][0x208] ;  /* 0x0000820000067ab9 */ /* 0x000fe20000000a00 */
        /* <DEDUP_REMOVED lines=10> */
.L_x_4413:
        /* <DEDUP_REMOVED lines=20> */
.L_x_4416:
[----:B------:R-:W-:Y:S05]  /*df30*/  BSYNC B6 ;  /* 0x0000000000067941 */ /* 0x000fea0003800000 */
.L_x_4415:
        /* <DEDUP_REMOVED lines=20> */
.L_x_4419:
        /* <DEDUP_REMOVED lines=15> */
.L_x_4418:
[----:B------:R-:W-:Y:S05]  /*e170*/  BSYNC B6 ;  /* 0x0000000000067941 */ /* 0x000fea0003800000 */
.L_x_4417:
[----:B------:R-:W-:Y:S01]  /*e180*/  ULDC.64 UR4, c[0x0][0xaf0] ;  /* 0x0002bc0000047ab9 */ /* 0x000fe20000000a00 */
[----:B------:R-:W-:Y:S01]  /*e190*/  IMAD.U32 R7, RZ, RZ, UR40 ;  /* 0x00000028ff077e24 */ /* 0x000fe2000f8e00ff */
[----:B------:R-:W-:Y:S01]  /*e1a0*/  UISETP.NE.U32.AND UP0, UPT, UR4, URZ, UPT ;  /* 0x0000003f0400728c */ /* 0x000fe2000bf05070 */
[----:B------:R-:W-:-:S03]  /*e1b0*/  ULDC.64 UR6, c[0x0][0x208] ;  /* 0x0000820000067ab9 */ /* 0x000fc60000000a00 */
        /* <DEDUP_REMOVED lines=24> */
.L_x_4521:
        /* <DEDUP_REMOVED lines=9> */
.L_x_4524:
[----:B------:R-:W-:Y:S05]  /*e3d0*/  @!P6 BRA `(.L_x_4421) ;  /* 0x0000000000e4e947 */ /* 0x000fea0003800000 */
[----:B------:R-:W-:Y:S01]  /*e3e0*/  IMAD.MOV.U32 R16, RZ, RZ, R7 ;  /* 0x000000ffff107224 */ /* 0x000fe200078e0007 */
[----:B------:R-:W-:Y:S06]  /*e3f0*/  @!P1 BRA `(.L_x_4423) ;  /* 0x0000000000509947 */ /* 0x000fec0003800000 */
[----:B------:R-:W2:Y:S01]  /*e400*/  LDC R6, c[0x0][0x43c] ;  /* 0x00010f00ff067b82 */ /* 0x000ea20000000800 */
[----:B------:R-:W-:Y:S01]  /*e410*/  IMAD.MOV.U32 R9, RZ, RZ, R0 ;  /* 0x000000ffff097224 */ /* 0x000fe200078e0000 */
[----:B------:R-:W-:Y:S01]  /*e420*/  ULDC.64 UR4, c[0x0][0x428] ;  /* 0x00010a0000047ab9 */ /* 0x000fe20000000a00 */
[----:B------:R-:W-:Y:S01]  /*e430*/  ULDC.64 UR6, c[0x0][0x208] ;  /* 0x0000820000067ab9 */ /* 0x000fe20000000a00 */
[----:B--2---:R-:W-:-:S13]  /*e440*/  ISETP.NE.AND P0, PT, R6, 0x1, PT ;  /* 0x000000010600780c */ /* 0x004fda0003f05270 */
[----:B-1----:R-:W1:Y:S02]  /*e450*/  @P0 LDC.64 R4, c[0x0][0x440] ;  /* 0x00011000ff040b82 */ /* 0x002e640000000a00 */
[----:B-1----:R-:W-:-:S04]  /*e460*/  @P0 IMAD.HI.U32 R0, R9, R4, RZ ;  /* 0x0000000409000227 */ /* 0x002fc800078e00ff */
        /* <DEDUP_REMOVED lines=13> */
.L_x_4423:
[----:B--2---:R-:W2:Y:S01]  /*e540*/  LDL R2, [R1+0x8] ;  /* 0x0000080001027983 */ /* 0x004ea20000100800 */
[----:B------:R-:W-:Y:S01]  /*e550*/  IMAD R0, R19, 0x8, R17 ;  /* 0x0000000813007824 */ /* 0x000fe200078e0211 */
[----:B--2---:R-:W-:-:S04]  /*e560*/  SHF.L.U32 R2, R2, 0x1f, RZ ;  /* 0x0000001f02027819 */ /* 0x004fc800000006ff */
[----:B------:R-:W2:Y:S02]  /*e570*/  SYNCS.PHASECHK.TRANS64.TRYWAIT P0, [R0+URZ+0x32440], R2 ;  /* 0x03244002000075a7 */ /* 0x000ea4000800017f */
[----:B--2---:R-:W-:Y:S05]  /*e580*/  @!P0 BRA `(.L_x_4424) ;  /* 0x0000004800248947 */ /* 0x004fea0003800000 */
.L_x_4525:
        /* <DEDUP_REMOVED lines=11> */
.L_x_4425:
[----:B--2---:R-:W2:Y:S01]  /*e640*/  LDL R2, [R1+0x1c] ;  /* 0x00001c0001027983 */ /* 0x004ea20000100800 */
[----:B------:R-:W-:Y:S01]  /*e650*/  R2UR UR33, R0 ;  /* 0x00000000002172ca */ /* 0x000fe200000e0000 */
[----:B------:R-:W-:Y:S01]  /*e660*/  IMAD R0, R19, 0x3000, R17 ;  /* 0x0000300013007824 */ /* 0x000fe200078e0211 */
[----:B------:R-:W-:Y:S01]  /*e670*/  UIADD3 UR4, UP0, UR38, 0x370, URZ ;  /* 0x0000037026047890 */ /* 0x000fe2000ff1e03f */
[----:B-----5:R-:W-:Y:S01]  /*e680*/  R2UR UR37, R16 ;  /* 0x00000000102572ca */ /* 0x020fe200000e0000 */
[----:B------:R-:W-:Y:S01]  /*e690*/  UMOV UR6, 0x0 ;  /* 0x0000000000067882 */ /* 0x000fe20000000000 */
[----:B------:R-:W-:Y:S01]  /*e6a0*/  UMOV UR7, 0x14f00000 ;  /* 0x14f0000000077882 */ /* 0x000fe20000000000 */
[----:B------:R-:W-:Y:S01]  /*e6b0*/  R2UR UR32, R0 ;  /* 0x00000000002072ca */ /* 0x000fe200000e0000 */
[----:B------:R-:W-:Y:S01]  /*e6c0*/  UIADD3.X UR5, URZ, UR39, URZ, UP0, !UPT ;  /* 0x000000273f057290 */ /* 0x000fe200087fe43f */
[----:B------:R-:W-:Y:S01]  /*e6d0*/  PLOP3.LUT P0, PT, PT, PT, PT, 0x80, 0x0 ;  /* 0x000000000000781c */ /* 0x000fe20003f0f070 */
[----:B------:R-:W-:Y:S01]  /*e6e0*/  UMOV UR34, URZ ;  /* 0x0000003f00227c82 */ /* 0x000fe20008000000 */
[----:B------:R-:W-:-:S03]  /*e6f0*/  LOP3.LUT R18, R18, 0xfffffffd, RZ, 0xc0, !PT ;  /* 0xfffffffd12127812 */ /* 0x000fc600078ec0ff */
[----:B------:R-:W-:-:S06]  /*e700*/  UIADD3 UR33, UR33, 0x32430, URZ ;  /* 0x0003243021217890 */ /* 0x000fcc000fffe03f */
[----:B------:R-:W-:Y:S02]  /*e710*/  UIADD3 UR32, UR32, 0x1c400, URZ ;  /* 0x0001c40020207890 */ /* 0x000fe4000fffe03f */
[----:B------:R-:W-:Y:S02]  /*e720*/  @P0 LOP3.LUT R18, R18, 0x2, RZ, 0xfc, !PT ;  /* 0x0000000212120812 */ /* 0x000fe400078efcff */
[----:B--2---:R-:W-:-:S13]  /*e730*/  R2UR UR35, R2 ;  /* 0x00000000022372ca */ /* 0x004fda00000e0000 */
[----:B------:R-:W-:-:S09]  /*e740*/  UIMAD UR35, UR35, 0x60, URZ ;  /* 0x00000060232378a4 */ /* 0x000fd2000f8e023f */
[----:B------:R2:W-:Y:S02]  /*e750*/  UTMALDG.4D [UR32], [UR4], desc[UR6] ;  /* 0x00000620040075b4 */ /* 0x0005e40008019000 */
[----:B--2---:R-:W-:Y:S01]  /*e760*/  NOP ;  /* 0x0000000000007918 */ /* 0x004fe20000000000 */
.L_x_4421:
[----:B------:R-:W-:Y:S05]  /*e770*/  WARPSYNC.ALL ;  /* 0x0000000000007948 */ /* 0x000fea0003800000 */
[----:B------:R-:W-:Y:S01]  /*e780*/  VIADD R0, R17, 0x18400 ;  /* 0x0001840011007836 */ /* 0x000fe20000000000 */
[----:B------:R-:W-:Y:S01]  /*e790*/  BAR.SYNC.DEFER_BLOCKING 0x8, 0x180 ;  /* 0x0206000000007b1d */ /* 0x000fe20000010000 */
[----:B------:R-:W-:Y:S02]  /*e7a0*/  USHF.R.S32.HI UR43, URZ, 0x1f, UR36 ;  /* 0x0000001f3f2b7899 */ /* 0x000fe40008011424 */
[----:B------:R-:W-:Y:S01]  /*e7b0*/  USHF.R.S32.HI UR37, URZ, 0x1f, UR40 ;  /* 0x0000001f3f257899 */ /* 0x000fe20008011428 */
[----:B------:R-:W-:-:S02]  /*e7c0*/  LOP3.LUT P0, RZ, R0, 0x3ff, RZ, 0xc0, !PT ;  /* 0x000003ff00ff7812 */ /* 0x000fc4000780c0ff */
[----:B------:R-:W-:Y:S11]  /*e7d0*/  BSSY B6, `(.L_x_4426) ;  /* 0x0000012000067945 */ /* 0x000ff60003800000 */
        /* <DEDUP_REMOVED lines=17> */
.L_x_4427:
[----:B------:R-:W-:Y:S05]  /*e8f0*/  BSYNC B6 ;  /* 0x0000000000067941 */ /* 0x000fea0003800000 */
.L_x_4426:
[----:B------:R-:W2:Y:S01]  /*e900*/  S2R R2, SR_TID.X ;  /* 0x0000000000027919 */ /* 0x000ea20000002100 */
[----:B------:R-:W3:Y:S01]  /*e910*/  LDC R6, c[0x0][0x448] ;  /* 0x00011200ff067b82 */ /* 0x000ee20000000800 */
[----:B------:R-:W-:Y:S01]  /*e920*/  ULDC.64 UR6, c[0x0][0x2d8] ;  /* 0x0000b60000067ab9 */ /* 0x000fe20000000a00 */
[----:B------:R-:W-:Y:S01]  /*e930*/  ULDC.64 UR8, c[0x0][0x2e0] ;  /* 0x0000b80000087ab9 */ /* 0x000fe20000000a00 */
[----:B-1----:R-:W1:Y:S01]  /*e940*/  S2R R4, SR_TID.X ;  /* 0x0000000000047919 */ /* 0x002e620000002100 */
[----:B------:R-:W-:Y:S02]  /*e950*/  UIMAD.WIDE.U32 UR4, UR36, UR6, URZ ;  /* 0x00000006240472a5 */ /* 0x000fe4000f8e003f */
[----:B------:R-:W-:-:S04]  /*e960*/  UIMAD UR6, UR43, UR6, URZ ;  /* 0x000000062b0672a4 */ /* 0x000fc8000f8e023f */
[----:B------:R-:W-:Y:S02]  /*e970*/  UIMAD UR6, UR36, UR7, UR6 ;  /* 0x00000007240672a4 */ /* 0x000fe4000f8e0206 */
[----:B------:R-:W-:Y:S02]  /*e980*/  UIMAD UR7, UR37, UR8, URZ ;  /* 0x00000008250772a4 */ /* 0x000fe4000f8e023f */
[----:B------:R-:W-:Y:S02]  /*e990*/  UIADD3 UR5, UR5, UR6, URZ ;  /* 0x0000000605057290 */ /* 0x000fe4000fffe03f */
[----:B------:R-:W-:Y:S02]  /*e9a0*/  UIMAD UR6, UR40, UR9, UR7 ;  /* 0x00000009280672a4 */ /* 0x000fe4000f8e0207 */
[----:B------:R-:W-:-:S04]  /*e9b0*/  UIMAD.WIDE.U32 UR4, UR40, UR8, UR4 ;  /* 0x00000008280472a5 */ /* 0x000fc8000f8e0004 */
[----:B------:R-:W-:Y:S01]  /*e9c0*/  UIADD3 UR6, UR5, UR6, URZ ;  /* 0x0000000605067290 */ /* 0x000fe2000fffe03f */
[----:B---3--:R-:W-:Y:S01]  /*e9d0*/  ISETP.NE.AND P0, PT, R6, 0x1, PT ;  /* 0x000000010600780c */ /* 0x008fe20003f05270 */
[----:B------:R-:W-:Y:S01]  /*e9e0*/  IMAD.U32 R5, RZ, RZ, UR5 ;  /* 0x00000005ff057e24 */ /* 0x000fe2000f8e00ff */
[----:B--2---:R-:W-:Y:S01]  /*e9f0*/  LOP3.LUT R0, R2, 0x7f, RZ, 0xc0, !PT ;  /* 0x0000007f02007812 */ /* 0x004fe200078ec0ff */
[----:B-1----:R-:W-:-:S03]  /*ea00*/  IMAD.SHL.U32 R4, R4, 0x10, RZ ;  /* 0x0000001004047824 */ /* 0x002fc600078e00ff */
[----:B------:R-:W-:-:S07]  /*ea10*/  SHF.R.U32.HI R0, RZ, 0x3, R0 ;  /* 0x00000003ff007819 */ /* 0x000fce0000011600 */
[----:B------:R-:W1:Y:S01]  /*ea20*/  @P0 LDC R3, c[0x0][0x44c] ;  /* 0x00011300ff030b82 */ /* 0x000e620000000800 */
[----:B------:R-:W-:Y:S01]  /*ea30*/  LOP3.LUT R4, R0, 0x70, R4, 0xf8, !PT ;  /* 0x0000007000047812 */ /* 0x000fe200078ef804 */
[----:B------:R-:W-:-:S04]  /*ea40*/  IMAD.U32 R0, RZ, RZ, UR42 ;  /* 0x0000002aff007e24 */ /* 0x000fc8000f8e00ff */
[----:B0-----:R-:W-:Y:S02]  /*ea50*/  IMAD R7, R0, 0x80, R4 ;  /* 0x0000008000077824 */ /* 0x001fe400078e0204 */
[----:B------:R-:W0:Y:S01]  /*ea60*/  @P0 LDC R2, c[0x0][0x450] ;  /* 0x00011400ff020b82 */ /* 0x000e220000000800 */
[----:B------:R-:W-:Y:S01]  /*ea70*/  IMAD.U32 R4, RZ, RZ, UR4 ;  /* 0x00000004ff047e24 */ /* 0x000fe2000f8e00ff */
[----:B------:R-:W-:Y:S01]  /*ea80*/  ULDC.64 UR4, c[0x0][0x2d0] ;  /* 0x0000b40000047ab9 */ /* 0x000fe20000000a00 */
[----:B------:R-:W-:Y:S01]  /*ea90*/  IMAD.MOV.U32 R0, RZ, RZ, R7 ;  /* 0x000000ffff007224 */ /* 0x000fe200078e0007 */
[----:B------:R2:W-:Y:S04]  /*eaa0*/  STL [R1+0x18], R7 ;  /* 0x0000180701007387 */ /* 0x0005e80000100800 */
[----:B------:R3:W5:Y:S01]  /*eab0*/  LDL R8, [R1+0x4] ;  /* 0x0000040001087983 */ /* 0x0007620000100800 */
[----:B-1----:R-:W-:-:S05]  /*eac0*/  @P0 IMAD.HI.U32 R3, R7, R3, RZ ;  /* 0x0000000307030227 */ /* 0x002fca00078e00ff */
[----:B0-----:R-:W-:Y:S01]  /*ead0*/  @P0 SHF.R.U32.HI R0, RZ, R2, R3 ;  /* 0x00000002ff000219 */ /* 0x001fe20000011603 */
        /* <DEDUP_REMOVED lines=11> */
[----:B--2---:R-:W0:Y:S03]  /*eb90*/  S2R R7, SR_TID.X ;  /* 0x0000000000077919 */ /* 0x004e260000002100 */
[----:B------:R-:W-:Y:S01]  /*eba0*/  SHF.R.S32.HI R4, RZ, 0x1f, R0 ;  /* 0x0000001fff047819 */ /* 0x000fe20000011400 */
[----:B------:R-:W-:-:S04]  /*ebb0*/  IMAD.WIDE.U32 R2, R0, UR4, R2 ;  /* 0x0000000400027c25 */ /* 0x000fc8000f8e0002 */
[----:B------:R-:W-:Y:S01]  /*ebc0*/  IMAD R4, R4, UR4, RZ ;  /* 0x0000000404047c24 */ /* 0x000fe2000f8e02ff */
[----:B------:R-:W-:-:S03]  /*ebd0*/  ULDC UR4, c[0x0][0x2b8] ;  /* 0x0000ae0000047ab9 */ /* 0x000fc60000000800 */
[----:B------:R-:W-:Y:S01]  /*ebe0*/  IMAD R4, R0, UR5, R4 ;  /* 0x0000000500047c24 */ /* 0x000fe2000f8e0204 */
[----:B------:R-:W-:-:S03]  /*ebf0*/  LEA R0, P1, R2, UR6, 0x1 ;  /* 0x0000000602007c11 */ /* 0x000fc6000f8208ff */
[----:B------:R-:W-:Y:S02]  /*ec00*/  IMAD.IADD R3, R3, 0x1, R4 ;  /* 0x0000000103037824 */ /* 0x000fe400078e0204 */
[----:B0-----:R-:W-:-:S05]  /*ec10*/  IMAD.SHL.U32 R9, R7, 0x8, RZ ;  /* 0x0000000807097824 */ /* 0x001fca00078e00ff */
[----:B------:R-:W-:Y:S02]  /*ec20*/  LOP3.LUT R9, R9, 0x38, RZ, 0xc0, !PT ;  /* 0x0000003809097812 */ /* 0x000fe400078ec0ff */
[----:B------:R-:W-:Y:S02]  /*ec30*/  LOP3.LUT R7, R7, 0x7f, RZ, 0xc0, !PT ;  /* 0x0000007f07077812 */ /* 0x000fe400078ec0ff */
[----:B------:R-:W-:Y:S01]  /*ec40*/  ISETP.GE.AND P0, PT, R9, UR4, PT ;  /* 0x0000000409007c0c */ /* 0x000fe2000bf06270 */
[----:B------:R-:W-:Y:S01]  /*ec50*/  UMOV UR4, 0xffffffff ;  /* 0xffffffff00047882 */ /* 0x000fe20000000000 */
[----:B------:R-:W-:Y:S02]  /*ec60*/  LEA.HI.X R3, R2, UR7, R3, 0x1, P1 ;  /* 0x0000000702037c11 */ /* 0x000fe400088f0c03 */
[----:B------:R-:W-:Y:S01]  /*ec70*/  SHF.R.U32.HI R10, RZ, 0x3, R7 ;  /* 0x00000003ff0a7819 */ /* 0x000fe20000011607 */
[----:B---3--:R-:W-:Y:S08]  /*ec80*/  BRA.DIV UR4, `(.L_x_4428) ;  /* 0x0000004204787947 */ /* 0x008ff0000b800000 */
[----:B------:R-:W-:Y:S01]  /*ec90*/  ULDC UR4, c[0x0][0x288] ;  /* 0x0000a20000047ab9 */ /* 0x000fe20000000800 */
[----:B------:R-:W0:Y:S01]  /*eca0*/  SHFL.IDX PT, R5, R0, RZ, 0x181f ;  /* 0x00181fff00057589 */ /* 0x000e2200000e0000 */
[----:B------:R-:W-:Y:S01]  /*ecb0*/  IMAD R2, R6, UR4, RZ ;  /* 0x0000000406027c24 */ /* 0x000fe2000f8e02ff */
[----:B------:R-:W-:Y:S01]  /*ecc0*/  ULDC.64 UR6, c[0x0][0x208] ;  /* 0x0000820000067ab9 */ /* 0x000fe20000000a00 */
[----:B------:R-:W-:Y:S01]  /*ecd0*/  IMAD.U32 R6, RZ, RZ, UR42 ;  /* 0x0000002aff067e24 */ /* 0x000fe2000f8e00ff */
[----:B------:R-:W1:Y:S03]  /*ece0*/  SHFL.IDX PT, R4, R3, RZ, 0x181f ;  /* 0x00181fff03047589 */ /* 0x000e6600000e0000 */
[----:B------:R-:W-:Y:S01]  /*ecf0*/  IMAD R10, R6, 0x80, R10 ;  /* 0x00000080060a7824 */ /* 0x000fe200078e020a */
[----:B------:R-:W-:Y:S03]  /*ed00*/  SHFL.IDX PT, R7, R3, 0x1, 0x181f ;  /* 0x00381f0003077f89 */ /* 0x000fe600000e0000 */
[C---:B------:R-:W-:Y:S01]  /*ed10*/  VIADD R11, R10.reuse, 0x10 ;  /* 0x000000100a0b7836 */ /* 0x040fe20000000000 */
[-C--:B------:R-:W-:Y:S01]  /*ed20*/  ISETP.GE.AND P3, PT, R10, R2.reuse, PT ;  /* 0x000000020a00720c */ /* 0x080fe20003f66270 */
[----:B------:R-:W2:Y:S03]  /*ed30*/  SHFL.IDX PT, R6, R0, 0x1, 0x181f ;  /* 0x00381f0000067f89 */ /* 0x000ea600000e0000 */
[----:B------:R-:W-:Y:S01]  /*ed40*/  ISETP.GE.AND P1, PT, R11, R2, PT ;  /* 0x000000020b00720c */ /* 0x000fe20003f26270 */
[----:B------:R-:W-:Y:S04]  /*ed50*/  STL [R1+0x10], R10 ;  /* 0x0000100a01007387 */ /* 0x000fe80000100800 */
[----:B------:R3:W-:Y:S04]  /*ed60*/  STL [R1+0x20], R11 ;  /* 0x0000200b01007387 */ /* 0x0007e80000100800 */
[----:B0-----:R-:W-:-:S05]  /*ed70*/  @!P3 LEA R5, P2, R9, R5, 0x1 ;  /* 0x000000050905b211 */ /* 0x001fca00078408ff */
[----:B-1----:R-:W-:Y:S02]  /*ed80*/  @!P3 IMAD.X R4, RZ, RZ, R4, P2 ;  /* 0x000000ffff04b224 */ /* 0x002fe400010e0604 */
[----:B---3--:R-:W-:-:S03]  /*ed90*/  VIADD R11, R10, 0x20 ;  /* 0x000000200a0b7836 */ /* 0x008fc60000000000 */
[-C--:B------:R-:W-:Y:S02]  /*eda0*/  @!P3 LOP3.LUT R5, R5, R4.reuse, RZ, 0x3c, !PT ;  /* 0x000000040505b212 */ /* 0x080fe400078e3cff */
[----:B------:R-:W-:Y:S02]  /*edb0*/  STL [R1+0x24], R11 ;  /* 0x0000240b01007387 */ /* 0x000fe40000100800 */
[----:B------:R-:W-:-:S04]  /*edc0*/  @!P3 LOP3.LUT R4, R5, R4, RZ, 0x3c, !PT ;  /* 0x000000040504b212 */ /* 0x000fc800078e3cff */
[----:B------:R-:W-:-:S05]  /*edd0*/  @!P3 LOP3.LUT R5, R5, R4, RZ, 0x3c, !PT ;  /* 0x000000040505b212 */ /* 0x000fca00078e3cff */
[----:B-----5:R2:W-:Y:S02]  /*ede0*/  @!P3 LDGSTS.E.BYPASS.LTC128B.128 [R8+0x18400], desc[UR6][R4.64], !P0 ;  /* 0x184000000408bfae */ /* 0x0205e4000c101d46 */
[----:B--2---:R-:W-:Y:S02]  /*edf0*/  @!P1 LEA R4, P2, R9, R6, 0x1 ;  /* 0x0000000609049211 */ /* 0x004fe400078408ff */
[----:B------:R-:W-:Y:S03]  /*ee00*/  SHFL.IDX PT, R6, R3, 0x3, 0x181f ;  /* 0x00781f0003067f89 */ /* 0x000fe600000e0000 */
[----:B------:R-:W-:Y:S02]  /*ee10*/  @!P1 IMAD.X R5, RZ, RZ, R7, P2 ;  /* 0x000000ffff059224 */ /* 0x000fe400010e0607 */
        /* <DEDUP_REMOVED lines=55> */
.L_x_4542:
[----:B0-----:R-:W2:Y:S01]  /*f190*/  LDL R4, [R1+0x10] ;  /* 0x0000100001047983 */ /* 0x001ea20000100800 */
[----:B------:R-:W-:Y:S01]  /*f1a0*/  ULDC.64 UR4, c[0x0][0x208] ;  /* 0x0000820000047ab9 */ /* 0x000fe20000000a00 */
        /* <DEDUP_REMOVED lines=11> */
.L_x_4429:
        /* <DEDUP_REMOVED lines=35> */
.L_x_4431:
[----:B------:R-:W-:Y:S05]  /*f490*/  BSYNC B6 ;  /* 0x0000000000067941 */ /* 0x000fea0003800000 */
.L_x_4430:
        /* <DEDUP_REMOVED lines=60> */
[----:B------:R-:W-:Y:S01]  /*f860*/  SHFL.IDX PT, R2, R4, RZ, 0x181f ;  /* 0x00181fff04027589 */ /* 0x000fe200000e0000 */
[----:B------:R-:W-:-:S03]  /*f870*/  ULDC.64 UR6, c[0x0][0x208] ;  /* 0x0000820000067ab9 */ /* 0x000fc60000000a00 */
[----:B------:R-:W-:Y:S01]  /*f880*/  SHFL.IDX PT, R6, R4, 0x1, 0x181f ;  /* 0x00381f0004067f89 */ /* 0x000fe200000e0000 */
[----:B--2---:R-:W-:-:S03]  /*f890*/  ISETP.GE.AND P5, PT, R10, R0, PT ;  /* 0x000000000a00720c */ /* 0x004fc60003fa6270 */
[----:B------:R-:W2:Y:S01]  /*f8a0*/  LDL.LU R10, [R1+0x28] ;  /* 0x00002800010a7983 */ /* 0x000ea20000300800 */
[----:B---3--:R-:W-:-:S03]  /*f8b0*/  ISETP.GE.AND P4, PT, R3, R0, PT ;  /* 0x000000000300720c */ /* 0x008fc60003f86270 */
[----:B------:R-:W0:Y:S04]  /*f8c0*/  SHFL.IDX PT, R3, R5, RZ, 0x181f ;  /* 0x00181fff05037589 */ /* 0x000e2800000e0000 */
[----:B------:R-:W3:Y:S02]  /*f8d0*/  LDL.LU R12, [R1+0x2c] ;  /* 0x00002c00010c7983 */ /* 0x000ee40000300800 */
        /* <DEDUP_REMOVED lines=65> */
.L_x_4560:
[----:B------:R-:W3:Y:S01]  /*fcf0*/  LDL.LU R3, [R1+0x3c] ;  /* 0x00003c0001037983 */ /* 0x000ee20000300800 */
[----:B------:R-:W-:Y:S01]  /*fd00*/  BSSY B0, `(.L_x_4433) ;  /* 0x000000e000007945 */ /* 0x000fe20003800000 */
[----:B---3--:R-:W-:-:S13]  /*fd10*/  ISETP.GE.AND P4, PT, R3, R0, PT ;  /* 0x000000000300720c */ /* 0x008fda0003f86270 */
[----:B------:R-:W-:Y:S05]  /*fd20*/  @P4 BRA `(.L_x_4434) ;  /* 0x00000000002c4947 */ /* 0x000fea0003800000 */
[----:B-1----:R-:W3:Y:S01]  /*fd30*/  LDL R4, [R1+0x4] ;  /* 0x0000040001047983 */ /* 0x002ee20000100800 */
[----:B0-----:R-:W-:Y:S01]  /*fd40*/  LEA R2, P4, R9, R2, 0x1 ;  /* 0x0000000209027211 */ /* 0x001fe200078808ff */
[----:B------:R-:W-:-:S04]  /*fd50*/  ULDC.64 UR4, c[0x0][0x208] ;  /* 0x0000820000047ab9 */ /* 0x000fc80000000a00 */
        /* <DEDUP_REMOVED lines=8> */
.L_x_4434:
[----:B------:R-:W-:Y:S05]  /*fde0*/  BSYNC B0 ;  /* 0x0000000000007941 */ /* 0x000fea0003800000 */
.L_x_4433:
[----:B------:R-:W-:Y:S01]  /*fdf0*/  NOP ;  /* 0x0000000000007918 */ /* 0x000fe20000000000 */
[----:B------:R-:W-:-:S13]  /*fe00*/  PLOP3.LUT P0, PT, PT, PT, PT, 0x80, 0x0 ;  /* 0x000000000000781c */ /* 0x000fda0003f0f070 */
.L_x_4435:
        /* <DEDUP_REMOVED lines=18> */
.L_x_4561:
[----:B------:R-:W-:Y:S05]  /*ff30*/  BSYNC B0 ;  /* 0x0000000000007941 */ /* 0x000fea0003800000 */
.L_x_4436:
[----:B------:R-:W-:Y:S01]  /*ff40*/  LOP3.LUT P0, RZ, R18, 0x2, RZ, 0xc0, !PT ;  /* 0x0000000212ff7812 */ /* 0x000fe2000780c0ff */
[----:B------:R-:W-:-:S12]  /*ff50*/  BSSY B0, `(.L_x_4438) ;  /* 0x0000058000007945 */ /* 0x000fd80003800000 */
        /* <DEDUP_REMOVED lines=10> */
.L_x_4562:
[----:B------:R-:W-:Y:S05]  /*10000*/  BSYNC B1 ;  /* 0x0000000000017941 */ /* 0x000fea0003800000 */
.L_x_4440:
        /* <DEDUP_REMOVED lines=9> */
.L_x_4443:
[----:B------:R-:W-:Y:S05]  /*100a0*/  BSYNC B1 ;  /* 0x0000000000017941 */ /* 0x000fea0003800000 */
.L_x_4442:
        /* <DEDUP_REMOVED lines=11> */
.L_x_4444:
        /* <DEDUP_REMOVED lines=15> */
.L_x_4445:
        /* <DEDUP_REMOVED lines=15> */
.L_x_4446:
        /* <DEDUP_REMOVED lines=15> */
.L_x_4447:
        /* <DEDUP_REMOVED lines=10> */
.L_x_4439:
[----:B------:R-:W-:Y:S05]  /*104d0*/  BSYNC B0 ;  /* 0x0000000000007941 */ /* 0x000fea0003800000 */
.L_x_4438:
[----:B------:R-:W-:-:S06]  /*104e0*/  UISETP.GE.AND UP0, UPT, UR41, 0x2, UPT ;  /* 0x000000022900788c */ /* 0x000fcc000bf06270 */
[----:B------:R-:W-:-:S13]  /*104f0*/  PLOP3.LUT P0, PT, PT, PT, UP0, 0x80, 0x0 ;  /* 0x000000000000781c */ /* 0x000fda0003f0f008 */
[----:B------:R-:W-:Y:S05]  /*10500*/  @!P0 BRA `(.L_x_4448) ;  /* 0x0000001c00808947 */ /* 0x000fea0003800000 */
[----:B------:R-:W-:Y:S02]  /*10510*/  ULOP3.LUT UR4, UR41, 0x1, URZ, 0xc0, !UPT ;  /* 0x0000000129047892 */ /* 0x000fe4000f8ec03f */
[----:B--2---:R-:W-:Y:S02]  /*10520*/  IMAD.U32 R6, RZ, RZ, UR41 ;  /* 0x00000029ff067e24 */ /* 0x004fe4000f8e00ff */
[----:B------:R-:W-:Y:S02]  /*10530*/  UISETP.NE.U32.AND UP0, UPT, UR4, 0x1, UPT ;  /* 0x000000010400788c */ /* 0x000fe4000bf05070 */
[----:B------:R-:W-:-:S04]  /*10540*/  VIADD R6, R6, 0xfffffffe ;  /* 0xfffffffe06067836 */ /* 0x000fc80000000000 */
[----:B0-----:R-:W-:Y:S01]  /*10550*/  IMAD.MOV.U32 R0, RZ, RZ, R6 ;  /* 0x000000ffff007224 */ /* 0x001fe200078e0006 */
[----:B------:R-:W-:-:S13]  /*10560*/  PLOP3.LUT P0, PT, PT, PT, UP0, 0x80, 0x0 ;  /* 0x000000000000781c */ /* 0x000fda0003f0f008 */
[----:B------:R-:W-:Y:S05]  /*10570*/  @!P0 BRA `(.L_x_4449) ;  /* 0x0000000800748947 */ /* 0x000fea0003800000 */
        /* <DEDUP_REMOVED lines=10> */
[----:B------:R-:W-:Y:S01]  /*10620*/  LOP3.LUT P2, RZ, R18, 0x1, RZ, 0xc0, !PT ;  /* 0x0000000112ff7812 */ /* 0x000fe2000784c0ff */
[----:B------:R-:W-:-:S12]  /*10630*/  IMAD.MOV.U32 R0, RZ, RZ, R6 ;  /* 0x000000ffff007224 */ /* 0x000fd800078e0006 */
[----:B------:R-:W-:Y:S05]  /*10640*/  @!P2 BRA `(.L_x_4452) ;  /* 0x000000000054a947 */ /* 0x000fea0003800000 */
[----:B-1----:R-:W2:Y:S01]  /*10650*/  LDL R5, [R1+0xc] ;  /* 0x00000c0001057983 */ /* 0x002ea20000100800 */
[----:B------:R-:W1:Y:S03]  /*10660*/  LDC R0, c[0x0][0x43c] ;  /* 0x00010f00ff007b82 */ /* 0x000e660000000800 */
[----:B------:R-:W3:Y:S01]  /*10670*/  LDL R9, [R1] ;  /* 0x0000000001097983 */ /* 0x000ee20000100800 */
[----:B------:R-:W-:Y:S01]  /*10680*/  IMAD.MOV.U32 R4, RZ, RZ, R6 ;  /* 0x000000ffff047224 */ /* 0x000fe200078e0006 */
[----:B------:R-:W-:Y:S01]  /*10690*/  ULDC.64 UR4, c[0x0][0x428] ;  /* 0x00010a0000047ab9 */ /* 0x000fe20000000a00 */
        /* <DEDUP_REMOVED lines=10> */
[C---:B---3--:R-:W-:Y:S02]  /*10740*/  IMAD R7, R9.reuse, UR5, R7 ;  /* 0x0000000509077c24 */ /* 0x048fe4000f8e0207 */
[----:B------:R-:W-:-:S04]  /*10750*/  IMAD.WIDE.U32 R4, R9, UR4, R4 ;  /* 0x0000000409047c25 */ /* 0x000fc8000f8e0004 */
[----:B------:R-:W-:Y:S01]  /*10760*/  IMAD.IADD R7, R7, 0x1, R5 ;  /* 0x0000000107077824 */ /* 0x000fe200078e0205 */
[----:B-1----:R-:W-:-:S04]  /*10770*/  LEA R2, P0, R4, R2, 0x2 ;  /* 0x0000000204027211 */ /* 0x002fc800078010ff */
[----:B------:R-:W-:-:S05]  /*10780*/  LEA.HI.X R3, R4, R3, R7, 0x2, P0 ;  /* 0x0000000304037211 */ /* 0x000fca00000f1407 */
[----:B------:R2:W5:Y:S04]  /*10790*/  LDG.E R16, desc[UR6][R2.64] ;  /* 0x0000000602107981 */ /* 0x000568000c1e1900 */
.L_x_4452:
[----:B--2---:R-:W1:Y:S01]  /*107a0*/  S2R R2, SR_TID.X ;  /* 0x0000000000027919 */ /* 0x004e620000002100 */
[----:B------:R-:W-:Y:S01]  /*107b0*/  IMAD R3, R19, 0x8, R17 ;  /* 0x0000000813037824 */ /* 0x000fe200078e0211 */
[----:B------:R-:W-:Y:S01]  /*107c0*/  BSSY B1, `(.L_x_4453) ;  /* 0x0000006000017945 */ /* 0x000fe20003800000 */
[----:B-1----:R-:W-:Y:S02]  /*107d0*/  LOP3.LUT R4, R2, 0x7f, RZ, 0xc0, !PT ;  /* 0x0000007f02047812 */ /* 0x002fe400078ec0ff */
[----:B------:R-:W-:Y:S02]  /*107e0*/  SHF.L.U32 R2, R8, 0x1f, RZ ;  /* 0x0000001f08027819 */ /* 0x000fe400000006ff */
[----:B------:R-:W-:Y:S02]  /*107f0*/  ISETP.NE.AND P1, PT, R4, RZ, PT ;  /* 0x000000ff0400720c */ /* 0x000fe40003f25270 */
[----:B------:R-:W1:Y:S02]  /*10800*/  SYNCS.PHASECHK.TRANS64.TRYWAIT P0, [R3+URZ+0x32440], R2 ;  /* 0x03244002030075a7 */ /* 0x000e64000800017f */
[----:B-1----:R-:W-:Y:S09]  /*10810*/  @!P0 BRA `(.L_x_4454) ;  /* 0x0000003c00d08947 */ /* 0x002ff20003800000 */
.L_x_4563:
[----:B------:R-:W-:Y:S05]  /*10820*/  BSYNC B1 ;  /* 0x0000000000017941 */ /* 0x000fea0003800000 */
.L_x_4453:
        /* <DEDUP_REMOVED lines=9> */
.L_x_4456:
[----:B------:R-:W-:Y:S05]  /*108c0*/  BSYNC B1 ;  /* 0x0000000000017941 */ /* 0x000fea0003800000 */
.L_x_4455:
        /* <DEDUP_REMOVED lines=12> */
.L_x_4457:
        /* <DEDUP_REMOVED lines=12> */
.L_x_4564:
[----:B------:R-:W-:Y:S05]  /*10a50*/  BSYNC B1 ;  /* 0x0000000000017941 */ /* 0x000fea0003800000 */
.L_x_4458:
        /* <DEDUP_REMOVED lines=11> */
.L_x_4461:
[----:B------:R-:W-:Y:S05]  /*10b10*/  BSYNC B1 ;  /* 0x0000000000017941 */ /* 0x000fea0003800000 */
.L_x_4460:
        /* <DEDUP_REMOVED lines=10> */
.L_x_4462:
        /* <DEDUP_REMOVED lines=15> */
.L_x_4463:
        /* <DEDUP_REMOVED lines=15> */
.L_x_4464:
        /* <DEDUP_REMOVED lines=15> */
.L_x_4465:
        /* <DEDUP_REMOVED lines=8> */
[----:B--2---:R-:W-:Y:S05]  /*10f10*/  @P0 BRA.U.ANY `(.L_x_4465) ;  /* 0xfffffffd00dc0947 */ /* 0x004fea000393ffff */
.L_x_4451:
[----:B------:R-:W-:Y:S05]  /*10f20*/  BSYNC B0 ;  /* 0x0000000000007941 */ /* 0x000fea0003800000 */
.L_x_4450:
[----:B------:R-:W-:-:S06]  /*10f30*/  UIADD3 UR4, UR41, -0x3, URZ ;  /* 0xfffffffd29047890 */ /* 0x000fcc000fffe03f */
[----:B------:R-:W-:-:S07]  /*10f40*/  IMAD.U32 R0, RZ, RZ, UR4 ;  /* 0x00000004ff007e24 */ /* 0x000fce000f8e00ff */
.L_x_4449:
[----:B------:R-:W-:Y:S01]  /*10f50*/  ISETP.NE.AND P0, PT, R6, RZ, PT ;  /* 0x000000ff0600720c */ /* 0x000fe20003f05270 */
[----:B------:R-:W-:-:S12]  /*10f60*/  BSSY B0, `(.L_x_4448) ;  /* 0x000013a000007945 */ /* 0x000fd80003800000 */
[----:B------:R-:W-:Y:S05]  /*10f70*/  @!P0 BRA `(.L_x_4466) ;  /* 0x0000001000e08947 */ /* 0x000fea0003800000 */
.L_x_4499:
[----:B--2---:R-:W2:Y:S01]  /*10f80*/  LDL.LU R2, [R1+0x8] ;  /* 0x0000080001027983 */ /* 0x004ea20000300800 */
        /* <DEDUP_REMOVED lines=15> */
[----:B-1----:R-:W3:Y:S01]  /*11080*/  LDL R5, [R1] ;  /* 0x0000000001057983 */ /* 0x002ee20000100800 */
        /* <DEDUP_REMOVED lines=17> */
.L_x_4469:
        /* <DEDUP_REMOVED lines=8> */
.L_x_4565:
[----:B------:R-:W-:Y:S05]  /*11220*/  BSYNC B2 ;  /* 0x0000000000027941 */ /* 0x000fea0003800000 */
.L_x_4470:
        /* <DEDUP_REMOVED lines=9> */
.L_x_4473:
[----:B------:R-:W-:Y:S05]  /*112c0*/  BSYNC B2 ;  /* 0x0000000000027941 */ /* 0x000fea0003800000 */
.L_x_4472:
        /* <DEDUP_REMOVED lines=11> */
.L_x_4474:
        /* <DEDUP_REMOVED lines=13> */
.L_x_4566:
[----:B------:R-:W-:Y:S05]  /*11450*/  BSYNC B2 ;  /* 0x0000000000027941 */ /* 0x000fea0003800000 */
.L_x_4475:
        /* <DEDUP_REMOVED lines=11> */
.L_x_4478:
[----:B------:R-:W-:Y:S05]  /*11510*/  BSYNC B2 ;  /* 0x0000000000027941 */ /* 0x000fea0003800000 */
.L_x_4477:
        /* <DEDUP_REMOVED lines=9> */
.L_x_4479:
        /* <DEDUP_REMOVED lines=15> */
.L_x_4480:
        /* <DEDUP_REMOVED lines=15> */
.L_x_4481:
        /* <DEDUP_REMOVED lines=15> */
.L_x_4482:
        /* <DEDUP_REMOVED lines=10> */
.L_x_4468:
[----:B------:R-:W-:Y:S05]  /*11920*/  BSYNC B1 ;  /* 0x0000000000017941 */ /* 0x000fea0003800000 */
.L_x_4467:
[----:B------:R-:W-:Y:S01]  /*11930*/  VIADD R6, R6, 0x1 ;  /* 0x0000000106067836 */ /* 0x000fe20000000000 */
[----:B------:R-:W-:Y:S01]  /*11940*/  LOP3.LUT P2, RZ, R18, 0x2, RZ, 0xc0, !PT ;  /* 0x0000000212ff7812 */ /* 0x000fe2000784c0ff */
[----:B------:R-:W-:Y:S03]  /*11950*/  BSSY B1, `(.L_x_4483) ;  /* 0x0000097000017945 */ /* 0x000fe60003800000 */
[----:B------:R-:W-:-:S04]  /*11960*/  ISETP.NE.AND P0, PT, R6, 0x2, PT ;  /* 0x000000020600780c */ /* 0x000fc80003f05270 */
[----:B------:R-:W-:Y:S02]  /*11970*/  SEL R2, RZ, 0x1, P0 ;  /* 0x00000001ff027807 */ /* 0x000fe40000000000 */
[----:B------:R-:W-:Y:S02]  /*11980*/  SEL R19, R6, RZ, P0 ;  /* 0x000000ff06137207 */ /* 0x000fe40000000000 */
[----:B------:R-:W-:-:S05]  /*11990*/  LOP3.LUT R7, R7, R2, RZ, 0x3c, !PT ;  /* 0x0000000207077212 */ /* 0x000fca00078e3cff */
[----:B------:R2:W-:Y:S01]  /*119a0*/  STL [R1+0x8], R7 ;  /* 0x0000080701007387 */ /* 0x0005e20000100800 */
[----:B------:R-:W-:Y:S05]  /*119b0*/  @!P2 BRA `(.L_x_4484) ;  /* 0x000000080040a947 */ /* 0x000fea0003800000 */
[----:B------:R-:W-:Y:S01]  /*119c0*/  LOP3.LUT P2, RZ, R18, 0x1, RZ, 0xc0, !PT ;  /* 0x0000000112ff7812 */ /* 0x000fe2000784c0ff */
[----:B------:R-:W-:-:S12]  /*119d0*/  VIADD R6, R0, 0xffffffff ;  /* 0xffffffff00067836 */ /* 0x000fd80000000000 */
[----:B------:R-:W-:Y:S05]  /*119e0*/  @!P2 BRA `(.L_x_4485) ;  /* 0x000000000054a947 */ /* 0x000fea0003800000 */
[----:B------:R-:W3:Y:S01]  /*119f0*/  LDL R10, [R1+0xc] ;  /* 0x00000c00010a7983 */ /* 0x000ee20000100800 */
[----:B-1----:R-:W1:Y:S01]  /*11a00*/  LDC R4, c[0x0][0x43c] ;  /* 0x00010f00ff047b82 */ /* 0x002e620000000800 */
[----:B------:R-:W-:Y:S02]  /*11a10*/  ULDC.64 UR4, c[0x0][0x428] ;  /* 0x00010a0000047ab9 */ /* 0x000fe40000000a00 */
[----:B------:R-:W4:Y:S01]  /*11a20*/  LDL R9, [R1] ;  /* 0x0000000001097983 */ /* 0x000f220000100800 */
        /* <DEDUP_REMOVED lines=9> */
[----:B---3--:R-:W-:-:S04]  /*11ac0*/  IMAD R4, R10, UR4, RZ ;  /* 0x000000040a047c24 */ /* 0x008fc8000f8e02ff */
[C---:B----4-:R-:W-:Y:S02]  /*11ad0*/  IMAD R4, R9.reuse, UR5, R4 ;  /* 0x0000000509047c24 */ /* 0x050fe4000f8e0204 */
[----:B------:R-:W-:Y:S01]  /*11ae0*/  IMAD.WIDE.U32 R2, R9, UR4, R2 ;  /* 0x0000000409027c25 */ /* 0x000fe2000f8e0002 */
[----:B------:R-:W-:-:S03]  /*11af0*/  ULDC.64 UR4, c[0x0][0x418] ;  /* 0x0001060000047ab9 */ /* 0x000fc60000000a00 */
[----:B------:R-:W-:Y:S01]  /*11b00*/  IMAD.IADD R3, R4, 0x1, R3 ;  /* 0x0000000104037824 */ /* 0x000fe200078e0203 */
[----:B------:R-:W-:-:S04]  /*11b10*/  LEA R4, P0, R2, UR4, 0x2 ;  /* 0x0000000402047c11 */ /* 0x000fc8000f8010ff */
[----:B------:R-:W-:-:S05]  /*11b20*/  LEA.HI.X R5, R2, UR5, R3, 0x2, P0 ;  /* 0x0000000502057c11 */ /* 0x000fca00080f1403 */
[----:B------:R3:W5:Y:S04]  /*11b30*/  LDG.E R16, desc[UR6][R4.64] ;  /* 0x0000000604107981 */ /* 0x000768000c1e1900 */
.L_x_4485:
[----:B------:R-:W4:Y:S01]  /*11b40*/  S2R R2, SR_TID.X ;  /* 0x0000000000027919 */ /* 0x000f220000002100 */
[----:B-1-3--:R-:W-:Y:S01]  /*11b50*/  IMAD R4, R19, 0x8, R17 ;  /* 0x0000000813047824 */ /* 0x00afe200078e0211 */
[----:B------:R-:W-:Y:S01]  /*11b60*/  BSSY B2, `(.L_x_4486) ;  /* 0x0000006000027945 */ /* 0x000fe20003800000 */
[----:B----4-:R-:W-:Y:S02]  /*11b70*/  LOP3.LUT R3, R2, 0x7f, RZ, 0xc0, !PT ;  /* 0x0000007f02037812 */ /* 0x010fe400078ec0ff */
[----:B------:R-:W-:Y:S02]  /*11b80*/  SHF.L.U32 R2, R7, 0x1f, RZ ;  /* 0x0000001f07027819 */ /* 0x000fe400000006ff */
[----:B------:R-:W-:Y:S02]  /*11b90*/  ISETP.NE.AND P1, PT, R3, RZ, PT ;  /* 0x000000ff0300720c */ /* 0x000fe40003f25270 */
[----:B------:R-:W1:Y:S02]  /*11ba0*/  SYNCS.PHASECHK.TRANS64.TRYWAIT P0, [R4+URZ+0x32440], R2 ;  /* 0x03244002040075a7 */ /* 0x000e64000800017f */
[----:B-1----:R-:W-:Y:S09]  /*11bb0*/  @!P0 BRA `(.L_x_4487) ;  /* 0x0000002c00388947 */ /* 0x002ff20003800000 */
.L_x_4567:
[----:B------:R-:W-:Y:S05]  /*11bc0*/  BSYNC B2 ;  /* 0x0000000000027941 */ /* 0x000fea0003800000 */
.L_x_4486:
        /* <DEDUP_REMOVED lines=9> */
.L_x_4489:
[----:B------:R-:W-:Y:S05]  /*11c60*/  BSYNC B2 ;  /* 0x0000000000027941 */ /* 0x000fea0003800000 */
.L_x_4488:
[----:B--2---:R-:W-:Y:S01]  /*11c70*/  IMAD.MOV.U32 R7, RZ, RZ, RZ ;  /* 0x000000ffff077224 */ /* 0x004fe200078e00ff */
        /* <DEDUP_REMOVED lines=10> */
.L_x_4490:
        /* <DEDUP_REMOVED lines=13> */
.L_x_4568:
[----:B------:R-:W-:Y:S05]  /*11df0*/  BSYNC B2 ;  /* 0x0000000000027941 */ /* 0x000fea0003800000 */
.L_x_4491:
        /* <DEDUP_REMOVED lines=11> */
.L_x_4494:
[----:B------:R-:W-:Y:S05]  /*11eb0*/  BSYNC B2 ;  /* 0x0000000000027941 */ /* 0x000fea0003800000 */
.L_x_4493:
        /* <DEDUP_REMOVED lines=9> */
.L_x_4495:
        /* <DEDUP_REMOVED lines=15> */
.L_x_4496:
        /* <DEDUP_REMOVED lines=15> */
.L_x_4497:
        /* <DEDUP_REMOVED lines=15> */
.L_x_4498:
        /* <DEDUP_REMOVED lines=10> */
.L_x_4484:
[----:B------:R-:W-:Y:S05]  /*122c0*/  BSYNC B1 ;  /* 0x0000000000017941 */ /* 0x000fea0003800000 */
.L_x_4483:
[C---:B------:R-:W-:Y:S01]  /*122d0*/  ISETP.GT.AND P0, PT, R0.reuse, 0x1, PT ;  /* 0x000000010000780c */ /* 0x040fe20003f04270 */
[----:B------:R-:W-:-:S12]  /*122e0*/  VIADD R0, R0, 0xfffffffe ;  /* 0xfffffffe00007836 */ /* 0x000fd80000000000 */
[----:B------:R-:W-:Y:S05]  /*122f0*/  @P0 BRA `(.L_x_4499) ;  /* 0xffffffec00200947 */ /* 0x000fea000383ffff */
.L_x_4466:
[----:B------:R-:W-:Y:S05]  /*12300*/  BSYNC B0 ;  /* 0x0000000000007941 */ /* 0x000fea0003800000 */
.L_x_4448:
        /* <DEDUP_REMOVED lines=14> */
[----:B------:R-:W1:Y:S01]  /*123f0*/  FLO.U32 R0, UR4 ;  /* 0x0000000400007d00 */ /* 0x000e6200080e0000 */
[----:B------:R-:W-:Y:S01]  /*12400*/  ULDC.64 UR6, c[0x0][0x208] ;  /* 0x0000820000067ab9 */ /* 0x000fe20000000a00 */
[----:B-1----:R-:W-:-:S06]  /*12410*/  ISETP.EQ.U32.AND P2, PT, R0, R5, PT ;  /* 0x000000050000720c */ /* 0x002fcc0003f42070 */
[----:B------:R-:W0:Y:S07]  /*12420*/  POPC R5, UR4 ;  /* 0x0000000400057d09 */ /* 0x000e2e0008000000 */
[----:B0-----:R-:W3:Y:S01]  /*12430*/  @P2 ATOMG.E.ADD.STRONG.GPU PT, R3, desc[UR6][R2.64], R5 ;  /* 0x00000005020329a8 */ /* 0x001ee200081ee1c6 */
[----:B------:R-:W0:Y:S02]  /*12440*/  S2R R4, SR_LTMASK ;  /* 0x0000000000047919 */ /* 0x000e240000003900 */
[----:B0-----:R-:W-:-:S04]  /*12450*/  LOP3.LUT R4, R4, UR4, RZ, 0xc0, !PT ;  /* 0x0000000404047c12 */ /* 0x001fc8000f8ec0ff */
[----:B--2---:R-:W0:Y:S01]  /*12460*/  POPC R7, R4 ;  /* 0x0000000400077309 */ /* 0x004e220000000000 */
[----:B---3--:R-:W0:Y:S02]  /*12470*/  SHFL.IDX PT, R0, R3, R0, 0x1f ;  /* 0x00001f0003007589 */ /* 0x008e2400000e0000 */
[----:B0-----:R-:W-:-:S05]  /*12480*/  IADD3 R0, R0, UR44, R7 ;  /* 0x0000002c00007c10 */ /* 0x001fca000fffe007 */
[----:B------:R3:W-:Y:S02]  /*12490*/  STL [R1+0x14], R0 ;  /* 0x0000140001007387 */ /* 0x0007e40000100800 */
.L_x_4501:
[----:B------:R-:W-:Y:S05]  /*124a0*/  BSYNC B0 ;  /* 0x0000000000007941 */ /* 0x000fea0003800000 */
.L_x_4500:
[----:B------:R-:W-:-:S07]  /*124b0*/  SEL R19, R19, RZ, P1 ;  /* 0x000000ff13137207 */ /* 0x000fce0000800000 */
.L_x_4414:
[----:B------:R-:W-:Y:S05]  /*124c0*/  BSYNC B7 ;  /* 0x0000000000077941 */ /* 0x000fea0003800000 */
.L_x_4412:
[----:B0-----:R0:W5:Y:S01]  /*124d0*/  LDL R2, [R1+0x14] ;  /* 0x0000140001027983 */ /* 0x0011620000100800 */
[----:B------:R-:W-:-:S13]  /*124e0*/  LOP3.LUT P1, RZ, R18, 0x80, RZ, 0xc0, !PT ;  /* 0x0000008012ff7812 */ /* 0x000fda000782c0ff */
        /* <DEDUP_REMOVED lines=11> */
.L_x_4502:
[----:B------:R-:W-:-:S03]  /*125a0*/  UMOV UR4, 0xffffffff ;  /* 0xffffffff00047882 */ /* 0x000fc60000000000 */
[----:B------:R-:W-:Y:S05]  /*125b0*/  BRA.DIV UR4, `(.L_x_4504) ;  /* 0x0000002204e07947 */ /* 0x000fea000b800000 */
[----:B-----5:R0:W4:Y:S02]  /*125c0*/  SHFL.IDX PT, R14, R2, RZ, 0x1f ;  /* 0x00001fff020e7589 */ /* 0x02012400000e0000 */
.L_x_4571:
[----:B------:R-:W5:Y:S01]  /*125d0*/  @!P0 S2R R3, SR_CgaCtaId ;  /* 0x0000000000038919 */ /* 0x000f620000008800 */
[----:B------:R-:W-:Y:S05]  /*125e0*/  WARPSYNC.ALL ;  /* 0x0000000000007948 */ /* 0x000fea0003800000 */
[----:B------:R-:W-:Y:S01]  /*125f0*/  BAR.SYNC.DEFER_BLOCKING 0x4, 0x180 ;  /* 0x0106000000007b1d */ /* 0x000fe20000010000 */
[----:B---3--:R-:W-:-:S05]  /*12600*/  @!P0 MOV R0, 0x400 ;  /* 0x0000040000008802 */ /* 0x008fca0000000f00 */
[----:B----4-:R3:W-:Y:S01]  /*12610*/  STL [R1+0x14], R14 ;  /* 0x0000140e01007387 */ /* 0x0107e20000100800 */
[----:B-----5:R-:W-:-:S05]  /*12620*/  @!P0 LEA R17, R3, R0, 0x18 ;  /* 0x0000000003118211 */ /* 0x020fca00078ec0ff */
[----:B------:R3:W-:Y:S01]  /*12630*/  @!P0 STS [R17+0x324d0], R2 ;  /* 0x0324d00211008388 */ /* 0x0007e20000000800 */
[----:B------:R-:W-:Y:S06]  /*12640*/  BAR.ARV 0x5, 0x180 ;  /* 0x0146000000007b1d */ /* 0x000fec0000002000 */
.L_x_4503:
[----:B---3--:R-:W3:Y:S01]  /*12650*/  LDL R0, [R1+0x14] ;  /* 0x0000140001007983 */ /* 0x008ee20000100800 */
[----:B------:R-:W-:Y:S02]  /*12660*/  ULDC UR4, c[0x0][0xd38] ;  /* 0x00034e0000047ab9 */ /* 0x000fe40000000800 */
[----:B---3--:R-:W-:-:S13]  /*12670*/  ISETP.GE.AND P0, PT, R0, UR4, PT ;  /* 0x0000000400007c0c */ /* 0x008fda000bf06270 */
[----:B------:R-:W-:Y:S05]  /*12680*/  @!P0 BRA `(.L_x_4505) ;  /* 0xffffffb000608947 */ /* 0x000fea000383ffff */
.L_x_4409:
[----:B0-----:R-:W3:Y:S01]  /*12690*/  LDL.LU R0, [R1+0x38] ;  /* 0x0000380001007983 */ /* 0x001ee20000300800 */
[----:B------:R-:W-:Y:S01]  /*126a0*/  BSSY B0, `(.L_x_4506) ;  /* 0x000000b000007945 */ /* 0x000fe20003800000 */
[----:B-1----:R-:W0:Y:S01]  /*126b0*/  S2R R5, SR_CgaCtaId ;  /* 0x0000000000057919 */ /* 0x002e220000008800 */
[----:B---3--:R-:W-:-:S05]  /*126c0*/  VIADD R0, R0, 0x1 ;  /* 0x0000000100007836 */ /* 0x008fca0000000000 */
[----:B----4-:R-:W-:-:S04]  /*126d0*/  LEA.HI R2, R0, R0, RZ, 0x1 ;  /* 0x0000000000027211 */ /* 0x010fc800078f08ff */
[----:B------:R-:W-:-:S05]  /*126e0*/  LOP3.LUT R3, R2, 0xfffffffe, RZ, 0xc0, !PT ;  /* 0xfffffffe02037812 */ /* 0x000fca00078ec0ff */
[----:B------:R-:W-:Y:S01]  /*126f0*/  IMAD.IADD R3, R0, 0x1, -R3 ;  /* 0x0000000100037824 */ /* 0x000fe200078e0a03 */
[----:B------:R-:W-:-:S04]  /*12700*/  MOV R0, 0x400 ;  /* 0x0000040000007802 */ /* 0x000fc80000000f00 */
[----:B0-----:R-:W-:Y:S02]  /*12710*/  LEA R0, R5, R0, 0x18 ;  /* 0x0000000005007211 */ /* 0x001fe400078ec0ff */
[----:B------:R-:W-:-:S04]  /*12720*/  SHF.L.U32 R3, R3, 0x1f, RZ ;  /* 0x0000001f03037819 */ /* 0x000fc800000006ff */
[----:B------:R-:W0:Y:S02]  /*12730*/  SYNCS.PHASECHK.TRANS64.TRYWAIT P0, [R0+URZ+0x32420], R3 ;  /* 0x03242003000075a7 */ /* 0x000e24000800017f */
[----:B0-----:R-:W-:Y:S05]  /*12740*/  @!P0 BRA `(.L_x_4507) ;  /* 0x0000002000a48947 */ /* 0x001fea0003800000 */
.L_x_4572:
[----:B------:R-:W-:Y:S05]  /*12750*/  BSYNC B0 ;  /* 0x0000000000007941 */ /* 0x000fea0003800000 */
.L_x_4506:
[----:B------:R-:W-:-:S03]  /*12760*/  UMOV UR4, 0xffffffff ;  /* 0xffffffff00047882 */ /* 0x000fc60000000000 */
[----:B------:R-:W-:Y:S05]  /*12770*/  BRA.DIV UR4, `(.L_x_4508) ;  /* 0x0000002204ac7947 */ /* 0x000fea000b800000 */
[----:B------:R-:W1:Y:S02]  /*12780*/  S2R R2, SR_TID.X ;  /* 0x0000000000027919 */ /* 0x000e640000002100 */
[----:B-1----:R-:W-:-:S04]  /*12790*/  SHF.R.U32.HI R2, RZ, 0x5, R2 ;  /* 0x00000005ff027819 */ /* 0x002fc80000011602 */
[----:B------:R-:W-:-:S05]  /*127a0*/  LOP3.LUT R2, R2, 0x3, RZ, 0xc0, !PT ;  /* 0x0000000302027812 */ /* 0x000fca00078ec0ff */
[----:B------:R1:W3:Y:S02]  /*127b0*/  SHFL.IDX PT, R14, R2, RZ, 0x1f ;  /* 0x00001fff020e7589 */ /* 0x0002e400000e0000 */
.L_x_4575:
[----:B---3--:R-:W-:Y:S01]  /*127c0*/  ISETP.NE.AND P0, PT, R14, RZ, PT ;  /* 0x000000ff0e00720c */ /* 0x008fe20003f05270 */
[----:B------:R-:W-:-:S12]  /*127d0*/  BSSY B0, `(.L_x_4509) ;  /* 0x0000027000007945 */ /* 0x000fd80003800000 */
[----:B------:R-:W-:Y:S05]  /*127e0*/  @P0 BRA `(.L_x_4510) ;  /* 0x0000000000940947 */ /* 0x000fea0003800000 */
[----:B------:R-:W-:-:S03]  /*127f0*/  UMOV UR4, 0xffffffff ;  /* 0xffffffff00047882 */ /* 0x000fc60000000000 */
[----:B------:R-:W-:Y:S05]  /*12800*/  BRA.DIV UR4, `(.L_x_4511) ;  /* 0x0000002204bc7947 */ /* 0x000fea000b800000 */
[----:B------:R-:W-:-:S13]  /*12810*/  ELECT P6, URZ, PT ;  /* 0x00000000003f782f */ /* 0x000fda00038c0000 */
.L_x_4578:
[----:B------:R-:W-:Y:S05]  /*12820*/  @!P6 BRA `(.L_x_4510) ;  /* 0x000000000084e947 */ /* 0x000fea0003800000 */
[----:B-1----:R-:W3:Y:S02]  /*12830*/  LDL R2, [R1+0x4c] ;  /* 0x00004c0001027983 */ /* 0x002ee40000100800 */
[----:B---3--:R-:W-:-:S13]  /*12840*/  R2UR UR4, R2 ;  /* 0x00000000020472ca */ /* 0x008fda00000e0000 */
[----:B------:R-:W-:-:S06]  /*12850*/  ULOP3.LUT UR4, UR4, 0x2, URZ, 0xfc, !UPT ;  /* 0x0000000204047892 */ /* 0x000fcc000f8efc3f */
[----:B------:R-:W-:-:S05]  /*12860*/  IMAD.U32 R2, RZ, RZ, UR4 ;  /* 0x00000004ff027e24 */ /* 0x000fca000f8e00ff */
[----:B------:R-:W-:-:S13]  /*12870*/  ISETP.NE.AND P2, PT, R2, 0x3, PT ;  /* 0x000000030200780c */ /* 0x000fda0003f45270 */
[----:B------:R-:W-:Y:S05]  /*12880*/  @!P2 BRA `(.L_x_4512) ;  /* 0x000000000004a947 */ /* 0x000fea0003800000 */
[----:B------:R-:W-:Y:S01]  /*12890*/  BPT.TRAP 0x1 ;  /* 0x000000040000795c */ /* 0x000fe20000300000 */
.L_x_4512:
[----:B--2---:R-:W2:Y:S01]  /*128a0*/  LDL.LU R7, [R1+0x8] ;  /* 0x0000080001077983 */ /* 0x004ea20000300800 */
        /* <DEDUP_REMOVED lines=12> */
.L_x_4579:
[----:B------:R-:W1:Y:S02]  /*12970*/  SYNCS.PHASECHK.TRANS64.TRYWAIT P0, [R7+URZ], R2 ;  /* 0x00000002070075a7 */ /* 0x000e64000800017f */
[----:B-1----:R-:W-:Y:S05]  /*12980*/  @!P0 BRA `(.L_x_4514) ;  /* 0x0000002000908947 */ /* 0x002fea0003800000 */
.L_x_4580:
[----:B------:R-:W-:Y:S05]  /*12990*/  @!P2 BRA `(.L_x_4515) ;  /* 0x000000000004a947 */ /* 0x000fea0003800000 */
[----:B------:R-:W-:Y:S01]  /*129a0*/  BPT.TRAP 0x1 ;  /* 0x000000040000795c */ /* 0x000fe20000300000 */
.L_x_4515:
[----:B------:R-:W-:-:S04]  /*129b0*/  VIADD R0, R0, 0x32460 ;  /* 0x0003246000007836 */ /* 0x000fc80000000000 */
[----:B------:R-:W-:-:S04]  /*129c0*/  IMAD R4, R19, 0x8, R0 ;  /* 0x0000000813047824 */ /* 0x000fc800078e0200 */
[----:B------:R-:W2:Y:S02]  /*129d0*/  SYNCS.PHASECHK.TRANS64.TRYWAIT P0, [R4+URZ], R5 ;  /* 0x00000005040075a7 */ /* 0x000ea4000800017f */
[----:B--2---:R-:W-:Y:S05]  /*129e0*/  @!P0 BRA `(.L_x_4516) ;  /* 0x00000020008c8947 */ /* 0x004fea0003800000 */
.L_x_4581:
[----:B------:R-:W-:-:S07]  /*129f0*/  IMAD R3, R3, 0x8, R0 ;  /* 0x0000000803037824 */ /* 0x000fce00078e0200 */
.L_x_4517:
[----:B---3--:R3:W4:Y:S02]  /*12a00*/  SYNCS.PHASECHK.TRANS64.TRYWAIT P0, [R3+URZ], R2 ;  /* 0x00000002030075a7 */ /* 0x008724000800017f */
[----:B----4-:R-:W-:Y:S05]  /*12a10*/  @!P0 NANOSLEEP.SYNCS 0x989680 ;  /* 0x009896800000895d */ /* 0x010fea0003900000 */
[----:B------:R-:W4:Y:S02]  /*12a20*/  @!P0 SYNCS.PHASECHK.TRANS64 P0, [R3+URZ], R2 ;  /* 0x00000002030085a7 */ /* 0x000f24000800007f */
[----:B----4-:R-:W-:Y:S05]  /*12a30*/  @!P0 BRA `(.L_x_4517) ;  /* 0xfffffffc00f08947 */ /* 0x010fea000383ffff */
.L_x_4510:
[----:B------:R-:W-:Y:S05]  /*12a40*/  BSYNC B0 ;  /* 0x0000000000007941 */ /* 0x000fea0003800000 */
.L_x_4509:
[----:B------:R-:W-:Y:S05]  /*12a50*/  EXIT ;  /* 0x000000000000794d */ /* 0x000fea0003800000 */
.L_x_4361:
[----:B0-----:R0:W1:Y:S02]  /*12a60*/  SYNCS.PHASECHK.TRANS64.TRYWAIT P0, [R5+URZ+0x32400], R2 ;  /* 0x03240002050075a7 */ /* 0x001064000800017f */
[----:B-1----:R-:W-:Y:S05]  /*12a70*/  @!P0 NANOSLEEP.SYNCS 0x989680 ;  /* 0x009896800000895d */ /* 0x002fea0003900000 */
[----:B------:R-:W1:Y:S02]  /*12a80*/  @!P0 SYNCS.PHASECHK.TRANS64 P0, [R5+URZ+0x32400], R2 ;  /* 0x03240002050085a7 */ /* 0x000e64000800007f */
[----:B-1----:R-:W-:Y:S05]  /*12a90*/  @!P0 BRA `(.L_x_4361) ;  /* 0xfffffffc00f08947 */ /* 0x002fea000383ffff */
[----:B------:R-:W-:Y:S05]  /*12aa0*/  BRA `(.L_x_4518) ;  /* 0xfffffeec00f47947 */ /* 0x000fea000383ffff */
.L_x_4365:
[----:B--2---:R2:W3:Y:S02]  /*12ab0*/  SYNCS.PHASECHK.TRANS64.TRYWAIT P1, [R0+URZ+0x32430], R3 ;  /* 0x03243003000075a7 */ /* 0x0044e4000802017f */
[----:B---3--:R-:W-:Y:S05]  /*12ac0*/  @!P1 NANOSLEEP.SYNCS 0x989680 ;  /* 0x009896800000995d */ /* 0x008fea0003900000 */
[----:B------:R-:W3:Y:S02]  /*12ad0*/  @!P1 SYNCS.PHASECHK.TRANS64 P1, [R0+URZ+0x32430], R3 ;  /* 0x03243003000095a7 */ /* 0x000ee4000802007f */
[----:B---3--:R-:W-:Y:S05]  /*12ae0*/  @!P1 BRA `(.L_x_4365) ;  /* 0xfffffffc00f09947 */ /* 0x008fea000383ffff */
[----:B------:R-:W-:Y:S05]  /*12af0*/  BRA `(.L_x_4364) ;  /* 0xfffffef000247947 */ /* 0x000fea000383ffff */
.L_x_4366:
[----:B---3--:R3:W4:Y:S02]  /*12b00*/  SYNCS.PHASECHK.TRANS64.TRYWAIT P1, [R5+URZ+0x32410], R2 ;  /* 0x03241002050075a7 */ /* 0x008724000802017f */
[----:B----4-:R-:W-:Y:S05]  /*12b10*/  @!P1 NANOSLEEP.SYNCS 0x989680 ;  /* 0x009896800000995d */ /* 0x010fea0003900000 */
[----:B------:R-:W4:Y:S02]  /*12b20*/  @!P1 SYNCS.PHASECHK.TRANS64 P1, [R5+URZ+0x32410], R2 ;  /* 0x03241002050095a7 */ /* 0x000f24000802007f */
[----:B----4-:R-:W-:Y:S05]  /*12b30*/  @!P1 BRA `(.L_x_4366) ;  /* 0xfffffffc00f09947 */ /* 0x010fea000383ffff */
[----:B------:R-:W-:Y:S05]  /*12b40*/  BRA `(.L_x_4519) ;  /* 0xfffffef000d07947 */ /* 0x000fea000383ffff */
.L_x_4370:
[----:B------:R0:W0:Y:S02]  /*12b50*/  SYNCS.PHASECHK.TRANS64.TRYWAIT P1, [R0+URZ+0x32450], R3 ;  /* 0x03245003000075a7 */ /* 0x000024000802017f */
[----:B0-----:R-:W-:Y:S05]  /*12b60*/  @!P1 NANOSLEEP.SYNCS 0x989680 ;  /* 0x009896800000995d */ /* 0x001fea0003900000 */
[----:B------:R-:W0:Y:S02]  /*12b70*/  @!P1 SYNCS.PHASECHK.TRANS64 P1, [R0+URZ+0x32450], R3 ;  /* 0x03245003000095a7 */ /* 0x000e24000802007f */
[----:B0-----:R-:W-:Y:S05]  /*12b80*/  @!P1 BRA `(.L_x_4370) ;  /* 0xfffffffc00f09947 */ /* 0x001fea000383ffff */
[----:B------:R-:W-:Y:S05]  /*12b90*/  BRA `(.L_x_4369) ;  /* 0xfffffef000dc7947 */ /* 0x000fea000383ffff */
.L_x_4375:
[----:B-1----:R-:W-:-:S04]  /*12ba0*/  IMAD.U32 R21, RZ, RZ, UR4 ;  /* 0x00000004ff157e24 */ /* 0x002fc8000f8e00ff */
[----:B------:R1:W2:Y:S03]  /*12bb0*/  SYNCS.PHASECHK.TRANS64.TRYWAIT P3, [R21+URZ+0x32430], R20 ;  /* 0x03243014150075a7 */ /* 0x0002a6000806017f */
[----:B--2---:R-:W-:Y:S05]  /*12bc0*/  @!P3 NANOSLEEP.SYNCS 0x989680 ;  /* 0x009896800000b95d */ /* 0x004fea0003900000 */
[----:B------:R-:W2:Y:S02]  /*12bd0*/  @!P3 SYNCS.PHASECHK.TRANS64 P3, [R21+URZ+0x32430], R20 ;  /* 0x032430141500b5a7 */ /* 0x000ea4000806007f */
[----:B--2---:R-:W-:Y:S05]  /*12be0*/  @!P3 BRA `(.L_x_4375) ;  /* 0xfffffffc00ecb947 */ /* 0x004fea000383ffff */
[----:B------:R-:W-:Y:S05]  /*12bf0*/  BRA `(.L_x_4374) ;  /* 0xffffff1c00007947 */ /* 0x000fea000383ffff */
.L_x_4379:
[----:B-1----:R-:W-:-:S04]  /*12c00*/  IMAD.U32 R21, RZ, RZ, UR4 ;  /* 0x00000004ff157e24 */ /* 0x002fc8000f8e00ff */
[----:B------:R1:W3:Y:S03]  /*12c10*/  SYNCS.PHASECHK.TRANS64.TRYWAIT P3, [R21+URZ+0x32450], R20 ;  /* 0x03245014150075a7 */ /* 0x0002e6000806017f */
[----:B---3--:R-:W-:Y:S05]  /*12c20*/  @!P3 NANOSLEEP.SYNCS 0x989680 ;  /* 0x009896800000b95d */ /* 0x008fea0003900000 */
[----:B------:R-:W3:Y:S02]  /*12c30*/  @!P3 SYNCS.PHASECHK.TRANS64 P3, [R21+URZ+0x32450], R20 ;  /* 0x032450141500b5a7 */ /* 0x000ee4000806007f */
[----:B---3--:R-:W-:Y:S05]  /*12c40*/  @!P3 BRA `(.L_x_4379) ;  /* 0xfffffffc00ecb947 */ /* 0x008fea000383ffff */
[----:B------:R-:W-:Y:S05]  /*12c50*/  BRA `(.L_x_4378) ;  /* 0xffffff1c007c7947 */ /* 0x000fea000383ffff */
.L_x_4385:
[----:B--2---:R-:W-:-:S04]  /*12c60*/  IMAD.U32 R21, RZ, RZ, UR5 ;  /* 0x00000005ff157e24 */ /* 0x004fc8000f8e00ff */
[----:B------:R2:W3:Y:S03]  /*12c70*/  SYNCS.PHASECHK.TRANS64.TRYWAIT P1, [R21+URZ+0x32430], R20 ;  /* 0x03243014150075a7 */ /* 0x0004e6000802017f */
[----:B---3--:R-:W-:Y:S05]  /*12c80*/  @!P1 NANOSLEEP.SYNCS 0x989680 ;  /* 0x009896800000995d */ /* 0x008fea0003900000 */
[----:B------:R-:W3:Y:S02]  /*12c90*/  @!P1 SYNCS.PHASECHK.TRANS64 P1, [R21+URZ+0x32430], R20 ;  /* 0x03243014150095a7 */ /* 0x000ee4000802007f */
[----:B---3--:R-:W-:Y:S05]  /*12ca0*/  @!P1 BRA `(.L_x_4385) ;  /* 0xfffffffc00ec9947 */ /* 0x008fea000383ffff */
[----:B------:R-:W-:Y:S05]  /*12cb0*/  BRA `(.L_x_4384) ;  /* 0xffffff4800f87947 */ /* 0x000fea000383ffff */
.L_x_4389:
[----:B--2---:R-:W-:-:S04]  /*12cc0*/  IMAD.U32 R21, RZ, RZ, UR5 ;  /* 0x00000005ff157e24 */ /* 0x004fc8000f8e00ff */
[----:B------:R2:W3:Y:S03]  /*12cd0*/  SYNCS.PHASECHK.TRANS64.TRYWAIT P1, [R21+URZ+0x32450], R20 ;  /* 0x03245014150075a7 */ /* 0x0004e6000802017f */
[----:B---3--:R-:W-:Y:S05]  /*12ce0*/  @!P1 NANOSLEEP.SYNCS 0x989680 ;  /* 0x009896800000995d */ /* 0x008fea0003900000 */
[----:B------:R-:W3:Y:S02]  /*12cf0*/  @!P1 SYNCS.PHASECHK.TRANS64 P1, [R21+URZ+0x32450], R20 ;  /* 0x03245014150095a7 */ /* 0x000ee4000802007f */
[----:B---3--:R-:W-:Y:S05]  /*12d00*/  @!P1 BRA `(.L_x_4389) ;  /* 0xfffffffc00ec9947 */ /* 0x008fea000383ffff */
[----:B------:R-:W-:Y:S05]  /*12d10*/  BRA `(.L_x_4388) ;  /* 0xffffff4c00747947 */ /* 0x000fea000383ffff */
.L_x_4420:
[----:B------:R-:W-:Y:S02]  /*12d20*/  IMAD.MOV.U32 R13, RZ, RZ, R4 ;  /* 0x000000ffff0d7224 */ /* 0x000fe400078e0004 */
[----:B------:R-:W-:Y:S02]  /*12d30*/  IMAD.MOV.U32 R12, RZ, RZ, RZ ;  /* 0x000000ffff0c7224 */ /* 0x000fe400078e00ff */
[----:B------:R-:W-:Y:S02]  /*12d40*/  IMAD.MOV.U32 R11, RZ, RZ, 0x1f ;  /* 0x0000001fff0b7424 */ /* 0x000fe400078e00ff */
[----:B------:R-:W-:-:S07]  /*12d50*/  IMAD.MOV.U32 R15, RZ, RZ, -0x1 ;  /* 0xffffffffff0f7424 */ /* 0x000fce00078e00ff */
[----:B0-----:R-:W-:Y:S05]  /*12d60*/  WARPSYNC.COLLECTIVE R15, `(.L_x_4520) ;  /* 0x000000000f087348 */ /* 0x001fea0003c00000 */
[----:B------:R1:W2:Y:S02]  /*12d70*/  SHFL.IDX P6, R14, R13, R12, R11 ;  /* 0x0000000c0d0e7389 */ /* 0x0002a400000c000b */
[----:B012---:R-:W-:Y:S01]  /*12d80*/  ENDCOLLECTIVE ;  /* 0x000000000000791b */ /* 0x007fe20003800000 */
.L_x_4520:
[----:B------:R-:W-:Y:S05]  /*12d90*/  BRA `(.L_x_4521) ;  /* 0xffffffb400687947 */ /* 0x000fea000383ffff */
.L_x_4422:
[----:B------:R-:W-:Y:S01]  /*12da0*/  BSSY B0, `(.L_x_4522) ;  /* 0x0000006000007945 */ /* 0x000fe20003800000 */
[----:B------:R-:W-:-:S07]  /*12db0*/  IMAD.MOV.U32 R15, RZ, RZ, -0x1 ;  /* 0xffffffffff0f7424 */ /* 0x000fce00078e00ff */
[----:B01----:R-:W-:Y:S05]  /*12dc0*/  WARPSYNC.COLLECTIVE R15, `(.L_x_4523) ;  /* 0x000000000f0c7348 */ /* 0x003fea0003c00000 */
[----:B------:R-:W-:Y:S02]  /*12dd0*/  ELECT P6, UR62, PT ;  /* 0x00000000003e782f */ /* 0x000fe400038c0000 */
[----:B------:R-:W-:Y:S01]  /*12de0*/  MOV R14, UR62 ;  /* 0x0000003e000e7c02 */ /* 0x000fe20008000f00 */
[----:B01----:R-:W-:Y:S10]  /*12df0*/  ENDCOLLECTIVE ;  /* 0x000000000000791b */ /* 0x003ff40003800000 */
.L_x_4523:
[----:B------:R-:W-:Y:S05]  /*12e00*/  BSYNC B0 ;  /* 0x0000000000007941 */ /* 0x000fea0003800000 */
.L_x_4522:
[----:B------:R-:W-:Y:S05]  /*12e10*/  BRA `(.L_x_4524) ;  /* 0xffffffb4006c7947 */ /* 0x000fea000383ffff */
.L_x_4424:
[----:B--2---:R2:W3:Y:S02]  /*12e20*/  SYNCS.PHASECHK.TRANS64.TRYWAIT P0, [R0+URZ+0x32440], R2 ;  /* 0x03244002000075a7 */ /* 0x0044e4000800017f */
[----:B---3--:R-:W-:Y:S05]  /*12e30*/  @!P0 NANOSLEEP.SYNCS 0x989680 ;  /* 0x009896800000895d */ /* 0x008fea0003900000 */
[----:B------:R-:W3:Y:S02]  /*12e40*/  @!P0 SYNCS.PHASECHK.TRANS64 P0, [R0+URZ+0x32440], R2 ;  /* 0x03244002000085a7 */ /* 0x000ee4000800007f */
[----:B---3--:R-:W-:Y:S05]  /*12e50*/  @!P0 BRA `(.L_x_4424) ;  /* 0xfffffffc00f08947 */ /* 0x008fea000383ffff */
[----:B------:R-:W-:Y:S05]  /*12e60*/  BRA `(.L_x_4525) ;  /* 0xffffffb400c87947 */ /* 0x000fea000383ffff */
.L_x_4428:
[----:B------:R-:W-:Y:S02]  /*12e70*/  IMAD.MOV.U32 R13, RZ, RZ, R3 ;  /* 0x000000ffff0d7224 */ /* 0x000fe400078e0003 */
[----:B------:R-:W-:Y:S02]  /*12e80*/  IMAD.MOV.U32 R12, RZ, RZ, RZ ;  /* 0x000000ffff0c7224 */ /* 0x000fe400078e00ff */
[----:B------:R-:W-:Y:S02]  /*12e90*/  IMAD.MOV.U32 R11, RZ, RZ, 0x181f ;  /* 0x0000181fff0b7424 */ /* 0x000fe400078e00ff */
[----:B------:R-:W-:Y:S02]  /*12ea0*/  IMAD.MOV.U32 R15, RZ, RZ, -0x1 ;  /* 0xffffffffff0f7424 */ /* 0x000fe400078e00ff */
[----:B------:R-:W-:-:S07]  /*12eb0*/  IMAD.U32 R7, RZ, RZ, UR42 ;  /* 0x0000002aff077e24 */ /* 0x000fce000f8e00ff */
[----:B-----5:R-:W-:Y:S05]  /*12ec0*/  WARPSYNC.COLLECTIVE R15, `(.L_x_4526) ;  /* 0x000000000f087348 */ /* 0x020fea0003c00000 */
[----:B------:R0:W1:Y:S02]  /*12ed0*/  SHFL.IDX P6, R14, R13, R12, R11 ;  /* 0x0000000c0d0e7389 */ /* 0x00006400000c000b */
[----:B01---5:R-:W-:Y:S01]  /*12ee0*/  ENDCOLLECTIVE ;  /* 0x000000000000791b */ /* 0x023fe20003800000 */
.L_x_4526:
[----:B------:R-:W-:-:S05]  /*12ef0*/  IMAD R10, R7, 0x80, R10 ;  /* 0x00000080070a7824 */ /* 0x000fca00078e020a */
[----:B------:R0:W-:Y:S01]  /*12f00*/  STL [R1+0x10], R10 ;  /* 0x0000100a01007387 */ /* 0x0001e20000100800 */
[----:B------:R-:W-:Y:S02]  /*12f10*/  IMAD.MOV.U32 R13, RZ, RZ, R0 ;  /* 0x000000ffff0d7224 */ /* 0x000fe400078e0000 */
[----:B------:R-:W-:-:S07]  /*12f20*/  IMAD.MOV.U32 R4, RZ, RZ, R14 ;  /* 0x000000ffff047224 */ /* 0x000fce00078e000e */
[----:B0-----:R-:W-:Y:S05]  /*12f30*/  WARPSYNC.COLLECTIVE R15, `(.L_x_4527) ;  /* 0x000000000f087348 */ /* 0x001fea0003c00000 */
[----:B------:R1:W2:Y:S02]  /*12f40*/  SHFL.IDX P6, R14, R13, R12, R11 ;  /* 0x0000000c0d0e7389 */ /* 0x0002a400000c000b */
[----:B012---:R-:W-:Y:S01]  /*12f50*/  ENDCOLLECTIVE ;  /* 0x000000000000791b */ /* 0x007fe20003800000 */
.L_x_4527:
[----:B------:R-:W-:Y:S01]  /*12f60*/  ULDC UR4, c[0x0][0x288] ;  /* 0x0000a20000047ab9 */ /* 0x000fe20000000800 */
[----:B------:R-:W-:Y:S01]  /*12f70*/  ULDC.64 UR6, c[0x0][0x208] ;  /* 0x0000820000067ab9 */ /* 0x000fe20000000a00 */
[----:B------:R-:W-:-:S05]  /*12f80*/  IMAD R2, R6, UR4, RZ ;  /* 0x0000000406027c24 */ /* 0x000fca000f8e02ff */
[----:B------:R-:W-:Y:S01]  /*12f90*/  ISETP.GE.AND P1, PT, R10, R2, PT ;  /* 0x000000020a00720c */ /* 0x000fe20003f26270 */
[----:B------:R-:W-:Y:S02]  /*12fa0*/  IMAD.MOV.U32 R13, RZ, RZ, R3 ;  /* 0x000000ffff0d7224 */ /* 0x000fe400078e0003 */
[----:B------:R-:W-:Y:S02]  /*12fb0*/  IMAD.MOV.U32 R12, RZ, RZ, 0x1 ;  /* 0x00000001ff0c7424 */ /* 0x000fe400078e00ff */
[----:B------:R-:W-:-:S08]  /*12fc0*/  IMAD.MOV.U32 R5, RZ, RZ, R14 ;  /* 0x000000ffff057224 */ /* 0x000fd000078e000e */
        /* <DEDUP_REMOVED lines=8> */
[----:B------:R0:W-:Y:S02]  /*13050*/  @!P1 LDGSTS.E.BYPASS.LTC128B.128 [R8+0x18400], desc[UR6][R4.64], !P0 ;  /* 0x1840000004089fae */ /* 0x0001e4000c101d46 */
[----:B0-----:R-:W-:Y:S05]  /*13060*/  WARPSYNC.COLLECTIVE R15, `(.L_x_4528) ;  /* 0x000000000f087348 */ /* 0x001fea0003c00000 */
[----:B------:R1:W2:Y:S02]  /*13070*/  SHFL.IDX P6, R14, R13, R12, R11 ;  /* 0x0000000c0d0e7389 */ /* 0x0002a400000c000b */
[----:B012---:R-:W-:Y:S01]  /*13080*/  ENDCOLLECTIVE ;  /* 0x000000000000791b */ /* 0x007fe20003800000 */
.L_x_4528:
[----:B------:R-:W-:-:S05]  /*13090*/  VIADD R5, R10, 0x10 ;  /* 0x000000100a057836 */ /* 0x000fca0000000000 */
[----:B------:R-:W-:Y:S01]  /*130a0*/  ISETP.GE.AND P1, PT, R5, R2, PT ;  /* 0x000000020500720c */ /* 0x000fe20003f26270 */
[----:B------:R-:W-:Y:S01]  /*130b0*/  IMAD.MOV.U32 R13, RZ, RZ, R0 ;  /* 0x000000ffff0d7224 */ /* 0x000fe200078e0000 */
[----:B------:R0:W-:Y:S01]  /*130c0*/  STL [R1+0x20], R5 ;  /* 0x0000200501007387 */ /* 0x0001e20000100800 */
[----:B------:R-:W-:-:S10]  /*130d0*/  IMAD.MOV.U32 R7, RZ, RZ, R14 ;  /* 0x000000ffff077224 */ /* 0x000fd400078e000e */
[----:B0-----:R-:W-:Y:S05]  /*130e0*/  WARPSYNC.COLLECTIVE R15, `(.L_x_4529) ;  /* 0x000000000f087348 */ /* 0x001fea0003c00000 */
[----:B------:R1:W2:Y:S02]  /*130f0*/  SHFL.IDX P6, R14, R13, R12, R11 ;  /* 0x0000000c0d0e7389 */ /* 0x0002a400000c000b */
[----:B012---:R-:W-:Y:S01]  /*13100*/  ENDCOLLECTIVE ;  /* 0x000000000000791b */ /* 0x007fe20003800000 */
.L_x_4529:
[----:B------:R-:W-:Y:S01]  /*13110*/  ULDC.64 UR4, c[0x0][0x208] ;  /* 0x0000820000047ab9 */ /* 0x000fe20000000a00 */
[----:B------:R-:W-:Y:S02]  /*13120*/  IMAD.MOV.U32 R13, RZ, RZ, R3 ;  /* 0x000000ffff0d7224 */ /* 0x000fe400078e0003 */
[----:B------:R-:W-:Y:S02]  /*13130*/  IMAD.MOV.U32 R12, RZ, RZ, 0x2 ;  /* 0x00000002ff0c7424 */ /* 0x000fe400078e00ff */
[----:B------:R-:W-:-:S05]  /*13140*/  IMAD.MOV.U32 R6, RZ, RZ, R14 ;  /* 0x000000ffff067224 */ /* 0x000fca00078e000e */
[----:B------:R-:W-:Y:S01]  /*13150*/  @!P1 LEA R4, P2, R9, R6, 0x1 ;  /* 0x0000000609049211 */ /* 0x000fe200078408ff */
[----:B------:R-:W-:-:S04]  /*13160*/  VIADD R6, R10, 0x20 ;  /* 0x000000200a067836 */ /* 0x000fc80000000000 */
[----:B------:R-:W-:Y:S01]  /*13170*/  @!P1 IMAD.X R5, RZ, RZ, R7, P2 ;  /* 0x000000ffff059224 */ /* 0x000fe200010e0607 */
[----:B------:R0:W-:Y:S01]  /*13180*/  STL [R1+0x24], R6 ;  /* 0x0000240601007387 */ /* 0x0001e20000100800 */
[----:B------:R-:W-:-:S03]  /*13190*/  VIADD R7, R10, 0x30 ;  /* 0x000000300a077836 */ /* 0x000fc60000000000 */
[----:B------:R-:W-:Y:S01]  /*131a0*/  @!PT LDS RZ, [RZ] ;  /* 0x00000000fffff984 */ /* 0x000fe20000000800 */
[----:B------:R-:W-:Y:S01]  /*131b0*/  @!PT LDS RZ, [RZ] ;  /* 0x00000000fffff984 */ /* 0x000fe20000000800 */
[----:B------:R-:W-:Y:S01]  /*131c0*/  @!PT LDS RZ, [RZ] ;  /* 0x00000000fffff984 */ /* 0x000fe20000000800 */
[----:B------:R0:W-:Y:S01]  /*131d0*/  @!P1 LDGSTS.E.BYPASS.LTC128B.128 [R8+0x18c00], desc[UR4][R4.64], !P0 ;  /* 0x18c0000004089fae */ /* 0x0001e2000c101d44 */
[----:B------:R-:W-:-:S13]  /*131e0*/  ISETP.GE.AND P1, PT, R6, R2, PT ;  /* 0x000000020600720c */ /* 0x000fda0003f26270 */
[----:B0-----:R-:W-:Y:S05]  /*131f0*/  WARPSYNC.COLLECTIVE R15, `(.L_x_4530) ;  /* 0x000000000f087348 */ /* 0x001fea0003c00000 */
[----:B------:R1:W2:Y:S02]  /*13200*/  SHFL.IDX P6, R14, R13, R12, R11 ;  /* 0x0000000c0d0e7389 */ /* 0x0002a400000c000b */
[----:B012---:R-:W-:Y:S01]  /*13210*/  ENDCOLLECTIVE ;  /* 0x000000000000791b */ /* 0x007fe20003800000 */
.L_x_4530:
[----:B------:R0:W-:Y:S01]  /*13220*/  STL [R1+0x28], R7 ;  /* 0x0000280701007387 */ /* 0x0001e20000100800 */
[----:B------:R-:W-:Y:S02]  /*13230*/  IMAD.MOV.U32 R13, RZ, RZ, R0 ;  /* 0x000000ffff0d7224 */ /* 0x000fe400078e0000 */
[----:B------:R-:W-:-:S07]  /*13240*/  IMAD.MOV.U32 R4, RZ, RZ, R14 ;  /* 0x000000ffff047224 */ /* 0x000fce00078e000e */
[----:B0-----:R-:W-:Y:S05]  /*13250*/  WARPSYNC.COLLECTIVE R15, `(.L_x_4531) ;  /* 0x000000000f087348 */ /* 0x001fea0003c00000 */
[----:B------:R1:W2:Y:S02]  /*13260*/  SHFL.IDX P6, R14, R13, R12, R11 ;  /* 0x0000000c0d0e7389 */ /* 0x0002a400000c000b */
[----:B012---:R-:W-:Y:S01]  /*13270*/  ENDCOLLECTIVE ;  /* 0x000000000000791b */ /* 0x007fe20003800000 */
.L_x_4531:
[----:B------:R-:W-:Y:S01]  /*13280*/  ULDC.64 UR4, c[0x0][0x208] ;  /* 0x0000820000047ab9 */ /* 0x000fe20000000a00 */
[----:B------:R-:W-:Y:S02]  /*13290*/  IMAD.MOV.U32 R13, RZ, RZ, R3 ;  /* 0x000000ffff0d7224 */ /* 0x000fe400078e0003 */
[----:B------:R-:W-:Y:S02]  /*132a0*/  IMAD.MOV.U32 R12, RZ, RZ, 0x3 ;  /* 0x00000003ff0c7424 */ /* 0x000fe400078e00ff */
[----:B------:R-:W-:-:S05]  /*132b0*/  IMAD.MOV.U32 R5, RZ, RZ, R14 ;  /* 0x000000ffff057224 */ /* 0x000fca00078e000e */
        /* <DEDUP_REMOVED lines=14> */
.L_x_4532:
[----:B------:R0:W-:Y:S01]  /*133a0*/  STL [R1+0x2c], R7 ;  /* 0x00002c0701007387 */ /* 0x0001e20000100800 */
[----:B------:R-:W-:Y:S02]  /*133b0*/  IMAD.MOV.U32 R13, RZ, RZ, R0 ;  /* 0x000000ffff0d7224 */ /* 0x000fe400078e0000 */
[----:B------:R-:W-:-:S07]  /*133c0*/  IMAD.MOV.U32 R6, RZ, RZ, R14 ;  /* 0x000000ffff067224 */ /* 0x000fce00078e000e */
[----:B0-----:R-:W-:Y:S05]  /*133d0*/  WARPSYNC.COLLECTIVE R15, `(.L_x_4533) ;  /* 0x000000000f087348 */ /* 0x001fea0003c00000 */
[----:B------:R1:W2:Y:S02]  /*133e0*/  SHFL.IDX P6, R14, R13, R12, R11 ;  /* 0x0000000c0d0e7389 */ /* 0x0002a400000c000b */
[----:B012---:R-:W-:Y:S01]  /*133f0*/  ENDCOLLECTIVE ;  /* 0x000000000000791b */ /* 0x007fe20003800000 */
.L_x_4533:
        /* <DEDUP_REMOVED lines=18> */
.L_x_4534:
[----:B------:R0:W-:Y:S01]  /*13520*/  STL [R1+0x30], R7 ;  /* 0x0000300701007387 */ /* 0x0001e20000100800 */
[----:B------:R-:W-:Y:S02]  /*13530*/  IMAD.MOV.U32 R13, RZ, RZ, R0 ;  /* 0x000000ffff0d7224 */ /* 0x000fe400078e0000 */
[----:B------:R-:W-:-:S07]  /*13540*/  IMAD.MOV.U32 R6, RZ, RZ, R14 ;  /* 0x000000ffff067224 */ /* 0x000fce00078e000e */
[----:B0-----:R-:W-:Y:S05]  /*13550*/  WARPSYNC.COLLECTIVE R15, `(.L_x_4535) ;  /* 0x000000000f087348 */ /* 0x001fea0003c00000 */
[----:B------:R1:W2:Y:S02]  /*13560*/  SHFL.IDX P6, R14, R13, R12, R11 ;  /* 0x0000000c0d0e7389 */ /* 0x0002a400000c000b */
[----:B012---:R-:W-:Y:S01]  /*13570*/  ENDCOLLECTIVE ;  /* 0x000000000000791b */ /* 0x007fe20003800000 */
.L_x_4535:
        /* <DEDUP_REMOVED lines=18> */
.L_x_4536:
[----:B------:R0:W-:Y:S01]  /*136a0*/  STL [R1+0x34], R7 ;  /* 0x0000340701007387 */ /* 0x0001e20000100800 */
[----:B------:R-:W-:Y:S02]  /*136b0*/  IMAD.MOV.U32 R13, RZ, RZ, R0 ;  /* 0x000000ffff0d7224 */ /* 0x000fe400078e0000 */
[----:B------:R-:W-:-:S07]  /*136c0*/  IMAD.MOV.U32 R6, RZ, RZ, R14 ;  /* 0x000000ffff067224 */ /* 0x000fce00078e000e */
[----:B0-----:R-:W-:Y:S05]  /*136d0*/  WARPSYNC.COLLECTIVE R15, `(.L_x_4537) ;  /* 0x000000000f087348 */ /* 0x001fea0003c00000 */
[----:B------:R1:W2:Y:S02]  /*136e0*/  SHFL.IDX P6, R14, R13, R12, R11 ;  /* 0x0000000c0d0e7389 */ /* 0x0002a400000c000b */
[----:B012---:R-:W-:Y:S01]  /*136f0*/  ENDCOLLECTIVE ;  /* 0x000000000000791b */ /* 0x007fe20003800000 */
.L_x_4537:
        /* <DEDUP_REMOVED lines=17> */
.L_x_4538:
[----:B------:R-:W-:Y:S02]  /*13810*/  IMAD.MOV.U32 R13, RZ, RZ, R0 ;  /* 0x000000ffff0d7224 */ /* 0x000fe400078e0000 */
[----:B------:R-:W-:-:S07]  /*13820*/  IMAD.MOV.U32 R6, RZ, RZ, R14 ;  /* 0x000000ffff067224 */ /* 0x000fce00078e000e */
[----:B------:R-:W-:Y:S05]  /*13830*/  WARPSYNC.COLLECTIVE R15, `(.L_x_4539) ;  /* 0x000000000f087348 */ /* 0x000fea0003c00000 */
[----:B------:R0:W1:Y:S02]  /*13840*/  SHFL.IDX P6, R14, R13, R12, R11 ;  /* 0x0000000c0d0e7389 */ /* 0x00006400000c000b */
[----:B01----:R-:W-:Y:S01]  /*13850*/  ENDCOLLECTIVE ;  /* 0x000000000000791b */ /* 0x003fe20003800000 */
.L_x_4539:
        /* <DEDUP_REMOVED lines=16> */
.L_x_4540:
[----:B------:R-:W-:Y:S02]  /*13960*/  IMAD.MOV.U32 R13, RZ, RZ, R0 ;  /* 0x000000ffff0d7224 */ /* 0x000fe400078e0000 */
[----:B------:R-:W-:-:S07]  /*13970*/  IMAD.MOV.U32 R3, RZ, RZ, R14 ;  /* 0x000000ffff037224 */ /* 0x000fce00078e000e */
[----:B------:R-:W-:Y:S05]  /*13980*/  WARPSYNC.COLLECTIVE R15, `(.L_x_4541) ;  /* 0x000000000f087348 */ /* 0x000fea0003c00000 */
[----:B------:R0:W1:Y:S02]  /*13990*/  SHFL.IDX P6, R14, R13, R12, R11 ;  /* 0x0000000c0d0e7389 */ /* 0x00006400000c000b */
[----:B01----:R-:W-:Y:S01]  /*139a0*/  ENDCOLLECTIVE ;  /* 0x000000000000791b */ /* 0x003fe20003800000 */
.L_x_4541:
[----:B------:R-:W-:Y:S01]  /*139b0*/  IMAD.MOV.U32 R0, RZ, RZ, R14 ;  /* 0x000000ffff007224 */ /* 0x000fe200078e000e */
[----:B------:R-:W-:Y:S06]  /*139c0*/  BRA `(.L_x_4542) ;  /* 0xffffffb400f07947 */ /* 0x000fec000383ffff */
.L_x_4432:
        /* <DEDUP_REMOVED lines=8> */
.L_x_4544:
[----:B------:R-:W-:Y:S05]  /*13a50*/  BSYNC B0 ;  /* 0x0000000000007941 */ /* 0x000fea0003800000 */
.L_x_4543:
        /* <DEDUP_REMOVED lines=11> */
.L_x_4545:
[----:B------:R-:W-:Y:S01]  /*13b10*/  ULDC UR4, c[0x0][0x288] ;  /* 0x0000a20000047ab9 */ /* 0x000fe20000000800 */
[----:B------:R-:W2:Y:S04]  /*13b20*/  LDL.LU R13, [R1+0x10] ;  /* 0x00001000010d7983 */ /* 0x000ea80000300800 */
[----:B------:R-:W3:Y:S04]  /*13b30*/  LDL.LU R12, [R1+0x20] ;  /* 0x00002000010c7983 */ /* 0x000ee80000300800 */
[----:B------:R-:W4:Y:S04]  /*13b40*/  LDL.LU R11, [R1+0x24] ;  /* 0x00002400010b7983 */ /* 0x000f280000300800 */
[----:B------:R-:W5:Y:S01]  /*13b50*/  LDL.LU R15, [R1+0x28] ;  /* 0x00002800010f7983 */ /* 0x000f620000300800 */
[----:B------:R-:W-:Y:S01]  /*13b60*/  IMAD R0, R8, UR4, RZ ;  /* 0x0000000408007c24 */ /* 0x000fe2000f8e02ff */
[----:B------:R-:W-:Y:S01]  /*13b70*/  LOP3.LUT R18, R18, 0xffffffbf, RZ, 0xc0, !PT ;  /* 0xffffffbf12127812 */ /* 0x000fe200078ec0ff */
[----:B------:R-:W-:Y:S01]  /*13b80*/  IMAD.MOV.U32 R3, RZ, RZ, R14 ;  /* 0x000000ffff037224 */ /* 0x000fe200078e000e */
[----:B------:R-:W-:-:S02]  /*13b90*/  ULDC.64 UR6, c[0x0][0x208] ;  /* 0x0000820000067ab9 */ /* 0x000fc40000000a00 */
[-C--:B--2---:R-:W-:Y:S02]  /*13ba0*/  ISETP.GE.AND P4, PT, R13, R0.reuse, PT ;  /* 0x000000000d00720c */ /* 0x084fe40003f86270 */
[-C--:B---3--:R-:W-:Y:S02]  /*13bb0*/  ISETP.GE.AND P6, PT, R12, R0.reuse, PT ;  /* 0x000000000c00720c */ /* 0x088fe40003fc6270 */
[----:B----4-:R-:W-:-:S11]  /*13bc0*/  ISETP.GE.AND P5, PT, R11, R0, PT ;  /* 0x000000000b00720c */ /* 0x010fd60003fa6270 */
[----:B------:R-:W-:Y:S02]  /*13bd0*/  @P6 LOP3.LUT R18, R18, 0x40, RZ, 0xfc, !PT ;  /* 0x0000004012126812 */ /* 0x000fe400078efcff */
[----:B-----5:R-:W-:Y:S02]  /*13be0*/  ISETP.GE.AND P6, PT, R15, R0, PT ;  /* 0x000000000f00720c */ /* 0x020fe40003fc6270 */
[----:B------:R-:W-:-:S04]  /*13bf0*/  LOP3.LUT R18, R18, 0xffffffdf, RZ, 0xc0, !PT ;  /* 0xffffffdf12127812 */ /* 0x000fc800078ec0ff */
[----:B------:R-:W-:Y:S02]  /*13c00*/  @P5 LOP3.LUT R18, R18, 0x20, RZ, 0xfc, !PT ;  /* 0x0000002012125812 */ /* 0x000fe400078efcff */
[-C--:B------:R-:W-:Y:S02]  /*13c10*/  ISETP.GE.AND P5, PT, R7, R0.reuse, PT ;  /* 0x000000000700720c */ /* 0x080fe40003fa6270 */
[----:B------:R-:W2:Y:S01]  /*13c20*/  LDL R7, [R1+0x4] ;  /* 0x0000040001077983 */ /* 0x000ea20000100800 */
[----:B------:R-:W-:Y:S01]  /*13c30*/  LOP3.LUT R18, R18, 0xffffffef, RZ, 0xc0, !PT ;  /* 0xffffffef12127812 */ /* 0x000fe200078ec0ff */
[----:B------:R-:W-:Y:S02]  /*13c40*/  IMAD.MOV.U32 R13, RZ, RZ, R4 ;  /* 0x000000ffff0d7224 */ /* 0x000fe400078e0004 */
[----:B------:R-:W-:Y:S01]  /*13c50*/  IMAD.MOV.U32 R12, RZ, RZ, 0x1 ;  /* 0x00000001ff0c7424 */ /* 0x000fe200078e00ff */
[----:B------:R-:W-:Y:S01]  /*13c60*/  @P6 LOP3.LUT R18, R18, 0x10, RZ, 0xfc, !PT ;  /* 0x0000001012126812 */ /* 0x000fe200078efcff */
[----:B------:R-:W-:Y:S01]  /*13c70*/  IMAD.MOV.U32 R11, RZ, RZ, 0x181f ;  /* 0x0000181fff0b7424 */ /* 0x000fe200078e00ff */
[----:B------:R-:W-:Y:S01]  /*13c80*/  ISETP.GE.AND P6, PT, R10, R0, PT ;  /* 0x000000000a00720c */ /* 0x000fe20003fc6270 */
[----:B------:R-:W-:Y:S01]  /*13c90*/  IMAD.MOV.U32 R15, RZ, RZ, -0x1 ;  /* 0xffffffffff0f7424 */ /* 0x000fe200078e00ff */
        /* <DEDUP_REMOVED lines=10> */
[----:B------:R-:W-:-:S04]  /*13d40*/  @!P4 LOP3.LUT R3, R3, R2, RZ, 0x3c, !PT ;  /* 0x000000020303c212 */ /* 0x000fc800078e3cff */
[----:B------:R-:W-:-:S04]  /*13d50*/  @!P4 LOP3.LUT R2, R3, R2, RZ, 0x3c, !PT ;  /* 0x000000020302c212 */ /* 0x000fc800078e3cff */
[----:B------:R-:W-:-:S05]  /*13d60*/  @!P4 LOP3.LUT R3, R3, R2, RZ, 0x3c, !PT ;  /* 0x000000020303c212 */ /* 0x000fca00078e3cff */
[----:B------:R-:W-:Y:S01]  /*13d70*/  @!PT LDS RZ, [RZ] ;  /* 0x00000000fffff984 */ /* 0x000fe20000000800 */
[----:B------:R-:W-:Y:S01]  /*13d80*/  @!PT LDS RZ, [RZ] ;  /* 0x00000000fffff984 */ /* 0x000fe20000000800 */
[----:B------:R-:W-:Y:S01]  /*13d90*/  @!PT LDS RZ, [RZ] ;  /* 0x00000000fffff984 */ /* 0x000fe20000000800 */
[----:B--2---:R0:W-:Y:S04]  /*13da0*/  @!P4 LDGSTS.E.BYPASS.LTC128B.128 [R7+0x22400], desc[UR6][R2.64], !P0 ;  /* 0x224000000207cfae */ /* 0x0041e8000c101d46 */
[----:B------:R0:W-:Y:S04]  /*13db0*/  @!P4 LDGSTS.E.BYPASS.LTC128B.128 [R7+0x26400], desc[UR6][R2.64+0x80], !P1 ;  /* 0x264000800207cfae */ /* 0x0001e8000c901d46 */
[----:B------:R0:W-:Y:S04]  /*13dc0*/  @!P4 LDGSTS.E.BYPASS.LTC128B.128 [R7+0x2a400], desc[UR6][R2.64+0x100], !P2 ;  /* 0x2a4001000207cfae */ /* 0x0001e8000d101d46 */
[----:B------:R0:W-:Y:S01]  /*13dd0*/  @!P4 LDGSTS.E.BYPASS.LTC128B.128 [R7+0x2e400], desc[UR6][R2.64+0x180], !P3 ;  /* 0x2e4001800207cfae */ /* 0x0001e2000d901d46 */
[----:B------:R-:W-:-:S13]  /*13de0*/  LOP3.LUT P4, RZ, R18, 0x40, RZ, 0xc0, !PT ;  /* 0x0000004012ff7812 */ /* 0x000fda000788c0ff */
[----:B0-----:R-:W-:Y:S05]  /*13df0*/  WARPSYNC.COLLECTIVE R15, `(.L_x_4546) ;  /* 0x000000000f087348 */ /* 0x001fea0003c00000 */
[----:B------:R1:W2:Y:S02]  /*13e00*/  SHFL.IDX P6, R14, R13, R12, R11 ;  /* 0x0000000c0d0e7389 */ /* 0x0002a400000c000b */
[----:B012---:R-:W-:Y:S01]  /*13e10*/  ENDCOLLECTIVE ;  /* 0x000000000000791b */ /* 0x007fe20003800000 */
.L_x_4546:
[----:B------:R-:W-:Y:S02]  /*13e20*/  IMAD.MOV.U32 R13, RZ, RZ, R5 ;  /* 0x000000ffff0d7224 */ /* 0x000fe400078e0005 */
[----:B------:R-:W-:-:S07]  /*13e30*/  IMAD.MOV.U32 R6, RZ, RZ, R14 ;  /* 0x000000ffff067224 */ /* 0x000fce00078e000e */
[----:B------:R-:W-:Y:S05]  /*13e40*/  WARPSYNC.COLLECTIVE R15, `(.L_x_4547) ;  /* 0x000000000f087348 */ /* 0x000fea0003c00000 */
[----:B------:R0:W1:Y:S02]  /*13e50*/  SHFL.IDX P6, R14, R13, R12, R11 ;  /* 0x0000000c0d0e7389 */ /* 0x00006400000c000b */
[----:B01----:R-:W-:Y:S01]  /*13e60*/  ENDCOLLECTIVE ;  /* 0x000000000000791b */ /* 0x003fe20003800000 */
.L_x_4547:
[----:B------:R-:W-:Y:S01]  /*13e70*/  ULDC.64 UR4, c[0x0][0x208] ;  /* 0x0000820000047ab9 */ /* 0x000fe20000000a00 */
        /* <DEDUP_REMOVED lines=11> */
[----:B------:R0:W-:Y:S01]  /*13f30*/  @!P4 LDGSTS.E.BYPASS.LTC128B.128 [R7+0x2ec00], desc[UR4][R2.64+0x180], !P3 ;  /* 0x2ec001800207cfae */ /* 0x0001e2000d901d44 */
[----:B------:R-:W-:-:S13]  /*13f40*/  LOP3.LUT P4, RZ, R18, 0x10, RZ, 0xc0, !PT ;  /* 0x0000001012ff7812 */ /* 0x000fda000788c0ff */
[----:B0-----:R-:W-:Y:S05]  /*13f50*/  WARPSYNC.COLLECTIVE R15, `(.L_x_4548) ;  /* 0x000000000f087348 */ /* 0x001fea0003c00000 */
[----:B------:R1:W2:Y:S02]  /*13f60*/  SHFL.IDX P6, R14, R13, R12, R11 ;  /* 0x0000000c0d0e7389 */ /* 0x0002a400000c000b */
[----:B012---:R-:W-:Y:S01]  /*13f70*/  ENDCOLLECTIVE ;  /* 0x000000000000791b */ /* 0x007fe20003800000 */
.L_x_4548:
[----:B------:R-:W-:Y:S02]  /*13f80*/  IMAD.MOV.U32 R13, RZ, RZ, R5 ;  /* 0x000000ffff0d7224 */ /* 0x000fe400078e0005 */
[----:B------:R-:W-:-:S07]  /*13f90*/  IMAD.MOV.U32 R6, RZ, RZ, R14 ;  /* 0x000000ffff067224 */ /* 0x000fce00078e000e */
[----:B------:R-:W-:Y:S05]  /*13fa0*/  WARPSYNC.COLLECTIVE R15, `(.L_x_4549) ;  /* 0x000000000f087348 */ /* 0x000fea0003c00000 */
[----:B------:R0:W1:Y:S02]  /*13fb0*/  SHFL.IDX P6, R14, R13, R12, R11 ;  /* 0x0000000c0d0e7389 */ /* 0x00006400000c000b */
[----:B01----:R-:W-:Y:S01]  /*13fc0*/  ENDCOLLECTIVE ;  /* 0x000000000000791b */ /* 0x003fe20003800000 */
.L_x_4549:
        /* <DEDUP_REMOVED lines=17> */
.L_x_4550:
[----:B------:R-:W-:Y:S02]  /*140e0*/  IMAD.MOV.U32 R13, RZ, RZ, R5 ;  /* 0x000000ffff0d7224 */ /* 0x000fe400078e0005 */
[----:B------:R-:W-:-:S07]  /*140f0*/  IMAD.MOV.U32 R6, RZ, RZ, R14 ;  /* 0x000000ffff067224 */ /* 0x000fce00078e000e */
[----:B------:R-:W-:Y:S05]  /*14100*/  WARPSYNC.COLLECTIVE R15, `(.L_x_4551) ;  /* 0x000000000f087348 */ /* 0x000fea0003c00000 */
[----:B------:R0:W1:Y:S02]  /*14110*/  SHFL.IDX P6, R14, R13, R12, R11 ;  /* 0x0000000c0d0e7389 */ /* 0x00006400000c000b */
[----:B01----:R-:W-:Y:S01]  /*14120*/  ENDCOLLECTIVE ;  /* 0x000000000000791b */ /* 0x003fe20003800000 */
.L_x_4551:
        /* <DEDUP_REMOVED lines=17> */
.L_x_4552:
[----:B------:R-:W-:Y:S02]  /*14240*/  IMAD.MOV.U32 R13, RZ, RZ, R5 ;  /* 0x000000ffff0d7224 */ /* 0x000fe400078e0005 */
[----:B------:R-:W-:-:S07]  /*14250*/  IMAD.MOV.U32 R6, RZ, RZ, R14 ;  /* 0x000000ffff067224 */ /* 0x000fce00078e000e */
[----:B------:R-:W-:Y:S05]  /*14260*/  WARPSYNC.COLLECTIVE R15, `(.L_x_4553) ;  /* 0x000000000f087348 */ /* 0x000fea0003c00000 */
[----:B------:R0:W1:Y:S02]  /*14270*/  SHFL.IDX P6, R14, R13, R12, R11 ;  /* 0x0000000c0d0e7389 */ /* 0x00006400000c000b */
[----:B01----:R-:W-:Y:S01]  /*14280*/  ENDCOLLECTIVE ;  /* 0x000000000000791b */ /* 0x003fe20003800000 */
.L_x_4553:
[----:B------:R-:W-:Y:S01]  /*14290*/  ULDC.64 UR4, c[0x0][0x208] ;  /* 0x0000820000047ab9 */ /* 0x000fe20000000a00 */
        /* <DEDUP_REMOVED lines=17> */
.L_x_4554:
[----:B------:R-:W-:Y:S02]  /*143b0*/  IMAD.MOV.U32 R13, RZ, RZ, R5 ;  /* 0x000000ffff0d7224 */ /* 0x000fe400078e0005 */
[----:B------:R-:W-:-:S07]  /*143c0*/  IMAD.MOV.U32 R6, RZ, RZ, R14 ;  /* 0x000000ffff067224 */ /* 0x000fce00078e000e */
[----:B------:R-:W-:Y:S05]  /*143d0*/  WARPSYNC.COLLECTIVE R15, `(.L_x_4555) ;  /* 0x000000000f087348 */ /* 0x000fea0003c00000 */
[----:B------:R0:W1:Y:S02]  /*143e0*/  SHFL.IDX P6, R14, R13, R12, R11 ;  /* 0x0000000c0d0e7389 */ /* 0x00006400000c000b */
[----:B01----:R-:W-:Y:S01]  /*143f0*/  ENDCOLLECTIVE ;  /* 0x000000000000791b */ /* 0x003fe20003800000 */
.L_x_4555:
        /* <DEDUP_REMOVED lines=16> */
.L_x_4556:
[----:B------:R-:W-:Y:S02]  /*14500*/  IMAD.MOV.U32 R13, RZ, RZ, R5 ;  /* 0x000000ffff0d7224 */ /* 0x000fe400078e0005 */
[----:B------:R-:W-:-:S07]  /*14510*/  IMAD.MOV.U32 R6, RZ, RZ, R14 ;  /* 0x000000ffff067224 */ /* 0x000fce00078e000e */
[----:B------:R-:W-:Y:S05]  /*14520*/  WARPSYNC.COLLECTIVE R15, `(.L_x_4557) ;  /* 0x000000000f087348 */ /* 0x000fea0003c00000 */
[----:B------:R0:W1:Y:S02]  /*14530*/  SHFL.IDX P6, R14, R13, R12, R11 ;  /* 0x0000000c0d0e7389 */ /* 0x00006400000c000b */
[----:B01----:R-:W-:Y:S01]  /*14540*/  ENDCOLLECTIVE ;  /* 0x000000000000791b */ /* 0x003fe20003800000 */
.L_x_4557:
        /* <DEDUP_REMOVED lines=16> */
.L_x_4558:
[----:B------:R-:W-:Y:S02]  /*14650*/  IMAD.MOV.U32 R13, RZ, RZ, R5 ;  /* 0x000000ffff0d7224 */ /* 0x000fe400078e0005 */
[----:B------:R-:W-:-:S07]  /*14660*/  IMAD.MOV.U32 R6, RZ, RZ, R14 ;  /* 0x000000ffff067224 */ /* 0x000fce00078e000e */
[----:B------:R-:W-:Y:S05]  /*14670*/  WARPSYNC.COLLECTIVE R15, `(.L_x_4559) ;  /* 0x000000000f087348 */ /* 0x000fea0003c00000 */
[----:B------:R0:W1:Y:S02]  /*14680*/  SHFL.IDX P6, R14, R13, R12, R11 ;  /* 0x0000000c0d0e7389 */ /* 0x00006400000c000b */
[----:B01----:R-:W-:Y:S01]  /*14690*/  ENDCOLLECTIVE ;  /* 0x000000000000791b */ /* 0x003fe20003800000 */
.L_x_4559:
[----:B------:R-:W-:Y:S01]  /*146a0*/  IMAD.MOV.U32 R2, RZ, RZ, R14 ;  /* 0x000000ffff027224 */ /* 0x000fe200078e000e */
[----:B------:R-:W-:Y:S06]  /*146b0*/  BRA `(.L_x_4560) ;  /* 0xffffffb4008c7947 */ /* 0x000fec000383ffff */
.L_x_4437:
[----:B0-----:R0:W3:Y:S02]  /*146c0*/  SYNCS.PHASECHK.TRANS64.TRYWAIT P0, [R17+URZ+0x32420], R0 ;  /* 0x03242000110075a7 */ /* 0x0010e4000800017f */
[----:B---3--:R-:W-:Y:S05]  /*146d0*/  @!P0 NANOSLEEP.SYNCS 0x989680 ;  /* 0x009896800000895d */ /* 0x008fea0003900000 */
[----:B------:R-:W3:Y:S02]  /*146e0*/  @!P0 SYNCS.PHASECHK.TRANS64 P0, [R17+URZ+0x32420], R0 ;  /* 0x03242000110085a7 */ /* 0x000ee4000800007f */
[----:B---3--:R-:W-:Y:S05]  /*146f0*/  @!P0 BRA `(.L_x_4437) ;  /* 0xfffffffc00f08947 */ /* 0x008fea000383ffff */
[----:B------:R-:W-:Y:S05]  /*14700*/  BRA `(.L_x_4561) ;  /* 0xffffffb800087947 */ /* 0x000fea000383ffff */
.L_x_4441:
[----:B0-----:R0:W1:Y:S02]  /*14710*/  SYNCS.PHASECHK.TRANS64.TRYWAIT P0, [R2+URZ+0x32460], R0 ;  /* 0x03246000020075a7 */ /* 0x001064000800017f */
[----:B-1----:R-:W-:Y:S05]  /*14720*/  @!P0 NANOSLEEP.SYNCS 0x989680 ;  /* 0x009896800000895d */ /* 0x002fea0003900000 */
[----:B------:R-:W1:Y:S02]  /*14730*/  @!P0 SYNCS.PHASECHK.TRANS64 P0, [R2+URZ+0x32460], R0 ;  /* 0x03246000020085a7 */ /* 0x000e64000800007f */
[----:B-1----:R-:W-:Y:S05]  /*14740*/  @!P0 BRA `(.L_x_4441) ;  /* 0xfffffffc00f08947 */ /* 0x002fea000383ffff */
[----:B------:R-:W-:Y:S05]  /*14750*/  BRA `(.L_x_4562) ;  /* 0xffffffb800287947 */ /* 0x000fea000383ffff */
.L_x_4454:
[----:B-1----:R1:W2:Y:S02]  /*14760*/  SYNCS.PHASECHK.TRANS64.TRYWAIT P0, [R3+URZ+0x32440], R2 ;  /* 0x03244002030075a7 */ /* 0x0022a4000800017f */
[----:B--2---:R-:W-:Y:S05]  /*14770*/  @!P0 NANOSLEEP.SYNCS 0x989680 ;  /* 0x009896800000895d */ /* 0x004fea0003900000 */
[----:B------:R-:W2:Y:S02]  /*14780*/  @!P0 SYNCS.PHASECHK.TRANS64 P0, [R3+URZ+0x32440], R2 ;  /* 0x03244002030085a7 */ /* 0x000ea4000800007f */
[----:B--2---:R-:W-:Y:S05]  /*14790*/  @!P0 BRA `(.L_x_4454) ;  /* 0xfffffffc00f08947 */ /* 0x004fea000383ffff */
[----:B------:R-:W-:Y:S05]  /*147a0*/  BRA `(.L_x_4563) ;  /* 0xffffffc0001c7947 */ /* 0x000fea000383ffff */
.L_x_4459:
[----:B--2---:R2:W3:Y:S02]  /*147b0*/  SYNCS.PHASECHK.TRANS64.TRYWAIT P0, [R3+URZ+0x32460], R2 ;  /* 0x03246002030075a7 */ /* 0x0044e4000800017f */
[----:B---3--:R-:W-:Y:S05]  /*147c0*/  @!P0 NANOSLEEP.SYNCS 0x989680 ;  /* 0x009896800000895d */ /* 0x008fea0003900000 */
[----:B------:R-:W3:Y:S02]  /*147d0*/  @!P0 SYNCS.PHASECHK.TRANS64 P0, [R3+URZ+0x32460], R2 ;  /* 0x03246002030085a7 */ /* 0x000ee4000800007f */
[----:B---3--:R-:W-:Y:S05]  /*147e0*/  @!P0 BRA `(.L_x_4459) ;  /* 0xfffffffc00f08947 */ /* 0x008fea000383ffff */
[----:B------:R-:W-:Y:S05]  /*147f0*/  BRA `(.L_x_4564) ;  /* 0xffffffc000947947 */ /* 0x000fea000383ffff */
.L_x_4471:
[----:B0-----:R0:W1:Y:S02]  /*14800*/  SYNCS.PHASECHK.TRANS64.TRYWAIT P0, [R4+URZ+0x32440], R2 ;  /* 0x03244002040075a7 */ /* 0x001064000800017f */
[----:B-1----:R-:W-:Y:S05]  /*14810*/  @!P0 NANOSLEEP.SYNCS 0x989680 ;  /* 0x009896800000895d */ /* 0x002fea0003900000 */
[----:B------:R-:W1:Y:S02]  /*14820*/  @!P0 SYNCS.PHASECHK.TRANS64 P0, [R4+URZ+0x32440], R2 ;  /* 0x03244002040085a7 */ /* 0x000e64000800007f */
[----:B-1----:R-:W-:Y:S05]  /*14830*/  @!P0 BRA `(.L_x_4471) ;  /* 0xfffffffc00f08947 */ /* 0x002fea000383ffff */
[----:B------:R-:W-:Y:S05]  /*14840*/  BRA `(.L_x_4565) ;  /* 0xffffffc800747947 */ /* 0x000fea000383ffff */
.L_x_4476:
[----:B-1----:R1:W2:Y:S02]  /*14850*/  SYNCS.PHASECHK.TRANS64.TRYWAIT P0, [R4+URZ+0x32460], R2 ;  /* 0x03246002040075a7 */ /* 0x0022a4000800017f */
[----:B--2---:R-:W-:Y:S05]  /*14860*/  @!P0 NANOSLEEP.SYNCS 0x989680 ;  /* 0x009896800000895d */ /* 0x004fea0003900000 */
[----:B------:R-:W2:Y:S02]  /*14870*/  @!P0 SYNCS.PHASECHK.TRANS64 P0, [R4+URZ+0x32460], R2 ;  /* 0x03246002040085a7 */ /* 0x000ea4000800007f */
[----:B--2---:R-:W-:Y:S05]  /*14880*/  @!P0 BRA `(.L_x_4476) ;  /* 0xfffffffc00f08947 */ /* 0x004fea000383ffff */
[----:B------:R-:W-:Y:S05]  /*14890*/  BRA `(.L_x_4566) ;  /* 0xffffffc800ec7947 */ /* 0x000fea000383ffff */
.L_x_4487:
[----:B-1----:R1:W3:Y:S02]  /*148a0*/  SYNCS.PHASECHK.TRANS64.TRYWAIT P0, [R4+URZ+0x32440], R2 ;  /* 0x03244002040075a7 */ /* 0x0022e4000800017f */
[----:B---3--:R-:W-:Y:S05]  /*148b0*/  @!P0 NANOSLEEP.SYNCS 0x989680 ;  /* 0x009896800000895d */ /* 0x008fea0003900000 */
[----:B------:R-:W3:Y:S02]  /*148c0*/  @!P0 SYNCS.PHASECHK.TRANS64 P0, [R4+URZ+0x32440], R2 ;  /* 0x03244002040085a7 */ /* 0x000ee4000800007f */
[----:B---3--:R-:W-:Y:S05]  /*148d0*/  @!P0 BRA `(.L_x_4487) ;  /* 0xfffffffc00f08947 */ /* 0x008fea000383ffff */
[----:B------:R-:W-:Y:S05]  /*148e0*/  BRA `(.L_x_4567) ;  /* 0xffffffd000b47947 */ /* 0x000fea000383ffff */
.L_x_4492:
[----:B--2---:R2:W3:Y:S02]  /*148f0*/  SYNCS.PHASECHK.TRANS64.TRYWAIT P0, [R4+URZ+0x32460], R2 ;  /* 0x03246002040075a7 */ /* 0x0044e4000800017f */
[----:B---3--:R-:W-:Y:S05]  /*14900*/  @!P0 NANOSLEEP.SYNCS 0x989680 ;  /* 0x009896800000895d */ /* 0x008fea0003900000 */
[----:B------:R-:W3:Y:S02]  /*14910*/  @!P0 SYNCS.PHASECHK.TRANS64 P0, [R4+URZ+0x32460], R2 ;  /* 0x03246002040085a7 */ /* 0x000ee4000800007f */
[----:B---3--:R-:W-:Y:S05]  /*14920*/  @!P0 BRA `(.L_x_4492) ;  /* 0xfffffffc00f08947 */ /* 0x008fea000383ffff */
[----:B------:R-:W-:Y:S05]  /*14930*/  BRA `(.L_x_4568) ;  /* 0xffffffd4002c7947 */ /* 0x000fea000383ffff */
.L_x_4504:
[----:B------:R-:W-:Y:S01]  /*14940*/  BSSY B0, `(.L_x_4569) ;  /* 0x0000008000007945 */ /* 0x000fe20003800000 */
[----:B-----5:R-:W-:Y:S02]  /*14950*/  IMAD.MOV.U32 R13, RZ, RZ, R2 ;  /* 0x000000ffff0d7224 */ /* 0x020fe400078e0002 */
[----:B------:R-:W-:Y:S02]  /*14960*/  IMAD.MOV.U32 R12, RZ, RZ, RZ ;  /* 0x000000ffff0c7224 */ /* 0x000fe400078e00ff */
[----:B------:R-:W-:Y:S02]  /*14970*/  IMAD.MOV.U32 R11, RZ, RZ, 0x1f ;  /* 0x0000001fff0b7424 */ /* 0x000fe400078e00ff */
[----:B------:R-:W-:-:S07]  /*14980*/  IMAD.MOV.U32 R15, RZ, RZ, -0x1 ;  /* 0xffffffffff0f7424 */ /* 0x000fce00078e00ff */
[----:B-123--:R-:W-:Y:S05]  /*14990*/  WARPSYNC.COLLECTIVE R15, `(.L_x_4570) ;  /* 0x000000000f087348 */ /* 0x00efea0003c00000 */
[----:B------:R0:W4:Y:S02]  /*149a0*/  SHFL.IDX P6, R14, R13, R12, R11 ;  /* 0x0000000c0d0e7389 */ /* 0x00012400000c000b */
[----:B01234-:R-:W-:Y:S01]  /*149b0*/  ENDCOLLECTIVE ;  /* 0x000000000000791b */ /* 0x01ffe20003800000 */
.L_x_4570:
[----:B------:R-:W-:Y:S05]  /*149c0*/  BSYNC B0 ;  /* 0x0000000000007941 */ /* 0x000fea0003800000 */
.L_x_4569:
[----:B------:R-:W-:Y:S05]  /*149d0*/  BRA `(.L_x_4571) ;  /* 0xffffffd800fc7947 */ /* 0x000fea000383ffff */
.L_x_4507:
[----:B0-----:R0:W1:Y:S02]  /*149e0*/  SYNCS.PHASECHK.TRANS64.TRYWAIT P0, [R0+URZ+0x32420], R3 ;  /* 0x03242003000075a7 */ /* 0x001064000800017f */
[----:B-1----:R-:W-:Y:S05]  /*149f0*/  @!P0 NANOSLEEP.SYNCS 0x989680 ;  /* 0x009896800000895d */ /* 0x002fea0003900000 */
[----:B------:R-:W1:Y:S02]  /*14a00*/  @!P0 SYNCS.PHASECHK.TRANS64 P0, [R0+URZ+0x32420], R3 ;  /* 0x03242003000085a7 */ /* 0x000e64000800007f */
[----:B-1----:R-:W-:Y:S05]  /*14a10*/  @!P0 BRA `(.L_x_4507) ;  /* 0xfffffffc00f08947 */ /* 0x002fea000383ffff */
[----:B------:R-:W-:Y:S05]  /*14a20*/  BRA `(.L_x_4572) ;  /* 0xffffffdc00487947 */ /* 0x000fea000383ffff */
.L_x_4508:
        /* <DEDUP_REMOVED lines=11> */
.L_x_4574:
[----:B------:R-:W-:Y:S05]  /*14ae0*/  BSYNC B0 ;  /* 0x0000000000007941 */ /* 0x000fea0003800000 */
.L_x_4573:
[----:B------:R-:W-:Y:S05]  /*14af0*/  BRA `(.L_x_4575) ;  /* 0xffffffdc00307947 */ /* 0x000fea000383ffff */
.L_x_4511:
[----:B------:R-:W-:Y:S01]  /*14b00*/  BSSY B1, `(.L_x_4576) ;  /* 0x0000006000017945 */ /* 0x000fe20003800000 */
[----:B------:R-:W-:-:S07]  /*14b10*/  IMAD.MOV.U32 R15, RZ, RZ, -0x1 ;  /* 0xffffffffff0f7424 */ /* 0x000fce00078e00ff */
[----:B012---:R-:W-:Y:S05]  /*14b20*/  WARPSYNC.COLLECTIVE R15, `(.L_x_4577) ;  /* 0x000000000f0c7348 */ /* 0x007fea0003c00000 */
[----:B------:R-:W-:Y:S02]  /*14b30*/  ELECT P6, UR62, PT ;  /* 0x00000000003e782f */ /* 0x000fe400038c0000 */
[----:B------:R-:W-:Y:S01]  /*14b40*/  MOV R14, UR62 ;  /* 0x0000003e000e7c02 */ /* 0x000fe20008000f00 */
[----:B012---:R-:W-:Y:S10]  /*14b50*/  ENDCOLLECTIVE ;  /* 0x000000000000791b */ /* 0x007ff40003800000 */
.L_x_4577:
[----:B------:R-:W-:Y:S05]  /*14b60*/  BSYNC B1 ;  /* 0x0000000000017941 */ /* 0x000fea0003800000 */
.L_x_4576:
[----:B------:R-:W-:Y:S05]  /*14b70*/  BRA `(.L_x_4578) ;  /* 0xffffffdc00287947 */ /* 0x000fea000383ffff */
.L_x_4513:
[----:B0-----:R0:W1:Y:S02]  /*14b80*/  SYNCS.PHASECHK.TRANS64.TRYWAIT P0, [R6+URZ], R5 ;  /* 0x00000005060075a7 */ /* 0x001064000800017f */
[----:B-1----:R-:W-:Y:S05]  /*14b90*/  @!P0 NANOSLEEP.SYNCS 0x989680 ;  /* 0x009896800000895d */ /* 0x002fea0003900000 */
[----:B------:R-:W1:Y:S02]  /*14ba0*/  @!P0 SYNCS.PHASECHK.TRANS64 P0, [R6+URZ], R5 ;  /* 0x00000005060085a7 */ /* 0x000e64000800007f */
[----:B-1----:R-:W-:Y:S05]  /*14bb0*/  @!P0 BRA `(.L_x_4513) ;  /* 0xfffffffc00f08947 */ /* 0x002fea000383ffff */
[----:B------:R-:W-:Y:S05]  /*14bc0*/  BRA `(.L_x_4579) ;  /* 0xffffffdc00687947 */ /* 0x000fea000383ffff */
.L_x_4514:
[----:B-1----:R1:W2:Y:S02]  /*14bd0*/  SYNCS.PHASECHK.TRANS64.TRYWAIT P0, [R7+URZ], R2 ;  /* 0x00000002070075a7 */ /* 0x0022a4000800017f */
[----:B--2---:R-:W-:Y:S05]  /*14be0*/  @!P0 NANOSLEEP.SYNCS 0x989680 ;  /* 0x009896800000895d */ /* 0x004fea0003900000 */
[----:B------:R-:W2:Y:S02]  /*14bf0*/  @!P0 SYNCS.PHASECHK.TRANS64 P0, [R7+URZ], R2 ;  /* 0x00000002070085a7 */ /* 0x000ea4000800007f */
[----:B--2---:R-:W-:Y:S05]  /*14c00*/  @!P0 BRA `(.L_x_4514) ;  /* 0xfffffffc00f08947 */ /* 0x004fea000383ffff */
[----:B------:R-:W-:Y:S05]  /*14c10*/  BRA `(.L_x_4580) ;  /* 0xffffffdc005c7947 */ /* 0x000fea000383ffff */
.L_x_4516:
[----:B--2---:R2:W3:Y:S02]  /*14c20*/  SYNCS.PHASECHK.TRANS64.TRYWAIT P0, [R4+URZ], R5 ;  /* 0x00000005040075a7 */ /* 0x0044e4000800017f */
[----:B---3--:R-:W-:Y:S05]  /*14c30*/  @!P0 NANOSLEEP.SYNCS 0x989680 ;  /* 0x009896800000895d */ /* 0x008fea0003900000 */
[----:B------:R-:W3:Y:S02]  /*14c40*/  @!P0 SYNCS.PHASECHK.TRANS64 P0, [R4+URZ], R5 ;  /* 0x00000005040085a7 */ /* 0x000ee4000800007f */
[----:B---3--:R-:W-:Y:S05]  /*14c50*/  @!P0 BRA `(.L_x_4516) ;  /* 0xfffffffc00f08947 */ /* 0x008fea000383ffff */
[----:B------:R-:W-:Y:S05]  /*14c60*/  BRA `(.L_x_4581) ;  /* 0xffffffdc00607947 */ /* 0x000fea000383ffff */
.L_x_4582:
        /* <DEDUP_REMOVED lines=9> */
.L_x_6046:


//--------------------- .text._ZN7cutlass13device_kernelIN5flash11enable_sm90INS1_16FlashAttnFwdSm90INS1_25CollectiveMainloopFwdSm90ILi2EN4cute5tupleIJNS5_1CILi1EEES8_S8_EEENS6_IJNS7_ILi128EEENS7_ILi96EEENS7_ILi64EEEEEELi256ENS_6half_tEfNS_4arch4Sm90ELb1ELb0ELb1ELb1ELb0ELb0ELb0ELb1ELb0ELb1ELb0ELb0EEENS1_21CollectiveEpilogueFwdINS6_IJSA_NS7_ILi256EEESB_EEES9_SE_SG_Li256ELb1ELb1ELb0ELb0EEENS1_36VarlenDynamicPersistentTileSchedulerILi128ELi96ELi256ELi128ELb0ELb1ELb1ELb1ELb1ELb1EEEEEEEEEvNT_6ParamsE --------------------------
	.section	.text._ZN7cutlass13device_kernelIN5flash11enable_sm90INS1_16FlashAttnFwdSm90INS1_25CollectiveMainloopFwdSm90ILi2EN4cute5tupleIJNS5_1CILi1EEES8_S8_EEENS6_IJNS7_ILi128EEENS7_ILi96EEENS7_ILi64EEEEEELi256ENS_6half_tEfNS_4arch4Sm90ELb1ELb0ELb1ELb1ELb0ELb0ELb0ELb1ELb0ELb1ELb0ELb0EEENS1_21CollectiveEpilogueFwdINS6_IJSA_NS7_ILi256EEESB_EEES9_SE_SG_Li256ELb1ELb1ELb0ELb0EEENS1_36VarlenDynamicPersistentTileSchedulerILi128ELi96ELi256ELi128ELb0ELb1ELb1ELb1ELb1ELb1EEEEEEEEEvNT_6ParamsE,"ax",@progbits
	.align	128
.text._ZN7cutlass13device_kernelIN5flash11enable_sm90INS1_16FlashAttnFwdSm90INS1_25CollectiveMainloopFwdSm90ILi2EN4cute5tupleIJNS5_1CILi1EEES8_S8_EEENS6_IJNS7_ILi128EEENS7_ILi96EEENS7_ILi64EEEEEELi256ENS_6half_tEfNS_4arch4Sm90ELb1ELb0ELb1ELb1ELb0ELb0ELb0ELb1ELb0ELb1ELb0ELb0EEENS1_21CollectiveEpilogueFwdINS6_IJSA_NS7_ILi256EEESB_EEES9_SE_SG_Li256ELb1ELb1ELb0ELb0EEENS1_36VarlenDynamicPersistentTileSchedulerILi128ELi96ELi256ELi128ELb0ELb1ELb1ELb1ELb1ELb1EEEEEEEEEvNT_6ParamsE:
        .type           _ZN7cutlass13device_kernelIN5flash11enable_sm90INS1_16FlashAttnFwdSm90INS1_25CollectiveMainloopFwdSm90ILi2EN4cute5tupleIJNS5_1CILi1EEES8_S8_EEENS6_IJNS7_ILi128EEENS7_ILi96EEENS7_ILi64EEEEEELi256ENS_6half_tEfNS_4arch4Sm90ELb1ELb0ELb1ELb1ELb0ELb0ELb0ELb1ELb0ELb1ELb0ELb0EEENS1_21CollectiveEpilogueFwdINS6_IJSA_NS7_ILi256EEESB_EEES9_SE_SG_Li256ELb1ELb1ELb0ELb0EEENS1_36VarlenDynamicPersistentTileSchedulerILi128ELi96ELi256ELi128ELb0ELb1ELb1ELb1ELb1ELb1EEEEEEEEEvNT_6ParamsE,@function
        .size           _ZN7cutlass13device_kernelIN5flash11enable_sm90INS1_16FlashAttnFwdSm90INS1_25CollectiveMainloopFwdSm90ILi2EN4cute5tupleIJNS5_1CILi1EEES8_S8_EEENS6_IJNS7_ILi128EEENS7_ILi96EEENS7_ILi64EEEEEELi256ENS_6half_tEfNS_4arch4Sm90ELb1ELb0ELb1ELb1ELb0ELb0ELb0ELb1ELb0ELb1ELb0ELb0EEENS1_21CollectiveEpilogueFwdINS6_IJSA_NS7_ILi256EEESB_EEES9_SE_SG_Li256ELb1ELb1ELb0ELb0EEENS1_36VarlenDynamicPersistentTileSchedulerILi128ELi96ELi256ELi128ELb0ELb1ELb1ELb1ELb1ELb1EEEEEEEEEvNT_6ParamsE,(.L_x_6047 - _ZN7cutlass13device_kernelIN5flash11enable_sm90INS1_16FlashAttnFwdSm90INS1_25CollectiveMainloopFwdSm90ILi2EN4cute5tupleIJNS5_1CILi1EEES8_S8_EEENS6_IJNS7_ILi128EEENS7_ILi96EEENS7_ILi64EEEEEELi256ENS_6half_tEfNS_4arch4Sm90ELb1ELb0ELb1ELb1ELb0ELb0ELb0ELb1ELb0ELb1ELb0ELb0EEENS1_21CollectiveEpilogueFwdINS6_IJSA_NS7_ILi256EEESB_EEES9_SE_SG_Li256ELb1ELb1ELb0ELb0EEENS1_36VarlenDynamicPersistentTileSchedulerILi128ELi96ELi256ELi128ELb0ELb1ELb1ELb1ELb1ELb1EEEEEEEEEvNT_6ParamsE)
        .other          _ZN7cutlass13device_kernelIN5flash11enable_sm90INS1_16FlashAttnFwdSm90INS1_25CollectiveMainloopFwdSm90ILi2EN4cute5tupleIJNS5_1CILi1EEES8_S8_EEENS6_IJNS7_ILi128EEENS7_ILi96EEENS7_ILi64EEEEEELi256ENS_6half_tEfNS_4arch4Sm90ELb1ELb0ELb1ELb1ELb0ELb0ELb0ELb1ELb0ELb1ELb0ELb0EEENS1_21CollectiveEpilogueFwdINS6_IJSA_NS7_ILi256EEESB_EEES9_SE_SG_Li256ELb1ELb1ELb0ELb0EEENS1_36VarlenDynamicPersistentTileSchedulerILi128ELi96ELi256ELi128ELb0ELb1ELb1ELb1ELb1ELb1EEEEEEEEEvNT_6ParamsE,@"STO_CUDA_ENTRY STV_DEFAULT"
_ZN7cutlass13device_kernelIN5flash11enable_sm90INS1_16FlashAttnFwdSm90INS1_25CollectiveMainloopFwdSm90ILi2EN4cute5tupleIJNS5_1CILi1EEES8_S8_EEENS6_IJNS7_ILi128EEENS7_ILi96EEENS7_ILi64EEEEEELi256ENS_6half_tEfNS_4arch4Sm90ELb1ELb0ELb1ELb1ELb0ELb0ELb0ELb1ELb0ELb1ELb0ELb0EEENS1_21CollectiveEpilogueFwdINS6_IJSA_NS7_ILi256EEESB_EEES9_SE_SG_Li256ELb1ELb1ELb0ELb0EEENS1_36VarlenDynamicPersistentTileSchedulerILi128ELi96ELi256ELi128ELb0ELb1ELb1ELb1ELb1ELb1EEEEEEEEEvNT_6ParamsE:
        /* <DEDUP_REMOVED lines=18> */
.L_x_4584:
[----:B------:R-:W-:Y:S05]  /*0120*/  BSYNC B0 ;  /* 0x0000000000007941 */ /* 0x000fea0003800000 */
.L_x_4583:
        /* <DEDUP_REMOVED lines=41> */
.L_x_4585:
        /* <DEDUP_REMOVED lines=22> */
.L_x_4586:
        /* <DEDUP_REMOVED lines=18> */
.L_x_4587:
        /* <DEDUP_REMOVED lines=22> */
.L_x_4588:
        /* <DEDUP_REMOVED lines=22> */
.L_x_4589:
[----:B------:R-:W-:Y:S01]  /*0900*/  PLOP3.LUT P0, PT, PT, PT, UP0, 0x80, 0x0 ;  /* 0x000000000000781c */ /* 0x000fe20003f0f008 */
[----:B------:R-:W-:Y:S01]  /*0910*/  UMOV UR36, 0x1 ;  /* 0x0000000100247882 */ /* 0x000fe20000000000 */
[----:B------:R-:W-:Y:S01]  /*0920*/  NOP ;  /* 0x0000000000007918 */ /* 0x000fe20000000000 */
[----:B------:R-:W-:Y:S01]  /*0930*/  USEL UR36, UR36, 0x2, !UP0 ;  /* 0x0000000224247887 */ /* 0x000fe2000c000000 */
[----:B------:R-:W-:Y:S01]  /*0940*/  ULDC.64 UR40, c[0x0][0x208] ;  /* 0x0000820000287ab9 */ /* 0x000fe20000000a00 */
[----:B012-4-:R-:W-:Y:S08]  /*0950*/  BAR.SYNC.DEFER_BLOCKING 0x0 ;  /* 0x0000000000007b1d */ /* 0x017ff00000010000 */
[----:B------:R-:W-:Y:S05]  /*0960*/  @!P0 BRA `(.L_x_4590) ;  /* 0x000000b800c08947 */ /* 0x000fea0003800000 */
.L_x_4591:
        /* <DEDUP_REMOVED lines=79> */
.L_x_4645:
[----:B0-23--:R-:W0:Y:S01]  /*0e60*/  LDC.64 R4, c[0x0][0xc88] ;  /* 0x00032200ff047b82 */ /* 0x00de220000000a00 */
[----:B------:R-:W-:Y:S01]  /*0e70*/  ULDC.64 UR8, c[0x0][0xa28] ;  /* 0x00028a0000087ab9 */ /* 0x000fe20000000a00 */
[----:B------:R-:W-:Y:S01]  /*0e80*/  ULDC.64 UR10, c[0x0][0xa18] ;  /* 0x00028600000a7ab9 */ /* 0x000fe20000000a00 */
[----:B------:R-:W-:Y:S01]  /*0e90*/  ULDC UR4, c[0x0][0x424] ;  /* 0x0001090000047ab9 */ /* 0x000fe20000000800 */
        /* <DEDUP_REMOVED lines=11> */
[----:B------:R-:W-:-:S04]  /*0f50*/  @UP0 ULEA UR8, UP2, UR46, UR8, 0x2 ;  /* 0x000000082e080291 */ /* 0x000fc8000f84103f */
[----:B------:R-:W-:Y:S02]  /*0f60*/  @UP0 ULEA.HI.X UR9, UR46, UR9, UR45, 0x2, UP2 ;  /* 0x000000092e090291 */ /* 0x000fe400090f142d */
[----:B------:R-:W-:Y:S01]  /*0f70*/  @UP1 ULEA UR10, UP0, UR46, UR10, 0x2 ;  /* 0x0000000a2e0a1291 */ /* 0x000fe2000f80103f */
[----:B------:R-:W-:-:S03]  /*0f80*/  IMAD.U32 R4, RZ, RZ, UR8 ;  /* 0x00000008ff047e24 */ /* 0x000fc6000f8e00ff */
[----:B------:R-:W-:Y:S01]  /*0f90*/  @UP1 ULEA.HI.X UR11, UR46, UR11, UR45, 0x2, UP0 ;  /* 0x0000000b2e0b1291 */ /* 0x000fe200080f142d */
[----:B------:R-:W-:Y:S01]  /*0fa0*/  IMAD.U32 R5, RZ, RZ, UR9 ;  /* 0x00000009ff057e24 */ /* 0x000fe2000f8e00ff */
[----:B------:R-:W-:Y:S01]  /*0fb0*/  ULDC.64 UR8, c[0x0][0x418] ;  /* 0x0001060000087ab9 */ /* 0x000fe20000000a00 */
[----:B------:R-:W-:-:S03]  /*0fc0*/  IMAD.U32 R6, RZ, RZ, UR10 ;  /* 0x0000000aff067e24 */ /* 0x000fc6000f8e00ff */
[----:B------:R-:W-:Y:S01]  /*0fd0*/  IMAD.U32 R7, RZ, RZ, UR11 ;  /* 0x0000000bff077e24 */ /* 0x000fe2000f8e00ff */
[----:B------:R-:W2:Y:S04]  /*0fe0*/  @P0 LDG.E R4, desc[UR40][R4.64] ;  /* 0x0000002804040981 */ /* 0x000ea8000c1e1900 */
[----:B------:R-:W3:Y:S01]  /*0ff0*/  @P2 LDG.E R6, desc[UR40][R6.64] ;  /* 0x0000002806062981 */ /* 0x000ee2000c1e1900 */
[----:B------:R-:W-:Y:S01]  /*1000*/  UISETP.NE.U32.AND UP0, UPT, UR8, URZ, UPT ;  /* 0x0000003f0800728c */ /* 0x000fe2000bf05070 */
[----:B------:R-:W-:Y:S01]  /*1010*/  UMOV UR42, URZ ;  /* 0x0000003f002a7c82 */ /* 0x000fe20008000000 */
[----:B------:R-:W-:Y:S02]  /*1020*/  ULDC UR44, c[0x0][0x288] ;  /* 0x0000a200002c7ab9 */ /* 0x000fe40000000800 */
[----:B------:R-:W-:Y:S01]  /*1030*/  UISETP.NE.AND.EX UP0, UPT, UR9, URZ, UPT, UP0 ;  /* 0x0000003f0900728c */ /* 0x000fe2000bf05300 */
[----:B------:R-:W-:-:S02]  /*1040*/  UMOV UR43, UR6 ;  /* 0x00000006002b7c82 */ /* 0x000fc40008000000 */
[----:B------:R-:W-:Y:S01]  /*1050*/  ULDC.64 UR8, c[0x0][0xa20] ;  /* 0x0002880000087ab9 */ /* 0x000fe20000000a00 */
[----:B------:R-:W-:Y:S01]  /*1060*/  USEL UR4, UR4, 0x1, UP0 ;  /* 0x0000000104047887 */ /* 0x000fe20008000000 */
[----:B------:R-:W-:-:S03]  /*1070*/  ISETP.NE.U32.AND P1, PT, RZ, UR8, PT ;  /* 0x00000008ff007c0c */ /* 0x000fc6000bf25070 */
[----:B------:R-:W-:Y:S01]  /*1080*/  UIMAD UR4, UR4, UR7, URZ ;  /* 0x00000007040472a4 */ /* 0x000fe2000f8e023f */
[----:B------:R-:W-:Y:S02]  /*1090*/  ISETP.NE.AND.EX P1, PT, RZ, UR9, PT, P1 ;  /* 0x00000009ff007c0c */ /* 0x000fe4000bf25310 */
[----:B--2---:R-:W-:Y:S02]  /*10a0*/  @P0 R2UR UR42, R4 ;  /* 0x00000000042a02ca */ /* 0x004fe400000e0000 */
[----:B---3--:R-:W-:Y:S01]  /*10b0*/  @P2 R2UR UR44, R6 ;  /* 0x00000000062c22ca */ /* 0x008fe200000e0000 */
[----:B-1--4-:R-:W-:-:S14]  /*10c0*/  @P2 BRA `(.L_x_4592) ;  /* 0x0000000000342947 */ /* 0x012fdc0003800000 */
        /* <DEDUP_REMOVED lines=13> */
.L_x_4592:
[----:B------:R-:W-:Y:S05]  /*11a0*/  @!P1 BRA `(.L_x_4593) ;  /* 0x00000000001c9947 */ /* 0x000fea0003800000 */
[----:B------:R-:W-:-:S04]  /*11b0*/  ULEA UR4, UP0, UR46, UR8, 0x2 ;  /* 0x000000082e047291 */ /* 0x000fc8000f80103f */
[----:B------:R-:W-:Y:S02]  /*11c0*/  ULEA.HI.X UR6, UR46, UR9, UR45, 0x2, UP0 ;  /* 0x000000092e067291 */ /* 0x000fe400080f142d */
[----:B------:R-:W-:-:S04]  /*11d0*/  IMAD.U32 R4, RZ, RZ, UR4 ;  /* 0x00000004ff047e24 */ /* 0x000fc8000f8e00ff */
[----:B------:R-:W-:-:S05]  /*11e0*/  IMAD.U32 R5, RZ, RZ, UR6 ;  /* 0x00000006ff057e24 */ /* 0x000fca000f8e00ff */
[----:B------:R-:W2:Y:S02]  /*11f0*/  LDG.E R4, desc[UR40][R4.64] ;  /* 0x0000002804047981 */ /* 0x000ea4000c1e1900 */
[----:B--2---:R-:W-:Y:S01]  /*1200*/  R2UR UR4, R4 ;  /* 0x00000000040472ca */ /* 0x004fe200000e0000 */
[----:B------:R-:W-:-:S14]  /*1210*/  BRA `(.L_x_4594) ;  /* 0x0000000000347947 */ /* 0x000fdc0003800000 */
.L_x_4593:
        /* <DEDUP_REMOVED lines=13> */
.L_x_4594:
[----:B------:R-:W-:Y:S01]  /*12f0*/  UIADD3 UR42, -UR42, UR4, URZ ;  /* 0x000000042a2a7290 */ /* 0x000fe2000fffe13f */
[----:B------:R-:W-:Y:S01]  /*1300*/  PLOP3.LUT P0, PT, PT, PT, PT, 0x80, 0x0 ;  /* 0x000000000000781c */ /* 0x000fe20003f0f070 */
[----:B------:R-:W-:Y:S01]  /*1310*/  USHF.L.U32 UR39, UR5, 0x7, URZ ;  /* 0x0000000705277899 */ /* 0x000fe2000800063f */
[----:B------:R-:W-:Y:S01]  /*1320*/  IMAD.MOV.U32 R3, RZ, RZ, RZ ;  /* 0x000000ffff037224 */ /* 0x000fe200078e00ff */
[----:B------:R-:W-:Y:S01]  /*1330*/  ULDC UR4, c[0x0][0x448] ;  /* 0x0001120000047ab9 */ /* 0x000fe20000000800 */
[----:B------:R-:W-:Y:S01]  /*1340*/  UIADD3 UR7, UR42, 0x60, -UR44 ;  /* 0x000000602a077890 */ /* 0x000fe2000fffe82c */
[----:B------:R-:W-:Y:S01]  /*1350*/  CS2R R8, SRZ ;  /* 0x0000000000087805 */ /* 0x000fe2000001ff00 */
[----:B------:R-:W-:Y:S01]  /*1360*/  UISETP.NE.AND UP0, UPT, UR4, 0x1, UPT ;  /* 0x000000010400788c */ /* 0x000fe2000bf05270 */
[----:B------:R-:W-:Y:S01]  /*1370*/  IMAD.MOV.U32 R0, RZ, RZ, RZ ;  /* 0x000000ffff007224 */ /* 0x000fe200078e00ff */
[----:B------:R-:W-:Y:S01]  /*1380*/  UIADD3 UR6, UR39, 0x7f, URZ ;  /* 0x0000007f27067890 */ /* 0x000fe2000fffe03f */
[----:B------:R-:W-:Y:S01]  /*1390*/  IMAD.MOV.U32 R150, RZ, RZ, RZ ;  /* 0x000000ffff967224 */ /* 0x000fe200078e00ff */
[----:B------:R-:W-:-:S02]  /*13a0*/  CS2R R148, SRZ ;  /* 0x0000000000947805 */ /* 0x000fc4000001ff00 */
[----:B------:R-:W-:Y:S02]  /*13b0*/  CS2R R146, SRZ ;  /* 0x0000000000927805 */ /* 0x000fe4000001ff00 */
[----:B------:R-:W-:Y:S02]  /*13c0*/  CS2R R144, SRZ ;  /* 0x0000000000907805 */ /* 0x000fe4000001ff00 */
[----:B------:R-:W-:Y:S02]  /*13d0*/  CS2R R142, SRZ ;  /* 0x00000000008e7805 */ /* 0x000fe4000001ff00 */
[----:B------:R-:W-:Y:S02]  /*13e0*/  CS2R R140, SRZ ;  /* 0x00000000008c7805 */ /* 0x000fe4000001ff00 */
[----:B------:R-:W-:Y:S02]  /*13f0*/  CS2R R138, SRZ ;  /* 0x00000000008a7805 */ /* 0x000fe4000001ff00 */
[----:B------:R-:W-:Y:S01]  /*1400*/  CS2R R136, SRZ ;  /* 0x0000000000887805 */ /* 0x000fe2000001ff00 */
[----:B------:R-:W-:Y:S01]  /*1410*/  @UP0 ULDC UR4, c[0x0][0x44c] ;  /* 0x0001130000040ab9 */ /* 0x000fe20000000800 */
[----:B------:R-:W-:Y:S01]  /*1420*/  @UP0 ULDC UR8, c[0x0][0x450] ;  /* 0x0001140000080ab9 */ /* 0x000fe20000000800 */
[----:B------:R-:W-:Y:S01]  /*1430*/  UIMAD.WIDE.U32 UR4, UR6, UR4, URZ ;  /* 0x00000004060472a5 */ /* 0x000fe2000f8e003f */
[----:B------:R-:W-:Y:S01]  /*1440*/  CS2R R134, SRZ ;  /* 0x0000000000867805 */ /* 0x000fe2000001ff00 */
[----:B------:R-:W-:Y:S01]  /*1450*/  UIADD3 UR4, UR42, 0x5f, URZ ;  /* 0x0000005f2a047890 */ /* 0x000fe2000fffe03f */
[----:B------:R-:W-:Y:S01]  /*1460*/  CS2R R132, SRZ ;  /* 0x0000000000847805 */ /* 0x000fe2000001ff00 */
[----:B------:R-:W-:Y:S01]  /*1470*/  @UP0 USHF.R.U32.HI UR6, URZ, UR8, UR5 ;  /* 0x000000083f060299 */ /* 0x000fe20008011605 */
[----:B------:R-:W-:Y:S01]  /*1480*/  CS2R R130, SRZ ;  /* 0x0000000000827805 */ /* 0x000fe2000001ff00 */
[----:B------:R-:W-:Y:S01]  /*1490*/  UIMAD.WIDE UR4, UR4, 0x2aaaaaab, URZ ;  /* 0x2aaaaaab040478a5 */ /* 0x000fe2000f8e023f */
[----:B------:R-:W-:Y:S01]  /*14a0*/  CS2R R128, SRZ ;  /* 0x0000000000807805 */ /* 0x000fe2000001ff00 */
[----:B------:R-:W-:Y:S01]  /*14b0*/  UIADD3 UR6, UR7, UR6, URZ ;  /* 0x0000000607067290 */ /* 0x000fe2000fffe03f */
[----:B------:R-:W-:Y:S01]  /*14c0*/  CS2R R126, SRZ ;  /* 0x00000000007e7805 */ /* 0x000fe2000001ff00 */
[----:B------:R-:W-:Y:S01]  /*14d0*/  USHF.R.U32.HI UR4, URZ, 0x1f, UR5 ;  /* 0x0000001f3f047899 */ /* 0x000fe20008011605 */
[----:B------:R-:W-:Y:S01]  /*14e0*/  CS2R R124, SRZ ;  /* 0x00000000007c7805 */ /* 0x000fe2000001ff00 */
[----:B------:R-:W-:Y:S01]  /*14f0*/  UIMAD.WIDE UR6, UR6, 0x2aaaaaab, URZ ;  /* 0x2aaaaaab060678a5 */ /* 0x000fe2000f8e023f */
[----:B------:R-:W-:Y:S01]  /*1500*/  CS2R R122, SRZ ;  /* 0x00000000007a7805 */ /* 0x000fe2000001ff00 */
[----:B------:R-:W-:Y:S01]  /*1510*/  ULEA.HI.SX32 UR4, UR5, UR4, 0x1c ;  /* 0x0000000405047291 */ /* 0x000fe2000f8fe23f */
[----:B------:R-:W-:Y:S01]  /*1520*/  CS2R R120, SRZ ;  /* 0x0000000000787805 */ /* 0x000fe2000001ff00 */
[----:B------:R-:W-:Y:S01]  /*1530*/  USHF.R.U32.HI UR6, URZ, 0x1f, UR7 ;  /* 0x0000001f3f067899 */ /* 0x000fe20008011607 */
[----:B------:R-:W-:-:S02]  /*1540*/  CS2R R118, SRZ ;  /* 0x0000000000767805 */ /* 0x000fc4000001ff00 */
[----:B------:R-:W-:Y:S02]  /*1550*/  CS2R R116, SRZ ;  /* 0x0000000000747805 */ /* 0x000fe4000001ff00 */
[----:B------:R-:W-:Y:S01]  /*1560*/  CS2R R114, SRZ ;  /* 0x0000000000727805 */ /* 0x000fe2000001ff00 */
[----:B------:R-:W-:Y:S01]  /*1570*/  ULEA.HI.SX32 UR6, UR7, UR6, 0x1c ;  /* 0x0000000607067291 */ /* 0x000fe2000f8fe23f */
[----:B------:R-:W-:Y:S02]  /*1580*/  CS2R R112, SRZ ;  /* 0x0000000000707805 */ /* 0x000fe4000001ff00 */
[----:B------:R-:W-:Y:S02]  /*1590*/  CS2R R172, SRZ ;  /* 0x0000000000ac7805 */ /* 0x000fe4000001ff00 */
[----:B------:R-:W-:Y:S01]  /*15a0*/  CS2R R108, SRZ ;  /* 0x00000000006c7805 */ /* 0x000fe2000001ff00 */
[----:B------:R-:W-:Y:S01]  /*15b0*/  UISETP.LT.AND UP0, UPT, UR4, UR6, UPT ;  /* 0x000000060400728c */ /* 0x000fe2000bf01270 */
[----:B------:R-:W-:-:S02]  /*15c0*/  CS2R R170, SRZ ;  /* 0x0000000000aa7805 */ /* 0x000fc4000001ff00 */
[----:B------:R-:W-:Y:S02]  /*15d0*/  CS2R R104, SRZ ;  /* 0x0000000000687805 */ /* 0x000fe4000001ff00 */
[----:B------:R-:W-:Y:S01]  /*15e0*/  CS2R R168, SRZ ;  /* 0x0000000000a87805 */ /* 0x000fe2000001ff00 */
[----:B------:R-:W-:Y:S01]  /*15f0*/  USEL UR49, UR4, UR6, UP0 ;  /* 0x0000000604317287 */ /* 0x000fe20008000000 */
[----:B------:R-:W-:Y:S02]  /*1600*/  CS2R R100, SRZ ;  /* 0x0000000000647805 */ /* 0x000fe4000001ff00 */
[----:B------:R-:W-:Y:S02]  /*1610*/  CS2R R166, SRZ ;  /* 0x0000000000a67805 */ /* 0x000fe4000001ff00 */
[----:B------:R-:W-:Y:S01]  /*1620*/  CS2R R86, SRZ ;  /* 0x0000000000567805 */ /* 0x000fe2000001ff00 */
[----:B------:R-:W-:Y:S01]  /*1630*/  UISETP.GE.AND UP0, UPT, UR49, 0x1, UPT ;  /* 0x000000013100788c */ /* 0x000fe2000bf06270 */
[----:B------:R-:W-:-:S02]  /*1640*/  CS2R R96, SRZ ;  /* 0x0000000000607805 */ /* 0x000fc4000001ff00 */
[----:B------:R-:W-:Y:S02]  /*1650*/  CS2R R90, SRZ ;  /* 0x00000000005a7805 */ /* 0x000fe4000001ff00 */
[----:B------:R-:W-:Y:S02]  /*1660*/  CS2R R92, SRZ ;  /* 0x00000000005c7805 */ /* 0x000fe4000001ff00 */
[----:B------:R-:W-:Y:S02]  /*1670*/  CS2R R152, SRZ ;  /* 0x0000000000987805 */ /* 0x000fe4000001ff00 */
[----:B------:R-:W-:Y:S02]  /*1680*/  CS2R R88, SRZ ;  /* 0x0000000000587805 */ /* 0x000fe4000001ff00 */
[----:B------:R-:W-:Y:S02]  /*1690*/  PLOP3.LUT P1, PT, PT, PT, UP0, 0x80, 0x0 ;  /* 0x000000000000781c */ /* 0x000fe40003f2f008 */
        /* <DEDUP_REMOVED lines=63> */
.L_x_4596:
        /* <DEDUP_REMOVED lines=13> */
.L_x_4770:
[----:B0-----:R-:W-:Y:S01]  /*1b60*/  IMAD.U32 R0, RZ, RZ, UR48 ;  /* 0x00000030ff007e24 */ /* 0x001fe2000f8e00ff */
[----:B------:R-:W-:Y:S05]  /*1b70*/  WARPSYNC.ALL ;  /* 0x0000000000007948 */ /* 0x000fea0003800000 */
[----:B------:R0:W-:Y:S01]  /*1b80*/  BAR.SYNC.DEFER_BLOCKING R8, 0x100 ;  /* 0x000400080000751d */ /* 0x0001e20000010000 */
[----:B------:R-:W-:-:S13]  /*1b90*/  ISETP.NE.AND P0, PT, R0, 0x3, PT ;  /* 0x000000030000780c */ /* 0x000fda0003f05270 */
[----:B0-----:R-:W-:Y:S05]  /*1ba0*/  @!P0 BRA `(.L_x_4598) ;  /* 0x0000000000048947 */ /* 0x001fea0003800000 */
[----:B------:R-:W-:Y:S01]  /*1bb0*/  BPT.TRAP 0x1 ;  /* 0x000000040000795c */ /* 0x000fe20000300000 */
.L_x_4598:
[----:B------:R-:W-:Y:S02]  /*1bc0*/  IMAD.U32 R11, RZ, RZ, UR38 ;  /* 0x00000026ff0b7e24 */ /* 0x000fe4000f8e00ff */
[----:B------:R-:W-:-:S03]  /*1bd0*/  IMAD.U32 R6, RZ, RZ, UR37 ;  /* 0x00000025ff067e24 */ /* 0x000fc6000f8e00ff */
[----:B------:R-:W-:Y:S01]  /*1be0*/  SHF.L.U32 R11, R11, 0x1f, RZ ;  /* 0x0000001f0b0b7819 */ /* 0x000fe200000006ff */
[----:B------:R-:W-:-:S04]  /*1bf0*/  IMAD R6, R6, 0x8, R7 ;  /* 0x0000000806067824 */ /* 0x000fc800078e0207 */
[----:B------:R0:W1:Y:S01]  /*1c00*/  SYNCS.PHASECHK.TRANS64.TRYWAIT P1, [R6+URZ+0x22830], R11 ;  /* 0x0228300b060075a7 */ /* 0x000062000802017f */
[----:B------:R-:W-:Y:S05]  /*1c10*/  @!P0 BRA `(.L_x_4599) ;  /* 0x0000000000048947 */ /* 0x000fea0003800000 */
[----:B------:R-:W-:Y:S01]  /*1c20*/  BPT.TRAP 0x1 ;  /* 0x000000040000795c */ /* 0x000fe20000300000 */
.L_x_4599:
[----:B-1----:R-:W-:Y:S05]  /*1c30*/  @P1 BRA `(.L_x_4600) ;  /* 0x0000000000081947 */ /* 0x002fea0003800000 */
[----:B------:R-:W1:Y:S02]  /*1c40*/  SYNCS.PHASECHK.TRANS64.TRYWAIT P1, [R6+URZ+0x22830], R11 ;  /* 0x0228300b060075a7 */ /* 0x000e64000802017f */
[----:B-1----:R-:W-:Y:S05]  /*1c50*/  @!P1 BRA `(.L_x_4601) ;  /* 0x0000010c00209947 */ /* 0x002fea0003800000 */
.L_x_4600:
        /* <DEDUP_REMOVED lines=8> */
[----:B------:R-:W-:Y:S01]  /*1ce0*/  VIADD R0, R16, UR39 ;  /* 0x0000002710007c36 */ /* 0x000fe20008000000 */
[----:B------:R-:W-:Y:S01]  /*1cf0*/  UMOV UR9, 0x40000040 ;  /* 0x4000004000097882 */ /* 0x000fe20000000000 */
[----:B------:R-:W-:Y:S01]  /*1d00*/  UMOV UR11, 0x40000040 ;  /* 0x40000040000b7882 */ /* 0x000fe20000000000 */
[----:B------:R-:W-:Y:S01]  /*1d10*/  UIADD3 UR12, UR16, 0x6, URZ ;  /* 0x00000006100c7890 */ /* 0x000fe2000fffe03f */
[----:B------:R-:W2:Y:S01]  /*1d20*/  S2R R76, SR_TID.X ;  /* 0x00000000004c7919 */ /* 0x000ea20000002100 */
[----:B------:R-:W-:Y:S01]  /*1d30*/  UIADD3 UR4, UR4, 0x1c400, URZ ;  /* 0x0001c40004047890 */ /* 0x000fe2000fffe03f */
[----:B------:R-:W-:Y:S01]  /*1d40*/  UMOV UR13, 0x40000040 ;  /* 0x40000040000d7882 */ /* 0x000fe20000000000 */
[----:B------:R-:W-:-:S02]  /*1d50*/  UMOV UR15, 0x40000040 ;  /* 0x40000040000f7882 */ /* 0x000fc40000000000 */
[----:B------:R-:W-:-:S04]  /*1d60*/  USHF.R.U32.HI UR4, URZ, 0x4, UR4 ;  /* 0x000000043f047899 */ /* 0x000fc80008011604 */
[----:B------:R-:W-:-:S04]  /*1d70*/  ULOP3.LUT UR4, UR4, 0x3fff, URZ, 0xc0, !UPT ;  /* 0x00003fff04047892 */ /* 0x000fc8000f8ec03f */
[----:B------:R-:W-:Y:S02]  /*1d80*/  ULOP3.LUT UR20, UR4, 0x10000, URZ, 0xfc, !UPT ;  /* 0x0001000004147892 */ /* 0x000fe4000f8efc3f */
[----:B------:R-:W-:Y:S02]  /*1d90*/  UIADD3 UR4, UR16, 0x2, URZ ;  /* 0x0000000210047890 */ /* 0x000fe4000fffe03f */
[----:B------:R-:W-:-:S04]  /*1da0*/  UIMAD UR18, UR37, 0x300, UR20 ;  /* 0x00000300251278a4 */ /* 0x000fc8000f8e0214 */
[----:B------:R-:W-:Y:S02]  /*1db0*/  UIADD3 UR6, UR18, 0x2, URZ ;  /* 0x0000000212067890 */ /* 0x000fe4000fffe03f */
[----:B------:R-:W-:Y:S02]  /*1dc0*/  UIADD3 UR10, UR18, 0x4, URZ ;  /* 0x00000004120a7890 */ /* 0x000fe4000fffe03f */
[----:B------:R-:W-:Y:S02]  /*1dd0*/  UIADD3 UR14, UR18, 0x6, URZ ;  /* 0x00000006120e7890 */ /* 0x000fe4000fffe03f */
[----:B------:R-:W-:Y:S03]  /*1de0*/  HGMMA.64x96x16.F32 R24, gdesc[UR16], RZ, !UPT, gsb0 ;  /* 0x01600000101879f0 */ /* 0x000fe6000c0008ff */
[----:B------:R-:W-:Y:S02]  /*1df0*/  WARPGROUP.DEPBAR.LE gsb0, 0x0 ;  /* 0x00008000000079c5 */ /* 0x000fe40000010000 */
[----:B------:R-:W-:-:S06]  /*1e00*/  WARPGROUP.ARRIVE ;  /* 0x00000000000079c5 */ /* 0x000fcc0000000000 */
[----:B------:R-:W-:Y:S01]  /*1e10*/  HGMMA.64x96x16.F32 R24, gdesc[UR4], R24, gsb0 ;  /* 0x01600000041879f0 */ /* 0x000fe20008000818 */
[----:B------:R-:W-:Y:S01]  /*1e20*/  ULDC UR6, c[0x0][0x448] ;  /* 0x0001120000067ab9 */ /* 0x000fe20000000800 */
[----:B------:R-:W-:Y:S01]  /*1e30*/  ULDC UR7, c[0x0][0x9d8] ;  /* 0x0002760000077ab9 */ /* 0x000fe20000000800 */
[----:B------:R-:W-:-:S06]  /*1e40*/  UISETP.NE.AND UP0, UPT, UR6, 0x1, UPT ;  /* 0x000000010600788c */ /* 0x000fcc000bf05270 */
[----:B------:R-:W-:-:S05]  /*1e50*/  PLOP3.LUT P1, PT, PT, PT, UP0, 0x80, 0x0 ;  /* 0x000000000000781c */ /* 0x000fca0003f2f008 */
[----:B------:R-:W-:-:S08]  /*1e60*/  @UP0 ULDC UR6, c[0x0][0x44c] ;  /* 0x0001130000060ab9 */ /* 0x000fd00000000800 */
[----:B------:R-:W-:Y:S01]  /*1e70*/  @P1 IMAD.HI.U32 R3, R0, UR6, RZ ;  /* 0x0000000600031c27 */ /* 0x000fe2000f8e00ff */
[----:B------:R-:W-:-:S04]  /*1e80*/  @UP0 ULDC UR6, c[0x0][0x450] ;  /* 0x0001140000060ab9 */ /* 0x000fc80000000800 */
[----:B------:R-:W-:Y:S01]  /*1e90*/  @P1 SHF.R.U32.HI R0, RZ, UR6, R3 ;  /* 0x00000006ff001c19 */ /* 0x000fe20008011603 */
[----:B------:R-:W-:-:S04]  /*1ea0*/  UIMAD UR6, UR49, -0x60, UR42 ;  /* 0xffffffa0310678a4 */ /* 0x000fc8000f8e022a */
[----:B------:R-:W3:Y:S01]  /*1eb0*/  SHFL.IDX PT, R5, R0, 0x1, 0x1c1f ;  /* 0x003c1f0000057f89 */ /* 0x000ee200000e0000 */
[----:B------:R-:W-:-:S03]  /*1ec0*/  UIADD3 UR6, UR6, 0x60, URZ ;  /* 0x0000006006067890 */ /* 0x000fc6000fffe03f */
[----:B------:R-:W4:Y:S03]  /*1ed0*/  SHFL.IDX PT, R0, R0, RZ, 0x1c1f ;  /* 0x001c1fff00007589 */ /* 0x000f2600000e0000 */
[----:B------:R-:W-:-:S04]  /*1ee0*/  IMAD.U32 R4, RZ, RZ, UR6 ;  /* 0x00000006ff047e24 */ /* 0x000fc8000f8e00ff */
[----:B------:R-:W-:Y:S02]  /*1ef0*/  IMAD R3, R17, -0x2, R4 ;  /* 0xfffffffe11037824 */ /* 0x000fe400078e0204 */
[----:B------:R-:W-:-:S05]  /*1f00*/  IMAD.U32 R4, RZ, RZ, UR44 ;  /* 0x0000002cff047e24 */ /* 0x000fca000f8e00ff */
[----:B------:R-:W-:-:S04]  /*1f10*/  IADD3 R4, -R4, 0x1, R3 ;  /* 0x0000000104047810 */ /* 0x000fc80007ffe103 */
[----:B---3--:R-:W-:-:S04]  /*1f20*/  VIADDMNMX R5, R5, R4, R3, PT ;  /* 0x0000000405057246 */ /* 0x008fc80003800103 */
[C---:B------:R-:W-:Y:S02]  /*1f30*/  ISETP.GT.AND P2, PT, R5.reuse, RZ, PT ;  /* 0x000000ff0500720c */ /* 0x040fe40003f44270 */
[C---:B------:R-:W-:Y:S02]  /*1f40*/  ISETP.GT.AND P3, PT, R5.reuse, 0x1, PT ;  /* 0x000000010500780c */ /* 0x040fe40003f64270 */
[----:B------:R-:W-:Y:S02]  /*1f50*/  ISETP.GT.AND P4, PT, R5, 0x8, PT ;  /* 0x000000080500780c */ /* 0x000fe40003f84270 */
[----:B----4-:R-:W-:-:S04]  /*1f60*/  VIADDMNMX R3, R0, R4, R3, PT ;  /* 0x0000000400037246 */ /* 0x010fc80003800103 */
[C---:B------:R-:W-:Y:S02]  /*1f70*/  ISETP.GT.AND P5, PT, R3.reuse, RZ, PT ;  /* 0x000000ff0300720c */ /* 0x040fe40003fa4270 */
[----:B------:R-:W-:Y:S01]  /*1f80*/  ISETP.GT.AND P6, PT, R3, 0x1, PT ;  /* 0x000000010300780c */ /* 0x000fe20003fc4270 */
        /* <DEDUP_REMOVED lines=59> */
[----:B------:R-:W-:Y:S01]  /*2340*/  FSEL R0, R12, -INF , P5 ;  /* 0xff8000000c007808 */ /* 0x000fe20002800000 */
        /* <DEDUP_REMOVED lines=17> */
[----:B---3--:R-:W-:-:S02]  /*2460*/  FSEL R28, R28, -INF , P3 ;  /* 0xff8000001c1c7808 */ /* 0x008fc40001800000 */
        /* <DEDUP_REMOVED lines=25> */
[----:B------:R-:W-:Y:S01]  /*2600*/  MUFU.TANH R74, R40 ;  /* 0x00000028004a7308 */ /* 0x000fe20000002400 */
[----:B---3--:R-:W-:Y:S02]  /*2610*/  FSEL R38, R38, -INF , P3 ;  /* 0xff80000026267808 */ /* 0x008fe40001800000 */
        /* <DEDUP_REMOVED lines=59> */
[----:B------:R0:W-:Y:S08]  /*29d0*/  MUFU.TANH R35, R45 ;  /* 0x0000002d00237308 */ /* 0x0001f00000002400 */
[----:B------:R1:W2:Y:S08]  /*29e0*/  MUFU.TANH R31, R44 ;  /* 0x0000002c001f7308 */ /* 0x0002b00000002400 */
[----:B------:R-:W2:Y:S01]  /*29f0*/  MUFU.TANH R62, R48 ;  /* 0x00000030003e7308 */ /* 0x000ea20000002400 */
[----:B-----5:R-:W-:-:S05]  /*2a00*/  FMNMX.FTZ R5, R10, R5, !PT ;  /* 0x000000050a057209 */ /* 0x020fca0007810000 */
[----:B------:R-:W5:Y:S02]  /*2a10*/  SHFL.BFLY PT, R10, R5, 0x1, 0x1f ;  /* 0x0c201f00050a7f89 */ /* 0x000f6400000e0000 */
[----:B------:R-:W2:Y:S08]  /*2a20*/  MUFU.TANH R49, R49 ;  /* 0x0000003100317308 */ /* 0x000eb00000002400 */
[----:B------:R-:W2:Y:S08]  /*2a30*/  MUFU.TANH R63, R52 ;  /* 0x00000034003f7308 */ /* 0x000eb00000002400 */
[----:B------:R-:W2:Y:S01]  /*2a40*/  MUFU.TANH R53, R53 ;  /* 0x0000003500357308 */ /* 0x000ea20000002400 */
[----:B-----5:R-:W-:-:S07]  /*2a50*/  FMNMX.FTZ R4, R5, R10, !PT ;  /* 0x0000000a05047209 */ /* 0x020fce0007810000 */
[----:B------:R-:W5:Y:S01]  /*2a60*/  MUFU.TANH R66, R56 ;  /* 0x0000003800427308 */ /* 0x000f620000002400 */
[----:B------:R-:W-:Y:S02]  /*2a70*/  FSEL R10, R13, -INF , P4 ;  /* 0xff8000000d0a7808 */ /* 0x000fe40002000000 */
[C---:B------:R-:W-:Y:S01]  /*2a80*/  FSETP.NEU.FTZ.AND P5, PT, R4.reuse, -INF , PT ;  /* 0xff8000000400780b */ /* 0x040fe20003fbd000 */
[----:B------:R-:W-:Y:S01]  /*2a90*/  FMUL.FTZ R12, R4, UR10 ;  /* 0x0000000a040c7c20 */ /* 0x000fe20008410000 */
[----:B------:R-:W-:Y:S02]  /*2aa0*/  FMNMX.FTZ R5, R0, R9, !PT ;  /* 0x0000000900057209 */ /* 0x000fe40007810000 */
[----:B------:R-:W-:Y:S01]  /*2ab0*/  FSEL R13, R15, -INF , P2 ;  /* 0xff8000000f0d7808 */ /* 0x000fe20001000000 */
[----:B------:R-:W5:Y:S01]  /*2ac0*/  MUFU.TANH R57, R57 ;  /* 0x0000003900397308 */ /* 0x000f620000002400 */
[----:B0-----:R-:W-:Y:S02]  /*2ad0*/  FSEL R45, R12, RZ, P5 ;  /* 0x000000ff0c2d7208 */ /* 0x001fe40002800000 */
[----:B----4-:R-:W-:-:S02]  /*2ae0*/  FSEL R12, R29, -INF , P3 ;  /* 0xff8000001d0c7808 */ /* 0x010fc40001800000 */
[----:B------:R-:W-:Y:S01]  /*2af0*/  FMNMX.FTZ R5, R10, R5, !PT ;  /* 0x000000050a057209 */ /* 0x000fe20007810000 */
[--C-:B------:R-:W-:Y:S01]  /*2b00*/  FFMA.FTZ R153, R14, UR10, -R45.reuse ;  /* 0x0000000a0e997c23 */ /* 0x100fe2000801082d */
[----:B------:R-:W-:Y:S01]  /*2b10*/  ISETP.GT.AND P3, PT, R3, 0x11, PT ;  /* 0x000000110300780c */ /* 0x000fe20003f64270 */
[--C-:B------:R-:W-:Y:S01]  /*2b20*/  FFMA.FTZ R25, R21, UR10, -R45.reuse ;  /* 0x0000000a15197c23 */ /* 0x100fe2000801082d */
[----:B------:R-:W-:Y:S01]  /*2b30*/  FMNMX.FTZ R20, R12, R5, !PT ;  /* 0x000000050c147209 */ /* 0x000fe20007810000 */
[--C-:B------:R-:W-:Y:S01]  /*2b40*/  FFMA.FTZ R27, R24, UR10, -R45.reuse ;  /* 0x0000000a181b7c23 */ /* 0x100fe2000801082d */
[----:B------:R-:W-:Y:S01]  /*2b50*/  ISETP.GT.AND P2, PT, R3, 0x18, PT ;  /* 0x000000180300780c */ /* 0x000fe20003f44270 */
[----:B------:R2:W-:Y:S01]  /*2b60*/  MUFU.EX2 R48, R25 ;  /* 0x0000001900307308 */ /* 0x0005e20000000800 */
[----:B---3--:R-:W-:Y:S01]  /*2b70*/  FSEL R14, R33, -INF , P3 ;  /* 0xff800000210e7808 */ /* 0x008fe20001800000 */
[--C-:B------:R-:W-:Y:S01]  /*2b80*/  FFMA.FTZ R29, R26, UR10, -R45.reuse ;  /* 0x0000000a1a1d7c23 */ /* 0x100fe2000801082d */
[----:B------:R-:W-:Y:S01]  /*2b90*/  FMNMX.FTZ R5, R13, R20, !PT ;  /* 0x000000140d057209 */ /* 0x000fe20007810000 */
[--C-:B------:R-:W-:Y:S01]  /*2ba0*/  FFMA.FTZ R33, R30, UR10, -R45.reuse ;  /* 0x0000000a1e217c23 */ /* 0x100fe2000801082d */
[----:B------:R-:W-:Y:S01]  /*2bb0*/  ISETP.GT.AND P3, PT, R3, 0x19, PT ;  /* 0x000000190300780c */ /* 0x000fe20003f64270 */
[--C-:B------:R-:W-:Y:S01]  /*2bc0*/  FFMA.FTZ R38, R38, UR10, -R45.reuse ;  /* 0x0000000a26267c23 */ /* 0x100fe2000801082d */
[----:B------:R-:W-:Y:S01]  /*2bd0*/  FSEL R15, R72, -INF , P2 ;  /* 0xff800000480f7808 */ /* 0x000fe20001000000 */
[----:B------:R0:W-:Y:S01]  /*2be0*/  MUFU.EX2 R155, R27 ;  /* 0x0000001b009b7308 */ /* 0x0001e20000000800 */
[----:B-1----:R-:W-:Y:S01]  /*2bf0*/  FMNMX.FTZ R44, R14, R5, !PT ;  /* 0x000000050e2c7209 */ /* 0x002fe20007810000 */
[--C-:B------:R-:W-:Y:S01]  /*2c00*/  FFMA.FTZ R39, R39, UR10, -R45.reuse ;  /* 0x0000000a27277c23 */ /* 0x100fe2000801082d */
[----:B------:R-:W-:Y:S01]  /*2c10*/  ISETP.GT.AND P2, PT, R3, 0x20, PT ;  /* 0x000000200300780c */ /* 0x000fe20003f44270 */
[--C-:B------:R-:W-:Y:S01]  /*2c20*/  FFMA.FTZ R41, R41, UR10, -R45.reuse ;  /* 0x0000000a29297c23 */ /* 0x100fe2000801082d */
[----:B------:R-:W-:Y:S01]  /*2c30*/  FSEL R20, R73, -INF , P3 ;  /* 0xff80000049147808 */ /* 0x000fe20001800000 */
[--C-:B------:R-:W-:Y:S01]  /*2c40*/  FFMA.FTZ R40, R40, UR10, -R45.reuse ;  /* 0x0000000a28287c23 */ /* 0x100fe2000801082d */
[----:B------:R-:W-:Y:S01]  /*2c50*/  FMNMX.FTZ R5, R15, R44, !PT ;  /* 0x0000002c0f057209 */ /* 0x000fe20007810000 */
[----:B------:R-:W-:Y:S01]  /*2c60*/  MUFU.TANH R60, R60 ;  /* 0x0000003c003c7308 */ /* 0x000fe20000002400 */
[----:B------:R-:W-:Y:S01]  /*2c70*/  ISETP.GT.AND P3, PT, R3, 0x21, PT ;  /* 0x000000210300780c */ /* 0x000fe20003f64270 */
[--C-:B------:R-:W-:Y:S01]  /*2c80*/  FFMA.FTZ R42, R42, UR10, -R45.reuse ;  /* 0x0000000a2a2a7c23 */ /* 0x100fe2000801082d */
[----:B------:R-:W-:Y:S01]  /*2c90*/  FSEL R21, R74, -INF , P2 ;  /* 0xff8000004a157808 */ /* 0x000fe20001000000 */
[--C-:B------:R-:W-:Y:S01]  /*2ca0*/  FFMA.FTZ R43, R43, UR10, -R45.reuse ;  /* 0x0000000a2b2b7c23 */ /* 0x100fe2000801082d */
[----:B------:R-:W-:Y:S01]  /*2cb0*/  FMNMX.FTZ R44, R20, R5, !PT ;  /* 0x00000005142c7209 */ /* 0x000fe20007810000 */
[--C-:B------:R-:W-:Y:S01]  /*2cc0*/  FFMA.FTZ R46, R46, UR10, -R45.reuse ;  /* 0x0000000a2e2e7c23 */ /* 0x100fe2000801082d */
[----:B------:R-:W-:Y:S01]  /*2cd0*/  ISETP.GT.AND P2, PT, R3, 0x28, PT ;  /* 0x000000280300780c */ /* 0x000fe20003f44270 */
[----:B------:R1:W-:Y:S01]  /*2ce0*/  MUFU.EX2 R52, R29 ;  /* 0x0000001d00347308 */ /* 0x0003e20000000800 */
[----:B------:R-:W-:Y:S01]  /*2cf0*/  FSEL R24, R75, -INF , P3 ;  /* 0xff8000004b187808 */ /* 0x000fe20001800000 */
[--C-:B------:R-:W-:Y:S01]  /*2d00*/  FFMA.FTZ R47, R47, UR10, -R45.reuse ;  /* 0x0000000a2f2f7c23 */ /* 0x100fe2000801082d */
[----:B------:R-:W-:Y:S01]  /*2d10*/  FMNMX.FTZ R5, R21, R44, !PT ;  /* 0x0000002c15057209 */ /* 0x000fe20007810000 */
[--C-:B------:R-:W-:Y:S01]  /*2d20*/  FFMA.FTZ R50, R50, UR10, -R45.reuse ;  /* 0x0000000a32327c23 */ /* 0x100fe2000801082d */
[----:B------:R-:W-:Y:S01]  /*2d30*/  ISETP.GT.AND P3, PT, R3, 0x29, PT ;  /* 0x000000290300780c */ /* 0x000fe20003f64270 */
[--C-:B------:R-:W-:Y:S01]  /*2d40*/  FFMA.FTZ R51, R51, UR10, -R45.reuse ;  /* 0x0000000a33337c23 */ /* 0x100fe2000801082d */
[----:B--2---:R-:W-:Y:S01]  /*2d50*/  FSEL R25, R31, -INF , P2 ;  /* 0xff8000001f197808 */ /* 0x004fe20001000000 */
        /* <DEDUP_REMOVED lines=10> */
[----:B------:R-:W-:Y:S01]  /*2e00*/  MUFU.TANH R64, R64 ;  /* 0x0000004000407308 */ /* 0x000fe20000002400 */
[----:B0-----:R-:W-:Y:S01]  /*2e10*/  FSEL R27, R62, -INF , P2 ;  /* 0xff8000003e1b7808 */ /* 0x001fe20001000000 */
[----:B------:R-:W-:Y:S01]  /*2e20*/  FFMA.FTZ R58, R58, UR10, -R45 ;  /* 0x0000000a3a3a7c23 */ /* 0x000fe2000801082d */
[----:B------:R-:W-:-:S02]  /*2e30*/  FMNMX.FTZ R44, R26, R5, !PT ;  /* 0x000000051a2c7209 */ /* 0x000fc40007810000 */
[----:B------:R-:W-:Y:S02]  /*2e40*/  ISETP.GT.AND P2, PT, R3, 0x38, PT ;  /* 0x000000380300780c */ /* 0x000fe40003f44270 */
[----:B------:R-:W-:Y:S01]  /*2e50*/  FSEL R28, R49, -INF , P3 ;  /* 0xff800000311c7808 */ /* 0x000fe20001800000 */
[----:B------:R5:W-:Y:S01]  /*2e60*/  MUFU.EX2 R157, R31 ;  /* 0x0000001f009d7308 */ /* 0x000be20000000800 */
[----:B------:R-:W-:Y:S01]  /*2e70*/  FMNMX.FTZ R5, R27, R44, !PT ;  /* 0x0000002c1b057209 */ /* 0x000fe20007810000 */
[----:B------:R-:W-:Y:S01]  /*2e80*/  FFMA.FTZ R49, R34, UR10, -R45 ;  /* 0x0000000a22317c23 */ /* 0x000fe2000801082d */
[----:B------:R-:W-:Y:S02]  /*2e90*/  ISETP.GT.AND P3, PT, R3, 0x39, PT ;  /* 0x000000390300780c */ /* 0x000fe40003f64270 */
[----:B-1----:R-:W-:Y:S02]  /*2ea0*/  FSEL R29, R63, -INF , P2 ;  /* 0xff8000003f1d7808 */ /* 0x002fe40001000000 */
[----:B------:R-:W-:Y:S01]  /*2eb0*/  FMNMX.FTZ R44, R28, R5, !PT ;  /* 0x000000051c2c7209 */ /* 0x000fe20007810000 */
[----:B------:R-:W0:Y:S01]  /*2ec0*/  MUFU.TANH R65, R65 ;  /* 0x0000004100417308 */ /* 0x000e220000002400 */
[----:B------:R-:W-:-:S02]  /*2ed0*/  ISETP.GT.AND P2, PT, R3, 0x40, PT ;  /* 0x000000400300780c */ /* 0x000fc40003f44270 */
[----:B------:R-:W-:Y:S01]  /*2ee0*/  FSEL R30, R53, -INF , P3 ;  /* 0xff800000351e7808 */ /* 0x000fe20001800000 */
[----:B------:R-:W-:Y:S01]  /*2ef0*/  FFMA.FTZ R53, R36, UR10, -R45 ;  /* 0x0000000a24357c23 */ /* 0x000fe2000801082d */
[----:B------:R-:W-:Y:S02]  /*2f00*/  FMNMX.FTZ R5, R29, R44, !PT ;  /* 0x0000002c1d057209 */ /* 0x000fe40007810000 */
[C---:B------:R-:W-:Y:S01]  /*2f10*/  ISETP.GT.AND P3, PT, R3.reuse, 0x41, PT ;  /* 0x000000410300780c */ /* 0x040fe20003f64270 */
[----:B------:R-:W1:Y:S01]  /*2f20*/  MUFU.TANH R68, R68 ;  /* 0x0000004400447308 */ /* 0x000e620000002400 */
[----:B-----5:R-:W-:Y:S02]  /*2f30*/  FSEL R31, R66, -INF , P2 ;  /* 0xff800000421f7808 */ /* 0x020fe40001000000 */
[----:B------:R-:W-:Y:S02]  /*2f40*/  FMNMX.FTZ R44, R30, R5, !PT ;  /* 0x000000051e2c7209 */ /* 0x000fe40007810000 */
[----:B------:R-:W-:-:S02]  /*2f50*/  ISETP.GT.AND P2, PT, R3, 0x48, PT ;  /* 0x000000480300780c */ /* 0x000fc40003f44270 */
[----:B------:R-:W-:Y:S01]  /*2f60*/  FSEL R32, R57, -INF , P3 ;  /* 0xff80000039207808 */ /* 0x000fe20001800000 */
[----:B------:R3:W-:Y:S01]  /*2f70*/  MUFU.EX2 R56, R33 ;  /* 0x0000002100387308 */ /* 0x0007e20000000800 */
[----:B------:R-:W-:Y:S02]  /*2f80*/  FMNMX.FTZ R5, R31, R44, !PT ;  /* 0x0000002c1f057209 */ /* 0x000fe40007810000 */
[----:B------:R-:W-:Y:S02]  /*2f90*/  ISETP.GT.AND P3, PT, R3, 0x49, PT ;  /* 0x000000490300780c */ /* 0x000fe40003f64270 */
[----:B------:R-:W-:Y:S02]  /*2fa0*/  FMNMX.FTZ R44, R32, R5, !PT ;  /* 0x00000005202c7209 */ /* 0x000fe40007810000 */
[----:B--2---:R-:W-:Y:S01]  /*2fb0*/  FSEL R34, R61, -INF , P3 ;  /* 0xff8000003d227808 */ /* 0x004fe20001800000 */
[----:B------:R-:W2:Y:S01]  /*2fc0*/  MUFU.TANH R69, R69 ;  /* 0x0000004500457308 */ /* 0x000ea20000002400 */
[----:B---3--:R-:W-:-:S02]  /*2fd0*/  FSEL R33, R60, -INF , P2 ;  /* 0xff8000003c217808 */ /* 0x008fc40001000000 */
[----:B------:R-:W-:Y:S02]  /*2fe0*/  ISETP.GT.AND P2, PT, R3, 0x50, PT ;  /* 0x000000500300780c */ /* 0x000fe40003f44270 */
[----:B------:R-:W-:Y:S02]  /*2ff0*/  FMNMX.FTZ R5, R33, R44, !PT ;  /* 0x0000002c21057209 */ /* 0x000fe40007810000 */
[----:B------:R-:W-:Y:S01]  /*3000*/  ISETP.GT.AND P3, PT, R3, 0x51, PT ;  /* 0x000000510300780c */ /* 0x000fe20003f64270 */
[----:B------:R3:W-:Y:S01]  /*3010*/  MUFU.EX2 R159, R35 ;  /* 0x00000023009f7308 */ /* 0x0007e20000000800 */
[----:B------:R-:W-:Y:S02]  /*3020*/  FMNMX.FTZ R44, R34, R5, !PT ;  /* 0x00000005222c7209 */ /* 0x000fe40007810000 */
[----:B0-----:R-:W-:Y:S02]  /*3030*/  FSEL R36, R65, -INF , P3 ;  /* 0xff80000041247808 */ /* 0x001fe40001800000 */
[----:B------:R-:W-:-:S03]  /*3040*/  ISETP.GT.AND P3, PT, R3, 0x59, PT ;  /* 0x000000590300780c */ /* 0x000fc60003f64270 */
[----:B------:R0:W-:Y:S01]  /*3050*/  MUFU.EX2 R60, R49 ;  /* 0x00000031003c7308 */ /* 0x0001e20000000800 */
[----:B---3--:R-:W-:Y:S02]  /*3060*/  FSEL R35, R64, -INF , P2 ;  /* 0xff80000040237808 */ /* 0x008fe40001000000 */
[----:B------:R-:W-:Y:S02]  /*3070*/  ISETP.GT.AND P2, PT, R3, 0x58, PT ;  /* 0x000000580300780c */ /* 0x000fe40003f44270 */
[----:B------:R-:W-:Y:S02]  /*3080*/  FMNMX.FTZ R5, R35, R44, !PT ;  /* 0x0000002c23057209 */ /* 0x000fe40007810000 */
[----:B-1----:R-:W-:Y:S01]  /*3090*/  FSEL R3, R68, -INF , P2 ;  /* 0xff80000044037808 */ /* 0x002fe20001000000 */
[----:B------:R1:W-:Y:S01]  /*30a0*/  MUFU.EX2 R163, R38 ;  /* 0x0000002600a37308 */ /* 0x0003e20000000800 */
[----:B------:R-:W-:Y:S01]  /*30b0*/  FMNMX.FTZ R44, R36, R5, !PT ;  /* 0x00000005242c7209 */ /* 0x000fe20007810000 */
[--C-:B0-----:R-:W-:Y:S01]  /*30c0*/  FFMA.FTZ R49, R37, UR10, -R45.reuse ;  /* 0x0000000a25317c23 */ /* 0x101fe2000801082d */
[----:B--2---:R-:W-:Y:S01]  /*30d0*/  FSEL R37, R69, -INF , P3 ;  /* 0xff80000045257808 */ /* 0x004fe20001800000 */
[----:B------:R-:W-:Y:S01]  /*30e0*/  FFMA.FTZ R45, R59, UR10, -R45 ;  /* 0x0000000a3b2d7c23 */ /* 0x000fe2000801082d */
[----:B------:R-:W-:-:S03]  /*30f0*/  FMNMX.FTZ R44, R3, R44, !PT ;  /* 0x0000002c032c7209 */ /* 0x000fc60007810000 */
[----:B------:R-:W-:Y:S01]  /*3100*/  MUFU.EX2 R153, R153 ;  /* 0x0000009900997308 */ /* 0x000fe20000000800 */
[----:B------:R-:W-:-:S05]  /*3110*/  FMNMX.FTZ R44, R37, R44, !PT ;  /* 0x0000002c252c7209 */ /* 0x000fca0007810000 */
[----:B------:R-:W1:Y:S02]  /*3120*/  SHFL.BFLY PT, R5, R44, 0x2, 0x1f ;  /* 0x0c401f002c057f89 */ /* 0x000e6400000e0000 */
[----:B------:R-:W-:Y:S08]  /*3130*/  MUFU.EX2 R64, R39 ;  /* 0x0000002700407308 */ /* 0x000ff00000000800 */
[----:B------:R-:W-:Y:S08]  /*3140*/  MUFU.EX2 R165, R41 ;  /* 0x0000002900a57308 */ /* 0x000ff00000000800 */
[----:B------:R-:W-:Y:S01]  /*3150*/  MUFU.EX2 R62, R49 ;  /* 0x00000031003e7308 */ /* 0x000fe20000000800 */
[----:B-1----:R-:W-:-:S07]  /*3160*/  FMNMX.FTZ R38, R44, R5, !PT ;  /* 0x000000052c267209 */ /* 0x002fce0007810000 */
[----:B------:R-:W0:Y:S01]  /*3170*/  MUFU.EX2 R53, R53 ;  /* 0x0000003500357308 */ /* 0x000e220000000800 */
[----:B------:R-:W1:Y:S07]  /*3180*/  SHFL.BFLY PT, R5, R38, 0x1, 0x1f ;  /* 0x0c201f0026057f89 */ /* 0x000e6e00000e0000 */
[----:B------:R-:W-:Y:S08]  /*3190*/  MUFU.EX2 R40, R40 ;  /* 0x0000002800287308 */ /* 0x000ff00000000800 */
[----:B------:R-:W-:Y:S01]  /*31a0*/  MUFU.EX2 R42, R42 ;  /* 0x0000002a002a7308 */ /* 0x000fe20000000800 */
[----:B0-----:R-:W-:-:S07]  /*31b0*/  F2FP.F16.F32.PACK_AB R161, R62, R53 ;  /* 0x000000353ea1723e */ /* 0x001fce00000000ff */
[----:B------:R-:W-:Y:S01]  /*31c0*/  MUFU.EX2 R43, R43 ;  /* 0x0000002b002b7308 */ /* 0x000fe20000000800 */
[----:B-1----:R-:W-:-:S04]  /*31d0*/  FMNMX.FTZ R5, R38, R5, !PT ;  /* 0x0000000526057209 */ /* 0x002fc80007810000 */
[C---:B------:R-:W-:Y:S01]  /*31e0*/  FSETP.NEU.FTZ.AND P2, PT, R5.reuse, -INF , PT ;  /* 0xff8000000500780b */ /* 0x040fe20003f5d000 */
[----:B------:R-:W-:Y:S02]  /*31f0*/  FMUL.FTZ R38, R5, UR10 ;  /* 0x0000000a05267c20 */ /* 0x000fe40008410000 */
[----:B------:R-:W-:Y:S03]  /*3200*/  MUFU.EX2 R46, R46 ;  /* 0x0000002e002e7308 */ /* 0x000fe60000000800 */
[----:B------:R-:W-:Y:S02]  /*3210*/  FSEL R38, R38, RZ, P2 ;  /* 0x000000ff26267208 */ /* 0x000fe40001000000 */
[----:B------:R-:W-:Y:S02]  /*3220*/  LOP3.LUT P2, RZ, R76, 0x7f, RZ, 0xc0, !PT ;  /* 0x0000007f4cff7812 */ /* 0x000fe4000784c0ff */
[----:B------:R-:W-:Y:S01]  /*3230*/  SHF.R.U32.HI R76, RZ, 0x7, R76 ;  /* 0x00000007ff4c7819 */ /* 0x000fe2000001164c */
        /* <DEDUP_REMOVED lines=12> */
[----:B------:R1:W2:Y:S01]  /*3300*/  MUFU.EX2 R39, R9 ;  /* 0x0000000900277308 */ /* 0x0002a20000000800 */
[----:B0-----:R-:W-:Y:S01]  /*3310*/  FADD.FTZ R0, R153, R48 ;  /* 0x0000003099007221 */ /* 0x001fe20000010000 */
[--C-:B------:R-:W-:Y:S01]  /*3320*/  FFMA.FTZ R26, R26, UR10, -R38.reuse ;  /* 0x0000000a1a1a7c23 */ /* 0x100fe20008010826 */
[--C-:B------:R-:W-:Y:S01]  /*3330*/  FFMA.FTZ R27, R27, UR10, -R38.reuse ;  /* 0x0000000a1b1b7c23 */ /* 0x100fe20008010826 */
[--C-:B------:R-:W-:Y:S01]  /*3340*/  FFMA.FTZ R28, R28, UR10, -R38.reuse ;  /* 0x0000000a1c1c7c23 */ /* 0x100fe20008010826 */
[--C-:B------:R-:W-:Y:S01]  /*3350*/  FFMA.FTZ R29, R29, UR10, -R38.reuse ;  /* 0x0000000a1d1d7c23 */ /* 0x100fe20008010826 */
[--C-:B------:R-:W-:Y:S01]  /*3360*/  FFMA.FTZ R30, R30, UR10, -R38.reuse ;  /* 0x0000000a1e1e7c23 */ /* 0x100fe20008010826 */
[----:B------:R-:W-:Y:S01]  /*3370*/  FFMA.FTZ R31, R31, UR10, -R38 ;  /* 0x0000000a1f1f7c23 */ /* 0x000fe20008010826 */
[----:B------:R-:W0:Y:S01]  /*3380*/  MUFU.EX2 R10, R10 ;  /* 0x0000000a000a7308 */ /* 0x000e220000000800 */
[----:B-1----:R-:W-:Y:S01]  /*3390*/  FADD.FTZ R9, R155, R0 ;  /* 0x000000009b097221 */ /* 0x002fe20000010000 */
[--C-:B------:R-:W-:Y:S01]  /*33a0*/  FFMA.FTZ R32, R32, UR10, -R38.reuse ;  /* 0x0000000a20207c23 */ /* 0x100fe20008010826 */
[--C-:B------:R-:W-:Y:S01]  /*33b0*/  FFMA.FTZ R33, R33, UR10, -R38.reuse ;  /* 0x0000000a21217c23 */ /* 0x100fe20008010826 */
[--C-:B------:R-:W-:Y:S01]  /*33c0*/  FFMA.FTZ R34, R34, UR10, -R38.reuse ;  /* 0x0000000a22227c23 */ /* 0x100fe20008010826 */
[----:B------:R-:W-:Y:S01]  /*33d0*/  FADD.FTZ R0, R52, R9 ;  /* 0x0000000934007221 */ /* 0x000fe20000010000 */
[--C-:B------:R-:W-:Y:S01]  /*33e0*/  FFMA.FTZ R35, R35, UR10, -R38.reuse ;  /* 0x0000000a23237c23 */ /* 0x100fe20008010826 */
[----:B------:R-:W-:Y:S01]  /*33f0*/  FFMA.FTZ R36, R36, UR10, -R38 ;  /* 0x0000000a24247c23 */ /* 0x000fe20008010826 */
[----:B------:R1:W3:Y:S01]  /*3400*/  MUFU.EX2 R41, R12 ;  /* 0x0000000c00297308 */ /* 0x0002e20000000800 */
[----:B------:R-:W-:Y:S01]  /*3410*/  FADD.FTZ R49, R157, R0 ;  /* 0x000000009d317221 */ /* 0x000fe20000010000 */
[----:B--2---:R-:W-:Y:S01]  /*3420*/  FADD.FTZ R9, R152, R39 ;  /* 0x0000002798097221 */ /* 0x004fe20000010000 */
[--C-:B------:R-:W-:Y:S01]  /*3430*/  FFMA.FTZ R3, R3, UR10, -R38.reuse ;  /* 0x0000000a03037c23 */ /* 0x100fe20008010826 */
[----:B------:R-:W-:Y:S01]  /*3440*/  FFMA.FTZ R37, R37, UR10, -R38 ;  /* 0x0000000a25257c23 */ /* 0x000fe20008010826 */
[----:B------:R-:W-:-:S02]  /*3450*/  F2FP.F16.F32.PACK_AB R167, R43, R42 ;  /* 0x0000002a2ba7723e */ /* 0x000fc400000000ff */
[----:B------:R-:W-:Y:S01]  /*3460*/  F2FP.F16.F32.PACK_AB R153, R48, R153 ;  /* 0x000000993099723e */ /* 0x000fe200000000ff */
[----:B------:R-:W2:Y:S01]  /*3470*/  MUFU.EX2 R13, R13 ;  /* 0x0000000d000d7308 */ /* 0x000ea20000000800 */
[----:B-1----:R-:W-:Y:S01]  /*3480*/  FADD.FTZ R12, R56, R49 ;  /* 0x00000031380c7221 */ /* 0x002fe20000010000 */
[----:B0-----:R-:W-:Y:S01]  /*3490*/  FADD.FTZ R0, R10, R9 ;  /* 0x000000090a007221 */ /* 0x001fe20000010000 */
[----:B------:R-:W-:Y:S02]  /*34a0*/  IADD3 R9, -R76, 0xb, RZ ;  /* 0x0000000b4c097810 */ /* 0x000fe40007ffe1ff */
[----:B------:R-:W-:Y:S01]  /*34b0*/  FADD.FTZ R49, R159, R12 ;  /* 0x0000000c9f317221 */ /* 0x000fe20000010000 */
[----:B------:R-:W-:Y:S02]  /*34c0*/  F2FP.F16.F32.PACK_AB R155, R52, R155 ;  /* 0x0000009b349b723e */ /* 0x000fe400000000ff */
[----:B------:R-:W0:Y:S01]  /*34d0*/  MUFU.EX2 R14, R14 ;  /* 0x0000000e000e7308 */ /* 0x000e220000000800 */
[C---:B---3--:R-:W-:Y:S01]  /*34e0*/  FADD.FTZ R12, R41.reuse, R0 ;  /* 0x00000000290c7221 */ /* 0x048fe20000010000 */
[----:B------:R-:W-:Y:S01]  /*34f0*/  FADD.FTZ R44, R60, R49 ;  /* 0x000000313c2c7221 */ /* 0x000fe20000010000 */
[----:B------:R-:W-:Y:S01]  /*3500*/  @!P2 VIADD R0, R6, 0x22840 ;  /* 0x000228400600a836 */ /* 0x000fe20000000000 */
[----:B------:R-:W-:-:S02]  /*3510*/  F2FP.F16.F32.PACK_AB R154, R41, R10 ;  /* 0x0000000a299a723e */ /* 0x000fc400000000ff */
[----:B------:R-:W-:Y:S01]  /*3520*/  FADD.FTZ R57, R53, R44 ;  /* 0x0000002c35397221 */ /* 0x000fe20000010000 */
[----:B------:R-:W-:Y:S01]  /*3530*/  F2FP.F16.F32.PACK_AB R157, R56, R157 ;  /* 0x0000009d389d723e */ /* 0x000fe200000000ff */
[----:B------:R-:W1:Y:S01]  /*3540*/  MUFU.EX2 R15, R15 ;  /* 0x0000000f000f7308 */ /* 0x000e620000000800 */
[----:B--2---:R-:W-:Y:S01]  /*3550*/  FADD.FTZ R49, R13, R12 ;  /* 0x0000000c0d317221 */ /* 0x004fe20000010000 */
[----:B------:R-:W-:Y:S01]  /*3560*/  FADD.FTZ R44, R62, R57 ;  /* 0x000000393e2c7221 */ /* 0x000fe20000010000 */
[----:B------:R-:W-:Y:S01]  /*3570*/  @!P2 PRMT R0, RZ, 0x654, R0 ;  /* 0x00000654ff00a816 */ /* 0x000fe20000000000 */
[----:B------:R2:W-:Y:S06]  /*3580*/  BAR.ARV R9, 0x100 ;  /* 0x000400090000751d */ /* 0x0005ec0000002000 */
[----:B------:R-:W3:Y:S01]  /*3590*/  MUFU.EX2 R20, R20 ;  /* 0x0000001400147308 */ /* 0x000ee20000000800 */
[----:B0-----:R-:W-:Y:S01]  /*35a0*/  FADD.FTZ R12, R14, R49 ;  /* 0x000000310e0c7221 */ /* 0x001fe20000010000 */
[----:B------:R-:W-:Y:S01]  /*35b0*/  FADD.FTZ R57, R163, R44 ;  /* 0x0000002ca3397221 */ /* 0x000fe20000010000 */
[----:B------:R0:W-:Y:S01]  /*35c0*/  @!P2 SYNCS.ARRIVE.TRANS64.RED.A1T0 RZ, [R0+URZ], RZ ;  /* 0x000000ff00ffa9a7 */ /* 0x0001e2000810043f */
[----:B------:R-:W-:-:S02]  /*35d0*/  F2FP.F16.F32.PACK_AB R159, R60, R159 ;  /* 0x0000009f3c9f723e */ /* 0x000fc400000000ff */
[C---:B------:R-:W-:Y:S01]  /*35e0*/  FADD.FTZ R57, R64.reuse, R57 ;  /* 0x0000003940397221 */ /* 0x040fe20000010000 */
[----:B-1----:R-:W-:Y:S01]  /*35f0*/  FADD.FTZ R49, R15, R12 ;  /* 0x0000000c0f317221 */ /* 0x002fe20000010000 */
[----:B------:R-:W1:Y:S01]  /*3600*/  MUFU.EX2 R21, R21 ;  /* 0x0000001500157308 */ /* 0x000e620000000800 */
[----:B------:R-:W-:Y:S02]  /*3610*/  F2FP.F16.F32.PACK_AB R163, R64, R163 ;  /* 0x000000a340a3723e */ /* 0x000fe400000000ff */
[----:B------:R-:W-:Y:S02]  /*3620*/  F2FP.F16.F32.PACK_AB R152, R39, R152 ;  /* 0x000000982798723e */ /* 0x000fe400000000ff */
[----:B------:R-:W-:-:S03]  /*3630*/  F2FP.F16.F32.PACK_AB R156, R14, R13 ;  /* 0x0000000d0e9c723e */ /* 0x000fc600000000ff */
[----:B------:R-:W0:Y:S01]  /*3640*/  MUFU.EX2 R24, R24 ;  /* 0x0000001800187308 */ /* 0x000e220000000800 */
[C---:B---3--:R-:W-:Y:S01]  /*3650*/  FADD.FTZ R12, R20.reuse, R49 ;  /* 0x00000031140c7221 */ /* 0x048fe20000010000 */
[----:B------:R-:W-:-:S06]  /*3660*/  F2FP.F16.F32.PACK_AB R158, R20, R15 ;  /* 0x0000000f149e723e */ /* 0x000fcc00000000ff */
[----:B------:R-:W3:Y:S01]  /*3670*/  MUFU.EX2 R25, R25 ;  /* 0x0000001900197308 */ /* 0x000ee20000000800 */
[----:B-1----:R-:W-:Y:S01]  /*3680*/  FADD.FTZ R49, R21, R12 ;  /* 0x0000000c15317221 */ /* 0x002fe20000010000 */
[----:B------:R-:W-:-:S04]  /*3690*/  FADD.FTZ R12, R40, R57 ;  /* 0x00000039280c7221 */ /* 0x000fc80000010000 */
[C---:B------:R-:W-:Y:S01]  /*36a0*/  FADD.FTZ R57, R165.reuse, R12 ;  /* 0x0000000ca5397221 */ /* 0x040fe20000010000 */
[----:B------:R-:W-:Y:S01]  /*36b0*/  F2FP.F16.F32.PACK_AB R165, R165, R40 ;  /* 0x00000028a5a5723e */ /* 0x000fe200000000ff */
[----:B------:R-:W1:Y:S01]  /*36c0*/  MUFU.EX2 R26, R26 ;  /* 0x0000001a001a7308 */ /* 0x000e620000000800 */
[----:B0-----:R-:W-:Y:S01]  /*36d0*/  FADD.FTZ R0, R24, R49 ;  /* 0x0000003118007221 */ /* 0x001fe20000010000 */
[----:B------:R-:W-:Y:S01]  /*36e0*/  FADD.FTZ R12, R42, R57 ;  /* 0x000000392a0c7221 */ /* 0x000fe20000010000 */
[----:B------:R-:W-:-:S03]  /*36f0*/  F2FP.F16.F32.PACK_AB R160, R24, R21 ;  /* 0x0000001518a0723e */ /* 0x000fc600000000ff */
[----:B------:R-:W-:Y:S02]  /*3700*/  FADD.FTZ R57, R43, R12 ;  /* 0x0000000c2b397221 */ /* 0x000fe40000010000 */
[----:B------:R-:W0:Y:S01]  /*3710*/  MUFU.EX2 R27, R27 ;  /* 0x0000001b001b7308 */ /* 0x000e220000000800 */
[----:B---3--:R-:W-:Y:S01]  /*3720*/  FADD.FTZ R49, R25, R0 ;  /* 0x0000000019317221 */ /* 0x008fe20000010000 */
[----:B------:R-:W-:-:S06]  /*3730*/  FADD.FTZ R12, R46, R57 ;  /* 0x000000392e0c7221 */ /* 0x000fcc0000010000 */
[----:B------:R-:W3:Y:S01]  /*3740*/  MUFU.EX2 R28, R28 ;  /* 0x0000001c001c7308 */ /* 0x000ee20000000800 */
[C---:B-1----:R-:W-:Y:S01]  /*3750*/  FADD.FTZ R0, R26.reuse, R49 ;  /* 0x000000311a007221 */ /* 0x042fe20000010000 */
[----:B------:R-:W-:-:S06]  /*3760*/  F2FP.F16.F32.PACK_AB R162, R26, R25 ;  /* 0x000000191aa2723e */ /* 0x000fcc00000000ff */
[----:B------:R-:W1:Y:S01]  /*3770*/  MUFU.EX2 R29, R29 ;  /* 0x0000001d001d7308 */ /* 0x000e620000000800 */
[----:B0-----:R-:W-:-:S07]  /*3780*/  FADD.FTZ R49, R27, R0 ;  /* 0x000000001b317221 */ /* 0x001fce0000010000 */
[----:B------:R-:W0:Y:S01]  /*3790*/  MUFU.EX2 R47, R47 ;  /* 0x0000002f002f7308 */ /* 0x000e220000000800 */
[C---:B---3--:R-:W-:Y:S01]  /*37a0*/  FADD.FTZ R0, R28.reuse, R49 ;  /* 0x000000311c007221 */ /* 0x048fe20000010000 */
[----:B------:R-:W-:-:S06]  /*37b0*/  F2FP.F16.F32.PACK_AB R164, R28, R27 ;  /* 0x0000001b1ca4723e */ /* 0x000fcc00000000ff */
[----:B------:R-:W3:Y:S01]  /*37c0*/  MUFU.EX2 R30, R30 ;  /* 0x0000001e001e7308 */ /* 0x000ee20000000800 */
[----:B-1----:R-:W-:-:S07]  /*37d0*/  FADD.FTZ R49, R29, R0 ;  /* 0x000000001d317221 */ /* 0x002fce0000010000 */
[----:B------:R-:W1:Y:S01]  /*37e0*/  MUFU.EX2 R50, R50 ;  /* 0x0000003200327308 */ /* 0x000e620000000800 */
[C---:B0-----:R-:W-:Y:S01]  /*37f0*/  FADD.FTZ R57, R47.reuse, R12 ;  /* 0x0000000c2f397221 */ /* 0x041fe20000010000 */
[----:B------:R-:W-:-:S06]  /*3800*/  F2FP.F16.F32.PACK_AB R169, R47, R46 ;  /* 0x0000002e2fa9723e */ /* 0x000fcc00000000ff */
[----:B------:R-:W0:Y:S01]  /*3810*/  MUFU.EX2 R31, R31 ;  /* 0x0000001f001f7308 */ /* 0x000e220000000800 */
[C---:B---3--:R-:W-:Y:S01]  /*3820*/  FADD.FTZ R0, R30.reuse, R49 ;  /* 0x000000311e007221 */ /* 0x048fe20000010000 */
[----:B------:R-:W-:-:S06]  /*3830*/  F2FP.F16.F32.PACK_AB R166, R30, R29 ;  /* 0x0000001d1ea6723e */ /* 0x000fcc00000000ff */
[----:B------:R-:W3:Y:S01]  /*3840*/  MUFU.EX2 R51, R51 ;  /* 0x0000003300337308 */ /* 0x000ee20000000800 */
[----:B-1----:R-:W-:-:S07]  /*3850*/  FADD.FTZ R12, R50, R57 ;  /* 0x00000039320c7221 */ /* 0x002fce0000010000 */
[----:B------:R-:W1:Y:S01]  /*3860*/  MUFU.EX2 R32, R32 ;  /* 0x0000002000207308 */ /* 0x000e620000000800 */
[----:B0-----:R-:W-:-:S07]  /*3870*/  FADD.FTZ R49, R31, R0 ;  /* 0x000000001f317221 */ /* 0x001fce0000010000 */
[----:B------:R-:W0:Y:S01]  /*3880*/  MUFU.EX2 R54, R54 ;  /* 0x0000003600367308 */ /* 0x000e220000000800 */
[C---:B---3--:R-:W-:Y:S01]  /*3890*/  FADD.FTZ R53, R51.reuse, R12 ;  /* 0x0000000c33357221 */ /* 0x048fe20000010000 */
[----:B------:R-:W-:-:S06]  /*38a0*/  F2FP.F16.F32.PACK_AB R171, R51, R50 ;  /* 0x0000003233ab723e */ /* 0x000fcc00000000ff */
[----:B------:R-:W3:Y:S01]  /*38b0*/  MUFU.EX2 R33, R33 ;  /* 0x0000002100217308 */ /* 0x000ee20000000800 */
[C---:B-1----:R-:W-:Y:S01]  /*38c0*/  FADD.FTZ R0, R32.reuse, R49 ;  /* 0x0000003120007221 */ /* 0x042fe20000010000 */
[----:B------:R-:W-:-:S06]  /*38d0*/  F2FP.F16.F32.PACK_AB R168, R32, R31 ;  /* 0x0000001f20a8723e */ /* 0x000fcc00000000ff */
[----:B------:R-:W1:Y:S01]  /*38e0*/  MUFU.EX2 R55, R55 ;  /* 0x0000003700377308 */ /* 0x000e620000000800 */
[----:B0-----:R-:W-:-:S07]  /*38f0*/  FADD.FTZ R12, R54, R53 ;  /* 0x00000035360c7221 */ /* 0x001fce0000010000 */
[----:B------:R-:W0:Y:S01]  /*3900*/  MUFU.EX2 R34, R34 ;  /* 0x0000002200227308 */ /* 0x000e220000000800 */
[----:B---3--:R-:W-:-:S07]  /*3910*/  FADD.FTZ R43, R33, R0 ;  /* 0x00000000212b7221 */ /* 0x008fce0000010000 */
[----:B------:R-:W-:Y:S01]  /*3920*/  MUFU.EX2 R35, R35 ;  /* 0x0000002300237308 */ /* 0x000fe20000000800 */
[C---:B-1----:R-:W-:Y:S01]  /*3930*/  FADD.FTZ R49, R55.reuse, R12 ;  /* 0x0000000c37317221 */ /* 0x042fe20000010000 */
[----:B------:R-:W-:-:S06]  /*3940*/  F2FP.F16.F32.PACK_AB R173, R55, R54 ;  /* 0x0000003637ad723e */ /* 0x000fcc00000000ff */
[----:B------:R-:W1:Y:S01]  /*3950*/  MUFU.EX2 R36, R36 ;  /* 0x0000002400247308 */ /* 0x000e620000000800 */
[C---:B0-----:R-:W-:Y:S01]  /*3960*/  FADD.FTZ R12, R34.reuse, R43 ;  /* 0x0000002b220c7221 */ /* 0x041fe20000010000 */
[----:B------:R-:W-:-:S06]  /*3970*/  F2FP.F16.F32.PACK_AB R170, R34, R33 ;  /* 0x0000002122aa723e */ /* 0x000fcc00000000ff */
[----:B------:R-:W0:Y:S08]  /*3980*/  MUFU.EX2 R58, R58 ;  /* 0x0000003a003a7308 */ /* 0x000e300000000800 */
[----:B------:R3:W4:Y:S01]  /*3990*/  MUFU.EX2 R174, R3 ;  /* 0x0000000300ae7308 */ /* 0x0007220000000800 */
[----:B-1----:R-:W-:-:S07]  /*39a0*/  F2FP.F16.F32.PACK_AB R172, R36, R35 ;  /* 0x0000002324ac723e */ /* 0x002fce00000000ff */
[----:B------:R-:W1:Y:S01]  /*39b0*/  MUFU.EX2 R45, R45 ;  /* 0x0000002d002d7308 */ /* 0x000e620000000800 */
[----:B---3--:R-:W-:Y:S01]  /*39c0*/  FADD.FTZ R3, R35, R12 ;  /* 0x0000000c23037221 */ /* 0x008fe20000010000 */
[----:B0-----:R-:W-:-:S03]  /*39d0*/  FADD.FTZ R0, R58, R49 ;  /* 0x000000313a007221 */ /* 0x001fc60000010000 */
[----:B------:R-:W-:-:S03]  /*39e0*/  FADD.FTZ R3, R36, R3 ;  /* 0x0000000324037221 */ /* 0x000fc60000010000 */
[----:B------:R-:W0:Y:S01]  /*39f0*/  MUFU.EX2 R37, R37 ;  /* 0x0000002500257308 */ /* 0x000e220000000800 */
[----:B----4-:R-:W-:Y:S01]  /*3a00*/  FADD.FTZ R10, R174, R3 ;  /* 0x00000003ae0a7221 */ /* 0x010fe20000010000 */
[C---:B-1----:R-:W-:Y:S01]  /*3a10*/  FADD.FTZ R0, R45.reuse, R0 ;  /* 0x000000002d007221 */ /* 0x042fe20000010000 */
[----:B------:R-:W-:Y:S02]  /*3a20*/  F2FP.F16.F32.PACK_AB R175, R45, R58 ;  /* 0x0000003a2daf723e */ /* 0x000fe400000000ff */
[C---:B0-----:R-:W-:Y:S01]  /*3a30*/  FADD.FTZ R3, R37.reuse, R10 ;  /* 0x0000000a25037221 */ /* 0x041fe20000010000 */
[----:B------:R-:W-:Y:S01]  /*3a40*/  F2FP.F16.F32.PACK_AB R174, R37, R174 ;  /* 0x000000ae25ae723e */ /* 0x000fe200000000ff */
[----:B--2---:R-:W-:Y:S06]  /*3a50*/  @!P0 BRA `(.L_x_4602) ;  /* 0x0000000000048947 */ /* 0x004fec0003800000 */
[----:B------:R-:W-:Y:S01]  /*3a60*/  BPT.TRAP 0x1 ;  /* 0x000000040000795c */ /* 0x000fe20000300000 */
.L_x_4602:
[----:B------:R0:W1:Y:S01]  /*3a70*/  SYNCS.PHASECHK.TRANS64.TRYWAIT P3, [R6+URZ+0x22850], R11 ;  /* 0x0228500b060075a7 */ /* 0x000062000806017f */
[----:B------:R-:W-:Y:S05]  /*3a80*/  @!P0 BRA `(.L_x_4603) ;  /* 0x0000000000048947 */ /* 0x000fea0003800000 */
[----:B------:R-:W-:Y:S01]  /*3a90*/  BPT.TRAP 0x1 ;  /* 0x000000040000795c */ /* 0x000fe20000300000 */
.L_x_4603:
[----:B-1----:R-:W-:Y:S05]  /*3aa0*/  @P3 BRA `(.L_x_4604) ;  /* 0x0000000000083947 */ /* 0x002fea0003800000 */
[----:B------:R-:W1:Y:S02]  /*3ab0*/  SYNCS.PHASECHK.TRANS64.TRYWAIT P3, [R6+URZ+0x22850], R11 ;  /* 0x0228500b060075a7 */ /* 0x000e64000806017f */
[----:B-1----:R-:W-:Y:S05]  /*3ac0*/  @!P3 BRA `(.L_x_4605) ;  /* 0x000000ec0098b947 */ /* 0x002fea0003800000 */
.L_x_4604:
[----:B------:R-:W-:Y:S01]  /*3ad0*/  R2UR UR6, R7 ;  /* 0x00000000070672ca */ /* 0x000fe200000e0000 */
[----:B------:R2:W-:Y:S01]  /*3ae0*/  BAR.SYNC.DEFER_BLOCKING R8, 0x100 ;  /* 0x000400080000751d */ /* 0x0005e20000010000 */
[----:B------:R-:W-:Y:S01]  /*3af0*/  UIADD3 UR23, UR49, -0x2, URZ ;  /* 0xfffffffe31177890 */ /* 0x000fe2000fffe03f */
[----:B01----:R-:W-:-:S04]  /*3b00*/  @!P2 VIADD R6, R6, 0x22860 ;  /* 0x000228600606a836 */ /* 0x003fc80000000000 */
        /* <DEDUP_REMOVED lines=45> */
[----:B------:R-:W-:-:S04]  /*3de0*/  UIADD3 UR6, UR11, UR42, -UR44 ;  /* 0x0000002a0b067290 */ /* 0x000fc8000fffe82c */
        /* <DEDUP_REMOVED lines=13> */
[----:B------:R-:W-:-:S06]  /*3ec0*/  ULDC UR24, c[0x0][0x988] ;  /* 0x0002620000187ab9 */ /* 0x000fcc0000000800 */
.L_x_4615:
[----:B------:R-:W-:-:S04]  /*3ed0*/  UIADD3 UR37, UR37, 0x1, URZ ;  /* 0x0000000125257890 */ /* 0x000fc8000fffe03f */
[----:B------:R-:W-:-:S04]  /*3ee0*/  UISETP.NE.AND UP1, UPT, UR37, 0x2, UPT ;  /* 0x000000022500788c */ /* 0x000fc8000bf25270 */
[----:B------:R-:W-:Y:S02]  /*3ef0*/  USEL UR6, URZ, 0x1, UP1 ;  /* 0x000000013f067887 */ /* 0x000fe40008800000 */
[----:B------:R-:W-:Y:S02]  /*3f00*/  USEL UR37, UR37, URZ, UP1 ;  /* 0x0000003f25257287 */ /* 0x000fe40008800000 */
[----:B------:R-:W-:Y:S01]  /*3f10*/  ULOP3.LUT UR38, UR38, UR6, URZ, 0x3c, !UPT ;  /* 0x0000000626267292 */ /* 0x000fe2000f8e3c3f */
[----:B0-----:R-:W-:Y:S11]  /*3f20*/  @!P0 BRA `(.L_x_4607) ;  /* 0x0000000000048947 */ /* 0x001ff60003800000 */
[----:B------:R-:W-:Y:S01]  /*3f30*/  BPT.TRAP 0x1 ;  /* 0x000000040000795c */ /* 0x000fe20000300000 */
.L_x_4607:
        /* <DEDUP_REMOVED lines=9> */
.L_x_4608:
[----:B-1----:R-:W-:Y:S05]  /*3fd0*/  @P3 BRA `(.L_x_4609) ;  /* 0x0000000000083947 */ /* 0x002fea0003800000 */
[----:B------:R-:W1:Y:S02]  /*3fe0*/  SYNCS.PHASECHK.TRANS64.TRYWAIT P3, [UR26+0x22830], R6 ;  /* 0x02283006ff0075a7 */ /* 0x000e64000806015a */
[----:B-1----:R-:W-:Y:S05]  /*3ff0*/  @!P3 BRA `(.L_x_4610) ;  /* 0x000000e80060b947 */ /* 0x002fea0003800000 */
.L_x_4609:
        /* <DEDUP_REMOVED lines=11> */
[----:B------:R-:W-:Y:S01]  /*40b0*/  UMOV UR15, 0x40000040 ;  /* 0x40000040000f7882 */ /* 0x000fe20000000000 */
[----:B--2---:R-:W-:Y:S01]  /*40c0*/  SHF.R.U32.HI R216, RZ, 0x7, R216 ;  /* 0x00000007ffd87819 */ /* 0x004fe200000116d8 */
[----:B------:R-:W-:-:S02]  /*40d0*/  WARPGROUP.DEPBAR.LE gsb0, 0x0 ;  /* 0x00008000000079c5 */ /* 0x000fc40000010000 */
[----:B------:R-:W-:-:S06]  /*40e0*/  WARPGROUP.ARRIVE ;  /* 0x00000000000079c5 */ /* 0x000fcc0000000000 */
[----:B------:R-:W-:Y:S01]  /*40f0*/  HGMMA.64x96x16.F32 R152, gdesc[UR4], R152, gsb0 ;  /* 0x01600000049879f0 */ /* 0x000fe20008000898 */
[----:B------:R-:W-:Y:S02]  /*4100*/  @UP0 ULDC UR6, c[0x0][0x44c] ;  /* 0x0001130000060ab9 */ /* 0x000fe40000000800 */
[----:B-1----:R-:W-:Y:S01]  /*4110*/  @P1 IMAD.HI.U32 R5, R4, UR6, RZ ;  /* 0x0000000604051c27 */ /* 0x002fe2000f8e00ff */
[----:B------:R-:W-:-:S04]  /*4120*/  @UP0 ULDC UR6, c[0x0][0x450] ;  /* 0x0001140000060ab9 */ /* 0x000fc80000000800 */
[----:B------:R-:W-:Y:S01]  /*4130*/  @P1 SHF.R.U32.HI R4, RZ, UR6, R5 ;  /* 0x00000006ff041c19 */ /* 0x000fe20008011605 */
[----:B------:R-:W-:Y:S01]  /*4140*/  UMOV UR6, 0x1 ;  /* 0x0000000100067882 */ /* 0x000fe20000000000 */
[----:B------:R-:W-:Y:S01]  /*4150*/  IMAD.U32 R5, RZ, RZ, UR44 ;  /* 0x0000002cff057e24 */ /* 0x000fe2000f8e00ff */
[----:B------:R-:W-:Y:S02]  /*4160*/  UIMAD UR6, UR23, -0x60, UR6 ;  /* 0xffffffa0170678a4 */ /* 0x000fe4000f8e0206 */
[----:B------:R-:W1:Y:S01]  /*4170*/  SHFL.IDX PT, R9, R4, 0x1, 0x1c1f ;  /* 0x003c1f0004097f89 */ /* 0x000e6200000e0000 */
        /* <DEDUP_REMOVED lines=14> */
[----:B------:R-:W-:Y:S01]  /*4260*/  IMAD R162, R17, R162, UR6 ;  /* 0x0000000611a27e24 */ /* 0x000fe2000f8e02a2 */
[----:B------:R-:W2:Y:S01]  /*4270*/  MUFU.TANH R154, R154 ;  /* 0x0000009a009a7308 */ /* 0x000ea20000002400 */
[----:B------:R-:W-:Y:S01]  /*4280*/  FMUL.FTZ R213, R152, UR25 ;  /* 0x0000001998d57c20 */ /* 0x000fe20008410000 */
[----:B------:R-:W-:Y:S01]  /*4290*/  FMUL.FTZ R211, R160, UR25 ;  /* 0x00000019a0d37c20 */ /* 0x000fe20008410000 */
[----:B------:R-:W-:Y:S01]  /*42a0*/  FMUL.FTZ R160, R169, UR25 ;  /* 0x00000019a9a07c20 */ /* 0x000fe20008410000 */
[----:B------:R-:W-:Y:S01]  /*42b0*/  IADD3 R162, -R5, UR42, R162 ;  /* 0x0000002a05a27c10 */ /* 0x000fe2000fffe1a2 */
[----:B------:R-:W-:Y:S01]  /*42c0*/  FMUL.FTZ R169, R163, UR25 ;  /* 0x00000019a3a97c20 */ /* 0x000fe20008410000 */
[----:B------:R-:W-:Y:S01]  /*42d0*/  FMUL.FTZ R210, R161, UR25 ;  /* 0x00000019a1d27c20 */ /* 0x000fe20008410000 */
[----:B------:R-:W-:Y:S01]  /*42e0*/  FMUL.FTZ R161, R165, UR25 ;  /* 0x00000019a5a17c20 */ /* 0x000fe20008410000 */
[----:B------:R3:W4:Y:S01]  /*42f0*/  MUFU.TANH R11, R155 ;  /* 0x0000009b000b7308 */ /* 0x0007220000002400 */
[----:B-1----:R-:W-:-:S02]  /*4300*/  IMAD.IADD R152, R162, 0x1, R9 ;  /* 0x00000001a2987824 */ /* 0x002fc400078e0209 */
[----:B------:R-:W-:Y:S01]  /*4310*/  FMUL.FTZ R165, R166, UR25 ;  /* 0x00000019a6a57c20 */ /* 0x000fe20008410000 */
[----:B------:R-:W-:Y:S01]  /*4320*/  FMUL.FTZ R163, R167, UR25 ;  /* 0x00000019a7a37c20 */ /* 0x000fe20008410000 */
[----:B------:R-:W-:Y:S01]  /*4330*/  FMUL.FTZ R5, R179, UR25 ;  /* 0x00000019b3057c20 */ /* 0x000fe20008410000 */
[----:B------:R-:W-:Y:S01]  /*4340*/  FMUL.FTZ R214, R156, UR25 ;  /* 0x000000199cd67c20 */ /* 0x000fe20008410000 */
[C---:B------:R-:W-:Y:S01]  /*4350*/  ISETP.GT.AND P3, PT, R152.reuse, RZ, PT ;  /* 0x000000ff9800720c */ /* 0x040fe20003f64270 */
[----:B------:R-:W-:Y:S01]  /*4360*/  FMUL.FTZ R156, R171, UR25 ;  /* 0x00000019ab9c7c20 */ /* 0x000fe20008410000 */
[----:B------:R1:W5:Y:S01]  /*4370*/  MUFU.TANH R15, R158 ;  /* 0x0000009e000f7308 */ /* 0x0003620000002400 */
[----:B------:R-:W-:Y:S01]  /*4380*/  ISETP.GT.AND P4, PT, R152, 0x1, PT ;  /* 0x000000019800780c */ /* 0x000fe20003f84270 */
[----:B------:R-:W-:Y:S01]  /*4390*/  FMUL.FTZ R12, R175, UR25 ;  /* 0x00000019af0c7c20 */ /* 0x000fe20008410000 */
[----:B--2---:R-:W-:Y:S01]  /*43a0*/  FSEL R159, R154, -INF , P3 ;  /* 0xff8000009a9f7808 */ /* 0x004fe20001800000 */
[----:B---3--:R-:W-:Y:S01]  /*43b0*/  FMUL.FTZ R155, R174, UR25 ;  /* 0x00000019ae9b7c20 */ /* 0x008fe20008410000 */
[----:B------:R-:W-:Y:S01]  /*43c0*/  ISETP.GT.AND P3, PT, R152, 0x8, PT ;  /* 0x000000089800780c */ /* 0x000fe20003f64270 */
[----:B------:R-:W-:Y:S01]  /*43d0*/  FMUL.FTZ R10, R178, UR25 ;  /* 0x00000019b20a7c20 */ /* 0x000fe20008410000 */
[----:B------:R-:W-:Y:S01]  /*43e0*/  FMNMX.FTZ R20, R159, R7, !PT ;  /* 0x000000079f147209 */ /* 0x000fe20007810000 */
[----:B------:R-:W2:Y:S01]  /*43f0*/  MUFU.TANH R14, R14 ;  /* 0x0000000e000e7308 */ /* 0x000ea20000002400 */
[----:B----4-:R-:W-:Y:S01]  /*4400*/  FSEL R167, R11, -INF , P4 ;  /* 0xff8000000ba77808 */ /* 0x010fe20002000000 */
[----:B-1----:R-:W-:Y:S01]  /*4410*/  FMUL.FTZ R158, R170, UR25 ;  /* 0x00000019aa9e7c20 */ /* 0x002fe20008410000 */
[----:B------:R-:W-:Y:S01]  /*4420*/  ISETP.GT.AND P4, PT, R152, 0x9, PT ;  /* 0x000000099800780c */ /* 0x000fe20003f84270 */
[----:B------:R-:W-:Y:S01]  /*4430*/  FMUL.FTZ R9, R182, UR25 ;  /* 0x00000019b6097c20 */ /* 0x000fe20008410000 */
[----:B------:R-:W-:Y:S01]  /*4440*/  FMNMX.FTZ R20, R167, R20, !PT ;  /* 0x00000014a7147209 */ /* 0x000fe20007810000 */
[----:B------:R-:W-:Y:S01]  /*4450*/  FMUL.FTZ R11, R183, UR25 ;  /* 0x00000019b70b7c20 */ /* 0x000fe20008410000 */
[----:B------:R-:W-:Y:S01]  /*4460*/  FMUL.FTZ R186, R186, UR25 ;  /* 0x00000019baba7c20 */ /* 0x000fe20008410000 */
[----:B------:R-:W1:Y:S01]  /*4470*/  MUFU.TANH R13, R13 ;  /* 0x0000000d000d7308 */ /* 0x000e620000002400 */
        /* <DEDUP_REMOVED lines=40> */
[----:B-1----:R-:W-:-:S02]  /*4700*/  FSEL R163, R163, -INF , P4 ;  /* 0xff800000a3a37808 */ /* 0x002fc40002000000 */
[----:B------:R-:W-:Y:S02]  /*4710*/  ISETP.GT.AND P4, PT, R152, 0x21, PT ;  /* 0x000000219800780c */ /* 0x000fe40003f84270 */
[----:B------:R-:W-:-:S03]  /*4720*/  FMNMX.FTZ R13, R163, R20, !PT ;  /* 0x00000014a30d7209 */ /* 0x000fc60007810000 */
[----:B------:R-:W1:Y:S01]  /*4730*/  MUFU.TANH R155, R155 ;  /* 0x0000009b009b7308 */ /* 0x000e620000002400 */
[----:B---3--:R-:W-:Y:S02]  /*4740*/  FSEL R158, R158, -INF , P3 ;  /* 0xff8000009e9e7808 */ /* 0x008fe40001800000 */
[----:B------:R-:W-:Y:S02]  /*4750*/  ISETP.GT.AND P3, PT, R152, 0x28, PT ;  /* 0x000000289800780c */ /* 0x000fe40003f64270 */
[----:B------:R-:W-:-:S03]  /*4760*/  FMNMX.FTZ R13, R158, R13, !PT ;  /* 0x0000000d9e0d7209 */ /* 0x000fc60007810000 */
[----:B------:R-:W3:Y:S01]  /*4770*/  MUFU.TANH R12, R12 ;  /* 0x0000000c000c7308 */ /* 0x000ee20000002400 */
[----:B--2---:R-:W-:Y:S02]  /*4780*/  FSEL R156, R156, -INF , P4 ;  /* 0xff8000009c9c7808 */ /* 0x004fe40002000000 */
[----:B------:R-:W-:Y:S02]  /*4790*/  ISETP.GT.AND P4, PT, R152, 0x29, PT ;  /* 0x000000299800780c */ /* 0x000fe40003f84270 */
[----:B------:R-:W-:-:S03]  /*47a0*/  FMNMX.FTZ R14, R156, R13, !PT ;  /* 0x0000000d9c0e7209 */ /* 0x000fc60007810000 */
[----:B------:R-:W2:Y:S01]  /*47b0*/  MUFU.TANH R10, R10 ;  /* 0x0000000a000a7308 */ /* 0x000ea20000002400 */
[----:B-1----:R-:W-:Y:S02]  /*47c0*/  FSEL R155, R155, -INF , P3 ;  /* 0xff8000009b9b7808 */ /* 0x002fe40001800000 */
        /* <DEDUP_REMOVED lines=23> */
[----:B-1----:R-:W-:Y:S01]  /*4940*/  FSEL R14, R186, -INF , P3 ;  /* 0xff800000ba0e7808 */ /* 0x002fe20001800000 */
[----:B------:R-:W-:Y:S01]  /*4950*/  FMUL.FTZ R186, R196, UR25 ;  /* 0x00000019c4ba7c20 */ /* 0x000fe20008410000 */
[----:B------:R-:W-:Y:S02]  /*4960*/  ISETP.GT.AND P3, PT, R152, 0x48, PT ;  /* 0x000000489800780c */ /* 0x000fe40003f64270 */
[----:B------:R-:W-:-:S03]  /*4970*/  FMNMX.FTZ R20, R14, R15, !PT ;  /* 0x0000000f0e147209 */ /* 0x000fc60007810000 */
[----:B------:R-:W1:Y:S01]  /*4980*/  MUFU.TANH R191, R191 ;  /* 0x000000bf00bf7308 */ /* 0x000e620000002400 */
[----:B---3--:R-:W-:Y:S01]  /*4990*/  FSEL R13, R187, -INF , P4 ;  /* 0xff800000bb0d7808 */ /* 0x008fe20002000000 */
[----:B------:R-:W-:Y:S01]  /*49a0*/  FMUL.FTZ R187, R197, UR25 ;  /* 0x00000019c5bb7c20 */ /* 0x000fe20008410000 */
        /* <DEDUP_REMOVED lines=19> */
[----:B-1----:R-:W-:-:S04]  /*4ae0*/  FSEL R152, R198, -INF , P3 ;  /* 0xff800000c6987808 */ /* 0x002fc80001800000 */
[----:B------:R-:W-:Y:S01]  /*4af0*/  FMNMX.FTZ R166, R152, R173, !PT ;  /* 0x000000ad98a67209 */ /* 0x000fe20007810000 */
[----:B------:R-:W-:Y:S01]  /*4b00*/  FMUL.FTZ R173, R176, UR25 ;  /* 0x00000019b0ad7c20 */ /* 0x000fe20008410000 */
[----:B------:R-:W-:Y:S01]  /*4b10*/  FMUL.FTZ R176, R180, UR25 ;  /* 0x00000019b4b07c20 */ /* 0x000fe20008410000 */
[----:B------:R-:W1:Y:S01]  /*4b20*/  MUFU.TANH R215, R215 ;  /* 0x000000d700d77308 */ /* 0x000e620000002400 */
[----:B---3--:R-:W-:Y:S01]  /*4b30*/  FSEL R153, R199, -INF , P4 ;  /* 0xff800000c7997808 */ /* 0x008fe20002000000 */
[----:B------:R-:W-:Y:S01]  /*4b40*/  FMUL.FTZ R180, R188, UR25 ;  /* 0x00000019bcb47c20 */ /* 0x000fe20008410000 */
[----:B------:R-:W-:Y:S02]  /*4b50*/  IMAD.U32 R199, RZ, RZ, UR26 ;  /* 0x0000001affc77e24 */ /* 0x000fe4000f8e00ff */
[----:B------:R-:W-:-:S03]  /*4b60*/  FMNMX.FTZ R166, R153, R166, !PT ;  /* 0x000000a699a67209 */ /* 0x000fc60007810000 */
[----:B------:R-:W3:Y:S02]  /*4b70*/  MUFU.TANH R214, R214 ;  /* 0x000000d600d67308 */ /* 0x000ee40000002400 */
[----:B------:R-:W4:Y:S06]  /*4b80*/  SHFL.BFLY PT, R183, R166, 0x2, 0x1f ;  /* 0x0c401f00a6b77f89 */ /* 0x000f2c00000e0000 */
[----:B------:R-:W5:Y:S08]  /*4b90*/  MUFU.TANH R212, R212 ;  /* 0x000000d400d47308 */ /* 0x000f700000002400 */
[----:B------:R-:W0:Y:S08]  /*4ba0*/  MUFU.TANH R211, R211 ;  /* 0x000000d300d37308 */ /* 0x000e300000002400 */
[----:B------:R-:W0:Y:S01]  /*4bb0*/  MUFU.TANH R210, R210 ;  /* 0x000000d200d27308 */ /* 0x000e220000002400 */
[----:B----4-:R-:W-:-:S02]  /*4bc0*/  FMNMX.FTZ R168, R166, R183, !PT ;  /* 0x000000b7a6a87209 */ /* 0x010fc40007810000 */
[----:B------:R-:W4:Y:S04]  /*4bd0*/  SHFL.IDX PT, R183, R4, RZ, 0x1c1f ;  /* 0x001c1fff04b77589 */ /* 0x000f2800000e0000 */
[----:B------:R-:W2:Y:S01]  /*4be0*/  SHFL.BFLY PT, R191, R168, 0x1, 0x1f ;  /* 0x0c201f00a8bf7f89 */ /* 0x000ea200000e0000 */
[----:B------:R-:W0:Y:S08]  /*4bf0*/  MUFU.TANH R164, R164 ;  /* 0x000000a400a47308 */ /* 0x000e300000002400 */
[----:B------:R-:W0:Y:S08]  /*4c00*/  MUFU.TANH R161, R161 ;  /* 0x000000a100a17308 */ /* 0x000e300000002400 */
[----:B------:R-:W0:Y:S01]  /*4c10*/  MUFU.TANH R157, R157 ;  /* 0x0000009d009d7308 */ /* 0x000e220000002400 */
[----:B----4-:R-:W-:Y:S01]  /*4c20*/  IMAD.IADD R183, R162, 0x1, R183 ;  /* 0x00000001a2b77824 */ /* 0x010fe200078e02b7 */
[----:B--2---:R-:W-:-:S06]  /*4c30*/  FMNMX.FTZ R4, R168, R191, !PT ;  /* 0x000000bfa8047209 */ /* 0x004fcc0007810000 */
[----:B------:R-:W2:Y:S01]  /*4c40*/  MUFU.TANH R160, R160 ;  /* 0x000000a000a07308 */ /* 0x000ea20000002400 */
[C---:B------:R-:W-:Y:S02]  /*4c50*/  ISETP.GT.AND P3, PT, R183.reuse, RZ, PT ;  /* 0x000000ffb700720c */ /* 0x040fe40003f64270 */
[----:B------:R-:W-:Y:S01]  /*4c60*/  ISETP.GT.AND P6, PT, R183, 0x1, PT ;  /* 0x00000001b700780c */ /* 0x000fe20003fc4270 */
[----:B------:R-:W-:Y:S01]  /*4c70*/  FMUL.FTZ R166, R4, UR10 ;  /* 0x0000000a04a67c20 */ /* 0x000fe20008410000 */
[----:B------:R-:W-:Y:S02]  /*4c80*/  FSEL R213, R213, -INF , P3 ;  /* 0xff800000d5d57808 */ /* 0x000fe40001800000 */
[----:B------:R-:W-:Y:S01]  /*4c90*/  ISETP.GT.AND P5, PT, R183, 0x8, PT ;  /* 0x00000008b700780c */ /* 0x000fe20003fa4270 */
[----:B------:R-:W4:Y:S01]  /*4ca0*/  MUFU.TANH R170, R170 ;  /* 0x000000aa00aa7308 */ /* 0x000f220000002400 */
[----:B-1----:R-:W-:Y:S02]  /*4cb0*/  FSEL R215, R215, -INF , P6 ;  /* 0xff800000d7d77808 */ /* 0x002fe40003000000 */
[----:B------:R-:W-:-:S02]  /*4cc0*/  FMNMX.FTZ R162, R213, R8, !PT ;  /* 0x00000008d5a27209 */ /* 0x000fc40007810000 */
[----:B------:R-:W-:Y:S02]  /*4cd0*/  ISETP.GT.AND P4, PT, R183, 0x9, PT ;  /* 0x00000009b700780c */ /* 0x000fe40003f84270 */
[----:B---3--:R-:W-:Y:S01]  /*4ce0*/  FSEL R214, R214, -INF , P5 ;  /* 0xff800000d6d67808 */ /* 0x008fe20002800000 */
[----:B------:R-:W1:Y:S01]  /*4cf0*/  MUFU.TANH R172, R172 ;  /* 0x000000ac00ac7308 */ /* 0x000e620000002400 */
[----:B------:R-:W-:Y:S02]  /*4d00*/  FMNMX.FTZ R189, R215, R162, !PT ;  /* 0x000000a2d7bd7209 */ /* 0x000fe40007810000 */
[C---:B------:R-:W-:Y:S02]  /*4d10*/  ISETP.GT.AND P3, PT, R183.reuse, 0x10, PT ;  /* 0x00000010b700780c */ /* 0x040fe40003f64270 */
[----:B-----5:R-:W-:Y:S02]  /*4d20*/  FSEL R212, R212, -INF , P4 ;  /* 0xff800000d4d47808 */ /* 0x020fe40002000000 */
[----:B------:R-:W-:Y:S01]  /*4d30*/  FMNMX.FTZ R189, R214, R189, !PT ;  /* 0x000000bdd6bd7209 */ /* 0x000fe20007810000 */
[----:B------:R-:W3:Y:S01]  /*4d40*/  MUFU.TANH R173, R173 ;  /* 0x000000ad00ad7308 */ /* 0x000ee20000002400 */
[----:B------:R-:W-:-:S02]  /*4d50*/  ISETP.GT.AND P4, PT, R183, 0x11, PT ;  /* 0x00000011b700780c */ /* 0x000fc40003f84270 */
[----:B0-----:R-:W-:Y:S02]  /*4d60*/  FSEL R211, R211, -INF , P3 ;  /* 0xff800000d3d37808 */ /* 0x001fe40001800000 */
[----:B------:R-:W-:Y:S02]  /*4d70*/  FMNMX.FTZ R162, R212, R189, !PT ;  /* 0x000000bdd4a27209 */ /* 0x000fe40007810000 */
[----:B------:R-:W-:Y:S01]  /*4d80*/  ISETP.GT.AND P3, PT, R183, 0x18, PT ;  /* 0x00000018b700780c */ /* 0x000fe20003f64270 */
[----:B------:R-:W0:Y:S01]  /*4d90*/  MUFU.TANH R174, R174 ;  /* 0x000000ae00ae7308 */ /* 0x000e220000002400 */
[----:B------:R-:W-:Y:S02]  /*4da0*/  FSEL R210, R210, -INF , P4 ;  /* 0xff800000d2d27808 */ /* 0x000fe40002000000 */
[----:B------:R-:W-:Y:S02]  /*4db0*/  FMNMX.FTZ R189, R211, R162, !PT ;  /* 0x000000a2d3bd7209 */ /* 0x000fe40007810000 */
[----:B------:R-:W-:-:S02]  /*4dc0*/  FSETP.NEU.FTZ.AND P6, PT, R4, -INF , PT ;  /* 0xff8000000400780b */ /* 0x000fc40003fdd000 */
[C---:B------:R-:W-:Y:S01]  /*4dd0*/  ISETP.GT.AND P4, PT, R183.reuse, 0x19, PT ;  /* 0x00000019b700780c */ /* 0x040fe20003f84270 */
[----:B------:R-:W5:Y:S01]  /*4de0*/  MUFU.TANH R176, R176 ;  /* 0x000000b000b07308 */ /* 0x000f620000002400 */
[----:B------:R-:W-:Y:S02]  /*4df0*/  FSEL R164, R164, -INF , P3 ;  /* 0xff800000a4a47808 */ /* 0x000fe40001800000 */
[----:B------:R-:W-:Y:S02]  /*4e00*/  FMNMX.FTZ R189, R210, R189, !PT ;  /* 0x000000bdd2bd7209 */ /* 0x000fe40007810000 */
[----:B------:R-:W-:Y:S02]  /*4e10*/  FSEL R166, R166, RZ, P6 ;  /* 0x000000ffa6a67208 */ /* 0x000fe40003000000 */
[----:B------:R-:W-:Y:S01]  /*4e20*/  ISETP.GT.AND P3, PT, R183, 0x20, PT ;  /* 0x00000020b700780c */ /* 0x000fe20003f64270 */
[----:B------:R-:W5:Y:S01]  /*4e30*/  MUFU.TANH R177, R177 ;  /* 0x000000b100b17308 */ /* 0x000f620000002400 */
[----:B------:R-:W-:Y:S01]  /*4e40*/  FSEL R161, R161, -INF , P4 ;  /* 0xff800000a1a17808 */ /* 0x000fe20002000000 */
[--C-:B------:R-:W-:Y:S01]  /*4e50*/  FFMA.FTZ R162, R167, UR10, -R166.reuse ;  /* 0x0000000aa7a27c23 */ /* 0x100fe200080108a6 */
[----:B------:R-:W-:Y:S01]  /*4e60*/  FMNMX.FTZ R168, R164, R189, !PT ;  /* 0x000000bda4a87209 */ /* 0x000fe20007810000 */
[--C-:B------:R-:W-:Y:S01]  /*4e70*/  FFMA.FTZ R189, R175, UR10, -R166.reuse ;  /* 0x0000000aafbd7c23 */ /* 0x100fe200080108a6 */
[----:B------:R-:W-:Y:S01]  /*4e80*/  ISETP.GT.AND P4, PT, R183, 0x21, PT ;  /* 0x00000021b700780c */ /* 0x000fe20003f84270 */
[--C-:B------:R-:W-:Y:S01]  /*4e90*/  FFMA.FTZ R159, R159, UR10, -R166.reuse ;  /* 0x0000000a9f9f7c23 */ /* 0x100fe200080108a6 */
[----:B------:R-:W-:Y:S01]  /*4ea0*/  FSEL R167, R157, -INF , P3 ;  /* 0xff8000009da77808 */ /* 0x000fe20001800000 */
[--C-:B------:R-:W-:Y:S01]  /*4eb0*/  FFMA.FTZ R157, R179, UR10, -R166.reuse ;  /* 0x0000000ab39d7c23 */ /* 0x100fe200080108a6 */
[----:B------:R-:W-:Y:S01]  /*4ec0*/  FMNMX.FTZ R188, R161, R168, !PT ;  /* 0x000000a8a1bc7209 */ /* 0x000fe20007810000 */
[----:B------:R-:W5:Y:S01]  /*4ed0*/  MUFU.TANH R178, R178 ;  /* 0x000000b200b27308 */ /* 0x000f620000002400 */
[----:B------:R-:W-:Y:S01]  /*4ee0*/  ISETP.GT.AND P3, PT, R183, 0x28, PT ;  /* 0x00000028b700780c */ /* 0x000fe20003f64270 */
[--C-:B------:R-:W-:Y:S01]  /*4ef0*/  FFMA.FTZ R169, R169, UR10, -R166.reuse ;  /* 0x0000000aa9a97c23 */ /* 0x100fe200080108a6 */
[----:B--2---:R-:W-:Y:S01]  /*4f00*/  FSEL R168, R160, -INF , P4 ;  /* 0xff800000a0a87808 */ /* 0x004fe20002000000 */
[--C-:B------:R-:W-:Y:S01]  /*4f10*/  FFMA.FTZ R160, R171, UR10, -R166.reuse ;  /* 0x0000000aaba07c23 */ /* 0x100fe200080108a6 */
[----:B------:R-:W-:Y:S01]  /*4f20*/  FMNMX.FTZ R179, R167, R188, !PT ;  /* 0x000000bca7b37209 */ /* 0x000fe20007810000 */
[--C-:B------:R-:W-:Y:S01]  /*4f30*/  FFMA.FTZ R165, R165, UR10, -R166.reuse ;  /* 0x0000000aa5a57c23 */ /* 0x100fe200080108a6 */
[----:B------:R-:W-:Y:S01]  /*4f40*/  ISETP.GT.AND P4, PT, R183, 0x29, PT ;  /* 0x00000029b700780c */ /* 0x000fe20003f84270 */
[----:B------:R-:W2:Y:S01]  /*4f50*/  MUFU.TANH R181, R181 ;  /* 0x000000b500b57308 */ /* 0x000ea20000002400 */
[----:B----4-:R-:W-:Y:S01]  /*4f60*/  FSEL R170, R170, -INF , P3 ;  /* 0xff800000aaaa7808 */ /* 0x010fe20001800000 */
[--C-:B------:R-:W-:Y:S01]  /*4f70*/  FFMA.FTZ R158, R158, UR10, -R166.reuse ;  /* 0x0000000a9e9e7c23 */ /* 0x100fe200080108a6 */
[----:B------:R-:W-:Y:S01]  /*4f80*/  FMNMX.FTZ R179, R168, R179, !PT ;  /* 0x000000b3a8b37209 */ /* 0x000fe20007810000 */
[--C-:B------:R-:W-:Y:S01]  /*4f90*/  FFMA.FTZ R10, R10, UR10, -R166.reuse ;  /* 0x0000000a0a0a7c23 */ /* 0x100fe200080108a6 */
[----:B-1----:R-:W-:Y:S01]  /*4fa0*/  FSEL R171, R172, -INF , P4 ;  /* 0xff800000acab7808 */ /* 0x002fe20002000000 */
[--C-:B------:R-:W-:Y:S01]  /*4fb0*/  FFMA.FTZ R11, R11, UR10, -R166.reuse ;  /* 0x0000000a0b0b7c23 */ /* 0x100fe200080108a6 */
[C---:B------:R-:W-:Y:S01]  /*4fc0*/  ISETP.GT.AND P3, PT, R183.reuse, 0x30, PT ;  /* 0x00000030b700780c */ /* 0x040fe20003f64270 */
[----:B------:R-:W1:Y:S01]  /*4fd0*/  MUFU.TANH R180, R180 ;  /* 0x000000b400b47308 */ /* 0x000e620000002400 */
        /* <DEDUP_REMOVED lines=10> */
[----:B0-----:R-:W-:Y:S01]  /*5080*/  FSEL R174, R174, -INF , P4 ;  /* 0xff800000aeae7808 */ /* 0x001fe20002000000 */
[--C-:B------:R-:W-:Y:S01]  /*5090*/  FFMA.FTZ R21, R21, UR10, -R166.reuse ;  /* 0x0000000a15157c23 */ /* 0x100fe200080108a6 */
[----:B------:R-:W-:Y:S01]  /*50a0*/  FMNMX.FTZ R179, R173, R188, !PT ;  /* 0x000000bcadb37209 */ /* 0x000fe20007810000 */
[--C-:B------:R-:W-:Y:S01]  /*50b0*/  FFMA.FTZ R154, R154, UR10, -R166.reuse ;  /* 0x0000000a9a9a7c23 */ /* 0x100fe200080108a6 */
[----:B------:R-:W-:Y:S01]  /*50c0*/  ISETP.GT.AND P4, PT, R183, 0x39, PT ;  /* 0x00000039b700780c */ /* 0x000fe20003f84270 */
[----:B------:R-:W0:Y:S01]  /*50d0*/  MUFU.TANH R182, R182 ;  /* 0x000000b600b67308 */ /* 0x000e220000002400 */
[----:B-----5:R-:W-:Y:S01]  /*50e0*/  FSEL R175, R176, -INF , P3 ;  /* 0xff800000b0af7808 */ /* 0x020fe20001800000 */
[----:B------:R-:W-:Y:S01]  /*50f0*/  FFMA.FTZ R152, R152, UR10, -R166 ;  /* 0x0000000a98987c23 */ /* 0x000fe200080108a6 */
[----:B------:R-:W-:-:S02]  /*5100*/  FMNMX.FTZ R188, R174, R179, !PT ;  /* 0x000000b3aebc7209 */ /* 0x000fc40007810000 */
[----:B------:R-:W-:Y:S02]  /*5110*/  ISETP.GT.AND P3, PT, R183, 0x40, PT ;  /* 0x00000040b700780c */ /* 0x000fe40003f64270 */
[----:B------:R-:W-:Y:S01]  /*5120*/  FSEL R176, R177, -INF , P4 ;  /* 0xff800000b1b07808 */ /* 0x000fe20002000000 */
[----:B------:R-:W4:Y:S01]  /*5130*/  MUFU.TANH R185, R185 ;  /* 0x000000b900b97308 */ /* 0x000f220000002400 */
[----:B------:R-:W-:Y:S01]  /*5140*/  FMNMX.FTZ R179, R175, R188, !PT ;  /* 0x000000bcafb37209 */ /* 0x000fe20007810000 */
[----:B------:R-:W-:Y:S01]  /*5150*/  FFMA.FTZ R188, R163, UR10, -R166 ;  /* 0x0000000aa3bc7c23 */ /* 0x000fe200080108a6 */
[----:B------:R-:W-:Y:S02]  /*5160*/  FSEL R177, R178, -INF , P3 ;  /* 0xff800000b2b17808 */ /* 0x000fe40001800000 */
[C---:B------:R-:W-:Y:S02]  /*5170*/  ISETP.GT.AND P4, PT, R183.reuse, 0x41, PT ;  /* 0x00000041b700780c */ /* 0x040fe40003f84270 */
[----:B------:R-:W-:Y:S01]  /*5180*/  FMNMX.FTZ R178, R176, R179, !PT ;  /* 0x000000b3b0b27209 */ /* 0x000fe20007810000 */
[----:B------:R-:W5:Y:S01]  /*5190*/  MUFU.TANH R186, R186 ;  /* 0x000000ba00ba7308 */ /* 0x000f620000002400 */
[----:B------:R-:W-:-:S02]  /*51a0*/  ISETP.GT.AND P3, PT, R183, 0x48, PT ;  /* 0x00000048b700780c */ /* 0x000fc40003f64270 */
[----:B--2---:R-:W-:Y:S02]  /*51b0*/  FSEL R179, R181, -INF , P4 ;  /* 0xff800000b5b37808 */ /* 0x004fe40002000000 */
[----:B------:R-:W-:Y:S02]  /*51c0*/  FMNMX.FTZ R178, R177, R178, !PT ;  /* 0x000000b2b1b27209 */ /* 0x000fe40007810000 */
[----:B------:R-:W-:Y:S01]  /*51d0*/  ISETP.GT.AND P4, PT, R183, 0x49, PT ;  /* 0x00000049b700780c */ /* 0x000fe20003f84270 */
[----:B------:R-:W2:Y:S01]  /*51e0*/  MUFU.TANH R187, R187 ;  /* 0x000000bb00bb7308 */ /* 0x000ea20000002400 */
[----:B-1----:R-:W-:Y:S02]  /*51f0*/  FSEL R180, R180, -INF , P3 ;  /* 0xff800000b4b47808 */ /* 0x002fe40001800000 */
[----:B------:R-:W-:Y:S02]  /*5200*/  FMNMX.FTZ R181, R179, R178, !PT ;  /* 0x000000b2b3b57209 */ /* 0x000fe40007810000 */
[----:B---3--:R-:W-:-:S02]  /*5210*/  FSEL R163, R184, -INF , P4 ;  /* 0xff800000b8a37808 */ /* 0x008fc40002000000 */
[C---:B------:R-:W-:Y:S01]  /*5220*/  ISETP.GT.AND P3, PT, R183.reuse, 0x50, PT ;  /* 0x00000050b700780c */ /* 0x040fe20003f64270 */
[----:B------:R-:W-:Y:S01]  /*5230*/  MUFU.EX2 R178, R188 ;  /* 0x000000bc00b27308 */ /* 0x000fe20000000800 */
[----:B------:R-:W-:Y:S02]  /*5240*/  FMNMX.FTZ R184, R180, R181, !PT ;  /* 0x000000b5b4b87209 */ /* 0x000fe40007810000 */
[----:B------:R-:W-:Y:S02]  /*5250*/  ISETP.GT.AND P4, PT, R183, 0x51, PT ;  /* 0x00000051b700780c */ /* 0x000fe40003f84270 */
[----:B0-----:R-:W-:Y:S02]  /*5260*/  FSEL R181, R182, -INF , P3 ;  /* 0xff800000b6b57808 */ /* 0x001fe40001800000 */
[----:B------:R-:W-:Y:S01]  /*5270*/  FMNMX.FTZ R184, R163, R184, !PT ;  /* 0x000000b8a3b87209 */ /* 0x000fe20007810000 */
[----:B------:R0:W-:Y:S01]  /*5280*/  MUFU.EX2 R172, R189 ;  /* 0x000000bd00ac7308 */ /* 0x0001e20000000800 */
[----:B----4-:R-:W-:-:S02]  /*5290*/  FSEL R182, R185, -INF , P4 ;  /* 0xff800000b9b67808 */ /* 0x010fc40002000000 */
[----:B------:R-:W-:Y:S02]  /*52a0*/  ISETP.GT.AND P3, PT, R183, 0x58, PT ;  /* 0x00000058b700780c */ /* 0x000fe40003f64270 */
[----:B------:R-:W-:Y:S02]  /*52b0*/  FMNMX.FTZ R185, R181, R184, !PT ;  /* 0x000000b8b5b97209 */ /* 0x000fe40007810000 */
[----:B------:R-:W-:Y:S01]  /*52c0*/  ISETP.GT.AND P4, PT, R183, 0x59, PT ;  /* 0x00000059b700780c */ /* 0x000fe20003f84270 */
[--C-:B------:R-:W-:Y:S01]  /*52d0*/  FFMA.FTZ R183, R156, UR10, -R166.reuse ;  /* 0x0000000a9cb77c23 */ /* 0x100fe200080108a6 */
[----:B-----5:R-:W-:Y:S01]  /*52e0*/  FSEL R184, R186, -INF , P3 ;  /* 0xff800000bab87808 */ /* 0x020fe20001800000 */
[--C-:B------:R-:W-:Y:S01]  /*52f0*/  FFMA.FTZ R156, R155, UR10, -R166.reuse ;  /* 0x0000000a9b9c7c23 */ /* 0x100fe200080108a6 */
[----:B------:R-:W-:Y:S01]  /*5300*/  FMNMX.FTZ R185, R182, R185, !PT ;  /* 0x000000b9b6b97209 */ /* 0x000fe20007810000 */
[--C-:B0-----:R-:W-:Y:S01]  /*5310*/  FFMA.FTZ R189, R153, UR10, -R166.reuse ;  /* 0x0000000a99bd7c23 */ /* 0x101fe200080108a6 */
[----:B--2---:R-:W-:Y:S01]  /*5320*/  FSEL R186, R187, -INF , P4 ;  /* 0xff800000bbba7808 */ /* 0x004fe20002000000 */
[--C-:B------:R-:W-:Y:S01]  /*5330*/  FFMA.FTZ R187, R5, UR10, -R166.reuse ;  /* 0x0000000a05bb7c23 */ /* 0x100fe200080108a6 */
[----:B------:R-:W-:Y:S01]  /*5340*/  FMNMX.FTZ R185, R184, R185, !PT ;  /* 0x000000b9b8b97209 */ /* 0x000fe20007810000 */
[----:B------:R-:W-:Y:S03]  /*5350*/  MUFU.EX2 R159, R159 ;  /* 0x0000009f009f7308 */ /* 0x000fe60000000800 */
[----:B------:R-:W-:Y:S01]  /*5360*/  FMNMX.FTZ R155, R186, R185, !PT ;  /* 0x000000b9ba9b7209 */ /* 0x000fe20007810000 */
[--C-:B------:R-:W-:Y:S01]  /*5370*/  FFMA.FTZ R185, R12, UR10, -R166.reuse ;  /* 0x0000000a0cb97c23 */ /* 0x100fe200080108a6 */
[----:B------:R-:W-:-:S03]  /*5380*/  FFMA.FTZ R12, R9, UR10, -R166 ;  /* 0x0000000a090c7c23 */ /* 0x000fc600080108a6 */
[----:B------:R-:W0:Y:S01]  /*5390*/  SHFL.BFLY PT, R188, R155, 0x2, 0x1f ;  /* 0x0c401f009bbc7f89 */ /* 0x000e2200000e0000 */
        /* <DEDUP_REMOVED lines=9> */
[----:B0-----:R-:W-:-:S02]  /*5430*/  FMNMX.FTZ R5, R188, R5, !PT ;  /* 0x00000005bc057209 */ /* 0x001fc40007810000 */
[----:B------:R-:W-:Y:S02]  /*5440*/  FSEL R188, R4, RZ, P6 ;  /* 0x000000ff04bc7208 */ /* 0x000fe40003000000 */
[C---:B------:R-:W-:Y:S01]  /*5450*/  FSETP.NEU.FTZ.AND P3, PT, R5.reuse, -INF , PT ;  /* 0xff8000000500780b */ /* 0x040fe20003f7d000 */
[----:B------:R-:W-:Y:S02]  /*5460*/  FMUL.FTZ R9, R5, UR10 ;  /* 0x0000000a05097c20 */ /* 0x000fe40008410000 */
[----:B------:R-:W-:Y:S01]  /*5470*/  MUFU.EX2 R156, R156 ;  /* 0x0000009c009c7308 */ /* 0x000fe20000000800 */
[----:B------:R-:W-:Y:S02]  /*5480*/  FADD.FTZ R188, -R188, R7 ;  /* 0x00000007bcbc7221 */ /* 0x000fe40000010100 */
[----:B------:R-:W-:Y:S02]  /*5490*/  FSEL R153, R9, RZ, P3 ;  /* 0x000000ff09997208 */ /* 0x000fe40001800000 */
[----:B------:R-:W-:Y:S01]  /*54a0*/  FMUL.FTZ R188, R188, UR10 ;  /* 0x0000000abcbc7c20 */ /* 0x000fe20008410000 */
[----:B------:R-:W-:-:S02]  /*54b0*/  FSEL R9, R5, RZ, P3 ;  /* 0x000000ff05097208 */ /* 0x000fc40001800000 */
[----:B------:R-:W-:Y:S01]  /*54c0*/  MUFU.EX2 R185, R185 ;  /* 0x000000b900b97308 */ /* 0x000fe20000000800 */
[--C-:B------:R-:W-:Y:S01]  /*54d0*/  FFMA.FTZ R191, R213, UR10, -R153.reuse ;  /* 0x0000000ad5bf7c23 */ /* 0x100fe20008010899 */
[--C-:B------:R-:W-:Y:S01]  /*54e0*/  FFMA.FTZ R166, R215, UR10, -R153.reuse ;  /* 0x0000000ad7a67c23 */ /* 0x100fe20008010899 */
[----:B------:R-:W-:Y:S01]  /*54f0*/  FADD.FTZ R9, -R9, R8 ;  /* 0x0000000809097221 */ /* 0x000fe20000010100 */
[--C-:B------:R-:W-:Y:S01]  /*5500*/  FFMA.FTZ R190, R214, UR10, -R153.reuse ;  /* 0x0000000ad6be7c23 */ /* 0x100fe20008010899 */
[--C-:B------:R-:W-:Y:S01]  /*5510*/  FFMA.FTZ R193, R212, UR10, -R153.reuse ;  /* 0x0000000ad4c17c23 */ /* 0x100fe20008010899 */
[--C-:B------:R-:W-:Y:S01]  /*5520*/  FFMA.FTZ R155, R168, UR10, -R153.reuse ;  /* 0x0000000aa89b7c23 */ /* 0x100fe20008010899 */
[----:B------:R-:W-:Y:S01]  /*5530*/  FMUL.FTZ R8, R9, UR10 ;  /* 0x0000000a09087c20 */ /* 0x000fe20008410000 */
        /* <DEDUP_REMOVED lines=14> */
[----:B------:R-:W-:-:S02]  /*5620*/  FFMA.FTZ R186, R186, UR10, -R153 ;  /* 0x0000000ababa7c23 */ /* 0x000fc40008010899 */
[----:B------:R-:W1:Y:S01]  /*5630*/  MUFU.EX2 R8, R8 ;  /* 0x0000000800087308 */ /* 0x000e620000000800 */
        /* <DEDUP_REMOVED lines=66> */
[----:B------:R-:W-:Y:S01]  /*5a60*/  FFMA.FTZ R176, R177, UR10, -R153 ;  /* 0x0000000ab1b07c23 */ /* 0x000fe20008010899 */
[----:B-1----:R-:W-:Y:S01]  /*5a70*/  FADD.FTZ R196, R164, R155 ;  /* 0x0000009ba4c47221 */ /* 0x002fe20000010000 */
[----:B------:R-:W-:Y:S01]  /*5a80*/  FADD.FTZ R198, R156, R161 ;  /* 0x000000a19cc67221 */ /* 0x000fe20000010000 */
[--C-:B------:R-:W-:Y:S01]  /*5a90*/  FFMA.FTZ R177, R179, UR10, -R153.reuse ;  /* 0x0000000ab3b17c23 */ /* 0x100fe20008010899 */
[----:B------:R-:W0:Y:S01]  /*5aa0*/  MUFU.EX2 R194, R194 ;  /* 0x000000c200c27308 */ /* 0x000e220000000800 */
[--C-:B------:R-:W-:Y:S01]  /*5ab0*/  FFMA.FTZ R179, R180, UR10, -R153.reuse ;  /* 0x0000000ab4b37c23 */ /* 0x100fe20008010899 */
[----:B------:R-:W-:Y:S01]  /*5ac0*/  FADD.FTZ R161, R185, R198 ;  /* 0x000000c6b9a17221 */ /* 0x000fe20000010000 */
[----:B------:R-:W-:Y:S01]  /*5ad0*/  FFMA.FTZ R180, R163, UR10, -R153 ;  /* 0x0000000aa3b47c23 */ /* 0x000fe20008010899 */
[----:B------:R-:W-:Y:S01]  /*5ae0*/  F2FP.F16.F32.PACK_AB R153, R162, R159 ;  /* 0x0000009fa299723e */ /* 0x000fe200000000ff */
[-C--:B------:R-:W-:Y:S01]  /*5af0*/  FMUL.FTZ R95, R95, R188.reuse ;  /* 0x000000bc5f5f7220 */ /* 0x080fe20000410000 */
[----:B------:R-:W-:Y:S01]  /*5b00*/  F2FP.F16.F32.PACK_AB R159, R178, R165 ;  /* 0x000000a5b29f723e */ /* 0x000fe200000000ff */
        /* <DEDUP_REMOVED lines=38> */
[----:B------:R-:W-:Y:S01]  /*5d70*/  FMUL.FTZ R151, R151, R188 ;  /* 0x000000bc97977220 */ /* 0x000fe20000410000 */
        /* <DEDUP_REMOVED lines=28> */
[----:B------:R-:W-:Y:S01]  /*5f40*/  F2FP.F16.F32.PACK_AB R155, R160, R157 ;  /* 0x0000009da09b723e */ /* 0x000fe200000000ff */
[----:B------:R-:W-:Y:S01]  /*5f50*/  FMUL.FTZ R64, R64, R8 ;  /* 0x0000000840407220 */ /* 0x000fe20000410000 */
[----:B------:R-:W-:Y:S01]  /*5f60*/  F2FP.F16.F32.PACK_AB R157, R169, R172 ;  /* 0x000000aca99d723e */ /* 0x000fe200000000ff */
[----:B------:R-:W-:Y:S01]  /*5f70*/  FMUL.FTZ R65, R65, R8 ;  /* 0x0000000841417220 */ /* 0x000fe20000410000 */
[----:B------:R-:W-:Y:S01]  /*5f80*/  F2FP.F16.F32.PACK_AB R160, R7, R194 ;  /* 0x000000c207a0723e */ /* 0x000fe200000000ff */
        /* <DEDUP_REMOVED lines=36> */
[-C--:B------:R-:W-:Y:S01]  /*61d0*/  FMUL.FTZ R116, R116, R8.reuse ;  /* 0x0000000874747220 */ /* 0x080fe20000410000 */
[-C--:B------:R-:W-:Y:S01]  /*61e0*/  FMUL.FTZ R117, R117, R8.reuse ;  /* 0x0000000875757220 */ /* 0x080fe20000410000 */
[-C--:B------:R-:W-:Y:S01]  /*61f0*/  FMUL.FTZ R120, R120, R8.reuse ;  /* 0x0000000878787220 */ /* 0x080fe20000410000 */
[-C--:B------:R-:W-:Y:S01]  /*6200*/  FMUL.FTZ R121, R121, R8.reuse ;  /* 0x0000000879797220 */ /* 0x080fe20000410000 */
[----:B------:R-:W-:Y:S01]  /*6210*/  FMUL.FTZ R124, R124, R8 ;  /* 0x000000087c7c7220 */ /* 0x000fe20000410000 */
[----:B------:R-:W0:Y:S01]  /*6220*/  MUFU.EX2 R176, R176 ;  /* 0x000000b000b07308 */ /* 0x000e220000000800 */
[----:B-1----:R-:W-:Y:S01]  /*6230*/  FADD.FTZ R167, R174, R163 ;  /* 0x000000a3aea77221 */ /* 0x002fe20000010000 */
[----:B------:R-:W-:Y:S01]  /*6240*/  F2FP.F16.F32.PACK_AB R163, R185, R156 ;  /* 0x0000009cb9a3723e */ /* 0x000fe200000000ff */
[----:B------:R-:W-:Y:S01]  /*6250*/  FMUL.FTZ R125, R125, R8 ;  /* 0x000000087d7d7220 */ /* 0x000fe20000410000 */
[----:B------:R-:W-:Y:S01]  /*6260*/  F2FP.F16.F32.PACK_AB R156, R195, R192 ;  /* 0x000000c0c39c723e */ /* 0x000fe200000000ff */
[-C--:B------:R-:W-:Y:S01]  /*6270*/  FMUL.FTZ R128, R128, R8.reuse ;  /* 0x0000000880807220 */ /* 0x080fe20000410000 */
[-C--:B------:R-:W-:Y:S01]  /*6280*/  FMUL.FTZ R129, R129, R8.reuse ;  /* 0x0000000881817220 */ /* 0x080fe20000410000 */
[----:B------:R-:W-:Y:S01]  /*6290*/  FMUL.FTZ R132, R132, R8 ;  /* 0x0000000884847220 */ /* 0x000fe20000410000 */
[----:B------:R-:W1:Y:S01]  /*62a0*/  MUFU.EX2 R21, R21 ;  /* 0x0000001500157308 */ /* 0x000e620000000800 */
[C---:B---3--:R-:W-:Y:S01]  /*62b0*/  FADD.FTZ R158, R20.reuse, R165 ;  /* 0x000000a5149e7221 */ /* 0x048fe20000010000 */
[----:B------:R-:W-:Y:S01]  /*62c0*/  F2FP.F16.F32.PACK_AB R165, R187, R10 ;  /* 0x0000000abba5723e */ /* 0x000fe200000000ff */
[-C--:B------:R-:W-:Y:S01]  /*62d0*/  FMUL.FTZ R133, R133, R8.reuse ;  /* 0x0000000885857220 */ /* 0x080fe20000410000 */
[----:B------:R-:W-:Y:S01]  /*62e0*/  F2FP.F16.F32.PACK_AB R171, R20, R15 ;  /* 0x0000000f14ab723e */ /* 0x000fe200000000ff */
        /* <DEDUP_REMOVED lines=13> */
[----:B------:R-:W-:-:S02]  /*63c0*/  F2FP.F16.F32.PACK_AB R158, R197, R164 ;  /* 0x000000a4c59e723e */ /* 0x000fc400000000ff */
[----:B------:R-:W-:-:S04]  /*63d0*/  F2FP.F16.F32.PACK_AB R164, R213, R170 ;  /* 0x000000aad5a4723e */ /* 0x000fc800000000ff */
[----:B------:R-:W1:Y:S01]  /*63e0*/  MUFU.EX2 R179, R179 ;  /* 0x000000b300b37308 */ /* 0x000e620000000800 */
[C---:B---3--:R-:W-:Y:S01]  /*63f0*/  FADD.FTZ R0, R177.reuse, R0 ;  /* 0x00000000b1007221 */ /* 0x048fe20000010000 */
[----:B------:R-:W-:-:S06]  /*6400*/  F2FP.F16.F32.PACK_AB R168, R177, R176 ;  /* 0x000000b0b1a8723e */ /* 0x000fcc00000000ff */
[----:B------:R-:W3:Y:S01]  /*6410*/  MUFU.EX2 R152, R152 ;  /* 0x0000009800987308 */ /* 0x000ee20000000800 */
[C---:B0-----:R-:W-:Y:S01]  /*6420*/  FADD.FTZ R11, R154.reuse, R169 ;  /* 0x000000a99a0b7221 */ /* 0x041fe20000010000 */
[----:B------:R-:W-:Y:S02]  /*6430*/  F2FP.F16.F32.PACK_AB R169, R13, R14 ;  /* 0x0000000e0da9723e */ /* 0x000fe400000000ff */
[----:B------:R-:W-:Y:S02]  /*6440*/  F2FP.F16.F32.PACK_AB R173, R154, R21 ;  /* 0x000000159aad723e */ /* 0x000fe400000000ff */
[----:B------:R-:W-:Y:S02]  /*6450*/  F2FP.F16.F32.PACK_AB R154, R193, R190 ;  /* 0x000000bec19a723e */ /* 0x000fe400000000ff */
        /* <DEDUP_REMOVED lines=13> */
[----:B0-----:R-:W-:Y:S01]  /*6530*/  FADD.FTZ R10, R184, R13 ;  /* 0x0000000db80a7221 */ /* 0x001fe20000010000 */
[C---:B-1----:R-:W-:Y:S01]  /*6540*/  F2FP.F16.F32.PACK_AB R175, R189.reuse, R152 ;  /* 0x00000098bdaf723e */ /* 0x042fe200000000ff */
[----:B------:R-:W-:Y:S01]  /*6550*/  FADD.FTZ R0, R189, R0 ;  /* 0x00000000bd007221 */ /* 0x000fe20000010000 */
[----:B------:R-:W-:Y:S02]  /*6560*/  F2FP.F16.F32.PACK_AB R152, R166, R191 ;  /* 0x000000bfa698723e */ /* 0x000fe400000000ff */
[----:B------:R-:W-:Y:S01]  /*6570*/  F2FP.F16.F32.PACK_AB R166, R174, R3 ;  /* 0x00000003aea6723e */ /* 0x000fe200000000ff */
[C---:B---3--:R-:W-:Y:S01]  /*6580*/  FADD.FTZ R3, R11.reuse, R10 ;  /* 0x0000000a0b037221 */ /* 0x048fe20000010000 */
[----:B------:R-:W-:Y:S01]  /*6590*/  F2FP.F16.F32.PACK_AB R174, R11, R184 ;  /* 0x000000b80bae723e */ /* 0x000fe200000000ff */
[----:B--2---:R-:W-:Y:S06]  /*65a0*/  @!P0 BRA `(.L_x_4611) ;  /* 0x0000000000048947 */ /* 0x004fec0003800000 */
[----:B------:R-:W-:Y:S01]  /*65b0*/  BPT.TRAP 0x1 ;  /* 0x000000040000795c */ /* 0x000fe20000300000 */
.L_x_4611:
[----:B------:R0:W1:Y:S01]  /*65c0*/  SYNCS.PHASECHK.TRANS64.TRYWAIT P3, [UR26+0x22850], R6 ;  /* 0x02285006ff0075a7 */ /* 0x000062000806015a */
[----:B------:R-:W-:Y:S05]  /*65d0*/  @!P0 BRA `(.L_x_4612) ;  /* 0x0000000000048947 */ /* 0x000fea0003800000 */
[----:B------:R-:W-:Y:S01]  /*65e0*/  BPT.TRAP 0x1 ;  /* 0x000000040000795c */ /* 0x000fe20000300000 */
.L_x_4612:
[----:B-1----:R-:W-:Y:S05]  /*65f0*/  @P3 BRA `(.L_x_4613) ;  /* 0x0000000000083947 */ /* 0x002fea0003800000 */
[----:B------:R-:W1:Y:S02]  /*6600*/  SYNCS.PHASECHK.TRANS64.TRYWAIT P3, [UR26+0x22850], R6 ;  /* 0x02285006ff0075a7 */ /* 0x000e64000806015a */
[----:B-1----:R-:W-:Y:S05]  /*6610*/  @!P3 BRA `(.L_x_4614) ;  /* 0x000000c000f0b947 */ /* 0x002fea0003800000 */
.L_x_4613:
        /* <DEDUP_REMOVED lines=49> */
.L_x_4606:
[----:B------:R-:W-:-:S13]  /*6930*/  ISETP.LE.AND P1, PT, RZ, UR23, PT ;  /* 0x00000017ff007c0c */ /* 0x000fda000bf23270 */
[----:B------:R-:W-:Y:S05]  /*6940*/  @!P1 BRA `(.L_x_4616) ;  /* 0x0000002000d09947 */ /* 0x000fea0003800000 */
[----:B------:R-:W-:Y:S01]  /*6950*/  IMAD.MOV.U32 R7, RZ, RZ, R4 ;  /* 0x000000ffff077224 */ /* 0x000fe200078e0004 */
[----:B------:R-:W-:Y:S01]  /*6960*/  ULDC UR24, c[0x0][0x9d8] ;  /* 0x0002760000187ab9 */ /* 0x000fe20000000800 */
[----:B------:R-:W-:Y:S01]  /*6970*/  IMAD.MOV.U32 R8, RZ, RZ, R5 ;  /* 0x000000ffff087224 */ /* 0x000fe200078e0005 */
[----:B------:R-:W-:-:S06]  /*6980*/  ULDC UR22, c[0x0][0x988] ;  /* 0x0002620000167ab9 */ /* 0x000fcc0000000800 */
.L_x_4625:
[----:B------:R-:W-:-:S04]  /*6990*/  UIADD3 UR37, UR37, 0x1, URZ ;  /* 0x0000000125257890 */ /* 0x000fc8000fffe03f */
[----:B------:R-:W-:-:S04]  /*69a0*/  UISETP.NE.AND UP0, UPT, UR37, 0x2, UPT ;  /* 0x000000022500788c */ /* 0x000fc8000bf05270 */
[----:B------:R-:W-:Y:S02]  /*69b0*/  USEL UR6, URZ, 0x1, UP0 ;  /* 0x000000013f067887 */ /* 0x000fe40008000000 */
[----:B------:R-:W-:Y:S02]  /*69c0*/  USEL UR37, UR37, URZ, UP0 ;  /* 0x0000003f25257287 */ /* 0x000fe40008000000 */
[----:B------:R-:W-:Y:S01]  /*69d0*/  ULOP3.LUT UR38, UR38, UR6, URZ, 0x3c, !UPT ;  /* 0x0000000626267292 */ /* 0x000fe2000f8e3c3f */
[----:B-1----:R-:W-:Y:S11]  /*69e0*/  @!P0 BRA `(.L_x_4617) ;  /* 0x0000000000048947 */ /* 0x002ff60003800000 */
[----:B------:R-:W-:Y:S01]  /*69f0*/  BPT.TRAP 0x1 ;  /* 0x000000040000795c */ /* 0x000fe20000300000 */
.L_x_4617:
        /* <DEDUP_REMOVED lines=9> */
.L_x_4618:
[----:B-1----:R-:W-:Y:S05]  /*6a90*/  @P1 BRA `(.L_x_4619) ;  /* 0x0000000000081947 */ /* 0x002fea0003800000 */
[----:B------:R-:W1:Y:S02]  /*6aa0*/  SYNCS.PHASECHK.TRANS64.TRYWAIT P1, [UR25+0x22830], R6 ;  /* 0x02283006ff0075a7 */ /* 0x000e640008020159 */
[----:B-1----:R-:W-:Y:S05]  /*6ab0*/  @!P1 BRA `(.L_x_4620) ;  /* 0x000000bc00dc9947 */ /* 0x002fea0003800000 */
.L_x_4619:
        /* <DEDUP_REMOVED lines=487> */
.L_x_4621:
[----:B------:R0:W1:Y:S01]  /*8930*/  SYNCS.PHASECHK.TRANS64.TRYWAIT P1, [UR25+0x22850], R6 ;  /* 0x02285006ff0075a7 */ /* 0x0000620008020159 */
[----:B------:R-:W-:Y:S05]  /*8940*/  @!P0 BRA `(.L_x_4622) ;  /* 0x0000000000048947 */ /* 0x000fea0003800000 */
[----:B------:R-:W-:Y:S01]  /*8950*/  BPT.TRAP 0x1 ;  /* 0x000000040000795c */ /* 0x000fe20000300000 */
.L_x_4622:
[----:B-1----:R-:W-:Y:S05]  /*8960*/  @P1 BRA `(.L_x_4623) ;  /* 0x0000000000081947 */ /* 0x002fea0003800000 */
[----:B------:R-:W1:Y:S02]  /*8970*/  SYNCS.PHASECHK.TRANS64.TRYWAIT P1, [UR25+0x22850], R6 ;  /* 0x02285006ff0075a7 */ /* 0x000e640008020159 */
[----:B-1----:R-:W-:Y:S05]  /*8980*/  @!P1 BRA `(.L_x_4624) ;  /* 0x000000a000409947 */ /* 0x002fea0003800000 */
.L_x_4623:
        /* <DEDUP_REMOVED lines=48> */
.L_x_4616:
[----:B01----:R-:W0:Y:S01]  /*8c90*/  SHFL.BFLY PT, R6, R3, 0x2, 0x1f ;  /* 0x0c401f0003067f89 */ /* 0x003e2200000e0000 */
[----:B------:R-:W-:Y:S01]  /*8ca0*/  UIADD3 UR37, UR37, 0x1, URZ ;  /* 0x0000000125257890 */ /* 0x000fe2000fffe03f */
[----:B------:R-:W-:Y:S01]  /*8cb0*/  IMAD.U32 R14, RZ, RZ, UR10 ;  /* 0x0000000aff0e7e24 */ /* 0x000fe2000f8e00ff */
[----:B------:R1:W-:Y:S06]  /*8cc0*/  BAR.ARV R9, 0x100 ;  /* 0x000400090000751d */ /* 0x0003ec0000002000 */
[----:B------:R-:W-:Y:S02]  /*8cd0*/  UISETP.NE.AND UP0, UPT, UR37, 0x2, UPT ;  /* 0x000000022500788c */ /* 0x000fe4000bf05270 */
[----:B------:R-:W-:Y:S06]  /*8ce0*/  BAR.ARV 0x8, 0x180 ;  /* 0x0206000000007b1d */ /* 0x000fec0000002000 */
[----:B------:R-:W-:Y:S01]  /*8cf0*/  USEL UR4, URZ, 0x1, UP0 ;  /* 0x000000013f047887 */ /* 0x000fe20008000000 */
[----:B------:R-:W-:Y:S01]  /*8d00*/  PLOP3.LUT P0, PT, PT, PT, PT, 0x8, 0x0 ;  /* 0x000000000000781c */ /* 0x000fe20003f0e170 */
[----:B------:R-:W2:Y:S01]  /*8d10*/  SHFL.BFLY PT, R11, R0, 0x2, 0x1f ;  /* 0x0c401f00000b7f89 */ /* 0x000ea200000e0000 */
[----:B------:R-:W-:-:S02]  /*8d20*/  UIADD3 UR47, UR47, 0x1, URZ ;  /* 0x000000012f2f7890 */ /* 0x000fc4000fffe03f */
[----:B------:R-:W-:Y:S01]  /*8d30*/  USEL UR37, UR37, URZ, UP0 ;  /* 0x0000003f25257287 */ /* 0x000fe20008000000 */
[----:B0-----:R-:W-:Y:S01]  /*8d40*/  FADD.FTZ R6, R6, R3 ;  /* 0x0000000306067221 */ /* 0x001fe20000010000 */
[----:B------:R-:W-:Y:S01]  /*8d50*/  IMAD.MOV.U32 R3, RZ, RZ, -0x800000 ;  /* 0xff800000ff037424 */ /* 0x000fe200078e00ff */
[----:B------:R-:W-:-:S03]  /*8d60*/  ULOP3.LUT UR38, UR38, UR4, URZ, 0x3c, !UPT ;  /* 0x0000000426267292 */ /* 0x000fc6000f8e3c3f */
[----:B------:R-:W0:Y:S01]  /*8d70*/  SHFL.BFLY PT, R7, R6, 0x1, 0x1f ;  /* 0x0c201f0006077f89 */ /* 0x000e2200000e0000 */
[----:B--2---:R-:W-:Y:S01]  /*8d80*/  FADD.FTZ R11, R11, R0 ;  /* 0x000000000b0b7221 */ /* 0x004fe20000010000 */
[----:B------:R-:W-:-:S04]  /*8d90*/  IMAD.MOV.U32 R0, RZ, RZ, RZ ;  /* 0x000000ffff007224 */ /* 0x000fc800078e00ff */
[----:B------:R-:W2:Y:S01]  /*8da0*/  SHFL.BFLY PT, R8, R11, 0x1, 0x1f ;  /* 0x0c201f000b087f89 */ /* 0x000ea200000e0000 */
[----:B0-----:R-:W-:Y:S01]  /*8db0*/  FADD.FTZ R12, R6, R7 ;  /* 0x00000007060c7221 */ /* 0x001fe20000010000 */
[----:B------:R-:W-:Y:S02]  /*8dc0*/  IMAD.MOV.U32 R7, RZ, RZ, RZ ;  /* 0x000000ffff077224 */ /* 0x000fe400078e00ff */
[----:B------:R-:W-:Y:S02]  /*8dd0*/  IMAD.U32 R6, RZ, RZ, UR10 ;  /* 0x0000000aff067e24 */ /* 0x000fe4000f8e00ff */
[----:B------:R-:W-:-:S13]  /*8de0*/  FSETP.NE.FTZ.AND P1, PT, R12, RZ, PT ;  /* 0x000000ff0c00720b */ /* 0x000fda0003f35000 */
[----:B------:R-:W0:Y:S01]  /*8df0*/  @P1 MUFU.RCP R7, R12 ;  /* 0x0000000c00071308 */ /* 0x000e220000001000 */
[----:B------:R-:W-:Y:S01]  /*8e00*/  @P1 FMUL.FTZ R6, R6, 0.69314718246459960938 ;  /* 0x3f31721806061820 */ /* 0x000fe20000410000 */
[----:B--2---:R-:W-:Y:S01]  /*8e10*/  FADD.FTZ R13, R11, R8 ;  /* 0x000000080b0d7221 */ /* 0x004fe20000010000 */
[----:B------:R-:W-:-:S04]  /*8e20*/  IMAD.MOV.U32 R8, RZ, RZ, -0x800000 ;  /* 0xff800000ff087424 */ /* 0x000fc800078e00ff */
[----:B------:R-:W-:Y:S01]  /*8e30*/  FSETP.NE.FTZ.AND P2, PT, R13, RZ, PT ;  /* 0x000000ff0d00720b */ /* 0x000fe20003f55000 */
        /* <DEDUP_REMOVED lines=64> */
[----:B------:R-:W0:Y:S01]  /*9240*/  @P2 MUFU.LG2 R11, R13 ;  /* 0x0000000d000b2308 */ /* 0x000e220000000c00 */
[----:B------:R-:W-:-:S07]  /*9250*/  @P2 FMUL.FTZ R14, R14, 0.69314718246459960938 ;  /* 0x3f3172180e0e2820 */ /* 0x000fce0000410000 */
[----:B------:R-:W2:Y:S08]  /*9260*/  @P1 MUFU.LG2 R7, R12 ;  /* 0x0000000c00071308 */ /* 0x000eb00000000c00 */
[----:B------:R-:W3:Y:S01]  /*9270*/  @P2 MUFU.RCP R0, R13 ;  /* 0x0000000d00002308 */ /* 0x000ee20000001000 */
[----:B0-----:R-:W-:-:S04]  /*9280*/  @P2 FMUL.FTZ R11, R11, 0.69314718246459960938 ;  /* 0x3f3172180b0b2820 */ /* 0x001fc80000410000 */
[----:B------:R-:W-:Y:S01]  /*9290*/  @P2 FFMA.FTZ R3, R14, R4, R11 ;  /* 0x000000040e032223 */ /* 0x000fe2000001000b */
[----:B--2---:R-:W-:-:S04]  /*92a0*/  @P1 FMUL.FTZ R7, R7, 0.69314718246459960938 ;  /* 0x3f31721807071820 */ /* 0x004fc80000410000 */
[----:B------:R-:W-:Y:S01]  /*92b0*/  @P1 FFMA.FTZ R8, R6, R5, R7 ;  /* 0x0000000506081223 */ /* 0x000fe20000010007 */
        /* <DEDUP_REMOVED lines=63> */
[----:B------:R-:W-:-:S07]  /*96b0*/  FMUL.FTZ R0, R151, R0 ;  /* 0x0000000097007220 */ /* 0x000fce0000410000 */
.L_x_4595:
        /* <DEDUP_REMOVED lines=43> */
[C---:B------:R-:W-:Y:S02]  /*9970*/  LOP3.LUT R11, R110.reuse, 0x380, RZ, 0xc0, !PT ;  /* 0x000003806e0b7812 */ /* 0x040fe400078ec0ff */
[C---:B------:R-:W-:Y:S01]  /*9980*/  IADD3 R177, P0, R110.reuse, 0x40, RZ ;  /* 0x000000406eb17810 */ /* 0x040fe20007f1e0ff */
[----:B------:R-:W-:Y:S01]  /*9990*/  IMAD.X R13, RZ, RZ, R111, P1 ;  /* 0x000000ffff0d7224 */ /* 0x000fe200008e066f */
[----:B------:R-:W-:-:S02]  /*99a0*/  IADD3 R179, P4, R110, 0x60, RZ ;  /* 0x000000606eb37810 */ /* 0x000fc40007f9e0ff */
        /* <DEDUP_REMOVED lines=13> */
[----:B------:R-:W-:Y:S01]  /*9a80*/  IMAD.X R63, RZ, RZ, R111, P1 ;  /* 0x000000ffff3f7224 */ /* 0x000fe200008e066f */
[----:B------:R-:W-:-:S02]  /*9a90*/  LOP3.LUT R14, R177, 0x380, RZ, 0xc0, !PT ;  /* 0x00000380b10e7812 */ /* 0x000fc400078ec0ff */
        /* <DEDUP_REMOVED lines=17> */
[----:B------:R-:W-:Y:S02]  /*9bb0*/  SHF.R.U64 R12, R12, 0x3, RZ ;  /* 0x000000030c0c7819 */ /* 0x000fe400000012ff */
[----:B------:R-:W-:Y:S02]  /*9bc0*/  LOP3.LUT R38, R183, 0x380, RZ, 0xc0, !PT ;  /* 0x00000380b7267812 */ /* 0x000fe400078ec0ff */
[----:B------:R-:W-:Y:S02]  /*9bd0*/  SHF.R.U64 R14, R14, 0x3, RZ ;  /* 0x000000030e0e7819 */ /* 0x000fe400000012ff */
[----:B------:R-:W-:Y:S02]  /*9be0*/  LOP3.LUT R46, R185, 0x380, RZ, 0xc0, !PT ;  /* 0x00000380b92e7812 */ /* 0x000fe400078ec0ff */
[----:B------:R-:W-:Y:S02]  /*9bf0*/  SHF.R.U64 R20, R20, 0x3, RZ ;  /* 0x0000000314147819 */ /* 0x000fe400000012ff */
[----:B------:R-:W-:-:S02]  /*9c00*/  LOP3.LUT R54, R187, 0x380, RZ, 0xc0, !PT ;  /* 0x00000380bb367812 */ /* 0x000fc400078ec0ff */
[----:B------:R-:W-:Y:S02]  /*9c10*/  SHF.R.U64 R30, R30, 0x3, RZ ;  /* 0x000000031e1e7819 */ /* 0x000fe400000012ff */
[----:B------:R-:W-:Y:S02]  /*9c20*/  LOP3.LUT R62, R189, 0x380, RZ, 0xc0, !PT ;  /* 0x00000380bd3e7812 */ /* 0x000fe400078ec0ff */
[----:B------:R-:W-:Y:S02]  /*9c30*/  LOP3.LUT R98, R197, 0x380, RZ, 0xc0, !PT ;  /* 0x00000380c5627812 */ /* 0x000fe400078ec0ff */
[----:B------:R-:W-:Y:S01]  /*9c40*/  MOV R110, R110 ;  /* 0x0000006e006e7202 */ /* 0x000fe20000000f00 */
[----:B------:R-:W-:Y:S01]  /*9c50*/  BAR.SYNC.DEFER_BLOCKING 0x1, 0x100 ;  /* 0x0044000000007b1d */ /* 0x000fe20000010000 */
[----:B------:R-:W-:Y:S02]  /*9c60*/  LOP3.LUT R12, R12, R175, RZ, 0x3c, !PT ;  /* 0x000000af0c0c7212 */ /* 0x000fe400078e3cff */
[----:B------:R-:W-:-:S02]  /*9c70*/  SHF.R.U64 R38, R38, 0x3, RZ ;  /* 0x0000000326267819 */ /* 0x000fc400000012ff */
[----:B------:R-:W-:Y:S02]  /*9c80*/  LOP3.LUT R70, R191, 0x380, RZ, 0xc0, !PT ;  /* 0x00000380bf467812 */ /* 0x000fe400078ec0ff */
        /* <DEDUP_REMOVED lines=8> */
[----:B------:R-:W-:Y:S01]  /*9d10*/  SHF.R.U64 R62, R62, 0x3, RZ ;  /* 0x000000033e3e7819 */ /* 0x000fe200000012ff */
[----:B------:R-:W-:Y:S01]  /*9d20*/  STSM.16.M88.4 [R110], R24 ;  /* 0x000000186e007844 */ /* 0x000fe20000000200 */
[----:B------:R-:W-:Y:S02]  /*9d30*/  SHF.R.U64 R98, R98, 0x3, RZ ;  /* 0x0000000362627819 */ /* 0x000fe400000012ff */
[----:B------:R-:W-:-:S02]  /*9d40*/  LOP3.LUT R38, R38, R183, RZ, 0x3c, !PT ;  /* 0x000000b726267212 */ /* 0x000fc400078e3cff */
[----:B------:R-:W-:Y:S02]  /*9d50*/  SHF.R.U64 R70, R70, 0x3, RZ ;  /* 0x0000000346467819 */ /* 0x000fe400000012ff */
[----:B------:R-:W-:Y:S02]  /*9d60*/  LOP3.LUT R102, R6, 0x380, RZ, 0xc0, !PT ;  /* 0x0000038006667812 */ /* 0x000fe400078ec0ff */
[----:B------:R-:W-:Y:S02]  /*9d70*/  SHF.R.U64 R111, R111, 0x3, RZ ;  /* 0x000000036f6f7819 */ /* 0x000fe400000012ff */
[----:B------:R-:W-:Y:S02]  /*9d80*/  MOV R28, R12 ;  /* 0x0000000c001c7202 */ /* 0x000fe40000000f00 */
[----:B------:R-:W-:Y:S02]  /*9d90*/  LOP3.LUT R46, R46, R185, RZ, 0x3c, !PT ;  /* 0x000000b92e2e7212 */ /* 0x000fe400078e3cff */
[----:B------:R-:W-:Y:S01]  /*9da0*/  SHF.R.U64 R78, R78, 0x3, RZ ;  /* 0x000000034e4e7819 */ /* 0x000fe200000012ff */
[----:B------:R-:W-:Y:S01]  /*9db0*/  STSM.16.M88.4 [R28], R32 ;  /* 0x000000201c007844 */ /* 0x000fe20000000200 */
[----:B------:R-:W-:-:S02]  /*9dc0*/  MOV R14, R14 ;  /* 0x0000000e000e7202 */ /* 0x000fc40000000f00 */
[----:B------:R-:W-:Y:S02]  /*9dd0*/  LOP3.LUT R54, R54, R187, RZ, 0x3c, !PT ;  /* 0x000000bb36367212 */ /* 0x000fe400078e3cff */
[----:B------:R-:W-:Y:S01]  /*9de0*/  SHF.R.U64 R94, R94, 0x3, RZ ;  /* 0x000000035e5e7819 */ /* 0x000fe200000012ff */
[----:B------:R-:W-:Y:S01]  /*9df0*/  STSM.16.M88.4 [R14], R40 ;  /* 0x000000280e007844 */ /* 0x000fe20000000200 */
[----:B------:R-:W-:Y:S02]  /*9e00*/  LOP3.LUT R175, R174, 0x380, RZ, 0xc0, !PT ;  /* 0x00000380aeaf7812 */ /* 0x000fe400078ec0ff */
[----:B------:R-:W-:Y:S02]  /*9e10*/  MOV R20, R20 ;  /* 0x0000001400147202 */ /* 0x000fe40000000f00 */
[----:B------:R-:W-:Y:S02]  /*9e20*/  LOP3.LUT R62, R62, R189, RZ, 0x3c, !PT ;  /* 0x000000bd3e3e7212 */ /* 0x000fe400078e3cff */
[----:B------:R-:W-:Y:S01]  /*9e30*/  LOP3.LUT R98, R98, R197, RZ, 0x3c, !PT ;  /* 0x000000c562627212 */ /* 0x000fe200078e3cff */
[----:B------:R-:W-:Y:S01]  /*9e40*/  STSM.16.M88.4 [R20], R48 ;  /* 0x0000003014007844 */ /* 0x000fe20000000200 */
[----:B------:R-:W-:-:S02]  /*9e50*/  MOV R30, R30 ;  /* 0x0000001e001e7202 */ /* 0x000fc40000000f00 */
[----:B------:R-:W-:Y:S02]  /*9e60*/  F2FP.F16.F32.PACK_AB R59, R158, R59 ;  /* 0x0000003b9e3b723e */ /* 0x000fe400000000ff */
[----:B------:R-:W-:Y:S02]  /*9e70*/  F2FP.F16.F32.PACK_AB R65, R157, R66 ;  /* 0x000000429d41723e */ /* 0x000fe400000000ff */
[----:B------:R-:W-:Y:S01]  /*9e80*/  F2FP.F16.F32.PACK_AB R72, R73, R72 ;  /* 0x000000484948723e */ /* 0x000fe200000000ff */
[----:B------:R-:W-:Y:S01]  /*9e90*/  STSM.16.M88.4 [R30], R56 ;  /* 0x000000381e007844 */ /* 0x000fe20000000200 */
[----:B------:R-:W-:Y:S02]  /*9ea0*/  LOP3.LUT R70, R70, R191, RZ, 0x3c, !PT ;  /* 0x000000bf46467212 */ /* 0x000fe400078e3cff */
[----:B------:R-:W-:Y:S02]  /*9eb0*/  SHF.R.U64 R29, R102, 0x3, RZ ;  /* 0x00000003661d7819 */ /* 0x000fe400000012ff */
[----:B------:R-:W-:-:S02]  /*9ec0*/  LOP3.LUT R106, R111, R106, RZ, 0x3c, !PT ;  /* 0x0000006a6f6a7212 */ /* 0x000fc400078e3cff */
[----:B------:R-:W-:Y:S02]  /*9ed0*/  MOV R38, R38 ;  /* 0x0000002600267202 */ /* 0x000fe40000000f00 */
[----:B------:R-:W-:Y:S02]  /*9ee0*/  F2FP.F16.F32.PACK_AB R66, R69, R68 ;  /* 0x000000444542723e */ /* 0x000fe400000000ff */
[----:B------:R-:W-:Y:S02]  /*9ef0*/  F2FP.F16.F32.PACK_AB R67, R156, R67 ;  /* 0x000000439c43723e */ /* 0x000fe400000000ff */
[----:B------:R-:W-:Y:S02]  /*9f00*/  F2FP.F16.F32.PACK_AB R73, R155, R74 ;  /* 0x0000004a9b49723e */ /* 0x000fe400000000ff */
[----:B------:R-:W-:Y:S01]  /*9f10*/  F2FP.F16.F32.PACK_AB R80, R81, R80 ;  /* 0x000000505150723e */ /* 0x000fe200000000ff */
[----:B------:R-:W-:Y:S01]  /*9f20*/  STSM.16.M88.4 [R38], R64 ;  /* 0x0000004026007844 */ /* 0x000fe20000000200 */
        /* <DEDUP_REMOVED lines=11> */
[----:B------:R-:W-:Y:S02]  /*9fe0*/  F2FP.F16.F32.PACK_AB R83, R83, R86 ;  /* 0x000000565353723e */ /* 0x000fe400000000ff */
[----:B------:R-:W-:Y:S02]  /*9ff0*/  F2FP.F16.F32.PACK_AB R89, R152, R90 ;  /* 0x0000005a9859723e */ /* 0x000fe400000000ff */
[----:B------:R-:W-:Y:S01]  /*a000*/  MOV R62, R62 ;  /* 0x0000003e003e7202 */ /* 0x000fe20000000f00 */
[----:B------:R0:W-:Y:S01]  /*a010*/  STSM.16.M88.4 [R54], R80 ;  /* 0x0000005036007844 */ /* 0x0001e20000000200 */
[----:B------:R-:W-:-:S02]  /*a020*/  MOV R13, R98 ;  /* 0x00000062000d7202 */ /* 0x000fc40000000f00 */
[----:B------:R-:W-:Y:S02]  /*a030*/  F2FP.F16.F32.PACK_AB R90, R93, R92 ;  /* 0x0000005c5d5a723e */ /* 0x000fe400000000ff */
[----:B------:R-:W-:Y:S02]  /*a040*/  F2FP.F16.F32.PACK_AB R91, R91, R9 ;  /* 0x000000095b5b723e */ /* 0x000fe400000000ff */
[----:B------:R-:W-:Y:S02]  /*a050*/  F2FP.F16.F32.PACK_AB R96, R97, R96 ;  /* 0x000000606160723e */ /* 0x000fe400000000ff */
[----:B------:R-:W-:Y:S01]  /*a060*/  LOP3.LUT R102, R29, R6, RZ, 0x3c, !PT ;  /* 0x000000061d667212 */ /* 0x000fe200078e3cff */
[----:B------:R-:W-:Y:S01]  /*a070*/  STSM.16.M88.4 [R62], R88 ;  /* 0x000000583e007844 */ /* 0x000fe20000000200 */
[----:B------:R-:W-:Y:S02]  /*a080*/  MOV R70, R70 ;  /* 0x0000004600467202 */ /* 0x000fe40000000f00 */
[----:B------:R-:W-:-:S02]  /*a090*/  MOV R12, R106 ;  /* 0x0000006a000c7202 */ /* 0x000fc40000000f00 */
[----:B------:R-:W-:Y:S02]  /*a0a0*/  F2FP.F16.F32.PACK_AB R97, R167, R87 ;  /* 0x00000057a761723e */ /* 0x000fe400000000ff */
[----:B------:R-:W-:Y:S02]  /*a0b0*/  F2FP.F16.F32.PACK_AB R104, R105, R104 ;  /* 0x000000686968723e */ /* 0x000fe400000000ff */
[----:B------:R-:W-:Y:S02]  /*a0c0*/  F2FP.F16.F32.PACK_AB R112, R113, R112 ;  /* 0x000000707170723e */ /* 0x000fe400000000ff */
[----:B------:R-:W-:Y:S02]  /*a0d0*/  F2FP.F16.F32.PACK_AB R120, R121, R120 ;  /* 0x000000787978723e */ /* 0x000fe400000000ff */
[----:B------:R-:W-:Y:S02]  /*a0e0*/  F2FP.F16.F32.PACK_AB R128, R129, R128 ;  /* 0x000000808180723e */ /* 0x000fe400000000ff */
[----:B------:R-:W-:-:S02]  /*a0f0*/  F2FP.F16.F32.PACK_AB R136, R137, R136 ;  /* 0x000000888988723e */ /* 0x000fc400000000ff */
[----:B------:R-:W-:Y:S01]  /*a100*/  F2FP.F16.F32.PACK_AB R144, R145, R144 ;  /* 0x000000909190723e */ /* 0x000fe200000000ff */
[----:B------:R-:W-:Y:S01]  /*a110*/  UISETP.NE.U32.AND UP1, UPT, UR8, URZ, UPT ;  /* 0x0000003f0800728c */ /* 0x000fe2000bf25070 */
[----:B------:R-:W-:Y:S01]  /*a120*/  F2FP.F16.F32.PACK_AB R98, R101, R100 ;  /* 0x000000646562723e */ /* 0x000fe200000000ff */
[----:B0-----:R-:W0:Y:S01]  /*a130*/  LDC R81, c[0x0][0xbe8] ;  /* 0x0002fa00ff517b82 */ /* 0x001e220000000800 */
[----:B------:R-:W-:Y:S02]  /*a140*/  F2FP.F16.F32.PACK_AB R99, R169, R168 ;  /* 0x000000a8a963723e */ /* 0x000fe400000000ff */
[----:B------:R-:W-:Y:S02]  /*a150*/  MOV R78, R78 ;  /* 0x0000004e004e7202 */ /* 0x000fe40000000f00 */
[----:B------:R-:W-:Y:S01]  /*a160*/  F2FP.F16.F32.PACK_AB R105, R171, R170 ;  /* 0x000000aaab69723e */ /* 0x000fe200000000ff */
[----:B------:R-:W-:Y:S01]  /*a170*/  STSM.16.M88.4 [R70], R96 ;  /* 0x0000006046007844 */ /* 0x000fe20000000200 */
[----:B------:R-:W-:-:S02]  /*a180*/  F2FP.F16.F32.PACK_AB R106, R109, R108 ;  /* 0x0000006c6d6a723e */ /* 0x000fc400000000ff */
[----:B------:R-:W-:Y:S02]  /*a190*/  F2FP.F16.F32.PACK_AB R107, R173, R172 ;  /* 0x000000acad6b723e */ /* 0x000fe400000000ff */
[----:B------:R-:W-:Y:S02]  /*a1a0*/  F2FP.F16.F32.PACK_AB R113, R115, R114 ;  /* 0x000000727371723e */ /* 0x000fe400000000ff */
[----:B------:R-:W-:Y:S01]  /*a1b0*/  LOP3.LUT R10, R175, R174, RZ, 0x3c, !PT ;  /* 0x000000aeaf0a7212 */ /* 0x000fe200078e3cff */
[----:B------:R-:W-:Y:S01]  /*a1c0*/  STSM.16.M88.4 [R78], R104 ;  /* 0x000000684e007844 */ /* 0x000fe20000000200 */
[----:B------:R-:W-:Y:S02]  /*a1d0*/  MOV R94, R94 ;  /* 0x0000005e005e7202 */ /* 0x000fe40000000f00 */
[----:B------:R-:W-:Y:S02]  /*a1e0*/  F2FP.F16.F32.PACK_AB R114, R117, R116 ;  /* 0x000000747572723e */ /* 0x000fe400000000ff */
[----:B------:R-:W-:-:S02]  /*a1f0*/  F2FP.F16.F32.PACK_AB R115, R119, R118 ;  /* 0x000000767773723e */ /* 0x000fc400000000ff */
[----:B------:R-:W-:Y:S02]  /*a200*/  F2FP.F16.F32.PACK_AB R121, R123, R122 ;  /* 0x0000007a7b79723e */ /* 0x000fe400000000ff */
[----:B------:R-:W-:Y:S01]  /*a210*/  F2FP.F16.F32.PACK_AB R122, R125, R124 ;  /* 0x0000007c7d7a723e */ /* 0x000fe200000000ff */
[----:B------:R-:W-:Y:S01]  /*a220*/  STSM.16.M88.4 [R94], R112 ;  /* 0x000000705e007844 */ /* 0x000fe20000000200 */
[----:B------:R-:W-:Y:S02]  /*a230*/  F2FP.F16.F32.PACK_AB R123, R127, R126 ;  /* 0x0000007e7f7b723e */ /* 0x000fe400000000ff */
[----:B------:R-:W-:Y:S02]  /*a240*/  F2FP.F16.F32.PACK_AB R129, R131, R130 ;  /* 0x000000828381723e */ /* 0x000fe400000000ff */
[----:B------:R-:W-:Y:S01]  /*a250*/  MOV R102, R102 ;  /* 0x0000006600667202 */ /* 0x000fe20000000f00 */
[----:B------:R1:W-:Y:S01]  /*a260*/  STSM.16.M88.4 [R13], R120 ;  /* 0x000000780d007844 */ /* 0x0003e20000000200 */
[----:B------:R-:W-:-:S02]  /*a270*/  F2FP.F16.F32.PACK_AB R130, R133, R132 ;  /* 0x000000848582723e */ /* 0x000fc400000000ff */
[----:B------:R-:W-:Y:S02]  /*a280*/  F2FP.F16.F32.PACK_AB R131, R135, R134 ;  /* 0x000000868783723e */ /* 0x000fe400000000ff */
[----:B------:R-:W-:Y:S02]  /*a290*/  F2FP.F16.F32.PACK_AB R137, R139, R138 ;  /* 0x0000008a8b89723e */ /* 0x000fe400000000ff */
[----:B------:R-:W-:Y:S01]  /*a2a0*/  F2FP.F16.F32.PACK_AB R138, R141, R140 ;  /* 0x0000008c8d8a723e */ /* 0x000fe200000000ff */
[----:B------:R2:W-:Y:S01]  /*a2b0*/  STSM.16.M88.4 [R102], R128 ;  /* 0x0000008066007844 */ /* 0x0005e20000000200 */
[----:B------:R-:W-:Y:S02]  /*a2c0*/  F2FP.F16.F32.PACK_AB R139, R143, R142 ;  /* 0x0000008e8f8b723e */ /* 0x000fe400000000ff */
[----:B------:R-:W-:Y:S02]  /*a2d0*/  F2FP.F16.F32.PACK_AB R145, R147, R146 ;  /* 0x000000929391723e */ /* 0x000fe400000000ff */
[----:B------:R-:W-:Y:S01]  /*a2e0*/  MOV R6, R10 ;  /* 0x0000000a00067202 */ /* 0x000fe20000000f00 */
[----:B------:R2:W-:Y:S01]  /*a2f0*/  STSM.16.M88.4 [R12], R136 ;  /* 0x000000880c007844 */ /* 0x0005e20000000200 */
[----:B------:R-:W-:Y:S01]  /*a300*/  F2FP.F16.F32.PACK_AB R146, R149, R148 ;  /* 0x000000949592723e */ /* 0x000fe200000000ff */
[----:B------:R-:W-:Y:S01]  /*a310*/  IMAD.U32 R10, RZ, RZ, UR4 ;  /* 0x00000004ff0a7e24 */ /* 0x000fe2000f8e00ff */
[----:B------:R-:W-:Y:S01]  /*a320*/  F2FP.F16.F32.PACK_AB R147, R0, R150 ;  /* 0x000000960093723e */ /* 0x000fe200000000ff */
[----:B------:R-:W-:Y:S01]  /*a330*/  IMAD.U32 R11, RZ, RZ, UR7 ;  /* 0x00000007ff0b7e24 */ /* 0x000fe2000f8e00ff */
[----:B------:R-:W-:-:S03]  /*a340*/  PLOP3.LUT P0, PT, PT, PT, UP0, 0x80, 0x0 ;  /* 0x000000000000781c */ /* 0x000fc60003f0f008 */
[----:B------:R2:W-:Y:S01]  /*a350*/  STSM.16.M88.4 [R6], R144 ;  /* 0x0000009006007844 */ /* 0x0005e20000000200 */
[----:B------:R-:W-:Y:S09]  /*a360*/  BAR.SYNC.DEFER_BLOCKING 0x1, 0x100 ;  /* 0x0044000000007b1d */ /* 0x000ff20000010000 */
[----:B------:R-:W3:Y:S01]  /*a370*/  @P0 LDG.E R0, desc[UR40][R10.64] ;  /* 0x000000280a000981 */ /* 0x000ee2000c1e1900 */
[----:B------:R-:W-:Y:S01]  /*a380*/  UISETP.NE.AND.EX UP1, UPT, UR9, URZ, UPT, UP1 ;  /* 0x0000003f0900728c */ /* 0x000fe2000bf25310 */
[----:B0-----:R-:W-:Y:S01]  /*a390*/  ISETP.NE.AND P1, PT, R81, 0x1, PT ;  /* 0x000000015100780c */ /* 0x001fe20003f25270 */
[----:B------:R-:W-:Y:S01]  /*a3a0*/  ULDC UR7, c[0x0][0xa88] ;  /* 0x0002a20000077ab9 */ /* 0x000fe20000000800 */
[----:B------:R-:W-:-:S03]  /*a3b0*/  UMOV UR4, URZ ;  /* 0x0000003f00047c82 */ /* 0x000fc60008000000 */
[----:B------:R-:W-:-:S05]  /*a3c0*/  PLOP3.LUT P2, PT, PT, PT, UP1, 0x80, 0x0 ;  /* 0x000000000000781c */ /* 0x000fca0003f4f018 */
[----:B------:R-:W-:-:S03]  /*a3d0*/  @UP1 UIADD3 UR8, UP2, UR10, UR8, URZ ;  /* 0x000000080a081290 */ /* 0x000fc6000ff5e03f */
[----:B------:R-:W0:Y:S01]  /*a3e0*/  @P1 LDC R9, c[0x0][0xbec] ;  /* 0x0002fb00ff091b82 */ /* 0x000e220000000800 */
[----:B------:R-:W-:Y:S02]  /*a3f0*/  @UP1 UIADD3.X UR9, UR11, UR9, URZ, UP2, !UPT ;  /* 0x000000090b091290 */ /* 0x000fe400097fe43f */
[----:B------:R-:W-:-:S04]  /*a400*/  IMAD.U32 R14, RZ, RZ, UR8 ;  /* 0x00000008ff0e7e24 */ /* 0x000fc8000f8e00ff */
[----:B------:R-:W-:Y:S01]  /*a410*/  IMAD.U32 R15, RZ, RZ, UR9 ;  /* 0x00000009ff0f7e24 */ /* 0x000fe2000f8e00ff */
[----:B-1----:R-:W1:Y:S01]  /*a420*/  @P1 LDC R13, c[0x0][0xbf0] ;  /* 0x0002fc00ff0d1b82 */ /* 0x002e620000000800 */
        /* <DEDUP_REMOVED lines=8> */
.L_x_4628:
[----:B------:R-:W-:Y:S01]  /*a4b0*/  USHF.R.S32.HI UR14, URZ, 0x1f, UR43 ;  /* 0x0000001f3f0e7899 */ /* 0x000fe2000801142b */
[----:B--2---:R-:W-:Y:S01]  /*a4c0*/  VIADD R12, R16, UR39 ;  /* 0x00000027100c7c36 */ /* 0x004fe20008000000 */
[----:B------:R-:W-:Y:S01]  /*a4d0*/  ULDC.64 UR12, c[0x0][0xb90] ;  /* 0x0002e400000c7ab9 */ /* 0x000fe20000000a00 */
[----:B------:R-:W-:Y:S01]  /*a4e0*/  USHF.R.S32.HI UR11, URZ, 0x1f, UR4 ;  /* 0x0000001f3f0b7899 */ /* 0x000fe20008011404 */
[----:B------:R-:W-:Y:S01]  /*a4f0*/  VIADD R26, R203, UR39 ;  /* 0x00000027cb1a7c36 */ /* 0x000fe20008000000 */
        /* <DEDUP_REMOVED lines=9> */
[----:B------:R-:W-:Y:S01]  /*a590*/  IMAD R9, R200, 0x40, R2 ;  /* 0x00000040c8097824 */ /* 0x000fe200078e0202 */
[----:B------:R-:W-:Y:S01]  /*a5a0*/  ULDC.64 UR12, c[0x0][0xb98] ;  /* 0x0002e600000c7ab9 */ /* 0x000fe20000000a00 */
[----:B------:R-:W-:Y:S01]  /*a5b0*/  UIADD3 UR9, UR9, UR7, URZ ;  /* 0x0000000709097290 */ /* 0x000fe2000fffe03f */
[----:B------:R-:W-:Y:S01]  /*a5c0*/  IMAD.MOV R6, RZ, RZ, -R10 ;  /* 0x000000ffff067224 */ /* 0x000fe200078e0a0a */
[----:B------:R-:W-:Y:S01]  /*a5d0*/  UIMAD UR7, UR45, UR12, URZ ;  /* 0x0000000c2d0772a4 */ /* 0x000fe2000f8e023f */
[----:B------:R-:W-:Y:S01]  /*a5e0*/  IMAD.WIDE R4, R9, 0x2, R4 ;  /* 0x0000000209047825 */ /* 0x000fe200078e0204 */
[----:B------:R-:W-:Y:S01]  /*a5f0*/  UIMAD.WIDE.U32 UR8, UR46, UR12, UR8 ;  /* 0x0000000c2e0872a5 */ /* 0x000fe2000f8e0008 */
[----:B------:R-:W-:Y:S01]  /*a600*/  SHF.R.S32.HI R11, RZ, 0x1f, R10 ;  /* 0x0000001fff0b7819 */ /* 0x000fe2000001140a */
[----:B------:R-:W-:Y:S01]  /*a610*/  UIMAD UR7, UR46, UR13, UR7 ;  /* 0x0000000d2e0772a4 */ /* 0x000fe2000f8e0207 */
[----:B------:R-:W-:Y:S01]  /*a620*/  IMAD R9, R81, R6, R12 ;  /* 0x0000000651097224 */ /* 0x000fe200078e020c */
[----:B------:R-:W-:Y:S01]  /*a630*/  IADD3 R37, P2, R4, 0x5000, RZ ;  /* 0x0000500004257810 */ /* 0x000fe20007f5e0ff */
[----:B-----5:R-:W-:Y:S01]  /*a640*/  IMAD R85, R0, R81, RZ ;  /* 0x0000005100557224 */ /* 0x020fe200078e02ff */
[----:B------:R-:W-:Y:S01]  /*a650*/  IADD3 R10, P0, R10, UR8, RZ ;  /* 0x000000080a0a7c10 */ /* 0x000fe2000ff1e0ff */
[----:B------:R-:W-:Y:S01]  /*a660*/  ULDC.64 UR12, c[0x0][0xaa0] ;  /* 0x0002a800000c7ab9 */ /* 0x000fe20000000a00 */
[----:B------:R-:W-:Y:S01]  /*a670*/  IMAD.U32 R12, RZ, RZ, UR7 ;  /* 0x00000007ff0c7e24 */ /* 0x000fe2000f8e00ff */
[----:B------:R-:W-:-:S02]  /*a680*/  SHF.R.S32.HI R6, RZ, 0x1f, R9 ;  /* 0x0000001fff067819 */ /* 0x000fc40000011409 */
[C---:B------:R-:W-:Y:S02]  /*a690*/  IADD3 R25, P5, R4.reuse, 0x1000, RZ ;  /* 0x0000100004197810 */ /* 0x040fe40007fbe0ff */
[----:B------:R-:W-:Y:S01]  /*a6a0*/  IADD3.X R11, R11, UR9, R12, P0, !PT ;  /* 0x000000090b0b7c10 */ /* 0x000fe200087fe40c */
[----:B------:R-:W-:Y:S01]  /*a6b0*/  ULDC.64 UR8, c[0x0][0xb88] ;  /* 0x0002e20000087ab9 */ /* 0x000fe20000000a00 */
[----:B------:R-:W-:Y:S01]  /*a6c0*/  IADD3 R29, P4, R4, 0x2000, RZ ;  /* 0x00002000041d7810 */ /* 0x000fe20007f9e0ff */
[----:B------:R-:W-:Y:S01]  /*a6d0*/  IMAD R6, R6, UR8, RZ ;  /* 0x0000000806067c24 */ /* 0x000fe2000f8e02ff */
[----:B------:R-:W-:Y:S01]  /*a6e0*/  LOP3.LUT R36, R37, 0x380, RZ, 0xc0, !PT ;  /* 0x0000038025247812 */ /* 0x000fe200078ec0ff */
[----:B------:R-:W-:Y:S01]  /*a6f0*/  IMAD.WIDE.U32 R10, R9, UR8, R10 ;  /* 0x00000008090a7c25 */ /* 0x000fe2000f8e000a */
[----:B------:R-:W-:Y:S02]  /*a700*/  LOP3.LUT R24, R25, 0x380, RZ, 0xc0, !PT ;  /* 0x0000038019187812 */ /* 0x000fe400078ec0ff */
[----:B------:R-:W-:Y:S01]  /*a710*/  LOP3.LUT R28, R29, 0x380, RZ, 0xc0, !PT ;  /* 0x000003801d1c7812 */ /* 0x000fe200078ec0ff */
[----:B------:R-:W-:Y:S01]  /*a720*/  IMAD R13, R9, UR9, R6 ;  /* 0x00000009090d7c24 */ /* 0x000fe2000f8e0206 */
[----:B------:R-:W-:Y:S01]  /*a730*/  ULDC.64 UR8, c[0x0][0xb50] ;  /* 0x0002d40000087ab9 */ /* 0x000fe20000000a00 */
[----:B------:R-:W-:Y:S01]  /*a740*/  SHF.R.U64 R36, R36, 0x3, RZ ;  /* 0x0000000324247819 */ /* 0x000fe200000012ff */
[----:B------:R-:W-:Y:S01]  /*a750*/  VIADD R6, R26, 0x8 ;  /* 0x000000081a067836 */ /* 0x000fe20000000000 */
[----:B------:R-:W-:Y:S01]  /*a760*/  LEA R12, P0, R10, UR8, 0x2 ;  /* 0x000000080a0c7c11 */ /* 0x000fe2000f8010ff */
[----:B------:R-:W-:Y:S01]  /*a770*/  IMAD.IADD R9, R11, 0x1, R13 ;  /* 0x000000010b097824 */ /* 0x000fe200078e020d */
[----:B------:R-:W-:-:S02]  /*a780*/  IADD3 R57, P3, R4, 0x4000, RZ ;  /* 0x0000400004397810 */ /* 0x000fc40007f7e0ff */
[----:B------:R-:W-:Y:S01]  /*a790*/  SHF.R.U64 R24, R24, 0x3, RZ ;  /* 0x0000000318187819 */ /* 0x000fe200000012ff */
[----:B------:R-:W-:Y:S01]  /*a7a0*/  SHFL.IDX PT, R20, R12, RZ, 0x1c1f ;  /* 0x001c1fff0c147589 */ /* 0x000fe200000e0000 */
[----:B------:R-:W-:Y:S02]  /*a7b0*/  LEA.HI.X R14, R10, UR9, R9, 0x2, P0 ;  /* 0x000000090a0e7c11 */ /* 0x000fe400080f1409 */
[----:B------:R-:W-:Y:S01]  /*a7c0*/  IADD3 R33, P0, R4, 0x3000, RZ ;  /* 0x0000300004217810 */ /* 0x000fe20007f1e0ff */
[----:B------:R-:W-:Y:S01]  /*a7d0*/  SHFL.IDX PT, R50, R12, 0x1, 0x1c1f ;  /* 0x003c1f000c327f89 */ /* 0x000fe200000e0000 */
[----:B------:R-:W-:Y:S02]  /*a7e0*/  SHF.R.U64 R28, R28, 0x3, RZ ;  /* 0x000000031c1c7819 */ /* 0x000fe400000012ff */
[----:B------:R-:W-:Y:S01]  /*a7f0*/  LOP3.LUT R32, R33, 0x380, RZ, 0xc0, !PT ;  /* 0x0000038021207812 */ /* 0x000fe200078ec0ff */
[----:B------:R-:W0:Y:S01]  /*a800*/  SHFL.IDX PT, R21, R14, RZ, 0x1c1f ;  /* 0x001c1fff0e157589 */ /* 0x000e2200000e0000 */
[----:B------:R-:W-:Y:S01]  /*a810*/  LOP3.LUT R36, R36, R37, RZ, 0x3c, !PT ;  /* 0x0000002524247212 */ /* 0x000fe200078e3cff */
[----:B------:R-:W-:Y:S01]  /*a820*/  IMAD.X R37, RZ, RZ, R5, P2 ;  /* 0x000000ffff257224 */ /* 0x000fe200010e0605 */
[----:B------:R-:W-:Y:S01]  /*a830*/  SHF.R.U64 R32, R32, 0x3, RZ ;  /* 0x0000000320207819 */ /* 0x000fe200000012ff */
[----:B------:R-:W1:Y:S01]  /*a840*/  SHFL.IDX PT, R51, R14, 0x1, 0x1c1f ;  /* 0x003c1f000e337f89 */ /* 0x000e6200000e0000 */
[----:B------:R-:W-:-:S02]  /*a850*/  LOP3.LUT R56, R57, 0x380, RZ, 0xc0, !PT ;  /* 0x0000038039387812 */ /* 0x000fc400078ec0ff */
[----:B------:R-:W-:Y:S01]  /*a860*/  LOP3.LUT R32, R32, R33, RZ, 0x3c, !PT ;  /* 0x0000002120207212 */ /* 0x000fe200078e3cff */
[--C-:B------:R-:W-:Y:S01]  /*a870*/  IMAD.X R33, RZ, RZ, R5.reuse, P0 ;  /* 0x000000ffff217224 */ /* 0x100fe200000e0605 */
[----:B------:R-:W-:Y:S02]  /*a880*/  IADD3 R61, P0, R4, 0x9000, RZ ;  /* 0x00009000043d7810 */ /* 0x000fe40007f1e0ff */
[----:B------:R-:W-:Y:S01]  /*a890*/  LOP3.LUT R24, R24, R25, RZ, 0x3c, !PT ;  /* 0x0000001918187212 */ /* 0x000fe200078e3cff */
[--C-:B------:R-:W-:Y:S01]  /*a8a0*/  IMAD.X R25, RZ, RZ, R5.reuse, P5 ;  /* 0x000000ffff197224 */ /* 0x100fe200028e0605 */
[----:B------:R-:W-:Y:S01]  /*a8b0*/  LOP3.LUT R28, R28, R29, RZ, 0x3c, !PT ;  /* 0x0000001d1c1c7212 */ /* 0x000fe200078e3cff */
[----:B------:R-:W-:Y:S01]  /*a8c0*/  IMAD.X R29, RZ, RZ, R5, P4 ;  /* 0x000000ffff1d7224 */ /* 0x000fe200020e0605 */
[----:B------:R-:W-:Y:S02]  /*a8d0*/  LOP3.LUT R60, R61, 0x380, RZ, 0xc0, !PT ;  /* 0x000003803d3c7812 */ /* 0x000fe400078ec0ff */
[----:B------:R-:W-:-:S02]  /*a8e0*/  IADD3 R11, P2, R4, 0xb000, RZ ;  /* 0x0000b000040b7810 */ /* 0x000fc40007f5e0ff */
[C---:B------:R-:W-:Y:S02]  /*a8f0*/  IADD3 R41, P6, R4.reuse, 0x6000, RZ ;  /* 0x0000600004297810 */ /* 0x040fe40007fde0ff */
[C---:B------:R-:W-:Y:S02]  /*a900*/  IADD3 R45, P5, R4.reuse, 0x7000, RZ ;  /* 0x00007000042d7810 */ /* 0x040fe40007fbe0ff */
[----:B------:R-:W-:Y:S02]  /*a910*/  IADD3 R69, P4, R4, 0x8000, RZ ;  /* 0x0000800004457810 */ /* 0x000fe40007f9e0ff */
[----:B------:R-:W-:Y:S02]  /*a920*/  SHF.R.U64 R56, R56, 0x3, RZ ;  /* 0x0000000338387819 */ /* 0x000fe400000012ff */
[----:B------:R-:W-:Y:S02]  /*a930*/  SHF.R.U64 R60, R60, 0x3, RZ ;  /* 0x000000033c3c7819 */ /* 0x000fe400000012ff */
[----:B------:R-:W-:-:S02]  /*a940*/  LOP3.LUT R10, R11, 0x380, RZ, 0xc0, !PT ;  /* 0x000003800b0a7812 */ /* 0x000fc400078ec0ff */
[----:B------:R-:W-:Y:S02]  /*a950*/  LOP3.LUT R40, R41, 0x380, RZ, 0xc0, !PT ;  /* 0x0000038029287812 */ /* 0x000fe400078ec0ff */
[----:B------:R-:W-:Y:S02]  /*a960*/  LOP3.LUT R44, R45, 0x380, RZ, 0xc0, !PT ;  /* 0x000003802d2c7812 */ /* 0x000fe400078ec0ff */
[----:B------:R-:W-:Y:S02]  /*a970*/  LOP3.LUT R68, R69, 0x380, RZ, 0xc0, !PT ;  /* 0x0000038045447812 */ /* 0x000fe400078ec0ff */
[----:B------:R-:W-:Y:S01]  /*a980*/  LOP3.LUT R56, R56, R57, RZ, 0x3c, !PT ;  /* 0x0000003938387212 */ /* 0x000fe200078e3cff */
[--C-:B------:R-:W-:Y:S01]  /*a990*/  IMAD.X R57, RZ, RZ, R5.reuse, P3 ;  /* 0x000000ffff397224 */ /* 0x100fe200018e0605 */
[----:B------:R-:W-:Y:S01]  /*a9a0*/  LOP3.LUT R60, R60, R61, RZ, 0x3c, !PT ;  /* 0x0000003d3c3c7212 */ /* 0x000fe200078e3cff */
[----:B------:R-:W-:Y:S01]  /*a9b0*/  IMAD.X R61, RZ, RZ, R5, P0 ;  /* 0x000000ffff3d7224 */ /* 0x000fe200000e0605 */
[----:B------:R-:W-:-:S02]  /*a9c0*/  SHF.R.U64 R10, R10, 0x3, RZ ;  /* 0x000000030a0a7819 */ /* 0x000fc400000012ff */
[----:B------:R-:W-:Y:S02]  /*a9d0*/  IADD3 R49, P3, R4, 0xa000, RZ ;  /* 0x0000a00004317810 */ /* 0x000fe40007f7e0ff */
        /* <DEDUP_REMOVED lines=36> */
[----:B------:R-:W-:Y:S01]  /*ac20*/  UIMAD UR7, UR4, UR13, UR7 ;  /* 0x0000000d040772a4 */ /* 0x000fe2000f8e0207 */
[----:B------:R-:W-:Y:S01]  /*ac30*/  LOP3.LUT R4, R13, R4, RZ, 0x3c, !PT ;  /* 0x000000040d047212 */ /* 0x000fe200078e3cff */
[----:B------:R-:W-:Y:S01]  /*ac40*/  ULDC.64 UR10, c[0x0][0xae8] ;  /* 0x0002ba00000a7ab9 */ /* 0x000fe20000000a00 */
        /* <DEDUP_REMOVED lines=8> */
[----:B------:R-:W-:-:S02]  /*acd0*/  UIADD3 UR9, UR9, UR7, URZ ;  /* 0x0000000709097290 */ /* 0x000fc4000fffe03f */
[----:B------:R-:W-:Y:S01]  /*ace0*/  UIMAD UR4, UR14, UR10, URZ ;  /* 0x0000000a0e0472a4 */ /* 0x000fe2000f8e023f */
[----:B------:R-:W-:Y:S01]  /*acf0*/  SHF.R.U64 R0, R0, 0x3, RZ ;  /* 0x0000000300007819 */ /* 0x000fe200000012ff */
[----:B------:R-:W5:Y:S03]  /*ad00*/  LD.E.128 R24, desc[UR40][R24.64] ;  /* 0x0000002818187980 */ /* 0x000f66000c101d00 */
[----:B------:R-:W-:Y:S01]  /*ad10*/  LOP3.LUT R52, R0, R9, RZ, 0x3c, !PT ;  /* 0x0000000900347212 */ /* 0x000fe200078e3cff */
[----:B--2---:R-:W2:Y:S01]  /*ad20*/  @P1 LDC R5, c[0x0][0xbec] ;  /* 0x0002fb00ff051b82 */ /* 0x004ea20000000800 */
[----:B------:R-:W-:Y:S01]  /*ad30*/  IMAD R0, R23, 0x20, R200 ;  /* 0x0000002017007824 */ /* 0x000fe200078e02c8 */
[----:B------:R-:W-:Y:S01]  /*ad40*/  UIMAD UR4, UR43, UR11, UR4 ;  /* 0x0000000b2b0472a4 */ /* 0x000fe2000f8e0204 */
[----:B------:R-:W5:Y:S01]  /*ad50*/  LD.E.128 R28, desc[UR40][R28.64] ;  /* 0x000000281c1c7980 */ /* 0x000f62000c101d00 */
[----:B------:R-:W-:Y:S01]  /*ad60*/  UIMAD.WIDE.U32 UR8, UR43, UR10, UR8 ;  /* 0x0000000a2b0872a5 */ /* 0x000fe2000f8e0008 */
[----:B------:R-:W-:-:S02]  /*ad70*/  VIADD R20, R0, UR39 ;  /* 0x0000002700147c36 */ /* 0x000fc40008000000 */
[----:B------:R-:W-:Y:S01]  /*ad80*/  ULDC.64 UR10, c[0x0][0xaf0] ;  /* 0x0002bc00000a7ab9 */ /* 0x000fe20000000a00 */
[----:B------:R-:W-:Y:S01]  /*ad90*/  UIADD3 UR9, UR9, UR4, URZ ;  /* 0x0000000409097290 */ /* 0x000fe2000fffe03f */
[----:B------:R-:W5:Y:S01]  /*ada0*/  LD.E.128 R32, desc[UR40][R32.64] ;  /* 0x0000002820207980 */ /* 0x000f62000c101d00 */
[----:B------:R-:W-:Y:S01]  /*adb0*/  UIMAD UR4, UR45, UR10, URZ ;  /* 0x0000000a2d0472a4 */ /* 0x000fe2000f8e023f */
[----:B-1----:R-:W-:Y:S01]  /*adc0*/  IMAD.MOV.U32 R3, RZ, RZ, R20 ;  /* 0x000000ffff037224 */ /* 0x002fe200078e0014 */
[----:B------:R-:W-:Y:S01]  /*add0*/  UIMAD.WIDE.U32 UR8, UR46, UR10, UR8 ;  /* 0x0000000a2e0872a5 */ /* 0x000fe2000f8e0008 */
[----:B------:R-:W5:Y:S01]  /*ade0*/  LD.E.128 R56, desc[UR40][R56.64] ;  /* 0x0000002838387980 */ /* 0x000f62000c101d00 */
[----:B------:R-:W-:-:S03]  /*adf0*/  UIMAD UR4, UR46, UR11, UR4 ;  /* 0x0000000b2e0472a4 */ /* 0x000fc6000f8e0204 */
[----:B------:R-:W-:Y:S01]  /*ae00*/  ULDC.64 UR10, c[0x0][0xae0] ;  /* 0x0002b800000a7ab9 */ /* 0x000fe20000000a00 */
[----:B------:R-:W5:Y:S04]  /*ae10*/  LD.E.128 R36, desc[UR40][R36.64] ;  /* 0x0000002824247980 */ /* 0x000f68000c101d00 */
[----:B------:R-:W5:Y:S01]  /*ae20*/  LD.E.128 R40, desc[UR40][R40.64] ;  /* 0x0000002828287980 */ /* 0x000f62000c101d00 */
[----:B--2---:R-:W-:-:S03]  /*ae30*/  @P1 IMAD.HI.U32 R0, R20, R5, RZ ;  /* 0x0000000514001227 */ /* 0x004fc600078e00ff */
[----:B------:R-:W5:Y:S02]  /*ae40*/  LD.E.128 R44, desc[UR40][R44.64] ;  /* 0x000000282c2c7980 */ /* 0x000f64000c101d00 */
[----:B0-----:R-:W-:Y:S01]  /*ae50*/  @P1 SHF.R.U32.HI R3, RZ, R21, R0 ;  /* 0x00000015ff031219 */ /* 0x001fe20000011600 */
        /* <DEDUP_REMOVED lines=64> */
.L_x_4630:
[----:B------:R-:W-:Y:S05]  /*b260*/  BSYNC B1 ;  /* 0x0000000000017941 */ /* 0x000fea0003800000 */
.L_x_4629:
        /* <DEDUP_REMOVED lines=21> */
.L_x_4632:
[----:B------:R-:W-:Y:S05]  /*b3c0*/  BSYNC B1 ;  /* 0x0000000000017941 */ /* 0x000fea0003800000 */
.L_x_4631:
        /* <DEDUP_REMOVED lines=21> */
.L_x_4634:
[----:B------:R-:W-:Y:S05]  /*b520*/  BSYNC B1 ;  /* 0x0000000000017941 */ /* 0x000fea0003800000 */
.L_x_4633:
[----:B------:R-:W-:Y:S01]  /*b530*/  VIADD R0, R84, 0x60 ;  /* 0x0000006054007836 */ /* 0x000fe20000000000 */
[----:B0--3--:R-:W0:Y:S04]  /*b540*/  SHFL.IDX PT, R3, R3, 0x3, 0x181f ;  /* 0x00781f0003037f89 */ /* 0x009e2800000e0000 */
[----:B------:R-:W-:Y:S01]  /*b550*/  ISETP.GE.AND P0, PT, R0, R85, PT ;  /* 0x000000550000720c */ /* 0x000fe20003f06270 */
[----:B----4-:R3:W4:-:S12]  /*b560*/  SHFL.IDX PT, R21, R6, 0x3, 0x181f ;  /* 0x00781f0006157f89 */ /* 0x01071800000e0000 */
[----:B---3--:R-:W-:Y:S05]  /*b570*/  @P0 BRA `(.L_x_4635) ;  /* 0x0000000c00a80947 */ /* 0x008fea0003800000 */
[----:B------:R-:W-:Y:S02]  /*b580*/  ULDC UR4, c[0x0][0xac8] ;  /* 0x0002b20000047ab9 */ /* 0x000fe40000000800 */
[----:B------:R-:W-:Y:S02]  /*b590*/  ISETP.GE.AND P3, PT, R2, UR4, PT ;  /* 0x0000000402007c0c */ /* 0x000fe4000bf66270 */
[----:B------:R-:W-:Y:S02]  /*b5a0*/  ISETP.GE.AND P4, PT, R19, UR4, PT ;  /* 0x0000000413007c0c */ /* 0x000fe4000bf86270 */
[----:B------:R-:W-:-:S09]  /*b5b0*/  ISETP.GE.AND P5, PT, R18, UR4, PT ;  /* 0x0000000412007c0c */ /* 0x000fd2000bfa6270 */
[-C--:B----4-:R-:W-:Y:S02]  /*b5c0*/  @!P3 LEA R4, P0, R2, R21.reuse, 0x1 ;  /* 0x000000150204b211 */ /* 0x090fe400078008ff */
        /* <DEDUP_REMOVED lines=14> */
.L_x_4627:
        /* <DEDUP_REMOVED lines=33> */
.L_x_4636:
[----:B------:R-:W-:Y:S01]  /*b8c0*/  USEL UR46, UR46, URZ, !UP0 ;  /* 0x0000003f2e2e7287 */ /* 0x000fe2000c000000 */
[----:B------:R-:W-:Y:S01]  /*b8d0*/  BSSY B1, `(.L_x_4637) ;  /* 0x000002c000017945 */ /* 0x000fe20003800000 */
[----:B------:R-:W-:-:S03]  /*b8e0*/  USEL UR45, UR45, URZ, !UP0 ;  /* 0x0000003f2d2d7287 */ /* 0x000fc6000c000000 */
[----:B------:R-:W-:Y:S09]  /*b8f0*/  @P1 BRA `(.L_x_4638) ;  /* 0x0000000000a41947 */ /* 0x000ff20003800000 */
        /* <DEDUP_REMOVED lines=41> */
.L_x_4638:
[----:B------:R-:W-:Y:S05]  /*bb90*/  BSYNC B1 ;  /* 0x0000000000017941 */ /* 0x000fea0003800000 */
.L_x_4637:
[----:B------:R-:W1:Y:S01]  /*bba0*/  @P0 LDC R5, c[0x0][0xbf0] ;  /* 0x0002fc00ff050b82 */ /* 0x000e620000000800 */
[----:B------:R-:W-:Y:S01]  /*bbb0*/  ULDC.64 UR12, c[0x0][0xaa0] ;  /* 0x0002a800000c7ab9 */ /* 0x000fe20000000a00 */
[----:B0-----:R-:W-:Y:S01]  /*bbc0*/  IMAD R3, R23, 0x20, R200 ;  /* 0x0000002017037824 */ /* 0x001fe200078e02c8 */
[----:B------:R-:W-:Y:S01]  /*bbd0*/  UIMAD UR7, UR10, UR12, URZ ;  /* 0x0000000c0a0772a4 */ /* 0x000fe2000f8e023f */
[----:B------:R-:W-:Y:S01]  /*bbe0*/  BSSY B1, `(.L_x_4639) ;  /* 0x0000041000017945 */ /* 0x000fe20003800000 */
[----:B------:R-:W-:Y:S01]  /*bbf0*/  UIMAD.WIDE.U32 UR8, UR4, UR12, URZ ;  /* 0x0000000c040872a5 */ /* 0x000fe2000f8e003f */
[----:B------:R-:W-:Y:S01]  /*bc00*/  VIADD R8, R3, UR39 ;  /* 0x0000002703087c36 */ /* 0x000fe20008000000 */
[----:B------:R-:W-:-:S03]  /*bc10*/  UIMAD UR7, UR4, UR13, UR7 ;  /* 0x0000000d040772a4 */ /* 0x000fc6000f8e0207 */
[----:B------:R-:W-:Y:S01]  /*bc20*/  ULDC.64 UR12, c[0x0][0xae8] ;  /* 0x0002ba00000c7ab9 */ /* 0x000fe20000000a00 */
[----:B------:R-:W-:Y:S01]  /*bc30*/  UIADD3 UR9, UR9, UR7, URZ ;  /* 0x0000000709097290 */ /* 0x000fe2000fffe03f */
[----:B------:R-:W-:Y:S01]  /*bc40*/  @P0 IMAD.HI.U32 R4, R8, R11, RZ ;  /* 0x0000000b08040227 */ /* 0x000fe200078e00ff */
[----:B------:R-:W-:Y:S02]  /*bc50*/  UIMAD UR4, UR11, UR12, URZ ;  /* 0x0000000c0b0472a4 */ /* 0x000fe4000f8e023f */
        /* <DEDUP_REMOVED lines=57> */
.L_x_4640:
[----:B------:R-:W-:Y:S05]  /*bff0*/  BSYNC B1 ;  /* 0x0000000000017941 */ /* 0x000fea0003800000 */
.L_x_4639:
        /* <DEDUP_REMOVED lines=21> */
.L_x_4642:
[----:B------:R-:W-:Y:S05]  /*c150*/  BSYNC B1 ;  /* 0x0000000000017941 */ /* 0x000fea0003800000 */
.L_x_4641:
        /* <DEDUP_REMOVED lines=21> */
.L_x_4644:
[----:B------:R-:W-:Y:S05]  /*c2b0*/  BSYNC B1 ;  /* 0x0000000000017941 */ /* 0x000fea0003800000 */
.L_x_4643:
        /* <DEDUP_REMOVED lines=22> */
.L_x_4635:
[----:B------:R-:W-:Y:S05]  /*c420*/  BSYNC B0 ;  /* 0x0000000000007941 */ /* 0x000fea0003800000 */
.L_x_4626:
[----:B------:R-:W-:Y:S02]  /*c430*/  ULDC UR4, c[0x0][0xc3c] ;  /* 0x00030f0000047ab9 */ /* 0x000fe40000000800 */
[----:B------:R-:W-:-:S13]  /*c440*/  ISETP.GE.AND P0, PT, R7, UR4, PT ;  /* 0x0000000407007c0c */ /* 0x000fda000bf06270 */
[----:B------:R-:W-:Y:S05]  /*c450*/  @!P0 BRA `(.L_x_4645) ;  /* 0xffffff4800808947 */ /* 0x000fea000383ffff */
[----:B------:R-:W-:Y:S05]  /*c460*/  EXIT ;  /* 0x000000000000794d */ /* 0x000fea0003800000 */
.L_x_4590:
[----:B------:R-:W-:-:S08]  /*c470*/  NOP ;  /* 0x0000000000007918 */ /* 0x000fd00000000000 */
[----:B------:R-:W0:-:S00]  /*c480*/  USETMAXREG.DEALLOC.CTAPOOL 0x18 ;  /* 0x00000018000079c8 */ /* 0x000e0000080e0500 */
[----:B0-----:R-:W-:Y:S01]  /*c490*/  LOP3.LUT R0, R0, 0x3, RZ, 0xc0, !PT ;  /* 0x0000000300007812 */ /* 0x001fe200078ec0ff */
[----:B------:R-:W-:-:S05]  /*c4a0*/  IMAD.MOV.U32 R4, RZ, RZ, RZ ;  /* 0x000000ffff047224 */ /* 0x000fca00078e00ff */
[----:B------:R-:W0:Y:S02]  /*c4b0*/  SHFL.IDX PT, R0, R0, RZ, 0x1f ;  /* 0x00001fff00007589 */ /* 0x000e2400000e0000 */
[----:B0-----:R-:W-:-:S04]  /*c4c0*/  ISETP.NE.AND P0, PT, R0, RZ, PT ;  /* 0x000000ff0000720c */ /* 0x001fc80003f05270 */
[----:B------:R-:W-:-:S05]  /*c4d0*/  P2R R0, PR, RZ, 0x1 ;  /* 0x00000001ff007803 */ /* 0x000fca0000000000 */
[----:B------:R0:W-:Y:S04]  /*c4e0*/  STL [R1+0x50], R0 ;  /* 0x0000500001007387 */ /* 0x0001e80000100800 */
        /* <DEDUP_REMOVED lines=8> */
.L_x_4646:
        /* <DEDUP_REMOVED lines=42> */
.L_x_4652:
        /* <DEDUP_REMOVED lines=12> */
.L_x_4651:
[----:B------:R-:W-:Y:S05]  /*c8d0*/  BSYNC B0 ;  /* 0x0000000000007941 */ /* 0x000fea0003800000 */
.L_x_4650:
        /* <DEDUP_REMOVED lines=21> */
.L_x_4648:
        /* <DEDUP_REMOVED lines=20> */
.L_x_4653:
        /* <DEDUP_REMOVED lines=56> */
.L_x_4649:
[----:B------:R-:W-:Y:S02]  /*cef0*/  IMAD.MOV.U32 R17, RZ, RZ, RZ ;  /* 0x000000ffff117224 */ /* 0x000fe400078e00ff */
[----:B------:R-:W-:Y:S02]  /*cf00*/  IMAD.U32 R16, RZ, RZ, UR6 ;  /* 0x00000006ff107e24 */ /* 0x000fe4000f8e00ff */
[----:B------:R-:W-:-:S07]  /*cf10*/  IMAD.MOV.U32 R18, RZ, RZ, RZ ;  /* 0x000000ffff127224 */ /* 0x000fce00078e00ff */
.L_x_4654:
[----:B------:R-:W-:-:S13]  /*cf20*/  ISETP.NE.AND P0, PT, R0, RZ, PT ;  /* 0x000000ff0000720c */ /* 0x000fda0003f05270 */
[----:B------:R-:W1:Y:S01]  /*cf30*/  @!P0 S2R R3, SR_CgaCtaId ;  /* 0x0000000000038919 */ /* 0x000e620000008800 */
[----:B------:R-:W-:-:S04]  /*cf40*/  @!P0 MOV R0, 0x400 ;  /* 0x0000040000008802 */ /* 0x000fc80000000f00 */
[----:B-1----:R-:W-:-:S05]  /*cf50*/  @!P0 LEA R0, R3, R0, 0x18 ;  /* 0x0000000003008211 */ /* 0x002fca00078ec0ff */
[----:B------:R1:W-:Y:S01]  /*cf60*/  @!P0 STS.128 [R0+0x228d0], R16 ;  /* 0x0228d01000008388 */ /* 0x0003e20000000c00 */
[----:B------:R-:W-:Y:S06]  /*cf70*/  BAR.ARV 0x5, 0x180 ;  /* 0x0146000000007b1d */ /* 0x000fec0000002000 */
.L_x_4647:
[----:B01----:R-:W-:Y:S01]  /*cf80*/  IMAD.MOV.U32 R0, RZ, RZ, 0x1 ;  /* 0x00000001ff007424 */ /* 0x003fe200078e00ff */
[----:B------:R0:W-:Y:S01]  /*cf90*/  STL [R1+0x3c], RZ ;  /* 0x00003cff01007387 */ /* 0x0001e20000100800 */
[----:B------:R-:W-:Y:S02]  /*cfa0*/  ULDC UR4, c[0x0][0xc3c] ;  /* 0x00030f0000047ab9 */ /* 0x000fe40000000800 */
[----:B--2---:R-:W-:Y:S01]  /*cfb0*/  ISETP.GE.AND P0, PT, R19, UR4, PT ;  /* 0x0000000413007c0c */ /* 0x004fe2000bf06270 */
        /* <DEDUP_REMOVED lines=12> */
[----:B------:R-:W-:-:S04]  /*d080*/  LOP3.LUT R2, R0, 0x1f8, RZ, 0xc0, !PT ;  /* 0x000001f800027812 */ /* 0x000fc800078ec0ff */
        /* <DEDUP_REMOVED lines=14> */
.L_x_4757:
[----:B01--4-:R-:W0:Y:S02]  /*d170*/  LDC.64 R2, c[0x0][0xc88] ;  /* 0x00032200ff027b82 */ /* 0x013e240000000a00 */
[----:B0-----:R-:W-:-:S05]  /*d180*/  IMAD.WIDE R2, R19, 0x4, R2 ;  /* 0x0000000413027825 */ /* 0x001fca00078e0202 */
        /* <DEDUP_REMOVED lines=54> */
.L_x_4656:
[----:B------:R-:W-:Y:S01]  /*d4f0*/  IMAD.MOV.U32 R2, RZ, RZ, R12 ;  /* 0x000000ffff027224 */ /* 0x000fe200078e000c */
        /* <DEDUP_REMOVED lines=11> */
.L_x_4657:
[----:B------:R-:W-:Y:S05]  /*d5b0*/  @!P0 BRA `(.L_x_4658) ;  /* 0x00000000000c8947 */ /* 0x000fea0003800000 */
[----:B------:R-:W2:Y:S04]  /*d5c0*/  LDG.E R6, desc[UR40][R4.64] ;  /* 0x0000002804067981 */ /* 0x000ea8000c1e1900 */
[----:B------:R-:W2:Y:S02]  /*d5d0*/  LDG.E R4, desc[UR40][R4.64+0x4] ;  /* 0x0000042804047981 */ /* 0x000ea4000c1e1900 */
[----:B--2---:R-:W-:-:S07]  /*d5e0*/  IMAD.IADD R6, R4, 0x1, -R6 ;  /* 0x0000000104067824 */ /* 0x004fce00078e0a06 */
.L_x_4658:
[----:B-----5:R-:W-:Y:S01]  /*d5f0*/  IMAD.IADD R6, R6, 0x1, -R0 ;  /* 0x0000000106067824 */ /* 0x020fe200078e0a00 */
[----:B------:R-:W-:Y:S01]  /*d600*/  BSSY B7, `(.L_x_4659) ;  /* 0x0000425000077945 */ /* 0x000fe20003800000 */
[----:B------:R-:W3:Y:S02]  /*d610*/  LDC R0, c[0x0][0x448] ;  /* 0x00011200ff007b82 */ /* 0x000ee40000000800 */
[----:B---3--:R-:W-:Y:S01]  /*d620*/  ISETP.NE.AND P0, PT, R0, 0x1, PT ;  /* 0x000000010000780c */ /* 0x008fe20003f05270 */
[----:B------:R-:W-:-:S04]  /*d630*/  IMAD.SHL.U32 R0, R17, 0x80, RZ ;  /* 0x0000008011007824 */ /* 0x000fc800078e00ff */
[----:B------:R-:W-:-:S08]  /*d640*/  VIADD R0, R0, 0x7f ;  /* 0x0000007f00007836 */ /* 0x000fd00000000000 */
[----:B------:R-:W3:Y:S08]  /*d650*/  @P0 LDC R2, c[0x0][0x44c] ;  /* 0x00011300ff020b82 */ /* 0x000ef00000000800 */
[----:B------:R-:W4:Y:S01]  /*d660*/  @P0 LDC R3, c[0x0][0x450] ;  /* 0x00011400ff030b82 */ /* 0x000f220000000800 */
[----:B---3--:R-:W-:-:S05]  /*d670*/  @P0 IMAD.HI.U32 R2, R0, R2, RZ ;  /* 0x0000000200020227 */ /* 0x008fca00078e00ff */
[----:B----4-:R-:W-:Y:S01]  /*d680*/  @P0 SHF.R.U32.HI R0, RZ, R3, R2 ;  /* 0x00000003ff000219 */ /* 0x010fe20000011602 */
[C---:B------:R-:W-:Y:S01]  /*d690*/  VIADD R2, R6.reuse, 0x5f ;  /* 0x0000005f06027836 */ /* 0x040fe20000000000 */
[----:B------:R-:W-:-:S03]  /*d6a0*/  IADD3 R6, R6, 0x60, -R9 ;  /* 0x0000006006067810 */ /* 0x000fc60007ffe809 */
[----:B------:R-:W-:-:S04]  /*d6b0*/  IMAD.HI R2, R2, 0x2aaaaaab, RZ ;  /* 0x2aaaaaab02027827 */ /* 0x000fc800078e02ff */
[----:B------:R-:W-:Y:S01]  /*d6c0*/  IMAD.IADD R0, R6, 0x1, R0 ;  /* 0x0000000106007824 */ /* 0x000fe200078e0200 */
[----:B------:R-:W-:-:S03]  /*d6d0*/  SHF.R.U32.HI R3, RZ, 0x1f, R2 ;  /* 0x0000001fff037819 */ /* 0x000fc60000011602 */
[----:B------:R-:W-:Y:S01]  /*d6e0*/  IMAD.HI R0, R0, 0x2aaaaaab, RZ ;  /* 0x2aaaaaab00007827 */ /* 0x000fe200078e02ff */
[----:B------:R-:W-:-:S04]  /*d6f0*/  LEA.HI.SX32 R3, R2, R3, 0x1c ;  /* 0x0000000302037211 */ /* 0x000fc800078fe2ff */
[----:B------:R-:W-:-:S04]  /*d700*/  SHF.R.U32.HI R2, RZ, 0x1f, R0 ;  /* 0x0000001fff027819 */ /* 0x000fc80000011600 */
[----:B------:R-:W-:-:S04]  /*d710*/  LEA.HI.SX32 R2, R0, R2, 0x1c ;  /* 0x0000000200027211 */ /* 0x000fc800078fe2ff */
[----:B------:R-:W-:-:S04]  /*d720*/  VIMNMX R4, R3, R2, PT ;  /* 0x0000000203047248 */ /* 0x000fc80003fe0100 */
[----:B------:R-:W-:Y:S01]  /*d730*/  ISETP.GT.AND P0, PT, R4, RZ, PT ;  /* 0x000000ff0400720c */ /* 0x000fe20003f04270 */
        /* <DEDUP_REMOVED lines=19> */
.L_x_4660:
        /* <DEDUP_REMOVED lines=21> */
.L_x_4663:
[----:B------:R-:W-:Y:S05]  /*d9c0*/  BSYNC B6 ;  /* 0x0000000000067941 */ /* 0x000fea0003800000 */
.L_x_4662:
        /* <DEDUP_REMOVED lines=21> */
.L_x_4666:
        /* <DEDUP_REMOVED lines=16> */
.L_x_4665:
[----:B------:R-:W-:Y:S05]  /*dc20*/  BSYNC B6 ;  /* 0x0000000000067941 */ /* 0x000fea0003800000 */
.L_x_4664:
        /* <DEDUP_REMOVED lines=10> */
[----:B--2---:R2:W3:Y:S02]  /*dcd0*/  @P0 LDG.E R7, desc[UR40][R2.64] ;  /* 0x0000002802070981 */ /* 0x0044e4000c1e1900 */
[----:B--2---:R-:W2:Y:S01]  /*dce0*/  LDC.64 R2, c[0x0][0x418] ;  /* 0x00010600ff027b82 */ /* 0x004ea20000000a00 */
[----:B-----5:R-:W-:Y:S01]  /*dcf0*/  VIADD R4, R0, 0xffffffff ;  /* 0xffffffff00047836 */ /* 0x020fe20000000000 */
[----:B---3--:R-:W-:Y:S01]  /*dd00*/  SHF.R.S32.HI R8, RZ, 0x1f, R7 ;  /* 0x0000001fff087819 */ /* 0x008fe20000011407 */
[----:B------:R3:W-:Y:S04]  /*dd10*/  @P0 STL [R1+0xc], R7 ;  /* 0x00000c0701000387 */ /* 0x0007e80000100800 */
        /* <DEDUP_REMOVED lines=10> */
.L_x_4773:
[----:B------:R-:W-:Y:S01]  /*ddc0*/  PLOP3.LUT P1, PT, PT, PT, PT, 0x8, 0x0 ;  /* 0x000000000000781c */ /* 0x000fe20003f2e170 */
[----:B------:R4:W-:Y:S01]  /*ddd0*/  STL [R1], R0 ;  /* 0x0000000001007387 */ /* 0x0009e20000100800 */
[----:B---3--:R-:W-:-:S03]  /*dde0*/  ISETP.NE.AND P0, PT, R14, RZ, PT ;  /* 0x000000ff0e00720c */ /* 0x008fc60003f05270 */
[----:B------:R3:W-:Y:S01]  /*ddf0*/  STL [R1+0x28], R4 ;  /* 0x0000280401007387 */ /* 0x0007e20000100800 */
[----:B----4-:R-:W-:-:S05]  /*de00*/  P2R R0, PR, RZ, 0x2 ;  /* 0x00000002ff007803 */ /* 0x010fca0000000000 */
[----:B------:R3:W-:Y:S04]  /*de10*/  STL [R1+0x18], R0 ;  /* 0x0000180001007387 */ /* 0x0007e80000100800 */
[----:B------:R-:W-:Y:S05]  /*de20*/  @P0 BRA `(.L_x_4668) ;  /* 0x00000004001c0947 */ /* 0x000fea0003800000 */
[----:B------:R-:W-:-:S03]  /*de30*/  UMOV UR4, 0xffffffff ;  /* 0xffffffff00047882 */ /* 0x000fc60000000000 */
[----:B------:R-:W-:Y:S05]  /*de40*/  BRA.DIV UR4, `(.L_x_4669) ;  /* 0x0000004e04587947 */ /* 0x000fea000b800000 */
[----:B------:R-:W-:-:S13]  /*de50*/  ELECT P6, URZ, PT ;  /* 0x00000000003f782f */ /* 0x000fda00038c0000 */
.L_x_4776:
[----:B------:R-:W-:Y:S05]  /*de60*/  @!P6 BRA `(.L_x_4668) ;  /* 0x00000004000ce947 */ /* 0x000fea0003800000 */
[----:B------:R-:W-:-:S04]  /*de70*/  ISETP.NE.U32.AND P0, PT, R2, RZ, PT ;  /* 0x000000ff0200720c */ /* 0x000fc80003f05070 */
[----:B------:R-:W-:-:S13]  /*de80*/  ISETP.NE.AND.EX P0, PT, R3, RZ, PT, P0 ;  /* 0x000000ff0300720c */ /* 0x000fda0003f05300 */
[----:B------:R-:W-:Y:S05]  /*de90*/  @!P0 BRA `(.L_x_4670) ;  /* 0x0000000000548947 */ /* 0x000fea0003800000 */
[----:B------:R-:W4:Y:S01]  /*dea0*/  LDC R6, c[0x0][0x43c] ;  /* 0x00010f00ff067b82 */ /* 0x000f220000000800 */
[----:B01----:R-:W-:Y:S01]  /*deb0*/  IMAD.MOV.U32 R9, RZ, RZ, R4 ;  /* 0x000000ffff097224 */ /* 0x003fe200078e0004 */
[----:B------:R-:W-:-:S03]  /*dec0*/  ULDC.64 UR4, c[0x0][0x428] ;  /* 0x00010a0000047ab9 */ /* 0x000fc60000000a00 */
[----:B---3--:R-:W-:Y:S01]  /*ded0*/  IMAD.MOV.U32 R0, RZ, RZ, R9 ;  /* 0x000000ffff007224 */ /* 0x008fe200078e0009 */
[----:B----4-:R-:W-:-:S13]  /*dee0*/  ISETP.NE.AND P0, PT, R6, 0x1, PT ;  /* 0x000000010600780c */ /* 0x010fda0003f05270 */
[----:B--2---:R-:W0:Y:S02]  /*def0*/  @P0 LDC.64 R4, c[0x0][0x440] ;  /* 0x00011000ff040b82 */ /* 0x004e240000000a00 */
        /* <DEDUP_REMOVED lines=13> */
[----:B------:R-:W2:Y:S04]  /*dfd0*/  LDG.E R0, desc[UR40][R2.64] ;  /* 0x0000002802007981 */ /* 0x000ea8000c1e1900 */
[----:B--2---:R4:W-:Y:S02]  /*dfe0*/  STL [R1], R0 ;  /* 0x0000000001007387 */ /* 0x0049e40000100800 */
.L_x_4670:
[----:B------:R-:W5:Y:S04]  /*dff0*/  LDL R7, [R1+0x4] ;  /* 0x0000040001077983 */ /* 0x000f680000100800 */
[----:B---34-:R-:W5:Y:S04]  /*e000*/  LDL R0, [R1+0x8] ;  /* 0x0000080001007983 */ /* 0x018f680000100800 */
[----:B------:R-:W3:Y:S01]  /*e010*/  LDL R2, [R1+0x10] ;  /* 0x0000100001027983 */ /* 0x000ee20000100800 */
[----:B-----5:R-:W-:Y:S01]  /*e020*/  IMAD R0, R0, 0x8, R7 ;  /* 0x0000000800007824 */ /* 0x020fe200078e0207 */
[----:B---3--:R-:W-:-:S04]  /*e030*/  SHF.L.U32 R2, R2, 0x1f, RZ ;  /* 0x0000001f02027819 */ /* 0x008fc800000006ff */
[----:B------:R-:W3:Y:S02]  /*e040*/  SYNCS.PHASECHK.TRANS64.TRYWAIT P0, [R0+URZ+0x22840], R2 ;  /* 0x02284002000075a7 */ /* 0x000ee4000800017f */
[----:B---3--:R-:W-:Y:S05]  /*e050*/  @!P0 BRA `(.L_x_4671) ;  /* 0x0000004800f48947 */ /* 0x008fea0003800000 */
.L_x_4777:
[----:B------:R-:W4:Y:S02]  /*e060*/  S2R R3, SR_TID.X ;  /* 0x0000000000037919 */ /* 0x000f240000002100 */
[----:B----4-:R-:W-:-:S04]  /*e070*/  LOP3.LUT R3, R3, 0x7f, RZ, 0xc0, !PT ;  /* 0x0000007f03037812 */ /* 0x010fc800078ec0ff */
[----:B------:R-:W-:-:S13]  /*e080*/  ISETP.NE.AND P0, PT, R3, RZ, PT ;  /* 0x000000ff0300720c */ /* 0x000fda0003f05270 */
[----:B------:R-:W-:Y:S05]  /*e090*/  @P0 BRA `(.L_x_4672) ;  /* 0x00000000001c0947 */ /* 0x000fea0003800000 */
[----:B------:R-:W4:Y:S01]  /*e0a0*/  S2R R3, SR_TID.X ;  /* 0x0000000000037919 */ /* 0x000f220000002100 */
[----:B---3--:R-:W-:-:S04]  /*e0b0*/  IMAD.MOV.U32 R2, RZ, RZ, 0x3000 ;  /* 0x00003000ff027424 */ /* 0x008fc800078e00ff */
[----:B------:R3:W-:Y:S01]  /*e0c0*/  SYNCS.ARRIVE.TRANS64 RZ, [R0+URZ+0x22830], R2 ;  /* 0x0228300200ff79a7 */ /* 0x0007e2000800003f */
[----:B----4-:R-:W-:-:S04]  /*e0d0*/  LOP3.LUT R3, R3, 0x1f, RZ, 0xc0, !PT ;  /* 0x0000001f03037812 */ /* 0x010fc800078ec0ff */
[----:B------:R-:W-:-:S13]  /*e0e0*/  ISETP.NE.AND P0, PT, R3, RZ, PT ;  /* 0x000000ff0300720c */ /* 0x000fda0003f05270 */
[----:B---3--:R-:W-:Y:S05]  /*e0f0*/  @!P0 BRA `(.L_x_4672) ;  /* 0x0000000000048947 */ /* 0x008fea0003800000 */
[----:B------:R-:W-:Y:S01]  /*e100*/  BPT.TRAP 0x1 ;  /* 0x000000040000795c */ /* 0x000fe20000300000 */
.L_x_4672:
[----:B------:R-:W4:Y:S04]  /*e110*/  LDL R6, [R1+0x4] ;  /* 0x0000040001067983 */ /* 0x000f280000100800 */
[----:B--2---:R-:W4:Y:S04]  /*e120*/  LDL R5, [R1+0x8] ;  /* 0x0000080001057983 */ /* 0x004f280000100800 */
[----:B------:R-:W2:Y:S04]  /*e130*/  LDL R4, [R1+0x28] ;  /* 0x0000280001047983 */ /* 0x000ea80000100800 */
[----:B------:R-:W5:Y:S04]  /*e140*/  LDL R3, [R1+0x1c] ;  /* 0x00001c0001037983 */ /* 0x000f680000100800 */
[----:B---3--:R-:W3:Y:S01]  /*e150*/  LDL R2, [R1] ;  /* 0x0000000001027983 */ /* 0x008ee20000100800 */
        /* <DEDUP_REMOVED lines=8> */
[----:B----4-:R-:W-:Y:S01]  /*e1e0*/  IMAD R0, R5, 0x3000, R6 ;  /* 0x0000300005007824 */ /* 0x010fe200078e0206 */
[----:B--2---:R-:W-:-:S04]  /*e1f0*/  R2UR UR11, R4 ;  /* 0x00000000040b72ca */ /* 0x004fc800000e0000 */
[----:B------:R-:W-:Y:S02]  /*e200*/  R2UR UR8, R0 ;  /* 0x00000000000872ca */ /* 0x000fe400000e0000 */
[----:B-----5:R-:W-:Y:S02]  /*e210*/  R2UR UR4, R3 ;  /* 0x00000000030472ca */ /* 0x020fe400000e0000 */
[----:B------:R-:W-:Y:S02]  /*e220*/  P2R R0, PR, RZ, 0x1 ;  /* 0x00000001ff007803 */ /* 0x000fe40000000000 */
[----:B---3--:R-:W-:-:S03]  /*e230*/  R2UR UR13, R2 ;  /* 0x00000000020d72ca */ /* 0x008fc600000e0000 */
[----:B------:R4:W-:Y:S04]  /*e240*/  STL [R1+0x18], R0 ;  /* 0x0000180001007387 */ /* 0x0009e80000100800 */
[----:B------:R-:W-:Y:S02]  /*e250*/  UIADD3 UR8, UR8, 0x1c400, URZ ;  /* 0x0001c40008087890 */ /* 0x000fe4000fffe03f */
[----:B------:R-:W-:-:S03]  /*e260*/  UIMAD UR11, UR11, 0x60, UR4 ;  /* 0x000000600b0b78a4 */ /* 0x000fc6000f8e0204 */
[----:B------:R-:W-:-:S06]  /*e270*/  UMOV UR4, 0x0 ;  /* 0x0000000000047882 */ /* 0x000fcc0000000000 */
[----:B------:R4:W-:Y:S02]  /*e280*/  UTMALDG.4D [UR8], [UR6], desc[UR4] ;  /* 0x00000408060075b4 */ /* 0x0009e40008019000 */
[----:B----4-:R-:W-:Y:S01]  /*e290*/  NOP ;  /* 0x0000000000007918 */ /* 0x010fe20000000000 */
.L_x_4668:
[----:B------:R-:W4:Y:S04]  /*e2a0*/  LDL R2, [R1+0x4] ;  /* 0x0000040001027983 */ /* 0x000f280000100800 */
[----:B------:R-:W5:Y:S04]  /*e2b0*/  LDL.LU R3, [R1+0x30] ;  /* 0x0000300001037983 */ /* 0x000f680000300800 */
[----:B--2---:R-:W2:Y:S04]  /*e2c0*/  LDL.LU R5, [R1+0x20] ;  /* 0x0000200001057983 */ /* 0x004ea80000300800 */
[----:B---3--:R-:W3:Y:S01]  /*e2d0*/  LDL.LU R4, [R1+0x38] ;  /* 0x0000380001047983 */ /* 0x008ee20000300800 */
[----:B------:R-:W-:Y:S05]  /*e2e0*/  WARPSYNC.ALL ;  /* 0x0000000000007948 */ /* 0x000fea0003800000 */
[----:B------:R-:W-:Y:S01]  /*e2f0*/  ULDC.64 UR4, c[0x0][0x298] ;  /* 0x0000a60000047ab9 */ /* 0x000fe20000000a00 */
[----:B------:R-:W-:Y:S01]  /*e300*/  ULDC.64 UR6, c[0x0][0xa00] ;  /* 0x0002800000067ab9 */ /* 0x000fe20000000a00 */
[----:B------:R-:W-:Y:S01]  /*e310*/  BSSY B6, `(.L_x_4673) ;  /* 0x0000024000067945 */ /* 0x000fe20003800000 */
[----:B------:R-:W-:Y:S01]  /*e320*/  BAR.SYNC.DEFER_BLOCKING 0x8, 0x180 ;  /* 0x0206000000007b1d */ /* 0x000fe20000010000 */
[----:B------:R-:W-:-:S04]  /*e330*/  ISETP.NE.U32.AND P0, PT, RZ, UR6, PT ;  /* 0x00000006ff007c0c */ /* 0x000fc8000bf05070 */
[----:B------:R-:W-:Y:S01]  /*e340*/  ISETP.NE.AND.EX P0, PT, RZ, UR7, PT, P0 ;  /* 0x00000007ff007c0c */ /* 0x000fe2000bf05300 */
[----:B----4-:R-:W-:Y:S01]  /*e350*/  VIADD R2, R2, 0x18400 ;  /* 0x0001840002027836 */ /* 0x010fe20000000000 */
[----:B-----5:R-:W-:-:S04]  /*e360*/  SHF.R.S32.HI R0, RZ, 0x1f, R3 ;  /* 0x0000001fff007819 */ /* 0x020fc80000011403 */
[----:B------:R-:W-:Y:S02]  /*e370*/  LOP3.LUT P1, RZ, R2, 0x3ff, RZ, 0xc0, !PT ;  /* 0x000003ff02ff7812 */ /* 0x000fe4000782c0ff */
[----:B--2---:R-:W-:Y:S01]  /*e380*/  SEL R5, R5, RZ, !P0 ;  /* 0x000000ff05057207 */ /* 0x004fe20004000000 */
[----:B------:R-:W-:Y:S01]  /*e390*/  IMAD R0, R0, UR4, RZ ;  /* 0x0000000400007c24 */ /* 0x000fe2000f8e02ff */
[----:B---3--:R-:W-:-:S03]  /*e3a0*/  SEL R4, R4, RZ, !P0 ;  /* 0x000000ff04047207 */ /* 0x008fc60004000000 */
[C---:B------:R-:W-:Y:S02]  /*e3b0*/  IMAD R0, R3.reuse, UR5, R0 ;  /* 0x0000000503007c24 */ /* 0x040fe4000f8e0200 */
[----:B------:R-:W-:-:S05]  /*e3c0*/  IMAD.WIDE.U32 R2, R3, UR4, RZ ;  /* 0x0000000403027c25 */ /* 0x000fca000f8e00ff */
[----:B------:R2:W-:Y:S04]  /*e3d0*/  STL.64 [R1+0x48], R2 ;  /* 0x0000480201007387 */ /* 0x0005e80000100a00 */
[----:B------:R3:W-:Y:S04]  /*e3e0*/  STL [R1+0x20], R5 ;  /* 0x0000200501007387 */ /* 0x0007e80000100800 */
[----:B------:R3:W-:Y:S01]  /*e3f0*/  STL [R1+0x40], R4 ;  /* 0x0000400401007387 */ /* 0x0007e20000100800 */
[----:B--2---:R-:W-:Y:S01]  /*e400*/  IMAD.IADD R2, R3, 0x1, R0 ;  /* 0x0000000103027824 */ /* 0x004fe200078e0200 */
[----:B------:R-:W-:-:S05]  /*e410*/  SHF.R.S32.HI R0, RZ, 0x1f, R18 ;  /* 0x0000001fff007819 */ /* 0x000fca0000011412 */
[----:B------:R3:W-:Y:S04]  /*e420*/  STL [R1+0x38], R0 ;  /* 0x0000380001007387 */ /* 0x0007e80000100800 */
[----:B------:R3:W-:Y:S01]  /*e430*/  STL [R1+0x30], R2 ;  /* 0x0000300201007387 */ /* 0x0007e20000100800 */
[----:B------:R-:W-:Y:S05]  /*e440*/  @!P1 BRA `(.L_x_4674) ;  /* 0x0000000000409947 */ /* 0x000fea0003800000 */
[----:B---3--:R-:W-:Y:S01]  /*e450*/  MOV R2, 0x0 ;  /* 0x0000000000027802 */ /* 0x008fe20000000f00 */
        /* <DEDUP_REMOVED lines=15> */
.L_x_4674:
[----:B------:R-:W-:Y:S05]  /*e550*/  BSYNC B6 ;  /* 0x0000000000067941 */ /* 0x000fea0003800000 */
.L_x_4673:
[----:B---3--:R-:W2:Y:S01]  /*e560*/  LDL.LU R5, [R1+0x30] ;  /* 0x0000300001057983 */ /* 0x008ea20000300800 */
[----:B------:R-:W-:Y:S01]  /*e570*/  ULDC.64 UR4, c[0x0][0x2d8] ;  /* 0x0000b60000047ab9 */ /* 0x000fe20000000a00 */
[----:B------:R-:W3:Y:S01]  /*e580*/  LDC R7, c[0x0][0x448] ;  /* 0x00011200ff077b82 */ /* 0x000ee20000000800 */
[----:B------:R-:W-:Y:S01]  /*e590*/  ULDC UR6, c[0x0][0x2b8] ;  /* 0x0000ae0000067ab9 */ /* 0x000fe20000000800 */
[----:B------:R-:W2:Y:S04]  /*e5a0*/  LDL.LU.64 R2, [R1+0x48] ;  /* 0x0000480001027983 */ /* 0x000ea80000300a00 */
[----:B------:R-:W4:Y:S04]  /*e5b0*/  LDL.LU R0, [R1+0x38] ;  /* 0x0000380001007983 */ /* 0x000f280000300800 */
[----:B------:R-:W4:Y:S04]  /*e5c0*/  LDL.LU R6, [R1+0x40] ;  /* 0x0000400001067983 */ /* 0x000f280000300800 */
[----:B------:R-:W4:Y:S04]  /*e5d0*/  LDL.LU R4, [R1+0x20] ;  /* 0x0000200001047983 */ /* 0x000f280000300800 */
[----:B01----:R0:W5:Y:S01]  /*e5e0*/  LDL R9, [R1+0x24] ;  /* 0x0000240001097983 */ /* 0x0031620000100800 */
[----:B---3--:R-:W-:Y:S01]  /*e5f0*/  ISETP.NE.AND P0, PT, R7, 0x1, PT ;  /* 0x000000010700780c */ /* 0x008fe20003f05270 */
[----:B------:R-:W1:Y:S02]  /*e600*/  S2R R8, SR_TID.X ;  /* 0x0000000000087919 */ /* 0x000e640000002100 */
[C---:B-1----:R-:W-:Y:S01]  /*e610*/  IMAD.SHL.U32 R10, R8.reuse, 0x8, RZ ;  /* 0x00000008080a7824 */ /* 0x042fe200078e00ff */
[----:B------:R-:W-:-:S04]  /*e620*/  LOP3.LUT R8, R8, 0x7f, RZ, 0xc0, !PT ;  /* 0x0000007f08087812 */ /* 0x000fc800078ec0ff */
[----:B------:R-:W-:Y:S02]  /*e630*/  LOP3.LUT R10, R10, 0x38, RZ, 0xc0, !PT ;  /* 0x000000380a0a7812 */ /* 0x000fe400078ec0ff */
[----:B------:R-:W-:Y:S01]  /*e640*/  SHF.R.U32.HI R8, RZ, 0x3, R8 ;  /* 0x00000003ff087819 */ /* 0x000fe20000011608 */
[----:B--2---:R-:W-:Y:S02]  /*e650*/  IMAD.MOV.U32 R3, RZ, RZ, R5 ;  /* 0x000000ffff037224 */ /* 0x004fe400078e0005 */
[----:B------:R-:W1:Y:S01]  /*e660*/  S2R R5, SR_TID.X ;  /* 0x0000000000057919 */ /* 0x000e620000002100 */
[----:B----4-:R-:W-:Y:S02]  /*e670*/  IMAD R0, R0, UR4, RZ ;  /* 0x0000000400007c24 */ /* 0x010fe4000f8e02ff */
[----:B------:R-:W-:-:S04]  /*e680*/  IMAD.WIDE.U32 R2, R18, UR4, R2 ;  /* 0x0000000412027c25 */ /* 0x000fc8000f8e0002 */
[----:B------:R-:W-:Y:S01]  /*e690*/  IMAD R0, R18, UR5, R0 ;  /* 0x0000000512007c24 */ /* 0x000fe2000f8e0200 */
[----:B------:R-:W-:-:S03]  /*e6a0*/  ULDC.64 UR4, c[0x0][0x2e0] ;  /* 0x0000b80000047ab9 */ /* 0x000fc60000000a00 */
[----:B------:R-:W-:Y:S02]  /*e6b0*/  IMAD.IADD R3, R3, 0x1, R0 ;  /* 0x0000000103037824 */ /* 0x000fe400078e0200 */
[----:B------:R-:W-:Y:S02]  /*e6c0*/  IMAD R0, R6, UR4, RZ ;  /* 0x0000000406007c24 */ /* 0x000fe4000f8e02ff */
[C---:B------:R-:W-:Y:S01]  /*e6d0*/  IMAD.WIDE.U32 R2, R4.reuse, UR4, R2 ;  /* 0x0000000404027c25 */ /* 0x040fe2000f8e0002 */
[----:B------:R-:W2:Y:S03]  /*e6e0*/  @P0 LDC R6, c[0x0][0x450] ;  /* 0x00011400ff060b82 */ /* 0x000ea60000000800 */
[----:B------:R-:W-:Y:S01]  /*e6f0*/  IMAD R0, R4, UR5, R0 ;  /* 0x0000000504007c24 */ /* 0x000fe2000f8e0200 */
[----:B------:R-:W-:Y:S01]  /*e700*/  ULDC.64 UR4, c[0x0][0x2d0] ;  /* 0x0000b40000047ab9 */ /* 0x000fe20000000a00 */
[----:B------:R-:W3:Y:S02]  /*e710*/  S2R R4, SR_TID.X ;  /* 0x0000000000047919 */ /* 0x000ee40000002100 */
[----:B------:R-:W-:Y:S01]  /*e720*/  IMAD.IADD R3, R3, 0x1, R0 ;  /* 0x0000000103037824 */ /* 0x000fe200078e0200 */
[----:B-1----:R-:W-:-:S04]  /*e730*/  LOP3.LUT R5, R5, 0x7f, RZ, 0xc0, !PT ;  /* 0x0000007f05057812 */ /* 0x002fc800078ec0ff */
[----:B------:R-:W-:Y:S01]  /*e740*/  SHF.R.U32.HI R5, RZ, 0x3, R5 ;  /* 0x00000003ff057819 */ /* 0x000fe20000011605 */
[----:B---3--:R-:W-:-:S05]  /*e750*/  IMAD.SHL.U32 R4, R4, 0x10, RZ ;  /* 0x0000001004047824 */ /* 0x008fca00078e00ff */
[----:B------:R-:W-:Y:S02]  /*e760*/  LOP3.LUT R4, R5, 0x70, R4, 0xf8, !PT ;  /* 0x0000007005047812 */ /* 0x000fe400078ef804 */
[----:B------:R-:W1:Y:S03]  /*e770*/  @P0 LDC R5, c[0x0][0x44c] ;  /* 0x00011300ff050b82 */ /* 0x000e660000000800 */
[----:B------:R-:W-:-:S04]  /*e780*/  IMAD R0, R17, 0x80, R4 ;  /* 0x0000008011007824 */ /* 0x000fc800078e0204 */
        /* <DEDUP_REMOVED lines=23> */
[----:B------:R-:W-:-:S03]  /*e900*/  IMAD R17, R17, 0x80, R8 ;  /* 0x0000008011117824 */ /* 0x000fc600078e0208 */
[----:B------:R-:W0:Y:S01]  /*e910*/  SHFL.IDX PT, R5, R2, RZ, 0x181f ;  /* 0x00181fff02057589 */ /* 0x000e2200000e0000 */
[----:B--2---:R-:W-:-:S03]  /*e920*/  IMAD R3, R4, R7, RZ ;  /* 0x0000000704037224 */ /* 0x004fc600078e02ff */
[----:B------:R-:W1:Y:S02]  /*e930*/  SHFL.IDX PT, R4, R0, RZ, 0x181f ;  /* 0x00181fff00047589 */ /* 0x000e6400000e0000 */
[----:B------:R-:W-:-:S13]  /*e940*/  ISETP.GE.AND P1, PT, R17, R3, PT ;  /* 0x000000031100720c */ /* 0x000fda0003f26270 */
[----:B0-----:R-:W-:-:S05]  /*e950*/  @!P1 LEA R5, P2, R10, R5, 0x1 ;  /* 0x000000050a059211 */ /* 0x001fca00078408ff */
[----:B-1----:R-:W-:-:S05]  /*e960*/  @!P1 IMAD.X R4, RZ, RZ, R4, P2 ;  /* 0x000000ffff049224 */ /* 0x002fca00010e0604 */
[----:B------:R-:W-:-:S04]  /*e970*/  @!P1 LOP3.LUT R5, R5, R4, RZ, 0x3c, !PT ;  /* 0x0000000405059212 */ /* 0x000fc800078e3cff */
[----:B------:R-:W-:-:S04]  /*e980*/  @!P1 LOP3.LUT R4, R5, R4, RZ, 0x3c, !PT ;  /* 0x0000000405049212 */ /* 0x000fc800078e3cff */
[----:B------:R-:W-:-:S05]  /*e990*/  @!P1 LOP3.LUT R5, R5, R4, RZ, 0x3c, !PT ;  /* 0x0000000405059212 */ /* 0x000fca00078e3cff */
[----:B------:R-:W-:Y:S01]  /*e9a0*/  @!PT LDS RZ, [RZ] ;  /* 0x00000000fffff984 */ /* 0x000fe20000000800 */
[----:B-----5:R0:W-:Y:S02]  /*e9b0*/  @!P1 LDGSTS.E.BYPASS.LTC128B.128 [R9+0x18400], desc[UR40][R4.64], !P0 ;  /* 0x1840000004099fae */ /* 0x0201e4000c101d68 */
[----:B0-----:R-:W-:Y:S02]  /*e9c0*/  VIADD R4, R17, 0x10 ;  /* 0x0000001011047836 */ /* 0x001fe40000000000 */
[----:B------:R-:W0:Y:S03]  /*e9d0*/  SHFL.IDX PT, R5, R2, 0x1, 0x181f ;  /* 0x00381f0002057f89 */ /* 0x000e2600000e0000 */
[----:B------:R-:W-:Y:S02]  /*e9e0*/  ISETP.GE.AND P1, PT, R4, R3, PT ;  /* 0x000000030400720c */ /* 0x000fe40003f26270 */
[----:B------:R-:W1:Y:S11]  /*e9f0*/  SHFL.IDX PT, R4, R0, 0x1, 0x181f ;  /* 0x00381f0000047f89 */ /* 0x000e7600000e0000 */
[----:B0-----:R-:W-:-:S05]  /*ea00*/  @!P1 LEA R5, P2, R10, R5, 0x1 ;  /* 0x000000050a059211 */ /* 0x001fca00078408ff */
[----:B-1----:R-:W-:-:S05]  /*ea10*/  @!P1 IMAD.X R4, RZ, RZ, R4, P2 ;  /* 0x000000ffff049224 */ /* 0x002fca00010e0604 */
[----:B------:R-:W-:-:S04]  /*ea20*/  @!P1 LOP3.LUT R5, R5, R4, RZ, 0x3c, !PT ;  /* 0x0000000405059212 */ /* 0x000fc800078e3cff */
[----:B------:R-:W-:-:S04]  /*ea30*/  @!P1 LOP3.LUT R4, R5, R4, RZ, 0x3c, !PT ;  /* 0x0000000405049212 */ /* 0x000fc800078e3cff */
[----:B------:R-:W-:-:S05]  /*ea40*/  @!P1 LOP3.LUT R5, R5, R4, RZ, 0x3c, !PT ;  /* 0x0000000405059212 */ /* 0x000fca00078e3cff */
[----:B------:R0:W-:Y:S02]  /*ea50*/  @!P1 LDGSTS.E.BYPASS.LTC128B.128 [R9+0x18c00], desc[UR40][R4.64], !P0 ;  /* 0x18c0000004099fae */ /* 0x0001e4000c101d68 */
        /* <DEDUP_REMOVED lines=42> */
[----:B------:R-:W-:Y:S01]  /*ed00*/  ISETP.GE.AND P1, PT, R4, R3, PT ;  /* 0x000000030400720c */ /* 0x000fe20003f26270 */
[----:B------:R-:W-:Y:S04]  /*ed10*/  SHFL.IDX PT, R2, R2, 0x7, 0x181f ;  /* 0x00f81f0002027f89 */ /* 0x000fe800000e0000 */
[----:B------:R-:W1:Y:S04]  /*ed20*/  SHFL.IDX PT, R4, R0, 0x6, 0x181f ;  /* 0x00d81f0000047f89 */ /* 0x000e6800000e0000 */
[----:B------:R-:W2:Y:S04]  /*ed30*/  SHFL.IDX PT, R0, R0, 0x7, 0x181f ;  /* 0x00f81f0000007f89 */ /* 0x000ea800000e0000 */
[----:B0-----:R-:W-:-:S05]  /*ed40*/  @!P1 LEA R5, P2, R10, R5, 0x1 ;  /* 0x000000050a059211 */ /* 0x001fca00078408ff */
[----:B-1----:R-:W-:-:S05]  /*ed50*/  @!P1 IMAD.X R4, RZ, RZ, R4, P2 ;  /* 0x000000ffff049224 */ /* 0x002fca00010e0604 */
[----:B------:R-:W-:-:S04]  /*ed60*/  @!P1 LOP3.LUT R5, R5, R4, RZ, 0x3c, !PT ;  /* 0x0000000405059212 */ /* 0x000fc800078e3cff */
[----:B------:R-:W-:-:S04]  /*ed70*/  @!P1 LOP3.LUT R4, R5, R4, RZ, 0x3c, !PT ;  /* 0x0000000405049212 */ /* 0x000fc800078e3cff */
[----:B------:R-:W-:-:S05]  /*ed80*/  @!P1 LOP3.LUT R5, R5, R4, RZ, 0x3c, !PT ;  /* 0x0000000405059212 */ /* 0x000fca00078e3cff */
[----:B--2---:R1:W-:Y:S02]  /*ed90*/  @!P1 LDGSTS.E.BYPASS.LTC128B.128 [R9+0x1b400], desc[UR40][R4.64], !P0 ;  /* 0x1b40000004099fae */ /* 0x0043e4000c101d68 */
.L_x_4794:
[----:B------:R2:W5:Y:S01]  /*eda0*/  LDL R8, [R1+0x4] ;  /* 0x0000040001087983 */ /* 0x0005620000100800 */
        /* <DEDUP_REMOVED lines=10> */
.L_x_4676:
        /* <DEDUP_REMOVED lines=18> */
[----:B--23--:R-:W-:Y:S05]  /*ef70*/  @!P0 BRA `(.L_x_4678) ;  /* 0x0000004400e88947 */ /* 0x00cfea0003800000 */
.L_x_4795:
[----:B------:R-:W-:Y:S05]  /*ef80*/  BSYNC B0 ;  /* 0x0000000000007941 */ /* 0x000fea0003800000 */
.L_x_4677:
[----:B--2---:R-:W2:Y:S01]  /*ef90*/  LDL R2, [R1+0x18] ;  /* 0x0000180001027983 */ /* 0x004ea20000100800 */
[----:B------:R-:W-:Y:S01]  /*efa0*/  BSSY B0, `(.L_x_4679) ;  /* 0x0000063000007945 */ /* 0x000fe20003800000 */
[----:B--2---:R-:W-:-:S13]  /*efb0*/  ISETP.NE.AND P0, PT, R2, RZ, PT ;  /* 0x000000ff0200720c */ /* 0x004fda0003f05270 */
[----:B------:R-:W-:Y:S05]  /*efc0*/  @!P0 BRA `(.L_x_4680) ;  /* 0x0000000400808947 */ /* 0x000fea0003800000 */
[----:B------:R-:W2:Y:S04]  /*efd0*/  LDL R2, [R1+0x4] ;  /* 0x0000040001027983 */ /* 0x000ea80000100800 */
[----:B01----:R-:W3:Y:S01]  /*efe0*/  LDL R4, [R1+0x10] ;  /* 0x0000100001047983 */ /* 0x003ee20000100800 */
        /* <DEDUP_REMOVED lines=10> */
.L_x_4796:
[----:B------:R-:W-:Y:S05]  /*f090*/  BSYNC B1 ;  /* 0x0000000000017941 */ /* 0x000fea0003800000 */
.L_x_4681:
        /* <DEDUP_REMOVED lines=9> */
.L_x_4684:
[----:B------:R-:W-:Y:S05]  /*f130*/  BSYNC B1 ;  /* 0x0000000000017941 */ /* 0x000fea0003800000 */
.L_x_4683:
        /* <DEDUP_REMOVED lines=14> */
.L_x_4685:
        /* <DEDUP_REMOVED lines=16> */
.L_x_4686:
        /* <DEDUP_REMOVED lines=16> */
.L_x_4687:
        /* <DEDUP_REMOVED lines=16> */
.L_x_4688:
        /* <DEDUP_REMOVED lines=10> */
[----:B--2---:R-:W-:Y:S05]  /*f5c0*/  @P0 BRA.U.ANY `(.L_x_4688) ;  /* 0xfffffffd00d40947 */ /* 0x004fea000393ffff */
.L_x_4680:
[----:B------:R-:W-:Y:S05]  /*f5d0*/  BSYNC B0 ;  /* 0x0000000000007941 */ /* 0x000fea0003800000 */
.L_x_4679:
[----:B01----:R-:W2:Y:S01]  /*f5e0*/  LDL R4, [R1+0x2c] ;  /* 0x00002c0001047983 */ /* 0x003ea20000100800 */
[----:B------:R-:W-:Y:S01]  /*f5f0*/  BSSY B0, `(.L_x_4689) ;  /* 0x000020a000007945 */ /* 0x000fe20003800000 */
[----:B--2---:R-:W-:-:S13]  /*f600*/  ISETP.GE.AND P0, PT, R4, 0x2, PT ;  /* 0x000000020400780c */ /* 0x004fda0003f06270 */
[----:B------:R-:W-:Y:S05]  /*f610*/  @!P0 BRA `(.L_x_4690) ;  /* 0x00000020001c8947 */ /* 0x000fea0003800000 */
[C---:B------:R-:W-:Y:S01]  /*f620*/  LOP3.LUT R0, R4.reuse, 0x1, RZ, 0xc0, !PT ;  /* 0x0000000104007812 */ /* 0x040fe200078ec0ff */
[----:B------:R-:W-:Y:S01]  /*f630*/  VIADD R4, R4, 0xfffffffe ;  /* 0xfffffffe04047836 */ /* 0x000fe20000000000 */
[----:B------:R-:W-:Y:S02]  /*f640*/  BSSY B2, `(.L_x_4691) ;  /* 0x00000b0000027945 */ /* 0x000fe40003800000 */
[----:B------:R-:W-:Y:S01]  /*f650*/  ISETP.NE.U32.AND P0, PT, R0, 0x1, PT ;  /* 0x000000010000780c */ /* 0x000fe20003f05070 */
[----:B------:R-:W-:-:S12]  /*f660*/  IMAD.MOV.U32 R0, RZ, RZ, R4 ;  /* 0x000000ffff007224 */ /* 0x000fd800078e0004 */
[----:B------:R-:W-:Y:S05]  /*f670*/  @!P0 BRA `(.L_x_4692) ;  /* 0x0000000800b08947 */ /* 0x000fea0003800000 */
[----:B------:R-:W2:Y:S04]  /*f680*/  LDL R6, [R1+0x18] ;  /* 0x0000180001067983 */ /* 0x000ea80000100800 */
[----:B------:R-:W3:Y:S04]  /*f690*/  LDL.LU R5, [R1+0x8] ;  /* 0x0000080001057983 */ /* 0x000ee80000300800 */
[----:B-----5:R-:W4:Y:S01]  /*f6a0*/  LDL.LU R8, [R1+0x10] ;  /* 0x0000100001087983 */ /* 0x020f220000300800 */
[----:B------:R-:W-:Y:S01]  /*f6b0*/  BSSY B1, `(.L_x_4693) ;  /* 0x00000a6000017945 */ /* 0x000fe20003800000 */
[----:B--2---:R-:W-:Y:S01]  /*f6c0*/  ISETP.NE.AND P2, PT, R6, RZ, PT ;  /* 0x000000ff0600720c */ /* 0x004fe20003f45270 */
        /* <DEDUP_REMOVED lines=8> */
[----:B------:R-:W-:Y:S01]  /*f750*/  ULDC.64 UR4, c[0x0][0x418] ;  /* 0x0001060000047ab9 */ /* 0x000fe20000000a00 */
[----:B------:R-:W-:Y:S01]  /*f760*/  IMAD.MOV.U32 R0, RZ, RZ, R4 ;  /* 0x000000ffff007224 */ /* 0x000fe200078e0004 */
        /* <DEDUP_REMOVED lines=23> */
.L_x_4695:
        /* <DEDUP_REMOVED lines=9> */
.L_x_4797:
[----:B------:R-:W-:Y:S05]  /*f970*/  BSYNC B3 ;  /* 0x0000000000037941 */ /* 0x000fea0003800000 */
.L_x_4696:
        /* <DEDUP_REMOVED lines=9> */
.L_x_4699:
[----:B------:R-:W-:Y:S05]  /*fa10*/  BSYNC B3 ;  /* 0x0000000000037941 */ /* 0x000fea0003800000 */
.L_x_4698:
[----:B------:R-:W2:Y:S04]  /*fa20*/  LDL R7, [R1+0x4] ;  /* 0x0000040001077983 */ /* 0x000ea80000100800 */
[----:B------:R-:W2:Y:S04]  /*fa30*/  LDL R5, [R1+0x8] ;  /* 0x0000080001057983 */ /* 0x000ea80000100800 */
[----:B------:R-:W3:Y:S01]  /*fa40*/  LDL R6, [R1+0x1c] ;  /* 0x00001c0001067983 */ /* 0x000ee20000100800 */
[----:B0-----:R-:W-:Y:S01]  /*fa50*/  IMAD.MOV.U32 R8, RZ, RZ, RZ ;  /* 0x000000ffff087224 */ /* 0x001fe200078e00ff */
        /* <DEDUP_REMOVED lines=10> */
.L_x_4700:
        /* <DEDUP_REMOVED lines=14> */
.L_x_4798:
[----:B------:R-:W-:Y:S05]  /*fbe0*/  BSYNC B3 ;  /* 0x0000000000037941 */ /* 0x000fea0003800000 */
.L_x_4701:
        /* <DEDUP_REMOVED lines=11> */
.L_x_4704:
[----:B------:R-:W-:Y:S05]  /*fca0*/  BSYNC B3 ;  /* 0x0000000000037941 */ /* 0x000fea0003800000 */
.L_x_4703:
        /* <DEDUP_REMOVED lines=11> */
.L_x_4705:
        /* <DEDUP_REMOVED lines=16> */
.L_x_4706:
        /* <DEDUP_REMOVED lines=16> */
.L_x_4707:
        /* <DEDUP_REMOVED lines=16> */
.L_x_4708:
        /* <DEDUP_REMOVED lines=11> */
.L_x_4694:
[----:B------:R-:W-:Y:S05]  /*10110*/  BSYNC B1 ;  /* 0x0000000000017941 */ /* 0x000fea0003800000 */
.L_x_4693:
[----:B------:R-:W2:Y:S02]  /*10120*/  LDL.LU R5, [R1+0x2c] ;  /* 0x00002c0001057983 */ /* 0x000ea40000300800 */
[----:B--2---:R-:W-:-:S07]  /*10130*/  VIADD R0, R5, 0xfffffffd ;  /* 0xfffffffd05007836 */ /* 0x004fce0000000000 */
.L_x_4692:
[----:B------:R-:W-:Y:S05]  /*10140*/  BSYNC B2 ;  /* 0x0000000000027941 */ /* 0x000fea0003800000 */
.L_x_4691:
[----:B------:R-:W-:-:S13]  /*10150*/  ISETP.NE.AND P0, PT, R4, RZ, PT ;  /* 0x000000ff0400720c */ /* 0x000fda0003f05270 */
[----:B------:R-:W-:Y:S05]  /*10160*/  @!P0 BRA `(.L_x_4690) ;  /* 0x0000001400488947 */ /* 0x000fea0003800000 */
.L_x_4741:
[----:B------:R-:W2:Y:S04]  /*10170*/  LDL R4, [R1+0x18] ;  /* 0x0000180001047983 */ /* 0x000ea80000100800 */
[----:B------:R-:W3:Y:S04]  /*10180*/  LDL.LU R3, [R1+0x8] ;  /* 0x0000080001037983 */ /* 0x000ee80000300800 */
[----:B------:R-:W4:Y:S01]  /*10190*/  LDL.LU R2, [R1+0x10] ;  /* 0x0000100001027983 */ /* 0x000f220000300800 */
[----:B------:R-:W-:Y:S05]  /*101a0*/  YIELD ;  /* 0x0000000000007946 */ /* 0x000fea0003800000 */
[----:B------:R-:W-:Y:S01]  /*101b0*/  BSSY B1, `(.L_x_4709) ;  /* 0x00000a2000017945 */ /* 0x000fe20003800000 */
[----:B--2---:R-:W-:Y:S01]  /*101c0*/  ISETP.NE.AND P1, PT, R4, RZ, PT ;  /* 0x000000ff0400720c */ /* 0x004fe20003f25270 */
[----:B---3--:R-:W-:-:S05]  /*101d0*/  VIADD R7, R3, 0x1 ;  /* 0x0000000103077836 */ /* 0x008fca0000000000 */
[----:B------:R-:W-:-:S04]  /*101e0*/  ISETP.NE.AND P0, PT, R7, 0x2, PT ;  /* 0x000000020700780c */ /* 0x000fc80003f05270 */
[----:B------:R-:W-:Y:S02]  /*101f0*/  SEL R6, RZ, 0x1, P0 ;  /* 0x00000001ff067807 */ /* 0x000fe40000000000 */
[----:B------:R-:W-:Y:S02]  /*10200*/  SEL R7, R7, RZ, P0 ;  /* 0x000000ff07077207 */ /* 0x000fe40000000000 */
[----:B----4-:R-:W-:Y:S01]  /*10210*/  LOP3.LUT R6, R2, R6, RZ, 0x3c, !PT ;  /* 0x0000000602067212 */ /* 0x010fe200078e3cff */
[----:B------:R-:W-:Y:S06]  /*10220*/  @!P1 BRA `(.L_x_4710) ;  /* 0x0000000800689947 */ /* 0x000fec0003800000 */
[----:B------:R-:W-:Y:S01]  /*10230*/  ULDC.64 UR4, c[0x0][0x418] ;  /* 0x0001060000047ab9 */ /* 0x000fe20000000a00 */
[----:B0----5:R-:W-:Y:S01]  /*10240*/  IMAD.MOV.U32 R8, RZ, RZ, R0 ;  /* 0x000000ffff087224 */ /* 0x021fe200078e0000 */
        /* <DEDUP_REMOVED lines=23> */
.L_x_4711:
        /* <DEDUP_REMOVED lines=9> */
.L_x_4799:
[----:B------:R-:W-:Y:S05]  /*10450*/  BSYNC B2 ;  /* 0x0000000000027941 */ /* 0x000fea0003800000 */
.L_x_4712:
        /* <DEDUP_REMOVED lines=9> */
.L_x_4715:
[----:B------:R-:W-:Y:S05]  /*104f0*/  BSYNC B2 ;  /* 0x0000000000027941 */ /* 0x000fea0003800000 */
.L_x_4714:
        /* <DEDUP_REMOVED lines=13> */
.L_x_4716:
        /* <DEDUP_REMOVED lines=14> */
.L_x_4800:
[----:B------:R-:W-:Y:S05]  /*106b0*/  BSYNC B2 ;  /* 0x0000000000027941 */ /* 0x000fea0003800000 */
.L_x_4717:
        /* <DEDUP_REMOVED lines=11> */
.L_x_4720:
[----:B------:R-:W-:Y:S05]  /*10770*/  BSYNC B2 ;  /* 0x0000000000027941 */ /* 0x000fea0003800000 */
.L_x_4719:
        /* <DEDUP_REMOVED lines=10> */
.L_x_4721:
        /* <DEDUP_REMOVED lines=16> */
.L_x_4722:
        /* <DEDUP_REMOVED lines=16> */
.L_x_4723:
        /* <DEDUP_REMOVED lines=16> */
.L_x_4724:
        /* <DEDUP_REMOVED lines=11> */
.L_x_4710:
[----:B------:R-:W-:Y:S05]  /*10bd0*/  BSYNC B1 ;  /* 0x0000000000017941 */ /* 0x000fea0003800000 */
.L_x_4709:
[----:B------:R-:W2:Y:S01]  /*10be0*/  LDL R2, [R1+0x18] ;  /* 0x0000180001027983 */ /* 0x000ea20000100800 */
[----:B------:R-:W-:Y:S01]  /*10bf0*/  VIADD R7, R7, 0x1 ;  /* 0x0000000107077836 */ /* 0x000fe20000000000 */
[----:B------:R-:W-:Y:S04]  /*10c00*/  BSSY B1, `(.L_x_4725) ;  /* 0x00000a5000017945 */ /* 0x000fe80003800000 */
[----:B------:R-:W-:-:S04]  /*10c10*/  ISETP.NE.AND P0, PT, R7, 0x2, PT ;  /* 0x000000020700780c */ /* 0x000fc80003f05270 */
[----:B0-----:R-:W-:Y:S02]  /*10c20*/  SEL R9, R7, RZ, P0 ;  /* 0x000000ff07097207 */ /* 0x001fe40000000000 */
[----:B--2---:R-:W-:Y:S02]  /*10c30*/  ISETP.NE.AND P2, PT, R2, RZ, PT ;  /* 0x000000ff0200720c */ /* 0x004fe40003f45270 */
[----:B------:R-:W-:-:S04]  /*10c40*/  SEL R2, RZ, 0x1, P0 ;  /* 0x00000001ff027807 */ /* 0x000fc80000000000 */
[----:B-----5:R-:W-:-:S05]  /*10c50*/  LOP3.LUT R8, R6, R2, RZ, 0x3c, !PT ;  /* 0x0000000206087212 */ /* 0x020fca00078e3cff */
        /* <DEDUP_REMOVED lines=28> */
.L_x_4727:
        /* <DEDUP_REMOVED lines=9> */
.L_x_4801:
[----:B------:R-:W-:Y:S05]  /*10eb0*/  BSYNC B2 ;  /* 0x0000000000027941 */ /* 0x000fea0003800000 */
.L_x_4728:
        /* <DEDUP_REMOVED lines=9> */
.L_x_4731:
[----:B------:R-:W-:Y:S05]  /*10f50*/  BSYNC B2 ;  /* 0x0000000000027941 */ /* 0x000fea0003800000 */
.L_x_4730:
        /* <DEDUP_REMOVED lines=14> */
.L_x_4732:
        /* <DEDUP_REMOVED lines=14> */
.L_x_4802:
[----:B------:R-:W-:Y:S05]  /*11120*/  BSYNC B2 ;  /* 0x0000000000027941 */ /* 0x000fea0003800000 */
.L_x_4733:
        /* <DEDUP_REMOVED lines=11> */
.L_x_4736:
[----:B------:R-:W-:Y:S05]  /*111e0*/  BSYNC B2 ;  /* 0x0000000000027941 */ /* 0x000fea0003800000 */
.L_x_4735:
        /* <DEDUP_REMOVED lines=11> */
.L_x_4737:
        /* <DEDUP_REMOVED lines=16> */
.L_x_4738:
        /* <DEDUP_REMOVED lines=16> */
.L_x_4739:
        /* <DEDUP_REMOVED lines=16> */
.L_x_4740:
        /* <DEDUP_REMOVED lines=11> */
.L_x_4726:
[----:B------:R-:W-:Y:S05]  /*11650*/  BSYNC B1 ;  /* 0x0000000000017941 */ /* 0x000fea0003800000 */
.L_x_4725:
[C---:B------:R-:W-:Y:S01]  /*11660*/  ISETP.GT.AND P0, PT, R0.reuse, 0x1, PT ;  /* 0x000000010000780c */ /* 0x040fe20003f04270 */
[----:B------:R-:W-:-:S12]  /*11670*/  VIADD R0, R0, 0xfffffffe ;  /* 0xfffffffe00007836 */ /* 0x000fd80000000000 */
[----:B------:R-:W-:Y:S05]  /*11680*/  @P0 BRA `(.L_x_4741) ;  /* 0xffffffe800b80947 */ /* 0x000fea000383ffff */
.L_x_4690:
[----:B------:R-:W-:Y:S05]  /*11690*/  BSYNC B0 ;  /* 0x0000000000007941 */ /* 0x000fea0003800000 */
.L_x_4689:
        /* <DEDUP_REMOVED lines=21> */
[----:B------:R-:W1:Y:S01]  /*117f0*/  POPC R7, R6 ;  /* 0x0000000600077309 */ /* 0x000e620000000000 */
[----:B--2---:R-:W1:Y:S02]  /*11800*/  SHFL.IDX PT, R4, R3, R4, 0x1f ;  /* 0x00001f0403047589 */ /* 0x004e6400000e0000 */
[----:B-1----:R-:W-:-:S07]  /*11810*/  IADD3 R16, R4, UR37, R7 ;  /* 0x0000002504107c10 */ /* 0x002fce000fffe007 */
.L_x_4743:
[----:B------:R-:W-:Y:S05]  /*11820*/  BSYNC B0 ;  /* 0x0000000000007941 */ /* 0x000fea0003800000 */
.L_x_4742:
[----:B------:R-:W-:-:S05]  /*11830*/  SEL R0, R0, RZ, P0 ;  /* 0x000000ff00007207 */ /* 0x000fca0000000000 */
[----:B------:R2:W-:Y:S02]  /*11840*/  STL [R1+0x8], R0 ;  /* 0x0000080001007387 */ /* 0x0005e40000100800 */
.L_x_4661:
[----:B------:R-:W-:Y:S05]  /*11850*/  BSYNC B7 ;  /* 0x0000000000077941 */ /* 0x000fea0003800000 */
.L_x_4659:
        /* <DEDUP_REMOVED lines=13> */
.L_x_4744:
        /* <DEDUP_REMOVED lines=36> */
.L_x_4812:
[----:B------:R-:W-:Y:S02]  /*11b70*/  ULDC UR4, c[0x0][0xc38] ;  /* 0x00030e0000047ab9 */ /* 0x000fe40000000800 */
[----:B------:R-:W-:-:S04]  /*11b80*/  IMAD.U32 R4, RZ, RZ, UR4 ;  /* 0x00000004ff047e24 */ /* 0x000fc8000f8e00ff */
[----:B--2---:R-:W-:-:S04]  /*11b90*/  IMAD R14, R14, R4, RZ ;  /* 0x000000040e0e7224 */ /* 0x004fc800078e02ff */
[----:B------:R-:W-:-:S05]  /*11ba0*/  IMAD.IADD R5, R5, 0x1, R14 ;  /* 0x0000000105057824 */ /* 0x000fca00078e020e */
[----:B------:R-:W-:-:S13]  /*11bb0*/  ISETP.GT.AND P6, PT, R5, R0, PT ;  /* 0x000000000500720c */ /* 0x000fda0003fc4270 */
[----:B------:R-:W-:Y:S05]  /*11bc0*/  @P6 BRA `(.L_x_4747) ;  /* 0x00000000009c6947 */ /* 0x000fea0003800000 */
.L_x_4752:
        /* <DEDUP_REMOVED lines=14> */
.L_x_4750:
[----:B------:R-:W-:Y:S05]  /*11cb0*/  BSYNC B0 ;  /* 0x0000000000007941 */ /* 0x000fea0003800000 */
.L_x_4749:
[----:B------:R-:W-:-:S03]  /*11cc0*/  UMOV UR4, 0xffffffff ;  /* 0xffffffff00047882 */ /* 0x000fc60000000000 */
[----:B------:R-:W-:Y:S05]  /*11cd0*/  BRA.DIV UR4, `(.L_x_4751) ;  /* 0x0000002204587947 */ /* 0x000fea000b800000 */
[----:B-----5:R-:W3:Y:S02]  /*11ce0*/  SHFL.UP PT, R14, R2, 0x1, RZ ;  /* 0x04200000020e7989 */ /* 0x020ee400000e00ff */
[----:B---3--:R-:W-:-:S05]  /*11cf0*/  SEL R13, R14, RZ, P1 ;  /* 0x000000ff0e0d7207 */ /* 0x008fca0000800000 */
[----:B------:R-:W-:-:S05]  /*11d00*/  IMAD.IADD R13, R2, 0x1, R13 ;  /* 0x00000001020d7824 */ /* 0x000fca00078e020d */
[----:B------:R-:W3:Y:S02]  /*11d10*/  SHFL.UP PT, R14, R13, 0x2, RZ ;  /* 0x044000000d0e7989 */ /* 0x000ee400000e00ff */
[----:B---3--:R-:W-:-:S05]  /*11d20*/  SEL R4, R14, RZ, P2 ;  /* 0x000000ff0e047207 */ /* 0x008fca0001000000 */
[----:B------:R-:W-:-:S05]  /*11d30*/  IMAD.IADD R4, R13, 0x1, R4 ;  /* 0x000000010d047824 */ /* 0x000fca00078e0204 */
[----:B------:R-:W1:Y:S02]  /*11d40*/  SHFL.UP PT, R14, R4, 0x4, RZ ;  /* 0x04800000040e7989 */ /* 0x000e6400000e00ff */
        /* <DEDUP_REMOVED lines=9> */
.L_x_4820:
[----:B------:R-:W-:Y:S02]  /*11de0*/  ULDC UR4, c[0x0][0xc38] ;  /* 0x00030e0000047ab9 */ /* 0x000fe40000000800 */
[----:B------:R-:W-:-:S04]  /*11df0*/  IMAD.U32 R4, RZ, RZ, UR4 ;  /* 0x00000004ff047e24 */ /* 0x000fc8000f8e00ff */
[----:B--2---:R-:W-:-:S04]  /*11e00*/  IMAD R14, R14, R4, RZ ;  /* 0x000000040e0e7224 */ /* 0x004fc800078e02ff */
[----:B------:R-:W-:-:S05]  /*11e10*/  IMAD.IADD R5, R14, 0x1, R5 ;  /* 0x000000010e057824 */ /* 0x000fca00078e0205 */
[----:B------:R-:W-:-:S13]  /*11e20*/  ISETP.GT.AND P6, PT, R5, R0, PT ;  /* 0x000000000500720c */ /* 0x000fda0003fc4270 */
[----:B------:R-:W-:Y:S05]  /*11e30*/  @!P6 BRA `(.L_x_4752) ;  /* 0xfffffffc0064e947 */ /* 0x000fea000383ffff */
.L_x_4747:
        /* <DEDUP_REMOVED lines=8> */
.L_x_4824:
[----:B------:R-:W-:Y:S01]  /*11ec0*/  ISETP.NE.AND P0, PT, R5, RZ, PT ;  /* 0x000000ff0500720c */ /* 0x000fe20003f05270 */
[----:B------:R-:W-:-:S12]  /*11ed0*/  IMAD.MOV.U32 R5, RZ, RZ, RZ ;  /* 0x000000ffff057224 */ /* 0x000fd800078e00ff */
[----:B------:R-:W-:Y:S05]  /*11ee0*/  @!P0 BRA `(.L_x_4754) ;  /* 0x0000000000108947 */ /* 0x000fea0003800000 */
[----:B------:R-:W-:Y:S01]  /*11ef0*/  UMOV UR4, 0xffffffff ;  /* 0xffffffff00047882 */ /* 0x000fe20000000000 */
[----:B------:R-:W-:Y:S02]  /*11f00*/  VIADD R12, R6, 0xffffffff ;  /* 0xffffffff060c7836 */ /* 0x000fe40000000000 */
[----:B------:R-:W-:Y:S05]  /*11f10*/  BRA.DIV UR4, `(.L_x_4755) ;  /* 0x0000002204cc7947 */ /* 0x000fea000b800000 */
[----:B------:R4:W0:Y:S02]  /*11f20*/  SHFL.IDX PT, R5, R3, R12, 0x1f ;  /* 0x00001f0c03057589 */ /* 0x00082400000e0000 */
.L_x_4754:
[----:B-12-4-:R-:W1:Y:S01]  /*11f30*/  LDC.64 R2, c[0x0][0xc90] ;  /* 0x00032400ff027b82 */ /* 0x016e620000000a00 */
[----:B------:R-:W-:-:S04]  /*11f40*/  IMAD.IADD R19, R6, 0x1, R19 ;  /* 0x0000000106137824 */ /* 0x000fc800078e0213 */
[----:B-1----:R-:W-:-:S05]  /*11f50*/  IMAD.WIDE R2, R19, 0x4, R2 ;  /* 0x0000000413027825 */ /* 0x002fca00078e0202 */
[----:B------:R-:W3:Y:S01]  /*11f60*/  LDG.E R7, desc[UR40][R2.64] ;  /* 0x0000002802077981 */ /* 0x000ee2000c1e1900 */
[----:B0-----:R-:W-:-:S04]  /*11f70*/  IMAD R16, R5, R4, R16 ;  /* 0x0000000405107224 */ /* 0x001fc800078e0210 */
        /* <DEDUP_REMOVED lines=61> */
.L_x_4748:
[----:B------:R-:W-:Y:S01]  /*12350*/  UMOV UR4, URZ ;  /* 0x0000003f00047c82 */ /* 0x000fe20008000000 */
[----:B------:R-:W-:Y:S01]  /*12360*/  UMOV UR5, URZ ;  /* 0x0000003f00057c82 */ /* 0x000fe20008000000 */
[----:B------:R-:W-:Y:S01]  /*12370*/  ULDC UR6, c[0x0][0xc3c] ;  /* 0x00030f0000067ab9 */ /* 0x000fe20000000800 */
[----:B------:R-:W-:Y:S02]  /*12380*/  IMAD.MOV.U32 R16, RZ, RZ, R0 ;  /* 0x000000ffff107224 */ /* 0x000fe400078e0000 */
[----:B------:R-:W-:Y:S02]  /*12390*/  IMAD.U32 R17, RZ, RZ, UR4 ;  /* 0x00000004ff117e24 */ /* 0x000fe4000f8e00ff */
[----:B------:R-:W-:Y:S02]  /*123a0*/  IMAD.U32 R18, RZ, RZ, UR5 ;  /* 0x00000005ff127e24 */ /* 0x000fe4000f8e00ff */
[----:B------:R-:W-:-:S07]  /*123b0*/  IMAD.U32 R19, RZ, RZ, UR6 ;  /* 0x00000006ff137e24 */ /* 0x000fce000f8e00ff */
.L_x_4756:
[----:B------:R4:W2:Y:S01]  /*123c0*/  LDL R2, [R1+0x4] ;  /* 0x0000040001027983 */ /* 0x0008a20000100800 */
[----:B------:R-:W3:Y:S01]  /*123d0*/  S2R R0, SR_TID.X ;  /* 0x0000000000007919 */ /* 0x000ee20000002100 */
[----:B------:R-:W-:Y:S05]  /*123e0*/  WARPSYNC.ALL ;  /* 0x0000000000007948 */ /* 0x000fea0003800000 */
[----:B---3--:R-:W-:Y:S01]  /*123f0*/  LOP3.LUT R0, R0, 0x1f, RZ, 0xc0, !PT ;  /* 0x0000001f00007812 */ /* 0x008fe200078ec0ff */
[----:B------:R-:W-:Y:S03]  /*12400*/  BAR.SYNC.DEFER_BLOCKING 0x4, 0x180 ;  /* 0x0106000000007b1d */ /* 0x000fe60000010000 */
[----:B------:R-:W-:-:S13]  /*12410*/  ISETP.NE.AND P0, PT, R0, RZ, PT ;  /* 0x000000ff0000720c */ /* 0x000fda0003f05270 */
[----:B-1----:R-:W2:Y:S01]  /*12420*/  @!P0 S2R R3, SR_CgaCtaId ;  /* 0x0000000000038919 */ /* 0x002ea20000008800 */
[----:B------:R-:W-:-:S04]  /*12430*/  @!P0 MOV R0, 0x400 ;  /* 0x0000040000008802 */ /* 0x000fc80000000f00 */
[----:B--2---:R-:W-:-:S05]  /*12440*/  @!P0 LEA R2, R3, R0, 0x18 ;  /* 0x0000000003028211 */ /* 0x004fca00078ec0ff */
[----:B------:R4:W-:Y:S04]  /*12450*/  @!P0 STS.128 [R2+0x228d0], R16 ;  /* 0x0228d01002008388 */ /* 0x0009e80000000c00 */
[----:B------:R4:W-:Y:S01]  /*12460*/  @!P0 STL [R1+0x4], R2 ;  /* 0x0000040201008387 */ /* 0x0009e20000100800 */
[----:B------:R-:W-:Y:S06]  /*12470*/  BAR.ARV 0x5, 0x180 ;  /* 0x0146000000007b1d */ /* 0x000fec0000002000 */
.L_x_4745:
[----:B------:R-:W-:Y:S02]  /*12480*/  ULDC UR4, c[0x0][0xc3c] ;  /* 0x00030f0000047ab9 */ /* 0x000fe40000000800 */
[----:B---3--:R-:W-:-:S13]  /*12490*/  ISETP.GE.AND P0, PT, R19, UR4, PT ;  /* 0x0000000413007c0c */ /* 0x008fda000bf06270 */
[----:B------:R-:W-:Y:S05]  /*124a0*/  @!P0 BRA `(.L_x_4757) ;  /* 0xffffffac00308947 */ /* 0x000fea000383ffff */
[----:B------:R-:W-:Y:S05]  /*124b0*/  BSYNC B8 ;  /* 0x0000000000087941 */ /* 0x000fea0003800000 */
.L_x_4655:
[----:B--2---:R-:W2:Y:S01]  /*124c0*/  LDL.LU R0, [R1+0x3c] ;  /* 0x00003c0001007983 */ /* 0x004ea20000300800 */
[----:B------:R-:W-:Y:S01]  /*124d0*/  BSSY B0, `(.L_x_4758) ;  /* 0x000000b000007945 */ /* 0x000fe20003800000 */
[----:B------:R-:W3:Y:S01]  /*124e0*/  S2R R5, SR_CgaCtaId ;  /* 0x0000000000057919 */ /* 0x000ee20000008800 */
[----:B--2---:R-:W-:-:S05]  /*124f0*/  VIADD R0, R0, 0x1 ;  /* 0x0000000100007836 */ /* 0x004fca0000000000 */
[----:B----4-:R-:W-:-:S04]  /*12500*/  LEA.HI R2, R0, R0, RZ, 0x1 ;  /* 0x0000000000027211 */ /* 0x010fc800078f08ff */
[----:B-1----:R-:W-:-:S05]  /*12510*/  LOP3.LUT R3, R2, 0xfffffffe, RZ, 0xc0, !PT ;  /* 0xfffffffe02037812 */ /* 0x002fca00078ec0ff */
[----:B------:R-:W-:Y:S01]  /*12520*/  IMAD.IADD R3, R0, 0x1, -R3 ;  /* 0x0000000100037824 */ /* 0x000fe200078e0a03 */
[----:B------:R-:W-:-:S04]  /*12530*/  MOV R0, 0x400 ;  /* 0x0000040000007802 */ /* 0x000fc80000000f00 */
[----:B---3--:R-:W-:Y:S02]  /*12540*/  LEA R0, R5, R0, 0x18 ;  /* 0x0000000005007211 */ /* 0x008fe400078ec0ff */
[----:B------:R-:W-:-:S04]  /*12550*/  SHF.L.U32 R3, R3, 0x1f, RZ ;  /* 0x0000001f03037819 */ /* 0x000fc800000006ff */
[----:B------:R-:W1:Y:S02]  /*12560*/  SYNCS.PHASECHK.TRANS64.TRYWAIT P0, [R0+URZ+0x22820], R3 ;  /* 0x02282003000075a7 */ /* 0x000e64000800017f */
[----:B-1----:R-:W-:Y:S05]  /*12570*/  @!P0 BRA `(.L_x_4759) ;  /* 0x0000001c005c8947 */ /* 0x002fea0003800000 */
.L_x_4827:
[----:B------:R-:W-:Y:S05]  /*12580*/  BSYNC B0 ;  /* 0x0000000000007941 */ /* 0x000fea0003800000 */
.L_x_4758:
[----:B------:R-:W-:-:S03]  /*12590*/  UMOV UR4, 0xffffffff ;  /* 0xffffffff00047882 */ /* 0x000fc60000000000 */
[----:B------:R-:W-:Y:S05]  /*125a0*/  BRA.DIV UR4, `(.L_x_4760) ;  /* 0x0000001e04647947 */ /* 0x000fea000b800000 */
[----:B------:R-:W2:Y:S02]  /*125b0*/  S2R R2, SR_TID.X ;  /* 0x0000000000027919 */ /* 0x000ea40000002100 */
[----:B--2---:R-:W-:-:S04]  /*125c0*/  SHF.R.U32.HI R2, RZ, 0x5, R2 ;  /* 0x00000005ff027819 */ /* 0x004fc80000011602 */
[----:B------:R-:W-:-:S05]  /*125d0*/  LOP3.LUT R2, R2, 0x3, RZ, 0xc0, !PT ;  /* 0x0000000302027812 */ /* 0x000fca00078ec0ff */
[----:B------:R2:W3:Y:S02]  /*125e0*/  SHFL.IDX PT, R14, R2, RZ, 0x1f ;  /* 0x00001fff020e7589 */ /* 0x0004e400000e0000 */
.L_x_4830:
[----:B---3--:R-:W-:Y:S01]  /*125f0*/  ISETP.NE.AND P0, PT, R14, RZ, PT ;  /* 0x000000ff0e00720c */ /* 0x008fe20003f05270 */
[----:B------:R-:W-:-:S12]  /*12600*/  BSSY B0, `(.L_x_4761) ;  /* 0x0000027000007945 */ /* 0x000fd80003800000 */
[----:B------:R-:W-:Y:S05]  /*12610*/  @P0 BRA `(.L_x_4762) ;  /* 0x0000000000940947 */ /* 0x000fea0003800000 */
[----:B------:R-:W-:-:S03]  /*12620*/  UMOV UR4, 0xffffffff ;  /* 0xffffffff00047882 */ /* 0x000fc60000000000 */
[----:B------:R-:W-:Y:S05]  /*12630*/  BRA.DIV UR4, `(.L_x_4763) ;  /* 0x0000001e04747947 */ /* 0x000fea000b800000 */
[----:B------:R-:W-:-:S13]  /*12640*/  ELECT P6, URZ, PT ;  /* 0x00000000003f782f */ /* 0x000fda00038c0000 */
.L_x_4833:
[----:B------:R-:W-:Y:S05]  /*12650*/  @!P6 BRA `(.L_x_4762) ;  /* 0x000000000084e947 */ /* 0x000fea0003800000 */
[----:B------:R-:W-:-:S06]  /*12660*/  ULOP3.LUT UR4, UR36, 0x2, URZ, 0xfc, !UPT ;  /* 0x0000000224047892 */ /* 0x000fcc000f8efc3f */
[----:B--2---:R-:W-:-:S05]  /*12670*/  IMAD.U32 R2, RZ, RZ, UR4 ;  /* 0x00000004ff027e24 */ /* 0x004fca000f8e00ff */
[----:B------:R-:W-:-:S13]  /*12680*/  ISETP.NE.AND P2, PT, R2, 0x3, PT ;  /* 0x000000030200780c */ /* 0x000fda0003f45270 */
[----:B------:R-:W-:Y:S05]  /*12690*/  @!P2 BRA `(.L_x_4764) ;  /* 0x000000000004a947 */ /* 0x000fea0003800000 */
[----:B------:R-:W-:Y:S01]  /*126a0*/  BPT.TRAP 0x1 ;  /* 0x000000040000795c */ /* 0x000fe20000300000 */
.L_x_4764:
[----:B-1----:R-:W2:Y:S04]  /*126b0*/  LDL R3, [R1+0x8] ;  /* 0x0000080001037983 */ /* 0x002ea80000100800 */
[----:B------:R-:W3:Y:S01]  /*126c0*/  LDL.LU R7, [R1+0x10] ;  /* 0x0000100001077983 */ /* 0x000ee20000300800 */
[----:B------:R-:W-:-:S04]  /*126d0*/  VIADD R2, R0, 0x22840 ;  /* 0x0002284000027836 */ /* 0x000fc80000000000 */
[C---:B--2---:R-:W-:Y:S02]  /*126e0*/  IMAD R6, R3.reuse, 0x8, R2 ;  /* 0x0000000803067824 */ /* 0x044fe400078e0202 */
[----:B------:R-:W-:Y:S01]  /*126f0*/  VIADD R3, R3, 0x1 ;  /* 0x0000000103037836 */ /* 0x000fe20000000000 */
[----:B---3--:R-:W-:-:S04]  /*12700*/  SHF.L.U32 R5, R7, 0x1f, RZ ;  /* 0x0000001f07057819 */ /* 0x008fc800000006ff */
[C---:B------:R-:W-:Y:S01]  /*12710*/  ISETP.NE.AND P1, PT, R3.reuse, 0x2, PT ;  /* 0x000000020300780c */ /* 0x040fe20003f25270 */
[----:B------:R-:W1:Y:S03]  /*12720*/  SYNCS.PHASECHK.TRANS64.TRYWAIT P0, [R6+URZ], R5 ;  /* 0x00000005060075a7 */ /* 0x000e66000800017f */
[----:B------:R-:W-:Y:S02]  /*12730*/  SEL R4, RZ, 0x1, P1 ;  /* 0x00000001ff047807 */ /* 0x000fe40000800000 */
[----:B------:R-:W-:Y:S02]  /*12740*/  SEL R3, R3, RZ, P1 ;  /* 0x000000ff03037207 */ /* 0x000fe40000800000 */
[----:B------:R-:W-:-:S03]  /*12750*/  LOP3.LUT R4, R7, R4, RZ, 0x3c, !PT ;  /* 0x0000000407047212 */ /* 0x000fc600078e3cff */
[----:B------:R-:W-:Y:S01]  /*12760*/  IMAD R7, R3, 0x8, R2 ;  /* 0x0000000803077824 */ /* 0x000fe200078e0202 */
[----:B------:R-:W-:Y:S01]  /*12770*/  SHF.L.U32 R2, R4, 0x1f, RZ ;  /* 0x0000001f04027819 */ /* 0x000fe200000006ff */
[----:B-1----:R-:W-:Y:S06]  /*12780*/  @!P0 BRA `(.L_x_4765) ;  /* 0x0000001c00408947 */ /* 0x002fec0003800000 */
.L_x_4834:
[----:B------:R-:W2:Y:S02]  /*12790*/  SYNCS.PHASECHK.TRANS64.TRYWAIT P0, [R7+URZ], R2 ;  /* 0x00000002070075a7 */ /* 0x000ea4000800017f */
[----:B--2---:R-:W-:Y:S05]  /*127a0*/  @!P0 BRA `(.L_x_4766) ;  /* 0x0000001c004c8947 */ /* 0x004fea0003800000 */
.L_x_4835:
[----:B------:R-:W-:Y:S05]  /*127b0*/  @!P2 BRA `(.L_x_4767) ;  /* 0x000000000004a947 */ /* 0x000fea0003800000 */
[----:B------:R-:W-:Y:S01]  /*127c0*/  BPT.TRAP 0x1 ;  /* 0x000000040000795c */ /* 0x000fe20000300000 */
.L_x_4767:
[----:B------:R-:W3:Y:S01]  /*127d0*/  LDL.LU R4, [R1+0x8] ;  /* 0x0000080001047983 */ /* 0x000ee20000300800 */
[----:B------:R-:W-:-:S04]  /*127e0*/  VIADD R0, R0, 0x22860 ;  /* 0x0002286000007836 */ /* 0x000fc80000000000 */
[----:B---3--:R-:W-:-:S04]  /*127f0*/  IMAD R4, R4, 0x8, R0 ;  /* 0x0000000804047824 */ /* 0x008fc800078e0200 */
[----:B------:R-:W3:Y:S02]  /*12800*/  SYNCS.PHASECHK.TRANS64.TRYWAIT P0, [R4+URZ], R5 ;  /* 0x00000005040075a7 */ /* 0x000ee4000800017f */
[----:B---3--:R-:W-:Y:S05]  /*12810*/  @!P0 BRA `(.L_x_4768) ;  /* 0x0000001c00448947 */ /* 0x008fea0003800000 */
.L_x_4836:
[----:B------:R-:W-:-:S07]  /*12820*/  IMAD R3, R3, 0x8, R0 ;  /* 0x0000000803037824 */ /* 0x000fce00078e0200 */
.L_x_4769:
[----:B----4-:R4:W0:Y:S02]  /*12830*/  SYNCS.PHASECHK.TRANS64.TRYWAIT P0, [R3+URZ], R2 ;  /* 0x00000002030075a7 */ /* 0x010824000800017f */
[----:B0-----:R-:W-:Y:S05]  /*12840*/  @!P0 NANOSLEEP.SYNCS 0x989680 ;  /* 0x009896800000895d */ /* 0x001fea0003900000 */
[----:B------:R-:W0:Y:S02]  /*12850*/  @!P0 SYNCS.PHASECHK.TRANS64 P0, [R3+URZ], R2 ;  /* 0x00000002030085a7 */ /* 0x000e24000800007f */
[----:B0-----:R-:W-:Y:S05]  /*12860*/  @!P0 BRA `(.L_x_4769) ;  /* 0xfffffffc00f08947 */ /* 0x001fea000383ffff */
.L_x_4762:
[----:B------:R-:W-:Y:S05]  /*12870*/  BSYNC B0 ;  /* 0x0000000000007941 */ /* 0x000fea0003800000 */
.L_x_4761:
[----:B------:R-:W-:Y:S05]  /*12880*/  EXIT ;  /* 0x000000000000794d */ /* 0x000fea0003800000 */
.L_x_4597:
[----:B0-----:R0:W1:Y:S02]  /*12890*/  SYNCS.PHASECHK.TRANS64.TRYWAIT P0, [R7+URZ+0x22800], R0 ;  /* 0x02280000070075a7 */ /* 0x001064000800017f */
[----:B-1----:R-:W-:Y:S05]  /*128a0*/  @!P0 NANOSLEEP.SYNCS 0x989680 ;  /* 0x009896800000895d */ /* 0x002fea0003900000 */
[----:B------:R-:W1:Y:S02]  /*128b0*/  @!P0 SYNCS.PHASECHK.TRANS64 P0, [R7+URZ+0x22800], R0 ;  /* 0x02280000070085a7 */ /* 0x000e64000800007f */
[----:B-1----:R-:W-:Y:S05]  /*128c0*/  @!P0 BRA `(.L_x_4597) ;  /* 0xfffffffc00f08947 */ /* 0x002fea000383ffff */
[----:B------:R-:W-:Y:S05]  /*128d0*/  BRA `(.L_x_4770) ;  /* 0xfffffef000a07947 */ /* 0x000fea000383ffff */
.L_x_4601:
[----:B-1----:R1:W2:Y:S02]  /*128e0*/  SYNCS.PHASECHK.TRANS64.TRYWAIT P1, [R6+URZ+0x22830], R11 ;  /* 0x0228300b060075a7 */ /* 0x0022a4000802017f */
[----:B--2---:R-:W-:Y:S05]  /*128f0*/  @!P1 NANOSLEEP.SYNCS 0x989680 ;  /* 0x009896800000995d */ /* 0x004fea0003900000 */
[----:B------:R-:W2:Y:S02]  /*12900*/  @!P1 SYNCS.PHASECHK.TRANS64 P1, [R6+URZ+0x22830], R11 ;  /* 0x0228300b060095a7 */ /* 0x000ea4000802007f */
[----:B--2---:R-:W-:Y:S05]  /*12910*/  @!P1 BRA `(.L_x_4601) ;  /* 0xfffffffc00f09947 */ /* 0x004fea000383ffff */
[----:B------:R-:W-:Y:S05]  /*12920*/  BRA `(.L_x_4600) ;  /* 0xfffffef000cc7947 */ /* 0x000fea000383ffff */
.L_x_4605:
[----:B-1----:R1:W2:Y:S02]  /*12930*/  SYNCS.PHASECHK.TRANS64.TRYWAIT P3, [R6+URZ+0x22850], R11 ;  /* 0x0228500b060075a7 */ /* 0x0022a4000806017f */
[----:B--2---:R-:W-:Y:S05]  /*12940*/  @!P3 NANOSLEEP.SYNCS 0x989680 ;  /* 0x009896800000b95d */ /* 0x004fea0003900000 */
[----:B------:R-:W2:Y:S02]  /*12950*/  @!P3 SYNCS.PHASECHK.TRANS64 P3, [R6+URZ+0x22850], R11 ;  /* 0x0228500b0600b5a7 */ /* 0x000ea4000806007f */
[----:B--2---:R-:W-:Y:S05]  /*12960*/  @!P3 BRA `(.L_x_4605) ;  /* 0xfffffffc00f0b947 */ /* 0x004fea000383ffff */
[----:B------:R-:W-:Y:S05]  /*12970*/  BRA `(.L_x_4604) ;  /* 0xffffff1000547947 */ /* 0x000fea000383ffff */
.L_x_4610:
[----:B-1----:R-:W-:-:S04]  /*12980*/  IMAD.U32 R5, RZ, RZ, UR26 ;  /* 0x0000001aff057e24 */ /* 0x002fc8000f8e00ff */
[----:B------:R1:W2:Y:S03]  /*12990*/  SYNCS.PHASECHK.TRANS64.TRYWAIT P3, [R5+URZ+0x22830], R6 ;  /* 0x02283006050075a7 */ /* 0x0002a6000806017f */
[----:B--2---:R-:W-:Y:S05]  /*129a0*/  @!P3 NANOSLEEP.SYNCS 0x989680 ;  /* 0x009896800000b95d */ /* 0x004fea0003900000 */
[----:B------:R-:W2:Y:S02]  /*129b0*/  @!P3 SYNCS.PHASECHK.TRANS64 P3, [R5+URZ+0x22830], R6 ;  /* 0x022830060500b5a7 */ /* 0x000ea4000806007f */
[----:B--2---:R-:W-:Y:S05]  /*129c0*/  @!P3 BRA `(.L_x_4610) ;  /* 0xfffffffc00ecb947 */ /* 0x004fea000383ffff */
[----:B------:R-:W-:Y:S05]  /*129d0*/  BRA `(.L_x_4609) ;  /* 0xffffff1400887947 */ /* 0x000fea000383ffff */
.L_x_4614:
[----:B-1----:R1:W2:Y:S02]  /*129e0*/  SYNCS.PHASECHK.TRANS64.TRYWAIT P3, [R199+URZ+0x22850], R6 ;  /* 0x02285006c70075a7 */ /* 0x0022a4000806017f */
[----:B--2---:R-:W-:Y:S05]  /*129f0*/  @!P3 NANOSLEEP.SYNCS 0x989680 ;  /* 0x009896800000b95d */ /* 0x004fea0003900000 */
[----:B------:R-:W2:Y:S02]  /*12a00*/  @!P3 SYNCS.PHASECHK.TRANS64 P3, [R199+URZ+0x22850], R6 ;  /* 0x02285006c700b5a7 */ /* 0x000ea4000806007f */
[----:B--2---:R-:W-:Y:S05]  /*12a10*/  @!P3 BRA `(.L_x_4614) ;  /* 0xfffffffc00f0b947 */ /* 0x004fea000383ffff */
[----:B------:R-:W-:Y:S05]  /*12a20*/  BRA `(.L_x_4613) ;  /* 0xffffff3800fc7947 */ /* 0x000fea000383ffff */
.L_x_4620:
[----:B-1----:R-:W-:-:S04]  /*12a30*/  IMAD.U32 R5, RZ, RZ, UR25 ;  /* 0x00000019ff057e24 */ /* 0x002fc8000f8e00ff */
[----:B------:R1:W2:Y:S03]  /*12a40*/  SYNCS.PHASECHK.TRANS64.TRYWAIT P1, [R5+URZ+0x22830], R6 ;  /* 0x02283006050075a7 */ /* 0x0002a6000802017f */
[----:B--2---:R-:W-:Y:S05]  /*12a50*/  @!P1 NANOSLEEP.SYNCS 0x989680 ;  /* 0x009896800000995d */ /* 0x004fea0003900000 */
[----:B------:R-:W2:Y:S02]  /*12a60*/  @!P1 SYNCS.PHASECHK.TRANS64 P1, [R5+URZ+0x22830], R6 ;  /* 0x02283006050095a7 */ /* 0x000ea4000802007f */
[----:B--2---:R-:W-:Y:S05]  /*12a70*/  @!P1 BRA `(.L_x_4620) ;  /* 0xfffffffc00ec9947 */ /* 0x004fea000383ffff */
[----:B------:R-:W-:Y:S05]  /*12a80*/  BRA `(.L_x_4619) ;  /* 0xffffff40000c7947 */ /* 0x000fea000383ffff */
.L_x_4624:
[----:B-1----:R1:W2:Y:S02]  /*12a90*/  SYNCS.PHASECHK.TRANS64.TRYWAIT P1, [R181+URZ+0x22850], R6 ;  /* 0x02285006b50075a7 */ /* 0x0022a4000802017f */
[----:B--2---:R-:W-:Y:S05]  /*12aa0*/  @!P1 NANOSLEEP.SYNCS 0x989680 ;  /* 0x009896800000995d */ /* 0x004fea0003900000 */
[----:B------:R-:W2:Y:S02]  /*12ab0*/  @!P1 SYNCS.PHASECHK.TRANS64 P1, [R181+URZ+0x22850], R6 ;  /* 0x02285006b50095a7 */ /* 0x000ea4000802007f */
[----:B--2---:R-:W-:Y:S05]  /*12ac0*/  @!P1 BRA `(.L_x_4624) ;  /* 0xfffffffc00f09947 */ /* 0x004fea000383ffff */
[----:B------:R-:W-:Y:S05]  /*12ad0*/  BRA `(.L_x_4623) ;  /* 0xffffff5c00ac7947 */ /* 0x000fea000383ffff */
.L_x_4667:
        /* <DEDUP_REMOVED lines=11> */
.L_x_4772:
[----:B------:R-:W-:Y:S05]  /*12b90*/  BSYNC B0 ;  /* 0x0000000000007941 */ /* 0x000fea0003800000 */
.L_x_4771:
[----:B------:R-:W-:Y:S05]  /*12ba0*/  BRA `(.L_x_4773) ;  /* 0xffffffb000847947 */ /* 0x000fea000383ffff */
.L_x_4669:
[----:B------:R-:W-:Y:S01]  /*12bb0*/  BSSY B0, `(.L_x_4774) ;  /* 0x0000006000007945 */ /* 0x000fe20003800000 */
[----:B------:R-:W-:-:S07]  /*12bc0*/  IMAD.MOV.U32 R15, RZ, RZ, -0x1 ;  /* 0xffffffffff0f7424 */ /* 0x000fce00078e00ff */
[----:B0123--:R-:W-:Y:S05]  /*12bd0*/  WARPSYNC.COLLECTIVE R15, `(.L_x_4775) ;  /* 0x000000000f0c7348 */ /* 0x00ffea0003c00000 */
[----:B------:R-:W-:Y:S02]  /*12be0*/  ELECT P6, UR62, PT ;  /* 0x00000000003e782f */ /* 0x000fe400038c0000 */
[----:B------:R-:W-:Y:S01]  /*12bf0*/  MOV R14, UR62 ;  /* 0x0000003e000e7c02 */ /* 0x000fe20008000f00 */
[----:B0123--:R-:W-:Y:S10]  /*12c00*/  ENDCOLLECTIVE ;  /* 0x000000000000791b */ /* 0x00fff40003800000 */
.L_x_4775:
[----:B------:R-:W-:Y:S05]  /*12c10*/  BSYNC B0 ;  /* 0x0000000000007941 */ /* 0x000fea0003800000 */
.L_x_4774:
[----:B------:R-:W-:Y:S05]  /*12c20*/  BRA `(.L_x_4776) ;  /* 0xffffffb0008c7947 */ /* 0x000fea000383ffff */
.L_x_4671:
[----:B---3--:R3:W4:Y:S02]  /*12c30*/  SYNCS.PHASECHK.TRANS64.TRYWAIT P0, [R0+URZ+0x22840], R2 ;  /* 0x02284002000075a7 */ /* 0x008724000800017f */
[----:B----4-:R-:W-:Y:S05]  /*12c40*/  @!P0 NANOSLEEP.SYNCS 0x989680 ;  /* 0x009896800000895d */ /* 0x010fea0003900000 */
[----:B------:R-:W4:Y:S02]  /*12c50*/  @!P0 SYNCS.PHASECHK.TRANS64 P0, [R0+URZ+0x22840], R2 ;  /* 0x02284002000085a7 */ /* 0x000f24000800007f */
[----:B----4-:R-:W-:Y:S05]  /*12c60*/  @!P0 BRA `(.L_x_4671) ;  /* 0xfffffffc00f08947 */ /* 0x010fea000383ffff */
[----:B------:R-:W-:Y:S05]  /*12c70*/  BRA `(.L_x_4777) ;  /* 0xffffffb000f87947 */ /* 0x000fea000383ffff */
.L_x_4675:
[----:B------:R-:W2:Y:S01]  /*12c80*/  LDL.LU R11, [R1+0x34] ;  /* 0x00003400010b7983 */ /* 0x000ea20000300800 */
[----:B------:R-:W-:Y:S02]  /*12c90*/  IMAD.MOV.U32 R13, RZ, RZ, R0 ;  /* 0x000000ffff0d7224 */ /* 0x000fe400078e0000 */
[----:B------:R-:W-:Y:S02]  /*12ca0*/  IMAD.MOV.U32 R12, RZ, RZ, RZ ;  /* 0x000000ffff0c7224 */ /* 0x000fe400078e00ff */
[----:B------:R-:W-:Y:S02]  /*12cb0*/  IMAD.MOV.U32 R15, RZ, RZ, -0x1 ;  /* 0xffffffffff0f7424 */ /* 0x000fe400078e00ff */
[----:B------:R-:W-:-:S04]  /*12cc0*/  IMAD R17, R17, 0x80, R8 ;  /* 0x0000008011117824 */ /* 0x000fc800078e0208 */
[----:B------:R-:W-:Y:S02]  /*12cd0*/  VIADD R6, R17, 0x60 ;  /* 0x0000006011067836 */ /* 0x000fe40000000000 */
[----:B--2---:R-:W-:Y:S02]  /*12ce0*/  IMAD R3, R11, R7, RZ ;  /* 0x000000070b037224 */ /* 0x004fe400078e02ff */
[----:B------:R-:W-:-:S03]  /*12cf0*/  IMAD.MOV.U32 R11, RZ, RZ, 0x181f ;  /* 0x0000181fff0b7424 */ /* 0x000fc600078e00ff */
[----:B------:R-:W-:-:S13]  /*12d00*/  ISETP.GE.AND P1, PT, R17, R3, PT ;  /* 0x000000031100720c */ /* 0x000fda0003f26270 */
[----:B-----5:R-:W-:Y:S05]  /*12d10*/  WARPSYNC.COLLECTIVE R15, `(.L_x_4778) ;  /* 0x000000000f087348 */ /* 0x020fea0003c00000 */
[----:B------:R0:W1:Y:S02]  /*12d20*/  SHFL.IDX P6, R14, R13, R12, R11 ;  /* 0x0000000c0d0e7389 */ /* 0x00006400000c000b */
[----:B01---5:R-:W-:Y:S01]  /*12d30*/  ENDCOLLECTIVE ;  /* 0x000000000000791b */ /* 0x023fe20003800000 */
.L_x_4778:
[----:B------:R-:W-:Y:S02]  /*12d40*/  IMAD.MOV.U32 R13, RZ, RZ, R2 ;  /* 0x000000ffff0d7224 */ /* 0x000fe400078e0002 */
[----:B------:R-:W-:-:S07]  /*12d50*/  IMAD.MOV.U32 R4, RZ, RZ, R14 ;  /* 0x000000ffff047224 */ /* 0x000fce00078e000e */
[----:B------:R-:W-:Y:S05]  /*12d60*/  WARPSYNC.COLLECTIVE R15, `(.L_x_4779) ;  /* 0x000000000f087348 */ /* 0x000fea0003c00000 */
[----:B------:R0:W1:Y:S02]  /*12d70*/  SHFL.IDX P6, R14, R13, R12, R11 ;  /* 0x0000000c0d0e7389 */ /* 0x00006400000c000b */
[----:B01----:R-:W-:Y:S01]  /*12d80*/  ENDCOLLECTIVE ;  /* 0x000000000000791b */ /* 0x003fe20003800000 */
.L_x_4779:
[----:B------:R-:W-:Y:S02]  /*12d90*/  IMAD.MOV.U32 R13, RZ, RZ, R0 ;  /* 0x000000ffff0d7224 */ /* 0x000fe400078e0000 */
[----:B------:R-:W-:Y:S02]  /*12da0*/  IMAD.MOV.U32 R12, RZ, RZ, 0x1 ;  /* 0x00000001ff0c7424 */ /* 0x000fe400078e00ff */
[----:B------:R-:W-:-:S07]  /*12db0*/  IMAD.MOV.U32 R5, RZ, RZ, R14 ;  /* 0x000000ffff057224 */ /* 0x000fce00078e000e */
[----:B------:R-:W-:Y:S05]  /*12dc0*/  WARPSYNC.COLLECTIVE R15, `(.L_x_4780) ;  /* 0x000000000f087348 */ /* 0x000fea0003c00000 */
[----:B------:R0:W1:Y:S02]  /*12dd0*/  SHFL.IDX P6, R14, R13, R12, R11 ;  /* 0x0000000c0d0e7389 */ /* 0x00006400000c000b */
[----:B01----:R-:W-:Y:S01]  /*12de0*/  ENDCOLLECTIVE ;  /* 0x000000000000791b */ /* 0x003fe20003800000 */
.L_x_4780:
        /* <DEDUP_REMOVED lines=10> */
[----:B0-----:R-:W-:-:S05]  /*12e90*/  VIADD R4, R17, 0x10 ;  /* 0x0000001011047836 */ /* 0x001fca0000000000 */
[----:B------:R-:W-:Y:S01]  /*12ea0*/  ISETP.GE.AND P1, PT, R4, R3, PT ;  /* 0x000000030400720c */ /* 0x000fe20003f26270 */
[----:B------:R-:W-:-:S12]  /*12eb0*/  IMAD.MOV.U32 R4, RZ, RZ, R14 ;  /* 0x000000ffff047224 */ /* 0x000fd800078e000e */
[----:B------:R-:W-:Y:S05]  /*12ec0*/  WARPSYNC.COLLECTIVE R15, `(.L_x_4781) ;  /* 0x000000000f087348 */ /* 0x000fea0003c00000 */
[----:B------:R0:W1:Y:S02]  /*12ed0*/  SHFL.IDX P6, R14, R13, R12, R11 ;  /* 0x0000000c0d0e7389 */ /* 0x00006400000c000b */
[----:B01----:R-:W-:Y:S01]  /*12ee0*/  ENDCOLLECTIVE ;  /* 0x000000000000791b */ /* 0x003fe20003800000 */
.L_x_4781:
[----:B------:R-:W-:Y:S02]  /*12ef0*/  IMAD.MOV.U32 R13, RZ, RZ, R0 ;  /* 0x000000ffff0d7224 */ /* 0x000fe400078e0000 */
[----:B------:R-:W-:Y:S02]  /*12f00*/  IMAD.MOV.U32 R12, RZ, RZ, 0x2 ;  /* 0x00000002ff0c7424 */ /* 0x000fe400078e00ff */
[----:B------:R-:W-:-:S07]  /*12f10*/  IMAD.MOV.U32 R5, RZ, RZ, R14 ;  /* 0x000000ffff057224 */ /* 0x000fce00078e000e */
[----:B------:R-:W-:Y:S05]  /*12f20*/  WARPSYNC.COLLECTIVE R15, `(.L_x_4782) ;  /* 0x000000000f087348 */ /* 0x000fea0003c00000 */
[----:B------:R0:W1:Y:S02]  /*12f30*/  SHFL.IDX P6, R14, R13, R12, R11 ;  /* 0x0000000c0d0e7389 */ /* 0x00006400000c000b */
[----:B01----:R-:W-:Y:S01]  /*12f40*/  ENDCOLLECTIVE ;  /* 0x000000000000791b */ /* 0x003fe20003800000 */
.L_x_4782:
        /* <DEDUP_REMOVED lines=16> */
.L_x_4783:
[----:B------:R-:W-:Y:S02]  /*13050*/  IMAD.MOV.U32 R13, RZ, RZ, R0 ;  /* 0x000000ffff0d7224 */ /* 0x000fe400078e0000 */
[----:B------:R-:W-:Y:S02]  /*13060*/  IMAD.MOV.U32 R12, RZ, RZ, 0x3 ;  /* 0x00000003ff0c7424 */ /* 0x000fe400078e00ff */
[----:B------:R-:W-:-:S07]  /*13070*/  IMAD.MOV.U32 R5, RZ, RZ, R14 ;  /* 0x000000ffff057224 */ /* 0x000fce00078e000e */
[----:B------:R-:W-:Y:S05]  /*13080*/  WARPSYNC.COLLECTIVE R15, `(.L_x_4784) ;  /* 0x000000000f087348 */ /* 0x000fea0003c00000 */
[----:B------:R0:W1:Y:S02]  /*13090*/  SHFL.IDX P6, R14, R13, R12, R11 ;  /* 0x0000000c0d0e7389 */ /* 0x00006400000c000b */
[----:B01----:R-:W-:Y:S01]  /*130a0*/  ENDCOLLECTIVE ;  /* 0x000000000000791b */ /* 0x003fe20003800000 */
.L_x_4784:
        /* <DEDUP_REMOVED lines=16> */
.L_x_4785:
[----:B------:R-:W-:Y:S02]  /*131b0*/  IMAD.MOV.U32 R13, RZ, RZ, R0 ;  /* 0x000000ffff0d7224 */ /* 0x000fe400078e0000 */
[----:B------:R-:W-:Y:S02]  /*131c0*/  IMAD.MOV.U32 R12, RZ, RZ, 0x4 ;  /* 0x00000004ff0c7424 */ /* 0x000fe400078e00ff */
[----:B------:R-:W-:-:S07]  /*131d0*/  IMAD.MOV.U32 R5, RZ, RZ, R14 ;  /* 0x000000ffff057224 */ /* 0x000fce00078e000e */
[----:B------:R-:W-:Y:S05]  /*131e0*/  WARPSYNC.COLLECTIVE R15, `(.L_x_4786) ;  /* 0x000000000f087348 */ /* 0x000fea0003c00000 */
[----:B------:R0:W1:Y:S02]  /*131f0*/  SHFL.IDX P6, R14, R13, R12, R11 ;  /* 0x0000000c0d0e7389 */ /* 0x00006400000c000b */
[----:B01----:R-:W-:Y:S01]  /*13200*/  ENDCOLLECTIVE ;  /* 0x000000000000791b */ /* 0x003fe20003800000 */
.L_x_4786:
        /* <DEDUP_REMOVED lines=16> */
.L_x_4787:
[----:B------:R-:W-:Y:S02]  /*13310*/  IMAD.MOV.U32 R13, RZ, RZ, R0 ;  /* 0x000000ffff0d7224 */ /* 0x000fe400078e0000 */
[----:B------:R-:W-:Y:S02]  /*13320*/  IMAD.MOV.U32 R12, RZ, RZ, 0x5 ;  /* 0x00000005ff0c7424 */ /* 0x000fe400078e00ff */
[----:B------:R-:W-:-:S07]  /*13330*/  IMAD.MOV.U32 R5, RZ, RZ, R14 ;  /* 0x000000ffff057224 */ /* 0x000fce00078e000e */
[----:B------:R-:W-:Y:S05]  /*13340*/  WARPSYNC.COLLECTIVE R15, `(.L_x_4788) ;  /* 0x000000000f087348 */ /* 0x000fea0003c00000 */
[----:B------:R0:W1:Y:S02]  /*13350*/  SHFL.IDX P6, R14, R13, R12, R11 ;  /* 0x0000000c0d0e7389 */ /* 0x00006400000c000b */
[----:B01----:R-:W-:Y:S01]  /*13360*/  ENDCOLLECTIVE ;  /* 0x000000000000791b */ /* 0x003fe20003800000 */
.L_x_4788:
        /* <DEDUP_REMOVED lines=16> */
.L_x_4789:
[----:B------:R-:W-:Y:S02]  /*13470*/  IMAD.MOV.U32 R13, RZ, RZ, R0 ;  /* 0x000000ffff0d7224 */ /* 0x000fe400078e0000 */
[----:B------:R-:W-:Y:S02]  /*13480*/  IMAD.MOV.U32 R12, RZ, RZ, 0x6 ;  /* 0x00000006ff0c7424 */ /* 0x000fe400078e00ff */
[----:B------:R-:W-:-:S07]  /*13490*/  IMAD.MOV.U32 R5, RZ, RZ, R14 ;  /* 0x000000ffff057224 */ /* 0x000fce00078e000e */
[----:B------:R-:W-:Y:S05]  /*134a0*/  WARPSYNC.COLLECTIVE R15, `(.L_x_4790) ;  /* 0x000000000f087348 */ /* 0x000fea0003c00000 */
[----:B------:R0:W1:Y:S02]  /*134b0*/  SHFL.IDX P6, R14, R13, R12, R11 ;  /* 0x0000000c0d0e7389 */ /* 0x00006400000c000b */
[----:B01----:R-:W-:Y:S01]  /*134c0*/  ENDCOLLECTIVE ;  /* 0x000000000000791b */ /* 0x003fe20003800000 */
.L_x_4790:
        /* <DEDUP_REMOVED lines=15> */
.L_x_4791:
[----:B------:R-:W-:Y:S02]  /*135c0*/  IMAD.MOV.U32 R13, RZ, RZ, R0 ;  /* 0x000000ffff0d7224 */ /* 0x000fe400078e0000 */
[----:B------:R-:W-:Y:S02]  /*135d0*/  IMAD.MOV.U32 R12, RZ, RZ, 0x7 ;  /* 0x00000007ff0c7424 */ /* 0x000fe400078e00ff */
[----:B------:R-:W-:-:S07]  /*135e0*/  IMAD.MOV.U32 R5, RZ, RZ, R14 ;  /* 0x000000ffff057224 */ /* 0x000fce00078e000e */
[----:B------:R-:W-:Y:S05]  /*135f0*/  WARPSYNC.COLLECTIVE R15, `(.L_x_4792) ;  /* 0x000000000f087348 */ /* 0x000fea0003c00000 */
[----:B------:R0:W1:Y:S02]  /*13600*/  SHFL.IDX P6, R14, R13, R12, R11 ;  /* 0x0000000c0d0e7389 */ /* 0x00006400000c000b */
[----:B01----:R-:W-:Y:S01]  /*13610*/  ENDCOLLECTIVE ;  /* 0x000000000000791b */ /* 0x003fe20003800000 */
.L_x_4792:
        /* <DEDUP_REMOVED lines=10> */
.L_x_4793:
[----:B------:R-:W-:Y:S01]  /*136c0*/  @!PT LDS RZ, [RZ] ;  /* 0x00000000fffff984 */ /* 0x000fe20000000800 */
[----:B------:R-:W-:Y:S01]  /*136d0*/  @!PT LDS RZ, [RZ] ;  /* 0x00000000fffff984 */ /* 0x000fe20000000800 */
[----:B------:R-:W-:Y:S01]  /*136e0*/  @!PT LDS RZ, [RZ] ;  /* 0x00000000fffff984 */ /* 0x000fe20000000800 */
[----:B------:R0:W-:Y:S01]  /*136f0*/  @!P1 LDGSTS.E.BYPASS.LTC128B.128 [R9+0x1b400], desc[UR40][R4.64], !P0 ;  /* 0x1b40000004099fae */ /* 0x0001e2000c101d68 */
[----:B------:R-:W-:Y:S01]  /*13700*/  IMAD.MOV.U32 R2, RZ, RZ, R14 ;  /* 0x000000ffff027224 */ /* 0x000fe200078e000e */
[----:B------:R-:W-:Y:S06]  /*13710*/  BRA `(.L_x_4794) ;  /* 0xffffffb400a07947 */ /* 0x000fec000383ffff */
.L_x_4678:
[----:B--2---:R-:W2:Y:S02]  /*13720*/  LDL R2, [R1+0x4] ;  /* 0x0000040001027983 */ /* 0x004ea40000100800 */
[----:B--2---:R2:W3:Y:S02]  /*13730*/  SYNCS.PHASECHK.TRANS64.TRYWAIT P0, [R2+URZ+0x22820], R0 ;  /* 0x02282000020075a7 */ /* 0x0044e4000800017f */
[----:B---3--:R-:W-:Y:S05]  /*13740*/  @!P0 NANOSLEEP.SYNCS 0x989680 ;  /* 0x009896800000895d */ /* 0x008fea0003900000 */
[----:B------:R-:W3:Y:S02]  /*13750*/  @!P0 SYNCS.PHASECHK.TRANS64 P0, [R2+URZ+0x22820], R0 ;  /* 0x02282000020085a7 */ /* 0x000ee4000800007f */
[----:B---3--:R-:W-:Y:S05]  /*13760*/  @!P0 BRA `(.L_x_4678) ;  /* 0xfffffffc00ec8947 */ /* 0x008fea000383ffff */
[----:B------:R-:W-:Y:S05]  /*13770*/  BRA `(.L_x_4795) ;  /* 0xffffffb800007947 */ /* 0x000fea000383ffff */
.L_x_4682:
[----:B0-----:R0:W1:Y:S02]  /*13780*/  SYNCS.PHASECHK.TRANS64.TRYWAIT P0, [R2+URZ+0x22860], R0 ;  /* 0x02286000020075a7 */ /* 0x001064000800017f */
[----:B-1----:R-:W-:Y:S05]  /*13790*/  @!P0 NANOSLEEP.SYNCS 0x989680 ;  /* 0x009896800000895d */ /* 0x002fea0003900000 */
[----:B------:R-:W1:Y:S02]  /*137a0*/  @!P0 SYNCS.PHASECHK.TRANS64 P0, [R2+URZ+0x22860], R0 ;  /* 0x02286000020085a7 */ /* 0x000e64000800007f */
[----:B-1----:R-:W-:Y:S05]  /*137b0*/  @!P0 BRA `(.L_x_4682) ;  /* 0xfffffffc00f08947 */ /* 0x002fea000383ffff */
[----:B------:R-:W-:Y:S05]  /*137c0*/  BRA `(.L_x_4796) ;  /* 0xffffffb800307947 */ /* 0x000fea000383ffff */
.L_x_4697:
[----:B-1----:R1:W2:Y:S02]  /*137d0*/  SYNCS.PHASECHK.TRANS64.TRYWAIT P0, [R3+URZ+0x22840], R2 ;  /* 0x02284002030075a7 */ /* 0x0022a4000800017f */
[----:B--2---:R-:W-:Y:S05]  /*137e0*/  @!P0 NANOSLEEP.SYNCS 0x989680 ;  /* 0x009896800000895d */ /* 0x004fea0003900000 */
[----:B------:R-:W2:Y:S02]  /*137f0*/  @!P0 SYNCS.PHASECHK.TRANS64 P0, [R3+URZ+0x22840], R2 ;  /* 0x02284002030085a7 */ /* 0x000ea4000800007f */
[----:B--2---:R-:W-:Y:S05]  /*13800*/  @!P0 BRA `(.L_x_4697) ;  /* 0xfffffffc00f08947 */ /* 0x004fea000383ffff */
[----:B------:R-:W-:Y:S05]  /*13810*/  BRA `(.L_x_4797) ;  /* 0xffffffc000547947 */ /* 0x000fea000383ffff */
.L_x_4702:
[----:B0-----:R0:W2:Y:S02]  /*13820*/  SYNCS.PHASECHK.TRANS64.TRYWAIT P0, [R3+URZ+0x22860], R2 ;  /* 0x02286002030075a7 */ /* 0x0010a4000800017f */
[----:B--2---:R-:W-:Y:S05]  /*13830*/  @!P0 NANOSLEEP.SYNCS 0x989680 ;  /* 0x009896800000895d */ /* 0x004fea0003900000 */
[----:B------:R-:W2:Y:S02]  /*13840*/  @!P0 SYNCS.PHASECHK.TRANS64 P0, [R3+URZ+0x22860], R2 ;  /* 0x02286002030085a7 */ /* 0x000ea4000800007f */
[----:B--2---:R-:W-:Y:S05]  /*13850*/  @!P0 BRA `(.L_x_4702) ;  /* 0xfffffffc00f08947 */ /* 0x004fea000383ffff */
[----:B------:R-:W-:Y:S05]  /*13860*/  BRA `(.L_x_4798) ;  /* 0xffffffc000dc7947 */ /* 0x000fea000383ffff */
.L_x_4713:
[----:B0-----:R0:W1:Y:S02]  /*13870*/  SYNCS.PHASECHK.TRANS64.TRYWAIT P0, [R4+URZ+0x22840], R2 ;  /* 0x02284002040075a7 */ /* 0x001064000800017f */
[----:B-1----:R-:W-:Y:S05]  /*13880*/  @!P0 NANOSLEEP.SYNCS 0x989680 ;  /* 0x009896800000895d */ /* 0x002fea0003900000 */
[----:B------:R-:W1:Y:S02]  /*13890*/  @!P0 SYNCS.PHASECHK.TRANS64 P0, [R4+URZ+0x22840], R2 ;  /* 0x02284002040085a7 */ /* 0x000e64000800007f */
[----:B-1----:R-:W-:Y:S05]  /*138a0*/  @!P0 BRA `(.L_x_4713) ;  /* 0xfffffffc00f08947 */ /* 0x002fea000383ffff */
[----:B------:R-:W-:Y:S05]  /*138b0*/  BRA `(.L_x_4799) ;  /* 0xffffffc800e47947 */ /* 0x000fea000383ffff */
.L_x_4718:
[----:B-1----:R1:W2:Y:S02]  /*138c0*/  SYNCS.PHASECHK.TRANS64.TRYWAIT P0, [R4+URZ+0x22860], R2 ;  /* 0x02286002040075a7 */ /* 0x0022a4000800017f */
[----:B--2---:R-:W-:Y:S05]  /*138d0*/  @!P0 NANOSLEEP.SYNCS 0x989680 ;  /* 0x009896800000895d */ /* 0x004fea0003900000 */
[----:B------:R-:W2:Y:S02]  /*138e0*/  @!P0 SYNCS.PHASECHK.TRANS64 P0, [R4+URZ+0x22860], R2 ;  /* 0x02286002040085a7 */ /* 0x000ea4000800007f */
[----:B--2---:R-:W-:Y:S05]  /*138f0*/  @!P0 BRA `(.L_x_4718) ;  /* 0xfffffffc00f08947 */ /* 0x004fea000383ffff */
[----:B------:R-:W-:Y:S05]  /*13900*/  BRA `(.L_x_4800) ;  /* 0xffffffcc00687947 */ /* 0x000fea000383ffff */
.L_x_4729:
[----:B-1----:R1:W2:Y:S02]  /*13910*/  SYNCS.PHASECHK.TRANS64.TRYWAIT P0, [R4+URZ+0x22840], R2 ;  /* 0x02284002040075a7 */ /* 0x0022a4000800017f */
[----:B--2---:R-:W-:Y:S05]  /*13920*/  @!P0 NANOSLEEP.SYNCS 0x989680 ;  /* 0x009896800000895d */ /* 0x004fea0003900000 */
[----:B------:R-:W2:Y:S02]  /*13930*/  @!P0 SYNCS.PHASECHK.TRANS64 P0, [R4+URZ+0x22840], R2 ;  /* 0x02284002040085a7 */ /* 0x000ea4000800007f */
[----:B--2---:R-:W-:Y:S05]  /*13940*/  @!P0 BRA `(.L_x_4729) ;  /* 0xfffffffc00f08947 */ /* 0x004fea000383ffff */
[----:B------:R-:W-:Y:S05]  /*13950*/  BRA `(.L_x_4801) ;  /* 0xffffffd400547947 */ /* 0x000fea000383ffff */
.L_x_4734:
[----:B0-----:R0:W2:Y:S02]  /*13960*/  SYNCS.PHASECHK.TRANS64.TRYWAIT P0, [R4+URZ+0x22860], R2 ;  /* 0x02286002040075a7 */ /* 0x0010a4000800017f */
[----:B--2---:R-:W-:Y:S05]  /*13970*/  @!P0 NANOSLEEP.SYNCS 0x989680 ;  /* 0x009896800000895d */ /* 0x004fea0003900000 */
[----:B------:R-:W2:Y:S02]  /*13980*/  @!P0 SYNCS.PHASECHK.TRANS64 P0, [R4+URZ+0x22860], R2 ;  /* 0x02286002040085a7 */ /* 0x000ea4000800007f */
[----:B--2---:R-:W-:Y:S05]  /*13990*/  @!P0 BRA `(.L_x_4734) ;  /* 0xfffffffc00f08947 */ /* 0x004fea000383ffff */
[----:B------:R-:W-:Y:S05]  /*139a0*/  BRA `(.L_x_4802) ;  /* 0xffffffd400dc7947 */ /* 0x000fea000383ffff */
.L_x_4746:
        /* <DEDUP_REMOVED lines=8> */
.L_x_4804:
[----:B------:R-:W-:Y:S05]  /*13a30*/  BSYNC B0 ;  /* 0x0000000000007941 */ /* 0x000fea0003800000 */
.L_x_4803:
        /* <DEDUP_REMOVED lines=9> */
.L_x_4805:
        /* <DEDUP_REMOVED lines=18> */
.L_x_4806:
[----:B------:R-:W-:Y:S01]  /*13bf0*/  IMAD.MOV.U32 R12, RZ, RZ, 0x2 ;  /* 0x00000002ff0c7424 */ /* 0x000fe200078e00ff */
[----:B------:R-:W-:-:S05]  /*13c00*/  SEL R7, R14, RZ, P1 ;  /* 0x000000ff0e077207 */ /* 0x000fca0000800000 */
[----:B------:R-:W-:-:S04]  /*13c10*/  IMAD.IADD R3, R2, 0x1, R7 ;  /* 0x0000000102037824 */ /* 0x000fc800078e0207 */
[----:B------:R-:W-:-:S07]  /*13c20*/  IMAD.MOV.U32 R13, RZ, RZ, R3 ;  /* 0x000000ffff0d7224 */ /* 0x000fce00078e0003 */
[----:B------:R-:W-:Y:S05]  /*13c30*/  WARPSYNC.COLLECTIVE R15, `(.L_x_4807) ;  /* 0x000000000f087348 */ /* 0x000fea0003c00000 */
[----:B------:R0:W1:Y:S02]  /*13c40*/  SHFL.UP P6, R14, R13, R12, R11 ;  /* 0x0400000c0d0e7389 */ /* 0x00006400000c000b */
[----:B01----:R-:W-:Y:S01]  /*13c50*/  ENDCOLLECTIVE ;  /* 0x000000000000791b */ /* 0x003fe20003800000 */
.L_x_4807:
[----:B------:R-:W-:Y:S01]  /*13c60*/  IMAD.MOV.U32 R12, RZ, RZ, 0x4 ;  /* 0x00000004ff0c7424 */ /* 0x000fe200078e00ff */
[----:B------:R-:W-:-:S05]  /*13c70*/  SEL R14, R14, RZ, P2 ;  /* 0x000000ff0e0e7207 */ /* 0x000fca0001000000 */
[----:B------:R-:W-:-:S04]  /*13c80*/  IMAD.IADD R3, R3, 0x1, R14 ;  /* 0x0000000103037824 */ /* 0x000fc800078e020e */
[----:B------:R-:W-:-:S07]  /*13c90*/  IMAD.MOV.U32 R13, RZ, RZ, R3 ;  /* 0x000000ffff0d7224 */ /* 0x000fce00078e0003 */
[----:B------:R-:W-:Y:S05]  /*13ca0*/  WARPSYNC.COLLECTIVE R15, `(.L_x_4808) ;  /* 0x000000000f087348 */ /* 0x000fea0003c00000 */
[----:B------:R0:W1:Y:S02]  /*13cb0*/  SHFL.UP P6, R14, R13, R12, R11 ;  /* 0x0400000c0d0e7389 */ /* 0x00006400000c000b */
[----:B01----:R-:W-:Y:S01]  /*13cc0*/  ENDCOLLECTIVE ;  /* 0x000000000000791b */ /* 0x003fe20003800000 */
.L_x_4808:
[----:B------:R-:W-:Y:S01]  /*13cd0*/  IMAD.MOV.U32 R12, RZ, RZ, 0x8 ;  /* 0x00000008ff0c7424 */ /* 0x000fe200078e00ff */
[----:B------:R-:W-:-:S05]  /*13ce0*/  SEL R14, R14, RZ, P3 ;  /* 0x000000ff0e0e7207 */ /* 0x000fca0001800000 */
[----:B------:R-:W-:-:S04]  /*13cf0*/  IMAD.IADD R3, R3, 0x1, R14 ;  /* 0x0000000103037824 */ /* 0x000fc800078e020e */
[----:B------:R-:W-:-:S07]  /*13d00*/  IMAD.MOV.U32 R13, RZ, RZ, R3 ;  /* 0x000000ffff0d7224 */ /* 0x000fce00078e0003 */
[----:B------:R-:W-:Y:S05]  /*13d10*/  WARPSYNC.COLLECTIVE R15, `(.L_x_4809) ;  /* 0x000000000f087348 */ /* 0x000fea0003c00000 */
[----:B------:R0:W1:Y:S02]  /*13d20*/  SHFL.UP P6, R14, R13, R12, R11 ;  /* 0x0400000c0d0e7389 */ /* 0x00006400000c000b */
[----:B01----:R-:W-:Y:S01]  /*13d30*/  ENDCOLLECTIVE ;  /* 0x000000000000791b */ /* 0x003fe20003800000 */
.L_x_4809:
[----:B------:R-:W-:Y:S01]  /*13d40*/  IMAD.MOV.U32 R12, RZ, RZ, 0x10 ;  /* 0x00000010ff0c7424 */ /* 0x000fe200078e00ff */
[----:B------:R-:W-:-:S05]  /*13d50*/  SEL R14, R14, RZ, P4 ;  /* 0x000000ff0e0e7207 */ /* 0x000fca0002000000 */
[----:B------:R-:W-:-:S04]  /*13d60*/  IMAD.IADD R3, R3, 0x1, R14 ;  /* 0x0000000103037824 */ /* 0x000fc800078e020e */
[----:B------:R-:W-:-:S07]  /*13d70*/  IMAD.MOV.U32 R13, RZ, RZ, R3 ;  /* 0x000000ffff0d7224 */ /* 0x000fce00078e0003 */
[----:B------:R-:W-:Y:S05]  /*13d80*/  WARPSYNC.COLLECTIVE R15, `(.L_x_4810) ;  /* 0x000000000f087348 */ /* 0x000fea0003c00000 */
[----:B------:R0:W1:Y:S02]  /*13d90*/  SHFL.UP P6, R14, R13, R12, R11 ;  /* 0x0400000c0d0e7389 */ /* 0x00006400000c000b */
[----:B01----:R-:W-:Y:S01]  /*13da0*/  ENDCOLLECTIVE ;  /* 0x000000000000791b */ /* 0x003fe20003800000 */
.L_x_4810:
        /* <DEDUP_REMOVED lines=8> */
.L_x_4811:
[----:B------:R-:W-:Y:S05]  /*13e30*/  BRA `(.L_x_4812) ;  /* 0xffffffdc004c7947 */ /* 0x000fea000383ffff */
.L_x_4751:
[----:B------:R-:W-:Y:S01]  /*13e40*/  BSSY B0, `(.L_x_4813) ;  /* 0x0000008000007945 */ /* 0x000fe20003800000 */
[----:B-----5:R-:W-:Y:S02]  /*13e50*/  IMAD.MOV.U32 R13, RZ, RZ, R2 ;  /* 0x000000ffff0d7224 */ /* 0x020fe400078e0002 */
[----:B------:R-:W-:Y:S02]  /*13e60*/  IMAD.MOV.U32 R12, RZ, RZ, 0x1 ;  /* 0x00000001ff0c7424 */ /* 0x000fe400078e00ff */
[----:B------:R-:W-:Y:S02]  /*13e70*/  IMAD.MOV.U32 R11, RZ, RZ, RZ ;  /* 0x000000ffff0b7224 */ /* 0x000fe400078e00ff */
[----:B------:R-:W-:-:S07]  /*13e80*/  IMAD.MOV.U32 R15, RZ, RZ, -0x1 ;  /* 0xffffffffff0f7424 */ /* 0x000fce00078e00ff */
[----:B012---:R-:W-:Y:S05]  /*13e90*/  WARPSYNC.COLLECTIVE R15, `(.L_x_4814) ;  /* 0x000000000f087348 */ /* 0x007fea0003c00000 */
[----:B------:R3:W4:Y:S02]  /*13ea0*/  SHFL.UP P6, R14, R13, R12, R11 ;  /* 0x0400000c0d0e7389 */ /* 0x00072400000c000b */
[----:B01234-:R-:W-:Y:S01]  /*13eb0*/  ENDCOLLECTIVE ;  /* 0x000000000000791b */ /* 0x01ffe20003800000 */
.L_x_4814:
[----:B------:R-:W-:Y:S05]  /*13ec0*/  BSYNC B0 ;  /* 0x0000000000007941 */ /* 0x000fea0003800000 */
.L_x_4813:
        /* <DEDUP_REMOVED lines=8> */
.L_x_4815:
[----:B------:R-:W-:Y:S01]  /*13f50*/  IMAD.MOV.U32 R12, RZ, RZ, 0x4 ;  /* 0x00000004ff0c7424 */ /* 0x000fe200078e00ff */
[----:B------:R-:W-:-:S05]  /*13f60*/  SEL R4, R14, RZ, P2 ;  /* 0x000000ff0e047207 */ /* 0x000fca0001000000 */
[----:B------:R-:W-:-:S04]  /*13f70*/  IMAD.IADD R4, R13, 0x1, R4 ;  /* 0x000000010d047824 */ /* 0x000fc800078e0204 */
[----:B------:R-:W-:-:S07]  /*13f80*/  IMAD.MOV.U32 R13, RZ, RZ, R4 ;  /* 0x000000ffff0d7224 */ /* 0x000fce00078e0004 */
[----:B------:R-:W-:Y:S05]  /*13f90*/  WARPSYNC.COLLECTIVE R15, `(.L_x_4816) ;  /* 0x000000000f087348 */ /* 0x000fea0003c00000 */
[----:B------:R0:W1:Y:S02]  /*13fa0*/  SHFL.UP P6, R14, R13, R12, R11 ;  /* 0x0400000c0d0e7389 */ /* 0x00006400000c000b */
[----:B01----:R-:W-:Y:S01]  /*13fb0*/  ENDCOLLECTIVE ;  /* 0x000000000000791b */ /* 0x003fe20003800000 */
.L_x_4816:
[----:B------:R-:W-:Y:S01]  /*13fc0*/  IMAD.MOV.U32 R12, RZ, RZ, 0x8 ;  /* 0x00000008ff0c7424 */ /* 0x000fe200078e00ff */
[----:B------:R-:W-:-:S05]  /*13fd0*/  SEL R3, R14, RZ, P3 ;  /* 0x000000ff0e037207 */ /* 0x000fca0001800000 */
[----:B------:R-:W-:-:S04]  /*13fe0*/  IMAD.IADD R6, R4, 0x1, R3 ;  /* 0x0000000104067824 */ /* 0x000fc800078e0203 */
[----:B------:R-:W-:-:S07]  /*13ff0*/  IMAD.MOV.U32 R13, RZ, RZ, R6 ;  /* 0x000000ffff0d7224 */ /* 0x000fce00078e0006 */
[----:B------:R-:W-:Y:S05]  /*14000*/  WARPSYNC.COLLECTIVE R15, `(.L_x_4817) ;  /* 0x000000000f087348 */ /* 0x000fea0003c00000 */
[----:B------:R0:W1:Y:S02]  /*14010*/  SHFL.UP P6, R14, R13, R12, R11 ;  /* 0x0400000c0d0e7389 */ /* 0x00006400000c000b */
[----:B01----:R-:W-:Y:S01]  /*14020*/  ENDCOLLECTIVE ;  /* 0x000000000000791b */ /* 0x003fe20003800000 */
.L_x_4817:
[----:B------:R-:W-:Y:S01]  /*14030*/  IMAD.MOV.U32 R12, RZ, RZ, 0x10 ;  /* 0x00000010ff0c7424 */ /* 0x000fe200078e00ff */
[----:B------:R-:W-:-:S05]  /*14040*/  SEL R7, R14, RZ, P4 ;  /* 0x000000ff0e077207 */ /* 0x000fca0002000000 */
[----:B------:R-:W-:-:S04]  /*14050*/  IMAD.IADD R7, R6, 0x1, R7 ;  /* 0x0000000106077824 */ /* 0x000fc800078e0207 */
[----:B------:R-:W-:-:S07]  /*14060*/  IMAD.MOV.U32 R13, RZ, RZ, R7 ;  /* 0x000000ffff0d7224 */ /* 0x000fce00078e0007 */
[----:B------:R-:W-:Y:S05]  /*14070*/  WARPSYNC.COLLECTIVE R15, `(.L_x_4818) ;  /* 0x000000000f087348 */ /* 0x000fea0003c00000 */
[----:B------:R0:W1:Y:S02]  /*14080*/  SHFL.UP P6, R14, R13, R12, R11 ;  /* 0x0400000c0d0e7389 */ /* 0x00006400000c000b */
[----:B01----:R-:W-:Y:S01]  /*14090*/  ENDCOLLECTIVE ;  /* 0x000000000000791b */ /* 0x003fe20003800000 */
.L_x_4818:
        /* <DEDUP_REMOVED lines=8> */
.L_x_4819:
[----:B------:R-:W-:Y:S05]  /*14120*/  BRA `(.L_x_4820) ;  /* 0xffffffdc002c7947 */ /* 0x000fea000383ffff */
.L_x_4753:
[----:B------:R-:W-:Y:S01]  /*14130*/  BSSY B0, `(.L_x_4821) ;  /* 0x0000006000007945 */ /* 0x000fe20003800000 */
[----:B------:R-:W-:Y:S01]  /*14140*/  PLOP3.LUT P6, PT, P6, PT, PT, 0x8, 0x0 ;  /* 0x000000000000781c */ /* 0x000fe200037ce170 */
[----:B------:R-:W-:-:S12]  /*14150*/  IMAD.MOV.U32 R15, RZ, RZ, -0x1 ;  /* 0xffffffffff0f7424 */ /* 0x000fd800078e00ff */
[----:B01---5:R-:W-:Y:S05]  /*14160*/  WARPSYNC.COLLECTIVE R15, `(.L_x_4822) ;  /* 0x000000000f087348 */ /* 0x023fea0003c00000 */
[----:B------:R-:W-:Y:S01]  /*14170*/  VOTE.ANY R14, PT, P6 ;  /* 0x00000000000e7806 */ /* 0x000fe200030e0100 */
[----:B01---5:R-:W-:Y:S06]  /*14180*/  ENDCOLLECTIVE ;  /* 0x000000000000791b */ /* 0x023fec0003800000 */
.L_x_4822:
[----:B------:R-:W-:Y:S05]  /*14190*/  BSYNC B0 ;  /* 0x0000000000007941 */ /* 0x000fea0003800000 */
.L_x_4821:
        /* <DEDUP_REMOVED lines=9> */
.L_x_4823:
[----:B------:R-:W-:Y:S01]  /*14230*/  IMAD.MOV.U32 R17, RZ, RZ, R14 ;  /* 0x000000ffff117224 */ /* 0x000fe200078e000e */
[----:B------:R-:W-:Y:S06]  /*14240*/  BRA `(.L_x_4824) ;  /* 0xffffffdc001c7947 */ /* 0x000fec000383ffff */
.L_x_4755:
[----:B------:R-:W-:Y:S01]  /*14250*/  BSSY B0, `(.L_x_4825) ;  /* 0x0000007000007945 */ /* 0x000fe20003800000 */
[----:B------:R-:W-:Y:S02]  /*14260*/  IMAD.MOV.U32 R13, RZ, RZ, R3 ;  /* 0x000000ffff0d7224 */ /* 0x000fe400078e0003 */
[----:B------:R-:W-:Y:S02]  /*14270*/  IMAD.MOV.U32 R11, RZ, RZ, 0x1f ;  /* 0x0000001fff0b7424 */ /* 0x000fe400078e00ff */
[----:B------:R-:W-:-:S07]  /*14280*/  IMAD.MOV.U32 R15, RZ, RZ, -0x1 ;  /* 0xffffffffff0f7424 */ /* 0x000fce00078e00ff */
[----:B0123-5:R-:W-:Y:S05]  /*14290*/  WARPSYNC.COLLECTIVE R15, `(.L_x_4826) ;  /* 0x000000000f087348 */ /* 0x02ffea0003c00000 */
[----:B------:R4:W0:Y:S02]  /*142a0*/  SHFL.IDX P6, R14, R13, R12, R11 ;  /* 0x0000000c0d0e7389 */ /* 0x00082400000c000b */
[----:B012345:R-:W-:Y:S01]  /*142b0*/  ENDCOLLECTIVE ;  /* 0x000000000000791b */ /* 0x03ffe20003800000 */
.L_x_4826:
[----:B------:R-:W-:Y:S05]  /*142c0*/  BSYNC B0 ;  /* 0x0000000000007941 */ /* 0x000fea0003800000 */
.L_x_4825:
[----:B------:R-:W-:Y:S01]  /*142d0*/  IMAD.MOV.U32 R5, RZ, RZ, R14 ;  /* 0x000000ffff057224 */ /* 0x000fe200078e000e */
[----:B------:R-:W-:Y:S06]  /*142e0*/  BRA `(.L_x_4754) ;  /* 0xffffffdc00107947 */ /* 0x000fec000383ffff */
.L_x_4759:
[----:B-1----:R1:W2:Y:S02]  /*142f0*/  SYNCS.PHASECHK.TRANS64.TRYWAIT P0, [R0+URZ+0x22820], R3 ;  /* 0x02282003000075a7 */ /* 0x0022a4000800017f */
[----:B--2---:R-:W-:Y:S05]  /*14300*/  @!P0 NANOSLEEP.SYNCS 0x989680 ;  /* 0x009896800000895d */ /* 0x004fea0003900000 */
[----:B------:R-:W2:Y:S02]  /*14310*/  @!P0 SYNCS.PHASECHK.TRANS64 P0, [R0+URZ+0x22820], R3 ;  /* 0x02282003000085a7 */ /* 0x000ea4000800007f */
[----:B--2---:R-:W-:Y:S05]  /*14320*/  @!P0 BRA `(.L_x_4759) ;  /* 0xfffffffc00f08947 */ /* 0x004fea000383ffff */
[----:B------:R-:W-:Y:S05]  /*14330*/  BRA `(.L_x_4827) ;  /* 0xffffffe000907947 */ /* 0x000fea000383ffff */
.L_x_4760:
        /* <DEDUP_REMOVED lines=11> */
.L_x_4829:
[----:B------:R-:W-:Y:S05]  /*143f0*/  BSYNC B0 ;  /* 0x0000000000007941 */ /* 0x000fea0003800000 */
.L_x_4828:
[----:B------:R-:W-:Y:S05]  /*14400*/  BRA `(.L_x_4830) ;  /* 0xffffffe000787947 */ /* 0x000fea000383ffff */
.L_x_4763:
[----:B------:R-:W-:Y:S01]  /*14410*/  BSSY B1, `(.L_x_4831) ;  /* 0x0000006000017945 */ /* 0x000fe20003800000 */
[----:B------:R-:W-:-:S07]  /*14420*/  IMAD.MOV.U32 R15, RZ, RZ, -0x1 ;  /* 0xffffffffff0f7424 */ /* 0x000fce00078e00ff */
[----:B012--5:R-:W-:Y:S05]  /*14430*/  WARPSYNC.COLLECTIVE R15, `(.L_x_4832) ;  /* 0x000000000f0c7348 */ /* 0x027fea0003c00000 */
[----:B------:R-:W-:Y:S02]  /*14440*/  ELECT P6, UR62, PT ;  /* 0x00000000003e782f */ /* 0x000fe400038c0000 */
[----:B------:R-:W-:Y:S01]  /*14450*/  MOV R14, UR62 ;  /* 0x0000003e000e7c02 */ /* 0x000fe20008000f00 */
[----:B012--5:R-:W-:Y:S10]  /*14460*/  ENDCOLLECTIVE ;  /* 0x000000000000791b */ /* 0x027ff40003800000 */
.L_x_4832:
[----:B------:R-:W-:Y:S05]  /*14470*/  BSYNC B1 ;  /* 0x0000000000017941 */ /* 0x000fea0003800000 */
.L_x_4831:
[----:B------:R-:W-:Y:S05]  /*14480*/  BRA `(.L_x_4833) ;  /* 0xffffffe000707947 */ /* 0x000fea000383ffff */
.L_x_4765:
[----:B-1----:R1:W2:Y:S02]  /*14490*/  SYNCS.PHASECHK.TRANS64.TRYWAIT P0, [R6+URZ], R5 ;  /* 0x00000005060075a7 */ /* 0x0022a4000800017f */
[----:B--2---:R-:W-:Y:S05]  /*144a0*/  @!P0 NANOSLEEP.SYNCS 0x989680 ;  /* 0x009896800000895d */ /* 0x004fea0003900000 */
[----:B------:R-:W2:Y:S02]  /*144b0*/  @!P0 SYNCS.PHASECHK.TRANS64 P0, [R6+URZ], R5 ;  /* 0x00000005060085a7 */ /* 0x000ea4000800007f */
[----:B--2---:R-:W-:Y:S05]  /*144c0*/  @!P0 BRA `(.L_x_4765) ;  /* 0xfffffffc00f08947 */ /* 0x004fea000383ffff */
[----:B------:R-:W-:Y:S05]  /*144d0*/  BRA `(.L_x_4834) ;  /* 0xffffffe000ac7947 */ /* 0x000fea000383ffff */
.L_x_4766:
[----:B--2---:R2:W3:Y:S02]  /*144e0*/  SYNCS.PHASECHK.TRANS64.TRYWAIT P0, [R7+URZ], R2 ;  /* 0x00000002070075a7 */ /* 0x0044e4000800017f */
[----:B---3--:R-:W-:Y:S05]  /*144f0*/  @!P0 NANOSLEEP.SYNCS 0x989680 ;  /* 0x009896800000895d */ /* 0x008fea0003900000 */
[----:B------:R-:W3:Y:S02]  /*14500*/  @!P0 SYNCS.PHASECHK.TRANS64 P0, [R7+URZ], R2 ;  /* 0x00000002070085a7 */ /* 0x000ee4000800007f */
[----:B---3--:R-:W-:Y:S05]  /*14510*/  @!P0 BRA `(.L_x_4766) ;  /* 0xfffffffc00f08947 */ /* 0x008fea000383ffff */
[----:B------:R-:W-:Y:S05]  /*14520*/  BRA `(.L_x_4835) ;  /* 0xffffffe000a07947 */ /* 0x000fea000383ffff */
.L_x_4768:
[----:B---3--:R3:W4:Y:S02]  /*14530*/  SYNCS.PHASECHK.TRANS64.TRYWAIT P0, [R4+URZ], R5 ;  /* 0x00000005040075a7 */ /* 0x008724000800017f */
[----:B----4-:R-:W-:Y:S05]  /*14540*/  @!P0 NANOSLEEP.SYNCS 0x989680 ;  /* 0x009896800000895d */ /* 0x010fea0003900000 */
[----:B------:R-:W4:Y:S02]  /*14550*/  @!P0 SYNCS.PHASECHK.TRANS64 P0, [R4+URZ], R5 ;  /* 0x00000005040085a7 */ /* 0x000f24000800007f */
[----:B----4-:R-:W-:Y:S05]  /*14560*/  @!P0 BRA `(.L_x_4768) ;  /* 0xfffffffc00f08947 */ /* 0x010fea000383ffff */
[----:B------:R-:W-:Y:S05]  /*14570*/  BRA `(.L_x_4836) ;  /* 0xffffffe000a87947 */ /* 0x000fea000383ffff */
.L_x_4837:
        /* <DEDUP_REMOVED lines=16> */
.L_x_6047:


//--------------------- .text._ZN7cutlass13device_kernelIN5flash11enable_sm90INS1_16FlashAttnFwdSm90INS1_25CollectiveMainloopFwdSm90ILi2EN4cute5tupleIJNS5_1CILi1EEES8_S8_EEENS6_IJNS7_ILi128EEENS7_ILi96EEENS7_ILi64EEEEEELi256ENS_6half_tEfNS_4arch4Sm90ELb1ELb0ELb1ELb1ELb0ELb1ELb0ELb1ELb0ELb1ELb0ELb0EEENS1_21CollectiveEpilogueFwdINS6_IJSA_NS7_ILi256EEESB_EEES9_SE_SG_Li256ELb1ELb1ELb0ELb0EEENS1_36VarlenDynamicPersistentTileSchedulerILi128ELi96ELi256ELi128ELb0ELb1ELb1ELb1ELb1ELb1EEEEEEEEEvNT_6ParamsE --------------------------
	.section	.text._ZN7cutlass13device_kernelIN5flash11enable_sm90INS1_16FlashAttnFwdSm90INS1_25CollectiveMainloopFwdSm90ILi2EN4cute5tupleIJNS5_1CILi1EEES8_S8_EEENS6_IJNS7_ILi128EEENS7_ILi96EEENS7_ILi64EEEEEELi256ENS_6half_tEfNS_4arch4Sm90ELb1ELb0ELb1ELb1ELb0ELb1ELb0ELb1ELb0ELb1ELb0ELb0EEENS1_21CollectiveEpilogueFwdINS6_IJSA_NS7_ILi256EEESB_EEES9_SE_SG_Li256ELb1ELb1ELb0ELb0EEENS1_36VarlenDynamicPersistentTileSchedulerILi128ELi96ELi256ELi128ELb0ELb1ELb1ELb1ELb1ELb1EEEEEEEEEvNT_6ParamsE,"ax",@progbits
	.align	128
.text._ZN7cutlass13device_kernelIN5flash11enable_sm90INS1_16FlashAttnFwdSm90INS1_25CollectiveMainloopFwdSm90ILi2EN4cute5tupleIJNS5_1CILi1EEES8_S8_EEENS6_IJNS7_ILi128EEENS7_ILi96EEENS7_ILi64EEEEEELi256ENS_6half_tEfNS_4arch4Sm90ELb1ELb0ELb1ELb1ELb0ELb1ELb0ELb1ELb0ELb1ELb0ELb0EEENS1_21CollectiveEpilogueFwdINS6_IJSA_NS7_ILi256EEESB_EEES9_SE_SG_Li256ELb1ELb1ELb0ELb0EEENS1_36VarlenDynamicPersistentTileSchedulerILi128ELi96ELi256ELi128ELb0ELb1ELb1ELb1ELb1ELb1EEEEEEEEEvNT_6ParamsE:
        .type           _ZN7cutlass13device_kernelIN5flash11enable_sm90INS1_16FlashAttnFwdSm90INS1_25CollectiveMainloopFwdSm90ILi2EN4cute5tupleIJNS5_1CILi1EEES8_S8_EEENS6_IJNS7_ILi128EEENS7_ILi96EEENS7_ILi64EEEEEELi256ENS_6half_tEfNS_4arch4Sm90ELb1ELb0ELb1ELb1ELb0ELb1ELb0ELb1ELb0ELb1ELb0ELb0EEENS1_21CollectiveEpilogueFwdINS6_IJSA_NS7_ILi256EEESB_EEES9_SE_SG_Li256ELb1ELb1ELb0ELb0EEENS1_36VarlenDynamicPersistentTileSchedulerILi128ELi96ELi256ELi128ELb0ELb1ELb1ELb1ELb1ELb1EEEEEEEEEvNT_6ParamsE,@function
        .size           _ZN7cutlass13device_kernelIN5flash11enable_sm90INS1_16FlashAttnFwdSm90INS1_25CollectiveMainloopFwdSm90ILi2EN4cute5tupleIJNS5_1CILi1EEES8_S8_EEENS6_IJNS7_ILi128EEENS7_ILi96EEENS7_ILi64EEEEEELi256ENS_6half_tEfNS_4arch4Sm90ELb1ELb0ELb1ELb1ELb0ELb1ELb0ELb1ELb0ELb1ELb0ELb0EEENS1_21CollectiveEpilogueFwdINS6_IJSA_NS7_ILi256EEESB_EEES9_SE_SG_Li256ELb1ELb1ELb0ELb0EEENS1_36VarlenDynamicPersistentTileSchedulerILi128ELi96ELi256ELi128ELb0ELb1ELb1ELb1ELb1ELb1EEEEEEEEEvNT_6ParamsE,(.L_x_6048 - _ZN7cutlass13device_kernelIN5flash11enable_sm90INS1_16FlashAttnFwdSm90INS1_25CollectiveMainloopFwdSm90ILi2EN4cute5tupleIJNS5_1CILi1EEES8_S8_EEENS6_IJNS7_ILi128EEENS7_ILi96EEENS7_ILi64EEEEEELi256ENS_6half_tEfNS_4arch4Sm90ELb1ELb0ELb1ELb1ELb0ELb1ELb0ELb1ELb0ELb1ELb0ELb0EEENS1_21CollectiveEpilogueFwdINS6_IJSA_NS7_ILi256EEESB_EEES9_SE_SG_Li256ELb1ELb1ELb0ELb0EEENS1_36VarlenDynamicPersistentTileSchedulerILi128ELi96ELi256ELi128ELb0ELb1ELb1ELb1ELb1ELb1EEEEEEEEEvNT_6ParamsE)
        .other          _ZN7cutlass13device_kernelIN5flash11enable_sm90INS1_16FlashAttnFwdSm90INS1_25CollectiveMainloopFwdSm90ILi2EN4cute5tupleIJNS5_1CILi1EEES8_S8_EEENS6_IJNS7_ILi128EEENS7_ILi96EEENS7_ILi64EEEEEELi256ENS_6half_tEfNS_4arch4Sm90ELb1ELb0ELb1ELb1ELb0ELb1ELb0ELb1ELb0ELb1ELb0ELb0EEENS1_21CollectiveEpilogueFwdINS6_IJSA_NS7_ILi256EEESB_EEES9_SE_SG_Li256ELb1ELb1ELb0ELb0EEENS1_36VarlenDynamicPersistentTileSchedulerILi128ELi96ELi256ELi128ELb0ELb1ELb1ELb1ELb1ELb1EEEEEEEEEvNT_6ParamsE,@"STO_CUDA_ENTRY STV_DEFAULT"
_ZN7cutlass13device_kernelIN5flash11enable_sm90INS1_16FlashAttnFwdSm90INS1_25CollectiveMainloopFwdSm90ILi2EN4cute5tupleIJNS5_1CILi1EEES8_S8_EEENS6_IJNS7_ILi128EEENS7_ILi96EEENS7_ILi64EEEEEELi256ENS_6half_tEfNS_4arch4Sm90ELb1ELb0ELb1ELb1ELb0ELb1ELb0ELb1ELb0ELb1ELb0ELb0EEENS1_21CollectiveEpilogueFwdINS6_IJSA_NS7_ILi256EEESB_EEES9_SE_SG_Li256ELb1ELb1ELb0ELb0EEENS1_36VarlenDynamicPersistentTileSchedulerILi128ELi96ELi256ELi128ELb0ELb1ELb1ELb1ELb1ELb1EEEEEEEEEvNT_6ParamsE:
        /* <DEDUP_REMOVED lines=23> */
.L_x_4839:
[----:B------:R-:W-:Y:S05]  /*0170*/  BSYNC B0 ;  /* 0x0000000000007941 */ /* 0x000fea0003800000 */
.L_x_4838:
        /* <DEDUP_REMOVED lines=40> */
.L_x_4840:
        /* <DEDUP_REMOVED lines=22> */
.L_x_4841:
        /* <DEDUP_REMOVED lines=18> */
.L_x_4842:
        /* <DEDUP_REMOVED lines=22> */
.L_x_4843:
        /* <DEDUP_REMOVED lines=22> */
.L_x_4844:
        /* <DEDUP_REMOVED lines=9> */
.L_x_4847:
[----:B------:R-:W-:-:S08]  /*09d0*/  NOP ;  /* 0x0000000000007918 */ /* 0x000fd00000000000 */
[----:B------:R-:W0:Y:S02]  /*09e0*/  USETMAXREG.TRY_ALLOC.CTAPOOL UP0, 0xf0 ;  /* 0x000000f0000079c8 */ /* 0x000e240008000600 */
[----:B0-----:R-:W-:-:S13]  /*09f0*/  PLOP3.LUT P0, PT, PT, PT, UP0, 0x80, 0x0 ;  /* 0x000000000000781c */ /* 0x001fda0003f0f008 */
[----:B------:R-:W-:Y:S05]  /*0a00*/  @!P0 BRA `(.L_x_4847) ;  /* 0xfffffffc00f08947 */ /* 0x000fea000383ffff */
[----:B------:R-:W3:Y:S01]  /*0a10*/  LDL.LU R0, [R1+0x8] ;  /* 0x0000080001007983 */ /* 0x000ee20000300800 */
        /* <DEDUP_REMOVED lines=15> */
[----:B------:R4:W-:Y:S10]  /*0b10*/  STL [R1+0x8], R0 ;  /* 0x0000080001007387 */ /* 0x0009f40000100800 */
[----:B----4-:R-:W-:Y:S05]  /*0b20*/  @P0 BRA `(.L_x_4848) ;  /* 0x000001a800a40947 */ /* 0x010fea0003800000 */
[----:B------:R-:W2:Y:S01]  /*0b30*/  LDL.LU R12, [R1+0x58] ;  /* 0x00005800010c7983 */ /* 0x000ea20000300800 */
[----:B------:R-:W-:Y:S01]  /*0b40*/  VIADD R11, R4, 0xffffff80 ;  /* 0xffffff80040b7836 */ /* 0x000fe20000000000 */
[----:B------:R-:W-:Y:S01]  /*0b50*/  MOV R19, RZ ;  /* 0x000000ff00137202 */ /* 0x000fe20000000f00 */
[----:B------:R-:W-:Y:S02]  /*0b60*/  IMAD.MOV.U32 R231, RZ, RZ, RZ ;  /* 0x000000ffffe77224 */ /* 0x000fe400078e00ff */
[----:B------:R-:W-:Y:S01]  /*0b70*/  IMAD.MOV.U32 R202, RZ, RZ, RZ ;  /* 0x000000ffffca7224 */ /* 0x000fe200078e00ff */
[----:B------:R-:W-:Y:S01]  /*0b80*/  SHF.R.S32.HI R0, RZ, 0x1f, R11 ;  /* 0x0000001fff007819 */ /* 0x000fe2000001140b */
[----:B------:R-:W-:-:S03]  /*0b90*/  IMAD.MOV.U32 R23, RZ, RZ, RZ ;  /* 0x000000ffff177224 */ /* 0x000fc600078e00ff */
[CC--:B------:R-:W-:Y:S02]  /*0ba0*/  LEA.HI R2, R0.reuse, R11.reuse, RZ, 0x7 ;  /* 0x0000000b00027211 */ /* 0x0c0fe400078f38ff */
[-C--:B------:R-:W-:Y:S02]  /*0bb0*/  LEA.HI R210, R0, R11.reuse, RZ, 0x5 ;  /* 0x0000000b00d27211 */ /* 0x080fe400078f28ff */
[----:B------:R-:W-:Y:S02]  /*0bc0*/  LOP3.LUT R3, R2, 0xffffff80, RZ, 0xc0, !PT ;  /* 0xffffff8002037812 */ /* 0x000fe400078ec0ff */
[----:B------:R-:W-:Y:S02]  /*0bd0*/  LEA.HI R234, R0, R11, RZ, 0x3 ;  /* 0x0000000b00ea7211 */ /* 0x000fe400078f18ff */
[----:B------:R-:W-:Y:S01]  /*0be0*/  SHF.R.S32.HI R210, RZ, 0x5, R210 ;  /* 0x00000005ffd27819 */ /* 0x000fe200000114d2 */
[----:B------:R-:W-:Y:S01]  /*0bf0*/  IMAD.IADD R10, R11, 0x1, -R3 ;  /* 0x000000010b0a7824 */ /* 0x000fe200078e0a03 */
[----:B------:R-:W-:-:S02]  /*0c00*/  LOP3.LUT R223, R234, 0xfffffff8, RZ, 0xc0, !PT ;  /* 0xfffffff8eadf7812 */ /* 0x000fc400078ec0ff */
[----:B------:R-:W-:Y:S02]  /*0c10*/  SHF.R.S32.HI R13, RZ, 0x7, R2 ;  /* 0x00000007ff0d7819 */ /* 0x000fe40000011402 */
[----:B------:R-:W-:Y:S01]  /*0c20*/  SHF.R.S32.HI R5, RZ, 0x1f, R10 ;  /* 0x0000001fff057819 */ /* 0x000fe2000001140a */
[----:B------:R-:W-:Y:S01]  /*0c30*/  IMAD.IADD R223, R11, 0x1, -R223 ;  /* 0x000000010bdf7824 */ /* 0x000fe200078e0adf */
[----:B------:R-:W-:Y:S02]  /*0c40*/  LEA.HI R2, R2, R13, RZ, 0x1 ;  /* 0x0000000d02027211 */ /* 0x000fe400078f08ff */
[-C--:B------:R-:W-:Y:S01]  /*0c50*/  LEA.HI R7, R5, R10.reuse, RZ, 0x2 ;  /* 0x0000000a05077211 */ /* 0x080fe200078f10ff */
[----:B------:R-:W-:Y:S01]  /*0c60*/  IMAD.SHL.U32 R205, R223, 0x8, RZ ;  /* 0x00000008dfcd7824 */ /* 0x000fe200078e00ff */
[----:B------:R-:W-:Y:S02]  /*0c70*/  LEA.HI R8, R5, R10, RZ, 0x5 ;  /* 0x0000000a05087211 */ /* 0x000fe400078f28ff */
[--C-:B------:R-:W-:Y:S01]  /*0c80*/  SHF.R.S32.HI R4, RZ, 0x2, R7.reuse ;  /* 0x00000002ff047819 */ /* 0x100fe20000011407 */
[C---:B------:R-:W-:Y:S01]  /*0c90*/  VIADD R218, R205.reuse, 0xc0 ;  /* 0x000000c0cdda7836 */ /* 0x040fe20000000000 */
[----:B------:R-:W-:Y:S01]  /*0ca0*/  SHF.R.S32.HI R3, RZ, 0x1f, R7 ;  /* 0x0000001fff037819 */ /* 0x000fe20000011407 */
[C---:B------:R-:W-:Y:S01]  /*0cb0*/  VIADD R217, R205.reuse, 0x40 ;  /* 0x00000040cdd97836 */ /* 0x040fe20000000000 */
[----:B------:R-:W-:Y:S01]  /*0cc0*/  SHF.R.S32.HI R8, RZ, 0x5, R8 ;  /* 0x00000005ff087819 */ /* 0x000fe20000011408 */
[----:B------:R-:W-:Y:S01]  /*0cd0*/  VIADD R216, R205, 0x80 ;  /* 0x00000080cdd87836 */ /* 0x000fe20000000000 */
[----:B------:R-:W-:-:S02]  /*0ce0*/  LEA.HI R6, R3, R4, RZ, 0x3 ;  /* 0x0000000403067211 */ /* 0x000fc400078f18ff */
[-C--:B------:R-:W-:Y:S02]  /*0cf0*/  LEA.HI R3, R0, R11.reuse, RZ, 0x4 ;  /* 0x0000000b00037211 */ /* 0x080fe400078f20ff */
[----:B------:R-:W-:Y:S02]  /*0d00*/  LOP3.LUT R9, R6, 0xfffffff8, RZ, 0xc0, !PT ;  /* 0xfffffff806097812 */ /* 0x000fe400078ec0ff */
[----:B------:R-:W-:Y:S02]  /*0d10*/  SHF.R.S32.HI R6, RZ, 0x4, R3 ;  /* 0x00000004ff067819 */ /* 0x000fe40000011403 */
[----:B------:R-:W-:Y:S01]  /*0d20*/  LEA.HI R0, R0, R11, RZ, 0x2 ;  /* 0x0000000b00007211 */ /* 0x000fe200078f10ff */
[----:B------:R-:W-:Y:S01]  /*0d30*/  IMAD.IADD R9, R4, 0x1, -R9 ;  /* 0x0000000104097824 */ /* 0x000fe200078e0a09 */
[C---:B------:R-:W-:Y:S02]  /*0d40*/  LOP3.LUT R4, R3.reuse, 0x3fffff0, RZ, 0xc0, !PT ;  /* 0x03fffff003047812 */ /* 0x040fe400078ec0ff */
[----:B------:R-:W-:Y:S01]  /*0d50*/  LEA.HI R3, R3, R6, RZ, 0x1 ;  /* 0x0000000603037211 */ /* 0x000fe200078f08ff */
[----:B------:R-:W-:Y:S01]  /*0d60*/  IMAD R9, R8, 0x10, R9 ;  /* 0x0000001008097824 */ /* 0x000fe200078e0209 */
[----:B------:R-:W-:-:S02]  /*0d70*/  SHF.R.S32.HI R22, RZ, 0x2, R0 ;  /* 0x00000002ff167819 */ /* 0x000fc40000011400 */
[----:B------:R-:W-:Y:S01]  /*0d80*/  LOP3.LUT R5, R3, 0x1ffffffe, RZ, 0xc0, !PT ;  /* 0x1ffffffe03057812 */ /* 0x000fe200078ec0ff */
[C---:B------:R-:W-:Y:S01]  /*0d90*/  IMAD.IADD R3, R11.reuse, 0x1, -R4 ;  /* 0x000000010b037824 */ /* 0x040fe200078e0a04 */
[----:B------:R-:W-:Y:S01]  /*0da0*/  LOP3.LUT R236, R0, 0xfffffffc, RZ, 0xc0, !PT ;  /* 0xfffffffc00ec7812 */ /* 0x000fe200078ec0ff */
[----:B------:R-:W-:Y:S01]  /*0db0*/  VIADD R230, R22, 0x40 ;  /* 0x0000004016e67836 */ /* 0x000fe20000000000 */
[----:B------:R-:W-:Y:S01]  /*0dc0*/  LOP3.LUT R2, R2, 0x3fffffe, RZ, 0xc0, !PT ;  /* 0x03fffffe02027812 */ /* 0x000fe200078ec0ff */
[----:B------:R-:W-:Y:S01]  /*0dd0*/  IMAD.IADD R5, R6, 0x1, -R5 ;  /* 0x0000000106057824 */ /* 0x000fe200078e0a05 */
[----:B------:R-:W-:Y:S01]  /*0de0*/  LEA R4, R210, R3, 0x4 ;  /* 0x00000003d2047211 */ /* 0x000fe200078e20ff */
[----:B------:R-:W-:Y:S01]  /*0df0*/  IMAD.IADD R236, R11, 0x1, -R236 ;  /* 0x000000010bec7824 */ /* 0x000fe200078e0aec */
[----:B------:R-:W-:Y:S01]  /*0e00*/  SHF.R.S32.HI R3, RZ, 0x1f, R0 ;  /* 0x0000001fff037819 */ /* 0x000fe20000011400 */
[----:B------:R-:W-:Y:S01]  /*0e10*/  IMAD.SHL.U32 R208, R230, 0x40, RZ ;  /* 0x00000040e6d07824 */ /* 0x000fe200078e00ff */
[----:B------:R-:W-:Y:S01]  /*0e20*/  LOP3.LUT R215, R7, 0x7ffffffc, RZ, 0xc0, !PT ;  /* 0x7ffffffc07d77812 */ /* 0x000fe200078ec0ff */
[----:B------:R-:W-:Y:S01]  /*0e30*/  IMAD R4, R4, 0x8, R5 ;  /* 0x0000000804047824 */ /* 0x000fe200078e0205 */
[----:B------:R-:W-:Y:S01]  /*0e40*/  SHF.R.S32.HI R5, RZ, 0x1f, R230 ;  /* 0x0000001fff057819 */ /* 0x000fe200000114e6 */
[----:B------:R-:W-:Y:S01]  /*0e50*/  IMAD.SHL.U32 R16, R236, 0x8, RZ ;  /* 0x00000008ec107824 */ /* 0x000fe200078e00ff */
[----:B------:R-:W-:Y:S01]  /*0e60*/  LEA.HI R3, R3, R22, RZ, 0x3 ;  /* 0x0000001603037211 */ /* 0x000fe200078f18ff */
[----:B------:R-:W-:Y:S01]  /*0e70*/  IMAD.IADD R2, R13, 0x1, -R2 ;  /* 0x000000010d027824 */ /* 0x000fe200078e0a02 */
[----:B------:R-:W-:Y:S01]  /*0e80*/  LEA.HI R5, R5, R230, RZ, 0x3 ;  /* 0x000000e605057211 */ /* 0x000fe200078f18ff */
[----:B------:R-:W-:Y:S01]  /*0e90*/  IMAD.SHL.U32 R4, R4, 0x8, RZ ;  /* 0x0000000804047824 */ /* 0x000fe200078e00ff */
[----:B------:R-:W-:Y:S01]  /*0ea0*/  LOP3.LUT R3, R3, 0xfffffff8, RZ, 0xc0, !PT ;  /* 0xfffffff803037812 */ /* 0x000fe200078ec0ff */
[----:B------:R-:W-:Y:S01]  /*0eb0*/  IMAD R6, R2, 0x40, R9 ;  /* 0x0000004002067824 */ /* 0x000fe200078e0209 */
[----:B------:R-:W-:Y:S01]  /*0ec0*/  LEA.HI R0, R236, R236, RZ, 0x1 ;  /* 0x000000ecec007211 */ /* 0x000fe200078f08ff */
[----:B------:R-:W-:Y:S01]  /*0ed0*/  IMAD.SHL.U32 R5, R5, 0x40, RZ ;  /* 0x0000004005057824 */ /* 0x000fe200078e00ff */
[----:B------:R-:W-:Y:S01]  /*0ee0*/  LOP3.LUT R208, R208, 0x1c0, RZ, 0xc0, !PT ;  /* 0x000001c0d0d07812 */ /* 0x000fe200078ec0ff */
[----:B------:R-:W-:Y:S01]  /*0ef0*/  IMAD.IADD R233, R22, 0x1, -R3 ;  /* 0x0000000116e97824 */ /* 0x000fe200078e0a03 */
[----:B------:R-:W-:Y:S01]  /*0f00*/  LOP3.LUT R3, R0, 0x1ffffffe, RZ, 0xc0, !PT ;  /* 0x1ffffffe00037812 */ /* 0x000fe200078ec0ff */
[----:B------:R0:W-:Y:S01]  /*0f10*/  STL [R1+0x18], R6 ;  /* 0x0000180601007387 */ /* 0x0001e20000100800 */
[----:B------:R-:W-:Y:S01]  /*0f20*/  SHF.R.S32.HI R0, RZ, 0x1f, R205 ;  /* 0x0000001fff007819 */ /* 0x000fe200000114cd */
[----:B------:R-:W-:Y:S01]  /*0f30*/  IMAD.SHL.U32 R200, R236, 0x4, RZ ;  /* 0x00000004ecc87824 */ /* 0x000fe200078e00ff */
[----:B------:R-:W-:Y:S01]  /*0f40*/  SHF.R.U32.HI R8, RZ, 0x3, R208 ;  /* 0x00000003ff087819 */ /* 0x000fe200000116d0 */
[----:B------:R0:W-:Y:S01]  /*0f50*/  STL [R1+0x1c], R4 ;  /* 0x00001c0401007387 */ /* 0x0001e20000100800 */
[----:B------:R-:W-:Y:S01]  /*0f60*/  LOP3.LUT R0, R208, 0x38, R16, 0xf8, !PT ;  /* 0x00000038d0007812 */ /* 0x000fe200078ef810 */
[----:B------:R-:W-:Y:S01]  /*0f70*/  IMAD.IADD R3, R236, 0x1, -R3 ;  /* 0x00000001ec037824 */ /* 0x000fe200078e0a03 */
[----:B------:R-:W-:Y:S01]  /*0f80*/  LOP3.LUT R213, R5, 0xfffffe00, RZ, 0xc0, !PT ;  /* 0xfffffe0005d57812 */ /* 0x000fe200078ec0ff */
[----:B------:R-:W-:Y:S01]  /*0f90*/  IMAD.MOV.U32 R2, RZ, RZ, RZ ;  /* 0x000000ffff027224 */ /* 0x000fe200078e00ff */
[----:B------:R-:W-:Y:S01]  /*0fa0*/  IADD3 R203, R200, 0x10, RZ ;  /* 0x00000010c8cb7810 */ /* 0x000fe20007ffe0ff */
[----:B------:R-:W-:Y:S01]  /*0fb0*/  IMAD.IADD R215, R10, 0x1, -R215 ;  /* 0x000000010ad77824 */ /* 0x000fe200078e0ad7 */
[----:B------:R-:W-:-:S02]  /*0fc0*/  LOP3.LUT R5, R213, R0, R8, 0xf6, !PT ;  /* 0x00000000d5057212 */ /* 0x000fc400078ef608 */
[----:B------:R-:W-:Y:S02]  /*0fd0*/  SHF.R.S32.HI R0, RZ, 0x1f, R218 ;  /* 0x0000001fff007819 */ /* 0x000fe400000114da */
[----:B------:R-:W-:Y:S01]  /*0fe0*/  SHF.R.S32.HI R234, RZ, 0x3, R234 ;  /* 0x00000003ffea7819 */ /* 0x000fe200000114ea */
[----:B------:R-:W-:Y:S01]  /*0ff0*/  IMAD R0, R5, 0x2, R18 ;  /* 0x0000000205007824 */ /* 0x000fe200078e0212 */
[----:B------:R-:W-:Y:S02]  /*1000*/  SHF.R.S32.HI R232, RZ, 0x1f, R22 ;  /* 0x0000001fffe87819 */ /* 0x000fe40000011416 */
[----:B------:R-:W-:Y:S02]  /*1010*/  SHF.R.S32.HI R17, RZ, 0x1f, R16 ;  /* 0x0000001fff117819 */ /* 0x000fe40000011410 */
[----:B------:R0:W-:Y:S01]  /*1020*/  STL [R1+0xc], R0 ;  /* 0x00000c0001007387 */ /* 0x0001e20000100800 */
[----:B------:R-:W-:Y:S02]  /*1030*/  SHF.R.S32.HI R237, RZ, 0x1f, R203 ;  /* 0x0000001fffed7819 */ /* 0x000fe400000114cb */
[----:B------:R-:W-:-:S02]  /*1040*/  SHF.R.S32.HI R9, RZ, 0x1f, R217 ;  /* 0x0000001fff097819 */ /* 0x000fc400000114d9 */
[----:B------:R-:W-:Y:S02]  /*1050*/  SHF.R.S32.HI R7, RZ, 0x1f, R216 ;  /* 0x0000001fff077819 */ /* 0x000fe400000114d8 */
[----:B------:R-:W-:Y:S02]  /*1060*/  LEA R214, R3, R6, 0x3 ;  /* 0x0000000603d67211 */ /* 0x000fe400078e18ff */
[----:B0-2---:R-:W-:-:S07]  /*1070*/  LOP3.LUT R204, R12, 0x1, RZ, 0xfc, !PT ;  /* 0x000000010ccc7812 */ /* 0x005fce00078efcff */
.L_x_4995:
[----:B0--3--:R-:W0:Y:S02]  /*1080*/  LDC.64 R4, c[0x0][0xc88] ;  /* 0x00032200ff047b82 */ /* 0x009e240000000a00 */
[----:B0-----:R-:W-:-:S05]  /*1090*/  IMAD.WIDE R4, R95, 0x4, R4 ;  /* 0x000000045f047825 */ /* 0x001fca00078e0204 */
[----:B------:R-:W2:Y:S01]  /*10a0*/  LDG.E R229, desc[UR40][R4.64] ;  /* 0x0000002804e57981 */ /* 0x000ea2000c1e1900 */
        /* <DEDUP_REMOVED lines=47> */
.L_x_4849:
[----:B------:R-:W-:Y:S01]  /*13a0*/  ULDC.64 UR4, c[0x0][0xa20] ;  /* 0x0002880000047ab9 */ /* 0x000fe20000000a00 */
[----:B------:R-:W-:Y:S02]  /*13b0*/  MOV R226, R94 ;  /* 0x0000005e00e27202 */ /* 0x000fe40000000f00 */
[----:B------:R-:W-:-:S04]  /*13c0*/  ISETP.NE.U32.AND P1, PT, RZ, UR4, PT ;  /* 0x00000004ff007c0c */ /* 0x000fc8000bf25070 */
[----:B------:R-:W-:-:S13]  /*13d0*/  ISETP.NE.AND.EX P1, PT, RZ, UR5, PT, P1 ;  /* 0x00000005ff007c0c */ /* 0x000fda000bf25310 */
[----:B------:R-:W-:Y:S05]  /*13e0*/  @!P1 BRA `(.L_x_4850) ;  /* 0x0000000000109947 */ /* 0x000fea0003800000 */
[----:B------:R-:W-:-:S04]  /*13f0*/  IADD3 R4, P0, R227, UR4, RZ ;  /* 0x00000004e3047c10 */ /* 0x000fc8000ff1e0ff */
[----:B------:R-:W-:-:S05]  /*1400*/  IADD3.X R5, R228, UR5, RZ, P0, !PT ;  /* 0x00000005e4057c10 */ /* 0x000fca00087fe4ff */
[----:B------:R0:W5:Y:S01]  /*1410*/  LDG.E R30, desc[UR40][R4.64] ;  /* 0x00000028041e7981 */ /* 0x000162000c1e1900 */
[----:B------:R-:W-:Y:S05]  /*1420*/  BRA `(.L_x_4851) ;  /* 0x0000000000107947 */ /* 0x000fea0003800000 */
.L_x_4850:
[----:B------:R-:W-:Y:S05]  /*1430*/  @!P0 BRA `(.L_x_4851) ;  /* 0x00000000000c8947 */ /* 0x000fea0003800000 */
[----:B------:R-:W2:Y:S04]  /*1440*/  LDG.E R5, desc[UR40][R8.64] ;  /* 0x0000002808057981 */ /* 0x000ea8000c1e1900 */
[----:B------:R-:W2:Y:S02]  /*1450*/  LDG.E R30, desc[UR40][R8.64+0x4] ;  /* 0x00000428081e7981 */ /* 0x000ea4000c1e1900 */
[----:B--2---:R-:W-:-:S07]  /*1460*/  IMAD.IADD R30, R30, 0x1, -R5 ;  /* 0x000000011e1e7824 */ /* 0x004fce00078e0a05 */
.L_x_4851:
[----:B------:R-:W-:Y:S01]  /*1470*/  ULDC.64 UR4, c[0x0][0xa10] ;  /* 0x0002840000047ab9 */ /* 0x000fe20000000a00 */
[----:B------:R-:W1:Y:S01]  /*1480*/  LDC R8, c[0x0][0x448] ;  /* 0x00011200ff087b82 */ /* 0x000e620000000800 */
[----:B------:R-:W-:-:S04]  /*1490*/  ISETP.NE.U32.AND P0, PT, RZ, UR4, PT ;  /* 0x00000004ff007c0c */ /* 0x000fc8000bf05070 */
[----:B------:R-:W-:Y:S01]  /*14a0*/  ISETP.NE.AND.EX P0, PT, RZ, UR5, PT, P0 ;  /* 0x00000005ff007c0c */ /* 0x000fe2000bf05300 */
[----:B------:R-:W-:-:S12]  /*14b0*/  ULDC.64 UR4, c[0x0][0xa30] ;  /* 0x00028c0000047ab9 */ /* 0x000fd80000000a00 */
[----:B0-----:R-:W0:Y:S02]  /*14c0*/  @P0 LDC.64 R4, c[0x0][0xa10] ;  /* 0x00028400ff040b82 */ /* 0x001e240000000a00 */
[----:B0-----:R-:W-:-:S05]  /*14d0*/  @P0 IMAD.WIDE R4, R31, 0x4, R4 ;  /* 0x000000041f040825 */ /* 0x001fca00078e0204 */
[----:B------:R-:W2:Y:S04]  /*14e0*/  @P0 LDG.E R0, desc[UR40][R4.64] ;  /* 0x0000002804000981 */ /* 0x000ea8000c1e1900 */
[----:B------:R0:W2:Y:S01]  /*14f0*/  @P0 LDG.E R9, desc[UR40][R4.64+0x4] ;  /* 0x0000042804090981 */ /* 0x0000a2000c1e1900 */
[----:B------:R-:W-:Y:S01]  /*1500*/  ISETP.NE.U32.AND P1, PT, RZ, UR4, PT ;  /* 0x00000004ff007c0c */ /* 0x000fe2000bf25070 */
[----:B-----5:R-:W-:-:S03]  /*1510*/  IMAD.MOV.U32 R38, RZ, RZ, R30 ;  /* 0x000000ffff267224 */ /* 0x020fc600078e001e */
[----:B------:R-:W-:-:S13]  /*1520*/  ISETP.NE.AND.EX P1, PT, RZ, UR5, PT, P1 ;  /* 0x00000005ff007c0c */ /* 0x000fda000bf25310 */
[----:B------:R-:W-:-:S04]  /*1530*/  @P1 IADD3 R6, P2, R227, UR4, RZ ;  /* 0x00000004e3061c10 */ /* 0x000fc8000ff5e0ff */
[----:B------:R-:W-:-:S05]  /*1540*/  @P1 IADD3.X R7, R228, UR5, RZ, P2, !PT ;  /* 0x00000005e4071c10 */ /* 0x000fca00097fe4ff */
[----:B------:R3:W5:Y:S01]  /*1550*/  @P1 LDG.E R38, desc[UR40][R6.64] ;  /* 0x0000002806261981 */ /* 0x000762000c1e1900 */
[----:B-1----:R-:W-:Y:S01]  /*1560*/  ISETP.NE.AND P1, PT, R8, 0x1, PT ;  /* 0x000000010800780c */ /* 0x002fe20003f25270 */
[----:B------:R-:W-:Y:S02]  /*1570*/  IMAD.SHL.U32 R206, R93, 0x80, RZ ;  /* 0x000000805dce7824 */ /* 0x000fe400078e00ff */
[----:B------:R-:W-:Y:S02]  /*1580*/  IMAD.IADD R8, R30, 0x1, -R3 ;  /* 0x000000011e087824 */ /* 0x000fe400078e0a03 */
[----:B0-----:R-:W-:-:S08]  /*1590*/  VIADD R4, R206, 0x7f ;  /* 0x0000007fce047836 */ /* 0x001fd00000000000 */
[----:B------:R-:W0:Y:S08]  /*15a0*/  @P1 LDC R11, c[0x0][0x44c] ;  /* 0x00011300ff0b1b82 */ /* 0x000e300000000800 */
[----:B------:R-:W1:Y:S01]  /*15b0*/  @P1 LDC R5, c[0x0][0x450] ;  /* 0x00011400ff051b82 */ /* 0x000e620000000800 */
[----:B--2---:R-:W-:Y:S02]  /*15c0*/  @P0 IMAD.IADD R24, R9, 0x1, -R0 ;  /* 0x0000000109180824 */ /* 0x004fe400078e0a00 */
[----:B0-----:R-:W-:-:S04]  /*15d0*/  @P1 IMAD.HI.U32 R0, R4, R11, RZ ;  /* 0x0000000b04001227 */ /* 0x001fc800078e00ff */
[----:B------:R-:W-:Y:S01]  /*15e0*/  IMAD.IADD R209, R8, 0x1, R24 ;  /* 0x0000000108d17824 */ /* 0x000fe200078e0218 */
[----:B-1----:R-:W-:-:S03]  /*15f0*/  @P1 SHF.R.U32.HI R4, RZ, R5, R0 ;  /* 0x00000005ff041219 */ /* 0x002fc60000011600 */
[C---:B------:R-:W-:Y:S01]  /*1600*/  VIADD R0, R209.reuse, 0x5f ;  /* 0x0000005fd1007836 */ /* 0x040fe20000000000 */
[----:B------:R-:W-:-:S03]  /*1610*/  IADD3 R29, R209, 0x60, -R207 ;  /* 0x00000060d11d7810 */ /* 0x000fc60007ffe8cf */
[----:B------:R-:W-:Y:S01]  /*1620*/  IMAD.HI R0, R0, 0x2aaaaaab, RZ ;  /* 0x2aaaaaab00007827 */ /* 0x000fe200078e02ff */
[----:B------:R-:W-:-:S04]  /*1630*/  IADD3 R4, R29, R4, RZ ;  /* 0x000000041d047210 */ /* 0x000fc80007ffe0ff */
[----:B------:R-:W-:Y:S01]  /*1640*/  SHF.R.U32.HI R3, RZ, 0x1f, R0 ;  /* 0x0000001fff037819 */ /* 0x000fe20000011600 */
[----:B------:R-:W-:-:S03]  /*1650*/  IMAD.HI R4, R4, 0x2aaaaaab, RZ ;  /* 0x2aaaaaab04047827 */ /* 0x000fc600078e02ff */
[----:B------:R-:W-:Y:S02]  /*1660*/  LEA.HI.SX32 R180, R0, R3, 0x1c ;  /* 0x0000000300b47211 */ /* 0x000fe400078fe2ff */
[----:B------:R-:W-:-:S04]  /*1670*/  SHF.R.U32.HI R5, RZ, 0x1f, R4 ;  /* 0x0000001fff057819 */ /* 0x000fc80000011604 */
[----:B------:R-:W-:Y:S01]  /*1680*/  LEA.HI.SX32 R5, R4, R5, 0x1c ;  /* 0x0000000504057211 */ /* 0x000fe200078fe2ff */
[----:B------:R-:W-:-:S03]  /*1690*/  IMAD.MOV R4, RZ, RZ, -R8 ;  /* 0x000000ffff047224 */ /* 0x000fc600078e0a08 */
[----:B------:R-:W-:Y:S02]  /*16a0*/  VIMNMX R5, R180, R5, PT ;  /* 0x00000005b4057248 */ /* 0x000fe40003fe0100 */
[----:B------:R-:W-:-:S03]  /*16b0*/  VIMNMX R4, RZ, R4, !PT ;  /* 0x00000004ff047248 */ /* 0x000fc60007fe0100 */
        /* <DEDUP_REMOVED lines=12> */
[----:B---3--:R-:W-:Y:S05]  /*1780*/  @!P1 BRA `(.L_x_4852) ;  /* 0x0000003c00cc9947 */ /* 0x008fea0003800000 */
        /* <DEDUP_REMOVED lines=20> */
.L_x_4854:
[----:B------:R-:W-:Y:S05]  /*18d0*/  BSYNC B6 ;  /* 0x0000000000067941 */ /* 0x000fea0003800000 */
.L_x_4853:
        /* <DEDUP_REMOVED lines=12> */
[----:B------:R-:W-:Y:S01]  /*19a0*/  MOV R7, UR7 ;  /* 0x0000000700077c02 */ /* 0x000fe20008000f00 */
[----:B------:R-:W-:Y:S02]  /*19b0*/  IMAD.U32 R10, RZ, RZ, UR4 ;  /* 0x00000004ff0a7e24 */ /* 0x000fe4000f8e00ff */
[----:B------:R-:W-:-:S02]  /*19c0*/  IMAD.U32 R11, RZ, RZ, UR5 ;  /* 0x00000005ff0b7e24 */ /* 0x000fc4000f8e00ff */
[----:B------:R-:W-:Y:S02]  /*19d0*/  IMAD.MOV.U32 R8, RZ, RZ, 0x70 ;  /* 0x00000070ff087424 */ /* 0x000fe400078e00ff */
[----:B------:R-:W-:Y:S02]  /*19e0*/  IMAD.MOV.U32 R12, RZ, RZ, 0x1 ;  /* 0x00000001ff0c7424 */ /* 0x000fe400078e00ff */
[----:B0-----:R-:W-:-:S07]  /*19f0*/  IMAD.MOV.U32 R13, RZ, RZ, RZ ;  /* 0x000000ffff0d7224 */ /* 0x001fce00078e00ff */
[----:B------:R-:W-:-:S07]  /*1a00*/  LEPC R20, `(.L_x_4856) ;  /* 0x000000001014794e */ /* 0x000fce0000000000 */
[----:B-1---5:R-:W-:Y:S05]  /*1a10*/  CALL.ABS.NOINC R14 ;  /* 0x000000000e007343 */ /* 0x022fea0003c00000 */
.L_x_4856:
[----:B------:R-:W-:Y:S05]  /*1a20*/  BSYNC B6 ;  /* 0x0000000000067941 */ /* 0x000fea0003800000 */
.L_x_4855:
[----:B------:R-:W-:Y:S01]  /*1a30*/  ULDC.64 UR4, c[0x0][0x9f8] ;  /* 0x00027e0000047ab9 */ /* 0x000fe20000000a00 */
[----:B------:R-:W0:Y:S01]  /*1a40*/  S2R R42, SR_TID.X ;  /* 0x00000000002a7919 */ /* 0x000e220000002100 */
[----:B------:R-:W-:Y:S01]  /*1a50*/  ISETP.NE.U32.AND P0, PT, RZ, UR4, PT ;  /* 0x00000004ff007c0c */ /* 0x000fe2000bf05070 */
[----:B------:R-:W1:Y:S01]  /*1a60*/  LDC.64 R8, c[0x0][0x300] ;  /* 0x0000c000ff087b82 */ /* 0x000e620000000a00 */
[----:B------:R-:W-:Y:S01]  /*1a70*/  IMAD.IADD R61, R33, 0x1, R30 ;  /* 0x00000001213d7824 */ /* 0x000fe200078e021e */
[----:B------:R-:W-:Y:S01]  /*1a80*/  ULDC.64 UR6, c[0x0][0xa08] ;  /* 0x0002820000067ab9 */ /* 0x000fe20000000a00 */
[----:B------:R-:W-:Y:S02]  /*1a90*/  ISETP.NE.AND.EX P0, PT, RZ, UR5, PT, P0 ;  /* 0x00000005ff007c0c */ /* 0x000fe4000bf05300 */
[----:B------:R-:W-:Y:S02]  /*1aa0*/  SHF.R.S32.HI R11, RZ, 0x1f, R94 ;  /* 0x0000001fff0b7819 */ /* 0x000fe4000001145e */
[C---:B------:R-:W-:Y:S01]  /*1ab0*/  IADD3 R62, R16.reuse, 0x20, RZ ;  /* 0x00000020103e7810 */ /* 0x040fe20007ffe0ff */
[C---:B------:R-:W-:Y:S01]  /*1ac0*/  VIADD R63, R16.reuse, 0x40 ;  /* 0x00000040103f7836 */ /* 0x040fe20000000000 */
[----:B------:R-:W2:Y:S07]  /*1ad0*/  LDC.64 R14, c[0x0][0x408] ;  /* 0x00010200ff0e7b82 */ /* 0x000eae0000000a00 */
[----:B------:R-:W-:Y:S01]  /*1ae0*/  @P0 IADD3 R4, P1, R227, UR4, RZ ;  /* 0x00000004e3040c10 */ /* 0x000fe2000ff3e0ff */
[----:B------:R-:W-:Y:S01]  /*1af0*/  VIADD R64, R16, 0x60 ;  /* 0x0000006010407836 */ /* 0x000fe20000000000 */
[----:B------:R-:W3:Y:S02]  /*1b00*/  LDC.64 R36, c[0x0][0x3f8] ;  /* 0x0000fe00ff247b82 */ /* 0x000ee40000000a00 */
[----:B------:R-:W-:Y:S01]  /*1b10*/  @P0 IADD3.X R5, R228, UR5, RZ, P1, !PT ;  /* 0x00000005e4050c10 */ /* 0x000fe20008ffe4ff */
[----:B------:R-:W-:-:S04]  /*1b20*/  ULDC.64 UR4, c[0x0][0x308] ;  /* 0x0000c20000047ab9 */ /* 0x000fc80000000a00 */
[----:B------:R4:W3:Y:S01]  /*1b30*/  @P0 LDG.E R31, desc[UR40][R4.64] ;  /* 0x00000028041f0981 */ /* 0x0008e2000c1e1900 */
[----:B------:R-:W-:Y:S01]  /*1b40*/  SHF.R.S32.HI R45, RZ, 0x1f, R61 ;  /* 0x0000001fff2d7819 */ /* 0x000fe2000001143d */
[-C--:B-1----:R-:W-:Y:S01]  /*1b50*/  IMAD.WIDE.U32 R6, R61, R8.reuse, RZ ;  /* 0x000000083d067225 */ /* 0x082fe200078e00ff */
[----:B------:R-:W-:Y:S01]  /*1b60*/  ISETP.NE.U32.AND P0, PT, RZ, UR6, PT ;  /* 0x00000006ff007c0c */ /* 0x000fe2000bf05070 */
[----:B------:R-:W1:Y:S01]  /*1b70*/  LDC R43, c[0x0][0x3f4] ;  /* 0x0000fd00ff2b7b82 */ /* 0x000e620000000800 */
        /* <DEDUP_REMOVED lines=8> */
[----:B------:R-:W-:Y:S01]  /*1c00*/  SHF.L.U32 R71, R233, 0x6, RZ ;  /* 0x00000006e9477819 */ /* 0x000fe200000006ff */
[----:B------:R-:W-:Y:S01]  /*1c10*/  IMAD.IADD R7, R7, 0x1, R3 ;  /* 0x0000000107077824 */ /* 0x000fe200078e0203 */
[----:B--2---:R-:W-:Y:S01]  /*1c20*/  SHF.L.U64.HI R69, R14, 0x6, R15 ;  /* 0x000000060e457819 */ /* 0x004fe2000001020f */
[----:B------:R-:W-:Y:S01]  /*1c30*/  IMAD R3, R11, UR4, RZ ;  /* 0x000000040b037c24 */ /* 0x000fe2000f8e02ff */
[----:B------:R-:W-:Y:S01]  /*1c40*/  LOP3.LUT R71, R71, 0x1c0, RZ, 0xc0, !PT ;  /* 0x000001c047477812 */ /* 0x000fe200078ec0ff */
[----:B----4-:R-:W-:Y:S01]  /*1c50*/  IMAD.WIDE.U32 R4, R94, UR4, R6 ;  /* 0x000000045e047c25 */ /* 0x010fe2000f8e0006 */
[----:B------:R-:W-:-:S02]  /*1c60*/  SHF.L.U64.HI R67, R8, 0x6, R9 ;  /* 0x0000000608437819 */ /* 0x000fc40000010209 */
[----:B------:R-:W-:Y:S01]  /*1c70*/  SHF.R.U32.HI R74, RZ, 0x3, R71 ;  /* 0x00000003ff4a7819 */ /* 0x000fe20000011647 */
[----:B------:R-:W-:Y:S01]  /*1c80*/  IMAD R3, R94, UR5, R3 ;  /* 0x000000055e037c24 */ /* 0x000fe2000f8e0203 */
[----:B------:R-:W-:Y:S01]  /*1c90*/  ULDC.64 UR4, c[0x0][0x310] ;  /* 0x0000c40000047ab9 */ /* 0x000fe20000000a00 */
[----:B------:R-:W-:Y:S01]  /*1ca0*/  IMAD.WIDE.U32 R6, R22, R8, R16 ;  /* 0x0000000816067225 */ /* 0x000fe200078e0010 */
[----:B---3--:R-:W-:Y:S02]  /*1cb0*/  SHF.L.U64.HI R72, R36, 0x6, R37 ;  /* 0x0000000624487819 */ /* 0x008fe40000010225 */
[----:B------:R-:W-:Y:S01]  /*1cc0*/  SHF.R.S32.HI R75, RZ, 0x1f, R230 ;  /* 0x0000001fff4b7819 */ /* 0x000fe200000114e6 */
[----:B------:R-:W-:Y:S02]  /*1cd0*/  IMAD.IADD R5, R5, 0x1, R3 ;  /* 0x0000000105057824 */ /* 0x000fe400078e0203 */
[C---:B------:R-:W-:Y:S02]  /*1ce0*/  VIADD R65, R16.reuse, 0x80 ;  /* 0x0000008010417836 */ /* 0x040fe40000000000 */
[----:B------:R-:W-:-:S02]  /*1cf0*/  VIADD R66, R16, 0xa0 ;  /* 0x000000a010427836 */ /* 0x000fc40000000000 */
[----:B------:R-:W-:Y:S02]  /*1d00*/  VIADD R30, R16, 0xe0 ;  /* 0x000000e0101e7836 */ /* 0x000fe40000000000 */
[----:B------:R-:W-:Y:S02]  /*1d10*/  IMAD.MOV.U32 R77, RZ, RZ, 0x20 ;  /* 0x00000020ff4d7424 */ /* 0x000fe400078e00ff */
[----:B------:R-:W-:Y:S01]  /*1d20*/  VIADD R76, R42, 0x8 ;  /* 0x000000082a4c7836 */ /* 0x000fe20000000000 */
[----:B------:R-:W-:Y:S01]  /*1d30*/  SHF.R.U32.HI R42, RZ, 0x3, R208 ;  /* 0x00000003ff2a7819 */ /* 0x000fe200000116d0 */
[----:B------:R-:W-:Y:S02]  /*1d40*/  IMAD R81, R15, 0x60, RZ ;  /* 0x000000600f517824 */ /* 0x000fe400078e02ff */
[----:B------:R-:W-:Y:S02]  /*1d50*/  IMAD.SHL.U32 R70, R14, 0x40, RZ ;  /* 0x000000400e467824 */ /* 0x000fe400078e00ff */
[----:B------:R-:W-:-:S02]  /*1d60*/  IMAD.SHL.U32 R68, R8, 0x40, RZ ;  /* 0x0000004008447824 */ /* 0x000fc400078e00ff */
[----:B------:R-:W-:Y:S02]  /*1d70*/  IMAD.SHL.U32 R73, R36, 0x40, RZ ;  /* 0x0000004024497824 */ /* 0x000fe400078e00ff */
[----:B-1----:R-:W-:Y:S01]  /*1d80*/  IMAD.SHL.U32 R78, R43, 0x2, RZ ;  /* 0x000000022b4e7824 */ /* 0x002fe200078e00ff */
        /* <DEDUP_REMOVED lines=8> */
[----:B------:R-:W-:Y:S01]  /*1e10*/  ULDC UR4, c[0x0][0x320] ;  /* 0x0000c80000047ab9 */ /* 0x000fe20000000800 */
[----:B------:R-:W-:Y:S01]  /*1e20*/  IMAD R0, R22, R9, R10 ;  /* 0x0000000916007224 */ /* 0x000fe200078e020a */
[----:B------:R-:W-:Y:S01]  /*1e30*/  @!P6 BAR.SYNC.DEFER_BLOCKING 0x9, 0x100 ;  /* 0x024400000000eb1d */ /* 0x000fe20000010000 */
[----:B------:R-:W-:Y:S01]  /*1e40*/  IMAD.IADD R3, R5, 0x1, R3 ;  /* 0x0000000105037824 */ /* 0x000fe200078e0203 */
[----:B------:R-:W-:-:S02]  /*1e50*/  ISETP.GE.AND P1, PT, R62, UR4, PT ;  /* 0x000000043e007c0c */ /* 0x000fc4000bf26270 */
[----:B------:R-:W-:Y:S02]  /*1e60*/  ISETP.GE.AND P2, PT, R12, UR4, PT ;  /* 0x000000040c007c0c */ /* 0x000fe4000bf46270 */
        /* <DEDUP_REMOVED lines=11> */
[----:B------:R-:W-:Y:S02]  /*1f20*/  LOP3.LUT R10, R11, 0x2, R10, 0xe2, !PT ;  /* 0x000000020b0a7812 */ /* 0x000fe400078ee20a */
[----:B------:R-:W-:Y:S02]  /*1f30*/  SEL R11, RZ, 0x4, P0 ;  /* 0x00000004ff0b7807 */ /* 0x000fe40000000000 */
        /* <DEDUP_REMOVED lines=11> */
[C---:B------:R-:W-:Y:S01]  /*1ff0*/  IMAD R30, R232.reuse, R36, RZ ;  /* 0x00000024e81e7224 */ /* 0x040fe200078e02ff */
[----:B------:R-:W-:Y:S01]  /*2000*/  IADD3 R7, R7, R13, RZ ;  /* 0x0000000d07077210 */ /* 0x000fe20007ffe0ff */
[----:B------:R-:W-:Y:S01]  /*2010*/  IMAD R93, R21, UR5, R12 ;  /* 0x00000005155d7c24 */ /* 0x000fe2000f8e020c */
[----:B------:R-:W-:Y:S01]  /*2020*/  LOP3.LUT R95, R11, R10, RZ, 0xfc, !PT ;  /* 0x0000000a0b5f7212 */ /* 0x000fe200078efcff */
[-C--:B------:R-:W-:Y:S01]  /*2030*/  IMAD R10, R232, R14.reuse, RZ ;  /* 0x0000000ee80a7224 */ /* 0x080fe200078e02ff */
[----:B------:R-:W-:Y:S01]  /*2040*/  ISETP.GE.AND P0, PT, R16, R43, PT ;  /* 0x0000002b1000720c */ /* 0x000fe20003f06270 */
[----:B------:R-:W-:Y:S01]  /*2050*/  IMAD.WIDE.U32 R6, R21, UR4, R6 ;  /* 0x0000000415067c25 */ /* 0x000fe2000f8e0006 */
[----:B------:R-:W-:Y:S01]  /*2060*/  LOP3.LUT P1, RZ, R233, 0x4, RZ, 0xc0, !PT ;  /* 0x00000004e9ff7812 */ /* 0x000fe2000782c0ff */
[----:B------:R-:W-:Y:S01]  /*2070*/  ULDC UR4, c[0x0][0x2f4] ;  /* 0x0000bd0000047ab9 */ /* 0x000fe20000000800 */
[----:B------:R-:W-:Y:S01]  /*2080*/  SEL R35, R43, RZ, P0 ;  /* 0x000000ff2b237207 */ /* 0x000fe20000000000 */
[C---:B------:R-:W-:Y:S01]  /*2090*/  IMAD R33, R22.reuse, R15, R10 ;  /* 0x0000000f16217224 */ /* 0x040fe200078e020a */
[C---:B------:R-:W-:Y:S01]  /*20a0*/  IADD3 R60, P2, R22.reuse, R61, RZ ;  /* 0x0000003d163c7210 */ /* 0x040fe20007f5e0ff */
[----:B------:R-:W-:Y:S01]  /*20b0*/  IMAD.WIDE.U32 R12, R22, R14, R200 ;  /* 0x0000000e160c7225 */ /* 0x000fe200078e00c8 */
[----:B------:R-:W-:-:S02]  /*20c0*/  SEL R77, R77, 0xffffffe0, !P1 ;  /* 0xffffffe04d4d7807 */ /* 0x000fc40004800000 */
[----:B------:R-:W-:Y:S01]  /*20d0*/  SEL R94, RZ, 0xffffff80, P3 ;  /* 0xffffff80ff5e7807 */ /* 0x000fe20001800000 */
[----:B------:R-:W-:Y:S01]  /*20e0*/  IMAD.WIDE.U32 R20, R22, R14, R16 ;  /* 0x0000000e16147225 */ /* 0x000fe200078e0010 */
[----:B------:R-:W-:Y:S02]  /*20f0*/  ISETP.GE.AND P1, PT, R16, UR4, PT ;  /* 0x0000000410007c0c */ /* 0x000fe4000bf26270 */
[----:B------:R-:W-:Y:S01]  /*2100*/  LOP3.LUT R94, R95, 0x80, R94, 0xc8, !PT ;  /* 0x000000805f5e7812 */ /* 0x000fe200078ec85e */
[C---:B------:R-:W-:Y:S01]  /*2110*/  IMAD.WIDE.U32 R10, R22.reuse, R36, R200 ;  /* 0x00000024160a7225 */ /* 0x040fe200078e00c8 */
[----:B------:R-:W-:Y:S02]  /*2120*/  IADD3 R93, R7, R93, RZ ;  /* 0x0000005d075d7210 */ /* 0x000fe40007ffe0ff */
[----:B------:R-:W-:Y:S01]  /*2130*/  LOP3.LUT R95, R95, 0x40, RZ, 0xc0, !PT ;  /* 0x000000405f5f7812 */ /* 0x000fe200078ec0ff */
[----:B------:R-:W-:Y:S02]  /*2140*/  IMAD R41, R22, R37, R30 ;  /* 0x0000002516297224 */ /* 0x000fe400078e021e */
[----:B------:R-:W-:-:S02]  /*2150*/  IMAD.IADD R13, R13, 0x1, R33 ;  /* 0x000000010d0d7824 */ /* 0x000fc400078e0221 */
[----:B------:R-:W-:Y:S02]  /*2160*/  IMAD.IADD R33, R33, 0x1, R21 ;  /* 0x0000000121217824 */ /* 0x000fe400078e0215 */
[----:B------:R-:W-:Y:S01]  /*2170*/  IMAD.IADD R21, R11, 0x1, R41 ;  /* 0x000000010b157824 */ /* 0x000fe200078e0229 */
[----:B-----5:R-:W-:Y:S01]  /*2180*/  SHF.R.S32.HI R11, RZ, 0x1f, R38 ;  /* 0x0000001fff0b7819 */ /* 0x020fe20000011426 */
[----:B------:R-:W-:Y:S02]  /*2190*/  IMAD.MOV.U32 R32, RZ, RZ, R20 ;  /* 0x000000ffff207224 */ /* 0x000fe400078e0014 */
[----:B------:R-:W-:Y:S02]  /*21a0*/  IMAD.MOV.U32 R20, RZ, RZ, R10 ;  /* 0x000000ffff147224 */ /* 0x000fe400078e000a */
[----:B------:R-:W-:Y:S02]  /*21b0*/  IMAD R10, R11, R14, RZ ;  /* 0x0000000e0b0a7224 */ /* 0x000fe400078e02ff */
[----:B------:R-:W-:-:S02]  /*21c0*/  IMAD.IADD R35, R16, 0x1, R35 ;  /* 0x0000000110237824 */ /* 0x000fc400078e0223 */
[C---:B------:R-:W-:Y:S02]  /*21d0*/  IMAD R85, R38.reuse, R15, R10 ;  /* 0x0000000f26557224 */ /* 0x040fe400078e020a */
[----:B------:R-:W-:Y:S01]  /*21e0*/  IMAD R40, R11, R36, RZ ;  /* 0x000000240b287224 */ /* 0x000fe200078e02ff */
[----:B------:R-:W-:Y:S01]  /*21f0*/  SHF.R.S32.HI R34, RZ, 0x1f, R35 ;  /* 0x0000001fff227819 */ /* 0x000fe20000011423 */
[----:B------:R-:W-:-:S03]  /*2200*/  IMAD.WIDE.U32 R10, R38, R14, R12 ;  /* 0x0000000e260a7225 */ /* 0x000fc600078e000c */
[----:B------:R-:W-:Y:S01]  /*2210*/  LEA.HI R34, R34, R35, RZ, 0x3 ;  /* 0x0000002322227211 */ /* 0x000fe200078f18ff */
[----:B------:R-:W-:Y:S01]  /*2220*/  IMAD.WIDE.U32 R12, R38, R14, R32 ;  /* 0x0000000e260c7225 */ /* 0x000fe200078e0020 */
[----:B------:R-:W-:Y:S02]  /*2230*/  LOP3.LUT R33, R71, 0x18, R16, 0xf8, !PT ;  /* 0x0000001847217812 */ /* 0x000fe400078ef810 */
[----:B------:R-:W-:Y:S01]  /*2240*/  LOP3.LUT R32, R208, 0x38, R34, 0xf8, !PT ;  /* 0x00000038d0207812 */ /* 0x000fe200078ef822 */
[----:B------:R-:W-:Y:S01]  /*2250*/  IMAD.WIDE.U32 R30, R22, R36, R16 ;  /* 0x00000024161e7225 */ /* 0x000fe200078e0010 */
[----:B------:R-:W-:Y:S02]  /*2260*/  LOP3.LUT R33, R33, R74, RZ, 0x3c, !PT ;  /* 0x0000004a21217212 */ /* 0x000fe400078e3cff */
[----:B------:R-:W-:Y:S01]  /*2270*/  LOP3.LUT R32, R32, R42, RZ, 0x3c, !PT ;  /* 0x0000002a20207212 */ /* 0x000fe200078e3cff */
[----:B------:R-:W-:Y:S01]  /*2280*/  IMAD.IADD R31, R41, 0x1, R31 ;  /* 0x00000001291f7824 */ /* 0x000fe200078e021f */
[----:B------:R-:W-:Y:S01]  /*2290*/  LOP3.LUT R89, R34, 0xfffffff8, RZ, 0xc0, !PT ;  /* 0xfffffff822597812 */ /* 0x000fe200078ec0ff */
[----:B------:R-:W-:Y:S01]  /*22a0*/  IMAD R79, R210, 0x200, R33 ;  /* 0x00000200d24f7824 */ /* 0x000fe200078e0221 */
[--C-:B------:R-:W-:Y:S01]  /*22b0*/  LOP3.LUT R33, R71, 0x38, R34.reuse, 0xf8, !PT ;  /* 0x0000003847217812 */ /* 0x100fe200078ef822 */
[----:B------:R-:W-:Y:S01]  /*22c0*/  IMAD R35, R9, 0x60, RZ ;  /* 0x0000006009237824 */ /* 0x000fe200078e02ff */
[----:B------:R-:W-:Y:S01]  /*22d0*/  SHF.R.S32.HI R88, RZ, 0x3, R34 ;  /* 0x00000003ff587819 */ /* 0x000fe20000011422 */
[----:B------:R-:W-:Y:S01]  /*22e0*/  IMAD.WIDE.U32 R14, R14, 0x60, RZ ;  /* 0x000000600e0e7825 */ /* 0x000fe200078e00ff */
[----:B------:R-:W-:-:S02]  /*22f0*/  LOP3.LUT R33, R33, R74, RZ, 0x3c, !PT ;  /* 0x0000004a21217212 */ /* 0x000fc400078e3cff */
[----:B------:R-:W-:Y:S01]  /*2300*/  SHF.R.S32.HI R90, RZ, 0x1f, R89 ;  /* 0x0000001fff5a7819 */ /* 0x000fe20000011459 */
[C---:B------:R-:W-:Y:S01]  /*2310*/  IMAD R87, R38.reuse, R37, R40 ;  /* 0x0000002526577224 */ /* 0x040fe200078e0228 */
[----:B------:R-:W-:Y:S01]  /*2320*/  IADD3 R81, R15, R81, RZ ;  /* 0x000000510f517210 */ /* 0x000fe20007ffe0ff */
[----:B------:R-:W-:Y:S02]  /*2330*/  IMAD R41, R37, 0x60, RZ ;  /* 0x0000006025297824 */ /* 0x000fe400078e02ff */
[----:B------:R-:W-:-:S04]  /*2340*/  IMAD.WIDE.U32 R20, R38, R36, R20 ;  /* 0x0000002426147225 */ /* 0x000fc800078e0014 */
[----:B------:R-:W-:-:S04]  /*2350*/  IMAD.WIDE.U32 R30, R38, R36, R30 ;  /* 0x00000024261e7225 */ /* 0x000fc800078e001e */
        /* <DEDUP_REMOVED lines=12> */
[----:B------:R-:W-:-:S07]  /*2420*/  IMAD.IADD R92, R213, 0x1, R32 ;  /* 0x00000001d55c7824 */ /* 0x000fce00078e0220 */
.L_x_4904:
        /* <DEDUP_REMOVED lines=17> */
[C---:B------:R-:W-:Y:S01]  /*2540*/  IMAD R27, R2.reuse, 0x1800, R79 ;  /* 0x00001800021b7824 */ /* 0x040fe200078e024f */
        /* <DEDUP_REMOVED lines=33> */
[----:B------:R-:W-:Y:S02]  /*2760*/  CS2R R58, SRZ ;  /* 0x00000000003a7805 */ /* 0x000fe4000001ff00 */
[----:B------:R-:W-:Y:S02]  /*2770*/  IADD3.X R48, R107, R86, RZ, P3, !PT ;  /* 0x000000566b307210 */ /* 0x000fe40001ffe4ff */
        /* <DEDUP_REMOVED lines=15> */
.L_x_4861:
[----:B------:R-:W-:Y:S05]  /*2870*/  BSYNC B1 ;  /* 0x0000000000017941 */ /* 0x000fea0003800000 */
.L_x_4860:
        /* <DEDUP_REMOVED lines=28> */
.L_x_4863:
[----:B------:R-:W-:Y:S05]  /*2a40*/  BSYNC B1 ;  /* 0x0000000000017941 */ /* 0x000fea0003800000 */
.L_x_4862:
[----:B0-----:R-:W-:Y:S01]  /*2a50*/  IMAD.MOV.U32 R32, RZ, RZ, R56 ;  /* 0x000000ffff207224 */ /* 0x001fe200078e0038 */
[----:B------:R-:W-:Y:S01]  /*2a60*/  MOV R35, R59 ;  /* 0x0000003b00237202 */ /* 0x000fe20000000f00 */
[----:B------:R-:W-:Y:S01]  /*2a70*/  IMAD.MOV.U32 R33, RZ, RZ, R57 ;  /* 0x000000ffff217224 */ /* 0x000fe200078e0039 */
[----:B------:R-:W-:Y:S01]  /*2a80*/  ISETP.NE.AND P3, PT, R204, 0x3, PT ;  /* 0x00000003cc00780c */ /* 0x000fe20003f65270 */
[----:B------:R-:W-:Y:S01]  /*2a90*/  IMAD.MOV.U32 R34, RZ, RZ, R58 ;  /* 0x000000ffff227224 */ /* 0x000fe200078e003a */
[----:B------:R-:W-:Y:S02]  /*2aa0*/  PRMT R115, R98, 0x5410, R99 ;  /* 0x0000541062737816 */ /* 0x000fe40000000063 */
[----:B------:R-:W-:Y:S01]  /*2ab0*/  PRMT R111, R32, 0x5410, R33 ;  /* 0x00005410206f7816 */ /* 0x000fe20000000021 */
[----:B------:R-:W-:Y:S01]  /*2ac0*/  IMAD.MOV.U32 R32, RZ, RZ, R52 ;  /* 0x000000ffff207224 */ /* 0x000fe200078e0034 */
[----:B------:R-:W-:Y:S01]  /*2ad0*/  PRMT R117, R34, 0x5410, R35 ;  /* 0x0000541022757816 */ /* 0x000fe20000000023 */
[----:B------:R-:W-:-:S02]  /*2ae0*/  IMAD.MOV.U32 R33, RZ, RZ, R53 ;  /* 0x000000ffff217224 */ /* 0x000fc400078e0035 */
[----:B-----5:R-:W-:Y:S02]  /*2af0*/  IMAD.MOV.U32 R34, RZ, RZ, R48 ;  /* 0x000000ffff227224 */ /* 0x020fe400078e0030 */
        /* <DEDUP_REMOVED lines=16> */
.L_x_4864:
[----:B------:R-:W-:Y:S01]  /*2c00*/  LEA R96, R2, R18, 0x3 ;  /* 0x0000001202607211 */ /* 0x000fe200078e18ff */
[----:B------:R-:W-:Y:S01]  /*2c10*/  BSSY B1, `(.L_x_4865) ;  /* 0x0000004000017945 */ /* 0x000fe20003800000 */
[----:B------:R-:W-:-:S04]  /*2c20*/  SHF.L.U32 R107, R202, 0x1f, RZ ;  /* 0x0000001fca6b7819 */ /* 0x000fc800000006ff */
[----:B------:R-:W0:Y:S02]  /*2c30*/  SYNCS.PHASECHK.TRANS64.TRYWAIT P6, [R96+URZ+0x22890], R107 ;  /* 0x0228906b600075a7 */ /* 0x000e2400080c017f */
[----:B0-----:R-:W-:Y:S05]  /*2c40*/  @!P6 BRA `(.L_x_4866) ;  /* 0x000001880064e947 */ /* 0x001fea0003800000 */
.L_x_5156:
[----:B------:R-:W-:Y:S05]  /*2c50*/  BSYNC B1 ;  /* 0x0000000000017941 */ /* 0x000fea0003800000 */
.L_x_4865:
        /* <DEDUP_REMOVED lines=49> */
.L_x_4872:
[----:B------:R-:W-:Y:S05]  /*2f70*/  BSYNC B3 ;  /* 0x0000000000037941 */ /* 0x000fea0003800000 */
.L_x_4871:
[----:B--2---:R1:W-:Y:S02]  /*2f80*/  STG.E.128 desc[UR40][R46.64], R32 ;  /* 0x000000202e007986 */ /* 0x0043e4000c101d28 */
.L_x_4870:
[----:B------:R-:W-:Y:S05]  /*2f90*/  BSYNC B2 ;  /* 0x0000000000027941 */ /* 0x000fea0003800000 */
.L_x_4869:
        /* <DEDUP_REMOVED lines=46> */
.L_x_4874:
[----:B------:R-:W-:Y:S05]  /*3280*/  BSYNC B2 ;  /* 0x0000000000027941 */ /* 0x000fea0003800000 */
.L_x_4873:
[----:B--2---:R2:W-:Y:S02]  /*3290*/  STG.E.128 desc[UR40][R46.64+0x40], R32 ;  /* 0x000040202e007986 */ /* 0x0045e4000c101d28 */
.L_x_4868:
[----:B------:R-:W-:Y:S05]  /*32a0*/  BSYNC B1 ;  /* 0x0000000000017941 */ /* 0x000fea0003800000 */
.L_x_4867:
        /* <DEDUP_REMOVED lines=48> */
.L_x_4879:
[----:B------:R-:W-:Y:S05]  /*35b0*/  BSYNC B2 ;  /* 0x0000000000027941 */ /* 0x000fea0003800000 */
.L_x_4878:
[----:B--2---:R3:W-:Y:S02]  /*35c0*/  STG.E.128 desc[UR40][R44.64], R32 ;  /* 0x000000202c007986 */ /* 0x0047e4000c101d28 */
.L_x_4877:
[----:B------:R-:W-:Y:S05]  /*35d0*/  BSYNC B1 ;  /* 0x0000000000017941 */ /* 0x000fea0003800000 */
.L_x_4876:
        /* <DEDUP_REMOVED lines=46> */
.L_x_4881:
[----:B------:R-:W-:Y:S05]  /*38c0*/  BSYNC B1 ;  /* 0x0000000000017941 */ /* 0x000fea0003800000 */
.L_x_4880:
[----:B--2---:R1:W-:Y:S01]  /*38d0*/  STG.E.128 desc[UR40][R44.64+0x40], R32 ;  /* 0x000040202c007986 */ /* 0x0043e2000c101d28 */
[----:B------:R-:W-:Y:S05]  /*38e0*/  BRA `(.L_x_4875) ;  /* 0x0000001400787947 */ /* 0x000fea0003800000 */
.L_x_4859:
        /* <DEDUP_REMOVED lines=39> */
[----:B---3--:R-:W-:Y:S01]  /*3b60*/  IMAD.MOV.U32 R56, RZ, RZ, R34 ;  /* 0x000000ffff387224 */ /* 0x008fe200078e0022 */
[----:B------:R-:W-:Y:S01]  /*3b70*/  MOV R58, R32 ;  /* 0x00000020003a7202 */ /* 0x000fe20000000f00 */
[----:B------:R-:W-:Y:S02]  /*3b80*/  IMAD.MOV.U32 R57, RZ, RZ, R35 ;  /* 0x000000ffff397224 */ /* 0x000fe400078e0023 */
[----:B------:R-:W-:Y:S01]  /*3b90*/  IMAD.MOV.U32 R59, RZ, RZ, R33 ;  /* 0x000000ffff3b7224 */ /* 0x000fe200078e0021 */
        /* <DEDUP_REMOVED lines=10> */
[----:B------:R-:W-:Y:S01]  /*3c40*/  IMAD.MOV.U32 R52, RZ, RZ, R46 ;  /* 0x000000ffff347224 */ /* 0x000fe200078e002e */
[----:B------:R-:W-:Y:S01]  /*3c50*/  PRMT R130, R130, 0x5410, R53 ;  /* 0x0000541082827816 */ /* 0x000fe20000000035 */
[----:B------:R-:W-:Y:S01]  /*3c60*/  IMAD.MOV.U32 R53, RZ, RZ, R47 ;  /* 0x000000ffff357224 */ /* 0x000fe200078e002f */
[----:B------:R-:W-:Y:S02]  /*3c70*/  PRMT R120, R120, 0x5410, R55 ;  /* 0x0000541078787816 */ /* 0x000fe40000000037 */
[----:B------:R-:W-:Y:S02]  /*3c80*/  MOV R55, R45 ;  /* 0x0000002d00377202 */ /* 0x000fe40000000f00 */
[----:B------:R-:W-:Y:S01]  /*3c90*/  PRMT R114, R52, 0x5410, R53 ;  /* 0x0000541034727816 */ /* 0x000fe20000000035 */
[----:B-----5:R-:W-:Y:S01]  /*3ca0*/  IMAD.MOV.U32 R52, RZ, RZ, R50 ;  /* 0x000000ffff347224 */ /* 0x020fe200078e0032 */
[----:B------:R-:W-:Y:S01]  /*3cb0*/  PRMT R115, R54, 0x5410, R55 ;  /* 0x0000541036737816 */ /* 0x000fe20000000037 */
[----:B------:R-:W-:-:S02]  /*3cc0*/  IMAD.MOV.U32 R53, RZ, RZ, R51 ;  /* 0x000000ffff357224 */ /* 0x000fc400078e0033 */
[----:B------:R-:W-:Y:S02]  /*3cd0*/  IMAD.MOV.U32 R54, RZ, RZ, R48 ;  /* 0x000000ffff367224 */ /* 0x000fe400078e0030 */
[----:B------:R-:W-:Y:S01]  /*3ce0*/  IMAD.MOV.U32 R55, RZ, RZ, R49 ;  /* 0x000000ffff377224 */ /* 0x000fe200078e0031 */
[----:B------:R-:W-:-:S04]  /*3cf0*/  PRMT R116, R52, 0x5410, R53 ;  /* 0x0000541034747816 */ /* 0x000fc80000000035 */
[----:B------:R-:W-:Y:S01]  /*3d00*/  PRMT R117, R54, 0x5410, R55 ;  /* 0x0000541036757816 */ /* 0x000fe20000000037 */
[----:B------:R-:W-:Y:S06]  /*3d10*/  @!P3 BRA `(.L_x_4882) ;  /* 0x000000000004b947 */ /* 0x000fec0003800000 */
[----:B------:R-:W-:Y:S01]  /*3d20*/  BPT.TRAP 0x1 ;  /* 0x000000040000795c */ /* 0x000fe20000300000 */
.L_x_4882:
        /* <DEDUP_REMOVED lines=9> */
.L_x_5157:
[----:B------:R-:W-:Y:S05]  /*3dc0*/  BSYNC B1 ;  /* 0x0000000000017941 */ /* 0x000fea0003800000 */
.L_x_4883:
        /* <DEDUP_REMOVED lines=13> */
[----:B------:R-:W-:-:S04]  /*3ea0*/  LEA.HI.SX32 R53, R53, R88, 0x1c ;  /* 0x0000005835357211 */ /* 0x000fc800078fe2ff */
[----:B------:R-:W-:-:S04]  /*3eb0*/  SHF.L.U32 R113, R53, 0x3, RZ ;  /* 0x0000000335717819 */ /* 0x000fc800000006ff */
[----:B------:R-:W-:-:S04]  /*3ec0*/  LOP3.LUT R53, R71, 0x38, R113, 0xf8, !PT ;  /* 0x0000003847357812 */ /* 0x000fc800078ef871 */
[----:B------:R-:W-:-:S05]  /*3ed0*/  LOP3.LUT R53, R53, R74, RZ, 0x3c, !PT ;  /* 0x0000004a35357212 */ /* 0x000fca00078e3cff */
[----:B------:R-:W-:Y:S02]  /*3ee0*/  IMAD R55, R210, 0x200, R53 ;  /* 0x00000200d2377824 */ /* 0x000fe400078e0235 */
        /* <DEDUP_REMOVED lines=59> */
[----:B------:R-:W-:-:S02]  /*42a0*/  HADD2.F32 R35, -RZ, R130.H0_H0 ;  /* 0x20000082ff237230 */ /* 0x000fc40000004100 */
[-C--:B------:R-:W-:Y:S01]  /*42b0*/  FMUL.FTZ R55, R56, R43.reuse ;  /* 0x0000002b38377220 */ /* 0x080fe20000410000 */
[----:B------:R-:W-:Y:S02]  /*42c0*/  HADD2.F32 R41, -RZ, R129.H0_H0 ;  /* 0x20000081ff297230 */ /* 0x000fe40000004100 */
[----:B------:R-:W-:Y:S01]  /*42d0*/  FMUL.FTZ R43, R52, R43 ;  /* 0x0000002b342b7220 */ /* 0x000fe20000410000 */
[-C--:B------:R-:W-:Y:S01]  /*42e0*/  FFMA.FTZ R53, R34, R35.reuse, R53 ;  /* 0x0000002322357223 */ /* 0x080fe20000010035 */
[----:B------:R-:W-:Y:S02]  /*42f0*/  FFMA.FTZ R42, R33, R35, -R42 ;  /* 0x00000023212a7223 */ /* 0x000fe4000001082a */
[-C--:B------:R-:W-:Y:S01]  /*4300*/  FFMA.FTZ R56, R56, R41.reuse, R43 ;  /* 0x0000002938387223 */ /* 0x080fe2000001002b */
[----:B------:R-:W-:Y:S02]  /*4310*/  HADD2.F32 R34, -RZ, R58.H0_H0 ;  /* 0x2000003aff227230 */ /* 0x000fe40000004100 */
[----:B------:R-:W-:Y:S01]  /*4320*/  FFMA.FTZ R55, R52, R41, -R55 ;  /* 0x0000002934377223 */ /* 0x000fe20000010837 */
[----:B------:R-:W-:-:S02]  /*4330*/  HADD2.F32 R35, -RZ, R118.H0_H0 ;  /* 0x20000076ff237230 */ /* 0x000fc40000004100 */
[----:B------:R-:W-:Y:S01]  /*4340*/  HADD2.F32 R43, -RZ, R127.H0_H0 ;  /* 0x2000007fff2b7230 */ /* 0x000fe20000004100 */
[----:B------:R-:W-:Y:S01]  /*4350*/  F2FP.F16.F32.PACK_AB R56, R56, R53 ;  /* 0x000000353838723e */ /* 0x000fe200000000ff */
[----:B------:R-:W-:Y:S01]  /*4360*/  HADD2.F32 R33, -RZ, R54.H0_H0 ;  /* 0x20000036ff217230 */ /* 0x000fe20000004100 */
[----:B------:R-:W-:Y:S01]  /*4370*/  F2FP.F16.F32.PACK_AB R52, R55, R42 ;  /* 0x0000002a3734723e */ /* 0x000fe200000000ff */
[----:B------:R-:W-:Y:S02]  /*4380*/  HADD2.F32 R58, -RZ, R58.H1_H1 ;  /* 0x3000003aff3a7230 */ /* 0x000fe40000004100 */
[----:B------:R-:W-:Y:S02]  /*4390*/  HADD2.F32 R118, -RZ, R118.H1_H1 ;  /* 0x30000076ff767230 */ /* 0x000fe40000004100 */
        /* <DEDUP_REMOVED lines=11> */
[----:B------:R-:W-:-:S03]  /*4450*/  IMAD.MOV.U32 R55, RZ, RZ, R124 ;  /* 0x000000ffff377224 */ /* 0x000fc600078e007c */
[----:B------:R-:W-:Y:S01]  /*4460*/  F2FP.F16.F32.PACK_AB R54, R59, R32 ;  /* 0x000000203b36723e */ /* 0x000fe200000000ff */
[----:B------:R-:W-:Y:S01]  /*4470*/  IMAD.MOV.U32 R59, RZ, RZ, R123 ;  /* 0x000000ffff3b7224 */ /* 0x000fe200078e007b */
[----:B------:R-:W-:Y:S01]  /*4480*/  F2FP.F16.F32.PACK_AB R58, R58, R57 ;  /* 0x000000393a3a723e */ /* 0x000fe200000000ff */
[----:B------:R-:W-:-:S07]  /*4490*/  IMAD.MOV.U32 R57, RZ, RZ, R119 ;  /* 0x000000ffff397224 */ /* 0x000fce00078e0077 */
.L_x_4888:
[----:B------:R-:W-:Y:S05]  /*44a0*/  BSYNC B2 ;  /* 0x0000000000027941 */ /* 0x000fea0003800000 */
.L_x_4887:
        /* <DEDUP_REMOVED lines=12> */
.L_x_4886:
[----:B------:R-:W-:Y:S05]  /*4570*/  BSYNC B1 ;  /* 0x0000000000017941 */ /* 0x000fea0003800000 */
.L_x_4885:
[C---:B------:R-:W-:Y:S01]  /*4580*/  ISETP.GE.OR P5, PT, R230.reuse, R106, P1 ;  /* 0x0000006ae600720c */ /* 0x040fe20000fa6670 */
        /* <DEDUP_REMOVED lines=16> */
[----:B------:R-:W-:-:S04]  /*4690*/  LEA.HI.SX32 R55, R111, R88, 0x1c ;  /* 0x000000586f377211 */ /* 0x000fc800078fe2ff */
[----:B------:R-:W-:-:S04]  /*46a0*/  SHF.L.U32 R55, R55, 0x3, RZ ;  /* 0x0000000337377819 */ /* 0x000fc800000006ff */
        /* <DEDUP_REMOVED lines=38> */
[--C-:B------:R-:W-:Y:S02]  /*4910*/  HADD2.F32 R34, -RZ, R43.reuse.H0_H0 ;  /* 0x2000002bff227230 */ /* 0x100fe40000004100 */
[----:B------:R-:W-:-:S02]  /*4920*/  HADD2.F32 R43, -RZ, R43.H1_H1 ;  /* 0x3000002bff2b7230 */ /* 0x000fc40000004100 */
[-C--:B------:R-:W-:Y:S01]  /*4930*/  FMUL.FTZ R47, R33, R46.reuse ;  /* 0x0000002e212f7220 */ /* 0x080fe20000410000 */
[----:B------:R-:W-:Y:S01]  /*4940*/  HADD2.F32 R48, -RZ, R57.H0_H0 ;  /* 0x20000039ff307230 */ /* 0x000fe20000004100 */
[----:B------:R-:W-:Y:S01]  /*4950*/  F2FP.F16.F32.PACK_AB R49, R56, R49 ;  /* 0x000000313831723e */ /* 0x000fe200000000ff */
[----:B------:R-:W-:Y:S02]  /*4960*/  HADD2.F32 R35, -RZ, R35.H1_H1 ;  /* 0x30000023ff237230 */ /* 0x000fe40000004100 */
[----:B------:R-:W-:Y:S02]  /*4970*/  HADD2.F32 R41, -RZ, R114.H1_H1 ;  /* 0x30000072ff297230 */ /* 0x000fe40000004100 */
[----:B------:R-:W-:Y:S02]  /*4980*/  HADD2.F32 R42, -RZ, R58.H0_H0 ;  /* 0x2000003aff2a7230 */ /* 0x000fe40000004100 */
[C---:B------:R-:W-:Y:S01]  /*4990*/  FMUL.FTZ R58, R34.reuse, R46 ;  /* 0x0000002e223a7220 */ /* 0x040fe20000410000 */
[-C--:B------:R-:W-:Y:S01]  /*49a0*/  FMUL.FTZ R46, R43, R48.reuse ;  /* 0x000000302b2e7220 */ /* 0x080fe20000410000 */
[----:B------:R-:W-:Y:S01]  /*49b0*/  FMUL.FTZ R102, R35, R48 ;  /* 0x0000003023667220 */ /* 0x000fe20000410000 */
[-C--:B------:R-:W-:Y:S01]  /*49c0*/  FFMA.FTZ R48, R34, R41.reuse, R47 ;  /* 0x0000002922307223 */ /* 0x080fe2000001002f */
[----:B------:R-:W-:Y:S01]  /*49d0*/  FFMA.FTZ R58, R33, R41, -R58 ;  /* 0x00000029213a7223 */ /* 0x000fe2000001083a */
[----:B------:R-:W-:-:S02]  /*49e0*/  HADD2.F32 R34, -RZ, R44.H0_H0 ;  /* 0x2000002cff227230 */ /* 0x000fc40000004100 */
[-C--:B------:R-:W-:Y:S01]  /*49f0*/  FFMA.FTZ R57, R35, R42.reuse, -R46 ;  /* 0x0000002a23397223 */ /* 0x080fe2000001082e */
[----:B------:R-:W-:Y:S02]  /*4a00*/  HADD2.F32 R41, -RZ, R104.H0_H0 ;  /* 0x20000068ff297230 */ /* 0x000fe40000004100 */
[----:B------:R-:W-:Y:S01]  /*4a10*/  FFMA.FTZ R59, R43, R42, R102 ;  /* 0x0000002a2b3b7223 */ /* 0x000fe20000010066 */
        /* <DEDUP_REMOVED lines=8> */
[C---:B------:R-:W-:Y:S01]  /*4aa0*/  FMUL.FTZ R41, R32.reuse, R41 ;  /* 0x0000002920297220 */ /* 0x040fe20000410000 */
[----:B------:R-:W-:Y:S02]  /*4ab0*/  HADD2.F32 R116, -RZ, R116.H0_H0 ;  /* 0x20000074ff747230 */ /* 0x000fe40000004100 */
[----:B------:R-:W-:Y:S01]  /*4ac0*/  FFMA.FTZ R42, R33, R115, -R42 ;  /* 0x00000073212a7223 */ /* 0x000fe2000001082a */
[----:B------:R-:W-:Y:S02]  /*4ad0*/  HADD2.F32 R33, -RZ, R45.H0_H0 ;  /* 0x2000002dff217230 */ /* 0x000fe40000004100 */
[-C--:B------:R-:W-:Y:S01]  /*4ae0*/  FFMA.FTZ R43, R32, R35.reuse, -R43 ;  /* 0x00000023202b7223 */ /* 0x080fe2000001082b */
[----:B------:R-:W-:Y:S01]  /*4af0*/  FFMA.FTZ R44, R44, R35, R41 ;  /* 0x000000232c2c7223 */ /* 0x000fe20000010029 */
[----:B------:R-:W-:-:S02]  /*4b00*/  HADD2.F32 R35, -RZ, R103.H0_H0 ;  /* 0x20000067ff237230 */ /* 0x000fc40000004100 */
[----:B------:R-:W-:Y:S01]  /*4b10*/  FFMA.FTZ R117, R34, R115, R117 ;  /* 0x0000007322757223 */ /* 0x000fe20000010075 */
[--C-:B------:R-:W-:Y:S02]  /*4b20*/  HADD2.F32 R32, -RZ, R40.reuse.H0_H0 ;  /* 0x20000028ff207230 */ /* 0x100fe40000004100 */
[----:B------:R-:W-:Y:S01]  /*4b30*/  FMUL.FTZ R41, R33, R116 ;  /* 0x0000007421297220 */ /* 0x000fe20000410000 */
        /* <DEDUP_REMOVED lines=8> */
[----:B------:R-:W-:Y:S01]  /*4bc0*/  F2FP.F16.F32.PACK_AB R48, R44, R117 ;  /* 0x000000752c30723e */ /* 0x000fe200000000ff */
[-C--:B------:R-:W-:Y:S01]  /*4bd0*/  FFMA.FTZ R41, R32, R114.reuse, -R41 ;  /* 0x0000007220297223 */ /* 0x080fe20000010829 */
[----:B------:R-:W-:Y:S01]  /*4be0*/  FFMA.FTZ R116, R33, R114, R116 ;  /* 0x0000007221747223 */ /* 0x000fe20000010074 */
[-C--:B------:R-:W-:Y:S01]  /*4bf0*/  FFMA.FTZ R40, R40, R34.reuse, -R47 ;  /* 0x0000002228287223 */ /* 0x080fe2000001082f */
[----:B------:R-:W-:Y:S01]  /*4c00*/  FFMA.FTZ R45, R45, R34, R46 ;  /* 0x000000222d2d7223 */ /* 0x000fe2000001002e */
[----:B------:R-:W-:Y:S02]  /*4c10*/  F2FP.F16.F32.PACK_AB R32, R43, R42 ;  /* 0x0000002a2b20723e */ /* 0x000fe400000000ff */
[----:B------:R-:W-:Y:S02]  /*4c20*/  F2FP.F16.F32.PACK_AB R33, R50, R51 ;  /* 0x000000333221723e */ /* 0x000fe400000000ff */
[----:B------:R-:W-:Y:S01]  /*4c30*/  F2FP.F16.F32.PACK_AB R34, R40, R41 ;  /* 0x000000292822723e */ /* 0x000fe200000000ff */
[----:B------:R-:W-:Y:S01]  /*4c40*/  IMAD.MOV.U32 R40, RZ, RZ, R48 ;  /* 0x000000ffff287224 */ /* 0x000fe200078e0030 */
[----:B------:R-:W-:Y:S01]  /*4c50*/  F2FP.F16.F32.PACK_AB R35, R57, R58 ;  /* 0x0000003a3923723e */ /* 0x000fe200000000ff */
[----:B------:R-:W-:Y:S01]  /*4c60*/  IMAD.MOV.U32 R41, RZ, RZ, R49 ;  /* 0x000000ffff297224 */ /* 0x000fe200078e0031 */
[----:B------:R-:W-:-:S02]  /*4c70*/  F2FP.F16.F32.PACK_AB R42, R45, R116 ;  /* 0x000000742d2a723e */ /* 0x000fc400000000ff */
[----:B------:R-:W-:-:S07]  /*4c80*/  MOV R43, R59 ;  /* 0x0000003b002b7202 */ /* 0x000fce0000000f00 */
.L_x_4890:
[----:B------:R-:W-:Y:S05]  /*4c90*/  BSYNC B1 ;  /* 0x0000000000017941 */ /* 0x000fea0003800000 */
.L_x_4889:
        /* <DEDUP_REMOVED lines=10> */
.L_x_4858:
[----:B------:R-:W-:-:S13]  /*4d40*/  ISETP.NE.AND P3, PT, R204, 0x3, PT ;  /* 0x00000003cc00780c */ /* 0x000fda0003f65270 */
[----:B------:R-:W-:Y:S05]  /*4d50*/  @!P3 BRA `(.L_x_4891) ;  /* 0x000000000004b947 */ /* 0x000fea0003800000 */
[----:B------:R-:W-:Y:S01]  /*4d60*/  BPT.TRAP 0x1 ;  /* 0x000000040000795c */ /* 0x000fe20000300000 */
.L_x_4891:
[----:B------:R-:W-:Y:S01]  /*4d70*/  IMAD R96, R2, 0x8, R18 ;  /* 0x0000000802607824 */ /* 0x000fe200078e0212 */
[----:B------:R-:W-:Y:S01]  /*4d80*/  SHF.L.U32 R107, R202, 0x1f, RZ ;  /* 0x0000001fca6b7819 */ /* 0x000fe200000006ff */
[----:B------:R-:W-:Y:S01]  /*4d90*/  IMAD R106, R27, -0x60, R24 ;  /* 0xffffffa01b6a7824 */ /* 0x000fe200078e0218 */
[----:B------:R-:W-:Y:S02]  /*4da0*/  BSSY B1, `(.L_x_4892) ;  /* 0x0000004000017945 */ /* 0x000fe40003800000 */
[----:B------:R-:W0:Y:S02]  /*4db0*/  SYNCS.PHASECHK.TRANS64.TRYWAIT P4, [R96+URZ+0x22890], R107 ;  /* 0x0228906b600075a7 */ /* 0x000e24000808017f */
[----:B------:R-:W-:Y:S01]  /*4dc0*/  VIMNMX R106, R106, 0x60, PT ;  /* 0x000000606a6a7848 */ /* 0x000fe20003fe0100 */
[----:B0-----:R-:W-:Y:S06]  /*4dd0*/  @!P4 BRA `(.L_x_4893) ;  /* 0x000001680028c947 */ /* 0x001fec0003800000 */
.L_x_5158:
[----:B------:R-:W-:Y:S05]  /*4de0*/  BSYNC B1 ;  /* 0x0000000000017941 */ /* 0x000fea0003800000 */
.L_x_4892:
        /* <DEDUP_REMOVED lines=8> */
.L_x_4895:
[----:B------:R-:W-:Y:S05]  /*4e70*/  BSYNC B1 ;  /* 0x0000000000017941 */ /* 0x000fea0003800000 */
.L_x_4894:
[----:B------:R-:W-:Y:S05]  /*4e80*/  @P4 BRA `(.L_x_4875) ;  /* 0x0000000000104947 */ /* 0x000fea0003800000 */
[----:B-1----:R-:W1:Y:S04]  /*4e90*/  @!P1 LDS.128 R32, [R104+0x2000] ;  /* 0x0020000068209984 */ /* 0x002e680000000c00 */
[----:B------:R-:W2:Y:S04]  /*4ea0*/  @!P2 LDS.128 R40, [R102+0x2000] ;  /* 0x002000006628a984 */ /* 0x000ea80000000c00 */
[----:B-1----:R3:W-:Y:S04]  /*4eb0*/  @!P1 STG.E.128 desc[UR40][R44.64], R32 ;  /* 0x000000202c009986 */ /* 0x0027e8000c101d28 */
[----:B--2---:R3:W-:Y:S02]  /*4ec0*/  @!P2 STG.E.128 desc[UR40][R44.64+0x40], R40 ;  /* 0x000040282c00a986 */ /* 0x0047e4000c101d28 */
.L_x_4875:
[----:B------:R-:W-:Y:S05]  /*4ed0*/  BSYNC B0 ;  /* 0x0000000000007941 */ /* 0x000fea0003800000 */
.L_x_4857:
        /* <DEDUP_REMOVED lines=17> */
.L_x_4897:
[----:B------:R-:W-:Y:S05]  /*4ff0*/  BSYNC B0 ;  /* 0x0000000000007941 */ /* 0x000fea0003800000 */
.L_x_4896:
[----:B------:R-:W2:Y:S01]  /*5000*/  SYNCS.PHASECHK.TRANS64.TRYWAIT P3, [R96+URZ+0x228b0], R107 ;  /* 0x0228b06b600075a7 */ /* 0x000ea2000806017f */
[----:B------:R-:W-:Y:S01]  /*5010*/  ULDC UR46, c[0x0][0x320] ;  /* 0x0000c800002e7ab9 */ /* 0x000fe20000000800 */
[----:B------:R-:W-:Y:S01]  /*5020*/  ULDC.64 UR38, c[0x0][0x328] ;  /* 0x0000ca0000267ab9 */ /* 0x000fe20000000a00 */
[----:B------:R-:W-:Y:S01]  /*5030*/  ULDC.64 UR36, c[0x0][0x318] ;  /* 0x0000c60000247ab9 */ /* 0x000fe20000000a00 */
[----:B------:R-:W-:Y:S01]  /*5040*/  BSSY B0, `(.L_x_4898) ;  /* 0x0000003000007945 */ /* 0x000fe20003800000 */
[----:B-1----:R-:W-:-:S03]  /*5050*/  IMAD R32, R2, 0x6000, R79 ;  /* 0x0000600002207824 */ /* 0x002fc600078e024f */
[----:B--2---:R-:W-:Y:S05]  /*5060*/  @!P3 BRA `(.L_x_4899) ;  /* 0x000001640098b947 */ /* 0x004fea0003800000 */
.L_x_5159:
[----:B------:R-:W-:Y:S05]  /*5070*/  BSYNC B0 ;  /* 0x0000000000007941 */ /* 0x000fea0003800000 */
.L_x_4898:
        /* <DEDUP_REMOVED lines=39> */
.L_x_4901:
[----:B------:R-:W-:Y:S05]  /*52f0*/  BSYNC B0 ;  /* 0x0000000000007941 */ /* 0x000fea0003800000 */
.L_x_4900:
[----:B------:R-:W-:Y:S01]  /*5300*/  ISETP.GE.AND P3, PT, R230, R106, PT ;  /* 0x0000006ae600720c */ /* 0x000fe20003f66270 */
[----:B------:R-:W-:-:S12]  /*5310*/  BSSY B0, `(.L_x_4902) ;  /* 0x0000024000007945 */ /* 0x000fd80003800000 */
[----:B------:R-:W-:Y:S05]  /*5320*/  @P3 BRA `(.L_x_4903) ;  /* 0x0000000000883947 */ /* 0x000fea0003800000 */
[----:B--2---:R-:W-:Y:S01]  /*5330*/  IADD3 R35, P3, R40, 0x40, RZ ;  /* 0x0000004028237810 */ /* 0x004fe20007f7e0ff */
[----:B------:R-:W-:Y:S02]  /*5340*/  IMAD.MOV.U32 R32, RZ, RZ, R6 ;  /* 0x000000ffff207224 */ /* 0x000fe400078e0006 */
[----:B------:R-:W-:Y:S01]  /*5350*/  IMAD.MOV.U32 R33, RZ, RZ, R93 ;  /* 0x000000ffff217224 */ /* 0x000fe200078e005d */
[----:B------:R-:W-:Y:S01]  /*5360*/  IADD3.X R40, RZ, R41, RZ, P3, !PT ;  /* 0x00000029ff287210 */ /* 0x000fe20001ffe4ff */
        /* <DEDUP_REMOVED lines=30> */
.L_x_4903:
[----:B------:R-:W-:Y:S05]  /*5550*/  BSYNC B0 ;  /* 0x0000000000007941 */ /* 0x000fea0003800000 */
.L_x_4902:
        /* <DEDUP_REMOVED lines=22> */
.L_x_4852:
[----:B------:R-:W0:Y:S01]  /*56c0*/  LDC R0, c[0x0][0x448] ;  /* 0x00011200ff007b82 */ /* 0x000e220000000800 */
[----:B------:R-:W-:Y:S02]  /*56d0*/  CS2R R8, SRZ ;  /* 0x0000000000087805 */ /* 0x000fe4000001ff00 */
[----:B------:R-:W-:Y:S02]  /*56e0*/  MOV R150, RZ ;  /* 0x000000ff00967202 */ /* 0x000fe40000000f00 */
        /* <DEDUP_REMOVED lines=14> */
[----:B------:R-:W-:Y:S01]  /*57d0*/  CS2R R112, SRZ ;  /* 0x0000000000707805 */ /* 0x000fe2000001ff00 */
[----:B------:R-:W-:Y:S01]  /*57e0*/  IMAD.MOV.U32 R177, RZ, RZ, RZ ;  /* 0x000000ffffb17224 */ /* 0x000fe200078e00ff */
[----:B------:R-:W-:Y:S02]  /*57f0*/  CS2R R108, SRZ ;  /* 0x00000000006c7805 */ /* 0x000fe4000001ff00 */
[----:B------:R-:W-:-:S02]  /*5800*/  CS2R R104, SRZ ;  /* 0x0000000000687805 */ /* 0x000fc4000001ff00 */
[----:B------:R-:W-:Y:S02]  /*5810*/  CS2R R174, SRZ ;  /* 0x0000000000ae7805 */ /* 0x000fe4000001ff00 */
[----:B------:R-:W-:Y:S02]  /*5820*/  CS2R R100, SRZ ;  /* 0x0000000000647805 */ /* 0x000fe4000001ff00 */
[----:B----4-:R-:W-:Y:S02]  /*5830*/  CS2R R96, SRZ ;  /* 0x0000000000607805 */ /* 0x010fe4000001ff00 */
[----:B0-----:R-:W-:Y:S01]  /*5840*/  ISETP.NE.AND P1, PT, R0, 0x1, PT ;  /* 0x000000010000780c */ /* 0x001fe20003f25270 */
[----:B------:R-:W-:Y:S01]  /*5850*/  VIADD R0, R206, 0x7f ;  /* 0x0000007fce007836 */ /* 0x000fe20000000000 */
        /* <DEDUP_REMOVED lines=11> */
[----:B------:R-:W0:Y:S01]  /*5910*/  @P1 LDC R3, c[0x0][0x44c] ;  /* 0x00011300ff031b82 */ /* 0x000e220000000800 */
[----:B------:R-:W-:Y:S02]  /*5920*/  CS2R R60, SRZ ;  /* 0x00000000003c7805 */ /* 0x000fe4000001ff00 */
[----:B------:R-:W-:Y:S02]  /*5930*/  CS2R R168, SRZ ;  /* 0x0000000000a87805 */ /* 0x000fe4000001ff00 */
[----:B------:R-:W-:-:S02]  /*5940*/  CS2R R58, SRZ ;  /* 0x00000000003a7805 */ /* 0x000fc4000001ff00 */
[----:B------:R-:W-:Y:S02]  /*5950*/  CS2R R54, SRZ ;  /* 0x0000000000367805 */ /* 0x000fe4000001ff00 */
[----:B------:R-:W-:Y:S02]  /*5960*/  CS2R R90, SRZ ;  /* 0x00000000005a7805 */ /* 0x000fe4000001ff00 */
[----:B------:R-:W-:Y:S02]  /*5970*/  CS2R R166, SRZ ;  /* 0x0000000000a67805 */ /* 0x000fe4000001ff00 */
[----:B------:R-:W-:Y:S01]  /*5980*/  CS2R R86, SRZ ;  /* 0x0000000000567805 */ /* 0x000fe2000001ff00 */
[----:B------:R-:W1:Y:S01]  /*5990*/  @P1 LDC R4, c[0x0][0x450] ;  /* 0x00011400ff041b82 */ /* 0x000e620000000800 */
        /* <DEDUP_REMOVED lines=14> */
[----:B------:R-:W-:Y:S01]  /*5a80*/  CS2R R48, SRZ ;  /* 0x0000000000307805 */ /* 0x000fe2000001ff00 */
[----:B0-----:R-:W-:Y:S01]  /*5a90*/  @P1 IMAD.HI.U32 R3, R0, R3, RZ ;  /* 0x0000000300031227 */ /* 0x001fe200078e00ff */
[----:B------:R-:W-:-:S02]  /*5aa0*/  CS2R R42, SRZ ;  /* 0x00000000002a7805 */ /* 0x000fc4000001ff00 */
[----:B------:R-:W-:Y:S02]  /*5ab0*/  CS2R R44, SRZ ;  /* 0x00000000002c7805 */ /* 0x000fe4000001ff00 */
[----:B------:R-:W-:Y:S02]  /*5ac0*/  CS2R R40, SRZ ;  /* 0x0000000000287805 */ /* 0x000fe4000001ff00 */
[----:B------:R-:W-:Y:S02]  /*5ad0*/  CS2R R34, SRZ ;  /* 0x0000000000227805 */ /* 0x000fe4000001ff00 */
[----:B------:R-:W-:Y:S02]  /*5ae0*/  CS2R R36, SRZ ;  /* 0x0000000000247805 */ /* 0x000fe4000001ff00 */
[----:B------:R-:W-:Y:S02]  /*5af0*/  CS2R R32, SRZ ;  /* 0x0000000000207805 */ /* 0x000fe4000001ff00 */
[----:B------:R-:W-:-:S02]  /*5b00*/  CS2R R26, SRZ ;  /* 0x00000000001a7805 */ /* 0x000fc4000001ff00 */
[----:B-1----:R-:W-:Y:S02]  /*5b10*/  @P1 SHF.R.U32.HI R0, RZ, R4, R3 ;  /* 0x00000004ff001219 */ /* 0x002fe40000011603 */
[----:B------:R-:W-:Y:S02]  /*5b20*/  CS2R R4, SRZ ;  /* 0x0000000000047805 */ /* 0x000fe4000001ff00 */
[----:B------:R-:W-:Y:S01]  /*5b30*/  PLOP3.LUT P1, PT, PT, PT, PT, 0x80, 0x0 ;  /* 0x000000000000781c */ /* 0x000fe20003f2f070 */
[----:B------:R-:W-:Y:S01]  /*5b40*/  IMAD.IADD R0, R29, 0x1, R0 ;  /* 0x000000011d007824 */ /* 0x000fe200078e0200 */
[----:B------:R-:W-:-:S03]  /*5b50*/  CS2R R28, SRZ ;  /* 0x00000000001c7805 */ /* 0x000fc6000001ff00 */
[----:B------:R-:W-:-:S05]  /*5b60*/  IMAD.HI R0, R0, 0x2aaaaaab, RZ ;  /* 0x2aaaaaab00007827 */ /* 0x000fca00078e02ff */
[----:B------:R-:W-:-:S04]  /*5b70*/  SHF.R.U32.HI R3, RZ, 0x1f, R0 ;  /* 0x0000001fff037819 */ /* 0x000fc80000011600 */
[----:B------:R-:W-:Y:S01]  /*5b80*/  LEA.HI.SX32 R3, R0, R3, 0x1c ;  /* 0x0000000300037211 */ /* 0x000fe200078fe2ff */
[----:B------:R-:W-:-:S03]  /*5b90*/  IMAD.MOV.U32 R0, RZ, RZ, RZ ;  /* 0x000000ffff007224 */ /* 0x000fc600078e00ff */
[----:B------:R-:W-:Y:S01]  /*5ba0*/  VIMNMX R180, R180, R3, PT ;  /* 0x00000003b4b47248 */ /* 0x000fe20003fe0100 */
[----:B------:R-:W-:-:S03]  /*5bb0*/  IMAD.MOV.U32 R3, RZ, RZ, RZ ;  /* 0x000000ffff037224 */ /* 0x000fc600078e00ff */
[----:B------:R-:W-:Y:S01]  /*5bc0*/  ISETP.GE.AND P2, PT, R180, 0x1, PT ;  /* 0x00000001b400780c */ /* 0x000fe20003f46270 */
[----:B------:R-:W-:-:S12]  /*5bd0*/  @P0 BRA `(.L_x_4905) ;  /* 0x00000000000c0947 */ /* 0x000fd80003800000 */
[----:B------:R-:W0:Y:S01]  /*5be0*/  FENCE.VIEW.ASYNC.G ;  /* 0x00000000000073c6 */ /* 0x000e220000000100 */
[----:B------:R-:W-:Y:S05]  /*5bf0*/  WARPSYNC.ALL ;  /* 0x0000000000007948 */ /* 0x000fea0003800000 */
[----:B0-----:R-:W-:Y:S06]  /*5c00*/  BAR.ARV 0xc, 0x180 ;  /* 0x0306000000007b1d */ /* 0x001fec0000002000 */
.L_x_4905:
        /* <DEDUP_REMOVED lines=10> */
.L_x_5162:
        /* <DEDUP_REMOVED lines=26> */
.L_x_4909:
[----:B------:R-:W-:Y:S05]  /*5e50*/  BSYNC B6 ;  /* 0x0000000000067941 */ /* 0x000fea0003800000 */
.L_x_4908:
[----:B------:R-:W-:Y:S02]  /*5e60*/  ULDC UR4, c[0x0][0x3f4] ;  /* 0x0000fd0000047ab9 */ /* 0x000fe40000000800 */
[----:B------:R-:W-:-:S13]  /*5e70*/  ISETP.LT.AND P0, PT, RZ, UR4, PT ;  /* 0x00000004ff007c0c */ /* 0x000fda000bf01270 */
[----:B------:R-:W-:Y:S05]  /*5e80*/  @P0 BRA `(.L_x_4910) ;  /* 0x00000000003c0947 */ /* 0x000fea0003800000 */
[----:B------:R-:W-:-:S04]  /*5e90*/  LEA.HI R0, R231, R231, RZ, 0x1 ;  /* 0x000000e7e7007211 */ /* 0x000fc800078f08ff */
[----:B------:R-:W-:-:S04]  /*5ea0*/  LOP3.LUT R0, R0, 0xfffffffe, RZ, 0xc0, !PT ;  /* 0xfffffffe00007812 */ /* 0x000fc800078ec0ff */
[----:B------:R-:W-:-:S04]  /*5eb0*/  IADD3 R0, R231, -R0, RZ ;  /* 0x80000000e7007210 */ /* 0x000fc80007ffe0ff */
[----:B------:R-:W-:-:S04]  /*5ec0*/  SHF.L.U32 R3, R0, 0x1f, RZ ;  /* 0x0000001f00037819 */ /* 0x000fc800000006ff */
[----:B------:R0:W1:Y:S03]  /*5ed0*/  SYNCS.PHASECHK.TRANS64.TRYWAIT P0, [R18+URZ+0x22800], R3 ;  /* 0x02280003120075a7 */ /* 0x000066000800017f */
[----:B-1----:R-:W-:Y:S05]  /*5ee0*/  @!P0 NANOSLEEP.SYNCS 0x989680 ;  /* 0x009896800000895d */ /* 0x002fea0003900000 */
[----:B------:R-:W1:Y:S01]  /*5ef0*/  @!P0 SYNCS.PHASECHK.TRANS64 P0, [R18+URZ+0x22800], R3 ;  /* 0x02280003120085a7 */ /* 0x000e62000800007f */
[----:B------:R-:W-:Y:S04]  /*5f00*/  BSSY B0, `(.L_x_4911) ;  /* 0x0000006000007945 */ /* 0x000fe80003800000 */
[----:B-1----:R-:W-:Y:S05]  /*5f10*/  @P0 BRA `(.L_x_4912) ;  /* 0x0000000000100947 */ /* 0x002fea0003800000 */
.L_x_4913:
[----:B-1----:R1:W2:Y:S02]  /*5f20*/  SYNCS.PHASECHK.TRANS64.TRYWAIT P0, [R18+URZ+0x22800], R3 ;  /* 0x02280003120075a7 */ /* 0x0022a4000800017f */
[----:B--2---:R-:W-:Y:S05]  /*5f30*/  @!P0 NANOSLEEP.SYNCS 0x989680 ;  /* 0x009896800000895d */ /* 0x004fea0003900000 */
[----:B------:R-:W2:Y:S02]  /*5f40*/  @!P0 SYNCS.PHASECHK.TRANS64 P0, [R18+URZ+0x22800], R3 ;  /* 0x02280003120085a7 */ /* 0x000ea4000800007f */
[----:B--2---:R-:W-:Y:S05]  /*5f50*/  @!P0 BRA `(.L_x_4913) ;  /* 0xfffffffc00f08947 */ /* 0x004fea000383ffff */
.L_x_4912:
[----:B------:R-:W-:Y:S05]  /*5f60*/  BSYNC B0 ;  /* 0x0000000000007941 */ /* 0x000fea0003800000 */
.L_x_4911:
[----:B------:R-:W-:Y:S05]  /*5f70*/  BRA `(.L_x_4914) ;  /* 0x0000002800e87947 */ /* 0x000fea0003800000 */
.L_x_4910:
        /* <DEDUP_REMOVED lines=30> */
.L_x_4916:
[----:B------:R-:W-:Y:S05]  /*6160*/  BSYNC B6 ;  /* 0x0000000000067941 */ /* 0x000fea0003800000 */
.L_x_4915:
[----:B------:R-:W-:Y:S01]  /*6170*/  ULDC.U8 UR4, c[0x0][0x410] ;  /* 0x0001040000047ab9 */ /* 0x000fe20000000000 */
[----:B------:R-:W-:Y:S01]  /*6180*/  BSSY B0, `(.L_x_4917) ;  /* 0x0000291000007945 */ /* 0x000fe20003800000 */
[----:B------:R-:W-:Y:S01]  /*6190*/  ISETP.NE.AND P0, PT, RZ, UR4, PT ;  /* 0x00000004ff007c0c */ /* 0x000fe2000bf05270 */
[----:B------:R-:W-:-:S12]  /*61a0*/  IMAD.IADD R34, R22, 0x1, R206 ;  /* 0x0000000116227824 */ /* 0x000fd800078e02ce */
[----:B------:R-:W-:Y:S05]  /*61b0*/  @!P0 BRA `(.L_x_4918) ;  /* 0x0000001400508947 */ /* 0x000fea0003800000 */
[----:B------:R-:W0:Y:S01]  /*61c0*/  LDC R10, c[0x0][0x448] ;  /* 0x00011200ff0a7b82 */ /* 0x000e220000000800 */
[----:B------:R-:W-:Y:S01]  /*61d0*/  IMAD R3, R236, 0x40, R34 ;  /* 0x00000040ec037824 */ /* 0x000fe200078e0222 */
[----:B------:R-:W-:Y:S01]  /*61e0*/  ULDC.64 UR4, c[0x0][0x3f8] ;  /* 0x0000fe0000047ab9 */ /* 0x000fe20000000a00 */
[----:B------:R-:W-:Y:S01]  /*61f0*/  ULDC.64 UR6, c[0x0][0x408] ;  /* 0x0001020000067ab9 */ /* 0x000fe20000000a00 */
[----:B------:R-:W-:Y:S02]  /*6200*/  IMAD.MOV.U32 R6, RZ, RZ, R24 ;  /* 0x000000ffff067224 */ /* 0x000fe400078e0018 */
        /* <DEDUP_REMOVED lines=14> */
[----:B------:R-:W-:Y:S01]  /*62f0*/  IMAD.WIDE.U32 R8, R3, UR6, R8 ;  /* 0x0000000603087c25 */ /* 0x000fe2000f8e0008 */
[----:B------:R-:W-:Y:S01]  /*6300*/  LEA R4, P0, R6, UR4, 0x1 ;  /* 0x0000000406047c11 */ /* 0x000fe2000f8008ff */
[----:B------:R-:W-:Y:S01]  /*6310*/  UMOV UR4, 0xffffffff ;  /* 0xffffffff00047882 */ /* 0x000fe20000000000 */
[----:B------:R-:W-:Y:S01]  /*6320*/  IADD3 R5, R7, R5, RZ ;  /* 0x0000000507057210 */ /* 0x000fe20007ffe0ff */
[----:B------:R-:W-:Y:S01]  /*6330*/  IMAD R3, R3, UR7, R0 ;  /* 0x0000000703037c24 */ /* 0x000fe2000f8e0200 */
[----:B------:R-:W-:-:S02]  /*6340*/  ULDC.64 UR6, c[0x0][0x400] ;  /* 0x0001000000067ab9 */ /* 0x000fc40000000a00 */
[----:B------:R-:W-:Y:S01]  /*6350*/  LEA R7, P1, R8, UR6, 0x1 ;  /* 0x0000000608077c11 */ /* 0x000fe2000f8208ff */
[----:B------:R-:W-:Y:S01]  /*6360*/  IMAD.IADD R3, R9, 0x1, R3 ;  /* 0x0000000109037824 */ /* 0x000fe200078e0203 */
[----:B------:R-:W-:-:S04]  /*6370*/  LEA.HI.X R6, R6, UR5, R5, 0x1, P0 ;  /* 0x0000000506067c11 */ /* 0x000fc800080f0c05 */
[----:B------:R-:W-:Y:S01]  /*6380*/  LEA.HI.X R8, R8, UR7, R3, 0x1, P1 ;  /* 0x0000000708087c11 */ /* 0x000fe200088f0c03 */
[----:B------:R-:W-:Y:S06]  /*6390*/  BRA.DIV UR4, `(.L_x_4919) ;  /* 0x00000156041c7947 */ /* 0x000fec000b800000 */
[----:B------:R0:W1:Y:S04]  /*63a0*/  SHFL.IDX PT, R3, R6, RZ, 0x1c1f ;  /* 0x001c1fff06037589 */ /* 0x00006800000e0000 */
[----:B------:R0:W2:Y:S04]  /*63b0*/  SHFL.IDX PT, R0, R4, RZ, 0x1c1f ;  /* 0x001c1fff04007589 */ /* 0x0000a800000e0000 */
[----:B------:R0:W3:Y:S04]  /*63c0*/  SHFL.IDX PT, R5, R8, RZ, 0x1c1f ;  /* 0x001c1fff08057589 */ /* 0x0000e800000e0000 */
[----:B------:R0:W4:Y:S02]  /*63d0*/  SHFL.IDX PT, R14, R7, RZ, 0x1c1f ;  /* 0x001c1fff070e7589 */ /* 0x00012400000e0000 */
.L_x_5168:
        /* <DEDUP_REMOVED lines=30> */
.L_x_4921:
[----:B------:R-:W-:Y:S05]  /*65c0*/  BSYNC B1 ;  /* 0x0000000000017941 */ /* 0x000fea0003800000 */
.L_x_4920:
[----:B--2--5:R-:W-:Y:S01]  /*65d0*/  IMAD.MOV.U32 R0, RZ, RZ, R30 ;  /* 0x000000ffff007224 */ /* 0x024fe200078e001e */
[----:B-1----:R-:W-:Y:S01]  /*65e0*/  MOV R3, R31 ;  /* 0x0000001f00037202 */ /* 0x002fe20000000f00 */
[----:B---3--:R-:W-:Y:S01]  /*65f0*/  IMAD.MOV.U32 R5, RZ, RZ, R20 ;  /* 0x000000ffff057224 */ /* 0x008fe200078e0014 */
[----:B------:R-:W-:Y:S01]  /*6600*/  UMOV UR4, 0xffffffff ;  /* 0xffffffff00047882 */ /* 0x000fe20000000000 */
[----:B------:R-:W-:Y:S01]  /*6610*/  IMAD.MOV.U32 R9, RZ, RZ, R21 ;  /* 0x000000ffff097224 */ /* 0x000fe200078e0015 */
[----:B------:R-:W-:Y:S01]  /*6620*/  PRMT R38, R0, 0x7610, R38 ;  /* 0x0000761000267816 */ /* 0x000fe20000000026 */
[----:B------:R-:W-:Y:S01]  /*6630*/  IMAD.MOV.U32 R0, RZ, RZ, R28 ;  /* 0x000000ffff007224 */ /* 0x000fe200078e001c */
[----:B------:R-:W-:Y:S01]  /*6640*/  PRMT R42, R3, 0x5410, R5 ;  /* 0x00005410032a7816 */ /* 0x000fe20000000005 */
[----:B------:R-:W-:Y:S01]  /*6650*/  IMAD.MOV.U32 R3, RZ, RZ, R29 ;  /* 0x000000ffff037224 */ /* 0x000fe200078e001d */
[----:B------:R-:W-:Y:S01]  /*6660*/  PRMT R43, R9, 0x7610, R43 ;  /* 0x00007610092b7816 */ /* 0x000fe2000000002b */
[----:B------:R-:W-:Y:S01]  /*6670*/  IMAD.MOV.U32 R5, RZ, RZ, R24 ;  /* 0x000000ffff057224 */ /* 0x000fe200078e0018 */
[----:B------:R-:W-:Y:S01]  /*6680*/  PRMT R38, R38, 0x5410, R0 ;  /* 0x0000541026267816 */ /* 0x000fe20000000000 */
[----:B------:R-:W-:Y:S01]  /*6690*/  IMAD.MOV.U32 R9, RZ, RZ, R25 ;  /* 0x000000ffff097224 */ /* 0x000fe200078e0019 */
[----:B------:R-:W-:-:S02]  /*66a0*/  PRMT R43, R43, 0x5410, R3 ;  /* 0x000054102b2b7816 */ /* 0x000fc40000000003 */
[----:B------:R-:W-:Y:S02]  /*66b0*/  CS2R R26, SRZ ;  /* 0x00000000001a7805 */ /* 0x000fe4000001ff00 */
[----:B------:R-:W-:Y:S01]  /*66c0*/  PRMT R44, R5, 0x5410, R9 ;  /* 0x00005410052c7816 */ /* 0x000fe20000000009 */
[----:B------:R-:W-:Y:S06]  /*66d0*/  BRA.DIV UR4, `(.L_x_4922) ;  /* 0x0000015204bc7947 */ /* 0x000fec000b800000 */
[----:B------:R1:W2:Y:S04]  /*66e0*/  SHFL.IDX PT, R3, R6, 0x1, 0x1c1f ;  /* 0x003c1f0006037f89 */ /* 0x0002a800000e0000 */
[----:B------:R1:W3:Y:S04]  /*66f0*/  SHFL.IDX PT, R0, R4, 0x1, 0x1c1f ;  /* 0x003c1f0004007f89 */ /* 0x0002e800000e0000 */
[----:B------:R1:W0:Y:S04]  /*6700*/  SHFL.IDX PT, R5, R8, 0x1, 0x1c1f ;  /* 0x003c1f0008057f89 */ /* 0x00022800000e0000 */
[----:B----4-:R1:W4:Y:S02]  /*6710*/  SHFL.IDX PT, R14, R7, 0x1, 0x1c1f ;  /* 0x003c1f00070e7f89 */ /* 0x01032400000e0000 */
.L_x_5174:
[----:B01----:R-:W-:Y:S01]  /*6720*/  VIADD R4, R34, 0x40 ;  /* 0x0000004022047836 */ /* 0x003fe20000000000 */
[----:B------:R-:W-:Y:S01]  /*6730*/  LEA.HI R6, R231, R231, RZ, 0x1 ;  /* 0x000000e7e7067211 */ /* 0x000fe200078f08ff */
[----:B------:R-:W-:Y:S01]  /*6740*/  BSSY B1, `(.L_x_4923) ;  /* 0x0000020000017945 */ /* 0x000fe20003800000 */
[----:B------:R-:W-:Y:S02]  /*6750*/  SHF.L.U32 R34, R233, 0x6, RZ ;  /* 0x00000006e9227819 */ /* 0x000fe400000006ff */
        /* <DEDUP_REMOVED lines=30> */
.L_x_4924:
[----:B------:R-:W-:Y:S05]  /*6940*/  BSYNC B1 ;  /* 0x0000000000017941 */ /* 0x000fea0003800000 */
.L_x_4923:
[----:B------:R-:W1:Y:S01]  /*6950*/  SYNCS.PHASECHK.TRANS64.TRYWAIT P0, [R18+URZ+0x22800], R35 ;  /* 0x02280023120075a7 */ /* 0x000e62000800017f */
[----:B--2---:R-:W-:Y:S01]  /*6960*/  LOP3.LUT R3, R34, 0x1c0, RZ, 0xc0, !PT ;  /* 0x000001c022037812 */ /* 0x004fe200078ec0ff */
[----:B0----5:R-:W-:Y:S01]  /*6970*/  IMAD.MOV.U32 R4, RZ, RZ, R26 ;  /* 0x000000ffff047224 */ /* 0x021fe200078e001a */
[----:B------:R-:W-:Y:S01]  /*6980*/  VIADDMNMX R41, R37, -R206, 0x80, PT ;  /* 0x0000008025297446 */ /* 0x000fe200038009ce */
[----:B------:R-:W-:Y:S01]  /*6990*/  IMAD.MOV.U32 R5, RZ, RZ, R9 ;  /* 0x000000ffff057224 */ /* 0x000fe200078e0009 */
[----:B---3--:R-:W-:Y:S01]  /*69a0*/  LOP3.LUT R0, R3, 0x18, R16, 0xf8, !PT ;  /* 0x0000001803007812 */ /* 0x008fe200078ef810 */
[----:B------:R-:W-:Y:S01]  /*69b0*/  IMAD.MOV.U32 R6, RZ, RZ, R12 ;  /* 0x000000ffff067224 */ /* 0x000fe200078e000c */
[----:B------:R-:W-:Y:S01]  /*69c0*/  SHF.R.U32.HI R3, RZ, 0x3, R3 ;  /* 0x00000003ff037819 */ /* 0x000fe20000011603 */
[----:B------:R-:W-:Y:S01]  /*69d0*/  BSSY B1, `(.L_x_4925) ;  /* 0x0000014000017945 */ /* 0x000fe20003800000 */
[----:B------:R-:W-:Y:S02]  /*69e0*/  PRMT R45, R4, 0x7610, R45 ;  /* 0x00007610042d7816 */ /* 0x000fe4000000002d */
[----:B------:R-:W-:Y:S01]  /*69f0*/  LOP3.LUT R3, R0, R3, RZ, 0x3c, !PT ;  /* 0x0000000300037212 */ /* 0x000fe200078e3cff */
[----:B------:R-:W-:Y:S01]  /*6a00*/  IMAD.MOV.U32 R0, RZ, RZ, R27 ;  /* 0x000000ffff007224 */ /* 0x000fe200078e001b */
[----:B------:R-:W-:-:S02]  /*6a10*/  MOV R4, R8 ;  /* 0x0000000800047202 */ /* 0x000fc40000000f00 */
[----:B------:R-:W-:Y:S01]  /*6a20*/  PRMT R47, R6, 0x7610, R47 ;  /* 0x00007610062f7816 */ /* 0x000fe2000000002f */
[----:B------:R-:W-:Y:S01]  /*6a30*/  IMAD R3, R210, 0x200, R3 ;  /* 0x00000200d2037824 */ /* 0x000fe200078e0203 */
[----:B------:R-:W-:Y:S01]  /*6a40*/  PRMT R45, R45, 0x5410, R0 ;  /* 0x000054102d2d7816 */ /* 0x000fe20000000000 */
[----:B------:R-:W-:Y:S01]  /*6a50*/  IMAD.MOV.U32 R0, RZ, RZ, R13 ;  /* 0x000000ffff007224 */ /* 0x000fe200078e000d */
[----:B------:R-:W-:Y:S01]  /*6a60*/  PRMT R46, R4, 0x5410, R5 ;  /* 0x00005410042e7816 */ /* 0x000fe20000000005 */
[----:B------:R-:W-:Y:S01]  /*6a70*/  IMAD.MOV.U32 R4, RZ, RZ, R10 ;  /* 0x000000ffff047224 */ /* 0x000fe200078e000a */
[----:B------:R-:W-:Y:S01]  /*6a80*/  LOP3.LUT P2, RZ, R233, 0x4, RZ, 0xc0, !PT ;  /* 0x00000004e9ff7812 */ /* 0x000fe2000784c0ff */
[----:B------:R-:W-:Y:S01]  /*6a90*/  IMAD R3, R3, 0x2, R18 ;  /* 0x0000000203037824 */ /* 0x000fe200078e0212 */
[----:B------:R-:W-:Y:S01]  /*6aa0*/  PRMT R47, R47, 0x5410, R0 ;  /* 0x000054102f2f7816 */ /* 0x000fe20000000000 */
[----:B------:R-:W-:Y:S01]  /*6ab0*/  IMAD.MOV.U32 R5, RZ, RZ, R11 ;  /* 0x000000ffff057224 */ /* 0x000fe200078e000b */
[----:B------:R-:W-:Y:S01]  /*6ac0*/  PRMT R48, R4, 0x7610, R48 ;  /* 0x0000761004307816 */ /* 0x000fe20000000030 */
[----:B------:R-:W-:Y:S01]  /*6ad0*/  VIADD R4, R3, 0x18400 ;  /* 0x0001840003047836 */ /* 0x000fe20000000000 */
[----:B------:R-:W-:-:S02]  /*6ae0*/  ISETP.GE.AND P1, PT, R22, R41, PT ;  /* 0x000000291600720c */ /* 0x000fc40003f26270 */
[----:B------:R-:W-:Y:S01]  /*6af0*/  IADD3 R0, R3, 0x18440, RZ ;  /* 0x0001844003007810 */ /* 0x000fe20007ffe0ff */
[----:B-1----:R-:W-:Y:S10]  /*6b00*/  @!P0 BRA `(.L_x_4926) ;  /* 0x0000015000208947 */ /* 0x002ff40003800000 */
.L_x_5175:
[----:B------:R-:W-:Y:S05]  /*6b10*/  BSYNC B1 ;  /* 0x0000000000017941 */ /* 0x000fea0003800000 */
.L_x_4925:
        /* <DEDUP_REMOVED lines=10> */
[----:B----4-:R-:W-:Y:S01]  /*6bc0*/  SHF.R.U32.HI R14, RZ, 0x10, R29 ;  /* 0x00000010ff0e7819 */ /* 0x010fe2000001161d */
[----:B------:R-:W-:Y:S01]  /*6bd0*/  HADD2.F32 R32, -RZ, R38.H0_H0 ;  /* 0x20000026ff207230 */ /* 0x000fe20000004100 */
[----:B------:R-:W-:Y:S02]  /*6be0*/  SHF.R.U32.HI R33, RZ, 0x10, R31 ;  /* 0x00000010ff217819 */ /* 0x000fe4000001161f */
[----:B------:R-:W-:Y:S02]  /*6bf0*/  SHF.R.U64 R39, R28, 0x10, R29 ;  /* 0x000000101c277819 */ /* 0x000fe4000000121d */
[----:B------:R-:W-:Y:S01]  /*6c00*/  SHF.R.U64 R37, R30, 0x10, R31 ;  /* 0x000000101e257819 */ /* 0x000fe2000000121f */
[----:B------:R-:W-:Y:S02]  /*6c10*/  HADD2.F32 R31, -RZ, R14.H0_H0 ;  /* 0x2000000eff1f7230 */ /* 0x000fe40000004100 */
[----:B------:R-:W-:-:S02]  /*6c20*/  HADD2.F32 R33, -RZ, R33.H0_H0 ;  /* 0x20000021ff217230 */ /* 0x000fc40000004100 */
[----:B------:R-:W-:Y:S02]  /*6c30*/  HADD2.F32 R30, -RZ, R38.H1_H1 ;  /* 0x30000026ff1e7230 */ /* 0x000fe40000004100 */
[--C-:B-1----:R-:W-:Y:S02]  /*6c40*/  HADD2.F32 R28, -RZ, R7.reuse.H0_H0 ;  /* 0x20000007ff1c7230 */ /* 0x102fe40000004100 */
[----:B------:R-:W-:Y:S02]  /*6c50*/  HADD2.F32 R29, -RZ, R7.H1_H1 ;  /* 0x30000007ff1d7230 */ /* 0x000fe40000004100 */
[--C-:B------:R-:W-:Y:S02]  /*6c60*/  HADD2.F32 R7, -RZ, R4.reuse.H0_H0 ;  /* 0x20000004ff077230 */ /* 0x100fe40000004100 */
[----:B------:R-:W-:Y:S02]  /*6c70*/  HADD2.F32 R4, -RZ, R4.H1_H1 ;  /* 0x30000004ff047230 */ /* 0x000fe40000004100 */
[C---:B------:R-:W-:Y:S01]  /*6c80*/  FMUL.FTZ R38, R29.reuse, R31 ;  /* 0x0000001f1d267220 */ /* 0x040fe20000410000 */
[----:B0-----:R-:W-:Y:S01]  /*6c90*/  FMUL.FTZ R35, R29, R33 ;  /* 0x000000211d237220 */ /* 0x001fe20000410000 */
        /* <DEDUP_REMOVED lines=27> */
.L_x_4930:
[----:B------:R-:W-:Y:S05]  /*6e50*/  BSYNC B2 ;  /* 0x0000000000027941 */ /* 0x000fea0003800000 */
.L_x_4929:
[----:B------:R-:W-:Y:S05]  /*6e60*/  @P1 BRA `(.L_x_4928) ;  /* 0x0000000000a81947 */ /* 0x000fea0003800000 */
[----:B-1----:R-:W1:Y:S01]  /*6e70*/  LDS.128 R4, [R0] ;  /* 0x0000000000047984 */ /* 0x002e620000000c00 */
[--C-:B0-----:R-:W-:Y:S01]  /*6e80*/  SHF.R.U64 R35, R24, 0x10, R25.reuse ;  /* 0x0000001018237819 */ /* 0x101fe20000001219 */
[----:B------:R-:W-:Y:S01]  /*6e90*/  HADD2.F32 R28, -RZ, R42.H1_H1 ;  /* 0x3000002aff1c7230 */ /* 0x000fe20000004100 */
        /* <DEDUP_REMOVED lines=39> */
.L_x_4928:
[----:B------:R-:W-:Y:S05]  /*7110*/  BSYNC B1 ;  /* 0x0000000000017941 */ /* 0x000fea0003800000 */
.L_x_4927:
        /* <DEDUP_REMOVED lines=14> */
[----:B------:R-:W-:Y:S01]  /*7200*/  SHF.R.U64 R31, R12, 0x10, R13 ;  /* 0x000000100c1f7819 */ /* 0x000fe2000000120d */
        /* <DEDUP_REMOVED lines=13> */
[----:B------:R-:W-:Y:S02]  /*72e0*/  HADD2.F32 R6, -RZ, R5.H0_H0 ;  /* 0x20000005ff067230 */ /* 0x000fe40000004100 */
        /* <DEDUP_REMOVED lines=20> */
.L_x_4933:
[----:B------:R-:W-:Y:S05]  /*7430*/  BSYNC B1 ;  /* 0x0000000000017941 */ /* 0x000fea0003800000 */
.L_x_4932:
        /* <DEDUP_REMOVED lines=21> */
[-C--:B------:R-:W-:Y:S01]  /*7590*/  FMUL.FTZ R14, R4, R11.reuse ;  /* 0x0000000b040e7220 */ /* 0x080fe20000410000 */
[C---:B------:R-:W-:Y:S01]  /*75a0*/  FFMA.FTZ R12, R3.reuse, R11, -R10 ;  /* 0x0000000b030c7223 */ /* 0x040fe2000001080a */
[--C-:B------:R-:W-:Y:S02]  /*75b0*/  HADD2.F32 R6, -RZ, R5.reuse.H0_H0 ;  /* 0x20000005ff067230 */ /* 0x100fe40000004100 */
        /* <DEDUP_REMOVED lines=8> */
[----:B------:R-:W-:Y:S01]  /*7640*/  FFMA.FTZ R14, R7, R9, -R14 ;  /* 0x00000009070e7223 */ /* 0x000fe2000001080e */
[C---:B------:R-:W-:Y:S01]  /*7650*/  FMUL.FTZ R13, R5.reuse, R10 ;  /* 0x0000000a050d7220 */ /* 0x040fe20000410000 */
[----:B------:R-:W-:Y:S01]  /*7660*/  FMUL.FTZ R15, R5, R4 ;  /* 0x00000004050f7220 */ /* 0x000fe20000410000 */
[----:B------:R-:W-:-:S02]  /*7670*/  FFMA.FTZ R11, R7, R11, R8 ;  /* 0x0000000b070b7223 */ /* 0x000fc40000010008 */
[C---:B------:R-:W-:Y:S01]  /*7680*/  FFMA.FTZ R5, R6.reuse, R4, -R13 ;  /* 0x0000000406057223 */ /* 0x040fe2000001080d */
[----:B------:R-:W-:Y:S01]  /*7690*/  F2FP.F16.F32.PACK_AB R7, R21, R20 ;  /* 0x000000141507723e */ /* 0x000fe200000000ff */
[----:B------:R-:W-:Y:S01]  /*76a0*/  FFMA.FTZ R10, R6, R10, R15 ;  /* 0x0000000a060a7223 */ /* 0x000fe2000001000f */
[----:B------:R-:W-:Y:S02]  /*76b0*/  F2FP.F16.F32.PACK_AB R4, R3, R12 ;  /* 0x0000000c0304723e */ /* 0x000fe400000000ff */
[----:B------:R-:W-:Y:S02]  /*76c0*/  F2FP.F16.F32.PACK_AB R6, R11, R14 ;  /* 0x0000000e0b06723e */ /* 0x000fe400000000ff */
[----:B------:R-:W-:-:S05]  /*76d0*/  F2FP.F16.F32.PACK_AB R5, R10, R5 ;  /* 0x000000050a05723e */ /* 0x000fca00000000ff */
[----:B------:R1:W-:Y:S01]  /*76e0*/  STS.128 [R0+0x2000], R4 ;  /* 0x0020000400007388 */ /* 0x0003e20000000c00 */
[----:B------:R-:W-:Y:S05]  /*76f0*/  BRA `(.L_x_4931) ;  /* 0x0000001000e47947 */ /* 0x000fea0003800000 */
.L_x_4918:
[----:B------:R-:W0:Y:S01]  /*7700*/  LDC R8, c[0x0][0x448] ;  /* 0x00011200ff087b82 */ /* 0x000e220000000800 */
[----:B------:R-:W-:Y:S01]  /*7710*/  IMAD R3, R236, 0x40, R34 ;  /* 0x00000040ec037824 */ /* 0x000fe200078e0222 */
[----:B------:R-:W-:Y:S01]  /*7720*/  ULDC.64 UR4, c[0x0][0x3f8] ;  /* 0x0000fe0000047ab9 */ /* 0x000fe20000000a00 */
[----:B------:R-:W-:Y:S01]  /*7730*/  ULDC.64 UR6, c[0x0][0x408] ;  /* 0x0001020000067ab9 */ /* 0x000fe20000000a00 */
[----:B------:R-:W-:Y:S02]  /*7740*/  IMAD.MOV.U32 R20, RZ, RZ, R24 ;  /* 0x000000ffff147224 */ /* 0x000fe400078e0018 */
        /* <DEDUP_REMOVED lines=33> */
[C---:B------:R-:W-:Y:S02]  /*7960*/  @!P1 SHF.L.U32 R9, R16.reuse, 0x1, RZ ;  /* 0x0000000110099819 */ /* 0x040fe400000006ff */
[----:B------:R-:W-:Y:S02]  /*7970*/  @!P1 SHF.L.U64.HI R21, R16, 0x1, R17 ;  /* 0x0000000110159819 */ /* 0x000fe40000010211 */
        /* <DEDUP_REMOVED lines=11> */
[----:B--2---:R-:W-:Y:S01]  /*7a30*/  @!P1 IMAD.MOV.U32 R40, RZ, RZ, R4 ;  /* 0x000000ffff289224 */ /* 0x004fe200078e0004 */
[----:B------:R-:W-:Y:S01]  /*7a40*/  @!P1 MOV R39, R7 ;  /* 0x0000000700279202 */ /* 0x000fe20000000f00 */
[----:B------:R-:W-:Y:S01]  /*7a50*/  @!P1 IMAD.MOV.U32 R41, RZ, RZ, R5 ;  /* 0x000000ffff299224 */ /* 0x000fe200078e0005 */
[----:B------:R-:W-:Y:S01]  /*7a60*/  CS2R R4, SRZ ;  /* 0x0000000000047805 */ /* 0x000fe2000001ff00 */
[----:B------:R-:W-:-:S02]  /*7a70*/  IMAD.MOV.U32 R0, RZ, RZ, R40 ;  /* 0x000000ffff007224 */ /* 0x000fc400078e0028 */
[----:B------:R-:W-:Y:S01]  /*7a80*/  @!P1 IMAD.MOV.U32 R38, RZ, RZ, R6 ;  /* 0x000000ffff269224 */ /* 0x000fe200078e0006 */
[----:B------:R-:W-:Y:S01]  /*7a90*/  CS2R R6, SRZ ;  /* 0x0000000000067805 */ /* 0x000fe2000001ff00 */
[----:B------:R-:W-:Y:S01]  /*7aa0*/  IMAD.MOV.U32 R3, RZ, RZ, R41 ;  /* 0x000000ffff037224 */ /* 0x000fe200078e0029 */
[----:B------:R-:W-:Y:S01]  /*7ab0*/  PRMT R48, R48, 0x5410, R0 ;  /* 0x0000541030307816 */ /* 0x000fe20000000000 */
[----:B------:R-:W-:Y:S01]  /*7ac0*/  IMAD.MOV.U32 R9, RZ, RZ, R38 ;  /* 0x000000ffff097224 */ /* 0x000fe200078e0026 */
[----:B------:R-:W2:Y:S01]  /*7ad0*/  SHFL.IDX PT, R0, R20, 0x1, 0x1c1f ;  /* 0x003c1f0014007f89 */ /* 0x000ea200000e0000 */
[----:B------:R-:W-:Y:S01]  /*7ae0*/  IMAD.MOV.U32 R11, RZ, RZ, R39 ;  /* 0x000000ffff0b7224 */ /* 0x000fe200078e0027 */
[----:B------:R-:W-:Y:S01]  /*7af0*/  PRMT R37, R37, 0x5410, R3 ;  /* 0x0000541025257816 */ /* 0x000fe20000000003 */
[----:B---3--:R-:W-:Y:S01]  /*7b00*/  @!P1 IMAD.MOV.U32 R6, RZ, RZ, R24 ;  /* 0x000000ffff069224 */ /* 0x008fe200078e0018 */
[----:B------:R3:W4:Y:S01]  /*7b10*/  SHFL.IDX PT, R3, R10, 0x1, 0x1c1f ;  /* 0x003c1f000a037f89 */ /* 0x00072200000e0000 */
[----:B------:R-:W-:Y:S01]  /*7b20*/  @!P1 IMAD.MOV.U32 R7, RZ, RZ, R25 ;  /* 0x000000ffff079224 */ /* 0x000fe200078e0019 */
[----:B------:R-:W-:Y:S01]  /*7b30*/  PRMT R9, R9, 0x5410, R11 ;  /* 0x0000541009097816 */ /* 0x000fe2000000000b */
[----:B------:R-:W-:Y:S01]  /*7b40*/  @!P1 IMAD.MOV.U32 R4, RZ, RZ, R26 ;  /* 0x000000ffff049224 */ /* 0x000fe200078e001a */
[----:B------:R-:W-:Y:S01]  /*7b50*/  CS2R R24, SRZ ;  /* 0x0000000000187805 */ /* 0x000fe2000001ff00 */
[----:B------:R-:W-:-:S02]  /*7b60*/  @!P1 IMAD.MOV.U32 R5, RZ, RZ, R27 ;  /* 0x000000ffff059224 */ /* 0x000fc400078e001b */
[----:B------:R-:W-:Y:S01]  /*7b70*/  IMAD.MOV.U32 R11, RZ, RZ, R7 ;  /* 0x000000ffff0b7224 */ /* 0x000fe200078e0007 */
[----:B------:R-:W-:Y:S01]  /*7b80*/  MOV R12, R4 ;  /* 0x00000004000c7202 */ /* 0x000fe20000000f00 */
[----:B---3--:R-:W-:Y:S02]  /*7b90*/  IMAD.MOV.U32 R10, RZ, RZ, R6 ;  /* 0x000000ffff0a7224 */ /* 0x008fe400078e0006 */
[----:B------:R-:W-:Y:S01]  /*7ba0*/  IMAD.MOV.U32 R13, RZ, RZ, R5 ;  /* 0x000000ffff0d7224 */ /* 0x000fe200078e0005 */
[----:B------:R-:W-:Y:S02]  /*7bb0*/  PRMT R37, R11, 0x7610, R37 ;  /* 0x000076100b257816 */ /* 0x000fe40000000025 */
[----:B------:R-:W-:Y:S02]  /*7bc0*/  PRMT R48, R10, 0x7610, R48 ;  /* 0x000076100a307816 */ /* 0x000fe40000000030 */
[----:B------:R-:W-:Y:S02]  /*7bd0*/  PRMT R52, R12, 0x7610, R52 ;  /* 0x000076100c347816 */ /* 0x000fe40000000034 */
[----:B01----:R-:W-:-:S07]  /*7be0*/  PRMT R42, R13, 0x7610, R42 ;  /* 0x000076100d2a7816 */ /* 0x003fce000000002a */
.L_x_5185:
        /* <DEDUP_REMOVED lines=23> */
.L_x_4936:
[----:B------:R-:W-:Y:S05]  /*7d60*/  BSYNC B1 ;  /* 0x0000000000017941 */ /* 0x000fea0003800000 */
.L_x_4935:
[----:B------:R-:W1:Y:S01]  /*7d70*/  SYNCS.PHASECHK.TRANS64.TRYWAIT P1, [R18+URZ+0x22800], R11 ;  /* 0x0228000b120075a7 */ /* 0x000e62000802017f */
[----:B--2--5:R-:W-:Y:S01]  /*7d80*/  IMAD.MOV.U32 R0, RZ, RZ, R24 ;  /* 0x000000ffff007224 */ /* 0x024fe200078e0018 */
[----:B------:R-:W-:Y:S01]  /*7d90*/  VIADDMNMX R33, R33, -R206, 0x80, PT ;  /* 0x0000008021217446 */ /* 0x000fe200038009ce */
[----:B----4-:R-:W-:Y:S01]  /*7da0*/  IMAD.MOV.U32 R3, RZ, RZ, R25 ;  /* 0x000000ffff037224 */ /* 0x010fe200078e0019 */
[----:B------:R-:W-:Y:S01]  /*7db0*/  BSSY B1, `(.L_x_4937) ;  /* 0x000000e000017945 */ /* 0x000fe20003800000 */
[----:B------:R-:W-:Y:S01]  /*7dc0*/  IMAD.MOV.U32 R8, RZ, RZ, R28 ;  /* 0x000000ffff087224 */ /* 0x000fe200078e001c */
[----:B------:R-:W-:Y:S01]  /*7dd0*/  PRMT R52, R52, 0x5410, R0 ;  /* 0x0000541034347816 */ /* 0x000fe20000000000 */
[----:B------:R-:W-:Y:S01]  /*7de0*/  IMAD.MOV.U32 R10, RZ, RZ, R29 ;  /* 0x000000ffff0a7224 */ /* 0x000fe200078e001d */
[----:B------:R-:W-:Y:S01]  /*7df0*/  PRMT R53, R3, 0x7610, R53 ;  /* 0x0000761003357816 */ /* 0x000fe20000000035 */
[----:B------:R-:W-:Y:S01]  /*7e00*/  IMAD.MOV.U32 R3, RZ, RZ, R27 ;  /* 0x000000ffff037224 */ /* 0x000fe200078e001b */
[----:B------:R-:W-:-:S02]  /*7e10*/  MOV R0, R26 ;  /* 0x0000001a00007202 */ /* 0x000fc40000000f00 */
[-C--:B------:R-:W-:Y:S02]  /*7e20*/  ISETP.GE.OR P2, PT, R22, R33.reuse, P0 ;  /* 0x000000211600720c */ /* 0x080fe40000746670 */
[----:B------:R-:W-:Y:S01]  /*7e30*/  PRMT R53, R53, 0x5410, R0 ;  /* 0x0000541035357816 */ /* 0x000fe20000000000 */
[----:B------:R-:W-:Y:S01]  /*7e40*/  IMAD.IADD R0, R16, 0x1, R35 ;  /* 0x0000000110007824 */ /* 0x000fe200078e0223 */
[----:B------:R-:W-:Y:S02]  /*7e50*/  ISETP.GE.OR P0, PT, R230, R33, P0 ;  /* 0x00000021e600720c */ /* 0x000fe40000706670 */
[----:B------:R-:W-:Y:S02]  /*7e60*/  PRMT R54, R3, 0x5410, R8 ;  /* 0x0000541003367816 */ /* 0x000fe40000000008 */
[----:B------:R-:W-:Y:S01]  /*7e70*/  PRMT R55, R10, 0x7610, R55 ;  /* 0x000076100a377816 */ /* 0x000fe20000000037 */
[----:B-1----:R-:W-:Y:S08]  /*7e80*/  @!P1 BRA `(.L_x_4938) ;  /* 0x0000014000bc9947 */ /* 0x002ff00003800000 */
.L_x_5186:
[----:B------:R-:W-:Y:S05]  /*7e90*/  BSYNC B1 ;  /* 0x0000000000017941 */ /* 0x000fea0003800000 */
.L_x_4937:
[----:B------:R-:W-:Y:S01]  /*7ea0*/  BSSY B1, `(.L_x_4939) ;  /* 0x0000063000017945 */ /* 0x000fe20003800000 */
[----:B------:R-:W-:Y:S01]  /*7eb0*/  IMAD.MOV.U32 R56, RZ, RZ, R30 ;  /* 0x000000ffff387224 */ /* 0x000fe200078e001e */
[----:B------:R-:W-:Y:S01]  /*7ec0*/  LOP3.LUT R3, R0, 0x38, RZ, 0xc0, !PT ;  /* 0x0000003800037812 */ /* 0x000fe200078ec0ff */
[----:B------:R-:W-:Y:S01]  /*7ed0*/  IMAD.MOV.U32 R57, RZ, RZ, R31 ;  /* 0x000000ffff397224 */ /* 0x000fe200078e001f */
[----:B------:R-:W-:Y:S06]  /*7ee0*/  @P2 BRA `(.L_x_4940) ;  /* 0x0000000400782947 */ /* 0x000fec0003800000 */
[----:B------:R-:W-:Y:S01]  /*7ef0*/  IMAD.SHL.U32 R0, R233, 0x40, RZ ;  /* 0x00000040e9007824 */ /* 0x000fe200078e00ff */
[----:B------:R-:W-:Y:S01]  /*7f00*/  SHF.R.U32.HI R20, RZ, 0x10, R7 ;  /* 0x00000010ff147819 */ /* 0x000fe20000011607 */
[--C-:B------:R-:W-:Y:S01]  /*7f10*/  HADD2.F32 R21, -RZ, R37.reuse.H1_H1 ;  /* 0x30000025ff157230 */ /* 0x100fe20000004100 */
[--C-:B------:R-:W-:Y:S01]  /*7f20*/  SHF.R.U64 R51, R40, 0x10, R41.reuse ;  /* 0x0000001028337819 */ /* 0x100fe20000001229 */
[----:B------:R-:W-:Y:S01]  /*7f30*/  HADD2.F32 R37, -RZ, R37.H0_H0 ;  /* 0x20000025ff257230 */ /* 0x000fe20000004100 */
[----:B------:R-:W-:Y:S01]  /*7f40*/  LOP3.LUT R8, R0, 0x1c0, RZ, 0xc0, !PT ;  /* 0x000001c000087812 */ /* 0x000fe200078ec0ff */
[----:B------:R-:W-:Y:S01]  /*7f50*/  HADD2.F32 R20, -RZ, R20.H0_H0 ;  /* 0x20000014ff147230 */ /* 0x000fe20000004100 */
[----:B------:R-:W-:Y:S02]  /*7f60*/  SHF.R.U32.HI R40, RZ, 0x10, R41 ;  /* 0x00000010ff287819 */ /* 0x000fe40000011629 */
[----:B------:R-:W-:Y:S02]  /*7f70*/  LOP3.LUT R0, R8, 0x38, R16, 0xf8, !PT ;  /* 0x0000003808007812 */ /* 0x000fe400078ef810 */
[----:B------:R-:W-:-:S02]  /*7f80*/  SHF.R.U32.HI R13, RZ, 0x3, R8 ;  /* 0x00000003ff0d7819 */ /* 0x000fc40000011608 */
[----:B------:R-:W-:Y:S02]  /*7f90*/  SHF.R.U64 R47, R4, 0x10, R5 ;  /* 0x00000010042f7819 */ /* 0x000fe40000001205 */
[----:B-1----:R-:W-:Y:S02]  /*7fa0*/  LOP3.LUT R11, R0, R13, RZ, 0x3c, !PT ;  /* 0x0000000d000b7212 */ /* 0x002fe400078e3cff */
[--C-:B------:R-:W-:Y:S02]  /*7fb0*/  SHF.R.U64 R50, R38, 0x10, R39.reuse ;  /* 0x0000001026327819 */ /* 0x100fe40000001227 */
[----:B------:R-:W-:Y:S01]  /*7fc0*/  SHF.R.U32.HI R46, RZ, 0x10, R39 ;  /* 0x00000010ff2e7819 */ /* 0x000fe20000011627 */
[----:B------:R-:W-:Y:S01]  /*7fd0*/  IMAD R11, R210, 0x200, R11 ;  /* 0x00000200d20b7824 */ /* 0x000fe200078e020b */
[----:B------:R-:W-:Y:S02]  /*7fe0*/  SHF.R.U32.HI R44, RZ, 0x10, R5 ;  /* 0x00000010ff2c7819 */ /* 0x000fe40000011605 */
[----:B------:R-:W-:-:S02]  /*7ff0*/  SHF.R.U64 R49, R6, 0x10, R7 ;  /* 0x0000001006317819 */ /* 0x000fc40000001207 */
[----:B------:R-:W-:Y:S02]  /*8000*/  LEA R43, R11, R18, 0x1 ;  /* 0x000000120b2b7211 */ /* 0x000fe400078e08ff */
[----:B------:R-:W-:-:S03]  /*8010*/  LOP3.LUT R11, R13, R3, R8, 0x1e, !PT ;  /* 0x000000030d0b7212 */ /* 0x000fc600078e1e08 */
[----:B0-----:R-:W0:Y:S02]  /*8020*/  LDS.128 R12, [R43+0x18400] ;  /* 0x018400002b0c7984 */ /* 0x001e240000000c00 */
[----:B------:R-:W-:-:S04]  /*8030*/  IMAD R11, R210, 0x200, R11 ;  /* 0x00000200d20b7824 */ /* 0x000fc800078e020b */
[----:B------:R-:W-:-:S05]  /*8040*/  IMAD R45, R11, 0x2, R18 ;  /* 0x000000020b2d7824 */ /* 0x000fca00078e0212 */
[----:B------:R-:W1:Y:S01]  /*8050*/  LDS.128 R32, [R45+0x18400] ;  /* 0x018400002d207984 */ /* 0x000e620000000c00 */
[--C-:B0-----:R-:W-:Y:S02]  /*8060*/  HADD2.F32 R4, -RZ, R13.reuse.H0_H0 ;  /* 0x2000000dff047230 */ /* 0x101fe40000004100 */
[----:B------:R-:W-:Y:S02]  /*8070*/  HADD2.F32 R13, -RZ, R13.H1_H1 ;  /* 0x3000000dff0d7230 */ /* 0x000fe40000004100 */
[--C-:B------:R-:W-:Y:S02]  /*8080*/  HADD2.F32 R6, -RZ, R15.reuse.H0_H0 ;  /* 0x2000000fff067230 */ /* 0x100fe40000004100 */
[----:B------:R-:W-:Y:S02]  /*8090*/  HADD2.F32 R15, -RZ, R15.H1_H1 ;  /* 0x3000000fff0f7230 */ /* 0x000fe40000004100 */
[----:B------:R-:W-:Y:S02]  /*80a0*/  HADD2.F32 R0, -RZ, R12.H0_H0 ;  /* 0x2000000cff007230 */ /* 0x000fe40000004100 */
[----:B------:R-:W-:-:S02]  /*80b0*/  HADD2.F32 R5, -RZ, R14.H0_H0 ;  /* 0x2000000eff057230 */ /* 0x000fc40000004100 */
[--C-:B-1----:R-:W-:Y:S02]  /*80c0*/  HADD2.F32 R8, -RZ, R33.reuse.H0_H0 ;  /* 0x20000021ff087230 */ /* 0x102fe40000004100 */
[----:B------:R-:W-:Y:S02]  /*80d0*/  HADD2.F32 R33, -RZ, R33.H1_H1 ;  /* 0x30000021ff217230 */ /* 0x000fe40000004100 */
[----:B------:R-:W-:Y:S02]  /*80e0*/  HADD2.F32 R11, -RZ, R35.H0_H0 ;  /* 0x20000023ff0b7230 */ /* 0x000fe40000004100 */
[C---:B------:R-:W-:Y:S01]  /*80f0*/  FMUL.FTZ R39, R8.reuse, R37 ;  /* 0x0000002508277220 */ /* 0x040fe20000410000 */
[-C--:B------:R-:W-:Y:S01]  /*8100*/  FMUL.FTZ R41, R8, R21.reuse ;  /* 0x0000001508297220 */ /* 0x080fe20000410000 */
[----:B------:R-:W-:Y:S02]  /*8110*/  HADD2.F32 R8, -RZ, R40.H0_H0 ;  /* 0x20000028ff087230 */ /* 0x000fe40000004100 */
[----:B------:R-:W-:Y:S01]  /*8120*/  FMUL.FTZ R38, R33, R20 ;  /* 0x0000001421267220 */ /* 0x000fe20000410000 */
[C---:B------:R-:W-:Y:S01]  /*8130*/  FFMA.FTZ R39, R4.reuse, R21, -R39 ;  /* 0x0000001504277223 */ /* 0x040fe20000010827 */
[----:B------:R-:W-:Y:S01]  /*8140*/  FFMA.FTZ R41, R4, R37, R41 ;  /* 0x0000002504297223 */ /* 0x000fe20000010029 */
[----:B------:R-:W-:-:S02]  /*8150*/  HADD2.F32 R21, -RZ, R42.H0_H0 ;  /* 0x2000002aff157230 */ /* 0x000fc40000004100 */
[-C--:B------:R-:W-:Y:S01]  /*8160*/  FFMA.FTZ R40, R13, R8.reuse, -R38 ;  /* 0x000000080d287223 */ /* 0x080fe20000010826 */
[----:B------:R-:W-:Y:S02]  /*8170*/  HADD2.F32 R4, -RZ, R9.H1_H1 ;  /* 0x30000009ff047230 */ /* 0x000fe40000004100 */
[----:B------:R-:W-:Y:S01]  /*8180*/  FMUL.FTZ R42, R33, R8 ;  /* 0x00000008212a7220 */ /* 0x000fe20000410000 */
[----:B------:R-:W-:Y:S02]  /*8190*/  HADD2.F32 R35, -RZ, R35.H1_H1 ;  /* 0x30000023ff237230 */ /* 0x000fe40000004100 */
[C---:B------:R-:W-:Y:S01]  /*81a0*/  FMUL.FTZ R33, R11.reuse, R21 ;  /* 0x000000150b217220 */ /* 0x040fe20000410000 */
[----:B------:R-:W-:Y:S02]  /*81b0*/  HADD2.F32 R38, -RZ, R44.H0_H0 ;  /* 0x2000002cff267230 */ /* 0x000fe40000004100 */
[----:B------:R-:W-:Y:S01]  /*81c0*/  FMUL.FTZ R44, R11, R4 ;  /* 0x000000040b2c7220 */ /* 0x000fe20000410000 */
[----:B------:R-:W-:Y:S01]  /*81d0*/  FFMA.FTZ R42, R13, R20, R42 ;  /* 0x000000140d2a7223 */ /* 0x000fe2000001002a */
[----:B------:R-:W-:-:S02]  /*81e0*/  HADD2.F32 R8, -RZ, R46.H0_H0 ;  /* 0x2000002eff087230 */ /* 0x000fc40000004100 */
[C---:B------:R-:W-:Y:S01]  /*81f0*/  FFMA.FTZ R37, R6.reuse, R4, -R33 ;  /* 0x0000000406257223 */ /* 0x040fe20000010821 */
[----:B------:R-:W-:Y:S01]  /*8200*/  FMUL.FTZ R20, R35, R38 ;  /* 0x0000002623147220 */ /* 0x000fe20000410000 */
[----:B------:R-:W-:Y:S01]  /*8210*/  FFMA.FTZ R44, R6, R21, R44 ;  /* 0x00000015062c7223 */ /* 0x000fe2000001002c */
[----:B------:R-:W-:Y:S02]  /*8220*/  HADD2.F32 R7, -RZ, R32.H0_H0 ;  /* 0x20000020ff077230 */ /* 0x000fe40000004100 */
[--C-:B------:R-:W-:Y:S02]  /*8230*/  HADD2.F32 R4, -RZ, R48.reuse.H1_H1 ;  /* 0x30000030ff047230 */ /* 0x100fe40000004100 */
[-C--:B------:R-:W-:Y:S01]  /*8240*/  FFMA.FTZ R46, R15, R8.reuse, -R20 ;  /* 0x000000080f2e7223 */ /* 0x080fe20000010814 */
[----:B------:R-:W-:Y:S02]  /*8250*/  HADD2.F32 R6, -RZ, R48.H0_H0 ;  /* 0x20000030ff067230 */ /* 0x000fe40000004100 */
[----:B------:R-:W-:Y:S01]  /*8260*/  FMUL.FTZ R48, R35, R8 ;  /* 0x0000000823307220 */ /* 0x000fe20000410000 */
[----:B------:R-:W-:-:S02]  /*8270*/  HADD2.F32 R10, -RZ, R34.H0_H0 ;  /* 0x20000022ff0a7230 */ /* 0x000fc40000004100 */
[----:B------:R-:W-:Y:S02]  /*8280*/  HADD2.F32 R8, -RZ, R52.H0_H0 ;  /* 0x20000034ff087230 */ /* 0x000fe40000004100 */
[C---:B------:R-:W-:Y:S01]  /*8290*/  FMUL.FTZ R11, R7.reuse, R6 ;  /* 0x00000006070b7220 */ /* 0x040fe20000410000 */
[----:B------:R-:W-:Y:S02]  /*82a0*/  HADD2.F32 R9, -RZ, R9.H0_H0 ;  /* 0x20000009ff097230 */ /* 0x000fe40000004100 */
[----:B------:R-:W-:Y:S01]  /*82b0*/  FMUL.FTZ R7, R7, R4 ;  /* 0x0000000407077220 */ /* 0x000fe20000410000 */
[----:B------:R-:W-:Y:S02]  /*82c0*/  HADD2.F32 R32, -RZ, R32.H1_H1 ;  /* 0x30000020ff207230 */ /* 0x000fe40000004100 */
[----:B------:R-:W-:Y:S01]  /*82d0*/  FMUL.FTZ R20, R10, R8 ;  /* 0x000000080a147220 */ /* 0x000fe20000410000 */
[C---:B------:R-:W-:Y:S01]  /*82e0*/  FFMA.FTZ R4, R0.reuse, R4, -R11 ;  /* 0x0000000400047223 */ /* 0x040fe2000001080b */
[----:B------:R-:W-:Y:S01]  /*82f0*/  FFMA.FTZ R0, R0, R6, R7 ;  /* 0x0000000600007223 */ /* 0x000fe20000010007 */
[----:B------:R-:W-:-:S02]  /*8300*/  HADD2.F32 R34, -RZ, R34.H1_H1 ;  /* 0x30000022ff227230 */ /* 0x000fc40000004100 */
[-C--:B------:R-:W-:Y:S01]  /*8310*/  FMUL.FTZ R10, R10, R9.reuse ;  /* 0x000000090a0a7220 */ /* 0x080fe20000410000 */
[----:B------:R-:W-:Y:S01]  /*8320*/  FFMA.FTZ R6, R5, R9, -R20 ;  /* 0x0000000905067223 */ /* 0x000fe20000010814 */
[----:B------:R-:W-:Y:S02]  /*8330*/  HADD2.F32 R11, -RZ, R49.H0_H0 ;  /* 0x20000031ff0b7230 */ /* 0x000fe40000004100 */
[----:B------:R-:W-:Y:S01]  /*8340*/  FFMA.FTZ R35, R15, R38, R48 ;  /* 0x000000260f237223 */ /* 0x000fe20000010030 */
[----:B------:R-:W-:Y:S02]  /*8350*/  HADD2.F32 R13, -RZ, R47.H0_H0 ;  /* 0x2000002fff0d7230 */ /* 0x000fe40000004100 */
[----:B------:R-:W-:Y:S01]  /*8360*/  FFMA.FTZ R10, R5, R8, R10 ;  /* 0x00000008050a7223 */ /* 0x000fe2000001000a */
[----:B------:R-:W-:Y:S02]  /*8370*/  HADD2.F32 R7, -RZ, R51.H0_H0 ;  /* 0x20000033ff077230 */ /* 0x000fe40000004100 */
[----:B------:R-:W-:Y:S01]  /*8380*/  FMUL.FTZ R5, R32, R11 ;  /* 0x0000000b20057220 */ /* 0x000fe20000410000 */
[----:B------:R-:W-:-:S02]  /*8390*/  HADD2.F32 R9, -RZ, R50.H0_H0 ;  /* 0x20000032ff097230 */ /* 0x000fc40000004100 */
[----:B------:R-:W-:Y:S01]  /*83a0*/  FMUL.FTZ R33, R34, R13 ;  /* 0x0000000d22217220 */ /* 0x000fe20000410000 */
[----:B------:R-:W-:Y:S02]  /*83b0*/  HADD2.F32 R12, -RZ, R12.H1_H1 ;  /* 0x3000000cff0c7230 */ /* 0x000fe40000004100 */
[----:B------:R-:W-:Y:S01]  /*83c0*/  FMUL.FTZ R32, R32, R7 ;  /* 0x0000000720207220 */ /* 0x000fe20000410000 */
[----:B------:R-:W-:Y:S02]  /*83d0*/  HADD2.F32 R14, -RZ, R14.H1_H1 ;  /* 0x3000000eff0e7230 */ /* 0x000fe40000004100 */
[----:B------:R-:W-:Y:S01]  /*83e0*/  FMUL.FTZ R34, R34, R9 ;  /* 0x0000000922227220 */ /* 0x000fe20000410000 */
        /* <DEDUP_REMOVED lines=11> */
[----:B------:R-:W-:-:S02]  /*84a0*/  F2FP.F16.F32.PACK_AB R8, R21, R0 ;  /* 0x000000001508723e */ /* 0x000fc400000000ff */
[----:B------:R-:W-:-:S05]  /*84b0*/  F2FP.F16.F32.PACK_AB R10, R13, R10 ;  /* 0x0000000a0d0a723e */ /* 0x000fca00000000ff */
[----:B------:R2:W-:Y:S02]  /*84c0*/  STS.128 [R45+0x18400], R8 ;  /* 0x018400082d007388 */ /* 0x0005e40000000c00 */
.L_x_4940:
[----:B------:R-:W-:Y:S05]  /*84d0*/  BSYNC B1 ;  /* 0x0000000000017941 */ /* 0x000fea0003800000 */
.L_x_4939:
        /* <DEDUP_REMOVED lines=8> */
[----:B------:R-:W-:Y:S02]  /*8560*/  SHF.R.U64 R39, R28, 0x10, R29 ;  /* 0x000000101c277819 */ /* 0x000fe4000000121d */
[----:B------:R-:W-:Y:S01]  /*8570*/  SHF.R.U64 R35, R26, 0x10, R27 ;  /* 0x000000101a237819 */ /* 0x000fe2000000121b */
[----:B------:R-:W-:Y:S01]  /*8580*/  HADD2.F32 R26, -RZ, R53.H0_H0 ;  /* 0x20000035ff1a7230 */ /* 0x000fe20000004100 */
[--C-:B------:R-:W-:Y:S02]  /*8590*/  SHF.R.U32.HI R28, RZ, 0x10, R25.reuse ;  /* 0x00000010ff1c7819 */ /* 0x100fe40000011619 */
[----:B------:R-:W-:Y:S01]  /*85a0*/  SHF.R.U64 R37, R24, 0x10, R25 ;  /* 0x0000001018257819 */ /* 0x000fe20000001219 */
[----:B------:R-:W-:Y:S01]  /*85b0*/  HADD2.F32 R25, -RZ, R55.H0_H0 ;  /* 0x20000037ff197230 */ /* 0x000fe20000004100 */
[----:B------:R-:W-:Y:S02]  /*85c0*/  SHF.R.U32.HI R32, RZ, 0x10, R29 ;  /* 0x00000010ff207819 */ /* 0x000fe4000001161d */
[----:B------:R-:W-:Y:S01]  /*85d0*/  SHF.R.U32.HI R33, RZ, 0x10, R27 ;  /* 0x00000010ff217819 */ /* 0x000fe2000001161b */
[----:B------:R-:W-:Y:S01]  /*85e0*/  HADD2.F32 R27, -RZ, R28.H0_H0 ;  /* 0x2000001cff1b7230 */ /* 0x000fe20000004100 */
[----:B------:R-:W-:-:S02]  /*85f0*/  SHF.R.U64 R38, R30, 0x10, R31 ;  /* 0x000000101e267819 */ /* 0x000fc4000000121f */
[----:B------:R-:W-:Y:S01]  /*8600*/  SHF.R.U32.HI R34, RZ, 0x10, R31 ;  /* 0x00000010ff227819 */ /* 0x000fe2000001161f */
        /* <DEDUP_REMOVED lines=9> */
[----:B------:R-:W-:-:S02]  /*86a0*/  HADD2.F32 R20, -RZ, R53.H1_H1 ;  /* 0x30000035ff147230 */ /* 0x000fc40000004100 */
        /* <DEDUP_REMOVED lines=8> */
[----:B------:R-:W-:Y:S02]  /*8730*/  HADD2.F32 R25, -RZ, R52.H1_H1 ;  /* 0x30000034ff197230 */ /* 0x000fe40000004100 */
[----:B------:R-:W-:Y:S01]  /*8740*/  FFMA.FTZ R31, R12, R26, R31 ;  /* 0x0000001a0c1f7223 */ /* 0x000fe2000001001f */
[----:B------:R-:W-:Y:S02]  /*8750*/  HADD2.F32 R12, -RZ, R54.H1_H1 ;  /* 0x30000036ff0c7230 */ /* 0x000fe40000004100 */
        /* <DEDUP_REMOVED lines=9> */
[----:B------:R-:W-:Y:S02]  /*87f0*/  HADD2.F32 R9, -RZ, R54.H0_H0 ;  /* 0x20000036ff097230 */ /* 0x000fe40000004100 */
        /* <DEDUP_REMOVED lines=41> */
.L_x_4931:
[----:B------:R-:W-:Y:S05]  /*8a90*/  BSYNC B0 ;  /* 0x0000000000007941 */ /* 0x000fea0003800000 */
.L_x_4917:
        /* <DEDUP_REMOVED lines=8> */
.L_x_4914:
        /* <DEDUP_REMOVED lines=8> */
.L_x_4941:
[----:B------:R-:W-:Y:S01]  /*8ba0*/  IMAD R20, R19, 0x8, R18 ;  /* 0x0000000813147824 */ /* 0x000fe200078e0212 */
[----:B------:R-:W-:-:S04]  /*8bb0*/  SHF.L.U32 R73, R23, 0x1f, RZ ;  /* 0x0000001f17497819 */ /* 0x000fc800000006ff */
[----:B------:R2:W0:Y:S01]  /*8bc0*/  SYNCS.PHASECHK.TRANS64.TRYWAIT P2, [R20+URZ+0x22830], R73 ;  /* 0x02283049140075a7 */ /* 0x000422000804017f */
[----:B------:R-:W-:Y:S05]  /*8bd0*/  @!P0 BRA `(.L_x_4942) ;  /* 0x0000000000048947 */ /* 0x000fea0003800000 */
[----:B------:R-:W-:Y:S01]  /*8be0*/  BPT.TRAP 0x1 ;  /* 0x000000040000795c */ /* 0x000fe20000300000 */
.L_x_4942:
[----:B0--3--:R-:W0:Y:S01]  /*8bf0*/  S2R R3, SR_TID.X ;  /* 0x0000000000037919 */ /* 0x009e220000002100 */
[----:B------:R-:W-:-:S05]  /*8c00*/  VIADD R0, R18, 0x1c400 ;  /* 0x0001c40012007836 */ /* 0x000fca0000000000 */
[----:B------:R-:W-:-:S04]  /*8c10*/  SHF.R.U32.HI R0, RZ, 0x4, R0 ;  /* 0x00000004ff007819 */ /* 0x000fc80000011600 */
[----:B------:R-:W-:Y:S02]  /*8c20*/  LOP3.LUT R0, R0, 0x3fff, RZ, 0xc0, !PT ;  /* 0x00003fff00007812 */ /* 0x000fe400078ec0ff */
[----:B0-----:R-:W-:-:S04]  /*8c30*/  LOP3.LUT R3, R3, 0x7f, RZ, 0xc0, !PT ;  /* 0x0000007f03037812 */ /* 0x001fc800078ec0ff */
[----:B------:R-:W-:Y:S01]  /*8c40*/  ISETP.NE.AND P1, PT, R3, RZ, PT ;  /* 0x000000ff0300720c */ /* 0x000fe20003f25270 */
[----:B------:R-:W-:-:S12]  /*8c50*/  @P2 BRA `(.L_x_4943) ;  /* 0x0000000000082947 */ /* 0x000fd80003800000 */
[----:B------:R-:W0:Y:S02]  /*8c60*/  SYNCS.PHASECHK.TRANS64.TRYWAIT P2, [R20+URZ+0x22830], R73 ;  /* 0x02283049140075a7 */ /* 0x000e24000804017f */
[----:B0-----:R-:W-:Y:S05]  /*8c70*/  @!P2 BRA `(.L_x_4944) ;  /* 0x000001340054a947 */ /* 0x001fea0003800000 */
.L_x_4943:
[----:B------:R-:W-:Y:S05]  /*8c80*/  WARPSYNC.ALL ;  /* 0x0000000000007948 */ /* 0x000fea0003800000 */
[----:B------:R-:W-:-:S05]  /*8c90*/  LOP3.LUT R13, R0, 0x10000, RZ, 0xfc, !PT ;  /* 0x00010000000d7812 */ /* 0x000fca00078efcff */
[----:B------:R-:W-:Y:S01]  /*8ca0*/  IMAD R6, R19, 0x300, R13 ;  /* 0x0000030013067824 */ /* 0x000fe200078e020d */
[----:B------:R-:W-:Y:S01]  /*8cb0*/  LOP3.LUT R4, R36, 0x10000, RZ, 0xfc, !PT ;  /* 0x0001000024047812 */ /* 0x000fe200078efcff */
[----:B------:R-:W-:Y:S01]  /*8cc0*/  IMAD.MOV.U32 R7, RZ, RZ, 0x40000040 ;  /* 0x40000040ff077424 */ /* 0x000fe200078e00ff */
[----:B------:R-:W-:Y:S01]  /*8cd0*/  MOV R5, 0x40000040 ;  /* 0x4000004000057802 */ /* 0x000fe20000000f00 */
[----:B------:R-:W-:Y:S01]  /*8ce0*/  IMAD.MOV.U32 R9, RZ, RZ, 0x40000040 ;  /* 0x40000040ff097424 */ /* 0x000fe200078e00ff */
[----:B------:R-:W-:Y:S01]  /*8cf0*/  R2UR UR6, R6 ;  /* 0x00000000060672ca */ /* 0x000fe200000e0000 */
[----:B------:R-:W-:Y:S01]  /*8d00*/  IMAD.MOV.U32 R11, RZ, RZ, 0x40000040 ;  /* 0x40000040ff0b7424 */ /* 0x000fe200078e00ff */
[----:B------:R-:W-:Y:S01]  /*8d10*/  R2UR UR7, R7 ;  /* 0x00000000070772ca */ /* 0x000fe200000e0000 */
[----:B------:R-:W3:Y:S01]  /*8d20*/  LDL.LU R76, [R1+0x8] ;  /* 0x00000800014c7983 */ /* 0x000ee20000300800 */
[----:B------:R-:W-:Y:S01]  /*8d30*/  R2UR UR4, R4 ;  /* 0x00000000040472ca */ /* 0x000fe200000e0000 */
[----:B-----5:R-:W-:Y:S01]  /*8d40*/  WARPGROUP.ARRIVE ;  /* 0x00000000000079c5 */ /* 0x020fe20000000000 */
[----:B------:R-:W-:Y:S01]  /*8d50*/  R2UR UR5, R5 ;  /* 0x00000000050572ca */ /* 0x000fe200000e0000 */
[----:B------:R-:W-:Y:S01]  /*8d60*/  VIADD R8, R6, 0x2 ;  /* 0x0000000206087836 */ /* 0x000fe20000000000 */
[----:B------:R-:W0:Y:S01]  /*8d70*/  LDC R77, c[0x0][0x448] ;  /* 0x00011200ff4d7b82 */ /* 0x000e220000000800 */
[----:B------:R-:W-:-:S02]  /*8d80*/  VIADD R10, R4, 0x2 ;  /* 0x00000002040a7836 */ /* 0x000fc40000000000 */
[----:B----4-:R-:W-:Y:S02]  /*8d90*/  VIADD R14, R6, 0x4 ;  /* 0x00000004060e7836 */ /* 0x010fe40000000000 */
[----:B------:R-:W-:Y:S02]  /*8da0*/  IMAD.MOV.U32 R15, RZ, RZ, 0x40000040 ;  /* 0x40000040ff0f7424 */ /* 0x000fe400078e00ff */
[----:B------:R-:W-:-:S04]  /*8db0*/  IMAD.MOV.U32 R7, RZ, RZ, 0x40000040 ;  /* 0x40000040ff077424 */ /* 0x000fc800078e00ff */
[----:B------:R-:W-:Y:S01]  /*8dc0*/  HGMMA.64x96x16.F32 R24, gdesc[UR4], RZ, !UPT, gsb0 ;  /* 0x01600000041879f0 */ /* 0x000fe2000c0008ff */
[----:B------:R-:W-:Y:S01]  /*8dd0*/  R2UR UR6, R8 ;  /* 0x00000000080672ca */ /* 0x000fe200000e0000 */
[----:B------:R-:W-:Y:S01]  /*8de0*/  VIADD R8, R4, 0x4 ;  /* 0x0000000404087836 */ /* 0x000fe20000000000 */
[----:B------:R-:W-:Y:S01]  /*8df0*/  R2UR UR7, R9 ;  /* 0x00000000090772ca */ /* 0x000fe200000e0000 */
[----:B------:R-:W-:Y:S01]  /*8e00*/  IMAD.MOV.U32 R9, RZ, RZ, 0x40000040 ;  /* 0x40000040ff097424 */ /* 0x000fe200078e00ff */
[----:B------:R-:W-:Y:S02]  /*8e10*/  R2UR UR4, R10 ;  /* 0x000000000a0472ca */ /* 0x000fe400000e0000 */
[----:B------:R-:W-:Y:S02]  /*8e20*/  R2UR UR5, R11 ;  /* 0x000000000b0572ca */ /* 0x000fe400000e0000 */
[----:B0-----:R-:W-:Y:S02]  /*8e30*/  ISETP.NE.AND P2, PT, R77, 0x1, PT ;  /* 0x000000014d00780c */ /* 0x001fe40003f45270 */
[----:B------:R-:W0:Y:S02]  /*8e40*/  S2R R77, SR_TID.X ;  /* 0x00000000004d7919 */ /* 0x000e240000002100 */
[----:B0-----:R-:W-:-:S04]  /*8e50*/  SHF.R.U32.HI R77, RZ, 0x7, R77 ;  /* 0x00000007ff4d7819 */ /* 0x001fc8000001164d */
[----:B------:R-:W-:Y:S01]  /*8e60*/  IADD3 R177, -R77, 0xb, RZ ;  /* 0x0000000b4db17810 */ /* 0x000fe20007ffe1ff */
[----:B------:R-:W-:Y:S02]  /*8e70*/  WARPGROUP.DEPBAR.LE gsb0, 0x0 ;  /* 0x00008000000079c5 */ /* 0x000fe40000010000 */
[----:B------:R-:W-:-:S06]  /*8e80*/  WARPGROUP.ARRIVE ;  /* 0x00000000000079c5 */ /* 0x000fcc0000000000 */
[----:B------:R-:W-:Y:S01]  /*8e90*/  HGMMA.64x96x16.F32 R24, gdesc[UR4], R24, gsb0 ;  /* 0x01600000041879f0 */ /* 0x000fe20008000818 */
[----:B------:R-:W-:Y:S02]  /*8ea0*/  R2UR UR6, R14 ;  /* 0x000000000e0672ca */ /* 0x000fe400000e0000 */
[----:B------:R-:W-:Y:S01]  /*8eb0*/  R2UR UR7, R15 ;  /* 0x000000000f0772ca */ /* 0x000fe200000e0000 */
[----:B------:R-:W-:Y:S01]  /*8ec0*/  IMAD.MOV.U32 R15, RZ, RZ, 0x40000040 ;  /* 0x40000040ff0f7424 */ /* 0x000fe200078e00ff */
[----:B------:R-:W-:Y:S02]  /*8ed0*/  R2UR UR4, R8 ;  /* 0x00000000080472ca */ /* 0x000fe400000e0000 */
[----:B------:R-:W-:Y:S02]  /*8ee0*/  R2UR UR5, R9 ;  /* 0x00000000090572ca */ /* 0x000fe400000e0000 */
[----:B------:R-:W-:Y:S01]  /*8ef0*/  IADD3 R14, R6, 0x6, RZ ;  /* 0x00000006060e7810 */ /* 0x000fe20007ffe0ff */
[----:B------:R-:W-:Y:S01]  /*8f00*/  VIADD R6, R4, 0x6 ;  /* 0x0000000604067836 */ /* 0x000fe20000000000 */
[----:B------:R-:W-:-:S02]  /*8f10*/  WARPGROUP.DEPBAR.LE gsb0, 0x0 ;  /* 0x00008000000079c5 */ /* 0x000fc40000010000 */
[----:B------:R-:W-:-:S07]  /*8f20*/  WARPGROUP.ARRIVE ;  /* 0x00000000000079c5 */ /* 0x000fce0000000000 */
[----:B------:R-:W-:Y:S01]  /*8f30*/  HGMMA.64x96x16.F32 R24, gdesc[UR4], R24, gsb0 ;  /* 0x01600000041879f0 */ /* 0x000fe20008000818 */
[----:B------:R-:W-:Y:S02]  /*8f40*/  R2UR UR6, R14 ;  /* 0x000000000e0672ca */ /* 0x000fe400000e0000 */
[----:B------:R-:W-:Y:S01]  /*8f50*/  R2UR UR7, R15 ;  /* 0x000000000f0772ca */ /* 0x000fe200000e0000 */
[----:B------:R-:W-:Y:S01]  /*8f60*/  IMAD.IADD R15, R214, 0x1, R206 ;  /* 0x00000001d60f7824 */ /* 0x000fe200078e02ce */
[----:B------:R-:W-:Y:S02]  /*8f70*/  R2UR UR4, R6 ;  /* 0x00000000060472ca */ /* 0x000fe400000e0000 */
[----:B------:R-:W-:Y:S02]  /*8f80*/  R2UR UR5, R7 ;  /* 0x00000000070572ca */ /* 0x000fe400000e0000 */
[----:B---3--:R-:W-:-:S04]  /*8f90*/  LOP3.LUT R76, R76, 0xfff7ffff, RZ, 0xc0, !PT ;  /* 0xfff7ffff4c4c7812 */ /* 0x008fc800078ec0ff */
[----:B------:R-:W-:-:S05]  /*8fa0*/  @P2 LOP3.LUT R76, R76, 0x80000, RZ, 0xfc, !PT ;  /* 0x000800004c4c2812 */ /* 0x000fca00078efcff */
[----:B------:R-:W-:Y:S01]  /*8fb0*/  STL [R1+0x8], R76 ;  /* 0x0000084c01007387 */ /* 0x000fe20000100800 */
[----:B------:R-:W-:Y:S02]  /*8fc0*/  WARPGROUP.DEPBAR.LE gsb0, 0x0 ;  /* 0x00008000000079c5 */ /* 0x000fe40000010000 */
[----:B------:R-:W-:-:S06]  /*8fd0*/  WARPGROUP.ARRIVE ;  /* 0x00000000000079c5 */ /* 0x000fcc0000000000 */
[----:B------:R-:W-:Y:S01]  /*8fe0*/  HGMMA.64x96x16.F32 R24, gdesc[UR4], R24, gsb0 ;  /* 0x01600000041879f0 */ /* 0x000fe20008000818 */
[----:B------:R-:W-:Y:S02]  /*8ff0*/  ULDC UR4, c[0x0][0x9d8] ;  /* 0x0002760000047ab9 */ /* 0x000fe40000000800 */
[----:B------:R-:W-:Y:S02]  /*9000*/  WARPGROUP.DEPBAR.LE gsb0, 0x0 ;  /* 0x00008000000079c5 */ /* 0x000fe40000010000 */
[----:B------:R-:W-:Y:S01]  /*9010*/  FMUL.FTZ R14, R36, UR4 ;  /* 0x00000004240e7c20 */ /* 0x000fe20008410000 */
[----:B------:R-:W-:Y:S01]  /*9020*/  FMUL.FTZ R75, R28, UR4 ;  /* 0x000000041c4b7c20 */ /* 0x000fe20008410000 */
[----:B------:R-:W0:Y:S01]  /*9030*/  @P2 LDC R36, c[0x0][0x44c] ;  /* 0x00011300ff242b82 */ /* 0x000e220000000800 */
[----:B------:R-:W-:Y:S01]  /*9040*/  FMUL.FTZ R28, R29, UR4 ;  /* 0x000000041d1c7c20 */ /* 0x000fe20008410000 */
[----:B------:R-:W-:Y:S01]  /*9050*/  FMUL.FTZ R26, R26, UR4 ;  /* 0x000000041a1a7c20 */ /* 0x000fe20008410000 */
[----:B------:R-:W-:Y:S01]  /*9060*/  FMUL.FTZ R27, R27, UR4 ;  /* 0x000000041b1b7c20 */ /* 0x000fe20008410000 */
[----:B------:R-:W-:Y:S01]  /*9070*/  FMUL.FTZ R74, R25, UR4 ;  /* 0x00000004194a7c20 */ /* 0x000fe20008410000 */
[----:B------:R-:W-:Y:S01]  /*9080*/  FMUL.FTZ R25, R32, UR4 ;  /* 0x0000000420197c20 */ /* 0x000fe20008410000 */
[----:B------:R-:W3:Y:S01]  /*9090*/  MUFU.TANH R92, R26 ;  /* 0x0000001a005c7308 */ /* 0x000ee20000002400 */
[----:B------:R-:W-:Y:S01]  /*90a0*/  FMUL.FTZ R30, R30, UR4 ;  /* 0x000000041e1e7c20 */ /* 0x000fe20008410000 */
[----:B------:R-:W4:Y:S01]  /*90b0*/  @P2 LDC R29, c[0x0][0x450] ;  /* 0x00011400ff1d2b82 */ /* 0x000f220000000800 */
        /* <DEDUP_REMOVED lines=13> */
[----:B------:R3:W2:Y:S01]  /*9190*/  MUFU.TANH R94, R30 ;  /* 0x0000001e005e7308 */ /* 0x0006a20000002400 */
[----:B-1----:R-:W-:-:S02]  /*91a0*/  IMAD.MOV.U32 R27, RZ, RZ, R15 ;  /* 0x000000ffff1b7224 */ /* 0x002fc400078e000f */
[----:B------:R-:W-:Y:S01]  /*91b0*/  FMUL.FTZ R55, R55, UR4 ;  /* 0x0000000437377c20 */ /* 0x000fe20008410000 */
[----:B0-----:R-:W-:-:S04]  /*91c0*/  @P2 IMAD.HI.U32 R26, R15, R36, RZ ;  /* 0x000000240f1a2227 */ /* 0x001fc800078e00ff */
[----:B------:R-:W-:Y:S01]  /*91d0*/  FMUL.FTZ R0, R37, UR4 ;  /* 0x0000000425007c20 */ /* 0x000fe20008410000 */
[----:B------:R-:W-:Y:S01]  /*91e0*/  FMUL.FTZ R72, R24, UR4 ;  /* 0x0000000418487c20 */ /* 0x000fe20008410000 */
[----:B------:R-:W-:Y:S01]  /*91f0*/  FMUL.FTZ R24, R33, UR4 ;  /* 0x0000000421187c20 */ /* 0x000fe20008410000 */
[----:B------:R-:W-:Y:S01]  /*9200*/  IMAD R15, R180, -0x60, R209 ;  /* 0xffffffa0b40f7824 */ /* 0x000fe200078e02d1 */
[----:B------:R2:W0:Y:S01]  /*9210*/  MUFU.TANH R88, R31 ;  /* 0x0000001f00587308 */ /* 0x0004220000002400 */
[----:B------:R-:W-:Y:S01]  /*9220*/  FMUL.FTZ R58, R58, UR4 ;  /* 0x000000043a3a7c20 */ /* 0x000fe20008410000 */
[----:B----4-:R-:W-:Y:S01]  /*9230*/  @P2 SHF.R.U32.HI R27, RZ, R29, R26 ;  /* 0x0000001dff1b2219 */ /* 0x010fe2000001161a */
[----:B------:R-:W-:Y:S02]  /*9240*/  VIADD R26, R15, 0x60 ;  /* 0x000000600f1a7836 */ /* 0x000fe40000000000 */
[----:B------:R-:W-:Y:S01]  /*9250*/  FMUL.FTZ R59, R59, UR4 ;  /* 0x000000043b3b7c20 */ /* 0x000fe20008410000 */
[----:B------:R-:W-:Y:S01]  /*9260*/  FMUL.FTZ R62, R62, UR4 ;  /* 0x000000043e3e7c20 */ /* 0x000fe20008410000 */
[----:B------:R-:W-:Y:S01]  /*9270*/  FMUL.FTZ R63, R63, UR4 ;  /* 0x000000043f3f7c20 */ /* 0x000fe20008410000 */
[----:B---3--:R-:W1:Y:S01]  /*9280*/  SHFL.IDX PT, R30, R27, 0x1, 0x1c1f ;  /* 0x003c1f001b1e7f89 */ /* 0x008e6200000e0000 */
[----:B------:R-:W-:Y:S01]  /*9290*/  IMAD R90, R215, -0x2, R26 ;  /* 0xfffffffed75a7824 */ /* 0x000fe200078e021a */
[----:B------:R-:W3:Y:S01]  /*92a0*/  MUFU.TANH R34, R34 ;  /* 0x0000002200227308 */ /* 0x000ee20000002400 */
[----:B------:R-:W-:Y:S01]  /*92b0*/  FMUL.FTZ R67, R67, UR4 ;  /* 0x0000000443437c20 */ /* 0x000fe20008410000 */
[----:B------:R-:W-:Y:S01]  /*92c0*/  FMUL.FTZ R12, R40, UR4 ;  /* 0x00000004280c7c20 */ /* 0x000fe20008410000 */
[----:B------:R-:W-:Y:S01]  /*92d0*/  FMUL.FTZ R70, R70, UR4 ;  /* 0x0000000446467c20 */ /* 0x000fe20008410000 */
[--C-:B------:R-:W-:Y:S01]  /*92e0*/  IADD3 R29, -R207, 0x1, R90.reuse ;  /* 0x00000001cf1d7810 */ /* 0x100fe20007ffe15a */
[----:B------:R-:W-:Y:S01]  /*92f0*/  FMUL.FTZ R71, R71, UR4 ;  /* 0x0000000447477c20 */ /* 0x000fe20008410000 */
[----:B------:R-:W-:Y:S01]  /*9300*/  FMUL.FTZ R44, R44, UR4 ;  /* 0x000000042c2c7c20 */ /* 0x000fe20008410000 */
[----:B------:R-:W4:Y:S01]  /*9310*/  SHFL.IDX PT, R27, R27, RZ, 0x1c1f ;  /* 0x001c1fff1b1b7589 */ /* 0x000f2200000e0000 */
        /* <DEDUP_REMOVED lines=14> */
[----:B-1----:R-:W-:Y:S01]  /*9400*/  VIADDMNMX R30, R30, R29, R90, PT ;  /* 0x0000001d1e1e7246 */ /* 0x002fe2000380015a */
[----:B------:R-:W-:Y:S01]  /*9410*/  FMUL.FTZ R68, R68, UR4 ;  /* 0x0000000444447c20 */ /* 0x000fe20008410000 */
[----:B------:R-:W1:Y:S01]  /*9420*/  MUFU.TANH R39, R39 ;  /* 0x0000002700277308 */ /* 0x000e620000002400 */
[----:B------:R-:W-:Y:S01]  /*9430*/  FMUL.FTZ R69, R69, UR4 ;  /* 0x0000000445457c20 */ /* 0x000fe20008410000 */
[----:B------:R-:W-:-:S02]  /*9440*/  ISETP.GT.AND P3, PT, R30, RZ, PT ;  /* 0x000000ff1e00720c */ /* 0x000fc40003f64270 */
[C---:B------:R-:W-:Y:S02]  /*9450*/  ISETP.GT.AND P4, PT, R30.reuse, 0x1, PT ;  /* 0x000000011e00780c */ /* 0x040fe40003f84270 */
[----:B------:R-:W-:Y:S02]  /*9460*/  ISETP.GT.AND P2, PT, R30, 0x8, PT ;  /* 0x000000081e00780c */ /* 0x000fe40003f44270 */
[----:B------:R-:W-:Y:S01]  /*9470*/  FSEL R92, R92, -INF , P3 ;  /* 0xff8000005c5c7808 */ /* 0x000fe20001800000 */
[----:B------:R-:W1:Y:S01]  /*9480*/  MUFU.TANH R42, R42 ;  /* 0x0000002a002a7308 */ /* 0x000e620000002400 */
[----:B--2---:R-:W-:Y:S02]  /*9490*/  FSEL R31, R32, -INF , P4 ;  /* 0xff800000201f7808 */ /* 0x004fe40002000000 */
[----:B------:R-:W-:Y:S02]  /*94a0*/  ISETP.GT.AND P3, PT, R30, 0x9, PT ;  /* 0x000000091e00780c */ /* 0x000fe40003f64270 */
[----:B------:R-:W-:-:S02]  /*94b0*/  FSEL R94, R94, -INF , P2 ;  /* 0xff8000005e5e7808 */ /* 0x000fc40001000000 */
[----:B------:R-:W-:Y:S01]  /*94c0*/  FMNMX.FTZ R15, R92, R31, !PT ;  /* 0x0000001f5c0f7209 */ /* 0x000fe20007810000 */
[----:B------:R-:W2:Y:S01]  /*94d0*/  MUFU.TANH R43, R43 ;  /* 0x0000002b002b7308 */ /* 0x000ea20000002400 */
[----:B------:R-:W-:Y:S02]  /*94e0*/  ISETP.GT.AND P2, PT, R30, 0x10, PT ;  /* 0x000000101e00780c */ /* 0x000fe40003f44270 */
[----:B0-----:R-:W-:Y:S02]  /*94f0*/  FSEL R88, R88, -INF , P3 ;  /* 0xff80000058587808 */ /* 0x001fe40001800000 */
[----:B------:R-:W-:Y:S02]  /*9500*/  FMNMX.FTZ R15, R94, R15, !PT ;  /* 0x0000000f5e0f7209 */ /* 0x000fe40007810000 */
[----:B------:R-:W-:Y:S01]  /*9510*/  ISETP.GT.AND P3, PT, R30, 0x11, PT ;  /* 0x000000111e00780c */ /* 0x000fe20003f64270 */
[----:B------:R-:W0:Y:S01]  /*9520*/  MUFU.TANH R46, R46 ;  /* 0x0000002e002e7308 */ /* 0x000e220000002400 */
[----:B---3--:R-:W-:-:S02]  /*9530*/  FSEL R86, R34, -INF , P2 ;  /* 0xff80000022567808 */ /* 0x008fc40001000000 */
[----:B------:R-:W-:Y:S02]  /*9540*/  FMNMX.FTZ R15, R88, R15, !PT ;  /* 0x0000000f580f7209 */ /* 0x000fe40007810000 */
[----:B------:R-:W-:Y:S02]  /*9550*/  ISETP.GT.AND P2, PT, R30, 0x18, PT ;  /* 0x000000181e00780c */ /* 0x000fe40003f44270 */
[----:B------:R-:W-:Y:S01]  /*9560*/  FSEL R84, R35, -INF , P3 ;  /* 0xff80000023547808 */ /* 0x000fe20001800000 */
[----:B------:R-:W3:Y:S01]  /*9570*/  MUFU.TANH R47, R47 ;  /* 0x0000002f002f7308 */ /* 0x000ee20000002400 */
[----:B------:R-:W-:Y:S02]  /*9580*/  FMNMX.FTZ R15, R86, R15, !PT ;  /* 0x0000000f560f7209 */ /* 0x000fe40007810000 */
[----:B------:R-:W-:Y:S02]  /*9590*/  ISETP.GT.AND P3, PT, R30, 0x19, PT ;  /* 0x000000191e00780c */ /* 0x000fe40003f64270 */
[----:B----4-:R-:W-:-:S02]  /*95a0*/  FSEL R82, R38, -INF , P2 ;  /* 0xff80000026527808 */ /* 0x010fc40001000000 */
[----:B------:R-:W-:Y:S01]  /*95b0*/  FMNMX.FTZ R15, R84, R15, !PT ;  /* 0x0000000f540f7209 */ /* 0x000fe20007810000 */
[----:B------:R0:W-:Y:S01]  /*95c0*/  MUFU.TANH R36, R50 ;  /* 0x0000003200247308 */ /* 0x0001e20000002400 */
[----:B------:R-:W-:Y:S02]  /*95d0*/  ISETP.GT.AND P2, PT, R30, 0x20, PT ;  /* 0x000000201e00780c */ /* 0x000fe40003f44270 */
[----:B-1----:R-:W-:Y:S02]  /*95e0*/  FSEL R26, R39, -INF , P3 ;  /* 0xff800000271a7808 */ /* 0x002fe40001800000 */
[----:B------:R-:W-:Y:S02]  /*95f0*/  FMNMX.FTZ R15, R82, R15, !PT ;  /* 0x0000000f520f7209 */ /* 0x000fe40007810000 */
[----:B------:R-:W-:Y:S01]  /*9600*/  ISETP.GT.AND P3, PT, R30, 0x21, PT ;  /* 0x000000211e00780c */ /* 0x000fe20003f64270 */
[----:B------:R-:W1:Y:S01]  /*9610*/  MUFU.TANH R51, R51 ;  /* 0x0000003300337308 */ /* 0x000e620000002400 */
[----:B------:R-:W-:-:S02]  /*9620*/  FSEL R80, R42, -INF , P2 ;  /* 0xff8000002a507808 */ /* 0x000fc40001000000 */
[----:B------:R-:W-:Y:S02]  /*9630*/  FMNMX.FTZ R15, R26, R15, !PT ;  /* 0x0000000f1a0f7209 */ /* 0x000fe40007810000 */
[----:B------:R-:W-:Y:S02]  /*9640*/  ISETP.GT.AND P2, PT, R30, 0x28, PT ;  /* 0x000000281e00780c */ /* 0x000fe40003f44270 */
[----:B--2---:R-:W-:Y:S01]  /*9650*/  FSEL R78, R43, -INF , P3 ;  /* 0xff8000002b4e7808 */ /* 0x004fe20001800000 */
[----:B------:R3:W-:Y:S01]  /*9660*/  MUFU.TANH R37, R54 ;  /* 0x0000003600257308 */ /* 0x0007e20000002400 */
[----:B------:R-:W-:Y:S02]  /*9670*/  FMNMX.FTZ R15, R80, R15, !PT ;  /* 0x0000000f500f7209 */ /* 0x000fe40007810000 */
[----:B------:R-:W-:Y:S02]  /*9680*/  ISETP.GT.AND P3, PT, R30, 0x29, PT ;  /* 0x000000291e00780c */ /* 0x000fe40003f64270 */
[----:B0-----:R-:W-:-:S02]  /*9690*/  FSEL R50, R46, -INF , P2 ;  /* 0xff8000002e327808 */ /* 0x001fc40001000000 */
[----:B------:R-:W-:Y:S01]  /*96a0*/  FMNMX.FTZ R15, R78, R15, !PT ;  /* 0x0000000f4e0f7209 */ /* 0x000fe20007810000 */
[----:B------:R-:W0:Y:S01]  /*96b0*/  MUFU.TANH R55, R55 ;  /* 0x0000003700377308 */ /* 0x000e220000002400 */
[----:B------:R-:W-:Y:S02]  /*96c0*/  ISETP.GT.AND P2, PT, R30, 0x30, PT ;  /* 0x000000301e00780c */ /* 0x000fe40003f44270 */
[----:B---3--:R-:W-:Y:S02]  /*96d0*/  FSEL R54, R47, -INF , P3 ;  /* 0xff8000002f367808 */ /* 0x008fe40001800000 */
[----:B------:R-:W-:Y:S01]  /*96e0*/  FMNMX.FTZ R33, R50, R15, !PT ;  /* 0x0000000f32217209 */ /* 0x000fe20007810000 */
[----:B------:R-:W-:Y:S01]  /*96f0*/  FMUL.FTZ R15, R66, UR4 ;  /* 0x00000004420f7c20 */ /* 0x000fe20008410000 */
[----:B------:R-:W-:Y:S01]  /*9700*/  ISETP.GT.AND P3, PT, R30, 0x31, PT ;  /* 0x000000311e00780c */ /* 0x000fe20003f64270 */
[----:B------:R2:W3:Y:S01]  /*9710*/  MUFU.TANH R32, R58 ;  /* 0x0000003a00207308 */ /* 0x0004e20000002400 */
[----:B------:R-:W-:Y:S01]  /*9720*/  FMNMX.FTZ R33, R54, R33, !PT ;  /* 0x0000002136217209 */ /* 0x000fe20007810000 */
[----:B------:R-:W-:Y:S01]  /*9730*/  ULDC UR4, c[0x0][0x988] ;  /* 0x0002620000047ab9 */ /* 0x000fe20000000800 */
[----:B-1----:R-:W-:-:S02]  /*9740*/  FSEL R76, R51, -INF , P3 ;  /* 0xff800000334c7808 */ /* 0x002fc40001800000 */
[----:B------:R-:W-:Y:S02]  /*9750*/  ISETP.GT.AND P3, PT, R30, 0x39, PT ;  /* 0x000000391e00780c */ /* 0x000fe40003f64270 */
[----:B------:R-:W-:Y:S01]  /*9760*/  VIADDMNMX R27, R27, R29, R90, PT ;  /* 0x0000001d1b1b7246 */ /* 0x000fe2000380015a */
[----:B------:R-:W1:Y:S01]  /*9770*/  MUFU.TANH R59, R59 ;  /* 0x0000003b003b7308 */ /* 0x000e620000002400 */
[----:B--2---:R-:W-:Y:S02]  /*9780*/  FSEL R58, R36, -INF , P2 ;  /* 0xff800000243a7808 */ /* 0x004fe40001000000 */
[----:B------:R-:W-:Y:S02]  /*9790*/  ISETP.GT.AND P2, PT, R30, 0x38, PT ;  /* 0x000000381e00780c */ /* 0x000fe40003f44270 */
[----:B------:R-:W-:Y:S02]  /*97a0*/  FMNMX.FTZ R33, R58, R33, !PT ;  /* 0x000000213a217209 */ /* 0x000fe40007810000 */
[----:B0-----:R-:W-:Y:S01]  /*97b0*/  FSEL R66, R55, -INF , P3 ;  /* 0xff80000037427808 */ /* 0x001fe20001800000 */
[----:B------:R0:W2:Y:S01]  /*97c0*/  MUFU.TANH R38, R62 ;  /* 0x0000003e00267308 */ /* 0x0000a20000002400 */
[----:B------:R-:W-:-:S02]  /*97d0*/  FMNMX.FTZ R33, R76, R33, !PT ;  /* 0x000000214c217209 */ /* 0x000fc40007810000 */
[----:B------:R-:W-:Y:S02]  /*97e0*/  ISETP.GT.AND P3, PT, R30, 0x41, PT ;  /* 0x000000411e00780c */ /* 0x000fe40003f64270 */
[----:B------:R-:W-:-:S03]  /*97f0*/  ISETP.GT.AND P4, PT, R27, 0x8, PT ;  /* 0x000000081b00780c */ /* 0x000fc60003f84270 */
[----:B------:R-:W4:Y:S01]  /*9800*/  MUFU.TANH R42, R63 ;  /* 0x0000003f002a7308 */ /* 0x000f220000002400 */
[----:B0-----:R-:W-:Y:S02]  /*9810*/  FSEL R62, R37, -INF , P2 ;  /* 0xff800000253e7808 */ /* 0x001fe40001000000 */
[----:B------:R-:W-:Y:S02]  /*9820*/  ISETP.GT.AND P2, PT, R30, 0x40, PT ;  /* 0x000000401e00780c */ /* 0x000fe40003f44270 */
[----:B------:R-:W-:Y:S02]  /*9830*/  FMNMX.FTZ R33, R62, R33, !PT ;  /* 0x000000213e217209 */ /* 0x000fe40007810000 */
[----:B---3--:R-:W-:Y:S01]  /*9840*/  FSEL R46, R32, -INF , P2 ;  /* 0xff800000202e7808 */ /* 0x008fe20001000000 */
[----:B------:R-:W0:Y:S01]  /*9850*/  MUFU.TANH R15, R15 ;  /* 0x0000000f000f7308 */ /* 0x000e220000002400 */
[----:B------:R-:W-:Y:S02]  /*9860*/  FMNMX.FTZ R33, R66, R33, !PT ;  /* 0x0000002142217209 */ /* 0x000fe40007810000 */
[----:B------:R-:W-:-:S02]  /*9870*/  ISETP.GT.AND P2, PT, R30, 0x48, PT ;  /* 0x000000481e00780c */ /* 0x000fc40003f44270 */
[----:B-1----:R-:W-:Y:S02]  /*9880*/  FSEL R32, R59, -INF , P3 ;  /* 0xff8000003b207808 */ /* 0x002fe40001800000 */
[----:B------:R-:W-:Y:S01]  /*9890*/  FMNMX.FTZ R33, R46, R33, !PT ;  /* 0x000000212e217209 */ /* 0x000fe20007810000 */
[----:B------:R-:W1:Y:S01]  /*98a0*/  MUFU.TANH R40, R67 ;  /* 0x0000004300287308 */ /* 0x000e620000002400 */
[----:B------:R-:W-:Y:S02]  /*98b0*/  ISETP.GT.AND P3, PT, R30, 0x49, PT ;  /* 0x000000491e00780c */ /* 0x000fe40003f64270 */
[----:B--2---:R-:W-:Y:S02]  /*98c0*/  FSEL R38, R38, -INF , P2 ;  /* 0xff80000026267808 */ /* 0x004fe40001000000 */
[----:B------:R-:W-:Y:S02]  /*98d0*/  FMNMX.FTZ R33, R32, R33, !PT ;  /* 0x0000002120217209 */ /* 0x000fe40007810000 */
[----:B------:R-:W-:Y:S01]  /*98e0*/  ISETP.GT.AND P2, PT, R30, 0x50, PT ;  /* 0x000000501e00780c */ /* 0x000fe20003f44270 */
[----:B------:R-:W2:Y:S01]  /*98f0*/  MUFU.TANH R36, R70 ;  /* 0x0000004600247308 */ /* 0x000ea20000002400 */
[----:B----4-:R-:W-:-:S02]  /*9900*/  FSEL R42, R42, -INF , P3 ;  /* 0xff8000002a2a7808 */ /* 0x010fc40001800000 */
[----:B------:R-:W-:Y:S02]  /*9910*/  FMNMX.FTZ R33, R38, R33, !PT ;  /* 0x0000002126217209 */ /* 0x000fe40007810000 */
[----:B------:R-:W-:Y:S02]  /*9920*/  ISETP.GT.AND P3, PT, R30, 0x51, PT ;  /* 0x000000511e00780c */ /* 0x000fe40003f64270 */
[----:B0-----:R-:W-:Y:S01]  /*9930*/  FSEL R34, R15, -INF , P2 ;  /* 0xff8000000f227808 */ /* 0x001fe20001000000 */
[----:B------:R-:W0:Y:S01]  /*9940*/  MUFU.TANH R71, R71 ;  /* 0x0000004700477308 */ /* 0x000e220000002400 */
[----:B------:R-:W-:Y:S02]  /*9950*/  FMNMX.FTZ R33, R42, R33, !PT ;  /* 0x000000212a217209 */ /* 0x000fe40007810000 */
[----:B------:R-:W-:Y:S02]  /*9960*/  ISETP.GT.AND P2, PT, R30, 0x58, PT ;  /* 0x000000581e00780c */ /* 0x000fe40003f44270 */
[----:B-1----:R-:W-:-:S02]  /*9970*/  FSEL R40, R40, -INF , P3 ;  /* 0xff80000028287808 */ /* 0x002fc40001800000 */
[----:B------:R-:W-:Y:S01]  /*9980*/  FMNMX.FTZ R33, R34, R33, !PT ;  /* 0x0000002122217209 */ /* 0x000fe20007810000 */
[----:B------:R1:W-:Y:S01]  /*9990*/  MUFU.TANH R70, R44 ;  /* 0x0000002c00467308 */ /* 0x0003e20000002400 */
[----:B------:R-:W-:Y:S02]  /*99a0*/  ISETP.GT.AND P3, PT, R30, 0x59, PT ;  /* 0x000000591e00780c */ /* 0x000fe40003f64270 */
[----:B--2---:R-:W-:Y:S02]  /*99b0*/  FSEL R36, R36, -INF , P2 ;  /* 0xff80000024247808 */ /* 0x004fe40001000000 */
[----:B------:R-:W-:Y:S02]  /*99c0*/  FMNMX.FTZ R33, R40, R33, !PT ;  /* 0x0000002128217209 */ /* 0x000fe40007810000 */
[----:B------:R-:W-:Y:S01]  /*99d0*/  ISETP.GT.AND P2, PT, R27, RZ, PT ;  /* 0x000000ff1b00720c */ /* 0x000fe20003f44270 */
[----:B------:R-:W2:Y:S01]  /*99e0*/  MUFU.TANH R72, R72 ;  /* 0x0000004800487308 */ /* 0x000ea20000002400 */
[----:B0-----:R-:W-:-:S02]  /*99f0*/  FSEL R30, R71, -INF , P3 ;  /* 0xff800000471e7808 */ /* 0x001fc40001800000 */
[----:B------:R-:W-:Y:S02]  /*9a00*/  FMNMX.FTZ R33, R36, R33, !PT ;  /* 0x0000002124217209 */ /* 0x000fe40007810000 */
[----:B------:R-:W-:Y:S02]  /*9a10*/  ISETP.GT.AND P3, PT, R27, 0x1, PT ;  /* 0x000000011b00780c */ /* 0x000fe40003f64270 */
[----:B------:R-:W-:Y:S01]  /*9a20*/  FMNMX.FTZ R33, R30, R33, !PT ;  /* 0x000000211e217209 */ /* 0x000fe20007810000 */
[----:B------:R-:W0:Y:S04]  /*9a30*/  MUFU.TANH R74, R74 ;  /* 0x0000004a004a7308 */ /* 0x000e280000002400 */
[----:B-1----:R-:W1:Y:S04]  /*9a40*/  SHFL.BFLY PT, R44, R33, 0x2, 0x1f ;  /* 0x0c401f00212c7f89 */ /* 0x002e6800000e0000 */
[----:B------:R-:W-:Y:S01]  /*9a50*/  MUFU.TANH R75, R75 ;  /* 0x0000004b004b7308 */ /* 0x000fe20000002400 */
[----:B--2---:R-:W-:-:S02]  /*9a60*/  FSEL R72, R72, -INF , P2 ;  /* 0xff80000048487808 */ /* 0x004fc40001000000 */
[----:B------:R-:W-:-:S05]  /*9a70*/  ISETP.GT.AND P2, PT, R27, 0x9, PT ;  /* 0x000000091b00780c */ /* 0x000fca0003f44270 */
[----:B------:R-:W2:Y:S01]  /*9a80*/  MUFU.TANH R28, R28 ;  /* 0x0000001c001c7308 */ /* 0x000ea20000002400 */
[----:B0-----:R-:W-:Y:S02]  /*9a90*/  FSEL R74, R74, -INF , P3 ;  /* 0xff8000004a4a7808 */ /* 0x001fe40001800000 */
[----:B------:R-:W-:Y:S02]  /*9aa0*/  ISETP.GT.AND P3, PT, R27, 0x10, PT ;  /* 0x000000101b00780c */ /* 0x000fe40003f64270 */
[----:B------:R-:W-:-:S03]  /*9ab0*/  FMNMX.FTZ R29, R72, R74, !PT ;  /* 0x0000004a481d7209 */ /* 0x000fc60007810000 */
[----:B------:R-:W0:Y:S01]  /*9ac0*/  MUFU.TANH R25, R25 ;  /* 0x0000001900197308 */ /* 0x000e220000002400 */
[----:B-1----:R-:W-:-:S07]  /*9ad0*/  FMNMX.FTZ R44, R33, R44, !PT ;  /* 0x0000002c212c7209 */ /* 0x002fce0007810000 */
[----:B------:R-:W1:Y:S01]  /*9ae0*/  MUFU.TANH R24, R24 ;  /* 0x0000001800187308 */ /* 0x000e620000002400 */
[----:B------:R-:W3:Y:S01]  /*9af0*/  SHFL.BFLY PT, R15, R44, 0x1, 0x1f ;  /* 0x0c201f002c0f7f89 */ /* 0x000ee200000e0000 */
[----:B--2---:R-:W-:Y:S02]  /*9b00*/  FSEL R28, R28, -INF , P2 ;  /* 0xff8000001c1c7808 */ /* 0x004fe40001000000 */
[----:B------:R-:W-:-:S04]  /*9b10*/  ISETP.GT.AND P2, PT, R27, 0x11, PT ;  /* 0x000000111b00780c */ /* 0x000fc80003f44270 */
[----:B------:R-:W2:Y:S08]  /*9b20*/  MUFU.TANH R14, R14 ;  /* 0x0000000e000e7308 */ /* 0x000eb00000002400 */
[----:B------:R-:W4:Y:S08]  /*9b30*/  MUFU.TANH R0, R0 ;  /* 0x0000000000007308 */ /* 0x000f300000002400 */
[----:B------:R-:W4:Y:S01]  /*9b40*/  MUFU.TANH R12, R12 ;  /* 0x0000000c000c7308 */ /* 0x000f220000002400 */
[----:B---3--:R-:W-:Y:S01]  /*9b50*/  FMNMX.FTZ R176, R44, R15, !PT ;  /* 0x0000000f2cb07209 */ /* 0x008fe20007810000 */
[----:B------:R-:W-:Y:S01]  /*9b60*/  IMAD.U32 R15, RZ, RZ, UR4 ;  /* 0x00000004ff0f7e24 */ /* 0x000fe2000f8e00ff */
[----:B------:R-:W-:-:S02]  /*9b70*/  FSEL R44, R75, -INF , P4 ;  /* 0xff8000004b2c7808 */ /* 0x000fc40002000000 */
[C---:B------:R-:W-:Y:S01]  /*9b80*/  FSETP.NEU.FTZ.AND P4, PT, R176.reuse, -INF , PT ;  /* 0xff800000b000780b */ /* 0x040fe20003f9d000 */
[----:B------:R-:W-:Y:S01]  /*9b90*/  FMUL.FTZ R33, R176, R15 ;  /* 0x0000000fb0217220 */ /* 0x000fe20000410000 */
[----:B------:R-:W-:Y:S01]  /*9ba0*/  FMNMX.FTZ R29, R44, R29, !PT ;  /* 0x0000001d2c1d7209 */ /* 0x000fe20007810000 */
[----:B------:R0:W3:Y:S03]  /*9bb0*/  MUFU.TANH R35, R48 ;  /* 0x0000003000237308 */ /* 0x0000e60000002400 */
[----:B------:R-:W-:Y:S02]  /*9bc0*/  FMNMX.FTZ R29, R28, R29, !PT ;  /* 0x0000001d1c1d7209 */ /* 0x000fe40007810000 */
[----:B------:R-:W-:-:S03]  /*9bd0*/  FSEL R33, R33, RZ, P4 ;  /* 0x000000ff21217208 */ /* 0x000fc60002000000 */
[----:B------:R-:W3:Y:S01]  /*9be0*/  MUFU.TANH R3, R3 ;  /* 0x0000000300037308 */ /* 0x000ee20000002400 */
[----:B0-----:R-:W-:Y:S01]  /*9bf0*/  FSEL R48, R25, -INF , P3 ;  /* 0xff80000019307808 */ /* 0x001fe20001800000 */
[-CC-:B------:R-:W-:Y:S01]  /*9c00*/  FFMA.FTZ R157, R86, R15.reuse, -R33.reuse ;  /* 0x0000000f569d7223 */ /* 0x180fe20000010821 */
[----:B------:R-:W-:Y:S01]  /*9c10*/  ISETP.GT.AND P3, PT, R27, 0x18, PT ;  /* 0x000000181b00780c */ /* 0x000fe20003f64270 */
[--C-:B------:R-:W-:Y:S01]  /*9c20*/  FFMA.FTZ R153, R92, R15, -R33.reuse ;  /* 0x0000000f5c997223 */ /* 0x100fe20000010821 */
[----:B------:R-:W-:Y:S01]  /*9c30*/  FMNMX.FTZ R29, R48, R29, !PT ;  /* 0x0000001d301d7209 */ /* 0x000fe20007810000 */
[-CC-:B------:R-:W-:Y:S01]  /*9c40*/  FFMA.FTZ R155, R94, R15.reuse, -R33.reuse ;  /* 0x0000000f5e9b7223 */ /* 0x180fe20000010821 */
[-CC-:B------:R-:W-:Y:S01]  /*9c50*/  FFMA.FTZ R159, R82, R15.reuse, -R33.reuse ;  /* 0x0000000f529f7223 */ /* 0x180fe20000010821 */
[----:B------:R1:W-:Y:S01]  /*9c60*/  MUFU.TANH R37, R52 ;  /* 0x0000003400257308 */ /* 0x0003e20000002400 */
[-CC-:B------:R-:W-:Y:S01]  /*9c70*/  FFMA.FTZ R161, R80, R15.reuse, -R33.reuse ;  /* 0x0000000f50a17223 */ /* 0x180fe20000010821 */
[-CC-:B------:R-:W-:Y:S01]  /*9c80*/  FFMA.FTZ R31, R31, R15.reuse, -R33.reuse ;  /* 0x0000000f1f1f7223 */ /* 0x180fe20000010821 */
[-CC-:B------:R-:W-:Y:S01]  /*9c90*/  FFMA.FTZ R26, R26, R15.reuse, -R33.reuse ;  /* 0x0000000f1a1a7223 */ /* 0x180fe20000010821 */
[-CC-:B------:R-:W-:Y:S01]  /*9ca0*/  FFMA.FTZ R30, R30, R15.reuse, -R33.reuse ;  /* 0x0000000f1e1e7223 */ /* 0x180fe20000010821 */
[-CC-:B------:R-:W-:Y:S01]  /*9cb0*/  FFMA.FTZ R50, R50, R15.reuse, -R33.reuse ;  /* 0x0000000f32327223 */ /* 0x180fe20000010821 */
[-CC-:B------:R-:W-:Y:S01]  /*9cc0*/  FFMA.FTZ R54, R54, R15.reuse, -R33.reuse ;  /* 0x0000000f36367223 */ /* 0x180fe20000010821 */
[-CC-:B------:R-:W-:Y:S01]  /*9cd0*/  FFMA.FTZ R58, R58, R15.reuse, -R33.reuse ;  /* 0x0000000f3a3a7223 */ /* 0x180fe20000010821 */
[----:B------:R2:W-:Y:S01]  /*9ce0*/  MUFU.TANH R39, R56 ;  /* 0x0000003800277308 */ /* 0x0005e20000002400 */
[----:B-1----:R-:W-:Y:S01]  /*9cf0*/  FSEL R52, R24, -INF , P2 ;  /* 0xff80000018347808 */ /* 0x002fe20001000000 */
[-CC-:B------:R-:W-:Y:S01]  /*9d00*/  FFMA.FTZ R24, R84, R15.reuse, -R33.reuse ;  /* 0x0000000f54187223 */ /* 0x180fe20000010821 */
[C---:B------:R-:W-:Y:S01]  /*9d10*/  ISETP.GT.AND P2, PT, R27.reuse, 0x19, PT ;  /* 0x000000191b00780c */ /* 0x040fe20003f44270 */
[--C-:B------:R-:W-:Y:S01]  /*9d20*/  FFMA.FTZ R76, R76, R15, -R33.reuse ;  /* 0x0000000f4c4c7223 */ /* 0x100fe20000010821 */
[----:B------:R-:W-:Y:S01]  /*9d30*/  FMNMX.FTZ R29, R52, R29, !PT ;  /* 0x0000001d341d7209 */ /* 0x000fe20007810000 */
[-CC-:B------:R-:W-:Y:S01]  /*9d40*/  FFMA.FTZ R62, R62, R15.reuse, -R33.reuse ;  /* 0x0000000f3e3e7223 */ /* 0x180fe20000010821 */
[-CC-:B------:R-:W-:Y:S01]  /*9d50*/  FFMA.FTZ R66, R66, R15.reuse, -R33.reuse ;  /* 0x0000000f42427223 */ /* 0x180fe20000010821 */
[----:B------:R-:W0:Y:S01]  /*9d60*/  MUFU.TANH R45, R45 ;  /* 0x0000002d002d7308 */ /* 0x000e220000002400 */
[----:B--2---:R-:W-:Y:S01]  /*9d70*/  FSEL R56, R14, -INF , P3 ;  /* 0xff8000000e387808 */ /* 0x004fe20001800000 */
        /* <DEDUP_REMOVED lines=9> */
[----:B------:R-:W-:-:S05]  /*9e10*/  FFMA.FTZ R36, R36, R15, -R33 ;  /* 0x0000000f24247223 */ /* 0x000fca0000010821 */
[----:B------:R1:W-:Y:S01]  /*9e20*/  MUFU.TANH R100, R64 ;  /* 0x0000004000647308 */ /* 0x0003e20000002400 */
[----:B----4-:R-:W-:Y:S02]  /*9e30*/  FSEL R60, R0, -INF , P2 ;  /* 0xff800000003c7808 */ /* 0x010fe40001000000 */
[----:B------:R-:W-:Y:S02]  /*9e40*/  ISETP.GT.AND P2, PT, R27, 0x21, PT ;  /* 0x000000211b00780c */ /* 0x000fe40003f44270 */
[----:B------:R-:W-:-:S03]  /*9e50*/  FMNMX.FTZ R29, R60, R29, !PT ;  /* 0x0000001d3c1d7209 */ /* 0x000fc60007810000 */
[----:B------:R-:W2:Y:S01]  /*9e60*/  MUFU.TANH R49, R49 ;  /* 0x0000003100317308 */ /* 0x000ea20000002400 */
[----:B-1----:R-:W-:Y:S01]  /*9e70*/  FSEL R64, R12, -INF , P3 ;  /* 0xff8000000c407808 */ /* 0x002fe20001800000 */
[----:B------:R-:W-:Y:S01]  /*9e80*/  FFMA.FTZ R12, R88, R15, -R33 ;  /* 0x0000000f580c7223 */ /* 0x000fe20000010821 */
[C---:B------:R-:W-:Y:S02]  /*9e90*/  ISETP.GT.AND P3, PT, R27.reuse, 0x28, PT ;  /* 0x000000281b00780c */ /* 0x040fe40003f64270 */
[----:B------:R-:W-:Y:S02]  /*9ea0*/  FMNMX.FTZ R29, R64, R29, !PT ;  /* 0x0000001d401d7209 */ /* 0x000fe40007810000 */
[----:B------:R-:W-:Y:S01]  /*9eb0*/  FSEL R70, R70, -INF , P3 ;  /* 0xff80000046467808 */ /* 0x000fe20001800000 */
[----:B------:R1:W-:Y:S01]  /*9ec0*/  MUFU.TANH R102, R68 ;  /* 0x0000004400667308 */ /* 0x0003e20000002400 */
[----:B------:R-:W-:-:S04]  /*9ed0*/  ISETP.GT.AND P3, PT, R27, 0x30, PT ;  /* 0x000000301b00780c */ /* 0x000fc80003f64270 */
[----:B---3--:R-:W-:Y:S02]  /*9ee0*/  FSEL R90, R35, -INF , P3 ;  /* 0xff800000235a7808 */ /* 0x008fe40001800000 */
[----:B------:R-:W-:Y:S01]  /*9ef0*/  ISETP.GT.AND P3, PT, R27, 0x38, PT ;  /* 0x000000381b00780c */ /* 0x000fe20003f64270 */
[----:B------:R-:W3:Y:S01]  /*9f00*/  MUFU.TANH R53, R53 ;  /* 0x0000003500357308 */ /* 0x000ee20000002400 */
[----:B-1----:R-:W-:Y:S01]  /*9f10*/  FSEL R68, R3, -INF , P2 ;  /* 0xff80000003447808 */ /* 0x002fe20001000000 */
[----:B------:R-:W-:Y:S01]  /*9f20*/  FFMA.FTZ R3, R78, R15, -R33 ;  /* 0x0000000f4e037223 */ /* 0x000fe20000010821 */
        /* <DEDUP_REMOVED lines=8> */
[----:B------:R-:W1:Y:S01]  /*9fb0*/  MUFU.TANH R61, R61 ;  /* 0x0000003d003d7308 */ /* 0x000e620000002400 */
[----:B------:R-:W-:Y:S02]  /*9fc0*/  FMNMX.FTZ R29, R90, R29, !PT ;  /* 0x0000001d5a1d7209 */ /* 0x000fe40007810000 */
[----:B------:R-:W-:Y:S02]  /*9fd0*/  ISETP.GT.AND P2, PT, R27, 0x39, PT ;  /* 0x000000391b00780c */ /* 0x000fe40003f44270 */
[----:B------:R-:W-:-:S02]  /*9fe0*/  FSEL R92, R37, -INF , P3 ;  /* 0xff800000255c7808 */ /* 0x000fc40001800000 */
[----:B------:R-:W-:Y:S01]  /*9ff0*/  FMNMX.FTZ R29, R86, R29, !PT ;  /* 0x0000001d561d7209 */ /* 0x000fe20007810000 */
[----:B------:R-:W2:Y:S01]  /*a000*/  MUFU.TANH R65, R65 ;  /* 0x0000004100417308 */ /* 0x000ea20000002400 */
[----:B------:R-:W-:Y:S02]  /*a010*/  ISETP.GT.AND P3, PT, R27, 0x40, PT ;  /* 0x000000401b00780c */ /* 0x000fe40003f64270 */
[----:B---3--:R-:W-:Y:S02]  /*a020*/  FSEL R84, R53, -INF , P2 ;  /* 0xff80000035547808 */ /* 0x008fe40001000000 */
[----:B------:R-:W-:Y:S02]  /*a030*/  FMNMX.FTZ R29, R92, R29, !PT ;  /* 0x0000001d5c1d7209 */ /* 0x000fe40007810000 */
[----:B------:R-:W-:Y:S01]  /*a040*/  ISETP.GT.AND P2, PT, R27, 0x41, PT ;  /* 0x000000411b00780c */ /* 0x000fe20003f44270 */
[----:B------:R-:W3:Y:S01]  /*a050*/  MUFU.TANH R69, R69 ;  /* 0x0000004500457308 */ /* 0x000ee20000002400 */
[----:B------:R-:W-:-:S02]  /*a060*/  FSEL R94, R39, -INF , P3 ;  /* 0xff800000275e7808 */ /* 0x000fc40001800000 */
[----:B------:R-:W-:Y:S02]  /*a070*/  FMNMX.FTZ R29, R84, R29, !PT ;  /* 0x0000001d541d7209 */ /* 0x000fe40007810000 */
[----:B------:R-:W-:Y:S02]  /*a080*/  ISETP.GT.AND P3, PT, R27, 0x48, PT ;  /* 0x000000481b00780c */ /* 0x000fe40003f64270 */
[----:B0-----:R-:W-:Y:S01]  /*a090*/  FSEL R82, R57, -INF , P2 ;  /* 0xff80000039527808 */ /* 0x001fe20001000000 */
[----:B------:R0:W-:Y:S01]  /*a0a0*/  MUFU.EX2 R104, R3 ;  /* 0x0000000300687308 */ /* 0x0001e20000000800 */
[----:B------:R-:W-:Y:S02]  /*a0b0*/  FMNMX.FTZ R29, R94, R29, !PT ;  /* 0x0000001d5e1d7209 */ /* 0x000fe40007810000 */
[----:B------:R-:W-:Y:S02]  /*a0c0*/  ISETP.GT.AND P2, PT, R27, 0x49, PT ;  /* 0x000000491b00780c */ /* 0x000fe40003f44270 */
[----:B------:R-:W-:-:S02]  /*a0d0*/  FSEL R96, R96, -INF , P3 ;  /* 0xff80000060607808 */ /* 0x000fc40001800000 */
[----:B------:R-:W-:Y:S01]  /*a0e0*/  FMNMX.FTZ R29, R82, R29, !PT ;  /* 0x0000001d521d7209 */ /* 0x000fe20007810000 */
[----:B------:R-:W-:Y:S01]  /*a0f0*/  MUFU.EX2 R153, R153 ;  /* 0x0000009900997308 */ /* 0x000fe20000000800 */
[----:B------:R-:W-:Y:S02]  /*a100*/  ISETP.GT.AND P3, PT, R27, 0x50, PT ;  /* 0x000000501b00780c */ /* 0x000fe40003f64270 */
[----:B-1----:R-:W-:Y:S02]  /*a110*/  FSEL R98, R61, -INF , P2 ;  /* 0xff8000003d627808 */ /* 0x002fe40001000000 */
[----:B------:R-:W-:Y:S02]  /*a120*/  FMNMX.FTZ R29, R96, R29, !PT ;  /* 0x0000001d601d7209 */ /* 0x000fe40007810000 */
[----:B------:R-:W-:Y:S01]  /*a130*/  ISETP.GT.AND P2, PT, R27, 0x51, PT ;  /* 0x000000511b00780c */ /* 0x000fe20003f44270 */
[----:B------:R-:W1:Y:S01]  /*a140*/  MUFU.EX2 R0, R31 ;  /* 0x0000001f00007308 */ /* 0x000e620000000800 */
[----:B------:R-:W-:-:S02]  /*a150*/  FSEL R100, R100, -INF , P3 ;  /* 0xff80000064647808 */ /* 0x000fc40001800000 */
[----:B------:R-:W-:Y:S02]  /*a160*/  FMNMX.FTZ R29, R98, R29, !PT ;  /* 0x0000001d621d7209 */ /* 0x000fe40007810000 */
[----:B------:R-:W-:Y:S02]  /*a170*/  ISETP.GT.AND P3, PT, R27, 0x58, PT ;  /* 0x000000581b00780c */ /* 0x000fe40003f64270 */
[----:B--2---:R-:W-:Y:S01]  /*a180*/  FSEL R80, R65, -INF , P2 ;  /* 0xff80000041507808 */ /* 0x004fe20001000000 */
[----:B------:R-:W-:Y:S01]  /*a190*/  MUFU.EX2 R155, R155 ;  /* 0x0000009b009b7308 */ /* 0x000fe20000000800 */
[----:B------:R-:W-:Y:S02]  /*a1a0*/  FMNMX.FTZ R29, R100, R29, !PT ;  /* 0x0000001d641d7209 */ /* 0x000fe40007810000 */
[----:B------:R-:W-:Y:S02]  /*a1b0*/  ISETP.GT.AND P2, PT, R27, 0x59, PT ;  /* 0x000000591b00780c */ /* 0x000fe40003f44270 */
[----:B------:R-:W-:-:S02]  /*a1c0*/  FSEL R102, R102, -INF , P3 ;  /* 0xff80000066667808 */ /* 0x000fc40001800000 */
[----:B------:R-:W-:Y:S01]  /*a1d0*/  FMNMX.FTZ R29, R80, R29, !PT ;  /* 0x0000001d501d7209 */ /* 0x000fe20007810000 */
[----:B------:R-:W-:Y:S01]  /*a1e0*/  MUFU.EX2 R12, R12 ;  /* 0x0000000c000c7308 */ /* 0x000fe20000000800 */
[----:B---3--:R-:W-:Y:S02]  /*a1f0*/  FSEL R78, R69, -INF , P2 ;  /* 0xff800000454e7808 */ /* 0x008fe40001000000 */
[----:B------:R-:W-:-:S04]  /*a200*/  FMNMX.FTZ R29, R102, R29, !PT ;  /* 0x0000001d661d7209 */ /* 0x000fc80007810000 */
[----:B------:R-:W-:Y:S01]  /*a210*/  FMNMX.FTZ R29, R78, R29, !PT ;  /* 0x0000001d4e1d7209 */ /* 0x000fe20007810000 */
[----:B------:R-:W-:Y:S04]  /*a220*/  MUFU.EX2 R157, R157 ;  /* 0x0000009d009d7308 */ /* 0x000fe80000000800 */
[----:B------:R-:W0:Y:S04]  /*a230*/  SHFL.BFLY PT, R14, R29, 0x2, 0x1f ;  /* 0x0c401f001d0e7f89 */ /* 0x000e2800000e0000 */
        /* <DEDUP_REMOVED lines=9> */
[----:B0-----:R-:W-:-:S04]  /*a2d0*/  FMNMX.FTZ R14, R3, R14, !PT ;  /* 0x0000000e030e7209 */ /* 0x001fc80007810000 */
[C---:B------:R-:W-:Y:S01]  /*a2e0*/  FSETP.NEU.FTZ.AND P2, PT, R14.reuse, -INF , PT ;  /* 0xff8000000e00780b */ /* 0x040fe20003f5d000 */
[----:B------:R-:W-:Y:S02]  /*a2f0*/  FMUL.FTZ R3, R14, R15 ;  /* 0x0000000f0e037220 */ /* 0x000fe40000410000 */
[----:B------:R-:W-:Y:S03]  /*a300*/  MUFU.EX2 R58, R58 ;  /* 0x0000003a003a7308 */ /* 0x000fe60000000800 */
[----:B------:R-:W-:-:S05]  /*a310*/  FSEL R25, R3, RZ, P2 ;  /* 0x000000ff03197208 */ /* 0x000fca0001000000 */
[-CC-:B------:R-:W-:Y:S01]  /*a320*/  FFMA.FTZ R72, R72, R15.reuse, -R25.reuse ;  /* 0x0000000f48487223 */ /* 0x180fe20000010819 */
[-CC-:B------:R-:W-:Y:S01]  /*a330*/  FFMA.FTZ R74, R74, R15.reuse, -R25.reuse ;  /* 0x0000000f4a4a7223 */ /* 0x180fe20000010819 */
[-CC-:B------:R-:W-:Y:S01]  /*a340*/  FFMA.FTZ R44, R44, R15.reuse, -R25.reuse ;  /* 0x0000000f2c2c7223 */ /* 0x180fe20000010819 */
[-CC-:B------:R-:W-:Y:S01]  /*a350*/  FFMA.FTZ R28, R28, R15.reuse, -R25.reuse ;  /* 0x0000000f1c1c7223 */ /* 0x180fe20000010819 */
[-CC-:B------:R-:W-:Y:S01]  /*a360*/  FFMA.FTZ R48, R48, R15.reuse, -R25.reuse ;  /* 0x0000000f30307223 */ /* 0x180fe20000010819 */
        /* <DEDUP_REMOVED lines=21> */
[----:B------:R-:W-:-:S03]  /*a4c0*/  FFMA.FTZ R78, R78, R15, -R25 ;  /* 0x0000000f4e4e7223 */ /* 0x000fc60000010819 */
[----:B------:R-:W2:Y:S01]  /*a4d0*/  MUFU.EX2 R44, R44 ;  /* 0x0000002c002c7308 */ /* 0x000ea20000000800 */
[----:B-1----:R-:W-:Y:S01]  /*a4e0*/  FADD.FTZ R28, R153, R0 ;  /* 0x00000000991c7221 */ /* 0x002fe20000010000 */
[----:B------:R-:W-:Y:S02]  /*a4f0*/  F2FP.F16.F32.PACK_AB R153, R0, R153 ;  /* 0x000000990099723e */ /* 0x000fe400000000ff */
[----:B0-----:R-:W-:Y:S01]  /*a500*/  F2FP.F16.F32.PACK_AB R152, R27, R72 ;  /* 0x000000481b98723e */ /* 0x001fe200000000ff */
[----:B------:R-:W-:Y:S01]  /*a510*/  FADD.FTZ R3, R155, R28 ;  /* 0x0000001c9b037221 */ /* 0x000fe20000010000 */
[C---:B------:R-:W-:Y:S02]  /*a520*/  F2FP.F16.F32.PACK_AB R155, R12.reuse, R155 ;  /* 0x0000009b0c9b723e */ /* 0x040fe400000000ff */
[----:B------:R-:W0:Y:S01]  /*a530*/  MUFU.EX2 R48, R48 ;  /* 0x0000003000307308 */ /* 0x000e220000000800 */
[----:B------:R-:W-:Y:S01]  /*a540*/  FADD.FTZ R28, R12, R3 ;  /* 0x000000030c1c7221 */ /* 0x000fe20000010000 */
[----:B------:R-:W-:-:S03]  /*a550*/  FADD.FTZ R3, R72, R27 ;  /* 0x0000001b48037221 */ /* 0x000fc60000010000 */
[----:B------:R-:W-:Y:S01]  /*a560*/  FADD.FTZ R41, R157, R28 ;  /* 0x0000001c9d297221 */ /* 0x000fe20000010000 */
[C---:B------:R-:W-:Y:S02]  /*a570*/  F2FP.F16.F32.PACK_AB R157, R24.reuse, R157 ;  /* 0x0000009d189d723e */ /* 0x040fe400000000ff */
[----:B------:R-:W1:Y:S01]  /*a580*/  MUFU.EX2 R31, R52 ;  /* 0x00000034001f7308 */ /* 0x000e620000000800 */
[----:B------:R-:W-:Y:S01]  /*a590*/  FADD.FTZ R30, R24, R41 ;  /* 0x00000029181e7221 */ /* 0x000fe20000010000 */
[----:B--2---:R-:W-:Y:S01]  /*a5a0*/  FADD.FTZ R28, R44, R3 ;  /* 0x000000032c1c7221 */ /* 0x004fe20000010000 */
[----:B------:R-:W-:Y:S02]  /*a5b0*/  F2FP.F16.F32.PACK_AB R154, R29, R44 ;  /* 0x0000002c1d9a723e */ /* 0x000fe400000000ff */
[----:B------:R-:W-:Y:S01]  /*a5c0*/  FADD.FTZ R3, R159, R30 ;  /* 0x0000001e9f037221 */ /* 0x000fe20000010000 */
[----:B------:R-:W-:Y:S01]  /*a5d0*/  FADD.FTZ R43, R29, R28 ;  /* 0x0000001c1d2b7221 */ /* 0x000fe20000010000 */
[C---:B------:R-:W-:Y:S01]  /*a5e0*/  F2FP.F16.F32.PACK_AB R159, R26.reuse, R159 ;  /* 0x0000009f1a9f723e */ /* 0x040fe200000000ff */
[----:B------:R-:W2:Y:S01]  /*a5f0*/  MUFU.EX2 R56, R56 ;  /* 0x0000003800387308 */ /* 0x000ea20000000800 */
[----:B------:R-:W-:Y:S01]  /*a600*/  FADD.FTZ R30, R26, R3 ;  /* 0x000000031a1e7221 */ /* 0x000fe20000010000 */
[----:B0-----:R-:W-:Y:S01]  /*a610*/  FADD.FTZ R28, R48, R43 ;  /* 0x0000002b301c7221 */ /* 0x001fe20000010000 */
[----:B------:R-:W-:-:S02]  /*a620*/  @!P1 VIADD R3, R20, 0x22840 ;  /* 0x0002284014039836 */ /* 0x000fc40000000000 */
[----:B------:R-:W-:Y:S01]  /*a630*/  FADD.FTZ R45, R161, R30 ;  /* 0x0000001ea12d7221 */ /* 0x000fe20000010000 */
[C---:B------:R-:W-:Y:S02]  /*a640*/  F2FP.F16.F32.PACK_AB R161, R104.reuse, R161 ;  /* 0x000000a168a1723e */ /* 0x040fe400000000ff */
[----:B------:R-:W0:Y:S01]  /*a650*/  MUFU.EX2 R33, R60 ;  /* 0x0000003c00217308 */ /* 0x000e220000000800 */
[C---:B-1----:R-:W-:Y:S01]  /*a660*/  FADD.FTZ R43, R31.reuse, R28 ;  /* 0x0000001c1f2b7221 */ /* 0x042fe20000010000 */
[----:B------:R-:W-:Y:S01]  /*a670*/  FADD.FTZ R45, R104, R45 ;  /* 0x0000002d682d7221 */ /* 0x000fe20000010000 */
[----:B------:R-:W-:Y:S01]  /*a680*/  @!P1 PRMT R3, RZ, 0x654, R3 ;  /* 0x00000654ff039816 */ /* 0x000fe20000000003 */
[----:B------:R1:W-:Y:S06]  /*a690*/  BAR.ARV R177, 0x100 ;  /* 0x000400b10000751d */ /* 0x0003ec0000002000 */
[----:B------:R-:W3:Y:S01]  /*a6a0*/  MUFU.EX2 R64, R64 ;  /* 0x0000004000407308 */ /* 0x000ee20000000800 */
[----:B--2---:R-:W-:Y:S01]  /*a6b0*/  FADD.FTZ R28, R56, R43 ;  /* 0x0000002b381c7221 */ /* 0x004fe20000010000 */
[----:B------:R-:W-:Y:S01]  /*a6c0*/  FADD.FTZ R30, R50, R45 ;  /* 0x0000002d321e7221 */ /* 0x000fe20000010000 */
[----:B------:R2:W-:Y:S01]  /*a6d0*/  @!P1 SYNCS.ARRIVE.TRANS64.RED.A1T0 RZ, [R3+URZ], RZ ;  /* 0x000000ff03ff99a7 */ /* 0x0005e2000810043f */
[----:B------:R-:W-:-:S02]  /*a6e0*/  F2FP.F16.F32.PACK_AB R156, R31, R48 ;  /* 0x000000301f9c723e */ /* 0x000fc400000000ff */
[----:B------:R-:W-:Y:S01]  /*a6f0*/  FADD.FTZ R47, R163, R30 ;  /* 0x0000001ea32f7221 */ /* 0x000fe20000010000 */
[----:B0-----:R-:W-:Y:S01]  /*a700*/  FADD.FTZ R45, R33, R28 ;  /* 0x0000001c212d7221 */ /* 0x001fe20000010000 */
[----:B------:R-:W2:Y:S01]  /*a710*/  MUFU.EX2 R35, R68 ;  /* 0x0000004400237308 */ /* 0x000ea20000000800 */
[----:B------:R-:W-:Y:S01]  /*a720*/  F2FP.F16.F32.PACK_AB R163, R163, R50 ;  /* 0x00000032a3a3723e */ /* 0x000fe200000000ff */
[----:B------:R-:W-:Y:S01]  /*a730*/  FADD.FTZ R30, R58, R47 ;  /* 0x0000002f3a1e7221 */ /* 0x000fe20000010000 */
[----:B------:R-:W-:-:S05]  /*a740*/  F2FP.F16.F32.PACK_AB R158, R33, R56 ;  /* 0x00000038219e723e */ /* 0x000fca00000000ff */
[----:B------:R-:W0:Y:S01]  /*a750*/  MUFU.EX2 R165, R76 ;  /* 0x0000004c00a57308 */ /* 0x000e220000000800 */
[----:B---3--:R-:W-:-:S07]  /*a760*/  FADD.FTZ R28, R64, R45 ;  /* 0x0000002d401c7221 */ /* 0x008fce0000010000 */
[----:B------:R-:W3:Y:S01]  /*a770*/  MUFU.EX2 R70, R70 ;  /* 0x0000004600467308 */ /* 0x000ee20000000800 */
[C---:B--2---:R-:W-:Y:S01]  /*a780*/  FADD.FTZ R3, R35.reuse, R28 ;  /* 0x0000001c23037221 */ /* 0x044fe20000010000 */
[----:B------:R-:W-:-:S06]  /*a790*/  F2FP.F16.F32.PACK_AB R160, R35, R64 ;  /* 0x0000004023a0723e */ /* 0x000fcc00000000ff */
        /* <DEDUP_REMOVED lines=48> */
[----:B---3--:R-:W-:Y:S01]  /*aaa0*/  FADD.FTZ R47, R3, R0 ;  /* 0x00000000032f7221 */ /* 0x008fe20000010000 */
[----:B------:R-:W-:Y:S01]  /*aab0*/  FADD.FTZ R0, R175, R12 ;  /* 0x0000000caf007221 */ /* 0x000fe20000010000 */
[----:B------:R-:W-:Y:S02]  /*aac0*/  F2FP.F16.F32.PACK_AB R170, R3, R96 ;  /* 0x0000006003aa723e */ /* 0x000fe400000000ff */
[----:B------:R-:W-:-:S03]  /*aad0*/  F2FP.F16.F32.PACK_AB R175, R175, R36 ;  /* 0x00000024afaf723e */ /* 0x000fc600000000ff */
[----:B------:R-:W3:Y:S01]  /*aae0*/  MUFU.EX2 R102, R102 ;  /* 0x0000006600667308 */ /* 0x000ee20000000800 */
[----:B--2---:R-:W-:-:S07]  /*aaf0*/  FADD.FTZ R12, R100, R47 ;  /* 0x0000002f640c7221 */ /* 0x004fce0000010000 */
[----:B------:R-:W2:Y:S01]  /*ab00*/  MUFU.EX2 R45, R78 ;  /* 0x0000004e002d7308 */ /* 0x000ea20000000800 */
[C---:B0-----:R-:W-:Y:S01]  /*ab10*/  FADD.FTZ R27, R25.reuse, R12 ;  /* 0x0000000c191b7221 */ /* 0x041fe20000010000 */
[----:B------:R-:W-:-:S03]  /*ab20*/  F2FP.F16.F32.PACK_AB R172, R25, R100 ;  /* 0x0000006419ac723e */ /* 0x000fc600000000ff */
[----:B---3--:R-:W-:-:S04]  /*ab30*/  FADD.FTZ R12, R102, R27 ;  /* 0x0000001b660c7221 */ /* 0x008fc80000010000 */
[C---:B--2---:R-:W-:Y:S01]  /*ab40*/  FADD.FTZ R3, R45.reuse, R12 ;  /* 0x0000000c2d037221 */ /* 0x044fe20000010000 */
[----:B------:R-:W-:Y:S01]  /*ab50*/  F2FP.F16.F32.PACK_AB R174, R45, R102 ;  /* 0x000000662dae723e */ /* 0x000fe200000000ff */
[----:B-1----:R-:W-:Y:S06]  /*ab60*/  @!P0 BRA `(.L_x_4945) ;  /* 0x0000000000048947 */ /* 0x002fec0003800000 */
[----:B------:R-:W-:Y:S01]  /*ab70*/  BPT.TRAP 0x1 ;  /* 0x000000040000795c */ /* 0x000fe20000300000 */
.L_x_4945:
[----:B------:R0:W1:Y:S01]  /*ab80*/  SYNCS.PHASECHK.TRANS64.TRYWAIT P2, [R20+URZ+0x22850], R73 ;  /* 0x02285049140075a7 */ /* 0x000062000804017f */
[----:B------:R-:W-:Y:S05]  /*ab90*/  @!P0 BRA `(.L_x_4946) ;  /* 0x0000000000048947 */ /* 0x000fea0003800000 */
[----:B------:R-:W-:Y:S01]  /*aba0*/  BPT.TRAP 0x1 ;  /* 0x000000040000795c */ /* 0x000fe20000300000 */
.L_x_4946:
[----:B------:R-:W-:Y:S04]  /*abb0*/  BSSY B0, `(.L_x_4947) ;  /* 0x0000004000007945 */ /* 0x000fe80003800000 */
[----:B-1----:R-:W-:Y:S05]  /*abc0*/  @P2 BRA `(.L_x_4948) ;  /* 0x0000000000082947 */ /* 0x002fea0003800000 */
[----:B------:R-:W1:Y:S02]  /*abd0*/  SYNCS.PHASECHK.TRANS64.TRYWAIT P2, [R20+URZ+0x22850], R73 ;  /* 0x02285049140075a7 */ /* 0x000e64000804017f */
[----:B-1----:R-:W-:Y:S05]  /*abe0*/  @!P2 BRA `(.L_x_4949) ;  /* 0x00000114008ca947 */ /* 0x002fea0003800000 */
.L_x_4948:
[----:B------:R-:W-:Y:S05]  /*abf0*/  BSYNC B0 ;  /* 0x0000000000007941 */ /* 0x000fea0003800000 */
.L_x_4947:
[----:B------:R-:W-:Y:S05]  /*ac00*/  WARPSYNC.ALL ;  /* 0x0000000000007948 */ /* 0x000fea0003800000 */
[----:B------:R-:W-:Y:S01]  /*ac10*/  IADD3 R12, R18, 0x400, RZ ;  /* 0x00000400120c7810 */ /* 0x000fe20007ffe0ff */
[----:B------:R2:W-:Y:S01]  /*ac20*/  BAR.SYNC.DEFER_BLOCKING R21, 0x100 ;  /* 0x000400150000751d */ /* 0x0005e20000010000 */
[----:B------:R-:W-:Y:S02]  /*ac30*/  IMAD.MOV.U32 R179, RZ, RZ, 0x40000040 ;  /* 0x40000040ffb37424 */ /* 0x000fe400078e00ff */
[----:B------:R-:W-:Y:S01]  /*ac40*/  SHF.R.U32.HI R12, RZ, 0x4, R12 ;  /* 0x00000004ff0c7819 */ /* 0x000fe2000001160c */
[----:B01----:R-:W-:-:S02]  /*ac50*/  @!P1 VIADD R20, R20, 0x22860 ;  /* 0x0002286014149836 */ /* 0x003fc40000000000 */
[----:B------:R-:W-:Y:S01]  /*ac60*/  R2UR UR7, R179 ;  /* 0x00000000b30772ca */ /* 0x000fe200000e0000 */
[----:B------:R-:W-:Y:S01]  /*ac70*/  IMAD.MOV.U32 R179, RZ, RZ, 0x40000040 ;  /* 0x40000040ffb37424 */ /* 0x000fe200078e00ff */
[----:B------:R-:W-:Y:S01]  /*ac80*/  LOP3.LUT R12, R12, 0x3fff, RZ, 0xc0, !PT ;  /* 0x00003fff0c0c7812 */ /* 0x000fe200078ec0ff */
[----:B------:R-:W0:Y:S01]  /*ac90*/  LDC R181, c[0x0][0x448] ;  /* 0x00011200ffb57b82 */ /* 0x000e220000000800 */
[----:B------:R-:W-:Y:S01]  /*aca0*/  @!P1 PRMT R20, RZ, 0x654, R20 ;  /* 0x00000654ff149816 */ /* 0x000fe20000000014 */
[----:B------:R-:W-:Y:S01]  /*acb0*/  ULDC UR44, c[0x0][0x9d8] ;  /* 0x00027600002c7ab9 */ /* 0x000fe20000000800 */
[----:B------:R-:W-:Y:S01]  /*acc0*/  LOP3.LUT R12, R12, 0x3000000, RZ, 0xfc, !PT ;  /* 0x030000000c0c7812 */ /* 0x000fe200078efcff */
[----:B------:R-:W-:Y:S01]  /*acd0*/  ULDC UR45, c[0x0][0x9d8] ;  /* 0x00027600002d7ab9 */ /* 0x000fe20000000800 */
[----:B------:R-:W-:Y:S01]  /*ace0*/  ULDC UR42, c[0x0][0x988] ;  /* 0x00026200002a7ab9 */ /* 0x000fe20000000800 */
[----:B------:R-:W-:Y:S02]  /*acf0*/  ULDC UR43, c[0x0][0x988] ;  /* 0x00026200002b7ab9 */ /* 0x000fe40000000800 */
[----:B------:R-:W-:-:S05]  /*ad00*/  IMAD R178, R19, 0xc00, R12 ;  /* 0x00000c0013b27824 */ /* 0x000fca00078e020c */
[----:B------:R-:W-:Y:S01]  /*ad10*/  R2UR UR6, R178 ;  /* 0x00000000b20672ca */ /* 0x000fe200000e0000 */
[----:B------:R-:W-:Y:S01]  /*ad20*/  WARPGROUP.ARRIVE ;  /* 0x00000000000079c5 */ /* 0x000fe20000000000 */
[----:B0-----:R-:W-:-:S11]  /*ad30*/  ISETP.NE.AND P2, PT, R181, 0x1, PT ;  /* 0x00000001b500780c */ /* 0x001fd60003f45270 */
[----:B------:R-:W-:Y:S02]  /*ad40*/  HGMMA.64x256x16.F32 R24, R152, gdesc[UR4].tnspB, RZ, !UPT, gsb0 ;  /* 0x43e0000498187df0 */ /* 0x000fe4000c0008ff */
[----:B--2---:R-:W0:Y:S02]  /*ad50*/  @P2 LDC R21, c[0x0][0x44c] ;  /* 0x00011300ff152b82 */ /* 0x004e240000000800 */
[----:B0-----:R-:W-:Y:S01]  /*ad60*/  @P2 IMAD.HI.U32 R21, R206, R21, RZ ;  /* 0x00000015ce152227 */ /* 0x001fe200078e00ff */
[----:B------:R-:W-:-:S03]  /*ad70*/  WARPGROUP.DEPBAR.LE gsb0, 0x0 ;  /* 0x00008000000079c5 */ /* 0x000fc60000010000 */
[----:B------:R-:W-:Y:S01]  /*ad80*/  VIADD R152, R178, 0x80 ;  /* 0x00000080b2987836 */ /* 0x000fe20000000000 */
[----:B------:R-:W-:Y:S01]  /*ad90*/  WARPGROUP.ARRIVE ;  /* 0x00000000000079c5 */ /* 0x000fe20000000000 */
[----:B------:R-:W-:Y:S01]  /*ada0*/  IMAD.MOV.U32 R153, RZ, RZ, 0x40000040 ;  /* 0x40000040ff997424 */ /* 0x000fe200078e00ff */
[----:B------:R-:W0:Y:S02]  /*adb0*/  @P2 LDC R154, c[0x0][0x450] ;  /* 0x00011400ff9a2b82 */ /* 0x000e240000000800 */
[----:B------:R-:W-:Y:S01]  /*adc0*/  R2UR UR6, R152 ;  /* 0x00000000980672ca */ /* 0x000fe200000e0000 */
[----:B------:R-:W-:Y:S01]  /*add0*/  VIADD R152, R178, 0x100 ;  /* 0x00000100b2987836 */ /* 0x000fe20000000000 */
[----:B------:R-:W-:Y:S01]  /*ade0*/  R2UR UR7, R153 ;  /* 0x00000000990772ca */ /* 0x000fe200000e0000 */
[----:B------:R-:W-:-:S12]  /*adf0*/  IMAD.MOV.U32 R153, RZ, RZ, 0x40000040 ;  /* 0x40000040ff997424 */ /* 0x000fd800078e00ff */
        /* <DEDUP_REMOVED lines=12> */
[----:B------:R-:W-:Y:S01]  /*aec0*/  VIADD R178, R178, 0x280 ;  /* 0x00000280b2b27836 */ /* 0x000fe20000000000 */
[----:B------:R-:W-:Y:S01]  /*aed0*/  MOV R153, 0x40000040 ;  /* 0x4000004000997802 */ /* 0x000fe20000000f00 */
[----:B------:R-:W-:Y:S02]  /*aee0*/  WARPGROUP.DEPBAR.LE gsb0, 0x0 ;  /* 0x00008000000079c5 */ /* 0x000fe40000010000 */
[----:B------:R-:W-:-:S15]  /*aef0*/  WARPGROUP.ARRIVE ;  /* 0x00000000000079c5 */ /* 0x000fde0000000000 */
[----:B------:R-:W-:-:S05]  /*af00*/  NOP ;  /* 0x0000000000007918 */ /* 0x000fca0000000000 */
[----:B------:R-:W-:Y:S01]  /*af10*/  HGMMA.64x256x16.F32 R24, R164, gdesc[UR4].tnspB, R24, gsb0 ;  /* 0x43e00004a4187df0 */ /* 0x000fe20008000818 */
[----:B------:R-:W-:Y:S01]  /*af20*/  R2UR UR6, R152 ;  /* 0x00000000980672ca */ /* 0x000fe200000e0000 */
[----:B------:R-:W-:Y:S01]  /*af30*/  IMAD.MOV.U32 R152, RZ, RZ, R206 ;  /* 0x000000ffff987224 */ /* 0x000fe200078e00ce */
[----:B------:R-:W-:Y:S02]  /*af40*/  R2UR UR7, R153 ;  /* 0x00000000990772ca */ /* 0x000fe400000e0000 */
[----:B0-----:R-:W-:-:S04]  /*af50*/  @P2 SHF.R.U32.HI R152, RZ, R154, R21 ;  /* 0x0000009aff982219 */ /* 0x001fc80000011615 */
[----:B------:R-:W-:-:S05]  /*af60*/  IADD3 R21, R152, R209, -R207 ;  /* 0x000000d198157210 */ /* 0x000fca0007ffe8cf */
[----:B------:R-:W-:-:S05]  /*af70*/  IMAD.HI R21, R21, 0x2aaaaaab, RZ ;  /* 0x2aaaaaab15157827 */ /* 0x000fca00078e02ff */
[----:B------:R-:W-:Y:S01]  /*af80*/  SHF.R.U32.HI R152, RZ, 0x1f, R21 ;  /* 0x0000001fff987819 */ /* 0x000fe20000011615 */
[----:B------:R-:W-:Y:S02]  /*af90*/  WARPGROUP.DEPBAR.LE gsb0, 0x0 ;  /* 0x00008000000079c5 */ /* 0x000fe40000010000 */
[----:B------:R-:W-:-:S06]  /*afa0*/  WARPGROUP.ARRIVE ;  /* 0x00000000000079c5 */ /* 0x000fcc0000000000 */
        /* <DEDUP_REMOVED lines=9> */
[----:B0-----:R-:W-:Y:S01]  /*b040*/  LEA.HI.SX32 R20, R21, R152, 0x1c ;  /* 0x0000009815147211 */ /* 0x001fe200078fe2ff */
[----:B------:R-:W-:-:S03]  /*b050*/  VIADD R21, R180, 0xfffffffe ;  /* 0xfffffffeb4157836 */ /* 0x000fc60000000000 */
[----:B------:R-:W-:-:S04]  /*b060*/  VIMNMX R20, RZ, R20, !PT ;  /* 0x00000014ff147248 */ /* 0x000fc80007fe0100 */
[----:B------:R-:W-:-:S13]  /*b070*/  ISETP.GE.AND P2, PT, R21, R20, PT ;  /* 0x000000141500720c */ /* 0x000fda0003f46270 */
[----:B------:R-:W-:Y:S05]  /*b080*/  @!P2 BRA `(.L_x_4950) ;  /* 0x0000002c0038a947 */ /* 0x000fea0003800000 */
[----:B------:R-:W-:Y:S02]  /*b090*/  IMAD.MOV.U32 R219, RZ, RZ, R176 ;  /* 0x000000ffffdb7224 */ /* 0x000fe400078e00b0 */
[----:B------:R-:W-:-:S07]  /*b0a0*/  IMAD.MOV.U32 R220, RZ, RZ, R14 ;  /* 0x000000ffffdc7224 */ /* 0x000fce00078e000e */
.L_x_4960:
        /* <DEDUP_REMOVED lines=8> */
.L_x_4951:
[----:B------:R-:W-:Y:S02]  /*b130*/  LEA R211, R19, R18, 0x3 ;  /* 0x0000001213d37211 */ /* 0x000fe400078e18ff */
[----:B------:R-:W-:-:S04]  /*b140*/  SHF.L.U32 R212, R23, 0x1f, RZ ;  /* 0x0000001f17d47819 */ /* 0x000fc800000006ff */
[----:B------:R0:W1:Y:S01]  /*b150*/  SYNCS.PHASECHK.TRANS64.TRYWAIT P2, [R211+URZ+0x22830], R212 ;  /* 0x022830d4d30075a7 */ /* 0x000062000804017f */
[----:B------:R-:W-:Y:S05]  /*b160*/  @!P0 BRA `(.L_x_4952) ;  /* 0x0000000000048947 */ /* 0x000fea0003800000 */
[----:B------:R-:W-:Y:S01]  /*b170*/  BPT.TRAP 0x1 ;  /* 0x000000040000795c */ /* 0x000fe20000300000 */
.L_x_4952:
[----:B------:R-:W2:Y:S02]  /*b180*/  LDC R14, c[0x0][0x448] ;  /* 0x00011200ff0e7b82 */ /* 0x000ea40000000800 */
[----:B--2---:R-:W-:Y:S01]  /*b190*/  ISETP.NE.AND P3, PT, R14, 0x1, PT ;  /* 0x000000010e00780c */ /* 0x004fe20003f65270 */
[----:B------:R-:W-:-:S12]  /*b1a0*/  IMAD.IADD R14, R214, 0x1, R206 ;  /* 0x00000001d60e7824 */ /* 0x000fd800078e02ce */
[----:B------:R-:W2:Y:S08]  /*b1b0*/  @P3 LDC R15, c[0x0][0x44c] ;  /* 0x00011300ff0f3b82 */ /* 0x000eb00000000800 */
[----:B------:R-:W3:Y:S01]  /*b1c0*/  @P3 LDC R152, c[0x0][0x450] ;  /* 0x00011400ff983b82 */ /* 0x000ee20000000800 */
[----:B--2---:R-:W-:-:S05]  /*b1d0*/  @P3 IMAD.HI.U32 R15, R14, R15, RZ ;  /* 0x0000000f0e0f3227 */ /* 0x004fca00078e00ff */
[----:B---3--:R-:W-:Y:S01]  /*b1e0*/  @P3 SHF.R.U32.HI R14, RZ, R152, R15 ;  /* 0x00000098ff0e3219 */ /* 0x008fe2000001160f */
[----:B-1----:R-:W-:Y:S06]  /*b1f0*/  @P2 BRA `(.L_x_4953) ;  /* 0x0000000000082947 */ /* 0x002fec0003800000 */
[----:B------:R-:W1:Y:S02]  /*b200*/  SYNCS.PHASECHK.TRANS64.TRYWAIT P2, [R211+URZ+0x22830], R212 ;  /* 0x022830d4d30075a7 */ /* 0x000e64000804017f */
[----:B-1----:R-:W-:Y:S05]  /*b210*/  @!P2 BRA `(.L_x_4954) ;  /* 0x000001100014a947 */ /* 0x002fea0003800000 */
.L_x_4953:
[----:B------:R-:W-:Y:S05]  /*b220*/  WARPSYNC.ALL ;  /* 0x0000000000007948 */ /* 0x000fea0003800000 */
[----:B------:R-:W2:Y:S04]  /*b230*/  SHFL.IDX PT, R158, R14, RZ, 0x1c1f ;  /* 0x001c1fff0e9e7589 */ /* 0x000ea800000e0000 */
[----:B------:R2:W3:Y:S01]  /*b240*/  SHFL.IDX PT, R160, R14, 0x1, 0x1c1f ;  /* 0x003c1f000ea07f89 */ /* 0x0004e200000e0000 */
[----:B------:R-:W-:-:S03]  /*b250*/  IMAD.MOV.U32 R152, RZ, RZ, -0x60 ;  /* 0xffffffa0ff987424 */ /* 0x000fc600078e00ff */
[----:B------:R-:W4:Y:S01]  /*b260*/  LDL.LU R15, [R1+0x8] ;  /* 0x00000800010f7983 */ /* 0x000f220000300800 */
[----:B------:R-:W-:Y:S01]  /*b270*/  IMAD R152, R21, R152, 0x1 ;  /* 0x0000000115987424 */ /* 0x000fe200078e0298 */
[----:B------:R-:W-:Y:S01]  /*b280*/  R2UR UR4, R4 ;  /* 0x00000000040472ca */ /* 0x000fe200000e0000 */
[----:B------:R-:W-:Y:S01]  /*b290*/  IMAD R156, R19, 0x300, R13 ;  /* 0x00000300139c7824 */ /* 0x000fe200078e020d */
[----:B------:R-:W-:Y:S01]  /*b2a0*/  R2UR UR5, R5 ;  /* 0x00000000050572ca */ /* 0x000fe200000e0000 */
[----:B------:R-:W-:Y:S01]  /*b2b0*/  IMAD R152, R215, -0x2, R152 ;  /* 0xfffffffed7987824 */ /* 0x000fe200078e0298 */
[----:B------:R-:W-:Y:S01]  /*b2c0*/  MOV R155, 0x40000040 ;  /* 0x40000040009b7802 */ /* 0x000fe20000000f00 */
[----:B------:R-:W-:Y:S01]  /*b2d0*/  IMAD.MOV.U32 R157, RZ, RZ, 0x40000040 ;  /* 0x40000040ff9d7424 */ /* 0x000fe200078e00ff */
[C---:B------:R-:W-:Y:S01]  /*b2e0*/  R2UR UR6, R156.reuse ;  /* 0x000000009c0672ca */ /* 0x040fe200000e0000 */
[C---:B------:R-:W-:Y:S01]  /*b2f0*/  VIADD R154, R156.reuse, 0x2 ;  /* 0x000000029c9a7836 */ /* 0x040fe20000000000 */
[----:B------:R-:W-:Y:S01]  /*b300*/  IADD3 R221, -R207, R152, R209 ;  /* 0x00000098cfdd7210 */ /* 0x000fe20007ffe1d1 */
[C---:B------:R-:W-:Y:S01]  /*b310*/  VIADD R152, R156.reuse, 0x4 ;  /* 0x000000049c987836 */ /* 0x040fe20000000000 */
[----:B------:R-:W-:Y:S01]  /*b320*/  R2UR UR7, R157 ;  /* 0x000000009d0772ca */ /* 0x000fe200000e0000 */
[----:B------:R-:W-:Y:S01]  /*b330*/  VIADD R156, R156, 0x6 ;  /* 0x000000069c9c7836 */ /* 0x000fe20000000000 */
[----:B------:R-:W-:Y:S01]  /*b340*/  R2UR UR10, R154 ;  /* 0x000000009a0a72ca */ /* 0x000fe200000e0000 */
[----:B------:R-:W-:Y:S01]  /*b350*/  IMAD.MOV.U32 R153, RZ, RZ, 0x40000040 ;  /* 0x40000040ff997424 */ /* 0x000fe200078e00ff */
[----:B------:R-:W-:Y:S01]  /*b360*/  R2UR UR11, R155 ;  /* 0x000000009b0b72ca */ /* 0x000fe200000e0000 */
[C---:B--2---:R-:W-:Y:S01]  /*b370*/  IMAD.IADD R14, R221.reuse, 0x1, R158 ;  /* 0x00000001dd0e7824 */ /* 0x044fe200078e029e */
[----:B------:R-:W-:Y:S01]  /*b380*/  R2UR UR14, R152 ;  /* 0x00000000980e72ca */ /* 0x000fe200000e0000 */
[----:B---3--:R-:W-:Y:S01]  /*b390*/  IMAD.IADD R221, R221, 0x1, R160 ;  /* 0x00000001dddd7824 */ /* 0x008fe200078e02a0 */
[----:B------:R-:W-:-:S02]  /*b3a0*/  R2UR UR15, R153 ;  /* 0x00000000990f72ca */ /* 0x000fc400000e0000 */
        /* <DEDUP_REMOVED lines=9> */
[----:B------:R-:W-:Y:S02]  /*b440*/  R2UR UR17, R7 ;  /* 0x00000000071172ca */ /* 0x000fe400000e0000 */
[C---:B------:R-:W-:Y:S02]  /*b450*/  ISETP.GT.AND P2, PT, R14.reuse, 0x49, PT ;  /* 0x000000490e00780c */ /* 0x040fe40003f44270 */
[C---:B------:R-:W-:Y:S02]  /*b460*/  ISETP.GT.AND P3, PT, R14.reuse, 0x50, PT ;  /* 0x000000500e00780c */ /* 0x040fe40003f64270 */
[C---:B------:R-:W-:Y:S02]  /*b470*/  ISETP.GT.AND P4, PT, R14.reuse, 0x51, PT ;  /* 0x000000510e00780c */ /* 0x040fe40003f84270 */
[----:B------:R-:W-:-:S02]  /*b480*/  ISETP.GT.AND P5, PT, R14, 0x58, PT ;  /* 0x000000580e00780c */ /* 0x000fc40003fa4270 */
[----:B------:R-:W-:Y:S01]  /*b490*/  ISETP.GT.AND P6, PT, R14, 0x59, PT ;  /* 0x000000590e00780c */ /* 0x000fe20003fc4270 */
[----:B------:R-:W-:Y:S02]  /*b4a0*/  WARPGROUP.DEPBAR.LE gsb0, 0x0 ;  /* 0x00008000000079c5 */ /* 0x000fe40000010000 */
[----:B------:R-:W-:-:S06]  /*b4b0*/  WARPGROUP.ARRIVE ;  /* 0x00000000000079c5 */ /* 0x000fcc0000000000 */
[----:B------:R-:W-:Y:S03]  /*b4c0*/  HGMMA.64x96x16.F32 R152, gdesc[UR8], R152, gsb0 ;  /* 0x01600000089879f0 */ /* 0x000fe60008000898 */
[----:B------:R-:W-:Y:S02]  /*b4d0*/  WARPGROUP.DEPBAR.LE gsb0, 0x0 ;  /* 0x00008000000079c5 */ /* 0x000fe40000010000 */
[----:B------:R-:W-:-:S06]  /*b4e0*/  WARPGROUP.ARRIVE ;  /* 0x00000000000079c5 */ /* 0x000fcc0000000000 */
[----:B------:R-:W-:Y:S01]  /*b4f0*/  HGMMA.64x96x16.F32 R152, gdesc[UR12], R152, gsb0 ;  /* 0x016000000c9879f0 */ /* 0x000fe20008000898 */
[----:B----4-:R-:W-:-:S04]  /*b500*/  LOP3.LUT R15, R15, 0xffbfffff, RZ, 0xc0, !PT ;  /* 0xffbfffff0f0f7812 */ /* 0x010fc800078ec0ff */
[----:B------:R-:W-:Y:S02]  /*b510*/  @P1 LOP3.LUT R15, R15, 0x400000, RZ, 0xfc, !PT ;  /* 0x004000000f0f1812 */ /* 0x000fe400078efcff */
[----:B------:R-:W-:Y:S02]  /*b520*/  ISETP.GT.AND P1, PT, R14, 0x41, PT ;  /* 0x000000410e00780c */ /* 0x000fe40003f24270 */
[----:B------:R-:W-:-:S04]  /*b530*/  LOP3.LUT R15, R15, 0xffdfffff, RZ, 0xc0, !PT ;  /* 0xffdfffff0f0f7812 */ /* 0x000fc800078ec0ff */
[----:B------:R-:W-:Y:S02]  /*b540*/  @P0 LOP3.LUT R15, R15, 0x200000, RZ, 0xfc, !PT ;  /* 0x002000000f0f0812 */ /* 0x000fe400078efcff */
[----:B------:R-:W-:Y:S02]  /*b550*/  ISETP.GT.AND P0, PT, R14, 0x48, PT ;  /* 0x000000480e00780c */ /* 0x000fe40003f04270 */
[----:B------:R-:W-:-:S04]  /*b560*/  LOP3.LUT R15, R15, 0xff7fffff, RZ, 0xc0, !PT ;  /* 0xff7fffff0f0f7812 */ /* 0x000fc800078ec0ff */
[----:B------:R-:W-:Y:S02]  /*b570*/  @P1 LOP3.LUT R15, R15, 0x800000, RZ, 0xfc, !PT ;  /* 0x008000000f0f1812 */ /* 0x000fe400078efcff */
[----:B------:R-:W-:Y:S02]  /*b580*/  ISETP.GT.AND P1, PT, R14, RZ, PT ;  /* 0x000000ff0e00720c */ /* 0x000fe40003f24270 */
[----:B------:R-:W-:-:S04]  /*b590*/  LOP3.LUT R15, R15, 0xfeffffff, RZ, 0xc0, !PT ;  /* 0xfeffffff0f0f7812 */ /* 0x000fc800078ec0ff */
[----:B------:R-:W-:Y:S02]  /*b5a0*/  @P0 LOP3.LUT R15, R15, 0x1000000, RZ, 0xfc, !PT ;  /* 0x010000000f0f0812 */ /* 0x000fe400078efcff */
[----:B------:R-:W-:-:S03]  /*b5b0*/  ISETP.GT.AND P0, PT, R14, 0x1, PT ;  /* 0x000000010e00780c */ /* 0x000fc60003f04270 */
[----:B------:R2:W-:Y:S01]  /*b5c0*/  STL [R1+0x8], R15 ;  /* 0x0000080f01007387 */ /* 0x0005e20000100800 */
        /* <DEDUP_REMOVED lines=70> */
[----:B------:R-:W-:-:S04]  /*ba30*/  FMUL.FTZ R199, R199, UR45 ;  /* 0x0000002dc7c77c20 */ /* 0x000fc80008410000 */
[----:B------:R-:W5:Y:S01]  /*ba40*/  MUFU.TANH R168, R168 ;  /* 0x000000a800a87308 */ /* 0x000f620000002400 */
[----:B---3--:R-:W-:Y:S02]  /*ba50*/  FSEL R164, R164, -INF , P1 ;  /* 0xff800000a4a47808 */ /* 0x008fe40000800000 */
[----:B------:R-:W-:-:S05]  /*ba60*/  ISETP.GT.AND P1, PT, R14, 0x20, PT ;  /* 0x000000200e00780c */ /* 0x000fca0003f24270 */
[----:B------:R-:W3:Y:S01]  /*ba70*/  MUFU.TANH R169, R169 ;  /* 0x000000a900a97308 */ /* 0x000ee20000002400 */
[----:B----4-:R-:W-:Y:S02]  /*ba80*/  FSEL R165, R165, -INF , P0 ;  /* 0xff800000a5a57808 */ /* 0x010fe40000000000 */
[----:B------:R-:W-:-:S05]  /*ba90*/  ISETP.GT.AND P0, PT, R14, 0x21, PT ;  /* 0x000000210e00780c */ /* 0x000fca0003f04270 */
[----:B------:R-:W4:Y:S01]  /*baa0*/  MUFU.TANH R172, R172 ;  /* 0x000000ac00ac7308 */ /* 0x000f220000002400 */
[----:B-----5:R-:W-:Y:S02]  /*bab0*/  FSEL R168, R168, -INF , P1 ;  /* 0xff800000a8a87808 */ /* 0x020fe40000800000 */
[----:B------:R-:W-:-:S05]  /*bac0*/  ISETP.GT.AND P1, PT, R14, 0x28, PT ;  /* 0x000000280e00780c */ /* 0x000fca0003f24270 */
        /* <DEDUP_REMOVED lines=17> */
[----:B------:R-:W-:Y:S02]  /*bbe0*/  ISETP.GT.AND P1, PT, R14, 0x40, PT ;  /* 0x000000400e00780c */ /* 0x000fe40003f24270 */
[----:B------:R-:W-:-:S03]  /*bbf0*/  FMNMX.FTZ R14, R152, R220, !PT ;  /* 0x000000dc980e7209 */ /* 0x000fc60007810000 */
[----:B------:R-:W5:Y:S01]  /*bc00*/  MUFU.TANH R185, R185 ;  /* 0x000000b900b97308 */ /* 0x000f620000002400 */
[----:B------:R-:W-:Y:S02]  /*bc10*/  FMNMX.FTZ R14, R153, R14, !PT ;  /* 0x0000000e990e7209 */ /* 0x000fe40007810000 */
[----:B---3--:R-:W-:Y:S02]  /*bc20*/  FSEL R181, R181, -INF , P0 ;  /* 0xff800000b5b57808 */ /* 0x008fe40000000000 */
[----:B------:R-:W-:Y:S02]  /*bc30*/  FMNMX.FTZ R14, R156, R14, !PT ;  /* 0x0000000e9c0e7209 */ /* 0x000fe40007810000 */
[----:B------:R-:W-:Y:S01]  /*bc40*/  LOP3.LUT P0, RZ, R15, 0x1000000, RZ, 0xc0, !PT ;  /* 0x010000000fff7812 */ /* 0x000fe2000780c0ff */
[----:B------:R-:W3:Y:S01]  /*bc50*/  MUFU.TANH R188, R188 ;  /* 0x000000bc00bc7308 */ /* 0x000ee20000002400 */
[----:B------:R-:W-:Y:S02]  /*bc60*/  FMNMX.FTZ R14, R157, R14, !PT ;  /* 0x0000000e9d0e7209 */ /* 0x000fe40007810000 */
[----:B----4-:R-:W-:-:S02]  /*bc70*/  FSEL R184, R184, -INF , P1 ;  /* 0xff800000b8b87808 */ /* 0x010fc40000800000 */
[----:B------:R-:W-:Y:S02]  /*bc80*/  FMNMX.FTZ R14, R160, R14, !PT ;  /* 0x0000000ea00e7209 */ /* 0x000fe40007810000 */
[----:B------:R-:W-:Y:S01]  /*bc90*/  LOP3.LUT P1, RZ, R15, 0x800000, RZ, 0xc0, !PT ;  /* 0x008000000fff7812 */ /* 0x000fe2000782c0ff */
[----:B------:R-:W4:Y:S01]  /*bca0*/  MUFU.TANH R189, R189 ;  /* 0x000000bd00bd7308 */ /* 0x000f220000002400 */
[----:B------:R-:W-:Y:S02]  /*bcb0*/  FMNMX.FTZ R14, R161, R14, !PT ;  /* 0x0000000ea10e7209 */ /* 0x000fe40007810000 */
[----:B-----5:R-:W-:Y:S02]  /*bcc0*/  FSEL R185, R185, -INF , P1 ;  /* 0xff800000b9b97808 */ /* 0x020fe40000800000 */
[----:B------:R-:W-:Y:S02]  /*bcd0*/  FMNMX.FTZ R14, R164, R14, !PT ;  /* 0x0000000ea40e7209 */ /* 0x000fe40007810000 */
[----:B------:R-:W-:Y:S01]  /*bce0*/  LOP3.LUT P1, RZ, R15, 0x400000, RZ, 0xc0, !PT ;  /* 0x004000000fff7812 */ /* 0x000fe2000782c0ff */
[----:B------:R-:W5:Y:S01]  /*bcf0*/  MUFU.TANH R192, R192 ;  /* 0x000000c000c07308 */ /* 0x000f620000002400 */
[----:B------:R-:W-:-:S02]  /*bd00*/  FMNMX.FTZ R14, R165, R14, !PT ;  /* 0x0000000ea50e7209 */ /* 0x000fc40007810000 */
[----:B---3--:R-:W-:Y:S02]  /*bd10*/  FSEL R188, R188, -INF , P0 ;  /* 0xff800000bcbc7808 */ /* 0x008fe40000000000 */
[----:B------:R-:W-:Y:S02]  /*bd20*/  FMNMX.FTZ R14, R168, R14, !PT ;  /* 0x0000000ea80e7209 */ /* 0x000fe40007810000 */
[----:B------:R-:W-:Y:S01]  /*bd30*/  LOP3.LUT P0, RZ, R15, 0x200000, RZ, 0xc0, !PT ;  /* 0x002000000fff7812 */ /* 0x000fe2000780c0ff */
[----:B------:R-:W3:Y:S01]  /*bd40*/  MUFU.TANH R196, R196 ;  /* 0x000000c400c47308 */ /* 0x000ee20000002400 */
[----:B------:R-:W-:Y:S02]  /*bd50*/  FMNMX.FTZ R14, R169, R14, !PT ;  /* 0x0000000ea90e7209 */ /* 0x000fe40007810000 */
[----:B----4-:R-:W-:Y:S02]  /*bd60*/  FSEL R189, R189, -INF , P2 ;  /* 0xff800000bdbd7808 */ /* 0x010fe40001000000 */
[----:B------:R-:W-:-:S03]  /*bd70*/  FMNMX.FTZ R14, R172, R14, !PT ;  /* 0x0000000eac0e7209 */ /* 0x000fc60007810000 */
[----:B------:R-:W4:Y:S01]  /*bd80*/  MUFU.TANH R197, R197 ;  /* 0x000000c500c57308 */ /* 0x000f220000002400 */
[----:B--2---:R-:W-:Y:S02]  /*bd90*/  FMNMX.FTZ R15, R173, R14, !PT ;  /* 0x0000000ead0f7209 */ /* 0x004fe40007810000 */
[----:B-----5:R-:W-:Y:S02]  /*bda0*/  FSEL R192, R192, -INF , P3 ;  /* 0xff800000c0c07808 */ /* 0x020fe40001800000 */
[----:B------:R-:W-:Y:S02]  /*bdb0*/  FMNMX.FTZ R15, R176, R15, !PT ;  /* 0x0000000fb00f7209 */ /* 0x000fe40007810000 */
[----:B------:R-:W-:Y:S01]  /*bdc0*/  ISETP.GT.AND P3, PT, R221, 0x8, PT ;  /* 0x00000008dd00780c */ /* 0x000fe20003f64270 */
[----:B------:R2:W5:Y:S01]  /*bdd0*/  MUFU.TANH R14, R193 ;  /* 0x000000c1000e7308 */ /* 0x0005620000002400 */
[----:B------:R-:W-:Y:S02]  /*bde0*/  FMNMX.FTZ R15, R177, R15, !PT ;  /* 0x0000000fb10f7209 */ /* 0x000fe40007810000 */
[----:B---3--:R-:W-:-:S02]  /*bdf0*/  FSEL R196, R196, -INF , P5 ;  /* 0xff800000c4c47808 */ /* 0x008fc40002800000 */
[----:B------:R-:W-:-:S03]  /*be00*/  FMNMX.FTZ R15, R180, R15, !PT ;  /* 0x0000000fb40f7209 */ /* 0x000fc60007810000 */
[----:B------:R-:W-:Y:S01]  /*be10*/  MUFU.TANH R154, R154 ;  /* 0x0000009a009a7308 */ /* 0x000fe20000002400 */
[----:B------:R-:W-:Y:S01]  /*be20*/  FMNMX.FTZ R15, R181, R15, !PT ;  /* 0x0000000fb50f7209 */ /* 0x000fe20007810000 */
[----:B--2---:R-:W-:Y:S01]  /*be30*/  FMUL.FTZ R193, R155, UR45 ;  /* 0x0000002d9bc17c20 */ /* 0x004fe20008410000 */
[----:B----4-:R-:W-:Y:S02]  /*be40*/  FSEL R197, R197, -INF , P6 ;  /* 0xff800000c5c57808 */ /* 0x010fe40003000000 */
[----:B------:R-:W-:-:S03]  /*be50*/  FMNMX.FTZ R15, R184, R15, !PT ;  /* 0x0000000fb80f7209 */ /* 0x000fc60007810000 */
[----:B------:R-:W2:Y:S01]  /*be60*/  MUFU.TANH R193, R193 ;  /* 0x000000c100c17308 */ /* 0x000ea20000002400 */
[----:B------:R-:W-:Y:S02]  /*be70*/  FMNMX.FTZ R15, R185, R15, !PT ;  /* 0x0000000fb90f7209 */ /* 0x000fe40007810000 */
[----:B-----5:R-:W-:Y:S02]  /*be80*/  FSEL R155, R14, -INF , P4 ;  /* 0xff8000000e9b7808 */ /* 0x020fe40002000000 */
[----:B------:R-:W-:Y:S02]  /*be90*/  FMNMX.FTZ R15, R188, R15, !PT ;  /* 0x0000000fbc0f7209 */ /* 0x000fe40007810000 */
[----:B------:R-:W-:Y:S01]  /*bea0*/  ISETP.GT.AND P4, PT, R221, 0x1, PT ;  /* 0x00000001dd00780c */ /* 0x000fe20003f84270 */
[----:B------:R-:W3:Y:S01]  /*beb0*/  MUFU.TANH R158, R158 ;  /* 0x0000009e009e7308 */ /* 0x000ee20000002400 */
[----:B------:R-:W-:-:S04]  /*bec0*/  FMNMX.FTZ R15, R189, R15, !PT ;  /* 0x0000000fbd0f7209 */ /* 0x000fc80007810000 */
[----:B------:R-:W-:-:S03]  /*bed0*/  FMNMX.FTZ R14, R192, R15, !PT ;  /* 0x0000000fc00e7209 */ /* 0x000fc60007810000 */
[----:B------:R-:W-:Y:S01]  /*bee0*/  MUFU.TANH R159, R159 ;  /* 0x0000009f009f7308 */ /* 0x000fe20000002400 */
[----:B------:R-:W-:Y:S02]  /*bef0*/  FMNMX.FTZ R14, R155, R14, !PT ;  /* 0x0000000e9b0e7209 */ /* 0x000fe40007810000 */
[----:B--2---:R-:W-:Y:S02]  /*bf00*/  FSEL R193, R193, -INF , P4 ;  /* 0xff800000c1c17808 */ /* 0x004fe40002000000 */
[----:B------:R-:W-:Y:S02]  /*bf10*/  FMNMX.FTZ R14, R196, R14, !PT ;  /* 0x0000000ec40e7209 */ /* 0x000fe40007810000 */
[----:B------:R-:W-:Y:S01]  /*bf20*/  ISETP.GT.AND P4, PT, R221, 0x10, PT ;  /* 0x00000010dd00780c */ /* 0x000fe20003f84270 */
[----:B------:R-:W2:Y:S01]  /*bf30*/  MUFU.TANH R162, R162 ;  /* 0x000000a200a27308 */ /* 0x000ea20000002400 */
[----:B------:R-:W-:Y:S02]  /*bf40*/  FMNMX.FTZ R14, R197, R14, !PT ;  /* 0x0000000ec50e7209 */ /* 0x000fe40007810000 */
[----:B---3--:R-:W-:-:S02]  /*bf50*/  FSEL R158, R158, -INF , P3 ;  /* 0xff8000009e9e7808 */ /* 0x008fc40001800000 */
[----:B------:R-:W-:Y:S01]  /*bf60*/  ISETP.GT.AND P3, PT, R221, 0x11, PT ;  /* 0x00000011dd00780c */ /* 0x000fe20003f64270 */
[----:B------:R-:W3:Y:S02]  /*bf70*/  SHFL.BFLY PT, R15, R14, 0x2, 0x1f ;  /* 0x0c401f000e0f7f89 */ /* 0x000ee400000e0000 */
[----:B------:R-:W4:Y:S08]  /*bf80*/  MUFU.TANH R163, R163 ;  /* 0x000000a300a37308 */ /* 0x000f300000002400 */
[----:B------:R-:W-:Y:S01]  /*bf90*/  MUFU.TANH R166, R166 ;  /* 0x000000a600a67308 */ /* 0x000fe20000002400 */
[----:B--2---:R-:W-:-:S02]  /*bfa0*/  FSEL R162, R162, -INF , P4 ;  /* 0xff800000a2a27808 */ /* 0x004fc40002000000 */
[----:B------:R-:W-:-:S05]  /*bfb0*/  ISETP.GT.AND P4, PT, R221, 0x19, PT ;  /* 0x00000019dd00780c */ /* 0x000fca0003f84270 */
[----:B------:R-:W2:Y:S01]  /*bfc0*/  MUFU.TANH R167, R167 ;  /* 0x000000a700a77308 */ /* 0x000ea20000002400 */
[----:B----4-:R-:W-:Y:S02]  /*bfd0*/  FSEL R163, R163, -INF , P3 ;  /* 0xff800000a3a37808 */ /* 0x010fe40001800000 */
[----:B------:R-:W-:Y:S02]  /*bfe0*/  ISETP.GT.AND P3, PT, R221, 0x20, PT ;  /* 0x00000020dd00780c */ /* 0x000fe40003f64270 */
[----:B---3--:R-:W-:-:S03]  /*bff0*/  FMNMX.FTZ R14, R14, R15, !PT ;  /* 0x0000000f0e0e7209 */ /* 0x008fc60007810000 */
[----:B------:R-:W3:Y:S02]  /*c000*/  MUFU.TANH R170, R170 ;  /* 0x000000aa00aa7308 */ /* 0x000ee40000002400 */
[----:B------:R-:W4:Y:S06]  /*c010*/  SHFL.BFLY PT, R15, R14, 0x1, 0x1f ;  /* 0x0c201f000e0f7f89 */ /* 0x000f2c00000e0000 */
[----:B------:R-:W-:Y:S01]  /*c020*/  MUFU.TANH R171, R171 ;  /* 0x000000ab00ab7308 */ /* 0x000fe20000002400 */
[----:B--2---:R-:W-:Y:S02]  /*c030*/  FSEL R167, R167, -INF , P4 ;  /* 0xff800000a7a77808 */ /* 0x004fe40002000000 */
[----:B------:R-:W-:-:S05]  /*c040*/  ISETP.GT.AND P4, PT, R221, 0x28, PT ;  /* 0x00000028dd00780c */ /* 0x000fca0003f84270 */
[----:B------:R-:W2:Y:S01]  /*c050*/  MUFU.TANH R174, R174 ;  /* 0x000000ae00ae7308 */ /* 0x000ea20000002400 */
[----:B---3--:R-:W-:Y:S02]  /*c060*/  FSEL R170, R170, -INF , P3 ;  /* 0xff800000aaaa7808 */ /* 0x008fe40001800000 */
[----:B------:R-:W-:-:S05]  /*c070*/  ISETP.GT.AND P3, PT, R221, 0x29, PT ;  /* 0x00000029dd00780c */ /* 0x000fca0003f64270 */
[----:B------:R-:W3:Y:S01]  /*c080*/  MUFU.TANH R175, R175 ;  /* 0x000000af00af7308 */ /* 0x000ee20000002400 */
[----:B----4-:R-:W-:Y:S01]  /*c090*/  FMNMX.FTZ R14, R14, R15, !PT ;  /* 0x0000000f0e0e7209 */ /* 0x010fe20007810000 */
[----:B------:R-:W-:-:S03]  /*c0a0*/  IMAD.U32 R15, RZ, RZ, UR43 ;  /* 0x0000002bff0f7e24 */ /* 0x000fc6000f8e00ff */
[----:B------:R-:W-:-:S03]  /*c0b0*/  FSETP.NEU.FTZ.AND P2, PT, R14, -INF , PT ;  /* 0xff8000000e00780b */ /* 0x000fc60003f5d000 */
[----:B------:R-:W-:Y:S01]  /*c0c0*/  MUFU.TANH R178, R178 ;  /* 0x000000b200b27308 */ /* 0x000fe20000002400 */
[----:B--2---:R-:W-:Y:S02]  /*c0d0*/  FSEL R174, R174, -INF , P4 ;  /* 0xff800000aeae7808 */ /* 0x004fe40002000000 */
[----:B------:R-:W-:Y:S02]  /*c0e0*/  FSEL R222, R14, RZ, P2 ;  /* 0x000000ff0ede7208 */ /* 0x000fe40001000000 */
[----:B------:R-:W-:-:S03]  /*c0f0*/  ISETP.GT.AND P4, PT, R221, 0x31, PT ;  /* 0x00000031dd00780c */ /* 0x000fc60003f84270 */
[----:B------:R-:W-:Y:S01]  /*c100*/  FADD.FTZ R222, -R222, R220 ;  /* 0x000000dcdede7221 */ /* 0x000fe20000010100 */
[-C--:B------:R-:W-:Y:S01]  /*c110*/  FMUL.FTZ R220, R14, R15.reuse ;  /* 0x0000000f0edc7220 */ /* 0x080fe20000410000 */
[----:B------:R-:W2:Y:S01]  /*c120*/  MUFU.TANH R179, R179 ;  /* 0x000000b300b37308 */ /* 0x000ea20000002400 */
[----:B---3--:R-:W-:Y:S01]  /*c130*/  FSEL R175, R175, -INF , P3 ;  /* 0xff800000afaf7808 */ /* 0x008fe20001800000 */
[-C--:B------:R-:W-:Y:S01]  /*c140*/  FMUL.FTZ R222, R222, R15.reuse ;  /* 0x0000000fdede7220 */ /* 0x080fe20000410000 */
[C---:B------:R-:W-:Y:S02]  /*c150*/  ISETP.GT.AND P3, PT, R221.reuse, 0x38, PT ;  /* 0x00000038dd00780c */ /* 0x040fe40003f64270 */
[----:B------:R-:W-:Y:S02]  /*c160*/  FSEL R186, R220, RZ, P2 ;  /* 0x000000ffdcba7208 */ /* 0x000fe40001000000 */
[----:B------:R-:W-:Y:S01]  /*c170*/  ISETP.GT.AND P2, PT, R221, RZ, PT ;  /* 0x000000ffdd00720c */ /* 0x000fe20003f44270 */
[----:B------:R-:W3:Y:S02]  /*c180*/  MUFU.TANH R182, R182 ;  /* 0x000000b600b67308 */ /* 0x000ee40000002400 */
[-CC-:B------:R-:W-:Y:S01]  /*c190*/  FFMA.FTZ R153, R153, R15.reuse, -R186.reuse ;  /* 0x0000000f99997223 */ /* 0x180fe200000108ba */
[----:B------:R-:W-:Y:S01]  /*c1a0*/  FSEL R154, R154, -INF , P2 ;  /* 0xff8000009a9a7808 */ /* 0x000fe20001000000 */
[-CC-:B------:R-:W-:Y:S01]  /*c1b0*/  FFMA.FTZ R152, R152, R15.reuse, -R186.reuse ;  /* 0x0000000f98987223 */ /* 0x180fe200000108ba */
[----:B------:R-:W-:Y:S01]  /*c1c0*/  ISETP.GT.AND P2, PT, R221, 0x9, PT ;  /* 0x00000009dd00780c */ /* 0x000fe20003f44270 */
[-CC-:B------:R-:W-:Y:S01]  /*c1d0*/  FFMA.FTZ R156, R156, R15.reuse, -R186.reuse ;  /* 0x0000000f9c9c7223 */ /* 0x180fe200000108ba */
[-CC-:B------:R-:W-:Y:S01]  /*c1e0*/  FFMA.FTZ R157, R157, R15.reuse, -R186.reuse ;  /* 0x0000000f9d9d7223 */ /* 0x180fe200000108ba */
[----:B------:R-:W4:Y:S01]  /*c1f0*/  MUFU.TANH R183, R183 ;  /* 0x000000b700b77308 */ /* 0x000f220000002400 */
[----:B------:R-:W-:Y:S01]  /*c200*/  FSEL R159, R159, -INF , P2 ;  /* 0xff8000009f9f7808 */ /* 0x000fe20001000000 */
[-CC-:B------:R-:W-:Y:S01]  /*c210*/  FFMA.FTZ R160, R160, R15.reuse, -R186.reuse ;  /* 0x0000000fa0a07223 */ /* 0x180fe200000108ba */
[----:B------:R-:W-:Y:S01]  /*c220*/  ISETP.GT.AND P2, PT, R221, 0x18, PT ;  /* 0x00000018dd00780c */ /* 0x000fe20003f44270 */
[-CC-:B------:R-:W-:Y:S01]  /*c230*/  FFMA.FTZ R161, R161, R15.reuse, -R186.reuse ;  /* 0x0000000fa1a17223 */ /* 0x180fe200000108ba */
[----:B--2---:R-:W-:Y:S01]  /*c240*/  FSEL R179, R179, -INF , P4 ;  /* 0xff800000b3b37808 */ /* 0x004fe20002000000 */
[-CC-:B------:R-:W-:Y:S01]  /*c250*/  FFMA.FTZ R164, R164, R15.reuse, -R186.reuse ;  /* 0x0000000fa4a47223 */ /* 0x180fe200000108ba */
[----:B------:R-:W-:Y:S01]  /*c260*/  FSEL R166, R166, -INF , P2 ;  /* 0xff800000a6a67808 */ /* 0x000fe20001000000 */
[----:B------:R-:W2:Y:S01]  /*c270*/  MUFU.TANH R220, R224 ;  /* 0x000000e000dc7308 */ /* 0x000ea20000002400 */
[----:B------:R-:W-:Y:S01]  /*c280*/  ISETP.GT.AND P2, PT, R221, 0x21, PT ;  /* 0x00000021dd00780c */ /* 0x000fe20003f44270 */
[-CC-:B------:R-:W-:Y:S01]  /*c290*/  FFMA.FTZ R165, R165, R15.reuse, -R186.reuse ;  /* 0x0000000fa5a57223 */ /* 0x180fe200000108ba */
[----:B------:R-:W-:Y:S01]  /*c2a0*/  ISETP.GT.AND P4, PT, R221, 0x40, PT ;  /* 0x00000040dd00780c */ /* 0x000fe20003f84270 */
[-CC-:B------:R-:W-:Y:S01]  /*c2b0*/  FFMA.FTZ R168, R168, R15.reuse, -R186.reuse ;  /* 0x0000000fa8a87223 */ /* 0x180fe200000108ba */
[----:B------:R-:W-:Y:S01]  /*c2c0*/  FSEL R171, R171, -INF , P2 ;  /* 0xff800000abab7808 */ /* 0x000fe20001000000 */
[-CC-:B------:R-:W-:Y:S01]  /*c2d0*/  FFMA.FTZ R169, R169, R15.reuse, -R186.reuse ;  /* 0x0000000fa9a97223 */ /* 0x180fe200000108ba */
[----:B------:R-:W-:Y:S01]  /*c2e0*/  ISETP.GT.AND P2, PT, R221, 0x30, PT ;  /* 0x00000030dd00780c */ /* 0x000fe20003f44270 */
[----:B------:R-:W5:Y:S01]  /*c2f0*/  MUFU.TANH R187, R187 ;  /* 0x000000bb00bb7308 */ /* 0x000f620000002400 */
[----:B---3--:R-:W-:Y:S01]  /*c300*/  FSEL R182, R182, -INF , P3 ;  /* 0xff800000b6b67808 */ /* 0x008fe20001800000 */
[-CC-:B------:R-:W-:Y:S01]  /*c310*/  FFMA.FTZ R172, R172, R15.reuse, -R186.reuse ;  /* 0x0000000facac7223 */ /* 0x180fe200000108ba */
[----:B------:R-:W-:Y:S01]  /*c320*/  FSEL R178, R178, -INF , P2 ;  /* 0xff800000b2b27808 */ /* 0x000fe20001000000 */
[-CC-:B------:R-:W-:Y:S01]  /*c330*/  FFMA.FTZ R173, R173, R15.reuse, -R186.reuse ;  /* 0x0000000fadad7223 */ /* 0x180fe200000108ba */
[C---:B------:R-:W-:Y:S01]  /*c340*/  ISETP.GT.AND P2, PT, R221.reuse, 0x39, PT ;  /* 0x00000039dd00780c */ /* 0x040fe20003f44270 */
[-CC-:B------:R-:W-:Y:S01]  /*c350*/  FFMA.FTZ R176, R176, R15.reuse, -R186.reuse ;  /* 0x0000000fb0b07223 */ /* 0x180fe200000108ba */
[----:B------:R-:W-:Y:S01]  /*c360*/  ISETP.GT.AND P3, PT, R221, 0x41, PT ;  /* 0x00000041dd00780c */ /* 0x000fe20003f64270 */
[----:B------:R-:W3:Y:S01]  /*c370*/  MUFU.TANH R190, R190 ;  /* 0x000000be00be7308 */ /* 0x000ee20000002400 */
[----:B----4-:R-:W-:Y:S01]  /*c380*/  FSEL R183, R183, -INF , P2 ;  /* 0xff800000b7b77808 */ /* 0x010fe20001000000 */
[-CC-:B------:R-:W-:Y:S01]  /*c390*/  FFMA.FTZ R177, R177, R15.reuse, -R186.reuse ;  /* 0x0000000fb1b17223 */ /* 0x180fe200000108ba */
[----:B------:R-:W-:Y:S01]  /*c3a0*/  ISETP.GT.AND P2, PT, R221, 0x48, PT ;  /* 0x00000048dd00780c */ /* 0x000fe20003f44270 */
[-CC-:B------:R-:W-:Y:S01]  /*c3b0*/  FFMA.FTZ R180, R180, R15.reuse, -R186.reuse ;  /* 0x0000000fb4b47223 */ /* 0x180fe200000108ba */
[----:B--2---:R-:W-:Y:S01]  /*c3c0*/  FSEL R220, R220, -INF , P4 ;  /* 0xff800000dcdc7808 */ /* 0x004fe20002000000 */
[-CC-:B------:R-:W-:Y:S01]  /*c3d0*/  FFMA.FTZ R181, R181, R15.reuse, -R186.reuse ;  /* 0x0000000fb5b57223 */ /* 0x180fe200000108ba */
[-CC-:B------:R-:W-:Y:S01]  /*c3e0*/  FFMA.FTZ R184, R184, R15.reuse, -R186.reuse ;  /* 0x0000000fb8b87223 */ /* 0x180fe200000108ba */
[----:B------:R-:W2:Y:S01]  /*c3f0*/  MUFU.TANH R191, R191 ;  /* 0x000000bf00bf7308 */ /* 0x000ea20000002400 */
[-CC-:B------:R-:W-:Y:S01]  /*c400*/  FFMA.FTZ R185, R185, R15.reuse, -R186.reuse ;  /* 0x0000000fb9b97223 */ /* 0x180fe200000108ba */
[-CC-:B------:R-:W-:Y:S01]  /*c410*/  FFMA.FTZ R188, R188, R15.reuse, -R186.reuse ;  /* 0x0000000fbcbc7223 */ /* 0x180fe200000108ba */
[-CC-:B------:R-:W-:Y:S01]  /*c420*/  FFMA.FTZ R189, R189, R15.reuse, -R186.reuse ;  /* 0x0000000fbdbd7223 */ /* 0x180fe200000108ba */
[-CC-:B------:R-:W-:Y:S01]  /*c430*/  FFMA.FTZ R192, R192, R15.reuse, -R186.reuse ;  /* 0x0000000fc0c07223 */ /* 0x180fe200000108ba */
[-CC-:B------:R-:W-:Y:S01]  /*c440*/  FFMA.FTZ R155, R155, R15.reuse, -R186.reuse ;  /* 0x0000000f9b9b7223 */ /* 0x180fe200000108ba */
[-CC-:B------:R-:W-:Y:S01]  /*c450*/  FFMA.FTZ R196, R196, R15.reuse, -R186.reuse ;  /* 0x0000000fc4c47223 */ /* 0x180fe200000108ba */
[----:B------:R-:W-:Y:S01]  /*c460*/  ISETP.GT.AND P4, PT, R221, 0x49, PT ;  /* 0x00000049dd00780c */ /* 0x000fe20003f84270 */
[----:B------:R-:W4:Y:S01]  /*c470*/  MUFU.TANH R194, R194 ;  /* 0x000000c200c27308 */ /* 0x000f220000002400 */
[----:B-----5:R-:W-:Y:S01]  /*c480*/  FSEL R187, R187, -INF , P3 ;  /* 0xff800000bbbb7808 */ /* 0x020fe20001800000 */
[----:B------:R-:W-:Y:S01]  /*c490*/  FFMA.FTZ R186, R197, R15, -R186 ;  /* 0x0000000fc5ba7223 */ /* 0x000fe200000108ba */
[----:B------:R-:W-:-:S05]  /*c4a0*/  ISETP.GT.AND P3, PT, R221, 0x50, PT ;  /* 0x00000050dd00780c */ /* 0x000fca0003f64270 */
[----:B------:R3:W-:Y:S08]  /*c4b0*/  MUFU.EX2 R197, R153 ;  /* 0x0000009900c57308 */ /* 0x0007f00000000800 */
[----:B------:R-:W5:Y:S01]  /*c4c0*/  MUFU.EX2 R222, R222 ;  /* 0x000000de00de7308 */ /* 0x000f620000000800 */
[----:B---3--:R-:W-:Y:S02]  /*c4d0*/  FSEL R153, R190, -INF , P2 ;  /* 0xff800000be997808 */ /* 0x008fe40001000000 */
[----:B--2---:R-:W-:-:S02]  /*c4e0*/  FSEL R190, R191, -INF , P4 ;  /* 0xff800000bfbe7808 */ /* 0x004fc40002000000 */
[----:B----4-:R-:W-:Y:S02]  /*c4f0*/  FSEL R191, R194, -INF , P3 ;  /* 0xff800000c2bf7808 */ /* 0x010fe40001800000 */
[----:B------:R-:W-:Y:S01]  /*c500*/  FMNMX.FTZ R194, R154, R219, !PT ;  /* 0x000000db9ac27209 */ /* 0x000fe20007810000 */
[----:B------:R-:W2:Y:S01]  /*c510*/  MUFU.EX2 R152, R152 ;  /* 0x0000009800987308 */ /* 0x000ea20000000800 */
[----:B------:R-:W-:Y:S02]  /*c520*/  ISETP.GT.AND P2, PT, R221, 0x51, PT ;  /* 0x00000051dd00780c */ /* 0x000fe40003f44270 */
[----:B------:R-:W-:Y:S02]  /*c530*/  FMNMX.FTZ R194, R193, R194, !PT ;  /* 0x000000c2c1c27209 */ /* 0x000fe40007810000 */
[C---:B------:R-:W-:Y:S02]  /*c540*/  ISETP.GT.AND P4, PT, R221.reuse, 0x58, PT ;  /* 0x00000058dd00780c */ /* 0x040fe40003f84270 */
[----:B------:R-:W-:Y:S01]  /*c550*/  FMNMX.FTZ R194, R158, R194, !PT ;  /* 0x000000c29ec27209 */ /* 0x000fe20007810000 */
[----:B------:R-:W3:Y:S01]  /*c560*/  MUFU.TANH R195, R195 ;  /* 0x000000c300c37308 */ /* 0x000ee20000002400 */
[----:B------:R-:W-:Y:S01]  /*c570*/  ISETP.GT.AND P3, PT, R221, 0x59, PT ;  /* 0x00000059dd00780c */ /* 0x000fe20003f64270 */
[----:B-----5:R-:W-:Y:S01]  /*c580*/  FMUL.FTZ R24, R24, R222 ;  /* 0x000000de18187220 */ /* 0x020fe20000410000 */
[----:B------:R-:W-:Y:S01]  /*c590*/  FMNMX.FTZ R194, R159, R194, !PT ;  /* 0x000000c29fc27209 */ /* 0x000fe20007810000 */
[-C--:B------:R-:W-:Y:S01]  /*c5a0*/  FMUL.FTZ R25, R25, R222.reuse ;  /* 0x000000de19197220 */ /* 0x080fe20000410000 */
[-C--:B------:R-:W-:Y:S01]  /*c5b0*/  FMUL.FTZ R28, R28, R222.reuse ;  /* 0x000000de1c1c7220 */ /* 0x080fe20000410000 */
[----:B------:R-:W-:Y:S01]  /*c5c0*/  FMUL.FTZ R29, R29, R222 ;  /* 0x000000de1d1d7220 */ /* 0x000fe20000410000 */
[----:B------:R-:W-:Y:S01]  /*c5d0*/  FMNMX.FTZ R194, R162, R194, !PT ;  /* 0x000000c2a2c27209 */ /* 0x000fe20007810000 */
[----:B------:R-:W-:Y:S01]  /*c5e0*/  FMUL.FTZ R32, R32, R222 ;  /* 0x000000de20207220 */ /* 0x000fe20000410000 */
[----:B--2---:R-:W-:Y:S01]  /*c5f0*/  FFMA.FTZ R3, R222, R3, R152 ;  /* 0x00000003de037223 */ /* 0x004fe20000010098 */
[----:B------:R-:W-:Y:S01]  /*c600*/  F2FP.F16.F32.PACK_AB R152, R197, R152 ;  /* 0x00000098c598723e */ /* 0x000fe200000000ff */
[----:B------:R-:W-:Y:S01]  /*c610*/  FMUL.FTZ R33, R33, R222 ;  /* 0x000000de21217220 */ /* 0x000fe20000410000 */
[----:B------:R-:W-:Y:S01]  /*c620*/  FMNMX.FTZ R194, R163, R194, !PT ;  /* 0x000000c2a3c27209 */ /* 0x000fe20007810000 */
[----:B------:R-:W-:Y:S01]  /*c630*/  FADD.FTZ R3, R197, R3 ;  /* 0x00000003c5037221 */ /* 0x000fe20000010000 */
[-C--:B------:R-:W-:Y:S01]  /*c640*/  FMUL.FTZ R36, R36, R222.reuse ;  /* 0x000000de24247220 */ /* 0x080fe20000410000 */
[----:B------:R-:W-:Y:S01]  /*c650*/  FMUL.FTZ R37, R37, R222 ;  /* 0x000000de25257220 */ /* 0x000fe20000410000 */
[----:B------:R-:W-:Y:S01]  /*c660*/  FMNMX.FTZ R194, R166, R194, !PT ;  /* 0x000000c2a6c27209 */ /* 0x000fe20007810000 */
[-C--:B------:R-:W-:Y:S01]  /*c670*/  FMUL.FTZ R40, R40, R222.reuse ;  /* 0x000000de28287220 */ /* 0x080fe20000410000 */
[----:B---3--:R-:W-:Y:S01]  /*c680*/  FSEL R195, R195, -INF , P2 ;  /* 0xff800000c3c37808 */ /* 0x008fe20001000000 */
[----:B------:R-:W-:Y:S01]  /*c690*/  FMUL.FTZ R41, R41, R222 ;  /* 0x000000de29297220 */ /* 0x000fe20000410000 */
[----:B------:R-:W-:Y:S01]  /*c6a0*/  FMNMX.FTZ R194, R167, R194, !PT ;  /* 0x000000c2a7c27209 */ /* 0x000fe20007810000 */
[-C--:B------:R-:W-:Y:S01]  /*c6b0*/  FMUL.FTZ R44, R44, R222.reuse ;  /* 0x000000de2c2c7220 */ /* 0x080fe20000410000 */
[-C--:B------:R-:W-:Y:S01]  /*c6c0*/  FMUL.FTZ R45, R45, R222.reuse ;  /* 0x000000de2d2d7220 */ /* 0x080fe20000410000 */
        /* <DEDUP_REMOVED lines=31> */
[----:B------:R2:W3:Y:S01]  /*c8c0*/  MUFU.TANH R194, R198 ;  /* 0x000000c600c27308 */ /* 0x0004e20000002400 */
[-C--:B------:R-:W-:Y:S01]  /*c8d0*/  FMUL.FTZ R93, R93, R222.reuse ;  /* 0x000000de5d5d7220 */ /* 0x080fe20000410000 */
[----:B------:R-:W-:Y:S01]  /*c8e0*/  FMNMX.FTZ R197, R220, R197, !PT ;  /* 0x000000c5dcc57209 */ /* 0x000fe20007810000 */
[-C--:B------:R-:W-:Y:S01]  /*c8f0*/  FMUL.FTZ R96, R96, R222.reuse ;  /* 0x000000de60607220 */ /* 0x080fe20000410000 */
[-C--:B------:R-:W-:Y:S01]  /*c900*/  FMUL.FTZ R97, R97, R222.reuse ;  /* 0x000000de61617220 */ /* 0x080fe20000410000 */
[-C--:B------:R-:W-:Y:S01]  /*c910*/  FMUL.FTZ R100, R100, R222.reuse ;  /* 0x000000de64647220 */ /* 0x080fe20000410000 */
[-C--:B------:R-:W-:Y:S01]  /*c920*/  FMUL.FTZ R101, R101, R222.reuse ;  /* 0x000000de65657220 */ /* 0x080fe20000410000 */
[-C--:B------:R-:W-:Y:S01]  /*c930*/  FMUL.FTZ R104, R104, R222.reuse ;  /* 0x000000de68687220 */ /* 0x080fe20000410000 */
[-C--:B------:R-:W-:Y:S01]  /*c940*/  FMUL.FTZ R105, R105, R222.reuse ;  /* 0x000000de69697220 */ /* 0x080fe20000410000 */
[----:B--2---:R-:W-:Y:S01]  /*c950*/  FMNMX.FTZ R198, R187, R197, !PT ;  /* 0x000000c5bbc67209 */ /* 0x004fe20007810000 */
[-C--:B------:R-:W-:Y:S01]  /*c960*/  FMUL.FTZ R108, R108, R222.reuse ;  /* 0x000000de6c6c7220 */ /* 0x080fe20000410000 */
[----:B------:R-:W2:Y:S01]  /*c970*/  MUFU.TANH R197, R199 ;  /* 0x000000c700c57308 */ /* 0x000ea20000002400 */
[----:B------:R-:W-:Y:S01]  /*c980*/  FMUL.FTZ R109, R109, R222 ;  /* 0x000000de6d6d7220 */ /* 0x000fe20000410000 */
[----:B------:R-:W-:Y:S01]  /*c990*/  FMNMX.FTZ R198, R153, R198, !PT ;  /* 0x000000c699c67209 */ /* 0x000fe20007810000 */
[-C--:B------:R-:W-:Y:S01]  /*c9a0*/  FMUL.FTZ R112, R112, R222.reuse ;  /* 0x000000de70707220 */ /* 0x080fe20000410000 */
        /* <DEDUP_REMOVED lines=13> */
[----:B--2---:R-:W-:Y:S01]  /*ca80*/  FSEL R197, R197, -INF , P3 ;  /* 0xff800000c5c57808 */ /* 0x004fe20001800000 */
        /* <DEDUP_REMOVED lines=10> */
[----:B------:R-:W2:Y:S01]  /*cb30*/  SHFL.BFLY PT, R199, R221, 0x2, 0x1f ;  /* 0x0c401f00ddc77f89 */ /* 0x000ea200000e0000 */
[-C--:B------:R-:W-:Y:S01]  /*cb40*/  FMUL.FTZ R148, R148, R222.reuse ;  /* 0x000000de94947220 */ /* 0x080fe20000410000 */
[----:B------:R-:W-:Y:S01]  /*cb50*/  FMUL.FTZ R149, R149, R222 ;  /* 0x000000de95957220 */ /* 0x000fe20000410000 */
[----:B------:R-:W3:Y:S08]  /*cb60*/  MUFU.EX2 R198, R156 ;  /* 0x0000009c00c67308 */ /* 0x000ef00000000800 */
[----:B------:R-:W-:Y:S08]  /*cb70*/  MUFU.EX2 R156, R160 ;  /* 0x000000a0009c7308 */ /* 0x000ff00000000800 */
[----:B------:R-:W-:Y:S01]  /*cb80*/  MUFU.EX2 R160, R168 ;  /* 0x000000a800a07308 */ /* 0x000fe20000000800 */
[----:B---3--:R-:W-:Y:S01]  /*cb90*/  FADD.FTZ R3, R198, R3 ;  /* 0x00000003c6037221 */ /* 0x008fe20000010000 */
[----:B--2---:R-:W-:-:S06]  /*cba0*/  FMNMX.FTZ R221, R221, R199, !PT ;  /* 0x000000c7dddd7209 */ /* 0x004fcc0007810000 */
[----:B------:R2:W-:Y:S01]  /*cbb0*/  MUFU.EX2 R199, R177 ;  /* 0x000000b100c77308 */ /* 0x0005e20000000800 */
[----:B------:R-:W3:Y:S07]  /*cbc0*/  SHFL.BFLY PT, R222, R221, 0x1, 0x1f ;  /* 0x0c201f00ddde7f89 */ /* 0x000eee00000e0000 */
[----:B------:R3:W-:Y:S01]  /*cbd0*/  MUFU.EX2 R168, R176 ;  /* 0x000000b000a87308 */ /* 0x0007e20000000800 */
[----:B--2---:R-:W2:Y:S07]  /*cbe0*/  S2R R177, SR_TID.X ;  /* 0x0000000000b17919 */ /* 0x004eae0000002100 */
[----:B------:R-:W4:Y:S08]  /*cbf0*/  MUFU.EX2 R157, R157 ;  /* 0x0000009d009d7308 */ /* 0x000f300000000800 */
[----:B------:R-:W5:Y:S01]  /*cc00*/  MUFU.EX2 R161, R161 ;  /* 0x000000a100a17308 */ /* 0x000f620000000800 */
[----:B---3--:R-:W-:-:S04]  /*cc10*/  FMNMX.FTZ R176, R221, R222, !PT ;  /* 0x000000deddb07209 */ /* 0x008fc80007810000 */
[C---:B------:R-:W-:Y:S01]  /*cc20*/  FSETP.NEU.FTZ.AND P2, PT, R176.reuse, -INF , PT ;  /* 0xff800000b000780b */ /* 0x040fe20003f5d000 */
[----:B------:R-:W-:Y:S02]  /*cc30*/  FMUL.FTZ R222, R176, R15 ;  /* 0x0000000fb0de7220 */ /* 0x000fe40000410000 */
[----:B------:R-:W3:Y:S01]  /*cc40*/  MUFU.EX2 R164, R164 ;  /* 0x000000a400a47308 */ /* 0x000ee20000000800 */
[----:B----4-:R-:W-:Y:S02]  /*cc50*/  FADD.FTZ R3, R157, R3 ;  /* 0x000000039d037221 */ /* 0x010fe40000010000 */
[----:B------:R-:W-:Y:S02]  /*cc60*/  FSEL R222, R222, RZ, P2 ;  /* 0x000000ffdede7208 */ /* 0x000fe40001000000 */
[----:B------:R-:W-:-:S03]  /*cc70*/  FADD.FTZ R3, R156, R3 ;  /* 0x000000039c037221 */ /* 0x000fc60000010000 */
[----:B------:R-:W4:Y:S01]  /*cc80*/  MUFU.EX2 R165, R165 ;  /* 0x000000a500a57308 */ /* 0x000f220000000800 */
[-CC-:B------:R-:W-:Y:S01]  /*cc90*/  FFMA.FTZ R154, R154, R15.reuse, -R222.reuse ;  /* 0x0000000f9a9a7223 */ /* 0x180fe200000108de */
[-CC-:B------:R-:W-:Y:S01]  /*cca0*/  FFMA.FTZ R221, R174, R15.reuse, -R222.reuse ;  /* 0x0000000faedd7223 */ /* 0x180fe200000108de */
[----:B--2---:R-:W-:Y:S01]  /*ccb0*/  SHF.R.U32.HI R177, RZ, 0x7, R177 ;  /* 0x00000007ffb17819 */ /* 0x004fe200000116b1 */
[----:B-----5:R-:W-:Y:S01]  /*ccc0*/  FADD.FTZ R3, R161, R3 ;  /* 0x00000003a1037221 */ /* 0x020fe20000010000 */
[-CC-:B------:R-:W-:Y:S01]  /*ccd0*/  FFMA.FTZ R193, R193, R15.reuse, -R222.reuse ;  /* 0x0000000fc1c17223 */ /* 0x180fe200000108de */
[-CC-:B------:R-:W-:Y:S01]  /*cce0*/  FFMA.FTZ R158, R158, R15.reuse, -R222.reuse ;  /* 0x0000000f9e9e7223 */ /* 0x180fe200000108de */
[----:B------:R-:W-:Y:S01]  /*ccf0*/  IADD3 R177, -R177, 0xb, RZ ;  /* 0x0000000bb1b17810 */ /* 0x000fe20007ffe1ff */
[----:B------:R-:W-:Y:S01]  /*cd00*/  MUFU.EX2 R174, R186 ;  /* 0x000000ba00ae7308 */ /* 0x000fe20000000800 */
[----:B---3--:R-:W-:Y:S01]  /*cd10*/  FADD.FTZ R3, R164, R3 ;  /* 0x00000003a4037221 */ /* 0x008fe20000010000 */
[-CC-:B------:R-:W-:Y:S01]  /*cd20*/  FFMA.FTZ R159, R159, R15.reuse, -R222.reuse ;  /* 0x0000000f9f9f7223 */ /* 0x180fe200000108de */
[-CC-:B------:R-:W-:Y:S01]  /*cd30*/  FFMA.FTZ R162, R162, R15.reuse, -R222.reuse ;  /* 0x0000000fa2a27223 */ /* 0x180fe200000108de */
[-CC-:B------:R-:W-:Y:S01]  /*cd40*/  FFMA.FTZ R163, R163, R15.reuse, -R222.reuse ;  /* 0x0000000fa3a37223 */ /* 0x180fe200000108de */
[-CC-:B------:R-:W-:Y:S01]  /*cd50*/  FFMA.FTZ R166, R166, R15.reuse, -R222.reuse ;  /* 0x0000000fa6a67223 */ /* 0x180fe200000108de */
[-CC-:B------:R-:W-:Y:S01]  /*cd60*/  FFMA.FTZ R167, R167, R15.reuse, -R222.reuse ;  /* 0x0000000fa7a77223 */ /* 0x180fe200000108de */
[-CC-:B------:R-:W-:Y:S01]  /*cd70*/  FFMA.FTZ R170, R170, R15.reuse, -R222.reuse ;  /* 0x0000000faaaa7223 */ /* 0x180fe200000108de */
[----:B------:R2:W-:Y:S01]  /*cd80*/  MUFU.EX2 R186, R154 ;  /* 0x0000009a00ba7308 */ /* 0x0005e20000000800 */
[----:B----4-:R-:W-:Y:S01]  /*cd90*/  FADD.FTZ R3, R165, R3 ;  /* 0x00000003a5037221 */ /* 0x010fe20000010000 */
[-CC-:B------:R-:W-:Y:S01]  /*cda0*/  FFMA.FTZ R171, R171, R15.reuse, -R222.reuse ;  /* 0x0000000fabab7223 */ /* 0x180fe200000108de */
[-CC-:B------:R-:W-:Y:S01]  /*cdb0*/  FFMA.FTZ R175, R175, R15.reuse, -R222.reuse ;  /* 0x0000000fafaf7223 */ /* 0x180fe200000108de */
[-CC-:B------:R-:W-:Y:S01]  /*cdc0*/  FFMA.FTZ R178, R178, R15.reuse, -R222.reuse ;  /* 0x0000000fb2b27223 */ /* 0x180fe200000108de */
[----:B------:R-:W-:Y:S01]  /*cdd0*/  FADD.FTZ R3, R160, R3 ;  /* 0x00000003a0037221 */ /* 0x000fe20000010000 */
[-CC-:B------:R-:W-:Y:S01]  /*cde0*/  FFMA.FTZ R179, R179, R15.reuse, -R222.reuse ;  /* 0x0000000fb3b37223 */ /* 0x180fe200000108de */
[----:B------:R-:W-:Y:S01]  /*cdf0*/  FFMA.FTZ R182, R182, R15, -R222 ;  /* 0x0000000fb6b67223 */ /* 0x000fe200000108de */
[----:B------:R-:W3:Y:S01]  /*ce00*/  MUFU.EX2 R169, R169 ;  /* 0x000000a900a97308 */ /* 0x000ee20000000800 */
[----:B--2---:R-:W-:Y:S01]  /*ce10*/  F2FP.F16.F32.PACK_AB R154, R157, R198 ;  /* 0x000000c69d9a723e */ /* 0x004fe200000000ff */
[----:B------:R-:W-:-:S02]  /*ce20*/  @!P1 VIADD R157, R211, 0x22840 ;  /* 0x00022840d39d9836 */ /* 0x000fc40000000000 */
[-CC-:B------:R-:W-:Y:S01]  /*ce30*/  FFMA.FTZ R183, R183, R15.reuse, -R222.reuse ;  /* 0x0000000fb7b77223 */ /* 0x180fe200000108de */
[-CC-:B------:R-:W-:Y:S01]  /*ce40*/  FFMA.FTZ R220, R220, R15.reuse, -R222.reuse ;  /* 0x0000000fdcdc7223 */ /* 0x180fe200000108de */
[-CC-:B------:R-:W-:Y:S01]  /*ce50*/  FFMA.FTZ R187, R187, R15.reuse, -R222.reuse ;  /* 0x0000000fbbbb7223 */ /* 0x180fe200000108de */
[-CC-:B------:R-:W-:Y:S01]  /*ce60*/  FFMA.FTZ R153, R153, R15.reuse, -R222.reuse ;  /* 0x0000000f99997223 */ /* 0x180fe200000108de */
[----:B------:R-:W-:Y:S01]  /*ce70*/  @!P1 PRMT R157, RZ, 0x654, R157 ;  /* 0x00000654ff9d9816 */ /* 0x000fe2000000009d */
[----:B------:R2:W-:Y:S06]  /*ce80*/  BAR.ARV R177, 0x100 ;  /* 0x000400b10000751d */ /* 0x0005ec0000002000 */
[----:B------:R4:W-:Y:S01]  /*ce90*/  @!P1 SYNCS.ARRIVE.TRANS64.RED.A1T0 RZ, [R157+URZ], RZ ;  /* 0x000000ff9dff99a7 */ /* 0x0009e2000810043f */
[----:B------:R-:W5:Y:S01]  /*cea0*/  MUFU.EX2 R172, R172 ;  /* 0x000000ac00ac7308 */ /* 0x000f620000000800 */
[-CC-:B------:R-:W-:Y:S01]  /*ceb0*/  FFMA.FTZ R190, R190, R15.reuse, -R222.reuse ;  /* 0x0000000fbebe7223 */ /* 0x180fe200000108de */
[----:B---3--:R-:W-:Y:S01]  /*cec0*/  FADD.FTZ R3, R169, R3 ;  /* 0x00000003a9037221 */ /* 0x008fe20000010000 */
[-CC-:B------:R-:W-:Y:S01]  /*ced0*/  FFMA.FTZ R191, R191, R15.reuse, -R222.reuse ;  /* 0x0000000fbfbf7223 */ /* 0x180fe200000108de */
[-CC-:B------:R-:W-:Y:S01]  /*cee0*/  FFMA.FTZ R195, R195, R15.reuse, -R222.reuse ;  /* 0x0000000fc3c37223 */ /* 0x180fe200000108de */
[-CC-:B------:R-:W-:Y:S01]  /*cef0*/  FFMA.FTZ R194, R194, R15.reuse, -R222.reuse ;  /* 0x0000000fc2c27223 */ /* 0x180fe200000108de */
[----:B------:R-:W-:Y:S01]  /*cf00*/  FFMA.FTZ R197, R197, R15, -R222 ;  /* 0x0000000fc5c57223 */ /* 0x000fe200000108de */
[----:B----4-:R-:W-:Y:S01]  /*cf10*/  FSEL R157, R176, RZ, P2 ;  /* 0x000000ffb09d7208 */ /* 0x010fe20001000000 */
[----:B------:R-:W3:Y:S01]  /*cf20*/  MUFU.EX2 R173, R173 ;  /* 0x000000ad00ad7308 */ /* 0x000ee20000000800 */
[----:B------:R-:W-:-:S02]  /*cf30*/  F2FP.F16.F32.PACK_AB R160, R169, R160 ;  /* 0x000000a0a9a0723e */ /* 0x000fc400000000ff */
[----:B------:R-:W-:Y:S01]  /*cf40*/  F2FP.F16.F32.PACK_AB R156, R161, R156 ;  /* 0x0000009ca19c723e */ /* 0x000fe200000000ff */
[----:B------:R-:W-:-:S04]  /*cf50*/  FADD.FTZ R157, -R157, R219 ;  /* 0x000000db9d9d7221 */ /* 0x000fc80000010100 */
[----:B------:R-:W-:Y:S01]  /*cf60*/  FMUL.FTZ R157, R157, R15 ;  /* 0x0000000f9d9d7220 */ /* 0x000fe20000410000 */
[----:B------:R-:W4:Y:S01]  /*cf70*/  MUFU.EX2 R180, R180 ;  /* 0x000000b400b47308 */ /* 0x000f220000000800 */
[----:B-----5:R-:W-:-:S07]  /*cf80*/  FADD.FTZ R3, R172, R3 ;  /* 0x00000003ac037221 */ /* 0x020fce0000010000 */
[----:B------:R-:W5:Y:S01]  /*cf90*/  MUFU.EX2 R219, R157 ;  /* 0x0000009d00db7308 */ /* 0x000f620000000800 */
[----:B---3--:R-:W-:-:S04]  /*cfa0*/  FADD.FTZ R3, R173, R3 ;  /* 0x00000003ad037221 */ /* 0x008fc80000010000 */
[----:B------:R-:W-:-:S03]  /*cfb0*/  FADD.FTZ R3, R168, R3 ;  /* 0x00000003a8037221 */ /* 0x000fc60000010000 */
[----:B------:R-:W3:Y:S01]  /*cfc0*/  MUFU.EX2 R193, R193 ;  /* 0x000000c100c17308 */ /* 0x000ee20000000800 */
[----:B------:R-:W-:-:S04]  /*cfd0*/  FADD.FTZ R3, R199, R3 ;  /* 0x00000003c7037221 */ /* 0x000fc80000010000 */
[----:B----4-:R-:W-:-:S03]  /*cfe0*/  FADD.FTZ R3, R180, R3 ;  /* 0x00000003b4037221 */ /* 0x010fc60000010000 */
[----:B------:R-:W4:Y:S01]  /*cff0*/  MUFU.EX2 R181, R181 ;  /* 0x000000b500b57308 */ /* 0x000f220000000800 */
[----:B-----5:R-:W-:Y:S01]  /*d000*/  FFMA.FTZ R0, R219, R0, R186 ;  /* 0x00000000db007223 */ /* 0x020fe200000100ba */
[-C--:B------:R-:W-:Y:S01]  /*d010*/  FMUL.FTZ R26, R26, R219.reuse ;  /* 0x000000db1a1a7220 */ /* 0x080fe20000410000 */
[-C--:B------:R-:W-:Y:S01]  /*d020*/  FMUL.FTZ R27, R27, R219.reuse ;  /* 0x000000db1b1b7220 */ /* 0x080fe20000410000 */
[-C--:B------:R-:W-:Y:S01]  /*d030*/  FMUL.FTZ R30, R30, R219.reuse ;  /* 0x000000db1e1e7220 */ /* 0x080fe20000410000 */
[-C--:B------:R-:W-:Y:S01]  /*d040*/  FMUL.FTZ R31, R31, R219.reuse ;  /* 0x000000db1f1f7220 */ /* 0x080fe20000410000 */
[-C--:B------:R-:W-:Y:S01]  /*d050*/  FMUL.FTZ R34, R34, R219.reuse ;  /* 0x000000db22227220 */ /* 0x080fe20000410000 */
[-C--:B------:R-:W-:Y:S01]  /*d060*/  FMUL.FTZ R35, R35, R219.reuse ;  /* 0x000000db23237220 */ /* 0x080fe20000410000 */
[----:B------:R5:W0:Y:S01]  /*d070*/  MUFU.EX2 R222, R158 ;  /* 0x0000009e00de7308 */ /* 0x000a220000000800 */
        /* <DEDUP_REMOVED lines=9> */
[----:B-----5:R-:W-:Y:S01]  /*d110*/  F2FP.F16.F32.PACK_AB R158, R165, R164 ;  /* 0x000000a4a59e723e */ /* 0x020fe200000000ff */
[-C--:B------:R-:W-:Y:S01]  /*d120*/  FMUL.FTZ R50, R50, R219.reuse ;  /* 0x000000db32327220 */ /* 0x080fe20000410000 */
[----:B------:R-:W-:Y:S01]  /*d130*/  F2FP.F16.F32.PACK_AB R164, R199, R168 ;  /* 0x000000a8c7a4723e */ /* 0x000fe200000000ff */
        /* <DEDUP_REMOVED lines=19> */
[----:B------:R3:W5:Y:S01]  /*d270*/  MUFU.EX2 R224, R162 ;  /* 0x000000a200e07308 */ /* 0x0007620000000800 */
[----:B----4-:R-:W-:Y:S01]  /*d280*/  FADD.FTZ R0, R159, R0 ;  /* 0x000000009f007221 */ /* 0x010fe20000010000 */
        /* <DEDUP_REMOVED lines=8> */
[----:B---3--:R-:W-:Y:S01]  /*d310*/  F2FP.F16.F32.PACK_AB R162, R173, R172 ;  /* 0x000000acada2723e */ /* 0x008fe200000000ff */
[-C--:B------:R-:W-:Y:S01]  /*d320*/  FMUL.FTZ R94, R94, R219.reuse ;  /* 0x000000db5e5e7220 */ /* 0x080fe20000410000 */
[----:B------:R-:W-:Y:S01]  /*d330*/  F2FP.F16.F32.PACK_AB R168, R185, R184 ;  /* 0x000000b8b9a8723e */ /* 0x000fe200000000ff */
[-C--:B------:R-:W-:Y:S01]  /*d340*/  FMUL.FTZ R95, R95, R219.reuse ;  /* 0x000000db5f5f7220 */ /* 0x080fe20000410000 */
[-C--:B------:R-:W-:Y:S01]  /*d350*/  FMUL.FTZ R98, R98, R219.reuse ;  /* 0x000000db62627220 */ /* 0x080fe20000410000 */
[-C--:B------:R-:W-:Y:S01]  /*d360*/  FMUL.FTZ R99, R99, R219.reuse ;  /* 0x000000db63637220 */ /* 0x080fe20000410000 */
[----:B------:R-:W0:Y:S01]  /*d370*/  MUFU.EX2 R163, R163 ;  /* 0x000000a300a37308 */ /* 0x000e220000000800 */
[----:B-----5:R-:W-:Y:S01]  /*d380*/  FADD.FTZ R0, R224, R0 ;  /* 0x00000000e0007221 */ /* 0x020fe20000010000 */
        /* <DEDUP_REMOVED lines=10> */
[-C--:B------:R-:W-:Y:S01]  /*d430*/  FMUL.FTZ R118, R118, R219.reuse ;  /* 0x000000db76767220 */ /* 0x080fe20000410000 */
[-C--:B------:R-:W-:Y:S01]  /*d440*/  FMUL.FTZ R119, R119, R219.reuse ;  /* 0x000000db77777220 */ /* 0x080fe20000410000 */
[-C--:B------:R-:W-:Y:S01]  /*d450*/  FMUL.FTZ R122, R122, R219.reuse ;  /* 0x000000db7a7a7220 */ /* 0x080fe20000410000 */
[-C--:B------:R-:W-:Y:S01]  /*d460*/  FMUL.FTZ R123, R123, R219.reuse ;  /* 0x000000db7b7b7220 */ /* 0x080fe20000410000 */
[----:B------:R4:W5:Y:S01]  /*d470*/  MUFU.EX2 R225, R166 ;  /* 0x000000a600e17308 */ /* 0x0009620000000800 */
        /* <DEDUP_REMOVED lines=9> */
[----:B----4-:R-:W-:Y:S01]  /*d510*/  F2FP.F16.F32.PACK_AB R166, R181, R180 ;  /* 0x000000b4b5a6723e */ /* 0x010fe200000000ff */
[-C--:B------:R-:W-:Y:S01]  /*d520*/  FMUL.FTZ R138, R138, R219.reuse ;  /* 0x000000db8a8a7220 */ /* 0x080fe20000410000 */
[-C--:B------:R-:W-:Y:S01]  /*d530*/  FMUL.FTZ R139, R139, R219.reuse ;  /* 0x000000db8b8b7220 */ /* 0x080fe20000410000 */
[-C--:B------:R-:W-:Y:S01]  /*d540*/  FMUL.FTZ R142, R142, R219.reuse ;  /* 0x000000db8e8e7220 */ /* 0x080fe20000410000 */
[-C--:B------:R-:W-:Y:S01]  /*d550*/  FMUL.FTZ R143, R143, R219.reuse ;  /* 0x000000db8f8f7220 */ /* 0x080fe20000410000 */
[-C--:B------:R-:W-:Y:S01]  /*d560*/  FMUL.FTZ R146, R146, R219.reuse ;  /* 0x000000db92927220 */ /* 0x080fe20000410000 */
[----:B------:R-:W3:Y:S01]  /*d570*/  MUFU.EX2 R167, R167 ;  /* 0x000000a700a77308 */ /* 0x000ee20000000800 */
[----:B-----5:R-:W-:Y:S01]  /*d580*/  FADD.FTZ R0, R225, R0 ;  /* 0x00000000e1007221 */ /* 0x020fe20000010000 */
[-C--:B------:R-:W-:Y:S01]  /*d590*/  FMUL.FTZ R147, R147, R219.reuse ;  /* 0x000000db93937220 */ /* 0x080fe20000410000 */
[-C--:B------:R-:W-:Y:S01]  /*d5a0*/  FMUL.FTZ R150, R150, R219.reuse ;  /* 0x000000db96967220 */ /* 0x080fe20000410000 */
[----:B------:R-:W-:-:S04]  /*d5b0*/  FMUL.FTZ R151, R151, R219 ;  /* 0x000000db97977220 */ /* 0x000fc80000410000 */
[----:B------:R-:W4:Y:S01]  /*d5c0*/  MUFU.EX2 R155, R155 ;  /* 0x0000009b009b7308 */ /* 0x000f220000000800 */
[----:B0-----:R-:W-:-:S07]  /*d5d0*/  FADD.FTZ R3, R192, R3 ;  /* 0x00000003c0037221 */ /* 0x001fce0000010000 */
[----:B------:R0:W5:Y:S01]  /*d5e0*/  MUFU.EX2 R198, R170 ;  /* 0x000000aa00c67308 */ /* 0x0001620000000800 */
[----:B---3--:R-:W-:-:S07]  /*d5f0*/  FADD.FTZ R0, R167, R0 ;  /* 0x00000000a7007221 */ /* 0x008fce0000010000 */
[----:B------:R-:W3:Y:S01]  /*d600*/  MUFU.EX2 R171, R171 ;  /* 0x000000ab00ab7308 */ /* 0x000ee20000000800 */
[C---:B----4-:R-:W-:Y:S01]  /*d610*/  FADD.FTZ R3, R155.reuse, R3 ;  /* 0x000000039b037221 */ /* 0x050fe20000010000 */
[----:B------:R-:W-:Y:S02]  /*d620*/  F2FP.F16.F32.PACK_AB R172, R155, R192 ;  /* 0x000000c09bac723e */ /* 0x000fe400000000ff */
[----:B0-----:R-:W-:-:S04]  /*d630*/  F2FP.F16.F32.PACK_AB R170, R189, R188 ;  /* 0x000000bcbdaa723e */ /* 0x001fc800000000ff */
[----:B------:R-:W0:Y:S01]  /*d640*/  MUFU.EX2 R221, R221 ;  /* 0x000000dd00dd7308 */ /* 0x000e220000000800 */
[----:B-----5:R-:W-:-:S07]  /*d650*/  FADD.FTZ R155, R198, R0 ;  /* 0x00000000c69b7221 */ /* 0x020fce0000010000 */
[----:B------:R-:W4:Y:S01]  /*d660*/  MUFU.EX2 R175, R175 ;  /* 0x000000af00af7308 */ /* 0x000f220000000800 */
[----:B---3--:R-:W-:-:S07]  /*d670*/  FADD.FTZ R155, R171, R155 ;  /* 0x0000009bab9b7221 */ /* 0x008fce0000010000 */
[----:B------:R-:W3:Y:S01]  /*d680*/  MUFU.EX2 R165, R178 ;  /* 0x000000b200a57308 */ /* 0x000ee20000000800 */
[----:B0-----:R-:W-:-:S07]  /*d690*/  FADD.FTZ R155, R221, R155 ;  /* 0x0000009bdd9b7221 */ /* 0x001fce0000010000 */
[----:B------:R-:W0:Y:S01]  /*d6a0*/  MUFU.EX2 R179, R179 ;  /* 0x000000b300b37308 */ /* 0x000e220000000800 */
[----:B----4-:R-:W-:-:S07]  /*d6b0*/  FADD.FTZ R155, R175, R155 ;  /* 0x0000009baf9b7221 */ /* 0x010fce0000010000 */
[----:B------:R-:W4:Y:S01]  /*d6c0*/  MUFU.EX2 R182, R182 ;  /* 0x000000b600b67308 */ /* 0x000f220000000800 */
[----:B---3--:R-:W-:Y:S01]  /*d6d0*/  FADD.FTZ R178, R165, R155 ;  /* 0x0000009ba5b27221 */ /* 0x008fe20000010000 */
[----:B------:R-:W-:Y:S02]  /*d6e0*/  F2FP.F16.F32.PACK_AB R155, R159, R222 ;  /* 0x000000de9f9b723e */ /* 0x000fe400000000ff */
[----:B------:R-:W-:-:S04]  /*d6f0*/  F2FP.F16.F32.PACK_AB R159, R167, R225 ;  /* 0x000000e1a79f723e */ /* 0x000fc800000000ff */
[----:B------:R-:W3:Y:S01]  /*d700*/  MUFU.EX2 R183, R183 ;  /* 0x000000b700b77308 */ /* 0x000ee20000000800 */
[C---:B0-----:R-:W-:Y:S01]  /*d710*/  FADD.FTZ R157, R179.reuse, R178 ;  /* 0x000000b2b39d7221 */ /* 0x041fe20000010000 */
[----:B------:R-:W-:-:S06]  /*d720*/  F2FP.F16.F32.PACK_AB R165, R179, R165 ;  /* 0x000000a5b3a5723e */ /* 0x000fcc00000000ff */
[----:B------:R-:W0:Y:S01]  /*d730*/  MUFU.EX2 R169, R220 ;  /* 0x000000dc00a97308 */ /* 0x000e220000000800 */
[----:B----4-:R-:W-:Y:S01]  /*d740*/  FADD.FTZ R178, R182, R157 ;  /* 0x0000009db6b27221 */ /* 0x010fe20000010000 */
[----:B------:R-:W-:Y:S02]  /*d750*/  F2FP.F16.F32.PACK_AB R157, R163, R224 ;  /* 0x000000e0a39d723e */ /* 0x000fe400000000ff */
[----:B------:R-:W-:-:S04]  /*d760*/  F2FP.F16.F32.PACK_AB R163, R175, R221 ;  /* 0x000000ddafa3723e */ /* 0x000fc800000000ff */
[----:B------:R-:W4:Y:S01]  /*d770*/  MUFU.EX2 R187, R187 ;  /* 0x000000bb00bb7308 */ /* 0x000f220000000800 */
[C---:B---3--:R-:W-:Y:S01]  /*d780*/  FADD.FTZ R178, R183.reuse, R178 ;  /* 0x000000b2b7b27221 */ /* 0x048fe20000010000 */
[----:B------:R-:W-:-:S06]  /*d790*/  F2FP.F16.F32.PACK_AB R167, R183, R182 ;  /* 0x000000b6b7a7723e */ /* 0x000fcc00000000ff */
[----:B------:R3:W5:Y:S01]  /*d7a0*/  MUFU.EX2 R0, R153 ;  /* 0x0000009900007308 */ /* 0x0007620000000800 */
[----:B0-----:R-:W-:-:S07]  /*d7b0*/  FADD.FTZ R178, R169, R178 ;  /* 0x000000b2a9b27221 */ /* 0x001fce0000010000 */
[----:B------:R-:W0:Y:S01]  /*d7c0*/  MUFU.EX2 R190, R190 ;  /* 0x000000be00be7308 */ /* 0x000e220000000800 */
[----:B----4-:R-:W-:Y:S01]  /*d7d0*/  FADD.FTZ R161, R187, R178 ;  /* 0x000000b2bba17221 */ /* 0x010fe20000010000 */
[----:B---3--:R-:W-:Y:S02]  /*d7e0*/  F2FP.F16.F32.PACK_AB R153, R193, R186 ;  /* 0x000000bac199723e */ /* 0x008fe400000000ff */
[----:B------:R-:W-:-:S04]  /*d7f0*/  F2FP.F16.F32.PACK_AB R169, R187, R169 ;  /* 0x000000a9bba9723e */ /* 0x000fc800000000ff */
[----:B------:R-:W3:Y:S01]  /*d800*/  MUFU.EX2 R173, R191 ;  /* 0x000000bf00ad7308 */ /* 0x000ee20000000800 */
[----:B-----5:R-:W-:-:S07]  /*d810*/  FADD.FTZ R161, R0, R161 ;  /* 0x000000a100a17221 */ /* 0x020fce0000010000 */
[----:B------:R-:W4:Y:S01]  /*d820*/  MUFU.EX2 R195, R195 ;  /* 0x000000c300c37308 */ /* 0x000f220000000800 */
[----:B0-----:R-:W-:Y:S01]  /*d830*/  FADD.FTZ R178, R190, R161 ;  /* 0x000000a1beb27221 */ /* 0x001fe20000010000 */
[----:B------:R-:W-:-:S06]  /*d840*/  F2FP.F16.F32.PACK_AB R161, R171, R198 ;  /* 0x000000c6aba1723e */ /* 0x000fcc00000000ff */
[----:B------:R-:W0:Y:S01]  /*d850*/  MUFU.EX2 R196, R196 ;  /* 0x000000c400c47308 */ /* 0x000e220000000800 */
[----:B---3--:R-:W-:-:S07]  /*d860*/  FADD.FTZ R178, R173, R178 ;  /* 0x000000b2adb27221 */ /* 0x008fce0000010000 */
[----:B------:R-:W3:Y:S01]  /*d870*/  MUFU.EX2 R194, R194 ;  /* 0x000000c200c27308 */ /* 0x000ee20000000800 */
[C---:B----4-:R-:W-:Y:S01]  /*d880*/  FADD.FTZ R171, R195.reuse, R178 ;  /* 0x000000b2c3ab7221 */ /* 0x050fe20000010000 */
[----:B------:R-:W-:-:S06]  /*d890*/  F2FP.F16.F32.PACK_AB R173, R195, R173 ;  /* 0x000000adc3ad723e */ /* 0x000fcc00000000ff */
[----:B------:R-:W4:Y:S01]  /*d8a0*/  MUFU.EX2 R197, R197 ;  /* 0x000000c500c57308 */ /* 0x000f220000000800 */
[----:B0-----:R-:W-:-:S04]  /*d8b0*/  FADD.FTZ R3, R196, R3 ;  /* 0x00000003c4037221 */ /* 0x001fc80000010000 */
[C---:B------:R-:W-:Y:S01]  /*d8c0*/  FADD.FTZ R3, R174.reuse, R3 ;  /* 0x00000003ae037221 */ /* 0x040fe20000010000 */
[----:B------:R-:W-:Y:S01]  /*d8d0*/  F2FP.F16.F32.PACK_AB R174, R174, R196 ;  /* 0x000000c4aeae723e */ /* 0x000fe200000000ff */
[----:B---3--:R-:W-:Y:S01]  /*d8e0*/  FADD.FTZ R178, R194, R171 ;  /* 0x000000abc2b27221 */ /* 0x008fe20000010000 */
[----:B------:R-:W-:-:S03]  /*d8f0*/  F2FP.F16.F32.PACK_AB R171, R190, R0 ;  /* 0x00000000beab723e */ /* 0x000fc600000000ff */
[C---:B----4-:R-:W-:Y:S01]  /*d900*/  FADD.FTZ R0, R197.reuse, R178 ;  /* 0x000000b2c5007221 */ /* 0x050fe20000010000 */
[----:B------:R-:W-:Y:S01]  /*d910*/  F2FP.F16.F32.PACK_AB R175, R197, R194 ;  /* 0x000000c2c5af723e */ /* 0x000fe200000000ff */
[----:B--2---:R-:W-:Y:S06]  /*d920*/  @!P0 BRA `(.L_x_4955) ;  /* 0x0000000000048947 */ /* 0x004fec0003800000 */
[----:B------:R-:W-:Y:S01]  /*d930*/  BPT.TRAP 0x1 ;  /* 0x000000040000795c */ /* 0x000fe20000300000 */
.L_x_4955:
[----:B------:R0:W2:Y:S01]  /*d940*/  SYNCS.PHASECHK.TRANS64.TRYWAIT P2, [R211+URZ+0x22850], R212 ;  /* 0x022850d4d30075a7 */ /* 0x0000a2000804017f */
[----:B------:R-:W-:Y:S05]  /*d950*/  @!P0 BRA `(.L_x_4956) ;  /* 0x0000000000048947 */ /* 0x000fea0003800000 */
[----:B------:R-:W-:Y:S01]  /*d960*/  BPT.TRAP 0x1 ;  /* 0x000000040000795c */ /* 0x000fe20000300000 */
.L_x_4956:
[----:B------:R-:W-:Y:S04]  /*d970*/  BSSY B0, `(.L_x_4957) ;  /* 0x0000004000007945 */ /* 0x000fe80003800000 */
[----:B--2---:R-:W-:Y:S05]  /*d980*/  @P2 BRA `(.L_x_4958) ;  /* 0x0000000000082947 */ /* 0x004fea0003800000 */
[----:B------:R-:W2:Y:S02]  /*d990*/  SYNCS.PHASECHK.TRANS64.TRYWAIT P2, [R211+URZ+0x22850], R212 ;  /* 0x022850d4d30075a7 */ /* 0x000ea4000804017f */
[----:B--2---:R-:W-:Y:S05]  /*d9a0*/  @!P2 BRA `(.L_x_4959) ;  /* 0x000000e80044a947 */ /* 0x004fea0003800000 */
.L_x_4958:
[----:B------:R-:W-:Y:S05]  /*d9b0*/  BSYNC B0 ;  /* 0x0000000000007941 */ /* 0x000fea0003800000 */
.L_x_4957:
[----:B------:R-:W3:Y:S01]  /*d9c0*/  S2R R180, SR_TID.X ;  /* 0x0000000000b47919 */ /* 0x000ee20000002100 */
[----:B------:R-:W-:Y:S01]  /*d9d0*/  IMAD.MOV.U32 R179, RZ, RZ, 0x40000040 ;  /* 0x40000040ffb37424 */ /* 0x000fe200078e00ff */
[----:B------:R-:W-:Y:S05]  /*d9e0*/  WARPSYNC.ALL ;  /* 0x0000000000007948 */ /* 0x000fea0003800000 */
[----:B------:R-:W-:Y:S01]  /*d9f0*/  R2UR UR7, R179 ;  /* 0x00000000b30772ca */ /* 0x000fe200000e0000 */
[----:B------:R-:W-:Y:S01]  /*da00*/  IMAD R178, R19, 0xc00, R12 ;  /* 0x00000c0013b27824 */ /* 0x000fe200078e020c */
[----:B------:R-:W-:Y:S01]  /*da10*/  ISETP.GT.AND P2, PT, R21, R20, PT ;  /* 0x000000141500720c */ /* 0x000fe20003f44270 */
[----:B012---:R-:W-:Y:S01]  /*da20*/  @!P1 VIADD R211, R211, 0x22860 ;  /* 0x00022860d3d39836 */ /* 0x007fe20000000000 */
[----:B------:R-:W-:Y:S01]  /*da30*/  MOV R219, R176 ;  /* 0x000000b000db7202 */ /* 0x000fe20000000f00 */
[----:B------:R-:W-:Y:S01]  /*da40*/  VIADD R21, R21, 0xffffffff ;  /* 0xffffffff15157836 */ /* 0x000fe20000000000 */
[----:B------:R-:W-:Y:S01]  /*da50*/  R2UR UR6, R178 ;  /* 0x00000000b20672ca */ /* 0x000fe200000e0000 */
[----:B------:R-:W-:Y:S01]  /*da60*/  IMAD.MOV.U32 R220, RZ, RZ, R14 ;  /* 0x000000ffffdc7224 */ /* 0x000fe200078e000e */
[----:B------:R-:W-:-:S02]  /*da70*/  @!P1 PRMT R211, RZ, 0x654, R211 ;  /* 0x00000654ffd39816 */ /* 0x000fc400000000d3 */
        /* <DEDUP_REMOVED lines=12> */
[----:B------:R-:W-:Y:S02]  /*db40*/  R2UR UR7, R153 ;  /* 0x00000000990772ca */ /* 0x000fe400000e0000 */
[----:B------:R-:W-:-:S14]  /*db50*/  MOV R153, 0x40000040 ;  /* 0x4000004000997802 */ /* 0x000fdc0000000f00 */
        /* <DEDUP_REMOVED lines=33> */
.L_x_4950:
[----:B------:R-:W-:-:S13]  /*dd70*/  ISETP.GE.AND P2, PT, R21, RZ, PT ;  /* 0x000000ff1500720c */ /* 0x000fda0003f46270 */
[----:B------:R-:W-:Y:S05]  /*dd80*/  @!P2 BRA `(.L_x_4961) ;  /* 0x000000240030a947 */ /* 0x000fea0003800000 */
[----:B------:R-:W-:Y:S02]  /*dd90*/  IMAD.MOV.U32 R209, RZ, RZ, R176 ;  /* 0x000000ffffd17224 */ /* 0x000fe400078e00b0 */
[----:B0-----:R-:W-:-:S07]  /*dda0*/  IMAD.MOV.U32 R211, RZ, RZ, R14 ;  /* 0x000000ffffd37224 */ /* 0x001fce00078e000e */
.L_x_4971:
[----:B------:R-:W-:Y:S01]  /*ddb0*/  VIADD R19, R19, 0x1 ;  /* 0x0000000113137836 */ /* 0x000fe20000000000 */
[----:B------:R-:W-:Y:S05]  /*ddc0*/  YIELD ;  /* 0x0000000000007946 */ /* 0x000fea0003800000 */
[----:B------:R-:W-:-:S04]  /*ddd0*/  ISETP.NE.AND P2, PT, R19, 0x2, PT ;  /* 0x000000021300780c */ /* 0x000fc80003f45270 */
[----:B------:R-:W-:Y:S02]  /*dde0*/  SEL R14, RZ, 0x1, P2 ;  /* 0x00000001ff0e7807 */ /* 0x000fe40001000000 */
[----:B------:R-:W-:Y:S02]  /*ddf0*/  SEL R19, R19, RZ, P2 ;  /* 0x000000ff13137207 */ /* 0x000fe40001000000 */
[----:B------:R-:W-:Y:S01]  /*de00*/  LOP3.LUT R23, R23, R14, RZ, 0x3c, !PT ;  /* 0x0000000e17177212 */ /* 0x000fe200078e3cff */
[----:B-1----:R-:W-:Y:S06]  /*de10*/  @!P0 BRA `(.L_x_4962) ;  /* 0x0000000000048947 */ /* 0x002fec0003800000 */
[----:B------:R-:W-:Y:S01]  /*de20*/  BPT.TRAP 0x1 ;  /* 0x000000040000795c */ /* 0x000fe20000300000 */
.L_x_4962:
[----:B------:R-:W-:Y:S01]  /*de30*/  IMAD R20, R19, 0x8, R18 ;  /* 0x0000000813147824 */ /* 0x000fe200078e0212 */
[----:B------:R-:W-:-:S04]  /*de40*/  SHF.L.U32 R207, R23, 0x1f, RZ ;  /* 0x0000001f17cf7819 */ /* 0x000fc800000006ff */
[----:B------:R0:W1:Y:S01]  /*de50*/  SYNCS.PHASECHK.TRANS64.TRYWAIT P2, [R20+URZ+0x22830], R207 ;  /* 0x022830cf140075a7 */ /* 0x000062000804017f */
[----:B------:R-:W-:Y:S05]  /*de60*/  @!P0 BRA `(.L_x_4963) ;  /* 0x0000000000048947 */ /* 0x000fea0003800000 */
[----:B------:R-:W-:Y:S01]  /*de70*/  BPT.TRAP 0x1 ;  /* 0x000000040000795c */ /* 0x000fe20000300000 */
.L_x_4963:
[----:B------:R-:W-:Y:S02]  /*de80*/  IMAD R154, R19, 0x300, R13 ;  /* 0x00000300139a7824 */ /* 0x000fe400078e020d */
[----:B------:R-:W-:Y:S01]  /*de90*/  IMAD.MOV.U32 R155, RZ, RZ, 0x40000040 ;  /* 0x40000040ff9b7424 */ /* 0x000fe200078e00ff */
[----:B-1----:R-:W-:Y:S06]  /*dea0*/  @P2 BRA `(.L_x_4964) ;  /* 0x0000000000082947 */ /* 0x002fec0003800000 */
[----:B------:R-:W1:Y:S02]  /*deb0*/  SYNCS.PHASECHK.TRANS64.TRYWAIT P2, [R20+URZ+0x22830], R207 ;  /* 0x022830cf140075a7 */ /* 0x000e64000804017f */
[----:B-1----:R-:W-:Y:S05]  /*dec0*/  @!P2 BRA `(.L_x_4965) ;  /* 0x000000e40010a947 */ /* 0x002fea0003800000 */
.L_x_4964:
[----:B------:R-:W-:Y:S05]  /*ded0*/  WARPSYNC.ALL ;  /* 0x0000000000007948 */ /* 0x000fea0003800000 */
[C---:B------:R-:W-:Y:S01]  /*dee0*/  R2UR UR6, R154.reuse ;  /* 0x000000009a0672ca */ /* 0x040fe200000e0000 */
[C---:B------:R-:W-:Y:S01]  /*def0*/  VIADD R152, R154.reuse, 0x2 ;  /* 0x000000029a987836 */ /* 0x040fe20000000000 */
[----:B------:R-:W-:Y:S01]  /*df00*/  R2UR UR7, R155 ;  /* 0x000000009b0772ca */ /* 0x000fe200000e0000 */
[----:B------:R-:W-:Y:S01]  /*df10*/  VIADD R14, R154, 0x4 ;  /* 0x000000049a0e7836 */ /* 0x000fe20000000000 */
[----:B------:R-:W-:Y:S01]  /*df20*/  R2UR UR4, R4 ;  /* 0x00000000040472ca */ /* 0x000fe200000e0000 */
[----:B------:R-:W-:Y:S01]  /*df30*/  IMAD.MOV.U32 R153, RZ, RZ, 0x40000040 ;  /* 0x40000040ff997424 */ /* 0x000fe200078e00ff */
[----:B------:R-:W-:Y:S01]  /*df40*/  R2UR UR5, R5 ;  /* 0x00000000050572ca */ /* 0x000fe200000e0000 */
[----:B------:R-:W-:Y:S01]  /*df50*/  IMAD.MOV.U32 R155, RZ, RZ, 0x40000040 ;  /* 0x40000040ff9b7424 */ /* 0x000fe200078e00ff */
[----:B------:R-:W-:Y:S01]  /*df60*/  IADD3 R154, R154, 0x6, RZ ;  /* 0x000000069a9a7810 */ /* 0x000fe20007ffe0ff */
[----:B------:R-:W-:Y:S01]  /*df70*/  IMAD.MOV.U32 R15, RZ, RZ, 0x40000040 ;  /* 0x40000040ff0f7424 */ /* 0x000fe200078e00ff */
[----:B------:R-:W-:Y:S01]  /*df80*/  R2UR UR10, R152 ;  /* 0x00000000980a72ca */ /* 0x000fe200000e0000 */
[----:B------:R-:W2:Y:S01]  /*df90*/  S2R R221, SR_TID.X ;  /* 0x0000000000dd7919 */ /* 0x000ea20000002100 */
        /* <DEDUP_REMOVED lines=11> */
[----:B------:R-:W-:Y:S02]  /*e050*/  R2UR UR16, R6 ;  /* 0x00000000061072ca */ /* 0x000fe400000e0000 */
[----:B------:R-:W-:Y:S02]  /*e060*/  R2UR UR17, R7 ;  /* 0x00000000071172ca */ /* 0x000fe400000e0000 */
[----:B--2---:R-:W-:Y:S01]  /*e070*/  SHF.R.U32.HI R221, RZ, 0x7, R221 ;  /* 0x00000007ffdd7819 */ /* 0x004fe200000116dd */
        /* <DEDUP_REMOVED lines=49> */
[----:B----4-:R-:W-:Y:S01]  /*e390*/  FMNMX.FTZ R14, R156, R14, !PT ;  /* 0x0000000e9c0e7209 */ /* 0x010fe20007810000 */
        /* <DEDUP_REMOVED lines=10> */
[----:B------:R-:W-:-:S04]  /*e440*/  FMUL.FTZ R199, R199, UR44 ;  /* 0x0000002cc7c77c20 */ /* 0x000fc80008410000 */
        /* <DEDUP_REMOVED lines=44> */
[----:B--2---:R-:W-:-:S07]  /*e710*/  FMNMX.FTZ R14, R14, R15, !PT ;  /* 0x0000000f0e0e7209 */ /* 0x004fce0007810000 */
[----:B------:R-:W-:Y:S01]  /*e720*/  MUFU.TANH R163, R163 ;  /* 0x000000a300a37308 */ /* 0x000fe20000002400 */
[----:B------:R-:W2:Y:S07]  /*e730*/  SHFL.BFLY PT, R15, R14, 0x1, 0x1f ;  /* 0x0c201f000e0f7f89 */ /* 0x000eae00000e0000 */
[----:B------:R-:W-:Y:S08]  /*e740*/  MUFU.TANH R166, R166 ;  /* 0x000000a600a67308 */ /* 0x000ff00000002400 */
[----:B------:R-:W-:Y:S01]  /*e750*/  MUFU.TANH R167, R167 ;  /* 0x000000a700a77308 */ /* 0x000fe20000002400 */
[----:B--2---:R-:W-:Y:S01]  /*e760*/  FMNMX.FTZ R14, R14, R15, !PT ;  /* 0x0000000f0e0e7209 */ /* 0x004fe20007810000 */
[----:B------:R-:W-:-:S04]  /*e770*/  IMAD.U32 R15, RZ, RZ, UR42 ;  /* 0x0000002aff0f7e24 */ /* 0x000fc8000f8e00ff */
        /* <DEDUP_REMOVED lines=29> */
[----:B------:R4:W-:Y:S01]  /*e950*/  MUFU.EX2 R219, R157 ;  /* 0x0000009d00db7308 */ /* 0x0009e20000000800 */
[-C--:B--2---:R-:W-:Y:S01]  /*e960*/  FMUL.FTZ R24, R24, R211.reuse ;  /* 0x000000d318187220 */ /* 0x084fe20000410000 */
[-C--:B------:R-:W-:Y:S01]  /*e970*/  FMUL.FTZ R25, R25, R211.reuse ;  /* 0x000000d319197220 */ /* 0x080fe20000410000 */
[-C--:B------:R-:W-:Y:S01]  /*e980*/  FMUL.FTZ R28, R28, R211.reuse ;  /* 0x000000d31c1c7220 */ /* 0x080fe20000410000 */
[-C--:B------:R-:W-:Y:S01]  /*e990*/  FMUL.FTZ R29, R29, R211.reuse ;  /* 0x000000d31d1d7220 */ /* 0x080fe20000410000 */
[-C--:B------:R-:W-:Y:S01]  /*e9a0*/  FMUL.FTZ R32, R32, R211.reuse ;  /* 0x000000d320207220 */ /* 0x080fe20000410000 */
[-C--:B------:R-:W-:Y:S01]  /*e9b0*/  FMUL.FTZ R33, R33, R211.reuse ;  /* 0x000000d321217220 */ /* 0x080fe20000410000 */
[----:B------:R-:W-:Y:S01]  /*e9c0*/  FMUL.FTZ R36, R36, R211 ;  /* 0x000000d324247220 */ /* 0x000fe20000410000 */
[----:B------:R-:W2:Y:S01]  /*e9d0*/  MUFU.EX2 R154, R153 ;  /* 0x00000099009a7308 */ /* 0x000ea20000000800 */
[----:B----4-:R-:W-:Y:S01]  /*e9e0*/  FMUL.FTZ R157, R178, UR44 ;  /* 0x0000002cb29d7c20 */ /* 0x010fe20008410000 */
        /* <DEDUP_REMOVED lines=64> */
[C---:B--2---:R-:W-:Y:S01]  /*edf0*/  FADD.FTZ R211, R154.reuse, R211 ;  /* 0x000000d39ad37221 */ /* 0x044fe20000010000 */
[----:B------:R-:W-:Y:S01]  /*ee00*/  F2FP.F16.F32.PACK_AB R152, R154, R152 ;  /* 0x000000989a98723e */ /* 0x000fe200000000ff */
[----:B------:R-:W-:Y:S01]  /*ee10*/  FMUL.FTZ R153, R171, UR44 ;  /* 0x0000002cab997c20 */ /* 0x000fe20008410000 */
[----:B------:R-:W-:Y:S01]  /*ee20*/  FMNMX.FTZ R179, R159, R179, !PT ;  /* 0x000000b39fb37209 */ /* 0x000fe20007810000 */
[----:B------:R2:W3:Y:S08]  /*ee30*/  MUFU.EX2 R154, R156 ;  /* 0x0000009c009a7308 */ /* 0x0004f00000000800 */
[----:B------:R-:W4:Y:S01]  /*ee40*/  MUFU.TANH R3, R3 ;  /* 0x0000000300037308 */ /* 0x000f220000002400 */
[----:B--2---:R-:W-:Y:S01]  /*ee50*/  FMUL.FTZ R156, R175, UR44 ;  /* 0x0000002caf9c7c20 */ /* 0x004fe20008410000 */
[----:B------:R-:W-:Y:S01]  /*ee60*/  FMUL.FTZ R175, R182, UR44 ;  /* 0x0000002cb6af7c20 */ /* 0x000fe20008410000 */
[----:B------:R-:W-:-:S04]  /*ee70*/  FMNMX.FTZ R182, R162, R179, !PT ;  /* 0x000000b3a2b67209 */ /* 0x000fc80007810000 */
[----:B------:R-:W-:Y:S01]  /*ee80*/  FMNMX.FTZ R182, R163, R182, !PT ;  /* 0x000000b6a3b67209 */ /* 0x000fe20007810000 */
[----:B------:R-:W2:Y:S01]  /*ee90*/  MUFU.TANH R153, R153 ;  /* 0x0000009900997308 */ /* 0x000ea20000002400 */
[----:B---3--:R-:W-:Y:S01]  /*eea0*/  FADD.FTZ R171, R154, R211 ;  /* 0x000000d39aab7221 */ /* 0x008fe20000010000 */
[----:B------:R-:W-:-:S03]  /*eeb0*/  F2FP.F16.F32.PACK_AB R154, R219, R154 ;  /* 0x0000009adb9a723e */ /* 0x000fc600000000ff */
[----:B------:R-:W-:-:S03]  /*eec0*/  FADD.FTZ R171, R219, R171 ;  /* 0x000000abdbab7221 */ /* 0x000fc60000010000 */
[----:B------:R-:W3:Y:S08]  /*eed0*/  MUFU.TANH R170, R170 ;  /* 0x000000aa00aa7308 */ /* 0x000ef00000002400 */
[----:B------:R5:W-:Y:S08]  /*eee0*/  MUFU.TANH R178, R183 ;  /* 0x000000b700b27308 */ /* 0x000bf00000002400 */
[----:B------:R-:W0:Y:S01]  /*eef0*/  MUFU.TANH R156, R156 ;  /* 0x0000009c009c7308 */ /* 0x000e220000002400 */
[----:B-----5:R-:W-:-:S04]  /*ef00*/  FMNMX.FTZ R183, R166, R182, !PT ;  /* 0x000000b6a6b77209 */ /* 0x020fc80007810000 */
[----:B------:R-:W-:-:S03]  /*ef10*/  FMNMX.FTZ R183, R167, R183, !PT ;  /* 0x000000b7a7b77209 */ /* 0x000fc60007810000 */
[----:B------:R-:W5:Y:S08]  /*ef20*/  MUFU.TANH R157, R157 ;  /* 0x0000009d009d7308 */ /* 0x000f700000002400 */
[----:B------:R4:W-:Y:S08]  /*ef30*/  MUFU.TANH R179, R186 ;  /* 0x000000ba00b37308 */ /* 0x0009f00000002400 */
[----:B------:R-:W1:Y:S01]  /*ef40*/  MUFU.TANH R174, R174 ;  /* 0x000000ae00ae7308 */ /* 0x000e620000002400 */
[----:B----4-:R-:W-:-:S04]  /*ef50*/  FMNMX.FTZ R186, R3, R183, !PT ;  /* 0x000000b703ba7209 */ /* 0x010fc80007810000 */
[----:B--2---:R-:W-:-:S03]  /*ef60*/  FMNMX.FTZ R186, R153, R186, !PT ;  /* 0x000000ba99ba7209 */ /* 0x004fc60007810000 */
[----:B------:R-:W2:Y:S08]  /*ef70*/  MUFU.TANH R175, R175 ;  /* 0x000000af00af7308 */ /* 0x000eb00000002400 */
[----:B------:R3:W4:Y:S08]  /*ef80*/  MUFU.TANH R182, R187 ;  /* 0x000000bb00b67308 */ /* 0x0007300000002400 */
[----:B------:R5:W4:Y:S01]  /*ef90*/  MUFU.TANH R183, R190 ;  /* 0x000000be00b77308 */ /* 0x000b220000002400 */
[----:B---3--:R-:W-:-:S04]  /*efa0*/  FMNMX.FTZ R187, R170, R186, !PT ;  /* 0x000000baaabb7209 */ /* 0x008fc80007810000 */
[----:B0-----:R-:W-:-:S03]  /*efb0*/  FMNMX.FTZ R187, R156, R187, !PT ;  /* 0x000000bb9cbb7209 */ /* 0x001fc60007810000 */
[----:B------:R2:W0:Y:S01]  /*efc0*/  MUFU.TANH R186, R191 ;  /* 0x000000bf00ba7308 */ /* 0x0004220000002400 */
[----:B-----5:R-:W-:-:S04]  /*efd0*/  FMNMX.FTZ R190, R157, R187, !PT ;  /* 0x000000bb9dbe7209 */ /* 0x020fc80007810000 */
[----:B-1----:R-:W-:-:S03]  /*efe0*/  FMNMX.FTZ R190, R174, R190, !PT ;  /* 0x000000beaebe7209 */ /* 0x002fc60007810000 */
[----:B------:R1:W3:Y:S01]  /*eff0*/  MUFU.TANH R187, R194 ;  /* 0x000000c200bb7308 */ /* 0x0002e20000002400 */
[----:B--2---:R-:W-:-:S04]  /*f000*/  FMNMX.FTZ R191, R175, R190, !PT ;  /* 0x000000beafbf7209 */ /* 0x004fc80007810000 */
[----:B------:R-:W-:-:S03]  /*f010*/  FMNMX.FTZ R191, R178, R191, !PT ;  /* 0x000000bfb2bf7209 */ /* 0x000fc60007810000 */
[----:B------:R2:W5:Y:S01]  /*f020*/  MUFU.TANH R190, R195 ;  /* 0x000000c300be7308 */ /* 0x0005620000002400 */
[----:B-1----:R-:W-:-:S04]  /*f030*/  FMNMX.FTZ R194, R179, R191, !PT ;  /* 0x000000bfb3c27209 */ /* 0x002fc80007810000 */
[----:B----4-:R-:W-:-:S03]  /*f040*/  FMNMX.FTZ R194, R182, R194, !PT ;  /* 0x000000c2b6c27209 */ /* 0x010fc60007810000 */
[----:B------:R-:W1:Y:S01]  /*f050*/  MUFU.TANH R191, R198 ;  /* 0x000000c600bf7308 */ /* 0x000e620000002400 */
[----:B--2---:R-:W-:-:S04]  /*f060*/  FMNMX.FTZ R195, R183, R194, !PT ;  /* 0x000000c2b7c37209 */ /* 0x004fc80007810000 */
[----:B0-----:R-:W-:-:S03]  /*f070*/  FMNMX.FTZ R195, R186, R195, !PT ;  /* 0x000000c3bac37209 */ /* 0x001fc60007810000 */
[----:B------:R-:W0:Y:S01]  /*f080*/  MUFU.TANH R194, R199 ;  /* 0x000000c700c27308 */ /* 0x000e220000002400 */
[----:B---3--:R-:W-:-:S04]  /*f090*/  FMNMX.FTZ R195, R187, R195, !PT ;  /* 0x000000c3bbc37209 */ /* 0x008fc80007810000 */
[----:B-----5:R-:W-:-:S03]  /*f0a0*/  FMNMX.FTZ R195, R190, R195, !PT ;  /* 0x000000c3bec37209 */ /* 0x020fc60007810000 */
[----:B------:R-:W-:Y:S01]  /*f0b0*/  MUFU.EX2 R160, R160 ;  /* 0x000000a000a07308 */ /* 0x000fe20000000800 */
[----:B-1----:R-:W-:-:S07]  /*f0c0*/  FMNMX.FTZ R195, R191, R195, !PT ;  /* 0x000000c3bfc37209 */ /* 0x002fce0007810000 */
[----:B------:R1:W-:Y:S01]  /*f0d0*/  MUFU.EX2 R199, R176 ;  /* 0x000000b000c77308 */ /* 0x0003e20000000800 */
[----:B0-----:R-:W-:-:S05]  /*f0e0*/  FMNMX.FTZ R195, R194, R195, !PT ;  /* 0x000000c3c2c37209 */ /* 0x001fca0007810000 */
[----:B------:R-:W0:Y:S02]  /*f0f0*/  SHFL.BFLY PT, R198, R195, 0x2, 0x1f ;  /* 0x0c401f00c3c67f89 */ /* 0x000e2400000e0000 */
[----:B------:R-:W2:Y:S08]  /*f100*/  MUFU.EX2 R161, R161 ;  /* 0x000000a100a17308 */ /* 0x000eb00000000800 */
[----:B------:R-:W-:Y:S08]  /*f110*/  MUFU.EX2 R164, R164 ;  /* 0x000000a400a47308 */ /* 0x000ff00000000800 */
[----:B------:R3:W-:Y:S01]  /*f120*/  MUFU.EX2 R211, R177 ;  /* 0x000000b100d37308 */ /* 0x0007e20000000800 */
[----:B0-----:R-:W-:-:S07]  /*f130*/  FMNMX.FTZ R195, R195, R198, !PT ;  /* 0x000000c6c3c37209 */ /* 0x001fce0007810000 */
[----:B------:R-:W-:Y:S01]  /*f140*/  MUFU.EX2 R165, R165 ;  /* 0x000000a500a57308 */ /* 0x000fe20000000800 */
[----:B------:R-:W1:Y:S07]  /*f150*/  SHFL.BFLY PT, R198, R195, 0x1, 0x1f ;  /* 0x0c201f00c3c67f89 */ /* 0x000e6e00000e0000 */
[----:B------:R-:W-:Y:S08]  /*f160*/  MUFU.EX2 R168, R168 ;  /* 0x000000a800a87308 */ /* 0x000ff00000000800 */
[----:B------:R-:W0:Y:S08]  /*f170*/  MUFU.EX2 R169, R169 ;  /* 0x000000a900a97308 */ /* 0x000e300000000800 */
[----:B------:R-:W-:Y:S01]  /*f180*/  MUFU.EX2 R172, R172 ;  /* 0x000000ac00ac7308 */ /* 0x000fe20000000800 */
[----:B-1----:R-:W-:-:S05]  /*f190*/  FMNMX.FTZ R176, R195, R198, !PT ;  /* 0x000000c6c3b07209 */ /* 0x002fca0007810000 */
[CC--:B------:R-:W-:Y:S01]  /*f1a0*/  FMUL.FTZ R198, R176.reuse, R15.reuse ;  /* 0x0000000fb0c67220 */ /* 0x0c0fe20000410000 */
[----:B---3--:R-:W-:Y:S01]  /*f1b0*/  FADD.FTZ R177, -R176, R209 ;  /* 0x000000d1b0b17221 */ /* 0x008fe20000010100 */
[----:B------:R-:W-:Y:S02]  /*f1c0*/  MUFU.EX2 R173, R173 ;  /* 0x000000ad00ad7308 */ /* 0x000fe40000000800 */
[-CC-:B------:R-:W-:Y:S01]  /*f1d0*/  FFMA.FTZ R196, R196, R15.reuse, -R198.reuse ;  /* 0x0000000fc4c47223 */ /* 0x180fe200000108c6 */
[-CC-:B------:R-:W-:Y:S01]  /*f1e0*/  FFMA.FTZ R158, R158, R15.reuse, -R198.reuse ;  /* 0x0000000f9e9e7223 */ /* 0x180fe200000108c6 */
[-C--:B------:R-:W-:Y:S01]  /*f1f0*/  FMUL.FTZ R177, R177, R15.reuse ;  /* 0x0000000fb1b17220 */ /* 0x080fe20000410000 */
        /* <DEDUP_REMOVED lines=22> */
[----:B------:R1:W3:Y:S01]  /*f360*/  MUFU.EX2 R153, R177 ;  /* 0x000000b100997308 */ /* 0x0002e20000000800 */
[----:B--2---:R-:W-:-:S07]  /*f370*/  F2FP.F16.F32.PACK_AB R156, R161, R160 ;  /* 0x000000a0a19c723e */ /* 0x004fce00000000ff */
[----:B------:R2:W-:Y:S01]  /*f380*/  MUFU.EX2 R198, R158 ;  /* 0x0000009e00c67308 */ /* 0x0005e20000000800 */
[----:B-1----:R-:W-:-:S07]  /*f390*/  IADD3 R177, -R221, 0xb, RZ ;  /* 0x0000000bddb17810 */ /* 0x002fce0007ffe1ff */
[----:B------:R-:W1:Y:S01]  /*f3a0*/  MUFU.EX2 R196, R196 ;  /* 0x000000c400c47308 */ /* 0x000e620000000800 */
[----:B--2---:R-:W-:Y:S01]  /*f3b0*/  FADD.FTZ R158, R160, R171 ;  /* 0x000000aba09e7221 */ /* 0x004fe20000010000 */
[----:B0-----:R-:W-:Y:S01]  /*f3c0*/  F2FP.F16.F32.PACK_AB R160, R169, R168 ;  /* 0x000000a8a9a0723e */ /* 0x001fe200000000ff */
[-C--:B---3--:R-:W-:Y:S01]  /*f3d0*/  FMUL.FTZ R26, R26, R153.reuse ;  /* 0x000000991a1a7220 */ /* 0x088fe20000410000 */
        /* <DEDUP_REMOVED lines=13> */
[----:B-1----:R-:W-:Y:S01]  /*f4b0*/  FFMA.FTZ R0, R153, R0, R196 ;  /* 0x0000000099007223 */ /* 0x002fe200000100c4 */
[-C--:B------:R-:W-:Y:S01]  /*f4c0*/  FMUL.FTZ R43, R43, R153.reuse ;  /* 0x000000992b2b7220 */ /* 0x080fe20000410000 */
[-C--:B------:R-:W-:Y:S01]  /*f4d0*/  FMUL.FTZ R46, R46, R153.reuse ;  /* 0x000000992e2e7220 */ /* 0x080fe20000410000 */
[-C--:B------:R-:W-:Y:S01]  /*f4e0*/  FMUL.FTZ R47, R47, R153.reuse ;  /* 0x000000992f2f7220 */ /* 0x080fe20000410000 */
[-C--:B------:R-:W-:Y:S01]  /*f4f0*/  FMUL.FTZ R50, R50, R153.reuse ;  /* 0x0000009932327220 */ /* 0x080fe20000410000 */
[-C--:B------:R-:W-:Y:S01]  /*f500*/  FMUL.FTZ R51, R51, R153.reuse ;  /* 0x0000009933337220 */ /* 0x080fe20000410000 */
[----:B------:R-:W-:Y:S01]  /*f510*/  FMUL.FTZ R54, R54, R153 ;  /* 0x0000009936367220 */ /* 0x000fe20000410000 */
[----:B------:R-:W1:Y:S01]  /*f520*/  MUFU.EX2 R159, R159 ;  /* 0x0000009f009f7308 */ /* 0x000e620000000800 */
[----:B--2---:R-:W-:-:S02]  /*f530*/  @!P1 VIADD R3, R20, 0x22840 ;  /* 0x0002284014039836 */ /* 0x004fc40000000000 */
[-C--:B------:R-:W-:Y:S01]  /*f540*/  FMUL.FTZ R55, R55, R153.reuse ;  /* 0x0000009937377220 */ /* 0x080fe20000410000 */
[-C--:B------:R-:W-:Y:S01]  /*f550*/  FMUL.FTZ R58, R58, R153.reuse ;  /* 0x000000993a3a7220 */ /* 0x080fe20000410000 */
[-C--:B------:R-:W-:Y:S01]  /*f560*/  FMUL.FTZ R59, R59, R153.reuse ;  /* 0x000000993b3b7220 */ /* 0x080fe20000410000 */
[-C--:B------:R-:W-:Y:S01]  /*f570*/  FMUL.FTZ R62, R62, R153.reuse ;  /* 0x000000993e3e7220 */ /* 0x080fe20000410000 */
[----:B------:R-:W-:Y:S01]  /*f580*/  @!P1 PRMT R3, RZ, 0x654, R3 ;  /* 0x00000654ff039816 */ /* 0x000fe20000000003 */
[----:B------:R2:W-:Y:S06]  /*f590*/  BAR.ARV R177, 0x100 ;  /* 0x000400b10000751d */ /* 0x0005ec0000002000 */
[----:B------:R3:W-:Y:S01]  /*f5a0*/  @!P1 SYNCS.ARRIVE.TRANS64.RED.A1T0 RZ, [R3+URZ], RZ ;  /* 0x000000ff03ff99a7 */ /* 0x0007e2000810043f */
[----:B------:R-:W4:Y:S01]  /*f5b0*/  MUFU.EX2 R219, R162 ;  /* 0x000000a200db7308 */ /* 0x000f220000000800 */
[-C--:B------:R-:W-:Y:S01]  /*f5c0*/  FMUL.FTZ R63, R63, R153.reuse ;  /* 0x000000993f3f7220 */ /* 0x080fe20000410000 */
[-C--:B------:R-:W-:Y:S01]  /*f5d0*/  FMUL.FTZ R66, R66, R153.reuse ;  /* 0x0000009942427220 */ /* 0x080fe20000410000 */
[-C--:B------:R-:W-:Y:S01]  /*f5e0*/  FMUL.FTZ R67, R67, R153.reuse ;  /* 0x0000009943437220 */ /* 0x080fe20000410000 */
[-C--:B------:R-:W-:Y:S01]  /*f5f0*/  FMUL.FTZ R70, R70, R153.reuse ;  /* 0x0000009946467220 */ /* 0x080fe20000410000 */
[-C--:B------:R-:W-:Y:S01]  /*f600*/  FMUL.FTZ R71, R71, R153.reuse ;  /* 0x0000009947477220 */ /* 0x080fe20000410000 */
[-C--:B------:R-:W-:Y:S01]  /*f610*/  FMUL.FTZ R74, R74, R153.reuse ;  /* 0x000000994a4a7220 */ /* 0x080fe20000410000 */
[----:B---3--:R-:W-:Y:S01]  /*f620*/  FADD.FTZ R3, R168, R158 ;  /* 0x0000009ea8037221 */ /* 0x008fe20000010000 */
[----:B------:R-:W3:Y:S01]  /*f630*/  MUFU.EX2 R163, R163 ;  /* 0x000000a300a37308 */ /* 0x000ee20000000800 */
[----:B------:R-:W-:Y:S01]  /*f640*/  F2FP.F16.F32.PACK_AB R158, R165, R164 ;  /* 0x000000a4a59e723e */ /* 0x000fe200000000ff */
[-C--:B------:R-:W-:Y:S01]  /*f650*/  FMUL.FTZ R75, R75, R153.reuse ;  /* 0x000000994b4b7220 */ /* 0x080fe20000410000 */
[----:B------:R-:W-:Y:S01]  /*f660*/  FADD.FTZ R3, R169, R3 ;  /* 0x00000003a9037221 */ /* 0x000fe20000010000 */
[-C--:B------:R-:W-:Y:S01]  /*f670*/  FMUL.FTZ R78, R78, R153.reuse ;  /* 0x000000994e4e7220 */ /* 0x080fe20000410000 */
[-C--:B------:R-:W-:Y:S01]  /*f680*/  FMUL.FTZ R79, R79, R153.reuse ;  /* 0x000000994f4f7220 */ /* 0x080fe20000410000 */
[-C--:B------:R-:W-:Y:S01]  /*f690*/  FMUL.FTZ R82, R82, R153.reuse ;  /* 0x0000009952527220 */ /* 0x080fe20000410000 */
[----:B------:R-:W-:Y:S01]  /*f6a0*/  FADD.FTZ R3, R172, R3 ;  /* 0x00000003ac037221 */ /* 0x000fe20000010000 */
[----:B------:R0:W-:Y:S01]  /*f6b0*/  MUFU.EX2 R169, R157 ;  /* 0x0000009d00a97308 */ /* 0x0001e20000000800 */
[-C--:B------:R-:W-:Y:S01]  /*f6c0*/  FMUL.FTZ R83, R83, R153.reuse ;  /* 0x0000009953537220 */ /* 0x080fe20000410000 */
[-C--:B------:R-:W-:Y:S01]  /*f6d0*/  FMUL.FTZ R86, R86, R153.reuse ;  /* 0x0000009956567220 */ /* 0x080fe20000410000 */
[----:B------:R-:W-:Y:S01]  /*f6e0*/  FADD.FTZ R3, R173, R3 ;  /* 0x00000003ad037221 */ /* 0x000fe20000010000 */
[-C--:B------:R-:W-:Y:S01]  /*f6f0*/  FMUL.FTZ R87, R87, R153.reuse ;  /* 0x0000009957577220 */ /* 0x080fe20000410000 */
[-C--:B------:R-:W-:Y:S01]  /*f700*/  FMUL.FTZ R90, R90, R153.reuse ;  /* 0x000000995a5a7220 */ /* 0x080fe20000410000 */
[-C--:B------:R-:W-:Y:S01]  /*f710*/  FMUL.FTZ R91, R91, R153.reuse ;  /* 0x000000995b5b7220 */ /* 0x080fe20000410000 */
[----:B------:R-:W-:Y:S01]  /*f720*/  FADD.FTZ R3, R199, R3 ;  /* 0x00000003c7037221 */ /* 0x000fe20000010000 */
[----:B------:R-:W5:Y:S01]  /*f730*/  MUFU.EX2 R220, R166 ;  /* 0x000000a600dc7308 */ /* 0x000f620000000800 */
[----:B0-----:R-:W-:Y:S01]  /*f740*/  FADD.FTZ R157, R155, R0 ;  /* 0x000000009b9d7221 */ /* 0x001fe20000010000 */
[-C--:B------:R-:W-:Y:S01]  /*f750*/  FMUL.FTZ R94, R94, R153.reuse ;  /* 0x000000995e5e7220 */ /* 0x080fe20000410000 */
[----:B------:R-:W-:Y:S01]  /*f760*/  FADD.FTZ R3, R211, R3 ;  /* 0x00000003d3037221 */ /* 0x000fe20000010000 */
        /* <DEDUP_REMOVED lines=9> */
[----:B----4-:R-:W-:Y:S01]  /*f800*/  FADD.FTZ R0, R219, R0 ;  /* 0x00000000db007221 */ /* 0x010fe20000010000 */
[-C--:B------:R-:W-:Y:S01]  /*f810*/  FMUL.FTZ R107, R107, R153.reuse ;  /* 0x000000996b6b7220 */ /* 0x080fe20000410000 */
[-C--:B------:R-:W-:Y:S01]  /*f820*/  FMUL.FTZ R110, R110, R153.reuse ;  /* 0x000000996e6e7220 */ /* 0x080fe20000410000 */
[----:B------:R-:W1:Y:S01]  /*f830*/  MUFU.EX2 R195, R195 ;  /* 0x000000c300c37308 */ /* 0x000e620000000800 */
[----:B---3--:R-:W-:Y:S01]  /*f840*/  FADD.FTZ R157, R163, R0 ;  /* 0x00000000a39d7221 */ /* 0x008fe20000010000 */
[-C--:B------:R-:W-:Y:S01]  /*f850*/  FMUL.FTZ R111, R111, R153.reuse ;  /* 0x000000996f6f7220 */ /* 0x080fe20000410000 */
[-C--:B------:R-:W-:Y:S01]  /*f860*/  FMUL.FTZ R114, R114, R153.reuse ;  /* 0x0000009972727220 */ /* 0x080fe20000410000 */
[-C--:B------:R-:W-:Y:S01]  /*f870*/  FMUL.FTZ R115, R115, R153.reuse ;  /* 0x0000009973737220 */ /* 0x080fe20000410000 */
[----:B-----5:R-:W-:Y:S01]  /*f880*/  FADD.FTZ R0, R220, R157 ;  /* 0x0000009ddc007221 */ /* 0x020fe20000010000 */
        /* <DEDUP_REMOVED lines=24> */
[----:B------:R-:W-:Y:S01]  /*fa10*/  FMUL.FTZ R151, R151, R153 ;  /* 0x0000009997977220 */ /* 0x000fe20000410000 */
[----:B------:R-:W-:Y:S01]  /*fa20*/  F2FP.F16.F32.PACK_AB R162, R173, R172 ;  /* 0x000000acada2723e */ /* 0x000fe200000000ff */
[----:B------:R-:W3:Y:S01]  /*fa30*/  MUFU.EX2 R180, R180 ;  /* 0x000000b400b47308 */ /* 0x000ee20000000800 */
[----:B0-----:R-:W-:Y:S01]  /*fa40*/  FADD.FTZ R0, R165, R0 ;  /* 0x00000000a5007221 */ /* 0x001fe20000010000 */
[----:B------:R-:W-:-:S02]  /*fa50*/  F2FP.F16.F32.PACK_AB R153, R155, R196 ;  /* 0x000000c49b99723e */ /* 0x000fc400000000ff */
[----:B------:R-:W-:Y:S01]  /*fa60*/  F2FP.F16.F32.PACK_AB R155, R159, R198 ;  /* 0x000000c69f9b723e */ /* 0x000fe200000000ff */
[----:B------:R-:W-:Y:S01]  /*fa70*/  FADD.FTZ R0, R169, R0 ;  /* 0x00000000a9007221 */ /* 0x000fe20000010000 */
[----:B------:R-:W-:Y:S02]  /*fa80*/  F2FP.F16.F32.PACK_AB R164, R211, R199 ;  /* 0x000000c7d3a4723e */ /* 0x000fe400000000ff */
[----:B------:R-:W0:Y:S01]  /*fa90*/  MUFU.EX2 R175, R175 ;  /* 0x000000af00af7308 */ /* 0x000e220000000800 */
[----:B-1----:R-:W-:Y:S01]  /*faa0*/  FADD.FTZ R0, R171, R0 ;  /* 0x00000000ab007221 */ /* 0x002fe20000010000 */
        /* <DEDUP_REMOVED lines=9> */
[----:B---3--:R-:W-:Y:S01]  /*fb40*/  FADD.FTZ R0, R178, R157 ;  /* 0x0000009db2007221 */ /* 0x008fe20000010000 */
        /* <DEDUP_REMOVED lines=9> */
[----:B0-----:R-:W-:Y:S01]  /*fbe0*/  FADD.FTZ R0, R182, R159 ;  /* 0x0000009fb6007221 */ /* 0x001fe20000010000 */
        /* <DEDUP_REMOVED lines=10> */
[----:B------:R-:W-:Y:S02]  /*fc90*/  F2FP.F16.F32.PACK_AB R163, R165, R209 ;  /* 0x000000d1a5a3723e */ /* 0x000fe400000000ff */
[----:B------:R-:W-:Y:S02]  /*fca0*/  F2FP.F16.F32.PACK_AB R165, R171, R169 ;  /* 0x000000a9aba5723e */ /* 0x000fe400000000ff */
[----:B------:R-:W-:Y:S02]  /*fcb0*/  F2FP.F16.F32.PACK_AB R169, R182, R179 ;  /* 0x000000b3b6a9723e */ /* 0x000fe400000000ff */
[----:B------:R-:W1:Y:S01]  /*fcc0*/  MUFU.EX2 R193, R193 ;  /* 0x000000c100c17308 */ /* 0x000e620000000800 */
[----:B---3--:R-:W-:Y:S01]  /*fcd0*/  FADD.FTZ R172, R192, R3 ;  /* 0x00000003c0ac7221 */ /* 0x008fe20000010000 */
        /* <DEDUP_REMOVED lines=8> */
[----:B------:R-:W-:Y:S02]  /*fd60*/  F2FP.F16.F32.PACK_AB R167, R178, R175 ;  /* 0x000000afb2a7723e */ /* 0x000fe400000000ff */
[----:B------:R-:W-:-:S04]  /*fd70*/  F2FP.F16.F32.PACK_AB R173, R190, R173 ;  /* 0x000000adbead723e */ /* 0x000fc800000000ff */
[----:B------:R-:W3:Y:S01]  /*fd80*/  MUFU.EX2 R197, R197 ;  /* 0x000000c500c57308 */ /* 0x000ee20000000800 */
[----:B0-----:R-:W-:-:S07]  /*fd90*/  FADD.FTZ R174, R212, R3 ;  /* 0x00000003d4ae7221 */ /* 0x001fce0000010000 */
[----:B------:R-:W0:Y:S01]  /*fda0*/  MUFU.EX2 R194, R194 ;  /* 0x000000c200c27308 */ /* 0x000e220000000800 */
[----:B-1----:R-:W-:Y:S01]  /*fdb0*/  FADD.FTZ R175, R191, R0 ;  /* 0x00000000bfaf7221 */ /* 0x002fe20000010000 */
[C---:B---3--:R-:W-:Y:S01]  /*fdc0*/  FADD.FTZ R3, R197.reuse, R174 ;  /* 0x000000aec5037221 */ /* 0x048fe20000010000 */
[----:B------:R-:W-:Y:S02]  /*fdd0*/  F2FP.F16.F32.PACK_AB R174, R197, R212 ;  /* 0x000000d4c5ae723e */ /* 0x000fe400000000ff */
[C---:B0-----:R-:W-:Y:S01]  /*fde0*/  FADD.FTZ R0, R194.reuse, R175 ;  /* 0x000000afc2007221 */ /* 0x041fe20000010000 */
[----:B------:R-:W-:Y:S01]  /*fdf0*/  F2FP.F16.F32.PACK_AB R175, R194, R191 ;  /* 0x000000bfc2af723e */ /* 0x000fe200000000ff */
[----:B--2---:R-:W-:Y:S06]  /*fe00*/  @!P0 BRA `(.L_x_4966) ;  /* 0x0000000000048947 */ /* 0x004fec0003800000 */
[----:B------:R-:W-:Y:S01]  /*fe10*/  BPT.TRAP 0x1 ;  /* 0x000000040000795c */ /* 0x000fe20000300000 */
.L_x_4966:
[----:B------:R0:W1:Y:S01]  /*fe20*/  SYNCS.PHASECHK.TRANS64.TRYWAIT P2, [R20+URZ+0x22850], R207 ;  /* 0x022850cf140075a7 */ /* 0x000062000804017f */
[----:B------:R-:W-:Y:S05]  /*fe30*/  @!P0 BRA `(.L_x_4967) ;  /* 0x0000000000048947 */ /* 0x000fea0003800000 */
[----:B------:R-:W-:Y:S01]  /*fe40*/  BPT.TRAP 0x1 ;  /* 0x000000040000795c */ /* 0x000fe20000300000 */
.L_x_4967:
[----:B------:R-:W-:Y:S04]  /*fe50*/  BSSY B0, `(.L_x_4968) ;  /* 0x0000004000007945 */ /* 0x000fe80003800000 */
[----:B-1----:R-:W-:Y:S05]  /*fe60*/  @P2 BRA `(.L_x_4969) ;  /* 0x0000000000082947 */ /* 0x002fea0003800000 */
[----:B------:R-:W1:Y:S02]  /*fe70*/  SYNCS.PHASECHK.TRANS64.TRYWAIT P2, [R20+URZ+0x22850], R207 ;  /* 0x022850cf140075a7 */ /* 0x000e64000804017f */
[----:B-1----:R-:W-:Y:S05]  /*fe80*/  @!P2 BRA `(.L_x_4970) ;  /* 0x000000c40034a947 */ /* 0x002fea0003800000 */
.L_x_4969:
[----:B------:R-:W-:Y:S05]  /*fe90*/  BSYNC B0 ;  /* 0x0000000000007941 */ /* 0x000fea0003800000 */
.L_x_4968:
[----:B------:R-:W2:Y:S01]  /*fea0*/  S2R R180, SR_TID.X ;  /* 0x0000000000b47919 */ /* 0x000ea20000002100 */
[----:B------:R-:W-:Y:S01]  /*feb0*/  IMAD.MOV.U32 R179, RZ, RZ, 0x40000040 ;  /* 0x40000040ffb37424 */ /* 0x000fe200078e00ff */
[----:B------:R-:W-:Y:S05]  /*fec0*/  WARPSYNC.ALL ;  /* 0x0000000000007948 */ /* 0x000fea0003800000 */
[----:B------:R-:W-:Y:S01]  /*fed0*/  R2UR UR7, R179 ;  /* 0x00000000b30772ca */ /* 0x000fe200000e0000 */
[----:B------:R-:W-:Y:S01]  /*fee0*/  IMAD R178, R19, 0xc00, R12 ;  /* 0x00000c0013b27824 */ /* 0x000fe200078e020c */
[C---:B------:R-:W-:Y:S01]  /*fef0*/  ISETP.GT.AND P2, PT, R21.reuse, RZ, PT ;  /* 0x000000ff1500720c */ /* 0x040fe20003f44270 */
[----:B------:R-:W-:Y:S01]  /*ff00*/  VIADD R21, R21, 0xffffffff ;  /* 0xffffffff15157836 */ /* 0x000fe20000000000 */
[----:B01----:R-:W-:Y:S01]  /*ff10*/  @!P1 IADD3 R20, R20, 0x22860, RZ ;  /* 0x0002286014149810 */ /* 0x003fe20007ffe0ff */
[----:B------:R-:W-:Y:S01]  /*ff20*/  IMAD.MOV.U32 R209, RZ, RZ, R176 ;  /* 0x000000ffffd17224 */ /* 0x000fe200078e00b0 */
[----:B------:R-:W-:Y:S01]  /*ff30*/  R2UR UR6, R178 ;  /* 0x00000000b20672ca */ /* 0x000fe200000e0000 */
[----:B------:R-:W-:Y:S01]  /*ff40*/  IMAD.MOV.U32 R211, RZ, RZ, R14 ;  /* 0x000000ffffd37224 */ /* 0x000fe200078e000e */
[----:B------:R-:W-:-:S02]  /*ff50*/  @!P1 PRMT R20, RZ, 0x654, R20 ;  /* 0x00000654ff149816 */ /* 0x000fc40000000014 */
        /* <DEDUP_REMOVED lines=8> */
[----:B------:R-:W-:Y:S01]  /*ffe0*/  MOV R153, 0x40000040 ;  /* 0x4000004000997802 */ /* 0x000fe20000000f00 */
[----:B------:R-:W-:-:S03]  /*fff0*/  WARPGROUP.ARRIVE ;  /* 0x00000000000079c5 */ /* 0x000fc60000000000 */
        /* <DEDUP_REMOVED lines=37> */
.L_x_4961:
[----:B------:R-:W-:Y:S05]  /*10250*/  WARPSYNC.ALL ;  /* 0x0000000000007948 */ /* 0x000fea0003800000 */
[----:B------:R-:W2:Y:S01]  /*10260*/  SHFL.BFLY PT, R4, R3, 0x2, 0x1f ;  /* 0x0c401f0003047f89 */ /* 0x000ea200000e0000 */
[----:B------:R-:W-:Y:S01]  /*10270*/  IMAD.MOV.U32 R6, RZ, RZ, RZ ;  /* 0x000000ffff067224 */ /* 0x000fe200078e00ff */
[----:B------:R3:W-:Y:S06]  /*10280*/  BAR.ARV R177, 0x100 ;  /* 0x000400b10000751d */ /* 0x0007ec0000002000 */
[----:B------:R-:W-:-:S02]  /*10290*/  VIADD R19, R19, 0x1 ;  /* 0x0000000113137836 */ /* 0x000fc40000000000 */
[----:B------:R-:W-:Y:S06]  /*102a0*/  BAR.ARV 0x8, 0x180 ;  /* 0x0206000000007b1d */ /* 0x000fec0000002000 */
[----:B------:R-:W-:Y:S01]  /*102b0*/  ISETP.NE.AND P0, PT, R19, 0x2, PT ;  /* 0x000000021300780c */ /* 0x000fe20003f05270 */
[----:B------:R-:W-:Y:S01]  /*102c0*/  IMAD.MOV.U32 R9, RZ, RZ, -0x800000 ;  /* 0xff800000ff097424 */ /* 0x000fe200078e00ff */
[----:B------:R-:W4:Y:S01]  /*102d0*/  SHFL.BFLY PT, R5, R0, 0x2, 0x1f ;  /* 0x0c401f0000057f89 */ /* 0x000f2200000e0000 */
[----:B------:R-:W-:Y:S02]  /*102e0*/  PLOP3.LUT P1, PT, PT, PT, PT, 0x8, 0x0 ;  /* 0x000000000000781c */ /* 0x000fe40003f2e170 */
[----:B------:R-:W-:Y:S01]  /*102f0*/  SEL R10, RZ, 0x1, P0 ;  /* 0x00000001ff0a7807 */ /* 0x000fe20000000000 */
[----:B--2---:R-:W-:Y:S01]  /*10300*/  FADD.FTZ R7, R4, R3 ;  /* 0x0000000304077221 */ /* 0x004fe20000010000 */
[----:B------:R-:W-:-:S02]  /*10310*/  IADD3 R231, R231, 0x1, RZ ;  /* 0x00000001e7e77810 */ /* 0x000fc40007ffe0ff */
[----:B------:R-:W-:Y:S02]  /*10320*/  LOP3.LUT R23, R23, R10, RZ, 0x3c, !PT ;  /* 0x0000000a17177212 */ /* 0x000fe400078e3cff */
[----:B------:R-:W2:Y:S01]  /*10330*/  SHFL.BFLY PT, R4, R7, 0x1, 0x1f ;  /* 0x0c201f0007047f89 */ /* 0x000ea200000e0000 */
[----:B------:R-:W-:Y:S01]  /*10340*/  SEL R19, R19, RZ, P0 ;  /* 0x000000ff13137207 */ /* 0x000fe20000000000 */
[----:B----4-:R-:W-:Y:S01]  /*10350*/  FADD.FTZ R8, R5, R0 ;  /* 0x0000000005087221 */ /* 0x010fe20000010000 */
[----:B------:R-:W-:-:S04]  /*10360*/  IMAD.MOV.U32 R0, RZ, RZ, RZ ;  /* 0x000000ffff007224 */ /* 0x000fc800078e00ff */
[----:B------:R-:W4:Y:S01]  /*10370*/  SHFL.BFLY PT, R5, R8, 0x1, 0x1f ;  /* 0x0c201f0008057f89 */ /* 0x000f2200000e0000 */
[----:B--2---:R-:W-:-:S05]  /*10380*/  FADD.FTZ R4, R7, R4 ;  /* 0x0000000407047221 */ /* 0x004fca0000010000 */
[----:B------:R-:W-:-:S13]  /*10390*/  FSETP.NE.FTZ.AND P2, PT, R4, RZ, PT ;  /* 0x000000ff0400720b */ /* 0x000fda0003f55000 */
[----:B------:R-:W2:Y:S01]  /*103a0*/  @P2 MUFU.RCP R6, R4 ;  /* 0x0000000400062308 */ /* 0x000ea20000001000 */
[----:B------:R-:W-:Y:S01]  /*103b0*/  @P2 FMUL.FTZ R10, R15, 0.69314718246459960938 ;  /* 0x3f3172180f0a2820 */ /* 0x000fe20000410000 */
[----:B----4-:R-:W-:Y:S01]  /*103c0*/  FADD.FTZ R5, R8, R5 ;  /* 0x0000000508057221 */ /* 0x010fe20000010000 */
[----:B------:R-:W-:-:S04]  /*103d0*/  IMAD.MOV.U32 R8, RZ, RZ, -0x800000 ;  /* 0xff800000ff087424 */ /* 0x000fc800078e00ff */
[----:B------:R-:W-:Y:S01]  /*103e0*/  FSETP.NE.FTZ.AND P3, PT, R5, RZ, PT ;  /* 0x000000ff0500720b */ /* 0x000fe20003f75000 */
[----:B------:R-:W4:Y:S01]  /*103f0*/  @P2 MUFU.LG2 R18, R4 ;  /* 0x0000000400122308 */ /* 0x000f220000000c00 */
[-C--:B--2---:R-:W-:Y:S01]  /*10400*/  FMUL.FTZ R158, R52, R6.reuse ;  /* 0x00000006349e7220 */ /* 0x084fe20000410000 */
[-C--:B------:R-:W-:Y:S01]  /*10410*/  FMUL.FTZ R159, R56, R6.reuse ;  /* 0x00000006389f7220 */ /* 0x080fe20000410000 */
[----:B------:R-:W-:-:S09]  /*10420*/  FMUL.FTZ R157, R48, R6 ;  /* 0x00000006309d7220 */ /* 0x000fd20000410000 */
[----:B-1----:R-:W1:Y:S01]  /*10430*/  @P3 MUFU.LG2 R20, R5 ;  /* 0x0000000500143308 */ /* 0x002e620000000c00 */
[----:B------:R-:W-:Y:S01]  /*10440*/  @P3 FMUL.FTZ R11, R15, 0.69314718246459960938 ;  /* 0x3f3172180f0b3820 */ /* 0x000fe20000410000 */
[-C--:B------:R-:W-:Y:S01]  /*10450*/  FMUL.FTZ R24, R24, R6.reuse ;  /* 0x0000000618187220 */ /* 0x080fe20000410000 */
[-C--:B------:R-:W-:Y:S01]  /*10460*/  FMUL.FTZ R25, R25, R6.reuse ;  /* 0x0000000619197220 */ /* 0x080fe20000410000 */
[-C--:B------:R-:W-:Y:S01]  /*10470*/  FMUL.FTZ R28, R28, R6.reuse ;  /* 0x000000061c1c7220 */ /* 0x080fe20000410000 */
[----:B----4-:R-:W-:Y:S01]  /*10480*/  @P2 FMUL.FTZ R21, R18, 0.69314718246459960938 ;  /* 0x3f31721812152820 */ /* 0x010fe20000410000 */
[-C--:B------:R-:W-:Y:S01]  /*10490*/  FMUL.FTZ R29, R29, R6.reuse ;  /* 0x000000061d1d7220 */ /* 0x080fe20000410000 */
[-C--:B------:R-:W-:Y:S01]  /*104a0*/  FMUL.FTZ R32, R32, R6.reuse ;  /* 0x0000000620207220 */ /* 0x080fe20000410000 */
[----:B------:R-:W2:Y:S01]  /*104b0*/  @P3 MUFU.RCP R0, R5 ;  /* 0x0000000500003308 */ /* 0x000ea20000001000 */
        /* <DEDUP_REMOVED lines=15> */
[----:B------:R-:W-:Y:S01]  /*105b0*/  FMUL.FTZ R162, R68, R6 ;  /* 0x0000000644a27220 */ /* 0x000fe20000410000 */
[-C--:B--2---:R-:W-:Y:S01]  /*105c0*/  FMUL.FTZ R56, R27, R0.reuse ;  /* 0x000000001b387220 */ /* 0x084fe20000410000 */
        /* <DEDUP_REMOVED lines=106> */
.L_x_4906:
[----:B------:R-:W-:Y:S05]  /*10c70*/  WARPSYNC.ALL ;  /* 0x0000000000007948 */ /* 0x000fea0003800000 */
[----:B------:R-:W1:Y:S08]  /*10c80*/  S2UR UR5, SR_CgaCtaId ;  /* 0x00000000000579c3 */ /* 0x000e700000008800 */
[----:B------:R-:W-:Y:S06]  /*10c90*/  BAR.SYNC.DEFER_BLOCKING 0x5, 0x180 ;  /* 0x0146000000007b1d */ /* 0x000fec0000010000 */
[----:B------:R-:W-:Y:S01]  /*10ca0*/  UMOV UR4, 0x400 ;  /* 0x0000040000047882 */ /* 0x000fe20000000000 */
[----:B------:R-:W-:Y:S01]  /*10cb0*/  BSSY B0, `(.L_x_4972) ;  /* 0x00002e2000007945 */ /* 0x000fe20003800000 */
[----:B-1----:R-:W-:-:S06]  /*10cc0*/  ULEA UR4, UR5, UR4, 0x18 ;  /* 0x0000000405047291 */ /* 0x002fcc000f8ec03f */
[----:B------:R-:W-:-:S05]  /*10cd0*/  IMAD.U32 R18, RZ, RZ, UR4 ;  /* 0x00000004ff127e24 */ /* 0x000fca000f8e00ff */
[----:B------:R1:W2:Y:S01]  /*10ce0*/  LDS.128 R92, [R18+0x228d0] ;  /* 0x0228d000125c7984 */ /* 0x0002a20000000c00 */
[----:B------:R-:W-:Y:S06]  /*10cf0*/  BAR.ARV 0x4, 0x180 ;  /* 0x0106000000007b1d */ /* 0x000fec0000002000 */
[----:B------:R-:W-:Y:S05]  /*10d00*/  @P1 BRA `(.L_x_4973) ;  /* 0x0000001c00dc1947 */ /* 0x000fea0003800000 */
[----:B------:R-:W3:Y:S01]  /*10d10*/  LDL R14, [R1+0x1c] ;  /* 0x00001c00010e7983 */ /* 0x000ee20000100800 */
[----:B------:R-:W-:Y:S05]  /*10d20*/  WARPSYNC.ALL ;  /* 0x0000000000007948 */ /* 0x000fea0003800000 */
[----:B------:R-:W4:Y:S01]  /*10d30*/  S2R R21, SR_SWINHI ;  /* 0x0000000000157919 */ /* 0x000f220000002f00 */
        /* <DEDUP_REMOVED lines=18> */
[----:B----4-:R-:W-:Y:S02]  /*10e60*/  MOV R11, R21 ;  /* 0x00000015000b7202 */ /* 0x010fe40000000f00 */
        /* <DEDUP_REMOVED lines=16> */
[----:B------:R-:W4:Y:S08]  /*10f70*/  LDC R0, c[0x0][0xbe8] ;  /* 0x0002fa00ff007b82 */ /* 0x000f300000000800 */
[----:B------:R-:W-:Y:S01]  /*10f80*/  BAR.SYNC.DEFER_BLOCKING 0x1, 0x100 ;  /* 0x0044000000007b1d */ /* 0x000fe20000010000 */
[----:B---3--:R-:W-:-:S03]  /*10f90*/  IMAD.WIDE R142, R14, 0x2, R10 ;  /* 0x000000020e8e7825 */ /* 0x008fc600078e020a */
[C---:B-----5:R-:W-:Y:S02]  /*10fa0*/  IADD3 R38, P3, R142.reuse, 0x60, RZ ;  /* 0x000000608e267810 */ /* 0x060fe40007f7e0ff */
[----:B------:R-:W-:Y:S02]  /*10fb0*/  IADD3 R14, P1, R142, 0x20, RZ ;  /* 0x000000208e0e7810 */ /* 0x000fe40007f3e0ff */
[----:B------:R-:W-:Y:S01]  /*10fc0*/  LOP3.LUT R50, R38, 0x380, RZ, 0xc0, !PT ;  /* 0x0000038026327812 */ /* 0x000fe200078ec0ff */
[--C-:B------:R-:W-:Y:S01]  /*10fd0*/  IMAD.X R99, RZ, RZ, R143.reuse, P3 ;  /* 0x000000ffff637224 */ /* 0x100fe200018e068f */
[----:B------:R-:W-:Y:S01]  /*10fe0*/  IADD3 R110, P0, R142, 0x4040, RZ ;  /* 0x000040408e6e7810 */ /* 0x000fe20007f1e0ff */
[--C-:B------:R-:W-:Y:S01]  /*10ff0*/  IMAD.X R47, RZ, RZ, R143.reuse, P1 ;  /* 0x000000ffff2f7224 */ /* 0x100fe200008e068f */
[----:B------:R-:W-:Y:S02]  /*11000*/  SHF.R.U64 R183, R50, 0x3, RZ ;  /* 0x0000000332b77819 */ /* 0x000fe400000012ff */
[C---:B------:R-:W-:Y:S01]  /*11010*/  IADD3 R20, P2, R142.reuse, 0x40, RZ ;  /* 0x000000408e147810 */ /* 0x040fe20007f5e0ff */
[----:B------:R-:W-:Y:S01]  /*11020*/  IMAD.X R111, RZ, RZ, R143, P0 ;  /* 0x000000ffff6f7224 */ /* 0x000fe200000e068f */
[----:B--2---:R-:W-:-:S02]  /*11030*/  IADD3 R92, P4, R142, 0x4000, RZ ;  /* 0x000040008e5c7810 */ /* 0x004fc40007f9e0ff */
[----:B------:R-:W-:Y:S01]  /*11040*/  LOP3.LUT R98, R183, R38, RZ, 0x3c, !PT ;  /* 0x00000026b7627212 */ /* 0x000fe200078e3cff */
[--C-:B------:R-:W-:Y:S01]  /*11050*/  IMAD.X R51, RZ, RZ, R143.reuse, P2 ;  /* 0x000000ffff337224 */ /* 0x100fe200010e068f */
[----:B------:R-:W-:Y:S01]  /*11060*/  LOP3.LUT R179, R14, 0x380, RZ, 0xc0, !PT ;  /* 0x000003800eb37812 */ /* 0x000fe200078ec0ff */
[----:B------:R-:W-:Y:S01]  /*11070*/  IMAD.X R103, RZ, RZ, R143, P4 ;  /* 0x000000ffff677224 */ /* 0x000fe200020e068f */
[----:B------:R-:W-:Y:S02]  /*11080*/  LOP3.LUT R183, R110, 0x380, RZ, 0xc0, !PT ;  /* 0x000003806eb77812 */ /* 0x000fe400078ec0ff */
[----:B------:R-:W-:Y:S02]  /*11090*/  LOP3.LUT R46, R20, 0x380, RZ, 0xc0, !PT ;  /* 0x00000380142e7812 */ /* 0x000fe400078ec0ff */
[----:B------:R-:W-:Y:S02]  /*110a0*/  SHF.R.U64 R179, R179, 0x3, RZ ;  /* 0x00000003b3b37819 */ /* 0x000fe400000012ff */
[----:B------:R-:W-:-:S02]  /*110b0*/  SHF.R.U64 R183, R183, 0x3, RZ ;  /* 0x00000003b7b77819 */ /* 0x000fc400000012ff */
[----:B------:R-:W-:Y:S02]  /*110c0*/  IADD3 R126, P4, R142, 0x8040, RZ ;  /* 0x000080408e7e7810 */ /* 0x000fe40007f9e0ff */
[----:B------:R-:W-:Y:S02]  /*110d0*/  SHF.R.U64 R181, R46, 0x3, RZ ;  /* 0x000000032eb57819 */ /* 0x000fe400000012ff */
[C---:B------:R-:W-:Y:S01]  /*110e0*/  IADD3 R106, P5, R142.reuse, 0x4020, RZ ;  /* 0x000040208e6a7810 */ /* 0x040fe20007fbe0ff */
[--C-:B------:R-:W-:Y:S01]  /*110f0*/  IMAD.X R127, RZ, RZ, R143.reuse, P4 ;  /* 0x000000ffff7f7224 */ /* 0x100fe200020e068f */
[C---:B------:R-:W-:Y:S02]  /*11100*/  IADD3 R118, P2, R142.reuse, 0x8000, RZ ;  /* 0x000080008e767810 */ /* 0x040fe40007f5e0ff */
[----:B------:R-:W-:Y:S01]  /*11110*/  IADD3 R122, P3, R142, 0x8020, RZ ;  /* 0x000080208e7a7810 */ /* 0x000fe20007f7e0ff */
[----:B------:R-:W-:Y:S01]  /*11120*/  IMAD.X R107, RZ, RZ, R143, P5 ;  /* 0x000000ffff6b7224 */ /* 0x000fe200028e068f */
[----:B------:R-:W-:-:S02]  /*11130*/  LOP3.LUT R46, R179, R14, RZ, 0x3c, !PT ;  /* 0x0000000eb32e7212 */ /* 0x000fc400078e3cff */
[----:B------:R-:W-:Y:S01]  /*11140*/  LOP3.LUT R110, R183, R110, RZ, 0x3c, !PT ;  /* 0x0000006eb76e7212 */ /* 0x000fe200078e3cff */
[----:B------:R-:W-:Y:S01]  /*11150*/  IMAD.X R123, RZ, RZ, R143, P3 ;  /* 0x000000ffff7b7224 */ /* 0x000fe200018e068f */
[----:B------:R-:W-:Y:S02]  /*11160*/  LOP3.LUT R50, R181, R20, RZ, 0x3c, !PT ;  /* 0x00000014b5327212 */ /* 0x000fe400078e3cff */
[----:B------:R-:W-:Y:S02]  /*11170*/  LOP3.LUT R179, R92, 0x380, RZ, 0xc0, !PT ;  /* 0x000003805cb37812 */ /* 0x000fe400078ec0ff */
[----:B------:R-:W-:Y:S02]  /*11180*/  LOP3.LUT R183, R126, 0x380, RZ, 0xc0, !PT ;  /* 0x000003807eb77812 */ /* 0x000fe400078ec0ff */
[----:B------:R-:W-:Y:S02]  /*11190*/  LOP3.LUT R39, R142, 0x380, RZ, 0xc0, !PT ;  /* 0x000003808e277812 */ /* 0x000fe400078ec0ff */
[----:B------:R-:W-:-:S02]  /*111a0*/  LOP3.LUT R181, R106, 0x380, RZ, 0xc0, !PT ;  /* 0x000003806ab57812 */ /* 0x000fc400078ec0ff */
[C---:B------:R-:W-:Y:S02]  /*111b0*/  IADD3 R114, P1, R142.reuse, 0x4060, RZ ;  /* 0x000040608e727810 */ /* 0x040fe40007f3e0ff */
[----:B------:R-:W-:Y:S02]  /*111c0*/  IADD3.X R119, RZ, R143, RZ, P2, !PT ;  /* 0x0000008fff777210 */ /* 0x000fe400017fe4ff */
[C---:B------:R-:W-:Y:S01]  /*111d0*/  IADD3 R151, P2, R142.reuse, 0xc040, RZ ;  /* 0x0000c0408e977810 */ /* 0x040fe20007f5e0ff */
[--C-:B------:R-:W-:Y:S01]  /*111e0*/  IMAD.X R115, RZ, RZ, R143.reuse, P1 ;  /* 0x000000ffff737224 */ /* 0x100fe200008e068f */
[----:B------:R-:W-:Y:S02]  /*111f0*/  SHF.R.U64 R179, R179, 0x3, RZ ;  /* 0x00000003b3b37819 */ /* 0x000fe400000012ff */
[----:B------:R-:W-:Y:S01]  /*11200*/  SHF.R.U64 R183, R183, 0x3, RZ ;  /* 0x00000003b7b77819 */ /* 0x000fe200000012ff */
[----:B------:R-:W-:Y:S01]  /*11210*/  IMAD.X R21, RZ, RZ, R143, P2 ;  /* 0x000000ffff157224 */ /* 0x000fe200010e068f */
[----:B------:R-:W-:-:S02]  /*11220*/  IADD3 R176, P3, R142, 0xc060, RZ ;  /* 0x0000c0608eb07810 */ /* 0x000fc40007f7e0ff */
[----:B------:R-:W-:Y:S02]  /*11230*/  SHF.R.U64 R39, R39, 0x3, RZ ;  /* 0x0000000327277819 */ /* 0x000fe400000012ff */
[----:B------:R-:W-:Y:S02]  /*11240*/  SHF.R.U64 R181, R181, 0x3, RZ ;  /* 0x00000003b5b57819 */ /* 0x000fe400000012ff */
[C---:B------:R-:W-:Y:S02]  /*11250*/  IADD3 R130, P5, R142.reuse, 0x8060, RZ ;  /* 0x000080608e827810 */ /* 0x040fe40007fbe0ff */
[C---:B------:R-:W-:Y:S02]  /*11260*/  IADD3 R134, P0, R142.reuse, 0xc000, RZ ;  /* 0x0000c0008e867810 */ /* 0x040fe40007f1e0ff */
[----:B------:R-:W-:Y:S01]  /*11270*/  IADD3 R138, P1, R142, 0xc020, RZ ;  /* 0x0000c0208e8a7810 */ /* 0x000fe20007f3e0ff */
[--C-:B------:R-:W-:Y:S01]  /*11280*/  IMAD.X R131, RZ, RZ, R143.reuse, P5 ;  /* 0x000000ffff837224 */ /* 0x100fe200028e068f */
[----:B------:R-:W-:Y:S01]  /*11290*/  LOP3.LUT R185, R114, 0x380, RZ, 0xc0, !PT ;  /* 0x0000038072b97812 */ /* 0x000fe200078ec0ff */
[--C-:B------:R-:W-:Y:S01]  /*112a0*/  IMAD.X R135, RZ, RZ, R143.reuse, P0 ;  /* 0x000000ffff877224 */ /* 0x100fe200000e068f */
[----:B------:R-:W-:Y:S01]  /*112b0*/  LOP3.LUT R102, R179, R92, RZ, 0x3c, !PT ;  /* 0x0000005cb3667212 */ /* 0x000fe200078e3cff */
[----:B------:R-:W-:Y:S01]  /*112c0*/  IMAD.X R139, RZ, RZ, R143, P1 ;  /* 0x000000ffff8b7224 */ /* 0x000fe200008e068f */
[----:B------:R-:W-:-:S02]  /*112d0*/  LOP3.LUT R126, R183, R126, RZ, 0x3c, !PT ;  /* 0x0000007eb77e7212 */ /* 0x000fc400078e3cff */
[----:B------:R-:W-:Y:S02]  /*112e0*/  LOP3.LUT R14, R151, 0x380, RZ, 0xc0, !PT ;  /* 0x00000380970e7812 */ /* 0x000fe400078ec0ff */
[----:B------:R-:W-:Y:S01]  /*112f0*/  LOP3.LUT R142, R39, R142, RZ, 0x3c, !PT ;  /* 0x0000008e278e7212 */ /* 0x000fe200078e3cff */
[----:B------:R-:W-:Y:S01]  /*11300*/  IMAD.X R39, RZ, RZ, R143, P3 ;  /* 0x000000ffff277224 */ /* 0x000fe200018e068f */
[----:B------:R-:W-:Y:S02]  /*11310*/  LOP3.LUT R106, R181, R106, RZ, 0x3c, !PT ;  /* 0x0000006ab56a7212 */ /* 0x000fe400078e3cff */
[----:B------:R-:W-:Y:S02]  /*11320*/  LOP3.LUT R179, R118, 0x380, RZ, 0xc0, !PT ;  /* 0x0000038076b37812 */ /* 0x000fe400078ec0ff */
[----:B------:R-:W-:Y:S02]  /*11330*/  LOP3.LUT R183, R176, 0x380, RZ, 0xc0, !PT ;  /* 0x00000380b0b77812 */ /* 0x000fe400078ec0ff */
[----:B------:R-:W-:-:S02]  /*11340*/  LOP3.LUT R181, R122, 0x380, RZ, 0xc0, !PT ;  /* 0x000003807ab57812 */ /* 0x000fc400078ec0ff */
[----:B------:R-:W-:Y:S02]  /*11350*/  SHF.R.U64 R185, R185, 0x3, RZ ;  /* 0x00000003b9b97819 */ /* 0x000fe400000012ff */
[----:B------:R-:W-:Y:S02]  /*11360*/  SHF.R.U64 R14, R14, 0x3, RZ ;  /* 0x000000030e0e7819 */ /* 0x000fe400000012ff */
[----:B------:R-:W-:Y:S02]  /*11370*/  SHF.R.U64 R179, R179, 0x3, RZ ;  /* 0x00000003b3b37819 */ /* 0x000fe400000012ff */
[----:B------:R-:W-:Y:S02]  /*11380*/  SHF.R.U64 R183, R183, 0x3, RZ ;  /* 0x00000003b7b77819 */ /* 0x000fe400000012ff */
[----:B------:R-:W-:Y:S02]  /*11390*/  MOV R142, R142 ;  /* 0x0000008e008e7202 */ /* 0x000fe40000000f00 */
[----:B------:R-:W-:-:S02]  /*113a0*/  SHF.R.U64 R181, R181, 0x3, RZ ;  /* 0x00000003b5b57819 */ /* 0x000fc400000012ff */
[----:B------:R-:W-:Y:S01]  /*113b0*/  MOV R46, R46 ;  /* 0x0000002e002e7202 */ /* 0x000fe20000000f00 */
[----:B------:R2:W-:Y:S01]  /*113c0*/  STSM.16.M88.4 [R142], R24 ;  /* 0x000000188e007844 */ /* 0x0005e20000000200 */
[----:B------:R-:W-:Y:S02]  /*113d0*/  LOP3.LUT R114, R185, R114, RZ, 0x3c, !PT ;  /* 0x00000072b9727212 */ /* 0x000fe400078e3cff */
[----:B------:R-:W-:Y:S01]  /*113e0*/  LOP3.LUT R20, R14, R151, RZ, 0x3c, !PT ;  /* 0x000000970e147212 */ /* 0x000fe200078e3cff */
[----:B------:R3:W-:Y:S01]  /*113f0*/  STSM.16.M88.4 [R46], R32 ;  /* 0x000000202e007844 */ /* 0x0007e20000000200 */
[----:B------:R-:W-:Y:S02]  /*11400*/  MOV R50, R50 ;  /* 0x0000003200327202 */ /* 0x000fe40000000f00 */
[----:B------:R-:W-:Y:S02]  /*11410*/  LOP3.LUT R185, R130, 0x380, RZ, 0xc0, !PT ;  /* 0x0000038082b97812 */ /* 0x000fe400078ec0ff */
[----:B------:R-:W-:Y:S01]  /*11420*/  LOP3.LUT R118, R179, R118, RZ, 0x3c, !PT ;  /* 0x00000076b3767212 */ /* 0x000fe200078e3cff */
[----:B------:R0:W-:Y:S01]  /*11430*/  STSM.16.M88.4 [R50], R40 ;  /* 0x0000002832007844 */ /* 0x0001e20000000200 */
[----:B------:R-:W-:-:S02]  /*11440*/  LOP3.LUT R38, R183, R176, RZ, 0x3c, !PT ;  /* 0x000000b0b7267212 */ /* 0x000fc400078e3cff */
[----:B------:R-:W-:Y:S02]  /*11450*/  MOV R98, R98 ;  /* 0x0000006200627202 */ /* 0x000fe40000000f00 */
[----:B------:R-:W-:Y:S02]  /*11460*/  LOP3.LUT R122, R181, R122, RZ, 0x3c, !PT ;  /* 0x0000007ab57a7212 */ /* 0x000fe400078e3cff */
[----:B------:R-:W-:Y:S01]  /*11470*/  LOP3.LUT R179, R134, 0x380, RZ, 0xc0, !PT ;  /* 0x0000038086b37812 */ /* 0x000fe200078ec0ff */
[----:B------:R1:W-:Y:S01]  /*11480*/  STSM.16.M88.4 [R98], R4 ;  /* 0x0000000462007844 */ /* 0x0003e20000000200 */
[----:B------:R-:W-:Y:S02]  /*11490*/  MOV R102, R102 ;  /* 0x0000006600667202 */ /* 0x000fe40000000f00 */
[----:B------:R-:W-:Y:S02]  /*114a0*/  F2FP.F16.F32.PACK_AB R14, R61, R160 ;  /* 0x000000a03d0e723e */ /* 0x000fe400000000ff */
[----:B------:R-:W-:-:S02]  /*114b0*/  LOP3.LUT R181, R138, 0x380, RZ, 0xc0, !PT ;  /* 0x000003808ab57812 */ /* 0x000fc400078ec0ff */
[----:B------:R-:W-:Y:S01]  /*114c0*/  MOV R106, R106 ;  /* 0x0000006a006a7202 */ /* 0x000fe20000000f00 */
[----:B------:R4:W-:Y:S01]  /*114d0*/  STSM.16.M88.4 [R102], R12 ;  /* 0x0000000c66007844 */ /* 0x0009e20000000200 */
[----:B--2---:R-:W-:Y:S02]  /*114e0*/  F2FP.F16.F32.PACK_AB R24, R65, R161 ;  /* 0x000000a14118723e */ /* 0x004fe400000000ff */
[----:B------:R-:W-:Y:S02]  /*114f0*/  F2FP.F16.F32.PACK_AB R25, R67, R66 ;  /* 0x000000424319723e */ /* 0x000fe400000000ff */
[----:B------:R-:W-:Y:S02]  /*11500*/  F2FP.F16.F32.PACK_AB R26, R69, R162 ;  /* 0x000000a2451a723e */ /* 0x000fe400000000ff */
[----:B------:R-:W-:Y:S02]  /*11510*/  F2FP.F16.F32.PACK_AB R27, R71, R70 ;  /* 0x00000046471b723e */ /* 0x000fe400000000ff */
[----:B------:R-:W-:-:S02]  /*11520*/  MOV R110, R110 ;  /* 0x0000006e006e7202 */ /* 0x000fc40000000f00 */
[----:B------:R-:W-:Y:S01]  /*11530*/  MOV R20, R20 ;  /* 0x0000001400147202 */ /* 0x000fe20000000f00 */
[----:B------:R2:W-:Y:S01]  /*11540*/  STSM.16.M88.4 [R106], R24 ;  /* 0x000000186a007844 */ /* 0x0005e20000000200 */
[----:B------:R-:W-:Y:S02]  /*11550*/  SHF.R.U64 R185, R185, 0x3, RZ ;  /* 0x00000003b9b97819 */ /* 0x000fe400000012ff */
[----:B------:R-:W-:Y:S01]  /*11560*/  MOV R114, R114 ;  /* 0x0000007200727202 */ /* 0x000fe20000000f00 */
[----:B------:R-:W-:Y:S01]  /*11570*/  STSM.16.M88.4 [R110], R28 ;  /* 0x0000001c6e007844 */ /* 0x000fe20000000200 */
[----:B------:R-:W-:Y:S02]  /*11580*/  MOV R21, R38 ;  /* 0x0000002600157202 */ /* 0x000fe40000000f00 */
[----:B---3--:R-:W-:Y:S02]  /*11590*/  F2FP.F16.F32.PACK_AB R32, R81, R165 ;  /* 0x000000a55120723e */ /* 0x008fe400000000ff */
[----:B------:R-:W-:-:S02]  /*115a0*/  F2FP.F16.F32.PACK_AB R33, R83, R82 ;  /* 0x000000525321723e */ /* 0x000fc400000000ff */
[----:B------:R-:W-:Y:S02]  /*115b0*/  F2FP.F16.F32.PACK_AB R34, R85, R166 ;  /* 0x000000a65522723e */ /* 0x000fe400000000ff */
[----:B------:R-:W-:Y:S02]  /*115c0*/  F2FP.F16.F32.PACK_AB R35, R87, R86 ;  /* 0x000000565723723e */ /* 0x000fe400000000ff */
[----:B------:R-:W-:Y:S02]  /*115d0*/  SHF.R.U64 R179, R179, 0x3, RZ ;  /* 0x00000003b3b37819 */ /* 0x000fe400000012ff */
[----:B------:R-:W-:Y:S01]  /*115e0*/  MOV R118, R118 ;  /* 0x0000007600767202 */ /* 0x000fe20000000f00 */
[----:B------:R-:W-:Y:S01]  /*115f0*/  STSM.16.M88.4 [R114], R32 ;  /* 0x0000002072007844 */ /* 0x000fe20000000200 */
[----:B------:R-:W-:Y:S01]  /*11600*/  F2FP.F16.F32.PACK_AB R38, R3, R168 ;  /* 0x000000a80326723e */ /* 0x000fe200000000ff */
[----:B------:R-:W-:Y:S01]  /*11610*/  IMAD.MOV.U32 R3, RZ, RZ, RZ ;  /* 0x000000ffff037224 */ /* 0x000fe200078e00ff */
[----:B------:R-:W-:-:S02]  /*11620*/  F2FP.F16.F32.PACK_AB R39, R58, R54 ;  /* 0x000000363a27723e */ /* 0x000fc400000000ff */
[----:B------:R-:W-:Y:S02]  /*11630*/  SHF.R.U64 R181, R181, 0x3, RZ ;  /* 0x00000003b5b57819 */ /* 0x000fe400000012ff */
[----:B------:R-:W-:Y:S01]  /*11640*/  MOV R122, R122 ;  /* 0x0000007a007a7202 */ /* 0x000fe20000000f00 */
[----:B------:R-:W-:Y:S01]  /*11650*/  STSM.16.M88.4 [R118], R36 ;  /* 0x0000002476007844 */ /* 0x000fe20000000200 */
[----:B0-----:R-:W-:Y:S02]  /*11660*/  F2FP.F16.F32.PACK_AB R40, R97, R169 ;  /* 0x000000a96128723e */ /* 0x001fe400000000ff */
[----:B------:R-:W-:Y:S02]  /*11670*/  F2FP.F16.F32.PACK_AB R41, R62, R60 ;  /* 0x0000003c3e29723e */ /* 0x000fe400000000ff */
[----:B------:R-:W-:Y:S02]  /*11680*/  F2FP.F16.F32.PACK_AB R42, R101, R170 ;  /* 0x000000aa652a723e */ /* 0x000fe400000000ff */
[----:B------:R-:W-:-:S02]  /*11690*/  F2FP.F16.F32.PACK_AB R43, R68, R64 ;  /* 0x00000040442b723e */ /* 0x000fc400000000ff */
[----:B------:R-:W-:Y:S02]  /*116a0*/  MOV R126, R126 ;  /* 0x0000007e007e7202 */ /* 0x000fe40000000f00 */
[----:B-1----:R-:W-:Y:S01]  /*116b0*/  F2FP.F16.F32.PACK_AB R4, R105, R171 ;  /* 0x000000ab6904723e */ /* 0x002fe200000000ff */
[----:B------:R-:W-:Y:S01]  /*116c0*/  STSM.16.M88.4 [R122], R40 ;  /* 0x000000287a007844 */ /* 0x000fe20000000200 */
[----:B------:R-:W-:Y:S02]  /*116d0*/  F2FP.F16.F32.PACK_AB R5, R76, R72 ;  /* 0x000000484c05723e */ /* 0x000fe400000000ff */
[----:B------:R-:W-:Y:S02]  /*116e0*/  F2FP.F16.F32.PACK_AB R6, R109, R172 ;  /* 0x000000ac6d06723e */ /* 0x000fe400000000ff */
[----:B------:R-:W-:Y:S02]  /*116f0*/  F2FP.F16.F32.PACK_AB R7, R80, R78 ;  /* 0x0000004e5007723e */ /* 0x000fe400000000ff */
[----:B------:R-:W-:-:S02]  /*11700*/  LOP3.LUT R130, R185, R130, RZ, 0x3c, !PT ;  /* 0x00000082b9827212 */ /* 0x000fc400078e3cff */
[----:B------:R-:W-:Y:S01]  /*11710*/  LOP3.LUT R134, R179, R134, RZ, 0x3c, !PT ;  /* 0x00000086b3867212 */ /* 0x000fe200078e3cff */
[----:B------:R0:W-:Y:S01]  /*11720*/  STSM.16.M88.4 [R126], R4 ;  /* 0x000000047e007844 */ /* 0x0001e20000000200 */
[----:B------:R-:W-:Y:S02]  /*11730*/  LOP3.LUT R138, R181, R138, RZ, 0x3c, !PT ;  /* 0x0000008ab58a7212 */ /* 0x000fe400078e3cff */
[----:B------:R-:W-:Y:S02]  /*11740*/  MOV R130, R130 ;  /* 0x0000008200827202 */ /* 0x000fe40000000f00 */
[----:B----4-:R-:W-:Y:S02]  /*11750*/  F2FP.F16.F32.PACK_AB R12, R113, R173 ;  /* 0x000000ad710c723e */ /* 0x010fe400000000ff */
[----:B------:R-:W-:Y:S02]  /*11760*/  F2FP.F16.F32.PACK_AB R13, R88, R84 ;  /* 0x00000054580d723e */ /* 0x000fe400000000ff */
[----:B------:R-:W-:-:S02]  /*11770*/  F2FP.F16.F32.PACK_AB R14, R117, R174 ;  /* 0x000000ae750e723e */ /* 0x000fc400000000ff */
[----:B------:R-:W-:Y:S02]  /*11780*/  F2FP.F16.F32.PACK_AB R15, R100, R96 ;  /* 0x00000060640f723e */ /* 0x000fe400000000ff */
[----:B------:R-:W-:Y:S02]  /*11790*/  MOV R134, R134 ;  /* 0x0000008600867202 */ /* 0x000fe40000000f00 */
[----:B--2---:R-:W-:Y:S01]  /*117a0*/  F2FP.F16.F32.PACK_AB R24, R121, R175 ;  /* 0x000000af7918723e */ /* 0x004fe200000000ff */
[----:B------:R1:W-:Y:S01]  /*117b0*/  STSM.16.M88.4 [R130], R12 ;  /* 0x0000000c82007844 */ /* 0x0003e20000000200 */
[----:B------:R-:W-:Y:S02]  /*117c0*/  F2FP.F16.F32.PACK_AB R25, R108, R104 ;  /* 0x000000686c19723e */ /* 0x000fe400000000ff */
[----:B------:R-:W-:Y:S02]  /*117d0*/  F2FP.F16.F32.PACK_AB R26, R125, R177 ;  /* 0x000000b17d1a723e */ /* 0x000fe400000000ff */
[----:B------:R-:W-:-:S02]  /*117e0*/  F2FP.F16.F32.PACK_AB R27, R116, R112 ;  /* 0x00000070741b723e */ /* 0x000fc400000000ff */
[----:B------:R-:W-:Y:S02]  /*117f0*/  ISETP.NE.U32.AND P0, PT, RZ, UR4, PT ;  /* 0x00000004ff007c0c */ /* 0x000fe4000bf05070 */
[----:B0-----:R-:W-:Y:S01]  /*11800*/  IADD3 R6, P1, R227, UR4, RZ ;  /* 0x00000004e3067c10 */ /* 0x001fe2000ff3e0ff */
[----:B------:R-:W-:Y:S01]  /*11810*/  STSM.16.M88.4 [R134], R24 ;  /* 0x0000001886007844 */ /* 0x000fe20000000200 */
[----:B------:R-:W-:Y:S02]  /*11820*/  MOV R138, R138 ;  /* 0x0000008a008a7202 */ /* 0x000fe40000000f00 */
[----:B------:R-:W-:Y:S02]  /*11830*/  F2FP.F16.F32.PACK_AB R28, R129, R178 ;  /* 0x000000b2811c723e */ /* 0x000fe400000000ff */
[----:B------:R-:W-:Y:S02]  /*11840*/  F2FP.F16.F32.PACK_AB R29, R124, R120 ;  /* 0x000000787c1d723e */ /* 0x000fe400000000ff */
[----:B------:R-:W-:-:S02]  /*11850*/  F2FP.F16.F32.PACK_AB R30, R133, R132 ;  /* 0x00000084851e723e */ /* 0x000fc400000000ff */
[----:B------:R-:W-:Y:S02]  /*11860*/  F2FP.F16.F32.PACK_AB R31, R152, R128 ;  /* 0x00000080981f723e */ /* 0x000fe400000000ff */
[----:B------:R-:W-:Y:S02]  /*11870*/  F2FP.F16.F32.PACK_AB R152, R137, R136 ;  /* 0x000000888998723e */ /* 0x000fe400000000ff */
[----:B------:R-:W-:Y:S01]  /*11880*/  ISETP.NE.AND.EX P0, PT, RZ, UR5, PT, P0 ;  /* 0x00000005ff007c0c */ /* 0x000fe2000bf05300 */
[----:B------:R0:W-:Y:S01]  /*11890*/  STSM.16.M88.4 [R138], R28 ;  /* 0x0000001c8a007844 */ /* 0x0001e20000000200 */
[----:B------:R-:W-:Y:S01]  /*118a0*/  IADD3.X R7, R228, UR5, RZ, P1, !PT ;  /* 0x00000005e4077c10 */ /* 0x000fe20008ffe4ff */
[----:B------:R-:W-:Y:S02]  /*118b0*/  ULDC.64 UR4, c[0x0][0xc08] ;  /* 0x0003020000047ab9 */ /* 0x000fe40000000a00 */
[----:B------:R2:W-:Y:S01]  /*118c0*/  STSM.16.M88.4 [R20], R152 ;  /* 0x0000009814007844 */ /* 0x0005e20000000200 */
[----:B------:R-:W-:-:S03]  /*118d0*/  ISETP.NE.U32.AND P2, PT, RZ, UR4, PT ;  /* 0x00000004ff007c0c */ /* 0x000fc6000bf45070 */
[----:B------:R2:W-:Y:S01]  /*118e0*/  STSM.16.M88.4 [R21], R144 ;  /* 0x0000009015007844 */ /* 0x0005e20000000200 */
[----:B------:R-:W-:Y:S01]  /*118f0*/  BAR.SYNC.DEFER_BLOCKING 0x1, 0x100 ;  /* 0x0044000000007b1d */ /* 0x000fe20000010000 */
[----:B------:R-:W-:-:S13]  /*11900*/  ISETP.NE.AND.EX P2, PT, RZ, UR5, PT, P2 ;  /* 0x00000005ff007c0c */ /* 0x000fda000bf45320 */
[----:B------:R-:W-:Y:S01]  /*11910*/  @P2 IADD3 R4, P3, R227, UR4, RZ ;  /* 0x00000004e3042c10 */ /* 0x000fe2000ff7e0ff */
[----:B------:R-:W-:Y:S02]  /*11920*/  ULDC UR4, c[0x0][0xa88] ;  /* 0x0002a20000047ab9 */ /* 0x000fe40000000800 */
[----:B-1----:R-:W-:Y:S02]  /*11930*/  MOV R15, UR4 ;  /* 0x00000004000f7c02 */ /* 0x002fe40008000f00 */
[----:B------:R-:W-:Y:S01]  /*11940*/  @P2 IADD3.X R5, R228, UR5, RZ, P3, !PT ;  /* 0x00000005e4052c10 */ /* 0x000fe20009ffe4ff */
[----:B------:R2:W5:Y:S01]  /*11950*/  @P0 LDG.E R3, desc[UR40][R6.64] ;  /* 0x0000002806030981 */ /* 0x000562000c1e1900 */
[----:B------:R-:W-:Y:S01]  /*11960*/  ISETP.NE.AND P1, PT, R0, 0x1, PT ;  /* 0x000000010000780c */ /* 0x000fe20003f25270 */
[----:B0-----:R-:W-:Y:S02]  /*11970*/  IMAD.IADD R29, R214, 0x1, R206 ;  /* 0x00000001d61d7824 */ /* 0x001fe400078e02ce */
[----:B------:R2:W5:Y:S10]  /*11980*/  @P2 LDG.E R15, desc[UR40][R4.64] ;  /* 0x00000028040f2981 */ /* 0x000574000c1e1900 */
[----:B------:R-:W0:Y:S08]  /*11990*/  @P1 LDC R12, c[0x0][0xbec] ;  /* 0x0002fb00ff0c1b82 */ /* 0x000e300000000800 */
[----:B------:R-:W1:Y:S01]  /*119a0*/  @P1 LDC R25, c[0x0][0xbf0] ;  /* 0x0002fc00ff191b82 */ /* 0x000e620000000800 */
[----:B--2---:R-:W-:Y:S05]  /*119b0*/  @P2 BRA `(.L_x_4974) ;  /* 0x0000000000102947 */ /* 0x004fea0003800000 */
[----:B------:R-:W-:Y:S05]  /*119c0*/  @!P0 BRA `(.L_x_4974) ;  /* 0x00000000000c8947 */ /* 0x000fea0003800000 */
[----:B------:R-:W2:Y:S04]  /*119d0*/  LDG.E R4, desc[UR40][R6.64] ;  /* 0x0000002806047981 */ /* 0x000ea8000c1e1900 */
[----:B-----5:R-:W2:Y:S02]  /*119e0*/  LDG.E R15, desc[UR40][R6.64+0x4] ;  /* 0x00000428060f7981 */ /* 0x020ea4000c1e1900 */
[----:B--2---:R-:W-:-:S07]  /*119f0*/  IMAD.IADD R15, R15, 0x1, -R4 ;  /* 0x000000010f0f7824 */ /* 0x004fce00078e0a04 */
.L_x_4974:
[----:B------:R-:W2:Y:S01]  /*11a00*/  LDL R14, [R1+0x18] ;  /* 0x00001800010e7983 */ /* 0x000ea20000100800 */
[----:B------:R-:W-:Y:S01]  /*11a10*/  SHF.R.S32.HI R76, RZ, 0x1f, R226 ;  /* 0x0000001fff4c7819 */ /* 0x000fe200000114e2 */
[----:B0-----:R-:W-:Y:S01]  /*11a20*/  @P1 IMAD.HI.U32 R4, R29, R12, RZ ;  /* 0x0000000c1d041227 */ /* 0x001fe200078e00ff */
[----:B------:R-:W-:Y:S01]  /*11a30*/  ULDC.64 UR4, c[0x0][0xb90] ;  /* 0x0002e40000047ab9 */ /* 0x000fe20000000a00 */
[--C-:B-----5:R-:W-:Y:S01]  /*11a40*/  SHF.R.S32.HI R21, RZ, 0x1f, R3.reuse ;  /* 0x0000001fff157819 */ /* 0x120fe20000011403 */
[----:B------:R-:W0:Y:S01]  /*11a50*/  S2R R30, SR_TID.X ;  /* 0x00000000001e7919 */ /* 0x000e220000002100 */
[----:B------:R-:W-:Y:S01]  /*11a60*/  IMAD R13, R76, UR4, RZ ;  /* 0x000000044c0d7c24 */ /* 0x000fe2000f8e02ff */
[----:B------:R-:W-:Y:S01]  /*11a70*/  SEL R235, R235, RZ, !P0 ;  /* 0x000000ffebeb7207 */ /* 0x000fe20004000000 */
[----:B------:R-:W-:Y:S01]  /*11a80*/  IMAD.MOV.U32 R20, RZ, RZ, R3 ;  /* 0x000000ffff147224 */ /* 0x000fe200078e0003 */
[----:B------:R-:W-:Y:S01]  /*11a90*/  SEL R229, R229, RZ, !P0 ;  /* 0x000000ffe5e57207 */ /* 0x000fe20004000000 */
[----:B------:R-:W-:Y:S01]  /*11aa0*/  IMAD.MOV.U32 R7, RZ, RZ, R29 ;  /* 0x000000ffff077224 */ /* 0x000fe200078e001d */
[----:B-1----:R-:W-:Y:S01]  /*11ab0*/  @P1 SHF.R.U32.HI R7, RZ, R25, R4 ;  /* 0x00000019ff071219 */ /* 0x002fe20000011604 */
[C---:B------:R-:W-:Y:S01]  /*11ac0*/  IMAD.WIDE.U32 R4, R226.reuse, UR4, R20 ;  /* 0x00000004e2047c25 */ /* 0x040fe2000f8e0014 */
[----:B------:R-:W1:Y:S03]  /*11ad0*/  @P1 LDC R81, c[0x0][0xbec] ;  /* 0x0002fb00ff511b82 */ /* 0x000e660000000800 */
[----:B------:R-:W-:Y:S01]  /*11ae0*/  IMAD R13, R226, UR5, R13 ;  /* 0x00000005e20d7c24 */ /* 0x000fe2000f8e020d */
[----:B------:R-:W-:Y:S01]  /*11af0*/  ULDC.64 UR4, c[0x0][0xb98] ;  /* 0x0002e60000047ab9 */ /* 0x000fe20000000a00 */
[----:B------:R-:W-:-:S02]  /*11b00*/  IMAD.MOV R27, RZ, RZ, -R7 ;  /* 0x000000ffff1b7224 */ /* 0x000fc400078e0a07 */
[----:B------:R-:W-:Y:S01]  /*11b10*/  IMAD.IADD R5, R5, 0x1, R13 ;  /* 0x0000000105057824 */ /* 0x000fe200078e020d */
[----:B------:R-:W3:Y:S01]  /*11b20*/  @P1 LDC R82, c[0x0][0xbf0] ;  /* 0x0002fc00ff521b82 */ /* 0x000ee20000000800 */
[----:B------:R-:W-:Y:S02]  /*11b30*/  IMAD R25, R234, 0x40, R205 ;  /* 0x00000040ea197824 */ /* 0x000fe400078e02cd */
[----:B------:R-:W-:Y:S02]  /*11b40*/  IMAD R13, R0, R27, R29 ;  /* 0x0000001b000d7224 */ /* 0x000fe400078e021d */
[----:B------:R-:W-:Y:S02]  /*11b50*/  IMAD R6, R235, UR4, RZ ;  /* 0x00000004eb067c24 */ /* 0x000fe4000f8e02ff */
        /* <DEDUP_REMOVED lines=8> */
[----:B0-----:R-:W-:Y:S01]  /*11be0*/  VIADD R30, R30, 0xffffff80 ;  /* 0xffffff801e1e7836 */ /* 0x001fe20000000000 */
[----:B------:R-:W-:Y:S01]  /*11bf0*/  IADD3.X R5, R25, R5, R12, P0, !PT ;  /* 0x0000000519057210 */ /* 0x000fe200007fe40c */
[----:B------:R-:W-:Y:S01]  /*11c00*/  IMAD R6, R6, UR4, RZ ;  /* 0x0000000406067c24 */ /* 0x000fe2000f8e02ff */
[----:B------:R-:W-:Y:S01]  /*11c10*/  LOP3.LUT R60, R61, 0x380, RZ, 0xc0, !PT ;  /* 0x000003803d3c7812 */ /* 0x000fe200078ec0ff */
[----:B------:R-:W-:Y:S01]  /*11c20*/  IMAD R20, R15, R0, RZ ;  /* 0x000000000f147224 */ /* 0x000fe200078e02ff */
[----:B------:R-:W-:Y:S01]  /*11c30*/  IADD3 R25, P5, R10, 0x3000, RZ ;  /* 0x000030000a197810 */ /* 0x000fe20007fbe0ff */
[C---:B------:R-:W-:Y:S01]  /*11c40*/  IMAD R7, R13.reuse, UR5, R6 ;  /* 0x000000050d077c24 */ /* 0x040fe2000f8e0206 */
[----:B------:R-:W-:Y:S01]  /*11c50*/  SHF.R.U64 R60, R60, 0x3, RZ ;  /* 0x000000033c3c7819 */ /* 0x000fe200000012ff */
[----:B------:R-:W-:Y:S01]  /*11c60*/  IMAD.WIDE.U32 R4, R13, UR4, R4 ;  /* 0x000000040d047c25 */ /* 0x000fe2000f8e0004 */
[----:B------:R-:W-:Y:S01]  /*11c70*/  ULDC.64 UR4, c[0x0][0xb50] ;  /* 0x0002d40000047ab9 */ /* 0x000fe20000000a00 */
[----:B------:R-:W-:-:S02]  /*11c80*/  IADD3 R13, P3, R10, 0x2000, RZ ;  /* 0x000020000a0d7810 */ /* 0x000fc40007f7e0ff */
[----:B------:R-:W-:Y:S01]  /*11c90*/  IMAD.IADD R5, R5, 0x1, R7 ;  /* 0x0000000105057824 */ /* 0x000fe200078e0207 */
[C---:B------:R-:W-:Y:S02]  /*11ca0*/  LEA R6, P0, R4.reuse, UR4, 0x2 ;  /* 0x0000000404067c11 */ /* 0x040fe4000f8010ff */
[----:B------:R-:W-:Y:S02]  /*11cb0*/  LOP3.LUT R12, R13, 0x380, RZ, 0xc0, !PT ;  /* 0x000003800d0c7812 */ /* 0x000fe400078ec0ff */
[----:B------:R-:W-:Y:S01]  /*11cc0*/  LEA.HI.X R4, R4, UR5, R5, 0x2, P0 ;  /* 0x0000000504047c11 */ /* 0x000fe200080f1405 */
[----:B------:R-:W-:Y:S01]  /*11cd0*/  ULDC.64 UR4, c[0x0][0xaa0] ;  /* 0x0002a80000047ab9 */ /* 0x000fe20000000a00 */
[----:B------:R-:W-:Y:S01]  /*11ce0*/  IADD3 R29, P0, R10, 0x4000, RZ ;  /* 0x000040000a1d7810 */ /* 0x000fe20007f1e0ff */
[----:B------:R-:W-:Y:S01]  /*11cf0*/  SHFL.IDX PT, R50, R6, RZ, 0x1c1f ;  /* 0x001c1fff06327589 */ /* 0x000fe200000e0000 */
[----:B------:R-:W-:Y:S02]  /*11d00*/  SHF.R.U64 R12, R12, 0x3, RZ ;  /* 0x000000030c0c7819 */ /* 0x000fe400000012ff */
[----:B------:R-:W-:Y:S01]  /*11d10*/  LOP3.LUT R60, R60, R61, RZ, 0x3c, !PT ;  /* 0x0000003d3c3c7212 */ /* 0x000fe200078e3cff */
[----:B------:R-:W0:Y:S01]  /*11d20*/  SHFL.IDX PT, R51, R4, RZ, 0x1c1f ;  /* 0x001c1fff04337589 */ /* 0x000e2200000e0000 */
[----:B------:R-:W-:-:S02]  /*11d30*/  IADD3.X R61, RZ, R11, RZ, P2, !PT ;  /* 0x0000000bff3d7210 */ /* 0x000fc400017fe4ff */
[----:B------:R-:W-:Y:S01]  /*11d40*/  LOP3.LUT R28, R29, 0x380, RZ, 0xc0, !PT ;  /* 0x000003801d1c7812 */ /* 0x000fe200078ec0ff */
[----:B------:R4:W-:Y:S01]  /*11d50*/  SHFL.IDX PT, R54, R6, 0x1, 0x1c1f ;  /* 0x003c1f0006367f89 */ /* 0x0009e200000e0000 */
[----:B------:R-:W-:Y:S02]  /*11d60*/  IADD3 R37, P2, R10, 0x6000, RZ ;  /* 0x000060000a257810 */ /* 0x000fe40007f5e0ff */
[----:B------:R-:W-:Y:S01]  /*11d70*/  LOP3.LUT R12, R12, R13, RZ, 0x3c, !PT ;  /* 0x0000000d0c0c7212 */ /* 0x000fe200078e3cff */
[----:B------:R-:W-:Y:S01]  /*11d80*/  IMAD.X R13, RZ, RZ, R11, P3 ;  /* 0x000000ffff0d7224 */ /* 0x000fe200018e060b */
[C---:B------:R-:W-:Y:S01]  /*11d90*/  IADD3 R33, P4, R10.reuse, 0x5000, RZ ;  /* 0x000050000a217810 */ /* 0x040fe20007f9e0ff */
[----:B------:R0:W2:Y:S01]  /*11da0*/  SHFL.IDX PT, R55, R4, 0x1, 0x1c1f ;  /* 0x003c1f0004377f89 */ /* 0x0000a200000e0000 */
[----:B------:R-:W-:Y:S02]  /*11db0*/  IADD3 R41, P3, R10, 0x7000, RZ ;  /* 0x000070000a297810 */ /* 0x000fe40007f7e0ff */
[----:B------:R-:W-:-:S02]  /*11dc0*/  SHF.R.U64 R28, R28, 0x3, RZ ;  /* 0x000000031c1c7819 */ /* 0x000fc400000012ff */
[----:B------:R-:W-:Y:S02]  /*11dd0*/  LOP3.LUT R36, R37, 0x380, RZ, 0xc0, !PT ;  /* 0x0000038025247812 */ /* 0x000fe400078ec0ff */
[----:B------:R-:W-:Y:S02]  /*11de0*/  LOP3.LUT R24, R25, 0x380, RZ, 0xc0, !PT ;  /* 0x0000038019187812 */ /* 0x000fe400078ec0ff */
[----:B------:R-:W-:Y:S02]  /*11df0*/  LOP3.LUT R32, R33, 0x380, RZ, 0xc0, !PT ;  /* 0x0000038021207812 */ /* 0x000fe400078ec0ff */
[----:B------:R-:W-:Y:S02]  /*11e00*/  LOP3.LUT R40, R41, 0x380, RZ, 0xc0, !PT ;  /* 0x0000038029287812 */ /* 0x000fe400078ec0ff */
[----:B------:R-:W-:Y:S01]  /*11e10*/  LOP3.LUT R28, R28, R29, RZ, 0x3c, !PT ;  /* 0x0000001d1c1c7212 */ /* 0x000fe200078e3cff */
[----:B------:R-:W-:Y:S01]  /*11e20*/  IMAD.X R29, RZ, RZ, R11, P0 ;  /* 0x000000ffff1d7224 */ /* 0x000fe200000e060b */
[----:B------:R-:W-:-:S02]  /*11e30*/  SHF.R.U64 R36, R36, 0x3, RZ ;  /* 0x0000000324247819 */ /* 0x000fc400000012ff */
[----:B------:R-:W-:Y:S02]  /*11e40*/  SHF.R.S32.HI R26, RZ, 0x1f, R30 ;  /* 0x0000001fff1a7819 */ /* 0x000fe4000001141e */
[----:B------:R-:W-:Y:S02]  /*11e50*/  SHF.R.U64 R24, R24, 0x3, RZ ;  /* 0x0000000318187819 */ /* 0x000fe400000012ff */
[----:B------:R-:W-:Y:S02]  /*11e60*/  SHF.R.U64 R32, R32, 0x3, RZ ;  /* 0x0000000320207819 */ /* 0x000fe400000012ff */
[----:B------:R-:W-:Y:S02]  /*11e70*/  IADD3 R49, P0, R10, 0x9000, RZ ;  /* 0x000090000a317810 */ /* 0x000fe40007f1e0ff */
[----:B------:R-:W-:Y:S02]  /*11e80*/  SHF.R.U64 R40, R40, 0x3, RZ ;  /* 0x0000000328287819 */ /* 0x000fe400000012ff */
[----:B------:R-:W-:Y:S01]  /*11e90*/  LOP3.LUT R36, R36, R37, RZ, 0x3c, !PT ;  /* 0x0000002524247212 */ /* 0x000fe200078e3cff */
[----:B------:R-:W-:Y:S01]  /*11ea0*/  IMAD.X R37, RZ, RZ, R11, P2 ;  /* 0x000000ffff257224 */ /* 0x000fe200010e060b */
[----:B------:R-:W-:-:S02]  /*11eb0*/  LEA.HI R26, R26, R30, RZ, 0x7 ;  /* 0x0000001e1a1a7211 */ /* 0x000fc400078f38ff */
[----:B------:R-:W-:Y:S01]  /*11ec0*/  LOP3.LUT R24, R24, R25, RZ, 0x3c, !PT ;  /* 0x0000001918187212 */ /* 0x000fe200078e3cff */
[--C-:B------:R-:W-:Y:S01]  /*11ed0*/  IMAD.X R25, RZ, RZ, R11.reuse, P5 ;  /* 0x000000ffff197224 */ /* 0x100fe200028e060b */
[----:B------:R-:W-:Y:S01]  /*11ee0*/  LOP3.LUT R32, R32, R33, RZ, 0x3c, !PT ;  /* 0x0000002120207212 */ /* 0x000fe200078e3cff */
[--C-:B------:R-:W-:Y:S01]  /*11ef0*/  IMAD.X R33, RZ, RZ, R11.reuse, P4 ;  /* 0x000000ffff217224 */ /* 0x100fe200020e060b */
[----:B------:R-:W-:Y:S02]  /*11f00*/  LOP3.LUT R48, R49, 0x380, RZ, 0xc0, !PT ;  /* 0x0000038031307812 */ /* 0x000fe400078ec0ff */
[----:B------:R-:W-:Y:S02]  /*11f10*/  IADD3 R57, P2, R10, 0xb000, RZ ;  /* 0x0000b0000a397810 */ /* 0x000fe40007f5e0ff */
[----:B------:R-:W-:Y:S01]  /*11f20*/  LOP3.LUT R40, R40, R41, RZ, 0x3c, !PT ;  /* 0x0000002928287212 */ /* 0x000fe200078e3cff */
[----:B------:R-:W-:Y:S01]  /*11f30*/  IMAD.X R41, RZ, RZ, R11, P3 ;  /* 0x000000ffff297224 */ /* 0x000fe200018e060b */
[----:B------:R-:W-:-:S02]  /*11f40*/  IADD3 R45, P5, R10, 0x8000, RZ ;  /* 0x000080000a2d7810 */ /* 0x000fc40007fbe0ff */
[----:B------:R-:W-:Y:S02]  /*11f50*/  IADD3 R53, P4, R10, 0xa000, RZ ;  /* 0x0000a0000a357810 */ /* 0x000fe40007f9e0ff */
[----:B------:R-:W-:Y:S01]  /*11f60*/  LOP3.LUT R26, R26, 0xffffff80, RZ, 0xc0, !PT ;  /* 0xffffff801a1a7812 */ /* 0x000fe200078ec0ff */
[----:B------:R-:W-:Y:S01]  /*11f70*/  IMAD R78, R21, UR4, RZ ;  /* 0x00000004154e7c24 */ /* 0x000fe2000f8e02ff */
[----:B------:R-:W-:Y:S02]  /*11f80*/  IADD3 R63, P3, R10, 0xc000, RZ ;  /* 0x0000c0000a3f7810 */ /* 0x000fe40007f7e0ff */
[----:B------:R-:W-:Y:S02]  /*11f90*/  SHF.R.U64 R48, R48, 0x3, RZ ;  /* 0x0000000330307819 */ /* 0x000fe400000012ff */
[----:B------:R-:W-:Y:S02]  /*11fa0*/  LOP3.LUT R56, R57, 0x380, RZ, 0xc0, !PT ;  /* 0x0000038039387812 */ /* 0x000fe400078ec0ff */
[----:B------:R-:W-:-:S02]  /*11fb0*/  LOP3.LUT R44, R45, 0x380, RZ, 0xc0, !PT ;  /* 0x000003802d2c7812 */ /* 0x000fc400078ec0ff */
[----:B------:R-:W-:Y:S02]  /*11fc0*/  LOP3.LUT R52, R53, 0x380, RZ, 0xc0, !PT ;  /* 0x0000038035347812 */ /* 0x000fe400078ec0ff */
[----:B------:R-:W-:Y:S01]  /*11fd0*/  IADD3 R26, R30, -R26, RZ ;  /* 0x8000001a1e1a7210 */ /* 0x000fe20007ffe0ff */
[----:B------:R-:W-:Y:S01]  /*11fe0*/  IMAD R77, R3, UR5, R78 ;  /* 0x00000005034d7c24 */ /* 0x000fe2000f8e024e */
[----:B------:R-:W-:Y:S01]  /*11ff0*/  LOP3.LUT R62, R63, 0x380, RZ, 0xc0, !PT ;  /* 0x000003803f3e7812 */ /* 0x000fe200078ec0ff */
[----:B------:R-:W-:Y:S01]  /*12000*/  IMAD.WIDE.U32 R78, R3, UR4, RZ ;  /* 0x00000004034e7c25 */ /* 0x000fe2000f8e00ff */
[----:B------:R-:W-:Y:S01]  /*12010*/  LOP3.LUT R48, R48, R49, RZ, 0x3c, !PT ;  /* 0x0000003130307212 */ /* 0x000fe200078e3cff */
[----:B------:R-:W-:Y:S01]  /*12020*/  ULDC.64 UR4, c[0x0][0xae8] ;  /* 0x0002ba0000047ab9 */ /* 0x000fe20000000a00 */
[----:B------:R-:W-:Y:S01]  /*12030*/  SHF.R.U64 R56, R56, 0x3, RZ ;  /* 0x0000000338387819 */ /* 0x000fe200000012ff */
[----:B------:R-:W-:Y:S01]  /*12040*/  IMAD.X R49, RZ, RZ, R11, P0 ;  /* 0x000000ffff317224 */ /* 0x000fe200000e060b */
[----:B------:R-:W-:Y:S01]  /*12050*/  SHF.R.U64 R44, R44, 0x3, RZ ;  /* 0x000000032c2c7819 */ /* 0x000fe200000012ff */
[----:B------:R-:W-:Y:S01]  /*12060*/  IMAD R3, R223, 0x20, R234 ;  /* 0x00000020df037824 */ /* 0x000fe200078e02ea */
[----:B------:R-:W-:-:S02]  /*12070*/  SHF.R.U64 R52, R52, 0x3, RZ ;  /* 0x0000000334347819 */ /* 0x000fc400000012ff */
[----:B------:R-:W-:Y:S01]  /*12080*/  LOP3.LUT P0, RZ, R26, 0x3, RZ, 0xc0, !PT ;  /* 0x000000031aff7812 */ /* 0x000fe2000780c0ff */
[----:B------:R-:W-:Y:S01]  /*12090*/  IMAD R21, R76, UR4, RZ ;  /* 0x000000044c157c24 */ /* 0x000fe2000f8e02ff */
[----:B------:R-:W-:Y:S01]  /*120a0*/  SHF.R.U64 R62, R62, 0x3, RZ ;  /* 0x000000033e3e7819 */ /* 0x000fe200000012ff */
[----:B------:R-:W-:Y:S01]  /*120b0*/  IMAD.IADD R77, R79, 0x1, R77 ;  /* 0x000000014f4d7824 */ /* 0x000fe200078e024d */
[----:B------:R-:W-:Y:S01]  /*120c0*/  LOP3.LUT R56, R56, R57, RZ, 0x3c, !PT ;  /* 0x0000003938387212 */ /* 0x000fe200078e3cff */
[----:B------:R-:W-:Y:S01]  /*120d0*/  IMAD.X R57, RZ, RZ, R11, P2 ;  /* 0x000000ffff397224 */ /* 0x000fe200010e060b */
[----:B------:R-:W-:Y:S01]  /*120e0*/  LOP3.LUT R44, R44, R45, RZ, 0x3c, !PT ;  /* 0x0000002d2c2c7212 */ /* 0x000fe200078e3cff */
[----:B------:R-:W-:Y:S01]  /*120f0*/  IMAD.MOV.U32 R76, RZ, RZ, R78 ;  /* 0x000000ffff4c7224 */ /* 0x000fe200078e004e */
[----:B------:R-:W-:Y:S01]  /*12100*/  LOP3.LUT R52, R52, R53, RZ, 0x3c, !PT ;  /* 0x0000003534347212 */ /* 0x000fe200078e3cff */
[----:B------:R-:W-:Y:S01]  /*12110*/  IMAD.IADD R80, R206, 0x1, R3 ;  /* 0x00000001ce507824 */ /* 0x000fe200078e0203 */
[----:B------:R-:W-:Y:S01]  /*12120*/  LOP3.LUT R62, R62, R63, RZ, 0x3c, !PT ;  /* 0x0000003f3e3e7212 */ /* 0x000fe200078e3cff */
[--C-:B------:R-:W-:Y:S01]  /*12130*/  IMAD.X R45, RZ, RZ, R11.reuse, P5 ;  /* 0x000000ffff2d7224 */ /* 0x100fe200028e060b */
[C---:B------:R-:W-:Y:S01]  /*12140*/  IADD3 R65, P5, R10.reuse, 0xd000, RZ ;  /* 0x0000d0000a417810 */ /* 0x040fe20007fbe0ff */
[--C-:B------:R-:W-:Y:S01]  /*12150*/  IMAD.X R53, RZ, RZ, R11.reuse, P4 ;  /* 0x000000ffff357224 */ /* 0x100fe200020e060b */
[C---:B------:R-:W-:Y:S01]  /*12160*/  IADD3 R69, P4, R10.reuse, 0xe000, RZ ;  /* 0x0000e0000a457810 */ /* 0x040fe20007f9e0ff */
[----:B------:R-:W-:Y:S01]  /*12170*/  IMAD.X R63, RZ, RZ, R11, P3 ;  /* 0x000000ffff3f7224 */ /* 0x000fe200018e060b */
[----:B------:R-:W-:Y:S01]  /*12180*/  IADD3 R7, P3, R10, 0xf000, RZ ;  /* 0x0000f0000a077810 */ /* 0x000fe20007f7e0ff */
[C---:B------:R-:W-:Y:S01]  /*12190*/  IMAD R3, R226.reuse, UR5, R21 ;  /* 0x00000005e2037c24 */ /* 0x040fe2000f8e0215 */
[----:B------:R-:W-:Y:S01]  /*121a0*/  LOP3.LUT R64, R65, 0x380, RZ, 0xc0, !PT ;  /* 0x0000038041407812 */ /* 0x000fe200078ec0ff */
[----:B------:R-:W-:Y:S01]  /*121b0*/  IMAD.WIDE.U32 R76, R226, UR4, R76 ;  /* 0x00000004e24c7c25 */ /* 0x000fe2000f8e004c */
[----:B------:R-:W-:Y:S01]  /*121c0*/  LOP3.LUT R68, R69, 0x380, RZ, 0xc0, !PT ;  /* 0x0000038045447812 */ /* 0x000fe200078ec0ff */
[----:B------:R-:W-:Y:S01]  /*121d0*/  ULDC.64 UR4, c[0x0][0xaf0] ;  /* 0x0002bc0000047ab9 */ /* 0x000fe20000000a00 */
[----:B------:R-:W-:Y:S01]  /*121e0*/  LOP3.LUT R15, R10, 0x380, RZ, 0xc0, !PT ;  /* 0x000003800a0f7812 */ /* 0x000fe200078ec0ff */
[----:B-1----:R-:W-:Y:S01]  /*121f0*/  @P1 IMAD.HI.U32 R21, R80, R81, RZ ;  /* 0x0000005150151227 */ /* 0x002fe200078e00ff */
[----:B----4-:R-:W-:-:S02]  /*12200*/  LOP3.LUT R6, R7, 0x380, RZ, 0xc0, !PT ;  /* 0x0000038007067812 */ /* 0x010fc400078ec0ff */
[----:B------:R-:W-:Y:S01]  /*12210*/  SHF.R.U64 R64, R64, 0x3, RZ ;  /* 0x0000000340407819 */ /* 0x000fe200000012ff */
[----:B------:R-:W-:Y:S01]  /*12220*/  IMAD.IADD R77, R77, 0x1, R3 ;  /* 0x000000014d4d7824 */ /* 0x000fe200078e0203 */
[----:B------:R-:W-:Y:S01]  /*12230*/  SHF.R.U64 R68, R68, 0x3, RZ ;  /* 0x0000000344447819 */ /* 0x000fe200000012ff */
[----:B------:R-:W-:Y:S01]  /*12240*/  IMAD.MOV.U32 R3, RZ, RZ, R80 ;  /* 0x000000ffff037224 */ /* 0x000fe200078e0050 */
[----:B---3--:R-:W-:Y:S01]  /*12250*/  @P1 SHF.R.U32.HI R3, RZ, R82, R21 ;  /* 0x00000052ff031219 */ /* 0x008fe20000011615 */
[----:B------:R-:W-:Y:S01]  /*12260*/  IMAD R78, R235, UR4, RZ ;  /* 0x00000004eb4e7c24 */ /* 0x000fe2000f8e02ff */
[----:B------:R-:W-:Y:S02]  /*12270*/  SHF.R.U64 R15, R15, 0x3, RZ ;  /* 0x000000030f0f7819 */ /* 0x000fe400000012ff */
[----:B------:R-:W-:Y:S02]  /*12280*/  SHF.R.U64 R6, R6, 0x3, RZ ;  /* 0x0000000306067819 */ /* 0x000fe400000012ff */
[----:B------:R-:W-:Y:S01]  /*12290*/  SHF.R.S32.HI R21, RZ, 0x1f, R3 ;  /* 0x0000001fff157819 */ /* 0x000fe20000011403 */
[----:B------:R-:W-:Y:S01]  /*122a0*/  IMAD R79, R229, UR5, R78 ;  /* 0x00000005e54f7c24 */ /* 0x000fe2000f8e024e */
[----:B------:R-:W-:Y:S01]  /*122b0*/  LOP3.LUT R64, R64, R65, RZ, 0x3c, !PT ;  /* 0x0000004140407212 */ /* 0x000fe200078e3cff */
[--C-:B------:R-:W-:Y:S01]  /*122c0*/  IMAD.X R65, RZ, RZ, R11.reuse, P5 ;  /* 0x000000ffff417224 */ /* 0x100fe200028e060b */
[----:B------:R-:W-:Y:S01]  /*122d0*/  LOP3.LUT R68, R68, R69, RZ, 0x3c, !PT ;  /* 0x0000004544447212 */ /* 0x000fe200078e3cff */
[----:B------:R-:W-:Y:S01]  /*122e0*/  IMAD.X R69, RZ, RZ, R11, P4 ;  /* 0x000000ffff457224 */ /* 0x000fe200020e060b */
[----:B0-----:R-:W-:Y:S01]  /*122f0*/  LOP3.LUT R4, R15, R10, RZ, 0x3c, !PT ;  /* 0x0000000a0f047212 */ /* 0x001fe200078e3cff */
[----:B------:R-:W-:Y:S01]  /*12300*/  IMAD.WIDE.U32 R76, R229, UR4, R76 ;  /* 0x00000004e54c7c25 */ /* 0x000fe2000f8e004c */
[----:B------:R-:W-:Y:S01]  /*12310*/  IADD3.X R73, RZ, R11, RZ, P3, !PT ;  /* 0x0000000bff497210 */ /* 0x000fe20001ffe4ff */
[----:B------:R-:W-:Y:S01]  /*12320*/  ULDC.64 UR4, c[0x0][0xae0] ;  /* 0x0002b80000047ab9 */ /* 0x000fe20000000a00 */
[----:B------:R-:W-:Y:S01]  /*12330*/  LOP3.LUT R72, R6, R7, RZ, 0x3c, !PT ;  /* 0x0000000706487212 */ /* 0x000fe200078e3cff */
[----:B------:R-:W-:-:S02]  /*12340*/  IMAD.MOV R81, RZ, RZ, -R3 ;  /* 0x000000ffff517224 */ /* 0x000fc400078e0a03 */
[----:B------:R-:W-:Y:S01]  /*12350*/  IMAD R78, R21, UR4, RZ ;  /* 0x00000004154e7c24 */ /* 0x000fe2000f8e02ff */
[----:B------:R-:W-:Y:S01]  /*12360*/  IADD3 R77, R77, R79, RZ ;  /* 0x0000004f4d4d7210 */ /* 0x000fe20007ffe0ff */
[----:B------:R-:W-:Y:S02]  /*12370*/  IMAD R21, R0, R81, R80 ;  /* 0x0000005100157224 */ /* 0x000fe400078e0250 */
[C---:B------:R-:W-:Y:S02]  /*12380*/  IMAD R79, R3.reuse, UR5, R78 ;  /* 0x00000005034f7c24 */ /* 0x040fe4000f8e024e */
[----:B------:R-:W-:Y:S01]  /*12390*/  IMAD.WIDE.U32 R76, R3, UR4, R76 ;  /* 0x00000004034c7c25 */ /* 0x000fe2000f8e004c */
[----:B------:R-:W-:Y:S01]  /*123a0*/  SHF.R.S32.HI R0, RZ, 0x1f, R21 ;  /* 0x0000001fff007819 */ /* 0x000fe20000011415 */
[----:B------:R-:W-:Y:S02]  /*123b0*/  ULDC.64 UR4, c[0x0][0xad8] ;  /* 0x0002b60000047ab9 */ /* 0x000fe40000000a00 */
[----:B------:R-:W-:-:S02]  /*123c0*/  IMAD.IADD R77, R77, 0x1, R79 ;  /* 0x000000014d4d7824 */ /* 0x000fc400078e024f */
[----:B------:R-:W-:Y:S02]  /*123d0*/  IMAD R0, R0, UR4, RZ ;  /* 0x0000000400007c24 */ /* 0x000fe4000f8e02ff */
[----:B------:R-:W-:Y:S02]  /*123e0*/  IMAD.IADD R85, R234, 0x1, R206 ;  /* 0x00000001ea557824 */ /* 0x000fe400078e02ce */
[C---:B------:R-:W-:Y:S02]  /*123f0*/  IMAD R79, R21.reuse, UR5, R0 ;  /* 0x00000005154f7c24 */ /* 0x040fe4000f8e0200 */
[----:B------:R-:W-:Y:S01]  /*12400*/  IMAD.WIDE.U32 R76, R21, UR4, R76 ;  /* 0x00000004154c7c25 */ /* 0x000fe2000f8e004c */
[----:B------:R-:W-:-:S03]  /*12410*/  ULDC.64 UR4, c[0x0][0xa80] ;  /* 0x0002a00000047ab9 */ /* 0x000fc60000000a00 */
[----:B------:R-:W-:Y:S01]  /*12420*/  VIADD R0, R18, 0x22820 ;  /* 0x0002282012007836 */ /* 0x000fe20000000000 */
[C---:B------:R-:W-:Y:S01]  /*12430*/  LEA R84, P3, R76.reuse, UR4, 0x1 ;  /* 0x000000044c547c11 */ /* 0x040fe2000f8608ff */
[----:B------:R-:W-:Y:S02]  /*12440*/  IMAD.IADD R21, R77, 0x1, R79 ;  /* 0x000000014d157824 */ /* 0x000fe400078e024f */
[----:B------:R-:W-:Y:S01]  /*12450*/  VIADD R3, R85, 0x20 ;  /* 0x0000002055037836 */ /* 0x000fe20000000000 */
[----:B------:R-:W-:Y:S02]  /*12460*/  PRMT R0, RZ, 0x654, R0 ;  /* 0x00000654ff007816 */ /* 0x000fe40000000000 */
[----:B------:R-:W-:Y:S02]  /*12470*/  LEA.HI.X R21, R76, UR5, R21, 0x1, P3 ;  /* 0x000000054c157c11 */ /* 0x000fe400098f0c15 */
[----:B------:R-:W-:Y:S01]  /*12480*/  ISETP.GE.AND P1, PT, R3, R20, PT ;  /* 0x000000140300720c */ /* 0x000fe20003f26270 */
[----:B------:R-:W-:Y:S01]  /*12490*/  VIADD R3, R85, 0x40 ;  /* 0x0000004055037836 */ /* 0x000fe20000000000 */
[----:B------:R-:W0:Y:S01]  /*124a0*/  SHFL.IDX PT, R82, R84, RZ, 0x181f ;  /* 0x00181fff54527589 */ /* 0x000e2200000e0000 */
        /* <DEDUP_REMOVED lines=8> */
[----:B------:R-:W-:Y:S01]  /*12530*/  ISETP.GE.OR P0, PT, R5, R20, P0 ;  /* 0x000000140500720c */ /* 0x000fe20000706670 */
[----:B------:R-:W-:-:S06]  /*12540*/  IMAD.MOV.U32 R5, RZ, RZ, R11 ;  /* 0x000000ffff057224 */ /* 0x000fcc00078e000b */
[----:B------:R-:W-:Y:S06]  /*12550*/  @!P2 ST.E desc[UR40][R50.64], R9 ;  /* 0x000000093200a985 */ /* 0x000fec000c101928 */
[----:B------:R1:W-:Y:S04]  /*12560*/  @!P0 ST.E desc[UR40][R54.64], R8 ;  /* 0x0000000836008985 */ /* 0x0003e8000c101928 */
[----:B------:R-:W5:Y:S04]  /*12570*/  LD.E.128 R4, desc[UR40][R4.64] ;  /* 0x0000002804047980 */ /* 0x000f68000c101d00 */
[----:B------:R-:W5:Y:S04]  /*12580*/  LD.E.128 R12, desc[UR40][R12.64] ;  /* 0x000000280c0c7980 */ /* 0x000f68000c101d00 */
[----:B-1----:R1:W5:Y:S04]  /*12590*/  LD.E.128 R8, desc[UR40][R60.64] ;  /* 0x000000283c087980 */ /* 0x002368000c101d00 */
[----:B------:R-:W5:Y:S04]  /*125a0*/  LD.E.128 R24, desc[UR40][R24.64] ;  /* 0x0000002818187980 */ /* 0x000f68000c101d00 */
        /* <DEDUP_REMOVED lines=17> */
[----:B--2---:R-:W2:Y:S01]  /*126c0*/  FENCE.VIEW.ASYNC.S ;  /* 0x00000000000073c6 */ /* 0x004ea20000000000 */
[----:B------:R-:W-:-:S02]  /*126d0*/  ISETP.GE.AND P2, PT, R85, R20, PT ;  /* 0x000000145500720c */ /* 0x000fc40003f46270 */
[----:B------:R-:W-:Y:S01]  /*126e0*/  ISETP.GE.AND P0, PT, R3, R20, PT ;  /* 0x000000140300720c */ /* 0x000fe20003f06270 */
[----:B--2---:R2:W-:Y:S02]  /*126f0*/  SYNCS.ARRIVE.TRANS64.RED.A1T0 RZ, [R0+URZ], RZ ;  /* 0x000000ff00ff79a7 */ /* 0x0045e4000810043f */
[----:B--2---:R1:W2:Y:S08]  /*12700*/  SHFL.IDX PT, R0, R21, RZ, 0x181f ;  /* 0x00181fff15007589 */ /* 0x0042b000000e0000 */
[----:B0-----:R-:W-:Y:S05]  /*12710*/  @P2 BRA `(.L_x_4976) ;  /* 0x0000000000442947 */ /* 0x001fea0003800000 */
[----:B------:R-:W-:Y:S02]  /*12720*/  ULDC UR4, c[0x0][0xac8] ;  /* 0x0002b20000047ab9 */ /* 0x000fe40000000800 */
[----:B------:R-:W-:Y:S02]  /*12730*/  ISETP.GE.AND P2, PT, R205, UR4, PT ;  /* 0x00000004cd007c0c */ /* 0x000fe4000bf46270 */
[----:B------:R-:W-:Y:S02]  /*12740*/  ISETP.GE.AND P3, PT, R217, UR4, PT ;  /* 0x00000004d9007c0c */ /* 0x000fe4000bf66270 */
[----:B------:R-:W-:-:S09]  /*12750*/  ISETP.GE.AND P4, PT, R216, UR4, PT ;  /* 0x00000004d8007c0c */ /* 0x000fd2000bf86270 */
[----:B------:R-:W-:-:S04]  /*12760*/  @!P2 LEA R76, P5, R205, R82, 0x1 ;  /* 0x00000052cd4ca211 */ /* 0x000fc800078a08ff */
        /* <DEDUP_REMOVED lines=12> */
.L_x_4976:
[----:B------:R-:W-:Y:S05]  /*12830*/  BSYNC B1 ;  /* 0x0000000000017941 */ /* 0x000fea0003800000 */
.L_x_4975:
[----:B--2---:R2:W3:Y:S01]  /*12840*/  SHFL.IDX PT, R0, R21, 0x1, 0x181f ;  /* 0x00381f0015007f89 */ /* 0x0044e200000e0000 */
[----:B------:R-:W-:Y:S01]  /*12850*/  BSSY B1, `(.L_x_4977) ;  /* 0x0000015000017945 */ /* 0x000fe20003800000 */
[----:B------:R-:W-:Y:S02]  /*12860*/  VIADD R3, R85, 0x60 ;  /* 0x0000006055037836 */ /* 0x000fe40000000000 */
[----:B0----5:R2:W0:Y:S01]  /*12870*/  SHFL.IDX PT, R30, R84, 0x1, 0x181f ;  /* 0x00381f00541e7f89 */ /* 0x02142200000e0000 */
[----:B------:R-:W-:Y:S05]  /*12880*/  @P1 BRA `(.L_x_4978) ;  /* 0x0000000000441947 */ /* 0x000fea0003800000 */
[----:B------:R-:W-:Y:S02]  /*12890*/  ULDC UR4, c[0x0][0xac8] ;  /* 0x0002b20000047ab9 */ /* 0x000fe40000000800 */
[----:B------:R-:W-:Y:S02]  /*128a0*/  ISETP.GE.AND P4, PT, R205, UR4, PT ;  /* 0x00000004cd007c0c */ /* 0x000fe4000bf86270 */
[----:B------:R-:W-:Y:S02]  /*128b0*/  ISETP.GE.AND P3, PT, R217, UR4, PT ;  /* 0x00000004d9007c0c */ /* 0x000fe4000bf66270 */
[----:B------:R-:W-:Y:S02]  /*128c0*/  ISETP.GE.AND P2, PT, R216, UR4, PT ;  /* 0x00000004d8007c0c */ /* 0x000fe4000bf46270 */
[----:B------:R-:W-:-:S07]  /*128d0*/  ISETP.GE.AND P1, PT, R218, UR4, PT ;  /* 0x00000004da007c0c */ /* 0x000fce000bf26270 */
[----:B0-----:R-:W-:-:S04]  /*128e0*/  @!P4 LEA R4, P5, R205, R30, 0x1 ;  /* 0x0000001ecd04c211 */ /* 0x001fc800078a08ff */
[----:B---3--:R-:W-:Y:S02]  /*128f0*/  @!P4 LEA.HI.X R5, R205, R0, R89, 0x1, P5 ;  /* 0x00000000cd05c211 */ /* 0x008fe400028f0c59 */
        /* <DEDUP_REMOVED lines=10> */
.L_x_4978:
[----:B------:R-:W-:Y:S05]  /*129a0*/  BSYNC B1 ;  /* 0x0000000000017941 */ /* 0x000fea0003800000 */
.L_x_4977:
[----:B---3--:R3:W0:Y:S01]  /*129b0*/  SHFL.IDX PT, R0, R21, 0x2, 0x181f ;  /* 0x00581f0015007f89 */ /* 0x00862200000e0000 */
[----:B------:R-:W-:Y:S03]  /*129c0*/  BSSY B1, `(.L_x_4979) ;  /* 0x0000014000017945 */ /* 0x000fe60003800000 */
[----:B----4-:R3:W4:Y:S01]  /*129d0*/  SHFL.IDX PT, R10, R84, 0x2, 0x181f ;  /* 0x00581f00540a7f89 */ /* 0x01072200000e0000 */
        /* <DEDUP_REMOVED lines=18> */
.L_x_4980:
[----:B------:R-:W-:Y:S05]  /*12b00*/  BSYNC B1 ;  /* 0x0000000000017941 */ /* 0x000fea0003800000 */
.L_x_4979:
[----:B------:R-:W-:Y:S01]  /*12b10*/  ISETP.GE.AND P0, PT, R3, R20, PT ;  /* 0x000000140300720c */ /* 0x000fe20003f06270 */
[----:B-123--:R-:W1:Y:S04]  /*12b20*/  SHFL.IDX PT, R21, R21, 0x3, 0x181f ;  /* 0x00781f0015157f89 */ /* 0x00ee6800000e0000 */
[----:B------:R-:W2:Y:S08]  /*12b30*/  SHFL.IDX PT, R84, R84, 0x3, 0x181f ;  /* 0x00781f0054547f89 */ /* 0x000eb000000e0000 */
[----:B------:R-:W-:Y:S05]  /*12b40*/  @P0 BRA `(.L_x_4981) ;  /* 0x0000000c00e00947 */ /* 0x000fea0003800000 */
[----:B------:R-:W-:Y:S02]  /*12b50*/  ULDC UR4, c[0x0][0xac8] ;  /* 0x0002b20000047ab9 */ /* 0x000fe40000000800 */
[----:B------:R-:W-:Y:S02]  /*12b60*/  ISETP.GE.AND P3, PT, R205, UR4, PT ;  /* 0x00000004cd007c0c */ /* 0x000fe4000bf66270 */
[----:B------:R-:W-:Y:S02]  /*12b70*/  ISETP.GE.AND P4, PT, R217, UR4, PT ;  /* 0x00000004d9007c0c */ /* 0x000fe4000bf86270 */
[----:B------:R-:W-:-:S09]  /*12b80*/  ISETP.GE.AND P5, PT, R216, UR4, PT ;  /* 0x00000004d8007c0c */ /* 0x000fd2000bfa6270 */
[-C--:B0-2---:R-:W-:Y:S02]  /*12b90*/  @!P3 LEA R4, P0, R205, R84.reuse, 0x1 ;  /* 0x00000054cd04b211 */ /* 0x085fe400078008ff */
        /* <DEDUP_REMOVED lines=14> */
.L_x_4973:
[----:B------:R-:W-:Y:S01]  /*12c80*/  ULDC.64 UR4, c[0x0][0xc00] ;  /* 0x0003000000047ab9 */ /* 0x000fe20000000a00 */
[----:B------:R-:W-:Y:S01]  /*12c90*/  IMAD.MOV.U32 R0, RZ, RZ, RZ ;  /* 0x000000ffff007224 */ /* 0x000fe200078e00ff */
[----:B------:R-:W-:Y:S01]  /*12ca0*/  ISETP.NE.U32.AND P0, PT, RZ, UR4, PT ;  /* 0x00000004ff007c0c */ /* 0x000fe2000bf05070 */
[----:B------:R-:W3:Y:S01]  /*12cb0*/  LDC R21, c[0x0][0xbe8] ;  /* 0x0002fa00ff157b82 */ /* 0x000ee20000000800 */
[----:B------:R-:W-:Y:S02]  /*12cc0*/  IADD3 R4, P1, R227, UR4, RZ ;  /* 0x00000004e3047c10 */ /* 0x000fe4000ff3e0ff */
[----:B------:R-:W-:Y:S02]  /*12cd0*/  ISETP.NE.AND.EX P0, PT, RZ, UR5, PT, P0 ;  /* 0x00000005ff007c0c */ /* 0x000fe4000bf05300 */
[----:B------:R-:W-:Y:S01]  /*12ce0*/  IADD3.X R5, R228, UR5, RZ, P1, !PT ;  /* 0x00000005e4057c10 */ /* 0x000fe20008ffe4ff */
[----:B------:R-:W-:Y:S02]  /*12cf0*/  ULDC.64 UR4, c[0x0][0xc08] ;  /* 0x0003020000047ab9 */ /* 0x000fe40000000a00 */
[----:B------:R-:W-:-:S04]  /*12d00*/  ISETP.NE.U32.AND P1, PT, RZ, UR4, PT ;  /* 0x00000004ff007c0c */ /* 0x000fc8000bf25070 */
[----:B------:R-:W-:-:S04]  /*12d10*/  ISETP.NE.AND.EX P1, PT, RZ, UR5, PT, P1 ;  /* 0x00000005ff007c0c */ /* 0x000fc8000bf25310 */
[----:B------:R4:W5:Y:S09]  /*12d20*/  @P0 LDG.E R0, desc[UR40][R4.64] ;  /* 0x0000002804000981 */ /* 0x000972000c1e1900 */
[----:B------:R-:W-:Y:S01]  /*12d30*/  @P1 IADD3 R6, P2, R227, UR4, RZ ;  /* 0x00000004e3061c10 */ /* 0x000fe2000ff5e0ff */
[----:B------:R-:W-:-:S02]  /*12d40*/  ULDC UR4, c[0x0][0xa88] ;  /* 0x0002a20000047ab9 */ /* 0x000fc40000000800 */
[----:B------:R-:W-:Y:S02]  /*12d50*/  MOV R8, UR4 ;  /* 0x0000000400087c02 */ /* 0x000fe40008000f00 */
[----:B------:R-:W-:-:S05]  /*12d60*/  @P1 IADD3.X R7, R228, UR5, RZ, P2, !PT ;  /* 0x00000005e4071c10 */ /* 0x000fca00097fe4ff */
[----:B------:R4:W5:Y:S01]  /*12d70*/  @P1 LDG.E R8, desc[UR40][R6.64] ;  /* 0x0000002806081981 */ /* 0x000962000c1e1900 */
[----:B---3--:R-:W-:Y:S01]  /*12d80*/  ISETP.NE.AND P2, PT, R21, 0x1, PT ;  /* 0x000000011500780c */ /* 0x008fe20003f45270 */
[----:B------:R-:W3:-:S12]  /*12d90*/  S2R R3, SR_TID.X ;  /* 0x0000000000037919 */ /* 0x000ed80000002100 */
[----:B------:R-:W0:Y:S01]  /*12da0*/  @P2 LDC R25, c[0x0][0xbec] ;  /* 0x0002fb00ff192b82 */ /* 0x000e220000000800 */
[----:B---3--:R-:W-:-:S05]  /*12db0*/  VIADD R3, R3, 0xffffff80 ;  /* 0xffffff8003037836 */ /* 0x008fca0000000000 */
[----:B------:R-:W-:Y:S01]  /*12dc0*/  ISETP.GE.AND P3, PT, R3, 0x80, PT ;  /* 0x000000800300780c */ /* 0x000fe20003f66270 */
[----:B----4-:R-:W-:-:S12]  /*12dd0*/  @P1 BRA `(.L_x_4982) ;  /* 0x0000000000101947 */ /* 0x010fd80003800000 */
[----:B------:R-:W-:Y:S05]  /*12de0*/  @!P0 BRA `(.L_x_4982) ;  /* 0x00000000000c8947 */ /* 0x000fea0003800000 */
[----:B------:R-:W3:Y:S04]  /*12df0*/  LDG.E R3, desc[UR40][R4.64] ;  /* 0x0000002804037981 */ /* 0x000ee8000c1e1900 */
[----:B-----5:R-:W3:Y:S02]  /*12e00*/  LDG.E R8, desc[UR40][R4.64+0x4] ;  /* 0x0000042804087981 */ /* 0x020ee4000c1e1900 */
[----:B---3--:R-:W-:-:S07]  /*12e10*/  IMAD.IADD R8, R8, 0x1, -R3 ;  /* 0x0000000108087824 */ /* 0x008fce00078e0a03 */
.L_x_4982:
        /* <DEDUP_REMOVED lines=29> */
[--C-:B------:R-:W-:Y:S02]  /*12ff0*/  IMAD.MOV R7, RZ, RZ, -R3.reuse ;  /* 0x000000ffff077224 */ /* 0x100fe400078e0a03 */
        /* <DEDUP_REMOVED lines=15> */
.L_x_4984:
[----:B------:R-:W-:Y:S05]  /*130f0*/  BSYNC B1 ;  /* 0x0000000000017941 */ /* 0x000fea0003800000 */
.L_x_4983:
[----:B------:R-:W4:Y:S01]  /*13100*/  @P2 LDC R9, c[0x0][0xbf0] ;  /* 0x0002fc00ff092b82 */ /* 0x000f220000000800 */
[----:B------:R-:W-:Y:S01]  /*13110*/  ULDC.64 UR4, c[0x0][0xaa0] ;  /* 0x0002a80000047ab9 */ /* 0x000fe20000000a00 */
[----:B---3--:R-:W-:Y:S02]  /*13120*/  IMAD R7, R223, 0x20, R234 ;  /* 0x00000020df077824 */ /* 0x008fe400078e02ea */
[----:B------:R-:W-:Y:S02]  /*13130*/  IMAD R3, R11, UR4, RZ ;  /* 0x000000040b037c24 */ /* 0x000fe4000f8e02ff */
[----:B------:R-:W-:-:S04]  /*13140*/  IMAD.WIDE.U32 R4, R0, UR4, RZ ;  /* 0x0000000400047c25 */ /* 0x000fc8000f8e00ff */
[----:B------:R-:W-:Y:S01]  /*13150*/  IMAD R3, R0, UR5, R3 ;  /* 0x0000000500037c24 */ /* 0x000fe2000f8e0203 */
[----:B------:R-:W-:Y:S01]  /*13160*/  ULDC.64 UR4, c[0x0][0xae8] ;  /* 0x0002ba0000047ab9 */ /* 0x000fe20000000a00 */
[----:B------:R-:W-:Y:S02]  /*13170*/  IMAD.IADD R10, R206, 0x1, R7 ;  /* 0x00000001ce0a7824 */ /* 0x000fe400078e0207 */
[----:B------:R-:W-:Y:S02]  /*13180*/  IMAD.IADD R5, R5, 0x1, R3 ;  /* 0x0000000105057824 */ /* 0x000fe400078e0203 */
[----:B------:R-:W-:Y:S02]  /*13190*/  IMAD R3, R12, UR4, RZ ;  /* 0x000000040c037c24 */ /* 0x000fe4000f8e02ff */
[----:B0-----:R-:W-:-:S04]  /*131a0*/  @P2 IMAD.HI.U32 R0, R10, R25, RZ ;  /* 0x000000190a002227 */ /* 0x001fc800078e00ff */
        /* <DEDUP_REMOVED lines=23> */
[----:B------:R-:W-:-:S04]  /*13320*/  ULDC.64 UR4, c[0x0][0xa80] ;  /* 0x0002a00000047ab9 */ /* 0x000fc80000000a00 */
[----:B------:R-:W-:Y:S02]  /*13330*/  IADD3 R5, R5, R3, RZ ;  /* 0x0000000305057210 */ /* 0x000fe40007ffe0ff */
[----:B------:R-:W-:Y:S01]  /*13340*/  LEA R3, P0, R4, UR4, 0x1 ;  /* 0x0000000404037c11 */ /* 0x000fe2000f8008ff */
[----:B------:R-:W-:-:S03]  /*13350*/  UMOV UR4, 0xffffffff ;  /* 0xffffffff00047882 */ /* 0x000fc60000000000 */
[----:B------:R-:W-:Y:S01]  /*13360*/  LEA.HI.X R4, R4, UR5, R5, 0x1, P0 ;  /* 0x0000000504047c11 */ /* 0x000fe200080f0c05 */
[----:B------:R-:W-:Y:S08]  /*13370*/  BRA.DIV UR4, `(.L_x_4985) ;  /* 0x00000092040c7947 */ /* 0x000ff0000b800000 */
[----:B------:R0:W3:Y:S04]  /*13380*/  SHFL.IDX PT, R0, R4, RZ, 0x181f ;  /* 0x00181fff04007589 */ /* 0x0000e800000e0000 */
[----:B------:R0:W4:Y:S02]  /*13390*/  SHFL.IDX PT, R14, R3, RZ, 0x181f ;  /* 0x00181fff030e7589 */ /* 0x00012400000e0000 */
.L_x_5189:
        /* <DEDUP_REMOVED lines=26> */
.L_x_4987:
[----:B------:R-:W-:Y:S05]  /*13540*/  BSYNC B1 ;  /* 0x0000000000017941 */ /* 0x000fea0003800000 */
.L_x_4986:
[----:B------:R-:W-:-:S03]  /*13550*/  UMOV UR4, 0xffffffff ;  /* 0xffffffff00047882 */ /* 0x000fc60000000000 */
[----:B------:R-:W-:Y:S05]  /*13560*/  BRA.DIV UR4, `(.L_x_4988) ;  /* 0x0000008e04c47947 */ /* 0x000fea000b800000 */
[----:B---3--:R3:W0:Y:S04]  /*13570*/  SHFL.IDX PT, R0, R4, 0x1, 0x181f ;  /* 0x00381f0004007f89 */ /* 0x00862800000e0000 */
[----:B----4-:R3:W4:Y:S02]  /*13580*/  SHFL.IDX PT, R14, R3, 0x1, 0x181f ;  /* 0x00381f00030e7f89 */ /* 0x01072400000e0000 */
.L_x_5193:
        /* <DEDUP_REMOVED lines=25> */
.L_x_4990:
[----:B------:R-:W-:Y:S05]  /*13720*/  BSYNC B1 ;  /* 0x0000000000017941 */ /* 0x000fea0003800000 */
.L_x_4989:
[----:B------:R-:W-:-:S03]  /*13730*/  UMOV UR4, 0xffffffff ;  /* 0xffffffff00047882 */ /* 0x000fc60000000000 */
[----:B------:R-:W-:Y:S05]  /*13740*/  BRA.DIV UR4, `(.L_x_4991) ;  /* 0x0000008e04947947 */ /* 0x000fea000b800000 */
[----:B0-----:R0:W0:Y:S04]  /*13750*/  SHFL.IDX PT, R0, R4, 0x2, 0x181f ;  /* 0x00581f0004007f89 */ /* 0x00102800000e0000 */
[----:B----4-:R4:W0:Y:S02]  /*13760*/  SHFL.IDX PT, R14, R3, 0x2, 0x181f ;  /* 0x00581f00030e7f89 */ /* 0x01082400000e0000 */
.L_x_5197:
        /* <DEDUP_REMOVED lines=25> */
.L_x_4993:
[----:B------:R-:W-:Y:S05]  /*13900*/  BSYNC B1 ;  /* 0x0000000000017941 */ /* 0x000fea0003800000 */
.L_x_4992:
[----:B------:R-:W-:-:S03]  /*13910*/  UMOV UR4, 0xffffffff ;  /* 0xffffffff00047882 */ /* 0x000fc60000000000 */
[----:B------:R-:W-:Y:S05]  /*13920*/  BRA.DIV UR4, `(.L_x_4994) ;  /* 0x0000008e04647947 */ /* 0x000fea000b800000 */
[----:B0-----:R0:W0:Y:S04]  /*13930*/  SHFL.IDX PT, R0, R4, 0x3, 0x181f ;  /* 0x00781f0004007f89 */ /* 0x00102800000e0000 */
[----:B------:R0:W0:Y:S02]  /*13940*/  SHFL.IDX PT, R14, R3, 0x3, 0x181f ;  /* 0x00781f00030e7f89 */ /* 0x00002400000e0000 */
.L_x_5201:
        /* <DEDUP_REMOVED lines=24> */
.L_x_4981:
[----:B------:R-:W-:Y:S05]  /*13ad0*/  BSYNC B0 ;  /* 0x0000000000007941 */ /* 0x000fea0003800000 */
.L_x_4972:
[----:B------:R-:W-:Y:S02]  /*13ae0*/  ULDC UR4, c[0x0][0xc3c] ;  /* 0x00030f0000047ab9 */ /* 0x000fe40000000800 */
[----:B--2---:R-:W-:-:S13]  /*13af0*/  ISETP.GE.AND P0, PT, R95, UR4, PT ;  /* 0x000000045f007c0c */ /* 0x004fda000bf06270 */
[----:B------:R-:W-:Y:S05]  /*13b00*/  @!P0 BRA `(.L_x_4995) ;  /* 0xfffffed4005c8947 */ /* 0x000fea000383ffff */
[----:B------:R-:W-:Y:S05]  /*13b10*/  BRA `(.L_x_4848) ;  /* 0x0000007800a87947 */ /* 0x000fea0003800000 */
.L_x_4846:
[----:B------:R-:W-:-:S08]  /*13b20*/  NOP ;  /* 0x0000000000007918 */ /* 0x000fd00000000000 */
[----:B--2---:R-:W0:-:S00]  /*13b30*/  USETMAXREG.DEALLOC.CTAPOOL 0x18 ;  /* 0x00000018000079c8 */ /* 0x004e0000080e0500 */
        /* <DEDUP_REMOVED lines=16> */
.L_x_4996:
        /* <DEDUP_REMOVED lines=41> */
.L_x_5002:
        /* <DEDUP_REMOVED lines=12> */
.L_x_5001:
[----:B------:R-:W-:Y:S05]  /*13f90*/  BSYNC B0 ;  /* 0x0000000000007941 */ /* 0x000fea0003800000 */
.L_x_5000:
[----:B0----5:R-:W0:Y:S02]  /*13fa0*/  SHFL.UP PT, R2, R6, 0x1, RZ ;  /* 0x0420000006027989 */ /* 0x021e2400000e00ff */
        /* <DEDUP_REMOVED lines=20> */
.L_x_4998:
        /* <DEDUP_REMOVED lines=18> */
[----:B------:R-:W-:-:S06]  /*14210*/  IADD3 R16, R7, -0x1, RZ ;  /* 0xffffffff07107810 */ /* 0x000fcc0007ffe0ff */
[----:B------:R2:W3:Y:S02]  /*14220*/  SHFL.IDX PT, R16, R5, R16, 0x1f ;  /* 0x00001f1005107589 */ /* 0x0004e400000e0000 */
.L_x_5003:
        /* <DEDUP_REMOVED lines=25> */
[----:B------:R-:W-:Y:S02]  /*143c0*/  VIADDMNMX R11, R10, UR5, R11, PT ;  /* 0x000000050a0b7c46 */ /* 0x000fe4000b80010b */
[----:B------:R-:W-:Y:S02]  /*143d0*/  IADD3 R5, R8, R5, RZ ;  /* 0x0000000508057210 */ /* 0x000fe40007ffe0ff */
[----:B------:R-:W-:-:S04]  /*143e0*/  IABS R7, R11 ;  /* 0x0000000b00077213 */ /* 0x000fc80000000000 */
[----:B------:R-:W1:Y:S08]  /*143f0*/  I2F.RP R10, R7 ;  /* 0x00000007000a7306 */ /* 0x000e700000209400 */
[----:B-1----:R-:W1:Y:S02]  /*14400*/  MUFU.RCP R10, R10 ;  /* 0x0000000a000a7308 */ /* 0x002e640000001000 */
[----:B-1----:R-:W-:-:S02]  /*14410*/  IADD3 R3, R10, 0xffffffe, RZ ;  /* 0x0ffffffe0a037810 */ /* 0x002fc40007ffe0ff */
[----:B------:R-:W-:-:S04]  /*14420*/  IABS R10, R11 ;  /* 0x0000000b000a7213 */ /* 0x000fc80000000000 */
        /* <DEDUP_REMOVED lines=24> */
.L_x_4999:
[----:B------:R-:W-:Y:S02]  /*145b0*/  IMAD.MOV.U32 R17, RZ, RZ, RZ ;  /* 0x000000ffff117224 */ /* 0x000fe400078e00ff */
[----:B------:R-:W-:Y:S02]  /*145c0*/  IMAD.U32 R16, RZ, RZ, UR6 ;  /* 0x00000006ff107e24 */ /* 0x000fe4000f8e00ff */
[----:B------:R-:W-:-:S07]  /*145d0*/  IMAD.MOV.U32 R18, RZ, RZ, RZ ;  /* 0x000000ffff127224 */ /* 0x000fce00078e00ff */
.L_x_5004:
[----:B------:R-:W-:-:S13]  /*145e0*/  ISETP.NE.AND P0, PT, R0, RZ, PT ;  /* 0x000000ff0000720c */ /* 0x000fda0003f05270 */
[----:B------:R-:W1:Y:S01]  /*145f0*/  @!P0 S2R R3, SR_CgaCtaId ;  /* 0x0000000000038919 */ /* 0x000e620000008800 */
[----:B------:R-:W-:-:S04]  /*14600*/  @!P0 MOV R0, 0x400 ;  /* 0x0000040000008802 */ /* 0x000fc80000000f00 */
[----:B-1----:R-:W-:-:S05]  /*14610*/  @!P0 LEA R0, R3, R0, 0x18 ;  /* 0x0000000003008211 */ /* 0x002fca00078ec0ff */
[----:B------:R1:W-:Y:S01]  /*14620*/  @!P0 STS.128 [R0+0x228d0], R16 ;  /* 0x0228d01000008388 */ /* 0x0003e20000000c00 */
[----:B------:R-:W-:Y:S06]  /*14630*/  BAR.ARV 0x5, 0x180 ;  /* 0x0146000000007b1d */ /* 0x000fec0000002000 */
.L_x_4997:
[----:B-1----:R-:W-:Y:S01]  /*14640*/  IMAD.MOV.U32 R0, RZ, RZ, 0x1 ;  /* 0x00000001ff007424 */ /* 0x002fe200078e00ff */
[----:B------:R1:W-:Y:S01]  /*14650*/  STL [R1+0x40], RZ ;  /* 0x000040ff01007387 */ /* 0x0003e20000100800 */
[----:B------:R-:W-:Y:S02]  /*14660*/  ULDC UR4, c[0x0][0xc3c] ;  /* 0x00030f0000047ab9 */ /* 0x000fe40000000800 */
[----:B--2---:R-:W-:Y:S01]  /*14670*/  ISETP.GE.AND P0, PT, R19, UR4, PT ;  /* 0x0000000413007c0c */ /* 0x004fe2000bf06270 */
[----:B------:R1:W-:Y:S04]  /*14680*/  STL [R1+0x18], R0 ;  /* 0x0000180001007387 */ /* 0x0003e80000100800 */
[----:B------:R1:W-:Y:S08]  /*14690*/  STL [R1+0xc], RZ ;  /* 0x00000cff01007387 */ /* 0x0003f00000100800 */
[----:B-1----:R-:W-:Y:S05]  /*146a0*/  @P0 BRA `(.L_x_5005) ;  /* 0x0000006800dc0947 */ /* 0x002fea0003800000 */
        /* <DEDUP_REMOVED lines=10> */
[----:B------:R-:W-:-:S02]  /*14750*/  LOP3.LUT R3, R3, 0x38, R4, 0x78, !PT ;  /* 0x0000003803037812 */ /* 0x000fc400078e7804 */
[----:B------:R-:W-:Y:S02]  /*14760*/  SHF.L.U32 R4, R4, 0x4, RZ ;  /* 0x0000000404047819 */ /* 0x000fe400000006ff */
        /* <DEDUP_REMOVED lines=13> */
.L_x_5145:
[----:B01----:R-:W0:Y:S02]  /*14840*/  LDC.64 R2, c[0x0][0xc88] ;  /* 0x00032200ff027b82 */ /* 0x003e240000000a00 */
[----:B0-----:R-:W-:-:S05]  /*14850*/  IMAD.WIDE R2, R19, 0x4, R2 ;  /* 0x0000000413027825 */ /* 0x001fca00078e0202 */
[----:B--2---:R-:W2:Y:S01]  /*14860*/  LDG.E R13, desc[UR40][R2.64] ;  /* 0x00000028020d7981 */ /* 0x004ea2000c1e1900 */
[----:B------:R-:W-:Y:S05]  /*14870*/  YIELD ;  /* 0x0000000000007946 */ /* 0x000fea0003800000 */
[----:B------:R-:W-:Y:S01]  /*14880*/  ULDC.64 UR4, c[0x0][0xa28] ;  /* 0x00028a0000047ab9 */ /* 0x000fe20000000a00 */
[----:B------:R-:W-:Y:S01]  /*14890*/  IMAD.MOV.U32 R0, RZ, RZ, RZ ;  /* 0x000000ffff007224 */ /* 0x000fe200078e00ff */
        /* <DEDUP_REMOVED lines=14> */
[----:B-----5:R1:W5:Y:S01]  /*14980*/  @P0 LDG.E R0, desc[UR40][R2.64] ;  /* 0x0000002802000981 */ /* 0x020362000c1e1900 */
[----:B------:R-:W-:Y:S01]  /*14990*/  ISETP.NE.AND.EX P2, PT, RZ, UR5, PT, P2 ;  /* 0x00000005ff007c0c */ /* 0x000fe2000bf45320 */
[----:B------:R-:W-:Y:S01]  /*149a0*/  IMAD.MOV.U32 R12, RZ, RZ, RZ ;  /* 0x000000ffff0c7224 */ /* 0x000fe200078e00ff */
[----:B------:R-:W-:Y:S01]  /*149b0*/  ISETP.NE.U32.AND P3, PT, RZ, UR10, PT ;  /* 0x0000000aff007c0c */ /* 0x000fe2000bf65070 */
[----:B------:R2:W-:Y:S01]  /*149c0*/  STL [R1], R10 ;  /* 0x0000000a01007387 */ /* 0x0005e20000100800 */
[----:B------:R-:W-:-:S02]  /*149d0*/  IADD3 R8, P5, R10, UR6, RZ ;  /* 0x000000060a087c10 */ /* 0x000fc4000ffbe0ff */
[C---:B0-----:R-:W-:Y:S01]  /*149e0*/  IADD3 R4, P4, R10.reuse, UR4, RZ ;  /* 0x000000040a047c10 */ /* 0x041fe2000ff9e0ff */
[----:B------:R-:W-:Y:S01]  /*149f0*/  STL [R1+0x20], R15 ;  /* 0x0000200f01007387 */ /* 0x000fe20000100800 */
[----:B------:R-:W-:Y:S02]  /*14a00*/  ISETP.NE.AND.EX P3, PT, RZ, UR11, PT, P3 ;  /* 0x0000000bff007c0c */ /* 0x000fe4000bf65330 */
[----:B-1----:R-:W-:Y:S02]  /*14a10*/  CS2R R2, SRZ ;  /* 0x0000000000027805 */ /* 0x002fe4000001ff00 */
[C---:B------:R-:W-:Y:S02]  /*14a20*/  IADD3.X R5, R15.reuse, UR5, RZ, P4, !PT ;  /* 0x000000050f057c10 */ /* 0x040fe4000a7fe4ff */
[----:B------:R-:W-:Y:S02]  /*14a30*/  IADD3 R6, P4, R10, UR8, RZ ;  /* 0x000000080a067c10 */ /* 0x000fe4000ff9e0ff */
[----:B------:R-:W-:Y:S01]  /*14a40*/  ISETP.NE.U32.AND P0, PT, RZ, UR6, PT ;  /* 0x00000006ff007c0c */ /* 0x000fe2000bf05070 */
[----:B------:R-:W3:Y:S01]  /*14a50*/  @P2 LDG.E R2, desc[UR40][R4.64] ;  /* 0x0000002804022981 */ /* 0x000ee2000c1e1900 */
[----:B------:R-:W-:Y:S01]  /*14a60*/  IADD3.X R7, R15, UR9, RZ, P4, !PT ;  /* 0x000000090f077c10 */ /* 0x000fe2000a7fe4ff */
[----:B------:R-:W-:Y:S01]  /*14a70*/  ULDC UR4, c[0x0][0x288] ;  /* 0x0000a20000047ab9 */ /* 0x000fe20000000800 */
[----:B------:R-:W-:-:S02]  /*14a80*/  ISETP.NE.U32.AND P1, PT, RZ, UR8, PT ;  /* 0x00000008ff007c0c */ /* 0x000fc4000bf25070 */
[----:B------:R-:W-:Y:S02]  /*14a90*/  ISETP.NE.AND.EX P0, PT, RZ, UR7, PT, P0 ;  /* 0x00000007ff007c0c */ /* 0x000fe4000bf05300 */
[----:B--2---:R-:W-:Y:S02]  /*14aa0*/  @P3 IADD3 R10, P4, R10, UR10, RZ ;  /* 0x0000000a0a0a3c10 */ /* 0x004fe4000ff9e0ff */
[----:B------:R-:W-:Y:S02]  /*14ab0*/  ISETP.NE.AND.EX P1, PT, RZ, UR9, PT, P1 ;  /* 0x00000009ff007c0c */ /* 0x000fe4000bf25310 */
[C---:B------:R-:W-:Y:S02]  /*14ac0*/  @P3 IADD3.X R11, R15.reuse, UR11, RZ, P4, !PT ;  /* 0x0000000b0f0b3c10 */ /* 0x040fe4000a7fe4ff */
[----:B------:R-:W-:-:S05]  /*14ad0*/  IADD3.X R9, R15, UR7, RZ, P5, !PT ;  /* 0x000000070f097c10 */ /* 0x000fca000affe4ff */
[----:B------:R0:W5:Y:S04]  /*14ae0*/  @P0 LDG.E R12, desc[UR40][R8.64] ;  /* 0x00000028080c0981 */ /* 0x000168000c1e1900 */
[----:B------:R0:W5:Y:S04]  /*14af0*/  @P1 LDG.E R3, desc[UR40][R6.64] ;  /* 0x0000002806031981 */ /* 0x000168000c1e1900 */
[----:B---3--:R1:W-:Y:S02]  /*14b00*/  STL [R1+0x38], R2 ;  /* 0x0000380201007387 */ /* 0x0083e40000100800 */
[----:B-1----:R-:W-:Y:S01]  /*14b10*/  IMAD.U32 R2, RZ, RZ, UR4 ;  /* 0x00000004ff027e24 */ /* 0x002fe2000f8e00ff */
[----:B------:R-:W-:-:S05]  /*14b20*/  ULDC.64 UR4, c[0x0][0x418] ;  /* 0x0001060000047ab9 */ /* 0x000fca0000000a00 */
[----:B------:R-:W2:Y:S01]  /*14b30*/  @P3 LDG.E R2, desc[UR40][R10.64] ;  /* 0x000000280a023981 */ /* 0x000ea2000c1e1900 */
[----:B------:R-:W-:-:S03]  /*14b40*/  UISETP.NE.U32.AND UP0, UPT, UR4, URZ, UPT ;  /* 0x0000003f0400728c */ /* 0x000fc6000bf05070 */
[----:B------:R-:W-:Y:S01]  /*14b50*/  ULDC UR4, c[0x0][0x424] ;  /* 0x0001090000047ab9 */ /* 0x000fe20000000800 */
[----:B------:R-:W-:-:S03]  /*14b60*/  UISETP.NE.AND.EX UP0, UPT, UR5, URZ, UPT, UP0 ;  /* 0x0000003f0500728c */ /* 0x000fc6000bf05300 */
[----:B------:R-:W-:Y:S01]  /*14b70*/  ULDC UR5, c[0x0][0x2f0] ;  /* 0x0000bc0000057ab9 */ /* 0x000fe20000000800 */
[----:B------:R-:W-:Y:S01]  /*14b80*/  USEL UR4, UR4, 0x1, UP0 ;  /* 0x0000000104047887 */ /* 0x000fe20008000000 */
[----:B--2---:R1:W-:Y:S04]  /*14b90*/  STL [R1+0x3c], R2 ;  /* 0x00003c0201007387 */ /* 0x0043e80000100800 */
[----:B------:R0:W5:Y:S01]  /*14ba0*/  LDL R14, [R1+0x3c] ;  /* 0x00003c00010e7983 */ /* 0x0001620000100800 */
[----:B------:R-:W-:-:S03]  /*14bb0*/  UIMAD UR4, UR4, UR5, URZ ;  /* 0x00000005040472a4 */ /* 0x000fc6000f8e023f */
[----:B------:R-:W-:Y:S02]  /*14bc0*/  ULDC UR5, c[0x0][0x348] ;  /* 0x0000d20000057ab9 */ /* 0x000fe40000000800 */
[----:B-1----:R-:W-:Y:S01]  /*14bd0*/  IMAD.U32 R2, RZ, RZ, UR5 ;  /* 0x00000005ff027e24 */ /* 0x002fe2000f8e00ff */
[----:B------:R-:W-:Y:S01]  /*14be0*/  MOV R10, UR4 ;  /* 0x00000004000a7c02 */ /* 0x000fe20008000f00 */
[----:B0-----:R-:W-:Y:S06]  /*14bf0*/  @P3 BRA `(.L_x_5006) ;  /* 0x0000000000143947 */ /* 0x001fec0003800000 */
[----:B------:R-:W-:Y:S05]  /*14c00*/  @!P2 BRA `(.L_x_5006) ;  /* 0x000000000010a947 */ /* 0x000fea0003800000 */
[----:B------:R-:W2:Y:S04]  /*14c10*/  LDG.E R11, desc[UR40][R4.64] ;  /* 0x00000028040b7981 */ /* 0x000ea8000c1e1900 */
[----:B------:R-:W2:Y:S02]  /*14c20*/  LDG.E R4, desc[UR40][R4.64+0x4] ;  /* 0x0000042804047981 */ /* 0x000ea4000c1e1900 */
[----:B--2--5:R-:W-:-:S05]  /*14c30*/  IMAD.IADD R14, R4, 0x1, -R11 ;  /* 0x00000001040e7824 */ /* 0x024fca00078e0a0b */
[----:B------:R0:W-:Y:S02]  /*14c40*/  STL [R1+0x3c], R14 ;  /* 0x00003c0e01007387 */ /* 0x0001e40000100800 */
.L_x_5006:
[----:B-----5:R-:W-:Y:S01]  /*14c50*/  IMAD.IADD R4, R12, 0x1, R0 ;  /* 0x000000010c047824 */ /* 0x020fe200078e0200 */
[----:B------:R-:W-:Y:S01]  /*14c60*/  ULDC.64 UR4, c[0x0][0xa20] ;  /* 0x0002880000047ab9 */ /* 0x000fe20000000a00 */
[----:B------:R1:W-:Y:S01]  /*14c70*/  STL [R1+0x14], R13 ;  /* 0x0000140d01007387 */ /* 0x0003e20000100800 */
[----:B------:R-:W-:-:S03]  /*14c80*/  ISETP.NE.U32.AND P2, PT, RZ, UR4, PT ;  /* 0x00000004ff007c0c */ /* 0x000fc6000bf45070 */
[----:B------:R1:W-:Y:S01]  /*14c90*/  STL [R1+0x24], R4 ;  /* 0x0000240401007387 */ /* 0x0003e20000100800 */
[----:B------:R-:W-:-:S13]  /*14ca0*/  ISETP.NE.AND.EX P2, PT, RZ, UR5, PT, P2 ;  /* 0x00000005ff007c0c */ /* 0x000fda000bf45320 */
[----:B-1----:R-:W-:Y:S05]  /*14cb0*/  @!P2 BRA `(.L_x_5007) ;  /* 0x000000000014a947 */ /* 0x002fea0003800000 */
[----:B------:R-:W2:Y:S02]  /*14cc0*/  LDL R4, [R1] ;  /* 0x0000000001047983 */ /* 0x000ea40000100800 */
[----:B--2---:R-:W-:-:S04]  /*14cd0*/  IADD3 R10, P0, R4, UR4, RZ ;  /* 0x00000004040a7c10 */ /* 0x004fc8000ff1e0ff */
[----:B------:R-:W-:-:S05]  /*14ce0*/  IADD3.X R11, R15, UR5, RZ, P0, !PT ;  /* 0x000000050f0b7c10 */ /* 0x000fca00087fe4ff */
[----:B------:R1:W5:Y:S01]  /*14cf0*/  LDG.E R10, desc[UR40][R10.64] ;  /* 0x000000280a0a7981 */ /* 0x000362000c1e1900 */
[----:B------:R-:W-:Y:S05]  /*14d00*/  BRA `(.L_x_5008) ;  /* 0x0000000000107947 */ /* 0x000fea0003800000 */
.L_x_5007:
[----:B------:R-:W-:Y:S05]  /*14d10*/  @!P0 BRA `(.L_x_5008) ;  /* 0x00000000000c8947 */ /* 0x000fea0003800000 */
[----:B------:R-:W2:Y:S04]  /*14d20*/  LDG.E R10, desc[UR40][R8.64] ;  /* 0x00000028080a7981 */ /* 0x000ea8000c1e1900 */
[----:B------:R-:W2:Y:S02]  /*14d30*/  LDG.E R8, desc[UR40][R8.64+0x4] ;  /* 0x0000042808087981 */ /* 0x000ea4000c1e1900 */
[----:B--2---:R-:W-:-:S07]  /*14d40*/  IMAD.IADD R10, R8, 0x1, -R10 ;  /* 0x00000001080a7824 */ /* 0x004fce00078e0a0a */
.L_x_5008:
[----:B------:R-:W2:Y:S01]  /*14d50*/  @P1 LDG.E R4, desc[UR40][R6.64] ;  /* 0x0000002806041981 */ /* 0x000ea2000c1e1900 */
[----:B------:R-:W3:Y:S01]  /*14d60*/  LDC R5, c[0x0][0x448] ;  /* 0x00011200ff057b82 */ /* 0x000ee20000000800 */
[----:B-----5:R-:W-:Y:S02]  /*14d70*/  IMAD.IADD R0, R10, 0x1, -R0 ;  /* 0x000000010a007824 */ /* 0x020fe400078e0a00 */
[----:B------:R4:W2:Y:S01]  /*14d80*/  @P1 LDG.E R6, desc[UR40][R6.64+0x4] ;  /* 0x0000042806061981 */ /* 0x0008a2000c1e1900 */
[----:B---3--:R-:W-:-:S13]  /*14d90*/  ISETP.NE.AND P0, PT, R5, 0x1, PT ;  /* 0x000000010500780c */ /* 0x008fda0003f05270 */
[----:B----4-:R-:W3:Y:S01]  /*14da0*/  @P0 LDC R7, c[0x0][0x450] ;  /* 0x00011400ff070b82 */ /* 0x010ee20000000800 */
[----:B------:R-:W-:Y:S01]  /*14db0*/  BSSY B0, `(.L_x_5009) ;  /* 0x0000159000007945 */ /* 0x000fe20003800000 */
[----:B--2---:R-:W-:-:S06]  /*14dc0*/  @P1 IMAD.IADD R2, R6, 0x1, -R4 ;  /* 0x0000000106021824 */ /* 0x004fcc00078e0a04 */
[----:B------:R-:W2:Y:S01]  /*14dd0*/  @P0 LDC R6, c[0x0][0x44c] ;  /* 0x00011300ff060b82 */ /* 0x000ea20000000800 */
[----:B------:R-:W-:-:S04]  /*14de0*/  IMAD.SHL.U32 R4, R17, 0x80, RZ ;  /* 0x0000008011047824 */ /* 0x000fc800078e00ff */
[----:B------:R-:W-:-:S04]  /*14df0*/  VIADD R4, R4, 0x7f ;  /* 0x0000007f04047836 */ /* 0x000fc80000000000 */
[----:B------:R-:W-:Y:S02]  /*14e00*/  IMAD.MOV.U32 R5, RZ, RZ, R4 ;  /* 0x000000ffff057224 */ /* 0x000fe400078e0004 */
[----:B--2---:R-:W-:Y:S01]  /*14e10*/  @P0 IMAD.HI.U32 R6, R4, R6, RZ ;  /* 0x0000000604060227 */ /* 0x004fe200078e00ff */
[----:B------:R-:W-:-:S04]  /*14e20*/  IADD3 R4, R0, R2, RZ ;  /* 0x0000000200047210 */ /* 0x000fc80007ffe0ff */
[----:B---3--:R-:W-:Y:S01]  /*14e30*/  @P0 SHF.R.U32.HI R5, RZ, R7, R6 ;  /* 0x00000007ff050219 */ /* 0x008fe20000011606 */
        /* <DEDUP_REMOVED lines=9> */
[----:B------:R-:W-:-:S05]  /*14ed0*/  VIMNMX R4, R10, R4, PT ;  /* 0x000000040a047248 */ /* 0x000fca0003fe0100 */
[--C-:B------:R-:W-:Y:S02]  /*14ee0*/  IMAD R4, R4, 0x60, -R0.reuse ;  /* 0x0000006004047824 */ /* 0x100fe400078e0a00 */
[----:B------:R-:W-:-:S03]  /*14ef0*/  IMAD.MOV R0, RZ, RZ, -R0 ;  /* 0x000000ffff007224 */ /* 0x000fc600078e0a00 */
[----:B------:R-:W-:Y:S02]  /*14f00*/  VIMNMX R2, R4, R2, PT ;  /* 0x0000000204027248 */ /* 0x000fe40003fe0100 */
[----:B------:R-:W-:-:S04]  /*14f10*/  VIMNMX R0, RZ, R0, !PT ;  /* 0x00000000ff007248 */ /* 0x000fc80007fe0100 */
[----:B------:R-:W-:Y:S01]  /*14f20*/  ISETP.GT.AND P0, PT, R2, R0, PT ;  /* 0x000000000200720c */ /* 0x000fe20003f04270 */
[----:B------:R-:W-:-:S12]  /*14f30*/  IMAD.WIDE.U32 R6, R0, -0x55555555, RZ ;  /* 0xaaaaaaab00067825 */ /* 0x000fd800078e00ff */
[----:B------:R-:W-:Y:S01]  /*14f40*/  @P0 VIADD R4, R2, 0x5f ;  /* 0x0000005f02040836 */ /* 0x000fe20000000000 */
[----:B------:R-:W-:-:S03]  /*14f50*/  SHF.R.U32.HI R2, RZ, 0x6, R7 ;  /* 0x00000006ff027819 */ /* 0x000fc60000011607 */
[----:B------:R-:W-:-:S05]  /*14f60*/  @P0 IMAD.HI R0, R4, 0x2aaaaaab, RZ ;  /* 0x2aaaaaab04000827 */ /* 0x000fca00078e02ff */
[----:B------:R-:W-:Y:S01]  /*14f70*/  @P0 SHF.R.U32.HI R4, RZ, 0x1f, R0 ;  /* 0x0000001fff040819 */ /* 0x000fe20000011600 */
[----:B------:R-:W-:-:S03]  /*14f80*/  IMAD.MOV.U32 R8, RZ, RZ, R2 ;  /* 0x000000ffff087224 */ /* 0x000fc600078e0002 */
[----:B------:R-:W-:-:S04]  /*14f90*/  @P0 LEA.HI.SX32 R8, R0, R4, 0x1c ;  /* 0x0000000400080211 */ /* 0x000fc800078fe2ff */
[----:B------:R-:W-:Y:S02]  /*14fa0*/  ISETP.GT.AND P2, PT, R8, R2, PT ;  /* 0x000000020800720c */ /* 0x000fe40003f44270 */
[----:B------:R-:W-:-:S11]  /*14fb0*/  PLOP3.LUT P0, PT, PT, PT, PT, 0x80, 0x0 ;  /* 0x000000000000781c */ /* 0x000fd60003f0f070 */
[----:B------:R-:W-:Y:S05]  /*14fc0*/  @!P2 BRA `(.L_x_5010) ;  /* 0x0000001000dca947 */ /* 0x000fea0003800000 */
[----:B------:R-:W-:Y:S01]  /*14fd0*/  UMOV UR4, 0xffffffff ;  /* 0xffffffff00047882 */ /* 0x000fe20000000000 */
[----:B------:R-:W-:Y:S02]  /*14fe0*/  SEL R0, R13, RZ, !P1 ;  /* 0x000000ff0d007207 */ /* 0x000fe40004800000 */
[----:B------:R-:W-:Y:S05]  /*14ff0*/  BRA.DIV UR4, `(.L_x_5011) ;  /* 0x0000007604f87947 */ /* 0x000fea000b800000 */
[----:B------:R-:W2:Y:S02]  /*15000*/  S2R R4, SR_TID.X ;  /* 0x0000000000047919 */ /* 0x000ea40000002100 */
[----:B--2---:R-:W-:-:S04]  /*15010*/  SHF.R.U32.HI R4, RZ, 0x5, R4 ;  /* 0x00000005ff047819 */ /* 0x004fc80000011604 */
[----:B------:R-:W-:-:S05]  /*15020*/  LOP3.LUT R4, R4, 0x3, RZ, 0xc0, !PT ;  /* 0x0000000304047812 */ /* 0x000fca00078ec0ff */
[----:B0-----:R0:W2:Y:S02]  /*15030*/  SHFL.IDX PT, R14, R4, RZ, 0x1f ;  /* 0x00001fff040e7589 */ /* 0x0010a400000e0000 */
.L_x_5204:
[----:B--2---:R-:W-:Y:S02]  /*15040*/  ISETP.NE.AND P0, PT, R14, RZ, PT ;  /* 0x000000ff0e00720c */ /* 0x004fe40003f05270 */
[----:B------:R-:W-:-:S11]  /*15050*/  PLOP3.LUT P6, PT, PT, PT, PT, 0x8, 0x0 ;  /* 0x000000000000781c */ /* 0x000fd60003fce170 */
[----:B------:R-:W-:Y:S05]  /*15060*/  @P0 BRA `(.L_x_5012) ;  /* 0x00000000000c0947 */ /* 0x000fea0003800000 */
[----:B------:R-:W-:-:S03]  /*15070*/  UMOV UR4, 0xffffffff ;  /* 0xffffffff00047882 */ /* 0x000fc60000000000 */
[----:B------:R-:W-:Y:S05]  /*15080*/  BRA.DIV UR4, `(.L_x_5013) ;  /* 0x0000007a04087947 */ /* 0x000fea000b800000 */
[----:B------:R-:W-:-:S13]  /*15090*/  ELECT P6, URZ, PT ;  /* 0x00000000003f782f */ /* 0x000fda00038c0000 */
.L_x_5012:
        /* <DEDUP_REMOVED lines=10> */
.L_x_5207:
[----:B------:R-:W-:Y:S05]  /*15140*/  BSYNC B1 ;  /* 0x0000000000017941 */ /* 0x000fea0003800000 */
.L_x_5014:
[----:B------:R-:W-:Y:S04]  /*15150*/  BSSY B1, `(.L_x_5016) ;  /* 0x0000082000017945 */ /* 0x000fe80003800000 */
[----:B------:R-:W-:Y:S05]  /*15160*/  @!P6 BRA `(.L_x_5017) ;  /* 0x000000080000e947 */ /* 0x000fea0003800000 */
[----:B------:R-:W2:Y:S04]  /*15170*/  LDL R9, [R1+0x4] ;  /* 0x0000040001097983 */ /* 0x000ea80000100800 */
[----:B------:R-:W2:Y:S04]  /*15180*/  LDL R7, [R1+0x10] ;  /* 0x0000100001077983 */ /* 0x000ea80000100800 */
[----:B------:R-:W3:Y:S01]  /*15190*/  LDL R6, [R1+0x1c] ;  /* 0x00001c0001067983 */ /* 0x000ee20000100800 */
[----:B------:R-:W-:Y:S01]  /*151a0*/  BSSY B2, `(.L_x_5018) ;  /* 0x0000008000027945 */ /* 0x000fe20003800000 */
[----:B0-----:R-:W0:Y:S02]  /*151b0*/  S2R R5, SR_TID.X ;  /* 0x0000000000057919 */ /* 0x001e240000002100 */
[----:B0-----:R-:W-:-:S04]  /*151c0*/  LOP3.LUT R5, R5, 0x7f, RZ, 0xc0, !PT ;  /* 0x0000007f05057812 */ /* 0x001fc800078ec0ff */
[----:B------:R-:W-:Y:S01]  /*151d0*/  ISETP.NE.AND P1, PT, R5, RZ, PT ;  /* 0x000000ff0500720c */ /* 0x000fe20003f25270 */
[----:B--2---:R-:W-:Y:S01]  /*151e0*/  IMAD R4, R7, 0x8, R9 ;  /* 0x0000000807047824 */ /* 0x004fe200078e0209 */
[----:B---3--:R-:W-:-:S04]  /*151f0*/  SHF.L.U32 R9, R6, 0x1f, RZ ;  /* 0x0000001f06097819 */ /* 0x008fc800000006ff */
[----:B------:R-:W0:Y:S02]  /*15200*/  SYNCS.PHASECHK.TRANS64.TRYWAIT P0, [R4+URZ+0x228a0], R9 ;  /* 0x0228a009040075a7 */ /* 0x000e24000800017f */
[----:B0-----:R-:W-:Y:S05]  /*15210*/  @!P0 BRA `(.L_x_5019) ;  /* 0x0000007400dc8947 */ /* 0x001fea0003800000 */
.L_x_5208:
[----:B------:R-:W-:Y:S05]  /*15220*/  BSYNC B2 ;  /* 0x0000000000027941 */ /* 0x000fea0003800000 */
.L_x_5018:
[----:B------:R-:W-:Y:S04]  /*15230*/  BSSY B2, `(.L_x_5020) ;  /* 0x0000009000027945 */ /* 0x000fe80003800000 */
[----:B------:R-:W-:Y:S05]  /*15240*/  @P1 BRA `(.L_x_5021) ;  /* 0x00000000001c1947 */ /* 0x000fea0003800000 */
[----:B------:R-:W2:Y:S01]  /*15250*/  S2R R6, SR_TID.X ;  /* 0x0000000000067919 */ /* 0x000ea20000002100 */
[----:B------:R-:W-:-:S04]  /*15260*/  MOV R5, 0x3000 ;  /* 0x0000300000057802 */ /* 0x000fc80000000f00 */
[----:B------:R3:W-:Y:S01]  /*15270*/  SYNCS.ARRIVE.TRANS64 RZ, [R4+URZ+0x22890], R5 ;  /* 0x0228900504ff79a7 */ /* 0x0007e2000800003f */
[----:B--2---:R-:W-:-:S04]  /*15280*/  LOP3.LUT R6, R6, 0x1f, RZ, 0xc0, !PT ;  /* 0x0000001f06067812 */ /* 0x004fc800078ec0ff */
[----:B------:R-:W-:-:S13]  /*15290*/  ISETP.NE.AND P0, PT, R6, RZ, PT ;  /* 0x000000ff0600720c */ /* 0x000fda0003f05270 */
[----:B---3--:R-:W-:Y:S05]  /*152a0*/  @!P0 BRA `(.L_x_5021) ;  /* 0x0000000000048947 */ /* 0x008fea0003800000 */
[----:B------:R-:W-:Y:S01]  /*152b0*/  BPT.TRAP 0x1 ;  /* 0x000000040000795c */ /* 0x000fe20000300000 */
.L_x_5021:
[----:B------:R-:W-:Y:S05]  /*152c0*/  BSYNC B2 ;  /* 0x0000000000027941 */ /* 0x000fea0003800000 */
.L_x_5020:
[----:B------:R-:W2:Y:S04]  /*152d0*/  LDL R7, [R1+0x4] ;  /* 0x0000040001077983 */ /* 0x000ea80000100800 */
[----:B------:R-:W2:Y:S01]  /*152e0*/  LDL R6, [R1+0x10] ;  /* 0x0000100001067983 */ /* 0x000ea20000100800 */
[----:B-1----:R-:W-:Y:S01]  /*152f0*/  IMAD.MOV.U32 R11, RZ, RZ, RZ ;  /* 0x000000ffff0b7224 */ /* 0x002fe200078e00ff */
        /* <DEDUP_REMOVED lines=11> */
.L_x_5022:
        /* <DEDUP_REMOVED lines=13> */
.L_x_5209:
[----:B------:R-:W-:Y:S05]  /*15480*/  BSYNC B2 ;  /* 0x0000000000027941 */ /* 0x000fea0003800000 */
.L_x_5023:
        /* <DEDUP_REMOVED lines=11> */
.L_x_5026:
[----:B------:R-:W-:Y:S05]  /*15540*/  BSYNC B2 ;  /* 0x0000000000027941 */ /* 0x000fea0003800000 */
.L_x_5025:
        /* <DEDUP_REMOVED lines=9> */
[----:B--2---:R-:W-:-:S05]  /*155e0*/  IMAD R7, R6, 0xc000, R7 ;  /* 0x0000c00006077824 */ /* 0x004fca00078e0207 */
[----:B------:R-:W-:-:S07]  /*155f0*/  IADD3 R6, R7, 0x400, RZ ;  /* 0x0000040007067810 */ /* 0x000fce0007ffe0ff */
.L_x_5027:
        /* <DEDUP_REMOVED lines=15> */
.L_x_5028:
        /* <DEDUP_REMOVED lines=15> */
.L_x_5029:
        /* <DEDUP_REMOVED lines=15> */
.L_x_5030:
        /* <DEDUP_REMOVED lines=10> */
.L_x_5017:
[----:B------:R-:W-:Y:S05]  /*15970*/  BSYNC B1 ;  /* 0x0000000000017941 */ /* 0x000fea0003800000 */
.L_x_5016:
        /* <DEDUP_REMOVED lines=13> */
.L_x_5046:
[----:B------:R-:W-:Y:S05]  /*15a50*/  YIELD ;  /* 0x0000000000007946 */ /* 0x000fea0003800000 */
[----:B------:R-:W-:Y:S04]  /*15a60*/  BSSY B1, `(.L_x_5031) ;  /* 0x0000081000017945 */ /* 0x000fe80003800000 */
[----:B---3--:R-:W-:Y:S05]  /*15a70*/  @!P6 BRA `(.L_x_5032) ;  /* 0x0000000400fce947 */ /* 0x008fea0003800000 */
[----:B------:R-:W3:Y:S04]  /*15a80*/  LDL R8, [R1+0x4] ;  /* 0x0000040001087983 */ /* 0x000ee80000100800 */
[----:B--2---:R-:W3:Y:S04]  /*15a90*/  LDL R5, [R1+0x10] ;  /* 0x0000100001057983 */ /* 0x004ee80000100800 */
[----:B------:R-:W2:Y:S01]  /*15aa0*/  LDL R6, [R1+0x1c] ;  /* 0x00001c0001067983 */ /* 0x000ea20000100800 */
[----:B------:R-:W-:Y:S01]  /*15ab0*/  BSSY B2, `(.L_x_5033) ;  /* 0x0000008000027945 */ /* 0x000fe20003800000 */
[----:B------:R-:W0:Y:S02]  /*15ac0*/  S2R R7, SR_TID.X ;  /* 0x0000000000077919 */ /* 0x000e240000002100 */
[----:B0-----:R-:W-:-:S04]  /*15ad0*/  LOP3.LUT R7, R7, 0x7f, RZ, 0xc0, !PT ;  /* 0x0000007f07077812 */ /* 0x001fc800078ec0ff */
[----:B------:R-:W-:Y:S01]  /*15ae0*/  ISETP.NE.AND P2, PT, R7, RZ, PT ;  /* 0x000000ff0700720c */ /* 0x000fe20003f45270 */
[----:B---3--:R-:W-:Y:S01]  /*15af0*/  IMAD R5, R5, 0x8, R8 ;  /* 0x0000000805057824 */ /* 0x008fe200078e0208 */
[----:B--2---:R-:W-:-:S04]  /*15b00*/  SHF.L.U32 R6, R6, 0x1f, RZ ;  /* 0x0000001f06067819 */ /* 0x004fc800000006ff */
[----:B------:R-:W0:Y:S02]  /*15b10*/  SYNCS.PHASECHK.TRANS64.TRYWAIT P1, [R5+URZ+0x228a0], R6 ;  /* 0x0228a006050075a7 */ /* 0x000e24000802017f */
[----:B0-----:R-:W-:Y:S05]  /*15b20*/  @!P1 BRA `(.L_x_5034) ;  /* 0x0000006c00c09947 */ /* 0x001fea0003800000 */
.L_x_5210:
[----:B------:R-:W-:Y:S05]  /*15b30*/  BSYNC B2 ;  /* 0x0000000000027941 */ /* 0x000fea0003800000 */
.L_x_5033:
        /* <DEDUP_REMOVED lines=9> */
.L_x_5036:
[----:B------:R-:W-:Y:S05]  /*15bd0*/  BSYNC B2 ;  /* 0x0000000000027941 */ /* 0x000fea0003800000 */
.L_x_5035:
[----:B------:R-:W2:Y:S04]  /*15be0*/  LDL R8, [R1+0x4] ;  /* 0x0000040001087983 */ /* 0x000ea80000100800 */
[----:B------:R-:W2:Y:S01]  /*15bf0*/  LDL R7, [R1+0x10] ;  /* 0x0000100001077983 */ /* 0x000ea20000100800 */
[----:B-1----:R-:W-:Y:S01]  /*15c00*/  IMAD.MOV.U32 R11, RZ, RZ, RZ ;  /* 0x000000ffff0b7224 */ /* 0x002fe200078e00ff */
        /* <DEDUP_REMOVED lines=8> */
[----:B------:R-:W-:-:S03]  /*15c90*/  IMAD R8, R4, 0x60, R3 ;  /* 0x0000006004087824 */ /* 0x000fc600078e0203 */
[----:B------:R-:W-:-:S07]  /*15ca0*/  IADD3 R7, R7, 0x1c400, RZ ;  /* 0x0001c40007077810 */ /* 0x000fce0007ffe0ff */
.L_x_5037:
        /* <DEDUP_REMOVED lines=13> */
.L_x_5211:
[----:B------:R-:W-:Y:S05]  /*15d80*/  BSYNC B2 ;  /* 0x0000000000027941 */ /* 0x000fea0003800000 */
.L_x_5038:
        /* <DEDUP_REMOVED lines=11> */
.L_x_5041:
[----:B------:R-:W-:Y:S05]  /*15e40*/  BSYNC B2 ;  /* 0x0000000000027941 */ /* 0x000fea0003800000 */
.L_x_5040:
        /* <DEDUP_REMOVED lines=11> */
.L_x_5042:
        /* <DEDUP_REMOVED lines=15> */
.L_x_5043:
        /* <DEDUP_REMOVED lines=15> */
.L_x_5044:
        /* <DEDUP_REMOVED lines=15> */
.L_x_5045:
        /* <DEDUP_REMOVED lines=10> */
.L_x_5032:
[----:B------:R-:W-:Y:S05]  /*16270*/  BSYNC B1 ;  /* 0x0000000000017941 */ /* 0x000fea0003800000 */
.L_x_5031:
[----:B------:R-:W3:Y:S04]  /*16280*/  LDL.LU R9, [R1+0x10] ;  /* 0x0000100001097983 */ /* 0x000ee80000300800 */
[----:B--2---:R-:W2:Y:S01]  /*16290*/  LDL.LU R7, [R1+0x1c] ;  /* 0x00001c0001077983 */ /* 0x004ea20000300800 */
[C---:B------:R-:W-:Y:S01]  /*162a0*/  ISETP.GT.AND P2, PT, R4.reuse, R2, PT ;  /* 0x000000020400720c */ /* 0x040fe20003f44270 */
[----:B------:R-:W-:Y:S02]  /*162b0*/  VIADD R4, R4, 0xffffffff ;  /* 0xffffffff04047836 */ /* 0x000fe40000000000 */
[----:B---3--:R-:W-:-:S05]  /*162c0*/  VIADD R5, R9, 0x1 ;  /* 0x0000000109057836 */ /* 0x008fca0000000000 */
[----:B------:R-:W-:-:S04]  /*162d0*/  ISETP.NE.AND P1, PT, R5, 0x2, PT ;  /* 0x000000020500780c */ /* 0x000fc80003f25270 */
[----:B------:R-:W-:Y:S02]  /*162e0*/  SEL R6, RZ, 0x1, P1 ;  /* 0x00000001ff067807 */ /* 0x000fe40000800000 */
[----:B------:R-:W-:Y:S02]  /*162f0*/  SEL R5, R5, RZ, P1 ;  /* 0x000000ff05057207 */ /* 0x000fe40000800000 */
[----:B--2---:R-:W-:-:S05]  /*16300*/  LOP3.LUT R7, R7, R6, RZ, 0x3c, !PT ;  /* 0x0000000607077212 */ /* 0x004fca00078e3cff */
[----:B------:R3:W-:Y:S04]  /*16310*/  STL [R1+0x1c], R7 ;  /* 0x00001c0701007387 */ /* 0x0007e80000100800 */
[----:B------:R3:W-:Y:S01]  /*16320*/  STL [R1+0x10], R5 ;  /* 0x0000100501007387 */ /* 0x0007e20000100800 */
[----:B------:R-:W-:Y:S05]  /*16330*/  @P2 BRA `(.L_x_5046) ;  /* 0xfffffff400c42947 */ /* 0x000fea000383ffff */
.L_x_5010:
[----:B------:R-:W-:Y:S05]  /*16340*/  BSYNC B0 ;  /* 0x0000000000007941 */ /* 0x000fea0003800000 */
.L_x_5009:
[----:B------:R-:W4:Y:S01]  /*16350*/  LDC R0, c[0x0][0x448] ;  /* 0x00011200ff007b82 */ /* 0x000f220000000800 */
[----:B------:R-:W-:Y:S05]  /*16360*/  @!P0 WARPSYNC.ALL ;  /* 0x0000000000008948 */ /* 0x000fea0003800000 */
[----:B------:R-:W-:Y:S02]  /*16370*/  BSSY B7, `(.L_x_5047) ;  /* 0x0000423000077945 */ /* 0x000fe40003800000 */
[----:B------:R-:W-:Y:S01]  /*16380*/  @!P0 BAR.SYNC.DEFER_BLOCKING 0xc, 0x180 ;  /* 0x0306000000008b1d */ /* 0x000fe20000010000 */
[----:B----4-:R-:W-:Y:S02]  /*16390*/  ISETP.NE.AND P1, PT, R0, 0x1, PT ;  /* 0x000000010000780c */ /* 0x010fe40003f25270 */
[----:B------:R-:W-:-:S11]  /*163a0*/  LEA R0, R17, 0x7f, 0x7 ;  /* 0x0000007f11007811 */ /* 0x000fd600078e38ff */
[----:B------:R-:W4:Y:S08]  /*163b0*/  @P1 LDC R2, c[0x0][0x44c] ;  /* 0x00011300ff021b82 */ /* 0x000f300000000800 */
[----:B------:R-:W5:Y:S01]  /*163c0*/  @P1 LDC R3, c[0x0][0x450] ;  /* 0x00011400ff031b82 */ /* 0x000f620000000800 */
[----:B----4-:R-:W-:-:S05]  /*163d0*/  @P1 IMAD.HI.U32 R2, R0, R2, RZ ;  /* 0x0000000200021227 */ /* 0x010fca00078e00ff */
[----:B-----5:R-:W-:-:S05]  /*163e0*/  @P1 SHF.R.U32.HI R0, RZ, R3, R2 ;  /* 0x00000003ff001219 */ /* 0x020fca0000011602 */
[----:B------:R-:W-:-:S04]  /*163f0*/  IMAD.IADD R0, R20, 0x1, R0 ;  /* 0x0000000114007824 */ /* 0x000fc800078e0200 */
[----:B------:R-:W-:-:S05]  /*16400*/  IMAD.HI R0, R0, 0x2aaaaaab, RZ ;  /* 0x2aaaaaab00007827 */ /* 0x000fca00078e02ff */
[----:B------:R-:W-:-:S04]  /*16410*/  SHF.R.U32.HI R2, RZ, 0x1f, R0 ;  /* 0x0000001fff027819 */ /* 0x000fc80000011600 */
[----:B------:R-:W-:-:S04]  /*16420*/  LEA.HI.SX32 R0, R0, R2, 0x1c ;  /* 0x0000000200007211 */ /* 0x000fc800078fe2ff */
[----:B------:R-:W-:-:S04]  /*16430*/  VIMNMX R4, R10, R0, PT ;  /* 0x000000000a047248 */ /* 0x000fc80003fe0100 */
[----:B------:R-:W-:Y:S01]  /*16440*/  ISETP.GT.AND P0, PT, R4, RZ, PT ;  /* 0x000000ff0400720c */ /* 0x000fe20003f04270 */
[----:B------:R4:W-:-:S12]  /*16450*/  STL [R1+0x30], R4 ;  /* 0x0000300401007387 */ /* 0x0009d80000100800 */
[----:B----4-:R-:W-:Y:S05]  /*16460*/  @P0 BRA `(.L_x_5048) ;  /* 0x0000000000440947 */ /* 0x010fea0003800000 */
[----:B--23--:R-:W2:Y:S02]  /*16470*/  S2R R5, SR_TID.X ;  /* 0x0000000000057919 */ /* 0x00cea40000002100 */
[----:B--2---:R-:W-:-:S04]  /*16480*/  LOP3.LUT R5, R5, 0x7f, RZ, 0xc0, !PT ;  /* 0x0000007f05057812 */ /* 0x004fc800078ec0ff */
[----:B------:R-:W-:-:S13]  /*16490*/  ISETP.NE.AND P0, PT, R5, RZ, PT ;  /* 0x000000ff0500720c */ /* 0x000fda0003f05270 */
[----:B------:R-:W-:Y:S05]  /*164a0*/  @P0 BRA `(.L_x_5049) ;  /* 0x00000040003c0947 */ /* 0x000fea0003800000 */
[----:B------:R-:W2:Y:S01]  /*164b0*/  S2R R3, SR_LANEID ;  /* 0x0000000000037919 */ /* 0x000ea20000000000 */
[----:B------:R-:W-:Y:S02]  /*164c0*/  VOTEU.ANY UR4, UPT, PT ;  /* 0x0000000000047886 */ /* 0x000fe400038e0100 */
[----:B------:R-:W2:Y:S08]  /*164d0*/  FLO.U32 R0, UR4 ;  /* 0x0000000400007d00 */ /* 0x000eb000080e0000 */
[----:B------:R-:W3:Y:S01]  /*164e0*/  POPC R5, UR4 ;  /* 0x0000000400057d09 */ /* 0x000ee20008000000 */
[----:B--2---:R-:W-:-:S02]  /*164f0*/  ISETP.EQ.U32.AND P0, PT, R0, R3, PT ;  /* 0x000000030000720c */ /* 0x004fc40003f02070 */
[----:B------:R-:W3:Y:S11]  /*16500*/  LDC.64 R2, c[0x0][0xc60] ;  /* 0x00031800ff027b82 */ /* 0x000ef60000000a00 */
[----:B---3--:R-:W2:Y:S01]  /*16510*/  @P0 ATOMG.E.ADD.STRONG.GPU PT, R3, desc[UR40][R2.64], R5 ;  /* 0x00000005020309a8 */ /* 0x008ea200081ee1e8 */
[----:B------:R-:W3:Y:S02]  /*16520*/  S2R R4, SR_LTMASK ;  /* 0x0000000000047919 */ /* 0x000ee40000003900 */
[----:B---3--:R-:W-:-:S04]  /*16530*/  LOP3.LUT R4, R4, UR4, RZ, 0xc0, !PT ;  /* 0x0000000404047c12 */ /* 0x008fc8000f8ec0ff */
[----:B------:R-:W3:Y:S01]  /*16540*/  POPC R7, R4 ;  /* 0x0000000400077309 */ /* 0x000ee20000000000 */
[----:B--2---:R-:W3:Y:S02]  /*16550*/  SHFL.IDX PT, R0, R3, R0, 0x1f ;  /* 0x00001f0003007589 */ /* 0x004ee400000e0000 */
[----:B---3--:R-:W-:Y:S01]  /*16560*/  IADD3 R16, R0, UR36, R7 ;  /* 0x0000002400107c10 */ /* 0x008fe2000fffe007 */
[----:B------:R-:W-:Y:S06]  /*16570*/  BRA `(.L_x_5049) ;  /* 0x0000004000087947 */ /* 0x000fec0003800000 */
.L_x_5048:
[----:B------:R-:W4:Y:S01]  /*16580*/  LDL R0, [R1+0x4] ;  /* 0x0000040001007983 */ /* 0x000f220000100800 */
[----:B------:R-:W-:Y:S01]  /*16590*/  BSSY B6, `(.L_x_5050) ;  /* 0x0000014000067945 */ /* 0x000fe20003800000 */
[----:B----4-:R-:W-:-:S05]  /*165a0*/  VIADD R0, R0, 0x1c400 ;  /* 0x0001c40000007836 */ /* 0x010fca0000000000 */
[----:B------:R-:W-:-:S13]  /*165b0*/  LOP3.LUT P0, RZ, R0, 0x3ff, RZ, 0xc0, !PT ;  /* 0x000003ff00ff7812 */ /* 0x000fda000780c0ff */
[----:B------:R-:W-:Y:S05]  /*165c0*/  @!P0 BRA `(.L_x_5051) ;  /* 0x0000000000408947 */ /* 0x000fea0003800000 */
[----:B------:R-:W-:Y:S01]  /*165d0*/  MOV R2, 0x0 ;  /* 0x0000000000027802 */ /* 0x000fe20000000f00 */
[----:B------:R-:W-:Y:S01]  /*165e0*/  ULDC.64 UR6, c[0x4][0x98] ;  /* 0x0100260000067ab9 */ /* 0x000fe20000000a00 */
[----:B------:R-:W-:Y:S01]  /*165f0*/  ULDC.64 UR8, c[0x4][0xa0] ;  /* 0x0100280000087ab9 */ /* 0x000fe20000000a00 */
[----:B------:R-:W-:Y:S01]  /*16600*/  ULDC.64 UR4, c[0x4][0x8] ;  /* 0x0100020000047ab9 */ /* 0x000fe20000000a00 */
[----:B------:R-:W-:Y:S01]  /*16610*/  IMAD.U32 R4, RZ, RZ, UR6 ;  /* 0x00000006ff047e24 */ /* 0x000fe2000f8e00ff */
[----:B------:R-:W-:Y:S01]  /*16620*/  MOV R10, UR4 ;  /* 0x00000004000a7c02 */ /* 0x000fe20008000f00 */
[----:B------:R-:W4:Y:S01]  /*16630*/  LDC.64 R2, c[0x4][R2] ;  /* 0x0100000002027b82 */ /* 0x000f220000000a00 */
[----:B--23--:R-:W-:Y:S02]  /*16640*/  IMAD.U32 R5, RZ, RZ, UR7 ;  /* 0x00000007ff057e24 */ /* 0x00cfe4000f8e00ff */
[----:B------:R-:W-:Y:S02]  /*16650*/  IMAD.U32 R6, RZ, RZ, UR8 ;  /* 0x00000008ff067e24 */ /* 0x000fe4000f8e00ff */
[----:B------:R-:W-:-:S02]  /*16660*/  IMAD.U32 R7, RZ, RZ, UR9 ;  /* 0x00000009ff077e24 */ /* 0x000fc4000f8e00ff */
[----:B-1----:R-:W-:Y:S02]  /*16670*/  IMAD.U32 R11, RZ, RZ, UR5 ;  /* 0x00000005ff0b7e24 */ /* 0x002fe4000f8e00ff */
[----:B------:R-:W-:Y:S02]  /*16680*/  IMAD.MOV.U32 R8, RZ, RZ, 0x70 ;  /* 0x00000070ff087424 */ /* 0x000fe400078e00ff */
[----:B------:R-:W-:Y:S02]  /*16690*/  IMAD.MOV.U32 R12, RZ, RZ, 0x1 ;  /* 0x00000001ff0c7424 */ /* 0x000fe400078e00ff */
[----:B------:R-:W-:-:S07]  /*166a0*/  IMAD.MOV.U32 R13, RZ, RZ, RZ ;  /* 0x000000ffff0d7224 */ /* 0x000fce00078e00ff */
[----:B------:R-:W-:-:S07]  /*166b0*/  LEPC R20, `(.L_x_5051) ;  /* 0x000000001014794e */ /* 0x000fce0000000000 */
[----:B0---4-:R-:W-:Y:S05]  /*166c0*/  CALL.ABS.NOINC R2 ;  /* 0x0000000002007343 */ /* 0x011fea0003c00000 */
.L_x_5051:
[----:B------:R-:W-:Y:S05]  /*166d0*/  BSYNC B6 ;  /* 0x0000000000067941 */ /* 0x000fea0003800000 */
.L_x_5050:
        /* <DEDUP_REMOVED lines=9> */
[----:B------:R4:W0:Y:S01]  /*16770*/  LDC.64 R2, c[0x4][R0] ;  /* 0x0100000000027b82 */ /* 0x0008220000000a00 */
[----:B------:R-:W-:Y:S01]  /*16780*/  IMAD.U32 R4, RZ, RZ, UR6 ;  /* 0x00000006ff047e24 */ /* 0x000fe2000f8e00ff */
[----:B--23--:R-:W-:Y:S01]  /*16790*/  MOV R7, UR9 ;  /* 0x0000000900077c02 */ /* 0x00cfe20008000f00 */
[----:B------:R-:W-:Y:S02]  /*167a0*/  IMAD.U32 R5, RZ, RZ, UR7 ;  /* 0x00000007ff057e24 */ /* 0x000fe4000f8e00ff */
[----:B------:R-:W-:Y:S02]  /*167b0*/  IMAD.U32 R6, RZ, RZ, UR8 ;  /* 0x00000008ff067e24 */ /* 0x000fe4000f8e00ff */
[----:B------:R-:W-:-:S02]  /*167c0*/  IMAD.U32 R10, RZ, RZ, UR4 ;  /* 0x00000004ff0a7e24 */ /* 0x000fc4000f8e00ff */
[----:B-1----:R-:W-:Y:S02]  /*167d0*/  IMAD.U32 R11, RZ, RZ, UR5 ;  /* 0x00000005ff0b7e24 */ /* 0x002fe4000f8e00ff */
[----:B------:R-:W-:Y:S02]  /*167e0*/  IMAD.MOV.U32 R8, RZ, RZ, 0x70 ;  /* 0x00000070ff087424 */ /* 0x000fe400078e00ff */
[----:B------:R-:W-:Y:S02]  /*167f0*/  IMAD.MOV.U32 R12, RZ, RZ, 0x1 ;  /* 0x00000001ff0c7424 */ /* 0x000fe400078e00ff */
[----:B----4-:R-:W-:-:S07]  /*16800*/  IMAD.MOV.U32 R13, RZ, RZ, RZ ;  /* 0x000000ffff0d7224 */ /* 0x010fce00078e00ff */
[----:B------:R-:W-:-:S07]  /*16810*/  LEPC R20, `(.L_x_5054) ;  /* 0x000000001014794e */ /* 0x000fce0000000000 */
[----:B0-----:R-:W-:Y:S05]  /*16820*/  CALL.ABS.NOINC R2 ;  /* 0x0000000002007343 */ /* 0x001fea0003c00000 */
.L_x_5054:
        /* <DEDUP_REMOVED lines=16> */
.L_x_5053:
[----:B------:R-:W-:Y:S05]  /*16930*/  BSYNC B6 ;  /* 0x0000000000067941 */ /* 0x000fea0003800000 */
.L_x_5052:
[----:B------:R-:W4:Y:S01]  /*16940*/  LDL.LU R2, [R1] ;  /* 0x0000000001027983 */ /* 0x000f220000300800 */
[----:B------:R-:W-:-:S03]  /*16950*/  ULDC.64 UR4, c[0x0][0x9f8] ;  /* 0x00027e0000047ab9 */ /* 0x000fc60000000a00 */
[----:B------:R-:W5:Y:S04]  /*16960*/  LDL.LU R4, [R1+0x20] ;  /* 0x0000200001047983 */ /* 0x000f680000300800 */
[----:B--23--:R-:W2:Y:S01]  /*16970*/  LDL R7, [R1+0x14] ;  /* 0x0000140001077983 */ /* 0x00cea20000100800 */
[----:B------:R-:W-:-:S03]  /*16980*/  ISETP.NE.U32.AND P0, PT, RZ, UR4, PT ;  /* 0x00000004ff007c0c */ /* 0x000fc6000bf05070 */
[----:B------:R-:W3:Y:S01]  /*16990*/  LDL R0, [R1+0x30] ;  /* 0x0000300001007983 */ /* 0x000ee20000100800 */
[----:B------:R-:W-:-:S13]  /*169a0*/  ISETP.NE.AND.EX P0, PT, RZ, UR5, PT, P0 ;  /* 0x00000005ff007c0c */ /* 0x000fda000bf05300 */
[----:B----4-:R-:W-:-:S04]  /*169b0*/  @P0 IADD3 R2, P1, R2, UR4, RZ ;  /* 0x0000000402020c10 */ /* 0x010fc8000ff3e0ff */
[----:B-----5:R-:W-:Y:S01]  /*169c0*/  @P0 IADD3.X R3, R4, UR5, RZ, P1, !PT ;  /* 0x0000000504030c10 */ /* 0x020fe20008ffe4ff */
[----:B------:R-:W-:-:S04]  /*169d0*/  ULDC.64 UR4, c[0x0][0xa08] ;  /* 0x0002820000047ab9 */ /* 0x000fc80000000a00 */
[----:B--2---:R2:W4:Y:S02]  /*169e0*/  @P0 LDG.E R7, desc[UR40][R2.64] ;  /* 0x0000002802070981 */ /* 0x004524000c1e1900 */
[----:B--2---:R-:W2:Y:S01]  /*169f0*/  LDC.64 R2, c[0x0][0x418] ;  /* 0x00010600ff027b82 */ /* 0x004ea20000000a00 */
[----:B---3--:R-:W-:Y:S01]  /*16a00*/  VIADD R4, R0, 0xffffffff ;  /* 0xffffffff00047836 */ /* 0x008fe20000000000 */
[----:B----4-:R-:W-:Y:S01]  /*16a10*/  SHF.R.S32.HI R8, RZ, 0x1f, R7 ;  /* 0x0000001fff087819 */ /* 0x010fe20000011407 */
        /* <DEDUP_REMOVED lines=10> */
[----:B0-----:R0:W2:Y:S02]  /*16ac0*/  SHFL.IDX PT, R14, R5, RZ, 0x1f ;  /* 0x00001fff050e7589 */ /* 0x0010a400000e0000 */
.L_x_5214:
[----:B0-----:R-:W3:Y:S01]  /*16ad0*/  LDL.LU R5, [R1+0x8] ;  /* 0x0000080001057983 */ /* 0x001ee20000300800 */
[----:B------:R-:W-:Y:S02]  /*16ae0*/  PLOP3.LUT P1, PT, PT, PT, PT, 0x8, 0x0 ;  /* 0x000000000000781c */ /* 0x000fe40003f2e170 */
[----:B--2---:R-:W-:Y:S01]  /*16af0*/  ISETP.NE.AND P0, PT, R14, RZ, PT ;  /* 0x000000ff0e00720c */ /* 0x004fe20003f05270 */
[----:B------:R0:W-:Y:S04]  /*16b00*/  STL [R1], R0 ;  /* 0x0000000001007387 */ /* 0x0001e80000100800 */
[----:B------:R0:W-:Y:S01]  /*16b10*/  STL [R1+0x2c], R4 ;  /* 0x00002c0401007387 */ /* 0x0001e20000100800 */
[----:B---3--:R-:W-:-:S05]  /*16b20*/  LOP3.LUT R5, R5, 0xfffffffe, RZ, 0xc0, !PT ;  /* 0xfffffffe05057812 */ /* 0x008fca00078ec0ff */
[----:B------:R-:W-:-:S05]  /*16b30*/  @P1 LOP3.LUT R5, R5, 0x1, RZ, 0xfc, !PT ;  /* 0x0000000105051812 */ /* 0x000fca00078efcff */
[----:B------:R0:W-:Y:S01]  /*16b40*/  STL [R1+0x8], R5 ;  /* 0x0000080501007387 */ /* 0x0001e20000100800 */
[----:B------:R-:W-:Y:S05]  /*16b50*/  @P0 BRA `(.L_x_5056) ;  /* 0x0000000400240947 */ /* 0x000fea0003800000 */
[----:B------:R-:W-:-:S03]  /*16b60*/  UMOV UR4, 0xffffffff ;  /* 0xffffffff00047882 */ /* 0x000fc60000000000 */
[----:B------:R-:W-:Y:S05]  /*16b70*/  BRA.DIV UR4, `(.L_x_5057) ;  /* 0x0000006204087947 */ /* 0x000fea000b800000 */
[----:B------:R-:W-:-:S13]  /*16b80*/  ELECT P6, URZ, PT ;  /* 0x00000000003f782f */ /* 0x000fda00038c0000 */
.L_x_5217:
[----:B------:R-:W-:Y:S05]  /*16b90*/  @!P6 BRA `(.L_x_5056) ;  /* 0x000000040014e947 */ /* 0x000fea0003800000 */
[----:B------:R-:W-:-:S04]  /*16ba0*/  ISETP.NE.U32.AND P0, PT, R2, RZ, PT ;  /* 0x000000ff0200720c */ /* 0x000fc80003f05070 */
[----:B------:R-:W-:-:S13]  /*16bb0*/  ISETP.NE.AND.EX P0, PT, R3, RZ, PT, P0 ;  /* 0x000000ff0300720c */ /* 0x000fda0003f05300 */
[----:B------:R-:W-:Y:S05]  /*16bc0*/  @!P0 BRA `(.L_x_5058) ;  /* 0x0000000000548947 */ /* 0x000fea0003800000 */
[----:B------:R-:W2:Y:S01]  /*16bd0*/  LDC R6, c[0x0][0x43c] ;  /* 0x00010f00ff067b82 */ /* 0x000ea20000000800 */
[----:B------:R-:W-:Y:S01]  /*16be0*/  IMAD.MOV.U32 R9, RZ, RZ, R4 ;  /* 0x000000ffff097224 */ /* 0x000fe200078e0004 */
[----:B------:R-:W-:-:S03]  /*16bf0*/  ULDC.64 UR4, c[0x0][0x428] ;  /* 0x00010a0000047ab9 */ /* 0x000fc60000000a00 */
[----:B0-----:R-:W-:Y:S01]  /*16c00*/  IMAD.MOV.U32 R0, RZ, RZ, R9 ;  /* 0x000000ffff007224 */ /* 0x001fe200078e0009 */
[----:B--2---:R-:W-:-:S13]  /*16c10*/  ISETP.NE.AND P0, PT, R6, 0x1, PT ;  /* 0x000000010600780c */ /* 0x004fda0003f05270 */
[----:B------:R-:W0:Y:S02]  /*16c20*/  @P0 LDC.64 R4, c[0x0][0x440] ;  /* 0x00011000ff040b82 */ /* 0x000e240000000a00 */
[----:B0-----:R-:W-:-:S05]  /*16c30*/  @P0 IMAD.HI.U32 R4, R9, R4, RZ ;  /* 0x0000000409040227 */ /* 0x001fca00078e00ff */
[----:B------:R-:W-:-:S04]  /*16c40*/  @P0 SHF.R.U32.HI R0, RZ, R5, R4 ;  /* 0x00000005ff000219 */ /* 0x000fc80000011604 */
[----:B------:R-:W-:Y:S02]  /*16c50*/  IADD3 R4, -R0, RZ, RZ ;  /* 0x000000ff00047210 */ /* 0x000fe40007ffe1ff */
[----:B------:R-:W-:-:S03]  /*16c60*/  SHF.R.S32.HI R5, RZ, 0x1f, R0 ;  /* 0x0000001fff057819 */ /* 0x000fc60000011400 */
        /* <DEDUP_REMOVED lines=9> */
[----:B------:R-:W3:Y:S04]  /*16d00*/  LDG.E R0, desc[UR40][R2.64] ;  /* 0x0000002802007981 */ /* 0x000ee8000c1e1900 */
[----:B---3--:R2:W-:Y:S02]  /*16d10*/  STL [R1], R0 ;  /* 0x0000000001007387 */ /* 0x0085e40000100800 */
.L_x_5058:
[----:B------:R-:W3:Y:S04]  /*16d20*/  LDL R7, [R1+0x4] ;  /* 0x0000040001077983 */ /* 0x000ee80000100800 */
[----:B0-2---:R-:W3:Y:S04]  /*16d30*/  LDL R0, [R1+0xc] ;  /* 0x00000c0001007983 */ /* 0x005ee80000100800 */
[----:B------:R-:W2:Y:S01]  /*16d40*/  LDL R2, [R1+0x18] ;  /* 0x0000180001027983 */ /* 0x000ea20000100800 */
[----:B---3--:R-:W-:Y:S01]  /*16d50*/  IMAD R0, R0, 0x8, R7 ;  /* 0x0000000800007824 */ /* 0x008fe200078e0207 */
[----:B--2---:R-:W-:-:S04]  /*16d60*/  SHF.L.U32 R2, R2, 0x1f, RZ ;  /* 0x0000001f02027819 */ /* 0x004fc800000006ff */
[----:B------:R-:W0:Y:S02]  /*16d70*/  SYNCS.PHASECHK.TRANS64.TRYWAIT P0, [R0+URZ+0x22840], R2 ;  /* 0x02284002000075a7 */ /* 0x000e24000800017f */
[----:B0-----:R-:W-:Y:S05]  /*16d80*/  @!P0 BRA `(.L_x_5059) ;  /* 0x0000005c00a48947 */ /* 0x001fea0003800000 */
.L_x_5218:
        /* <DEDUP_REMOVED lines=11> */
.L_x_5060:
        /* <DEDUP_REMOVED lines=27> */
.L_x_5056:
[----:B--2---:R-:W2:Y:S04]  /*16ff0*/  LDL R2, [R1+0x4] ;  /* 0x0000040001027983 */ /* 0x004ea80000100800 */
[----:B------:R-:W3:Y:S04]  /*17000*/  LDL.LU R3, [R1+0x38] ;  /* 0x0000380001037983 */ /* 0x000ee80000300800 */
[----:B0-----:R-:W4:Y:S04]  /*17010*/  LDL.LU R5, [R1+0x28] ;  /* 0x0000280001057983 */ /* 0x001f280000300800 */
[----:B------:R-:W5:Y:S01]  /*17020*/  LDL.LU R4, [R1+0x50] ;  /* 0x0000500001047983 */ /* 0x000f620000300800 */
        /* <DEDUP_REMOVED lines=33> */
[----:B-1----:R-:W-:Y:S02]  /*17240*/  IMAD.U32 R11, RZ, RZ, UR9 ;  /* 0x00000009ff0b7e24 */ /* 0x002fe4000f8e00ff */
[----:B------:R-:W-:Y:S02]  /*17250*/  IMAD.MOV.U32 R8, RZ, RZ, 0x70 ;  /* 0x00000070ff087424 */ /* 0x000fe400078e00ff */
[----:B------:R-:W-:Y:S02]  /*17260*/  IMAD.MOV.U32 R12, RZ, RZ, 0x1 ;  /* 0x00000001ff0c7424 */ /* 0x000fe400078e00ff */
[----:B------:R-:W-:-:S07]  /*17270*/  IMAD.MOV.U32 R13, RZ, RZ, RZ ;  /* 0x000000ffff0d7224 */ /* 0x000fce00078e00ff */
[----:B------:R-:W-:-:S07]  /*17280*/  LEPC R20, `(.L_x_5062) ;  /* 0x000000001014794e */ /* 0x000fce0000000000 */
[----:B0-----:R-:W-:Y:S05]  /*17290*/  CALL.ABS.NOINC R2 ;  /* 0x0000000002007343 */ /* 0x001fea0003c00000 */
.L_x_5062:
[----:B------:R-:W-:Y:S05]  /*172a0*/  BSYNC B6 ;  /* 0x0000000000067941 */ /* 0x000fea0003800000 */
.L_x_5061:
[----:B------:R-:W3:Y:S01]  /*172b0*/  LDL.LU R6, [R1+0x38] ;  /* 0x0000380001067983 */ /* 0x000ee20000300800 */
[----:B------:R-:W-:Y:S01]  /*172c0*/  ULDC.64 UR4, c[0x0][0x2d8] ;  /* 0x0000b60000047ab9 */ /* 0x000fe20000000a00 */
[----:B------:R-:W0:Y:S01]  /*172d0*/  LDC R7, c[0x0][0x448] ;  /* 0x00011200ff077b82 */ /* 0x000e220000000800 */
[----:B------:R-:W-:Y:S01]  /*172e0*/  ULDC UR6, c[0x0][0x2b8] ;  /* 0x0000ae0000067ab9 */ /* 0x000fe20000000800 */
[----:B--2---:R-:W3:Y:S04]  /*172f0*/  LDL.LU.64 R2, [R1+0x48] ;  /* 0x0000480001027983 */ /* 0x004ee80000300a00 */
[----:B------:R-:W2:Y:S04]  /*17300*/  LDL.LU R0, [R1+0x50] ;  /* 0x0000500001007983 */ /* 0x000ea80000300800 */
[----:B------:R-:W4:Y:S04]  /*17310*/  LDL.LU R4, [R1+0x54] ;  /* 0x0000540001047983 */ /* 0x000f280000300800 */
[----:B------:R-:W4:Y:S04]  /*17320*/  LDL.LU R5, [R1+0x28] ;  /* 0x0000280001057983 */ /* 0x000f280000300800 */
[----:B------:R0:W5:Y:S02]  /*17330*/  LDL R9, [R1+0x34] ;  /* 0x0000340001097983 */ /* 0x0001640000100800 */
[----:B0-----:R-:W-:Y:S01]  /*17340*/  ISETP.NE.AND P0, PT, R7, 0x1, PT ;  /* 0x000000010700780c */ /* 0x001fe20003f05270 */
[----:B------:R-:W0:Y:S01]  /*17350*/  S2R R10, SR_TID.X ;  /* 0x00000000000a7919 */ /* 0x000e220000002100 */
[----:B------:R-:W1:Y:S01]  /*17360*/  S2R R8, SR_TID.X ;  /* 0x0000000000087919 */ /* 0x000e620000002100 */
[----:B0-----:R-:W-:-:S05]  /*17370*/  IMAD.SHL.U32 R10, R10, 0x8, RZ ;  /* 0x000000080a0a7824 */ /* 0x001fca00078e00ff */
[----:B------:R-:W-:Y:S02]  /*17380*/  LOP3.LUT R10, R10, 0x38, RZ, 0xc0, !PT ;  /* 0x000000380a0a7812 */ /* 0x000fe400078ec0ff */
[----:B-1----:R-:W-:-:S04]  /*17390*/  LOP3.LUT R8, R8, 0x7f, RZ, 0xc0, !PT ;  /* 0x0000007f08087812 */ /* 0x002fc800078ec0ff */
[----:B------:R-:W-:Y:S01]  /*173a0*/  SHF.R.U32.HI R8, RZ, 0x3, R8 ;  /* 0x00000003ff087819 */ /* 0x000fe20000011608 */
[----:B---3--:R-:W-:Y:S02]  /*173b0*/  IMAD.MOV.U32 R3, RZ, RZ, R6 ;  /* 0x000000ffff037224 */ /* 0x008fe400078e0006 */
[----:B------:R-:W0:Y:S01]  /*173c0*/  @P0 LDC R6, c[0x0][0x450] ;  /* 0x00011400ff060b82 */ /* 0x000e220000000800 */
[----:B--2---:R-:W-:Y:S02]  /*173d0*/  IMAD R0, R0, UR4, RZ ;  /* 0x0000000400007c24 */ /* 0x004fe4000f8e02ff */
[----:B------:R-:W-:-:S04]  /*173e0*/  IMAD.WIDE.U32 R2, R18, UR4, R2 ;  /* 0x0000000412027c25 */ /* 0x000fc8000f8e0002 */
[----:B------:R-:W-:Y:S01]  /*173f0*/  IMAD R0, R18, UR5, R0 ;  /* 0x0000000512007c24 */ /* 0x000fe2000f8e0200 */
[----:B------:R-:W-:-:S03]  /*17400*/  ULDC.64 UR4, c[0x0][0x2e0] ;  /* 0x0000b80000047ab9 */ /* 0x000fc60000000a00 */
[----:B------:R-:W-:Y:S02]  /*17410*/  IMAD.IADD R3, R3, 0x1, R0 ;  /* 0x0000000103037824 */ /* 0x000fe400078e0200 */
[----:B----4-:R-:W-:Y:S02]  /*17420*/  IMAD R0, R4, UR4, RZ ;  /* 0x0000000404007c24 */ /* 0x010fe4000f8e02ff */
[----:B------:R-:W1:Y:S01]  /*17430*/  S2R R4, SR_TID.X ;  /* 0x0000000000047919 */ /* 0x000e620000002100 */
[----:B------:R-:W-:-:S04]  /*17440*/  IMAD.WIDE.U32 R2, R5, UR4, R2 ;  /* 0x0000000405027c25 */ /* 0x000fc8000f8e0002 */
[----:B------:R-:W-:Y:S01]  /*17450*/  IMAD R0, R5, UR5, R0 ;  /* 0x0000000505007c24 */ /* 0x000fe2000f8e0200 */
[----:B------:R-:W-:-:S04]  /*17460*/  ULDC.64 UR4, c[0x0][0x2d0] ;  /* 0x0000b40000047ab9 */ /* 0x000fc80000000a00 */
[----:B------:R-:W-:Y:S02]  /*17470*/  IADD3 R3, R3, R0, RZ ;  /* 0x0000000003037210 */ /* 0x000fe40007ffe0ff */
[----:B-1----:R-:W-:-:S04]  /*17480*/  LOP3.LUT R4, R4, 0x7f, RZ, 0xc0, !PT ;  /* 0x0000007f04047812 */ /* 0x002fc800078ec0ff */
[----:B------:R-:W-:Y:S02]  /*17490*/  SHF.R.U32.HI R5, RZ, 0x3, R4 ;  /* 0x00000003ff057819 */ /* 0x000fe40000011604 */
[----:B------:R-:W1:Y:S02]  /*174a0*/  S2R R4, SR_TID.X ;  /* 0x0000000000047919 */ /* 0x000e640000002100 */
[----:B-1----:R-:W-:-:S05]  /*174b0*/  IMAD.SHL.U32 R4, R4, 0x10, RZ ;  /* 0x0000001004047824 */ /* 0x002fca00078e00ff */
[----:B------:R-:W-:Y:S02]  /*174c0*/  LOP3.LUT R4, R5, 0x70, R4, 0xf8, !PT ;  /* 0x0000007005047812 */ /* 0x000fe400078ef804 */
[----:B------:R-:W1:Y:S03]  /*174d0*/  @P0 LDC R5, c[0x0][0x44c] ;  /* 0x00011300ff050b82 */ /* 0x000e660000000800 */
[----:B------:R-:W-:-:S04]  /*174e0*/  IMAD R4, R17, 0x80, R4 ;  /* 0x0000008011047824 */ /* 0x000fc800078e0204 */
[----:B------:R-:W-:Y:S02]  /*174f0*/  IMAD.MOV.U32 R0, RZ, RZ, R4 ;  /* 0x000000ffff007224 */ /* 0x000fe400078e0004 */
[----:B-1----:R-:W-:-:S05]  /*17500*/  @P0 IMAD.HI.U32 R5, R4, R5, RZ ;  /* 0x0000000504050227 */ /* 0x002fca00078e00ff */
[----:B0-----:R-:W-:-:S05]  /*17510*/  @P0 SHF.R.U32.HI R0, RZ, R6, R5 ;  /* 0x00000006ff000219 */ /* 0x001fca0000011605 */
        /* <DEDUP_REMOVED lines=18> */
[----:B------:R-:W-:Y:S09]  /*17640*/  BRA.DIV UR4, `(.L_x_5063) ;  /* 0x0000005604887947 */ /* 0x000ff2000b800000 */
[----:B------:R-:W2:Y:S01]  /*17650*/  LDL.LU R4, [R1+0x3c] ;  /* 0x00003c0001047983 */ /* 0x000ea20000300800 */
[----:B------:R-:W-:-:S03]  /*17660*/  IMAD R17, R17, 0x80, R8 ;  /* 0x0000008011117824 */ /* 0x000fc600078e0208 */
[----:B------:R-:W0:Y:S04]  /*17670*/  SHFL.IDX PT, R5, R3, RZ, 0x181f ;  /* 0x00181fff03057589 */ /* 0x000e2800000e0000 */
[----:B------:R-:W-:Y:S01]  /*17680*/  SHFL.IDX PT, R6, R0, 0x1, 0x181f ;  /* 0x00381f0000067f89 */ /* 0x000fe200000e0000 */
[----:B--2---:R-:W-:-:S03]  /*17690*/  IMAD R2, R4, R7, RZ ;  /* 0x0000000704027224 */ /* 0x004fc600078e02ff */
[----:B------:R-:W1:Y:S02]  /*176a0*/  SHFL.IDX PT, R4, R0, RZ, 0x181f ;  /* 0x00181fff00047589 */ /* 0x000e6400000e0000 */
[----:B------:R-:W-:-:S13]  /*176b0*/  ISETP.GE.AND P1, PT, R17, R2, PT ;  /* 0x000000021100720c */ /* 0x000fda0003f26270 */
[----:B0-----:R-:W-:-:S04]  /*176c0*/  @!P1 LEA R5, P2, R10, R5, 0x1 ;  /* 0x000000050a059211 */ /* 0x001fc800078408ff */
[----:B-1----:R-:W-:-:S04]  /*176d0*/  @!P1 IADD3.X R4, RZ, R4, RZ, P2, !PT ;  /* 0x00000004ff049210 */ /* 0x002fc800017fe4ff */
[----:B------:R-:W-:-:S04]  /*176e0*/  @!P1 LOP3.LUT R5, R5, R4, RZ, 0x3c, !PT ;  /* 0x0000000405059212 */ /* 0x000fc800078e3cff */
[----:B------:R-:W-:-:S04]  /*176f0*/  @!P1 LOP3.LUT R4, R5, R4, RZ, 0x3c, !PT ;  /* 0x0000000405049212 */ /* 0x000fc800078e3cff */
[----:B------:R-:W-:-:S05]  /*17700*/  @!P1 LOP3.LUT R5, R5, R4, RZ, 0x3c, !PT ;  /* 0x0000000405059212 */ /* 0x000fca00078e3cff */
[----:B-----5:R0:W-:Y:S02]  /*17710*/  @!P1 LDGSTS.E.BYPASS.LTC128B.128 [R9+0x18400], desc[UR40][R4.64], !P0 ;  /* 0x1840000004099fae */ /* 0x0201e4000c101d68 */
[----:B0-----:R-:W-:-:S05]  /*17720*/  VIADD R4, R17, 0x10 ;  /* 0x0000001011047836 */ /* 0x001fca0000000000 */
[----:B------:R-:W-:Y:S02]  /*17730*/  ISETP.GE.AND P1, PT, R4, R2, PT ;  /* 0x000000020400720c */ /* 0x000fe40003f26270 */
[----:B------:R-:W0:Y:S11]  /*17740*/  SHFL.IDX PT, R4, R3, 0x1, 0x181f ;  /* 0x00381f0003047f89 */ /* 0x000e3600000e0000 */
[----:B0-----:R-:W-:-:S05]  /*17750*/  @!P1 LEA R5, P2, R10, R4, 0x1 ;  /* 0x000000040a059211 */ /* 0x001fca00078408ff */
[----:B------:R-:W-:Y:S02]  /*17760*/  @!P1 IMAD.X R4, RZ, RZ, R6, P2 ;  /* 0x000000ffff049224 */ /* 0x000fe400010e0606 */
[----:B------:R-:W-:Y:S03]  /*17770*/  SHFL.IDX PT, R6, R0, 0x2, 0x181f ;  /* 0x00581f0000067f89 */ /* 0x000fe600000e0000 */
[----:B------:R-:W-:-:S04]  /*17780*/  @!P1 LOP3.LUT R5, R5, R4, RZ, 0x3c, !PT ;  /* 0x0000000405059212 */ /* 0x000fc800078e3cff */
[----:B------:R-:W-:-:S04]  /*17790*/  @!P1 LOP3.LUT R4, R5, R4, RZ, 0x3c, !PT ;  /* 0x0000000405049212 */ /* 0x000fc800078e3cff */
[----:B------:R-:W-:-:S05]  /*177a0*/  @!P1 LOP3.LUT R5, R5, R4, RZ, 0x3c, !PT ;  /* 0x0000000405059212 */ /* 0x000fca00078e3cff */
[----:B------:R0:W-:Y:S02]  /*177b0*/  @!P1 LDGSTS.E.BYPASS.LTC128B.128 [R9+0x18c00], desc[UR40][R4.64], !P0 ;  /* 0x18c0000004099fae */ /* 0x0001e4000c101d68 */
        /* <DEDUP_REMOVED lines=30> */
[----:B0-----:R-:W-:-:S04]  /*179a0*/  IADD3 R4, R17, 0x50, RZ ;  /* 0x0000005011047810 */ /* 0x001fc80007ffe0ff */
[----:B------:R-:W-:Y:S02]  /*179b0*/  ISETP.GE.AND P1, PT, R4, R2, PT ;  /* 0x000000020400720c */ /* 0x000fe40003f26270 */
[----:B------:R-:W0:Y:S11]  /*179c0*/  SHFL.IDX PT, R4, R3, 0x5, 0x181f ;  /* 0x00b81f0003047f89 */ /* 0x000e3600000e0000 */
[----:B0-----:R-:W-:-:S05]  /*179d0*/  @!P1 LEA R5, P2, R10, R4, 0x1 ;  /* 0x000000040a059211 */ /* 0x001fca00078408ff */
[----:B------:R-:W-:Y:S02]  /*179e0*/  @!P1 IMAD.X R4, RZ, RZ, R6, P2 ;  /* 0x000000ffff049224 */ /* 0x000fe400010e0606 */
[----:B------:R-:W-:Y:S03]  /*179f0*/  SHFL.IDX PT, R6, R0, 0x6, 0x181f ;  /* 0x00d81f0000067f89 */ /* 0x000fe600000e0000 */
[-C--:B------:R-:W-:Y:S01]  /*17a00*/  @!P1 LOP3.LUT R5, R5, R4.reuse, RZ, 0x3c, !PT ;  /* 0x0000000405059212 */ /* 0x080fe200078e3cff */
[----:B------:R-:W-:Y:S03]  /*17a10*/  SHFL.IDX PT, R0, R0, 0x7, 0x181f ;  /* 0x00f81f0000007f89 */ /* 0x000fe600000e0000 */
[----:B------:R-:W-:-:S04]  /*17a20*/  @!P1 LOP3.LUT R4, R5, R4, RZ, 0x3c, !PT ;  /* 0x0000000405049212 */ /* 0x000fc800078e3cff */
[----:B------:R-:W-:-:S05]  /*17a30*/  @!P1 LOP3.LUT R5, R5, R4, RZ, 0x3c, !PT ;  /* 0x0000000405059212 */ /* 0x000fca00078e3cff */
[----:B------:R0:W-:Y:S02]  /*17a40*/  @!P1 LDGSTS.E.BYPASS.LTC128B.128 [R9+0x1ac00], desc[UR40][R4.64], !P0 ;  /* 0x1ac0000004099fae */ /* 0x0001e4000c101d68 */
[----:B0-----:R-:W-:-:S05]  /*17a50*/  VIADD R4, R17, 0x60 ;  /* 0x0000006011047836 */ /* 0x001fca0000000000 */
[----:B------:R-:W-:Y:S02]  /*17a60*/  ISETP.GE.AND P1, PT, R4, R2, PT ;  /* 0x000000020400720c */ /* 0x000fe40003f26270 */
[----:B------:R-:W0:Y:S04]  /*17a70*/  SHFL.IDX PT, R4, R3, 0x6, 0x181f ;  /* 0x00d81f0003047f89 */ /* 0x000e2800000e0000 */
[----:B------:R-:W1:Y:S07]  /*17a80*/  SHFL.IDX PT, R3, R3, 0x7, 0x181f ;  /* 0x00f81f0003037f89 */ /* 0x000e6e00000e0000 */
[----:B0-----:R-:W-:-:S05]  /*17a90*/  @!P1 LEA R5, P2, R10, R4, 0x1 ;  /* 0x000000040a059211 */ /* 0x001fca00078408ff */
[----:B------:R-:W-:-:S05]  /*17aa0*/  @!P1 IMAD.X R4, RZ, RZ, R6, P2 ;  /* 0x000000ffff049224 */ /* 0x000fca00010e0606 */
[----:B------:R-:W-:-:S04]  /*17ab0*/  @!P1 LOP3.LUT R5, R5, R4, RZ, 0x3c, !PT ;  /* 0x0000000405059212 */ /* 0x000fc800078e3cff */
[----:B------:R-:W-:-:S04]  /*17ac0*/  @!P1 LOP3.LUT R4, R5, R4, RZ, 0x3c, !PT ;  /* 0x0000000405049212 */ /* 0x000fc800078e3cff */
[----:B------:R-:W-:-:S05]  /*17ad0*/  @!P1 LOP3.LUT R5, R5, R4, RZ, 0x3c, !PT ;  /* 0x0000000405059212 */ /* 0x000fca00078e3cff */
[----:B-1----:R2:W-:Y:S02]  /*17ae0*/  @!P1 LDGSTS.E.BYPASS.LTC128B.128 [R9+0x1b400], desc[UR40][R4.64], !P0 ;  /* 0x1b40000004099fae */ /* 0x0025e4000c101d68 */
.L_x_5235:
        /* <DEDUP_REMOVED lines=11> */
.L_x_5064:
[----:B-1----:R-:W3:Y:S01]  /*17ba0*/  LDL R2, [R1+0x4] ;  /* 0x0000040001027983 */ /* 0x002ee20000100800 */
        /* <DEDUP_REMOVED lines=18> */
.L_x_5236:
[----:B------:R-:W-:Y:S05]  /*17cd0*/  BSYNC B0 ;  /* 0x0000000000007941 */ /* 0x000fea0003800000 */
.L_x_5065:
[----:B-1----:R-:W3:Y:S01]  /*17ce0*/  LDL R2, [R1+0x8] ;  /* 0x0000080001027983 */ /* 0x002ee20000100800 */
[----:B------:R-:W-:Y:S01]  /*17cf0*/  BSSY B0, `(.L_x_5067) ;  /* 0x0000062000007945 */ /* 0x000fe20003800000 */
[----:B---3--:R-:W-:-:S13]  /*17d00*/  LOP3.LUT P0, RZ, R2, 0x1, RZ, 0xc0, !PT ;  /* 0x0000000102ff7812 */ /* 0x008fda000780c0ff */
[----:B------:R-:W-:Y:S05]  /*17d10*/  @!P0 BRA `(.L_x_5068) ;  /* 0x00000004007c8947 */ /* 0x000fea0003800000 */
[----:B0-2---:R-:W2:Y:S04]  /*17d20*/  LDL R5, [R1+0x4] ;  /* 0x0000040001057983 */ /* 0x005ea80000100800 */
        /* <DEDUP_REMOVED lines=10> */
.L_x_5237:
[----:B------:R-:W-:Y:S05]  /*17dd0*/  BSYNC B1 ;  /* 0x0000000000017941 */ /* 0x000fea0003800000 */
.L_x_5069:
[----:B------:R-:W-:Y:S04]  /*17de0*/  BSSY B1, `(.L_x_5071) ;  /* 0x0000009000017945 */ /* 0x000fe80003800000 */
        /* <DEDUP_REMOVED lines=8> */
.L_x_5072:
[----:B------:R-:W-:Y:S05]  /*17e70*/  BSYNC B1 ;  /* 0x0000000000017941 */ /* 0x000fea0003800000 */
.L_x_5071:
        /* <DEDUP_REMOVED lines=14> */
.L_x_5073:
        /* <DEDUP_REMOVED lines=16> */
.L_x_5074:
        /* <DEDUP_REMOVED lines=16> */
.L_x_5075:
        /* <DEDUP_REMOVED lines=16> */
.L_x_5076:
        /* <DEDUP_REMOVED lines=11> */
.L_x_5068:
[----:B------:R-:W-:Y:S05]  /*18310*/  BSYNC B0 ;  /* 0x0000000000007941 */ /* 0x000fea0003800000 */
.L_x_5067:
[----:B0-2---:R-:W2:Y:S01]  /*18320*/  LDL R4, [R1+0x30] ;  /* 0x0000300001047983 */ /* 0x005ea20000100800 */
        /* <DEDUP_REMOVED lines=23> */
[----:B------:R-:W-:Y:S02]  /*184a0*/  MOV R5, R4 ;  /* 0x0000000400057202 */ /* 0x000fe40000000f00 */
[----:B------:R-:W-:-:S04]  /*184b0*/  ISETP.NE.U32.AND P0, PT, RZ, UR4, PT ;  /* 0x00000004ff007c0c */ /* 0x000fc8000bf05070 */
[----:B------:R-:W-:-:S13]  /*184c0*/  ISETP.NE.AND.EX P0, PT, RZ, UR5, PT, P0 ;  /* 0x00000005ff007c0c */ /* 0x000fda000bf05300 */
[----:B------:R-:W-:Y:S05]  /*184d0*/  @!P0 BRA `(.L_x_5083) ;  /* 0x0000000000548947 */ /* 0x000fea0003800000 */
[----:B------:R-:W2:Y:S01]  /*184e0*/  LDL R10, [R1+0x20] ;  /* 0x00002000010a7983 */ /* 0x000ea20000100800 */
[----:B------:R-:W1:Y:S03]  /*184f0*/  LDC R6, c[0x0][0x43c] ;  /* 0x00010f00ff067b82 */ /* 0x000e660000000800 */
[----:B------:R-:W3:Y:S01]  /*18500*/  LDL R7, [R1+0x14] ;  /* 0x0000140001077983 */ /* 0x000ee20000100800 */
[----:B------:R-:W-:Y:S01]  /*18510*/  IMAD.MOV.U32 R0, RZ, RZ, R4 ;  /* 0x000000ffff007224 */ /* 0x000fe200078e0004 */
[----:B------:R-:W-:Y:S01]  /*18520*/  ULDC.64 UR6, c[0x0][0x428] ;  /* 0x00010a0000067ab9 */ /* 0x000fe20000000a00 */
[----:B-1----:R-:W-:-:S13]  /*18530*/  ISETP.NE.AND P0, PT, R6, 0x1, PT ;  /* 0x000000010600780c */ /* 0x002fda0003f05270 */
[----:B------:R-:W1:Y:S02]  /*18540*/  @P0 LDC.64 R2, c[0x0][0x440] ;  /* 0x00011000ff020b82 */ /* 0x000e640000000a00 */
[----:B-1----:R-:W-:-:S05]  /*18550*/  @P0 IMAD.HI.U32 R2, R4, R2, RZ ;  /* 0x0000000204020227 */ /* 0x002fca00078e00ff */
[----:B------:R-:W-:-:S04]  /*18560*/  @P0 SHF.R.U32.HI R0, RZ, R3, R2 ;  /* 0x00000003ff000219 */ /* 0x000fc80000011602 */
[--C-:B------:R-:W-:Y:S01]  /*18570*/  SHF.R.S32.HI R3, RZ, 0x1f, R0.reuse ;  /* 0x0000001fff037819 */ /* 0x100fe20000011400 */
[----:B------:R-:W-:-:S04]  /*18580*/  IMAD.MOV R5, RZ, RZ, -R0 ;  /* 0x000000ffff057224 */ /* 0x000fc800078e0a00 */
[----:B------:R-:W-:Y:S02]  /*18590*/  IMAD R5, R6, R5, R4 ;  /* 0x0000000506057224 */ /* 0x000fe400078e0204 */
[----:B--2---:R-:W-:-:S04]  /*185a0*/  IMAD R2, R10, UR6, RZ ;  /* 0x000000060a027c24 */ /* 0x004fc8000f8e02ff */
[----:B---3--:R-:W-:Y:S02]  /*185b0*/  IMAD R6, R7, UR7, R2 ;  /* 0x0000000707067c24 */ /* 0x008fe4000f8e0202 */
[----:B------:R-:W-:-:S04]  /*185c0*/  IMAD.MOV.U32 R2, RZ, RZ, R0 ;  /* 0x000000ffff027224 */ /* 0x000fc800078e0000 */
[----:B------:R-:W-:-:S04]  /*185d0*/  IMAD.WIDE.U32 R2, R7, UR6, R2 ;  /* 0x0000000607027c25 */ /* 0x000fc8000f8e0002 */
[----:B------:R-:W-:Y:S01]  /*185e0*/  IMAD.IADD R0, R6, 0x1, R3 ;  /* 0x0000000106007824 */ /* 0x000fe200078e0203 */
[----:B------:R-:W-:-:S04]  /*185f0*/  LEA R6, P0, R2, UR4, 0x2 ;  /* 0x0000000402067c11 */ /* 0x000fc8000f8010ff */
[----:B------:R-:W-:-:S05]  /*18600*/  LEA.HI.X R7, R2, UR5, R0, 0x2, P0 ;  /* 0x0000000502077c11 */ /* 0x000fca00080f1400 */
[----:B------:R-:W2:Y:S04]  /*18610*/  LDG.E R0, desc[UR40][R6.64] ;  /* 0x0000002806007981 */ /* 0x000ea8000c1e1900 */
[----:B--2---:R1:W-:Y:S02]  /*18620*/  STL [R1], R0 ;  /* 0x0000000001007387 */ /* 0x0043e40000100800 */
.L_x_5083:
[----:B------:R-:W2:Y:S01]  /*18630*/  LDL R2, [R1+0x4] ;  /* 0x0000040001027983 */ /* 0x000ea20000100800 */
[----:B------:R-:W-:Y:S01]  /*18640*/  SHF.L.U32 R6, R8, 0x1f, RZ ;  /* 0x0000001f08067819 */ /* 0x000fe200000006ff */
[----:B------:R-:W-:Y:S01]  /*18650*/  BSSY B3, `(.L_x_5084) ;  /* 0x0000007000037945 */ /* 0x000fe20003800000 */
[----:B-1----:R-:W1:Y:S02]  /*18660*/  S2R R0, SR_TID.X ;  /* 0x0000000000007919 */ /* 0x002e640000002100 */
[----:B-1----:R-:W-:-:S04]  /*18670*/  LOP3.LUT R0, R0, 0x7f, RZ, 0xc0, !PT ;  /* 0x0000007f00007812 */ /* 0x002fc800078ec0ff */
[----:B------:R-:W-:Y:S01]  /*18680*/  ISETP.NE.AND P1, PT, R0, RZ, PT ;  /* 0x000000ff0000720c */ /* 0x000fe20003f25270 */
[----:B--2---:R-:W-:-:S04]  /*18690*/  IMAD R2, R9, 0x8, R2 ;  /* 0x0000000809027824 */ /* 0x004fc800078e0202 */
[----:B------:R-:W1:Y:S02]  /*186a0*/  SYNCS.PHASECHK.TRANS64.TRYWAIT P0, [R2+URZ+0x22840], R6 ;  /* 0x02284006020075a7 */ /* 0x000e64000800017f */
[----:B-1----:R-:W-:Y:S06]  /*186b0*/  @!P0 BRA `(.L_x_5085) ;  /* 0x0000005000408947 */ /* 0x002fec0003800000 */
.L_x_5238:
[----:B------:R-:W-:Y:S05]  /*186c0*/  BSYNC B3 ;  /* 0x0000000000037941 */ /* 0x000fea0003800000 */
.L_x_5084:
        /* <DEDUP_REMOVED lines=9> */
.L_x_5087:
[----:B------:R-:W-:Y:S05]  /*18760*/  BSYNC B3 ;  /* 0x0000000000037941 */ /* 0x000fea0003800000 */
.L_x_5086:
        /* <DEDUP_REMOVED lines=11> */
[----:B---3--:R-:W-:Y:S01]  /*18820*/  IMAD R0, R5, 0x60, R0 ;  /* 0x0000006005007824 */ /* 0x008fe200078e0200 */
[----:B------:R-:W-:Y:S01]  /*18830*/  IADD3 R5, R2, 0x22830, RZ ;  /* 0x0002283002057810 */ /* 0x000fe20007ffe0ff */
[----:B------:R-:W-:-:S09]  /*18840*/  VIADD R3, R3, 0x1c400 ;  /* 0x0001c40003037836 */ /* 0x000fd20000000000 */
.L_x_5088:
        /* <DEDUP_REMOVED lines=14> */
.L_x_5239:
[----:B------:R-:W-:Y:S05]  /*18930*/  BSYNC B3 ;  /* 0x0000000000037941 */ /* 0x000fea0003800000 */
.L_x_5089:
        /* <DEDUP_REMOVED lines=11> */
.L_x_5092:
[----:B------:R-:W-:Y:S05]  /*189f0*/  BSYNC B3 ;  /* 0x0000000000037941 */ /* 0x000fea0003800000 */
.L_x_5091:
        /* <DEDUP_REMOVED lines=11> */
.L_x_5093:
        /* <DEDUP_REMOVED lines=16> */
.L_x_5094:
        /* <DEDUP_REMOVED lines=16> */
.L_x_5095:
        /* <DEDUP_REMOVED lines=16> */
.L_x_5096:
        /* <DEDUP_REMOVED lines=11> */
.L_x_5082:
[----:B------:R-:W-:Y:S05]  /*18e60*/  BSYNC B1 ;  /* 0x0000000000017941 */ /* 0x000fea0003800000 */
.L_x_5081:
[----:B------:R-:W2:Y:S02]  /*18e70*/  LDL.LU R5, [R1+0x30] ;  /* 0x0000300001057983 */ /* 0x000ea40000300800 */
[----:B--2---:R-:W-:-:S07]  /*18e80*/  IADD3 R0, R5, -0x3, RZ ;  /* 0xfffffffd05007810 */ /* 0x004fce0007ffe0ff */
.L_x_5080:
[----:B------:R-:W-:Y:S05]  /*18e90*/  BSYNC B2 ;  /* 0x0000000000027941 */ /* 0x000fea0003800000 */
.L_x_5079:
[----:B------:R-:W-:-:S13]  /*18ea0*/  ISETP.NE.AND P0, PT, R4, RZ, PT ;  /* 0x000000ff0400720c */ /* 0x000fda0003f05270 */
[----:B------:R-:W-:Y:S05]  /*18eb0*/  @!P0 BRA `(.L_x_5078) ;  /* 0x0000001400488947 */ /* 0x000fea0003800000 */
.L_x_5129:
        /* <DEDUP_REMOVED lines=37> */
.L_x_5099:
[----:B0-----:R-:W2:Y:S01]  /*19110*/  LDL R2, [R1+0x4] ;  /* 0x0000040001027983 */ /* 0x001ea20000100800 */
[----:B------:R-:W-:Y:S01]  /*19120*/  BSSY B2, `(.L_x_5100) ;  /* 0x0000008000027945 */ /* 0x000fe20003800000 */
[----:B------:R-:W0:Y:S02]  /*19130*/  S2R R4, SR_TID.X ;  /* 0x0000000000047919 */ /* 0x000e240000002100 */
[----:B0-----:R-:W-:-:S04]  /*19140*/  LOP3.LUT R4, R4, 0x7f, RZ, 0xc0, !PT ;  /* 0x0000007f04047812 */ /* 0x001fc800078ec0ff */
[----:B------:R-:W-:Y:S01]  /*19150*/  ISETP.NE.AND P1, PT, R4, RZ, PT ;  /* 0x000000ff0400720c */ /* 0x000fe20003f25270 */
[----:B--2---:R-:W-:Y:S01]  /*19160*/  IMAD R3, R7, 0x8, R2 ;  /* 0x0000000807037824 */ /* 0x004fe200078e0202 */
[----:B------:R-:W-:-:S04]  /*19170*/  SHF.L.U32 R2, R6, 0x1f, RZ ;  /* 0x0000001f06027819 */ /* 0x000fc800000006ff */
[----:B------:R-:W0:Y:S02]  /*19180*/  SYNCS.PHASECHK.TRANS64.TRYWAIT P0, [R3+URZ+0x22840], R2 ;  /* 0x02284002030075a7 */ /* 0x000e24000800017f */
[----:B0-----:R-:W-:Y:S05]  /*19190*/  @!P0 BRA `(.L_x_5101) ;  /* 0x0000004400b08947 */ /* 0x001fea0003800000 */
.L_x_5240:
[----:B------:R-:W-:Y:S05]  /*191a0*/  BSYNC B2 ;  /* 0x0000000000027941 */ /* 0x000fea0003800000 */
.L_x_5100:
        /* <DEDUP_REMOVED lines=9> */
.L_x_5103:
[----:B------:R-:W-:Y:S05]  /*19240*/  BSYNC B2 ;  /* 0x0000000000027941 */ /* 0x000fea0003800000 */
.L_x_5102:
        /* <DEDUP_REMOVED lines=13> */
.L_x_5104:
        /* <DEDUP_REMOVED lines=14> */
.L_x_5241:
[----:B------:R-:W-:Y:S05]  /*19400*/  BSYNC B2 ;  /* 0x0000000000027941 */ /* 0x000fea0003800000 */
.L_x_5105:
        /* <DEDUP_REMOVED lines=11> */
.L_x_5108:
[----:B------:R-:W-:Y:S05]  /*194c0*/  BSYNC B2 ;  /* 0x0000000000027941 */ /* 0x000fea0003800000 */
.L_x_5107:
        /* <DEDUP_REMOVED lines=10> */
.L_x_5109:
        /* <DEDUP_REMOVED lines=16> */
.L_x_5110:
        /* <DEDUP_REMOVED lines=16> */
.L_x_5111:
        /* <DEDUP_REMOVED lines=16> */
.L_x_5112:
        /* <DEDUP_REMOVED lines=11> */
.L_x_5098:
[----:B------:R-:W-:Y:S05]  /*19920*/  BSYNC B1 ;  /* 0x0000000000017941 */ /* 0x000fea0003800000 */
.L_x_5097:
[----:B------:R-:W2:Y:S01]  /*19930*/  LDL R5, [R1+0x8] ;  /* 0x0000080001057983 */ /* 0x000ea20000100800 */
[----:B------:R-:W-:Y:S01]  /*19940*/  VIADD R7, R7, 0x1 ;  /* 0x0000000107077836 */ /* 0x000fe20000000000 */
[----:B------:R-:W-:Y:S04]  /*19950*/  BSSY B1, `(.L_x_5113) ;  /* 0x00000a5000017945 */ /* 0x000fe80003800000 */
[----:B------:R-:W-:-:S04]  /*19960*/  ISETP.NE.AND P0, PT, R7, 0x2, PT ;  /* 0x000000020700780c */ /* 0x000fc80003f05270 */
[----:B------:R-:W-:Y:S02]  /*19970*/  SEL R2, RZ, 0x1, P0 ;  /* 0x00000001ff027807 */ /* 0x000fe40000000000 */
[----:B0-----:R-:W-:Y:S02]  /*19980*/  SEL R9, R7, RZ, P0 ;  /* 0x000000ff07097207 */ /* 0x001fe40000000000 */
        /* <DEDUP_REMOVED lines=30> */
.L_x_5115:
        /* <DEDUP_REMOVED lines=9> */
.L_x_5242:
[----:B------:R-:W-:Y:S05]  /*19c00*/  BSYNC B2 ;  /* 0x0000000000027941 */ /* 0x000fea0003800000 */
.L_x_5116:
        /* <DEDUP_REMOVED lines=9> */
.L_x_5119:
[----:B------:R-:W-:Y:S05]  /*19ca0*/  BSYNC B2 ;  /* 0x0000000000027941 */ /* 0x000fea0003800000 */
.L_x_5118:
        /* <DEDUP_REMOVED lines=14> */
.L_x_5120:
        /* <DEDUP_REMOVED lines=14> */
.L_x_5243:
[----:B------:R-:W-:Y:S05]  /*19e70*/  BSYNC B2 ;  /* 0x0000000000027941 */ /* 0x000fea0003800000 */
.L_x_5121:
        /* <DEDUP_REMOVED lines=11> */
.L_x_5124:
[----:B------:R-:W-:Y:S05]  /*19f30*/  BSYNC B2 ;  /* 0x0000000000027941 */ /* 0x000fea0003800000 */
.L_x_5123:
        /* <DEDUP_REMOVED lines=11> */
.L_x_5125:
        /* <DEDUP_REMOVED lines=16> */
.L_x_5126:
        /* <DEDUP_REMOVED lines=16> */
.L_x_5127:
        /* <DEDUP_REMOVED lines=16> */
.L_x_5128:
        /* <DEDUP_REMOVED lines=11> */
.L_x_5114:
[----:B------:R-:W-:Y:S05]  /*1a3a0*/  BSYNC B1 ;  /* 0x0000000000017941 */ /* 0x000fea0003800000 */
.L_x_5113:
[C---:B------:R-:W-:Y:S01]  /*1a3b0*/  ISETP.GT.AND P0, PT, R0.reuse, 0x1, PT ;  /* 0x000000010000780c */ /* 0x040fe20003f04270 */
[----:B------:R-:W-:-:S12]  /*1a3c0*/  VIADD R0, R0, 0xfffffffe ;  /* 0xfffffffe00007836 */ /* 0x000fd80000000000 */
[----:B------:R-:W-:Y:S05]  /*1a3d0*/  @P0 BRA `(.L_x_5129) ;  /* 0xffffffe800b80947 */ /* 0x000fea000383ffff */
.L_x_5078:
[----:B------:R-:W-:Y:S05]  /*1a3e0*/  BSYNC B0 ;  /* 0x0000000000007941 */ /* 0x000fea0003800000 */
.L_x_5077:
        /* <DEDUP_REMOVED lines=21> */
[----:B------:R-:W1:Y:S01]  /*1a540*/  POPC R7, R6 ;  /* 0x0000000600077309 */ /* 0x000e620000000000 */
[----:B--2---:R-:W1:Y:S02]  /*1a550*/  SHFL.IDX PT, R4, R3, R4, 0x1f ;  /* 0x00001f0403047589 */ /* 0x004e6400000e0000 */
[----:B-1----:R-:W-:-:S07]  /*1a560*/  IADD3 R16, R4, UR36, R7 ;  /* 0x0000002404107c10 */ /* 0x002fce000fffe007 */
.L_x_5131:
[----:B------:R-:W-:Y:S05]  /*1a570*/  BSYNC B0 ;  /* 0x0000000000007941 */ /* 0x000fea0003800000 */
.L_x_5130:
[----:B------:R-:W-:-:S05]  /*1a580*/  SEL R0, R0, RZ, P0 ;  /* 0x000000ff00007207 */ /* 0x000fca0000000000 */
[----:B------:R2:W-:Y:S02]  /*1a590*/  STL [R1+0xc], R0 ;  /* 0x00000c0001007387 */ /* 0x0005e40000100800 */
.L_x_5049:
[----:B------:R-:W-:Y:S05]  /*1a5a0*/  BSYNC B7 ;  /* 0x0000000000077941 */ /* 0x000fea0003800000 */
.L_x_5047:
        /* <DEDUP_REMOVED lines=13> */
.L_x_5132:
        /* <DEDUP_REMOVED lines=19> */
[----:B0-----:R-:W0:Y:S02]  /*1a7b0*/  SHFL.UP PT, R14, R2, 0x1, RZ ;  /* 0x04200000020e7989 */ /* 0x001e2400000e00ff */
[----:B0-----:R-:W-:-:S05]  /*1a7c0*/  SEL R5, R14, RZ, P1 ;  /* 0x000000ff0e057207 */ /* 0x001fca0000800000 */
[----:B------:R-:W-:Y:S02]  /*1a7d0*/  IMAD.IADD R3, R2, 0x1, R5 ;  /* 0x0000000102037824 */ /* 0x000fe400078e0205 */
[----:B------:R-:W-:Y:S04]  /*1a7e0*/  SHFL.IDX PT, R5, R16, 0x1, 0x1f ;  /* 0x00201f0010057f89 */ /* 0x000fe800000e0000 */
        /* <DEDUP_REMOVED lines=12> */
[----:B------:R0:W1:Y:S02]  /*1a8b0*/  SHFL.IDX PT, R16, R3, 0x1f, 0x1f ;  /* 0x03e01f0003107f89 */ /* 0x00006400000e0000 */
.L_x_5253:
[----:B------:R-:W-:Y:S02]  /*1a8c0*/  ULDC UR4, c[0x0][0xc38] ;  /* 0x00030e0000047ab9 */ /* 0x000fe40000000800 */
[----:B------:R-:W-:-:S04]  /*1a8d0*/  IMAD.U32 R4, RZ, RZ, UR4 ;  /* 0x00000004ff047e24 */ /* 0x000fc8000f8e00ff */
[----:B-1----:R-:W-:-:S04]  /*1a8e0*/  IMAD R16, R16, R4, RZ ;  /* 0x0000000410107224 */ /* 0x002fc800078e02ff */
[----:B------:R-:W-:-:S05]  /*1a8f0*/  IMAD.IADD R5, R5, 0x1, R16 ;  /* 0x0000000105057824 */ /* 0x000fca00078e0210 */
[----:B------:R-:W-:-:S13]  /*1a900*/  ISETP.GT.AND P6, PT, R5, R0, PT ;  /* 0x000000000500720c */ /* 0x000fda0003fc4270 */
[----:B------:R-:W-:Y:S05]  /*1a910*/  @P6 BRA `(.L_x_5135) ;  /* 0x00000000009c6947 */ /* 0x000fea0003800000 */
.L_x_5140:
        /* <DEDUP_REMOVED lines=14> */
.L_x_5138:
[----:B------:R-:W-:Y:S05]  /*1aa00*/  BSYNC B0 ;  /* 0x0000000000007941 */ /* 0x000fea0003800000 */
.L_x_5137:
[----:B------:R-:W-:-:S03]  /*1aa10*/  UMOV UR4, 0xffffffff ;  /* 0xffffffff00047882 */ /* 0x000fc60000000000 */
[----:B------:R-:W-:Y:S05]  /*1aa20*/  BRA.DIV UR4, `(.L_x_5139) ;  /* 0x0000003604147947 */ /* 0x000fea000b800000 */
[----:B-----5:R-:W0:Y:S02]  /*1aa30*/  SHFL.UP PT, R14, R2, 0x1, RZ ;  /* 0x04200000020e7989 */ /* 0x020e2400000e00ff */
        /* <DEDUP_REMOVED lines=15> */
.L_x_5261:
[----:B------:R-:W-:Y:S02]  /*1ab30*/  ULDC UR4, c[0x0][0xc38] ;  /* 0x00030e0000047ab9 */ /* 0x000fe40000000800 */
[----:B------:R-:W-:-:S04]  /*1ab40*/  IMAD.U32 R4, RZ, RZ, UR4 ;  /* 0x00000004ff047e24 */ /* 0x000fc8000f8e00ff */
[----:B-1----:R-:W-:-:S04]  /*1ab50*/  IMAD R16, R16, R4, RZ ;  /* 0x0000000410107224 */ /* 0x002fc800078e02ff */
[----:B------:R-:W-:-:S05]  /*1ab60*/  IMAD.IADD R5, R16, 0x1, R5 ;  /* 0x0000000110057824 */ /* 0x000fca00078e0205 */
[----:B------:R-:W-:-:S13]  /*1ab70*/  ISETP.GT.AND P6, PT, R5, R0, PT ;  /* 0x000000000500720c */ /* 0x000fda0003fc4270 */
[----:B------:R-:W-:Y:S05]  /*1ab80*/  @!P6 BRA `(.L_x_5140) ;  /* 0xfffffffc0064e947 */ /* 0x000fea000383ffff */
.L_x_5135:
        /* <DEDUP_REMOVED lines=8> */
.L_x_5265:
[----:B------:R-:W-:Y:S01]  /*1ac10*/  ISETP.NE.AND P0, PT, R5, RZ, PT ;  /* 0x000000ff0500720c */ /* 0x000fe20003f05270 */
[----:B------:R-:W-:-:S12]  /*1ac20*/  IMAD.MOV.U32 R5, RZ, RZ, RZ ;  /* 0x000000ffff057224 */ /* 0x000fd800078e00ff */
[----:B------:R-:W-:Y:S05]  /*1ac30*/  @!P0 BRA `(.L_x_5142) ;  /* 0x0000000000148947 */ /* 0x000fea0003800000 */
[----:B------:R-:W-:Y:S01]  /*1ac40*/  UMOV UR4, 0xffffffff ;  /* 0xffffffff00047882 */ /* 0x000fe20000000000 */
[----:B------:R-:W-:Y:S02]  /*1ac50*/  VIADD R12, R6, 0xffffffff ;  /* 0xffffffff060c7836 */ /* 0x000fe40000000000 */
[----:B------:R-:W-:Y:S05]  /*1ac60*/  BRA.DIV UR4, `(.L_x_5143) ;  /* 0x0000003604907947 */ /* 0x000fea000b800000 */
[----:B0-----:R0:W3:Y:S02]  /*1ac70*/  SHFL.IDX PT, R3, R3, R12, 0x1f ;  /* 0x00001f0c03037589 */ /* 0x0010e400000e0000 */
.L_x_5268:
[----:B---3--:R-:W-:-:S07]  /*1ac80*/  MOV R5, R3 ;  /* 0x0000000300057202 */ /* 0x008fce0000000f00 */
.L_x_5142:
        /* <DEDUP_REMOVED lines=52> */
[----:B------:R-:W-:Y:S01]  /*1afd0*/  @!P1 IMAD.IADD R3, R3, 0x1, -R7 ;  /* 0x0000000103039824 */ /* 0x000fe200078e0a07 */
[----:B------:R-:W-:Y:S02]  /*1afe0*/  @!P1 IADD3 R2, R2, 0x1, RZ ;  /* 0x0000000102029810 */ /* 0x000fe40007ffe0ff */
        /* <DEDUP_REMOVED lines=12> */
.L_x_5136:
[----:B------:R-:W-:Y:S01]  /*1b0b0*/  UMOV UR4, URZ ;  /* 0x0000003f00047c82 */ /* 0x000fe20008000000 */
[----:B------:R-:W-:Y:S01]  /*1b0c0*/  UMOV UR5, URZ ;  /* 0x0000003f00057c82 */ /* 0x000fe20008000000 */
[----:B------:R-:W-:Y:S01]  /*1b0d0*/  ULDC UR6, c[0x0][0xc3c] ;  /* 0x00030f0000067ab9 */ /* 0x000fe20000000800 */
[----:B------:R-:W-:Y:S01]  /*1b0e0*/  IMAD.MOV.U32 R16, RZ, RZ, R0 ;  /* 0x000000ffff107224 */ /* 0x000fe200078e0000 */
[----:B------:R-:W-:Y:S01]  /*1b0f0*/  MOV R19, UR6 ;  /* 0x0000000600137c02 */ /* 0x000fe20008000f00 */
[----:B------:R-:W-:Y:S02]  /*1b100*/  IMAD.U32 R17, RZ, RZ, UR4 ;  /* 0x00000004ff117e24 */ /* 0x000fe4000f8e00ff */
[----:B------:R-:W-:-:S07]  /*1b110*/  IMAD.U32 R18, RZ, RZ, UR5 ;  /* 0x00000005ff127e24 */ /* 0x000fce000f8e00ff */
.L_x_5144:
[----:B------:R1:W2:Y:S01]  /*1b120*/  LDL R2, [R1+0x4] ;  /* 0x0000040001027983 */ /* 0x0002a20000100800 */
[----:B------:R-:W3:Y:S01]  /*1b130*/  S2R R0, SR_TID.X ;  /* 0x0000000000007919 */ /* 0x000ee20000002100 */
[----:B------:R-:W-:Y:S05]  /*1b140*/  WARPSYNC.ALL ;  /* 0x0000000000007948 */ /* 0x000fea0003800000 */
[----:B---3--:R-:W-:Y:S01]  /*1b150*/  LOP3.LUT R0, R0, 0x1f, RZ, 0xc0, !PT ;  /* 0x0000001f00007812 */ /* 0x008fe200078ec0ff */
[----:B------:R-:W-:Y:S03]  /*1b160*/  BAR.SYNC.DEFER_BLOCKING 0x4, 0x180 ;  /* 0x0106000000007b1d */ /* 0x000fe60000010000 */
[----:B------:R-:W-:-:S13]  /*1b170*/  ISETP.NE.AND P0, PT, R0, RZ, PT ;  /* 0x000000ff0000720c */ /* 0x000fda0003f05270 */
[----:B0-----:R-:W2:Y:S01]  /*1b180*/  @!P0 S2R R3, SR_CgaCtaId ;  /* 0x0000000000038919 */ /* 0x001ea20000008800 */
[----:B------:R-:W-:-:S04]  /*1b190*/  @!P0 MOV R0, 0x400 ;  /* 0x0000040000008802 */ /* 0x000fc80000000f00 */
[----:B--2---:R-:W-:-:S05]  /*1b1a0*/  @!P0 LEA R2, R3, R0, 0x18 ;  /* 0x0000000003028211 */ /* 0x004fca00078ec0ff */
[----:B------:R1:W-:Y:S04]  /*1b1b0*/  @!P0 STS.128 [R2+0x228d0], R16 ;  /* 0x0228d01002008388 */ /* 0x0003e80000000c00 */
[----:B------:R1:W-:Y:S01]  /*1b1c0*/  @!P0 STL [R1+0x4], R2 ;  /* 0x0000040201008387 */ /* 0x0003e20000100800 */
[----:B------:R-:W-:Y:S06]  /*1b1d0*/  BAR.ARV 0x5, 0x180 ;  /* 0x0146000000007b1d */ /* 0x000fec0000002000 */
.L_x_5133:
[----:B------:R-:W-:Y:S02]  /*1b1e0*/  ULDC UR4, c[0x0][0xc3c] ;  /* 0x00030f0000047ab9 */ /* 0x000fe40000000800 */
[----:B---3--:R-:W-:-:S13]  /*1b1f0*/  ISETP.GE.AND P0, PT, R19, UR4, PT ;  /* 0x0000000413007c0c */ /* 0x008fda000bf06270 */
[----:B------:R-:W-:Y:S05]  /*1b200*/  @!P0 BRA `(.L_x_5145) ;  /* 0xffffff94008c8947 */ /* 0x000fea000383ffff */
[----:B------:R-:W-:Y:S05]  /*1b210*/  BSYNC B8 ;  /* 0x0000000000087941 */ /* 0x000fea0003800000 */
.L_x_5005:
[----:B--2---:R-:W2:Y:S01]  /*1b220*/  LDL.LU R0, [R1+0x40] ;  /* 0x0000400001007983 */ /* 0x004ea20000300800 */
[----:B------:R-:W-:Y:S01]  /*1b230*/  BSSY B0, `(.L_x_5146) ;  /* 0x000000b000007945 */ /* 0x000fe20003800000 */
[----:B------:R-:W3:Y:S01]  /*1b240*/  S2R R5, SR_CgaCtaId ;  /* 0x0000000000057919 */ /* 0x000ee20000008800 */
[----:B--2---:R-:W-:-:S05]  /*1b250*/  VIADD R0, R0, 0x1 ;  /* 0x0000000100007836 */ /* 0x004fca0000000000 */
[----:B01----:R-:W-:-:S04]  /*1b260*/  LEA.HI R2, R0, R0, RZ, 0x1 ;  /* 0x0000000000027211 */ /* 0x003fc800078f08ff */
[----:B------:R-:W-:-:S05]  /*1b270*/  LOP3.LUT R3, R2, 0xfffffffe, RZ, 0xc0, !PT ;  /* 0xfffffffe02037812 */ /* 0x000fca00078ec0ff */
[----:B------:R-:W-:Y:S01]  /*1b280*/  IMAD.IADD R3, R0, 0x1, -R3 ;  /* 0x0000000100037824 */ /* 0x000fe200078e0a03 */
[----:B------:R-:W-:-:S04]  /*1b290*/  MOV R0, 0x400 ;  /* 0x0000040000007802 */ /* 0x000fc80000000f00 */
[----:B---3--:R-:W-:Y:S02]  /*1b2a0*/  LEA R0, R5, R0, 0x18 ;  /* 0x0000000005007211 */ /* 0x008fe400078ec0ff */
[----:B------:R-:W-:-:S04]  /*1b2b0*/  SHF.L.U32 R3, R3, 0x1f, RZ ;  /* 0x0000001f03037819 */ /* 0x000fc800000006ff */
[----:B------:R-:W0:Y:S02]  /*1b2c0*/  SYNCS.PHASECHK.TRANS64.TRYWAIT P0, [R0+URZ+0x22820], R3 ;  /* 0x02282003000075a7 */ /* 0x000e24000800017f */
[----:B0-----:R-:W-:Y:S05]  /*1b2d0*/  @!P0 BRA `(.L_x_5147) ;  /* 0x00000030001c8947 */ /* 0x001fea0003800000 */
.L_x_5269:
[----:B------:R-:W-:Y:S05]  /*1b2e0*/  BSYNC B0 ;  /* 0x0000000000007941 */ /* 0x000fea0003800000 */
.L_x_5146:
[----:B------:R-:W-:-:S03]  /*1b2f0*/  UMOV UR4, 0xffffffff ;  /* 0xffffffff00047882 */ /* 0x000fc60000000000 */
[----:B------:R-:W-:Y:S05]  /*1b300*/  BRA.DIV UR4, `(.L_x_5148) ;  /* 0x0000003204247947 */ /* 0x000fea000b800000 */
[----:B------:R-:W1:Y:S02]  /*1b310*/  S2R R2, SR_TID.X ;  /* 0x0000000000027919 */ /* 0x000e640000002100 */
[----:B-1----:R-:W-:-:S04]  /*1b320*/  SHF.R.U32.HI R2, RZ, 0x5, R2 ;  /* 0x00000005ff027819 */ /* 0x002fc80000011602 */
[----:B------:R-:W-:-:S05]  /*1b330*/  LOP3.LUT R2, R2, 0x3, RZ, 0xc0, !PT ;  /* 0x0000000302027812 */ /* 0x000fca00078ec0ff */
[----:B------:R1:W2:Y:S02]  /*1b340*/  SHFL.IDX PT, R14, R2, RZ, 0x1f ;  /* 0x00001fff020e7589 */ /* 0x0002a400000e0000 */
.L_x_5272:
[----:B--2---:R-:W-:-:S13]  /*1b350*/  ISETP.NE.AND P0, PT, R14, RZ, PT ;  /* 0x000000ff0e00720c */ /* 0x004fda0003f05270 */
[----:B------:R-:W-:Y:S05]  /*1b360*/  @P0 BRA `(.L_x_4848) ;  /* 0x0000000000940947 */ /* 0x000fea0003800000 */
[----:B------:R-:W-:-:S03]  /*1b370*/  UMOV UR4, 0xffffffff ;  /* 0xffffffff00047882 */ /* 0x000fc60000000000 */
[----:B------:R-:W-:Y:S05]  /*1b380*/  BRA.DIV UR4, `(.L_x_5149) ;  /* 0x0000003204387947 */ /* 0x000fea000b800000 */
[----:B------:R-:W-:-:S13]  /*1b390*/  ELECT P6, URZ, PT ;  /* 0x00000000003f782f */ /* 0x000fda00038c0000 */
.L_x_5275:
[----:B------:R-:W-:Y:S05]  /*1b3a0*/  @!P6 BRA `(.L_x_4848) ;  /* 0x000000000084e947 */ /* 0x000fea0003800000 */
[----:B-1----:R-:W2:Y:S02]  /*1b3b0*/  LDL.LU R2, [R1+0x58] ;  /* 0x0000580001027983 */ /* 0x002ea40000300800 */
[----:B--2---:R-:W-:-:S04]  /*1b3c0*/  LOP3.LUT R2, R2, 0x2, RZ, 0xfc, !PT ;  /* 0x0000000202027812 */ /* 0x004fc800078efcff */
[----:B------:R-:W-:-:S13]  /*1b3d0*/  ISETP.NE.AND P2, PT, R2, 0x3, PT ;  /* 0x000000030200780c */ /* 0x000fda0003f45270 */
[----:B------:R-:W-:Y:S05]  /*1b3e0*/  @!P2 BRA `(.L_x_5150) ;  /* 0x000000000004a947 */ /* 0x000fea0003800000 */
[----:B------:R-:W-:Y:S01]  /*1b3f0*/  BPT.TRAP 0x1 ;  /* 0x000000040000795c */ /* 0x000fe20000300000 */
.L_x_5150:
        /* <DEDUP_REMOVED lines=14> */
.L_x_5276:
[----:B------:R-:W1:Y:S02]  /*1b4e0*/  SYNCS.PHASECHK.TRANS64.TRYWAIT P0, [R7+URZ], R2 ;  /* 0x00000002070075a7 */ /* 0x000e64000800017f */
[----:B-1----:R-:W-:Y:S05]  /*1b4f0*/  @!P0 BRA `(.L_x_5152) ;  /* 0x0000003000108947 */ /* 0x002fea0003800000 */
.L_x_5277:
[----:B------:R-:W-:Y:S05]  /*1b500*/  @!P2 BRA `(.L_x_5153) ;  /* 0x000000000004a947 */ /* 0x000fea0003800000 */
[----:B------:R-:W-:Y:S01]  /*1b510*/  BPT.TRAP 0x1 ;  /* 0x000000040000795c */ /* 0x000fe20000300000 */
.L_x_5153:
[----:B------:R-:W2:Y:S01]  /*1b520*/  LDL.LU R4, [R1+0xc] ;  /* 0x00000c0001047983 */ /* 0x000ea20000300800 */
[----:B------:R-:W-:-:S04]  /*1b530*/  VIADD R0, R0, 0x22860 ;  /* 0x0002286000007836 */ /* 0x000fc80000000000 */
[----:B--2---:R-:W-:-:S04]  /*1b540*/  IMAD R4, R4, 0x8, R0 ;  /* 0x0000000804047824 */ /* 0x004fc800078e0200 */
[----:B------:R-:W2:Y:S02]  /*1b550*/  SYNCS.PHASECHK.TRANS64.TRYWAIT P0, [R4+URZ], R5 ;  /* 0x00000005040075a7 */ /* 0x000ea4000800017f */
[----:B--2---:R-:W-:Y:S05]  /*1b560*/  @!P0 BRA `(.L_x_5154) ;  /* 0x0000003000088947 */ /* 0x004fea0003800000 */
.L_x_5278:
[----:B------:R-:W-:-:S07]  /*1b570*/  LEA R3, R3, R0, 0x3 ;  /* 0x0000000003037211 */ /* 0x000fce00078e18ff */
.L_x_5155:
[----:B---3--:R3:W4:Y:S02]  /*1b580*/  SYNCS.PHASECHK.TRANS64.TRYWAIT P0, [R3+URZ], R2 ;  /* 0x00000002030075a7 */ /* 0x008724000800017f */
[----:B----4-:R-:W-:Y:S05]  /*1b590*/  @!P0 NANOSLEEP.SYNCS 0x989680 ;  /* 0x009896800000895d */ /* 0x010fea0003900000 */
[----:B------:R-:W4:Y:S02]  /*1b5a0*/  @!P0 SYNCS.PHASECHK.TRANS64 P0, [R3+URZ], R2 ;  /* 0x00000002030085a7 */ /* 0x000f24000800007f */
[----:B----4-:R-:W-:Y:S05]  /*1b5b0*/  @!P0 BRA `(.L_x_5155) ;  /* 0xfffffffc00f08947 */ /* 0x010fea000383ffff */
.L_x_4848:
[----:B------:R-:W-:Y:S05]  /*1b5c0*/  BSYNC B9 ;  /* 0x0000000000097941 */ /* 0x000fea0003800000 */
.L_x_4845:
[----:B------:R-:W-:Y:S05]  /*1b5d0*/  EXIT ;  /* 0x000000000000794d */ /* 0x000fea0003800000 */
.L_x_4866:
[----:B0-----:R0:W1:Y:S02]  /*1b5e0*/  SYNCS.PHASECHK.TRANS64.TRYWAIT P6, [R96+URZ+0x22890], R107 ;  /* 0x0228906b600075a7 */ /* 0x00106400080c017f */
[----:B-1----:R-:W-:Y:S05]  /*1b5f0*/  @!P6 NANOSLEEP.SYNCS 0x989680 ;  /* 0x009896800000e95d */ /* 0x002fea0003900000 */
[----:B------:R-:W1:Y:S02]  /*1b600*/  @!P6 SYNCS.PHASECHK.TRANS64 P6, [R96+URZ+0x22890], R107 ;  /* 0x0228906b6000e5a7 */ /* 0x000e6400080c007f */
[----:B-1----:R-:W-:Y:S05]  /*1b610*/  @!P6 BRA `(.L_x_4866) ;  /* 0xfffffffc00f0e947 */ /* 0x002fea000383ffff */
[----:B------:R-:W-:Y:S05]  /*1b620*/  BRA `(.L_x_5156) ;  /* 0xfffffe7400887947 */ /* 0x000fea000383ffff */
.L_x_4884:
[----:B0-----:R0:W1:Y:S02]  /*1b630*/  SYNCS.PHASECHK.TRANS64.TRYWAIT P5, [R96+URZ+0x22890], R107 ;  /* 0x0228906b600075a7 */ /* 0x00106400080a017f */
[----:B-1----:R-:W-:Y:S05]  /*1b640*/  @!P5 NANOSLEEP.SYNCS 0x989680 ;  /* 0x009896800000d95d */ /* 0x002fea0003900000 */
[----:B------:R-:W1:Y:S02]  /*1b650*/  @!P5 SYNCS.PHASECHK.TRANS64 P5, [R96+URZ+0x22890], R107 ;  /* 0x0228906b6000d5a7 */ /* 0x000e6400080a007f */
[----:B-1----:R-:W-:Y:S05]  /*1b660*/  @!P5 BRA `(.L_x_4884) ;  /* 0xfffffffc00f0d947 */ /* 0x002fea000383ffff */
[----:B------:R-:W-:Y:S05]  /*1b670*/  BRA `(.L_x_5157) ;  /* 0xfffffe8400d07947 */ /* 0x000fea000383ffff */
.L_x_4893:
[----:B0-----:R0:W1:Y:S02]  /*1b680*/  SYNCS.PHASECHK.TRANS64.TRYWAIT P4, [R96+URZ+0x22890], R107 ;  /* 0x0228906b600075a7 */ /* 0x001064000808017f */
[----:B-1----:R-:W-:Y:S05]  /*1b690*/  @!P4 NANOSLEEP.SYNCS 0x989680 ;  /* 0x009896800000c95d */ /* 0x002fea0003900000 */
[----:B------:R-:W1:Y:S02]  /*1b6a0*/  @!P4 SYNCS.PHASECHK.TRANS64 P4, [R96+URZ+0x22890], R107 ;  /* 0x0228906b6000c5a7 */ /* 0x000e64000808007f */
[----:B-1----:R-:W-:Y:S05]  /*1b6b0*/  @!P4 BRA `(.L_x_4893) ;  /* 0xfffffffc00f0c947 */ /* 0x002fea000383ffff */
[----:B------:R-:W-:Y:S05]  /*1b6c0*/  BRA `(.L_x_5158) ;  /* 0xfffffe9400c47947 */ /* 0x000fea000383ffff */
.L_x_4899:
[----:B-1----:R1:W2:Y:S02]  /*1b6d0*/  SYNCS.PHASECHK.TRANS64.TRYWAIT P3, [R96+URZ+0x228b0], R107 ;  /* 0x0228b06b600075a7 */ /* 0x0022a4000806017f */
[----:B--2---:R-:W-:Y:S05]  /*1b6e0*/  @!P3 NANOSLEEP.SYNCS 0x989680 ;  /* 0x009896800000b95d */ /* 0x004fea0003900000 */
[----:B------:R-:W2:Y:S02]  /*1b6f0*/  @!P3 SYNCS.PHASECHK.TRANS64 P3, [R96+URZ+0x228b0], R107 ;  /* 0x0228b06b6000b5a7 */ /* 0x000ea4000806007f */
[----:B--2---:R-:W-:Y:S05]  /*1b700*/  @!P3 BRA `(.L_x_4899) ;  /* 0xfffffffc00f0b947 */ /* 0x004fea000383ffff */
[----:B------:R-:W-:Y:S05]  /*1b710*/  BRA `(.L_x_5159) ;  /* 0xfffffe9800547947 */ /* 0x000fea000383ffff */
.L_x_4907:
[----:B------:R-:W0:Y:S01]  /*1b720*/  S2R R11, SR_TID.X ;  /* 0x00000000000b7919 */ /* 0x000e220000002100 */
[----:B------:R-:W-:Y:S01]  /*1b730*/  BSSY B0, `(.L_x_5160) ;  /* 0x000000c000007945 */ /* 0x000fe20003800000 */
[----:B------:R-:W-:Y:S02]  /*1b740*/  IMAD.MOV.U32 R12, RZ, RZ, RZ ;  /* 0x000000ffff0c7224 */ /* 0x000fe400078e00ff */
[----:B------:R-:W-:Y:S02]  /*1b750*/  IMAD.MOV.U32 R15, RZ, RZ, -0x1 ;  /* 0xffffffffff0f7424 */ /* 0x000fe400078e00ff */
[----:B0-----:R-:W-:-:S05]  /*1b760*/  VIADD R11, R11, 0xffffff80 ;  /* 0xffffff800b0b7836 */ /* 0x001fca0000000000 */
[----:B------:R-:W-:-:S04]  /*1b770*/  SHF.R.S32.HI R10, RZ, 0x1f, R11 ;  /* 0x0000001fff0a7819 */ /* 0x000fc8000001140b */
[----:B------:R-:W-:Y:S01]  /*1b780*/  LEA.HI R10, R10, R11, RZ, 0x7 ;  /* 0x0000000b0a0a7211 */ /* 0x000fe200078f38ff */
[----:B------:R-:W-:-:S03]  /*1b790*/  IMAD.MOV.U32 R11, RZ, RZ, 0x1f ;  /* 0x0000001fff0b7424 */ /* 0x000fc600078e00ff */
[----:B------:R-:W-:-:S05]  /*1b7a0*/  SHF.R.S32.HI R10, RZ, 0x7, R10 ;  /* 0x00000007ff0a7819 */ /* 0x000fca000001140a */
[----:B------:R-:W-:-:S07]  /*1b7b0*/  IMAD.MOV.U32 R13, RZ, RZ, R10 ;  /* 0x000000ffff0d7224 */ /* 0x000fce00078e000a */
[----:B-----5:R-:W-:Y:S05]  /*1b7c0*/  WARPSYNC.COLLECTIVE R15, `(.L_x_5161) ;  /* 0x000000000f087348 */ /* 0x020fea0003c00000 */
[----:B------:R0:W1:Y:S02]  /*1b7d0*/  SHFL.IDX P6, R14, R13, R12, R11 ;  /* 0x0000000c0d0e7389 */ /* 0x00006400000c000b */
[----:B01---5:R-:W-:Y:S01]  /*1b7e0*/  ENDCOLLECTIVE ;  /* 0x000000000000791b */ /* 0x023fe20003800000 */
.L_x_5161:
[----:B------:R-:W-:Y:S05]  /*1b7f0*/  BSYNC B0 ;  /* 0x0000000000007941 */ /* 0x000fea0003800000 */
.L_x_5160:
[----:B------:R-:W-:Y:S05]  /*1b800*/  BRA `(.L_x_5162) ;  /* 0xfffffea400287947 */ /* 0x000fea000383ffff */
.L_x_4919:
[----:B------:R-:W-:Y:S01]  /*1b810*/  BSSY B1, `(.L_x_5163) ;  /* 0x0000008000017945 */ /* 0x000fe20003800000 */
[----:B------:R-:W-:Y:S01]  /*1b820*/  IMAD.MOV.U32 R13, RZ, RZ, R6 ;  /* 0x000000ffff0d7224 */ /* 0x000fe200078e0006 */
[----:B------:R-:W-:Y:S01]  /*1b830*/  MOV R15, 0xffffffff ;  /* 0xffffffff000f7802 */ /* 0x000fe20000000f00 */
[----:B------:R-:W-:Y:S02]  /*1b840*/  IMAD.MOV.U32 R12, RZ, RZ, RZ ;  /* 0x000000ffff0c7224 */ /* 0x000fe400078e00ff */
[----:B------:R-:W-:-:S07]  /*1b850*/  IMAD.MOV.U32 R11, RZ, RZ, 0x1c1f ;  /* 0x00001c1fff0b7424 */ /* 0x000fce00078e00ff */
[----:B------:R-:W-:Y:S05]  /*1b860*/  WARPSYNC.COLLECTIVE R15, `(.L_x_5164) ;  /* 0x000000000f087348 */ /* 0x000fea0003c00000 */
[----:B------:R0:W1:Y:S02]  /*1b870*/  SHFL.IDX P6, R14, R13, R12, R11 ;  /* 0x0000000c0d0e7389 */ /* 0x00006400000c000b */
[----:B01----:R-:W-:Y:S01]  /*1b880*/  ENDCOLLECTIVE ;  /* 0x000000000000791b */ /* 0x003fe20003800000 */
.L_x_5164:
[----:B------:R-:W-:Y:S05]  /*1b890*/  BSYNC B1 ;  /* 0x0000000000017941 */ /* 0x000fea0003800000 */
.L_x_5163:
        /* <DEDUP_REMOVED lines=8> */
.L_x_5165:
[----:B------:R-:W-:Y:S02]  /*1b920*/  IMAD.MOV.U32 R13, RZ, RZ, R8 ;  /* 0x000000ffff0d7224 */ /* 0x000fe400078e0008 */
[----:B------:R-:W-:-:S07]  /*1b930*/  IMAD.MOV.U32 R0, RZ, RZ, R14 ;  /* 0x000000ffff007224 */ /* 0x000fce00078e000e */
[----:B------:R-:W-:Y:S05]  /*1b940*/  WARPSYNC.COLLECTIVE R15, `(.L_x_5166) ;  /* 0x000000000f087348 */ /* 0x000fea0003c00000 */
[----:B------:R0:W1:Y:S02]  /*1b950*/  SHFL.IDX P6, R14, R13, R12, R11 ;  /* 0x0000000c0d0e7389 */ /* 0x00006400000c000b */
[----:B01----:R-:W-:Y:S01]  /*1b960*/  ENDCOLLECTIVE ;  /* 0x000000000000791b */ /* 0x003fe20003800000 */
.L_x_5166:
[----:B------:R-:W-:Y:S01]  /*1b970*/  MOV R13, R7 ;  /* 0x00000007000d7202 */ /* 0x000fe20000000f00 */
[----:B------:R-:W-:-:S07]  /*1b980*/  IMAD.MOV.U32 R5, RZ, RZ, R14 ;  /* 0x000000ffff057224 */ /* 0x000fce00078e000e */
[----:B------:R-:W-:Y:S05]  /*1b990*/  WARPSYNC.COLLECTIVE R15, `(.L_x_5167) ;  /* 0x000000000f087348 */ /* 0x000fea0003c00000 */
[----:B------:R0:W1:Y:S02]  /*1b9a0*/  SHFL.IDX P6, R14, R13, R12, R11 ;  /* 0x0000000c0d0e7389 */ /* 0x00006400000c000b */
[----:B01----:R-:W-:Y:S01]  /*1b9b0*/  ENDCOLLECTIVE ;  /* 0x000000000000791b */ /* 0x003fe20003800000 */
.L_x_5167:
[----:B------:R-:W-:Y:S05]  /*1b9c0*/  BRA `(.L_x_5168) ;  /* 0xfffffea800847947 */ /* 0x000fea000383ffff */
.L_x_4922:
        /* <DEDUP_REMOVED lines=8> */
.L_x_5170:
[----:B------:R-:W-:Y:S05]  /*1ba50*/  BSYNC B1 ;  /* 0x0000000000017941 */ /* 0x000fea0003800000 */
.L_x_5169:
        /* <DEDUP_REMOVED lines=8> */
.L_x_5171:
[----:B------:R-:W-:Y:S02]  /*1bae0*/  IMAD.MOV.U32 R13, RZ, RZ, R8 ;  /* 0x000000ffff0d7224 */ /* 0x000fe400078e0008 */
[----:B------:R-:W-:-:S07]  /*1baf0*/  IMAD.MOV.U32 R0, RZ, RZ, R14 ;  /* 0x000000ffff007224 */ /* 0x000fce00078e000e */
[----:B------:R-:W-:Y:S05]  /*1bb00*/  WARPSYNC.COLLECTIVE R15, `(.L_x_5172) ;  /* 0x000000000f087348 */ /* 0x000fea0003c00000 */
[----:B------:R0:W1:Y:S02]  /*1bb10*/  SHFL.IDX P6, R14, R13, R12, R11 ;  /* 0x0000000c0d0e7389 */ /* 0x00006400000c000b */
[----:B01----:R-:W-:Y:S01]  /*1bb20*/  ENDCOLLECTIVE ;  /* 0x000000000000791b */ /* 0x003fe20003800000 */
.L_x_5172:
[----:B------:R-:W-:Y:S02]  /*1bb30*/  IMAD.MOV.U32 R13, RZ, RZ, R7 ;  /* 0x000000ffff0d7224 */ /* 0x000fe400078e0007 */
[----:B------:R-:W-:-:S07]  /*1bb40*/  IMAD.MOV.U32 R5, RZ, RZ, R14 ;  /* 0x000000ffff057224 */ /* 0x000fce00078e000e */
[----:B------:R-:W-:Y:S05]  /*1bb50*/  WARPSYNC.COLLECTIVE R15, `(.L_x_5173) ;  /* 0x000000000f087348 */ /* 0x000fea0003c00000 */
[----:B------:R0:W1:Y:S02]  /*1bb60*/  SHFL.IDX P6, R14, R13, R12, R11 ;  /* 0x0000000c0d0e7389 */ /* 0x00006400000c000b */
[----:B01----:R-:W-:Y:S01]  /*1bb70*/  ENDCOLLECTIVE ;  /* 0x000000000000791b */ /* 0x003fe20003800000 */
.L_x_5173:
[----:B------:R-:W-:Y:S05]  /*1bb80*/  BRA `(.L_x_5174) ;  /* 0xfffffea800e47947 */ /* 0x000fea000383ffff */
.L_x_4926:
[----:B0-----:R0:W1:Y:S02]  /*1bb90*/  SYNCS.PHASECHK.TRANS64.TRYWAIT P0, [R18+URZ+0x22800], R35 ;  /* 0x02280023120075a7 */ /* 0x001064000800017f */
[----:B-1----:R-:W-:Y:S05]  /*1bba0*/  @!P0 NANOSLEEP.SYNCS 0x989680 ;  /* 0x009896800000895d */ /* 0x002fea0003900000 */
[----:B------:R-:W1:Y:S02]  /*1bbb0*/  @!P0 SYNCS.PHASECHK.TRANS64 P0, [R18+URZ+0x22800], R35 ;  /* 0x02280023120085a7 */ /* 0x000e64000800007f */
[----:B-1----:R-:W-:Y:S05]  /*1bbc0*/  @!P0 BRA `(.L_x_4926) ;  /* 0xfffffffc00f08947 */ /* 0x002fea000383ffff */
[----:B------:R-:W-:Y:S05]  /*1bbd0*/  BRA `(.L_x_5175) ;  /* 0xfffffeac00cc7947 */ /* 0x000fea000383ffff */
.L_x_4934:
        /* <DEDUP_REMOVED lines=9> */
.L_x_5177:
[----:B------:R-:W-:Y:S05]  /*1bc70*/  BSYNC B1 ;  /* 0x0000000000017941 */ /* 0x000fea0003800000 */
.L_x_5176:
[----:B------:R-:W-:Y:S01]  /*1bc80*/  IMAD.MOV.U32 R13, RZ, RZ, R10 ;  /* 0x000000ffff0d7224 */ /* 0x000fe200078e000a */
[----:B------:R-:W-:Y:S01]  /*1bc90*/  MOV R0, R14 ;  /* 0x0000000e00007202 */ /* 0x000fe20000000f00 */
[----:B------:R-:W-:Y:S01]  /*1bca0*/  IMAD.MOV.U32 R12, RZ, RZ, RZ ;  /* 0x000000ffff0c7224 */ /* 0x000fe200078e00ff */
[----:B------:R-:W-:Y:S01]  /*1bcb0*/  ISETP.GE.AND P0, PT, R16, R35, PT ;  /* 0x000000231000720c */ /* 0x000fe20003f06270 */
[----:B------:R-:W-:Y:S02]  /*1bcc0*/  IMAD.MOV.U32 R11, RZ, RZ, 0x1c1f ;  /* 0x00001c1fff0b7424 */ /* 0x000fe400078e00ff */
[----:B------:R-:W-:Y:S02]  /*1bcd0*/  IMAD.MOV.U32 R15, RZ, RZ, -0x1 ;  /* 0xffffffffff0f7424 */ /* 0x000fe400078e00ff */
[----:B------:R-:W-:-:S08]  /*1bce0*/  IMAD R33, R207, R8, RZ ;  /* 0x00000008cf217224 */ /* 0x000fd000078e02ff */
[----:B------:R-:W-:Y:S05]  /*1bcf0*/  WARPSYNC.COLLECTIVE R15, `(.L_x_5178) ;  /* 0x000000000f087348 */ /* 0x000fea0003c00000 */
[----:B------:R0:W1:Y:S02]  /*1bd00*/  SHFL.IDX P6, R14, R13, R12, R11 ;  /* 0x0000000c0d0e7389 */ /* 0x00006400000c000b */
[----:B01----:R-:W-:Y:S01]  /*1bd10*/  ENDCOLLECTIVE ;  /* 0x000000000000791b */ /* 0x003fe20003800000 */
.L_x_5178:
[----:B------:R-:W-:Y:S01]  /*1bd20*/  ISETP.GE.OR P1, PT, R34, R33, P0 ;  /* 0x000000212200720c */ /* 0x000fe20000726670 */
[----:B------:R-:W-:-:S12]  /*1bd30*/  IMAD.MOV.U32 R13, RZ, RZ, R29 ;  /* 0x000000ffff0d7224 */ /* 0x000fd800078e001d */
[C---:B------:R-:W-:Y:S02]  /*1bd40*/  @!P1 SHF.L.U32 R9, R16.reuse, 0x1, RZ ;  /* 0x0000000110099819 */ /* 0x040fe400000006ff */
[----:B------:R-:W-:Y:S01]  /*1bd50*/  @!P1 SHF.L.U64.HI R21, R16, 0x1, R17 ;  /* 0x0000000110159819 */ /* 0x000fe20000010211 */
[----:B------:R-:W-:-:S07]  /*1bd60*/  IMAD.MOV.U32 R3, RZ, RZ, R14 ;  /* 0x000000ffff037224 */ /* 0x000fce00078e000e */
[----:B------:R-:W-:Y:S05]  /*1bd70*/  WARPSYNC.COLLECTIVE R15, `(.L_x_5179) ;  /* 0x000000000f087348 */ /* 0x000fea0003c00000 */
[----:B------:R0:W1:Y:S02]  /*1bd80*/  SHFL.IDX P6, R14, R13, R12, R11 ;  /* 0x0000000c0d0e7389 */ /* 0x00006400000c000b */
[----:B01----:R-:W-:Y:S01]  /*1bd90*/  ENDCOLLECTIVE ;  /* 0x000000000000791b */ /* 0x003fe20003800000 */
.L_x_5179:
        /* <DEDUP_REMOVED lines=8> */
.L_x_5180:
        /* <DEDUP_REMOVED lines=10> */
.L_x_5181:
[----:B------:R-:W-:Y:S01]  /*1bec0*/  CS2R R40, SRZ ;  /* 0x0000000000287805 */ /* 0x000fe2000001ff00 */
[----:B------:R-:W-:Y:S01]  /*1bed0*/  IMAD.MOV.U32 R13, RZ, RZ, R10 ;  /* 0x000000ffff0d7224 */ /* 0x000fe200078e000a */
[----:B------:R-:W-:Y:S01]  /*1bee0*/  CS2R R38, SRZ ;  /* 0x0000000000267805 */ /* 0x000fe2000001ff00 */
[----:B------:R-:W-:-:S04]  /*1bef0*/  @!P1 IMAD.MOV.U32 R40, RZ, RZ, R4 ;  /* 0x000000ffff289224 */ /* 0x000fc800078e0004 */
[----:B------:R-:W-:-:S05]  /*1bf00*/  IMAD.MOV.U32 R0, RZ, RZ, R40 ;  /* 0x000000ffff007224 */ /* 0x000fca00078e0028 */
[----:B------:R-:W-:Y:S01]  /*1bf10*/  PRMT R48, R48, 0x5410, R0 ;  /* 0x0000541030307816 */ /* 0x000fe20000000000 */
[----:B------:R-:W-:-:S07]  /*1bf20*/  IMAD.MOV.U32 R0, RZ, RZ, R14 ;  /* 0x000000ffff007224 */ /* 0x000fce00078e000e */
[----:B------:R-:W-:Y:S05]  /*1bf30*/  WARPSYNC.COLLECTIVE R15, `(.L_x_5182) ;  /* 0x000000000f087348 */ /* 0x000fea0003c00000 */
[----:B------:R0:W1:Y:S02]  /*1bf40*/  SHFL.IDX P6, R14, R13, R12, R11 ;  /* 0x0000000c0d0e7389 */ /* 0x00006400000c000b */
[----:B01----:R-:W-:Y:S01]  /*1bf50*/  ENDCOLLECTIVE ;  /* 0x000000000000791b */ /* 0x003fe20003800000 */
.L_x_5182:
[----:B------:R-:W-:-:S04]  /*1bf60*/  @!P1 IMAD.MOV.U32 R41, RZ, RZ, R5 ;  /* 0x000000ffff299224 */ /* 0x000fc800078e0005 */
[----:B------:R-:W-:-:S05]  /*1bf70*/  IMAD.MOV.U32 R3, RZ, RZ, R41 ;  /* 0x000000ffff037224 */ /* 0x000fca00078e0029 */
[----:B------:R-:W-:Y:S01]  /*1bf80*/  PRMT R37, R37, 0x5410, R3 ;  /* 0x0000541025257816 */ /* 0x000fe20000000003 */
[----:B------:R-:W-:Y:S02]  /*1bf90*/  IMAD.MOV.U32 R13, RZ, RZ, R29 ;  /* 0x000000ffff0d7224 */ /* 0x000fe400078e001d */
[----:B------:R-:W-:-:S07]  /*1bfa0*/  IMAD.MOV.U32 R3, RZ, RZ, R14 ;  /* 0x000000ffff037224 */ /* 0x000fce00078e000e */
[----:B------:R-:W-:Y:S05]  /*1bfb0*/  WARPSYNC.COLLECTIVE R15, `(.L_x_5183) ;  /* 0x000000000f087348 */ /* 0x000fea0003c00000 */
[----:B------:R0:W1:Y:S02]  /*1bfc0*/  SHFL.IDX P6, R14, R13, R12, R11 ;  /* 0x0000000c0d0e7389 */ /* 0x00006400000c000b */
[----:B01----:R-:W-:Y:S01]  /*1bfd0*/  ENDCOLLECTIVE ;  /* 0x000000000000791b */ /* 0x003fe20003800000 */
.L_x_5183:
[----:B------:R-:W-:Y:S01]  /*1bfe0*/  @!P1 MOV R39, R7 ;  /* 0x0000000700279202 */ /* 0x000fe20000000f00 */
[----:B------:R-:W-:Y:S01]  /*1bff0*/  @!P1 IMAD.MOV.U32 R38, RZ, RZ, R6 ;  /* 0x000000ffff269224 */ /* 0x000fe200078e0006 */
[----:B------:R-:W-:Y:S02]  /*1c000*/  CS2R R6, SRZ ;  /* 0x0000000000067805 */ /* 0x000fe4000001ff00 */
[----:B------:R-:W-:Y:S01]  /*1c010*/  CS2R R4, SRZ ;  /* 0x0000000000047805 */ /* 0x000fe2000001ff00 */
[----:B------:R-:W-:Y:S02]  /*1c020*/  IMAD.MOV.U32 R10, RZ, RZ, R38 ;  /* 0x000000ffff0a7224 */ /* 0x000fe400078e0026 */
[----:B------:R-:W-:Y:S02]  /*1c030*/  IMAD.MOV.U32 R21, RZ, RZ, R39 ;  /* 0x000000ffff157224 */ /* 0x000fe400078e0027 */
[----:B------:R-:W-:Y:S01]  /*1c040*/  @!P1 IMAD.MOV.U32 R6, RZ, RZ, R24 ;  /* 0x000000ffff069224 */ /* 0x000fe200078e0018 */
[----:B------:R-:W-:Y:S01]  /*1c050*/  MOV R13, R28 ;  /* 0x0000001c000d7202 */ /* 0x000fe20000000f00 */
[----:B------:R-:W-:-:S02]  /*1c060*/  @!P1 IMAD.MOV.U32 R7, RZ, RZ, R25 ;  /* 0x000000ffff079224 */ /* 0x000fc400078e0019 */
        /* <DEDUP_REMOVED lines=8> */
.L_x_5184:
[----:B------:R-:W-:Y:S02]  /*1c0f0*/  PRMT R48, R10, 0x7610, R48 ;  /* 0x000076100a307816 */ /* 0x000fe40000000030 */
[----:B------:R-:W-:Y:S01]  /*1c100*/  CS2R R24, SRZ ;  /* 0x0000000000187805 */ /* 0x000fe2000001ff00 */
[----:B------:R-:W-:Y:S01]  /*1c110*/  IMAD.MOV.U32 R11, RZ, RZ, R7 ;  /* 0x000000ffff0b7224 */ /* 0x000fe200078e0007 */
[----:B------:R-:W-:Y:S01]  /*1c120*/  MOV R12, R4 ;  /* 0x00000004000c7202 */ /* 0x000fe20000000f00 */
[----:B------:R-:W-:-:S03]  /*1c130*/  IMAD.MOV.U32 R13, RZ, RZ, R5 ;  /* 0x000000ffff0d7224 */ /* 0x000fc600078e0005 */
[----:B------:R-:W-:Y:S02]  /*1c140*/  PRMT R37, R11, 0x7610, R37 ;  /* 0x000076100b257816 */ /* 0x000fe40000000025 */
[----:B------:R-:W-:Y:S02]  /*1c150*/  PRMT R52, R12, 0x7610, R52 ;  /* 0x000076100c347816 */ /* 0x000fe40000000034 */
[----:B------:R-:W-:Y:S01]  /*1c160*/  PRMT R42, R13, 0x7610, R42 ;  /* 0x000076100d2a7816 */ /* 0x000fe2000000002a */
[----:B------:R-:W-:Y:S06]  /*1c170*/  BRA `(.L_x_5185) ;  /* 0xfffffeb8009c7947 */ /* 0x000fec000383ffff */
.L_x_4938:
[----:B-1----:R1:W2:Y:S02]  /*1c180*/  SYNCS.PHASECHK.TRANS64.TRYWAIT P1, [R18+URZ+0x22800], R11 ;  /* 0x0228000b120075a7 */ /* 0x0022a4000802017f */
[----:B--2---:R-:W-:Y:S05]  /*1c190*/  @!P1 NANOSLEEP.SYNCS 0x989680 ;  /* 0x009896800000995d */ /* 0x004fea0003900000 */
[----:B------:R-:W2:Y:S02]  /*1c1a0*/  @!P1 SYNCS.PHASECHK.TRANS64 P1, [R18+URZ+0x22800], R11 ;  /* 0x0228000b120095a7 */ /* 0x000ea4000802007f */
[----:B--2---:R-:W-:Y:S05]  /*1c1b0*/  @!P1 BRA `(.L_x_4938) ;  /* 0xfffffffc00f09947 */ /* 0x004fea000383ffff */
[----:B------:R-:W-:Y:S05]  /*1c1c0*/  BRA `(.L_x_5186) ;  /* 0xfffffebc00307947 */ /* 0x000fea000383ffff */
.L_x_4944:
[----:B0-----:R0:W3:Y:S02]  /*1c1d0*/  SYNCS.PHASECHK.TRANS64.TRYWAIT P2, [R20+URZ+0x22830], R73 ;  /* 0x02283049140075a7 */ /* 0x0010e4000804017f */
[----:B---3--:R-:W-:Y:S05]  /*1c1e0*/  @!P2 NANOSLEEP.SYNCS 0x989680 ;  /* 0x009896800000a95d */ /* 0x008fea0003900000 */
[----:B------:R-:W3:Y:S02]  /*1c1f0*/  @!P2 SYNCS.PHASECHK.TRANS64 P2, [R20+URZ+0x22830], R73 ;  /* 0x022830491400a5a7 */ /* 0x000ee4000804007f */
[----:B---3--:R-:W-:Y:S05]  /*1c200*/  @!P2 BRA `(.L_x_4944) ;  /* 0xfffffffc00f0a947 */ /* 0x008fea000383ffff */
[----:B------:R-:W-:Y:S05]  /*1c210*/  BRA `(.L_x_4943) ;  /* 0xfffffec800987947 */ /* 0x000fea000383ffff */
.L_x_4949:
[----:B-1----:R1:W2:Y:S02]  /*1c220*/  SYNCS.PHASECHK.TRANS64.TRYWAIT P2, [R20+URZ+0x22850], R73 ;  /* 0x02285049140075a7 */ /* 0x0022a4000804017f */
[----:B--2---:R-:W-:Y:S05]  /*1c230*/  @!P2 NANOSLEEP.SYNCS 0x989680 ;  /* 0x009896800000a95d */ /* 0x004fea0003900000 */
[----:B------:R-:W2:Y:S02]  /*1c240*/  @!P2 SYNCS.PHASECHK.TRANS64 P2, [R20+URZ+0x22850], R73 ;  /* 0x022850491400a5a7 */ /* 0x000ea4000804007f */
[----:B--2---:R-:W-:Y:S05]  /*1c250*/  @!P2 BRA `(.L_x_4949) ;  /* 0xfffffffc00f0a947 */ /* 0x004fea000383ffff */
[----:B------:R-:W-:Y:S05]  /*1c260*/  BRA `(.L_x_4948) ;  /* 0xfffffee800607947 */ /* 0x000fea000383ffff */
.L_x_4954:
[----:B-1----:R1:W2:Y:S02]  /*1c270*/  SYNCS.PHASECHK.TRANS64.TRYWAIT P2, [R211+URZ+0x22830], R212 ;  /* 0x022830d4d30075a7 */ /* 0x0022a4000804017f */
[----:B--2---:R-:W-:Y:S05]  /*1c280*/  @!P2 NANOSLEEP.SYNCS 0x989680 ;  /* 0x009896800000a95d */ /* 0x004fea0003900000 */
[----:B------:R-:W2:Y:S02]  /*1c290*/  @!P2 SYNCS.PHASECHK.TRANS64 P2, [R211+URZ+0x22830], R212 ;  /* 0x022830d4d300a5a7 */ /* 0x000ea4000804007f */
[----:B--2---:R-:W-:Y:S05]  /*1c2a0*/  @!P2 BRA `(.L_x_4954) ;  /* 0xfffffffc00f0a947 */ /* 0x004fea000383ffff */
[----:B------:R-:W-:Y:S05]  /*1c2b0*/  BRA `(.L_x_4953) ;  /* 0xfffffeec00d87947 */ /* 0x000fea000383ffff */
.L_x_4959:
[----:B--2---:R2:W3:Y:S02]  /*1c2c0*/  SYNCS.PHASECHK.TRANS64.TRYWAIT P2, [R211+URZ+0x22850], R212 ;  /* 0x022850d4d30075a7 */ /* 0x0044e4000804017f */
[----:B---3--:R-:W-:Y:S05]  /*1c2d0*/  @!P2 NANOSLEEP.SYNCS 0x989680 ;  /* 0x009896800000a95d */ /* 0x008fea0003900000 */
[----:B------:R-:W3:Y:S02]  /*1c2e0*/  @!P2 SYNCS.PHASECHK.TRANS64 P2, [R211+URZ+0x22850], R212 ;  /* 0x022850d4d300a5a7 */ /* 0x000ee4000804007f */
[----:B---3--:R-:W-:Y:S05]  /*1c2f0*/  @!P2 BRA `(.L_x_4959) ;  /* 0xfffffffc00f0a947 */ /* 0x008fea000383ffff */
[----:B------:R-:W-:Y:S05]  /*1c300*/  BRA `(.L_x_4958) ;  /* 0xffffff1400a87947 */ /* 0x000fea000383ffff */
.L_x_4965:
[----:B-1----:R1:W2:Y:S02]  /*1c310*/  SYNCS.PHASECHK.TRANS64.TRYWAIT P2, [R20+URZ+0x22830], R207 ;  /* 0x022830cf140075a7 */ /* 0x0022a4000804017f */
[----:B--2---:R-:W-:Y:S05]  /*1c320*/  @!P2 NANOSLEEP.SYNCS 0x989680 ;  /* 0x009896800000a95d */ /* 0x004fea0003900000 */
[----:B------:R-:W2:Y:S02]  /*1c330*/  @!P2 SYNCS.PHASECHK.TRANS64 P2, [R20+URZ+0x22830], R207 ;  /* 0x022830cf1400a5a7 */ /* 0x000ea4000804007f */
[----:B--2---:R-:W-:Y:S05]  /*1c340*/  @!P2 BRA `(.L_x_4965) ;  /* 0xfffffffc00f0a947 */ /* 0x004fea000383ffff */
[----:B------:R-:W-:Y:S05]  /*1c350*/  BRA `(.L_x_4964) ;  /* 0xffffff1800dc7947 */ /* 0x000fea000383ffff */
.L_x_4970:
[----:B-1----:R1:W2:Y:S02]  /*1c360*/  SYNCS.PHASECHK.TRANS64.TRYWAIT P2, [R20+URZ+0x22850], R207 ;  /* 0x022850cf140075a7 */ /* 0x0022a4000804017f */
[----:B--2---:R-:W-:Y:S05]  /*1c370*/  @!P2 NANOSLEEP.SYNCS 0x989680 ;  /* 0x009896800000a95d */ /* 0x004fea0003900000 */
[----:B------:R-:W2:Y:S02]  /*1c380*/  @!P2 SYNCS.PHASECHK.TRANS64 P2, [R20+URZ+0x22850], R207 ;  /* 0x022850cf1400a5a7 */ /* 0x000ea4000804007f */
[----:B--2---:R-:W-:Y:S05]  /*1c390*/  @!P2 BRA `(.L_x_4970) ;  /* 0xfffffffc00f0a947 */ /* 0x004fea000383ffff */
[----:B------:R-:W-:Y:S05]  /*1c3a0*/  BRA `(.L_x_4969) ;  /* 0xffffff3800b87947 */ /* 0x000fea000383ffff */
.L_x_4985:
[----:B------:R-:W-:Y:S02]  /*1c3b0*/  IMAD.MOV.U32 R13, RZ, RZ, R4 ;  /* 0x000000ffff0d7224 */ /* 0x000fe400078e0004 */
[----:B------:R-:W-:Y:S02]  /*1c3c0*/  IMAD.MOV.U32 R12, RZ, RZ, RZ ;  /* 0x000000ffff0c7224 */ /* 0x000fe400078e00ff */
[----:B------:R-:W-:Y:S02]  /*1c3d0*/  IMAD.MOV.U32 R11, RZ, RZ, 0x181f ;  /* 0x0000181fff0b7424 */ /* 0x000fe400078e00ff */
[----:B------:R-:W-:-:S07]  /*1c3e0*/  IMAD.MOV.U32 R15, RZ, RZ, -0x1 ;  /* 0xffffffffff0f7424 */ /* 0x000fce00078e00ff */
[----:B-12---:R-:W-:Y:S05]  /*1c3f0*/  WARPSYNC.COLLECTIVE R15, `(.L_x_5187) ;  /* 0x000000000f087348 */ /* 0x006fea0003c00000 */
[----:B------:R0:W3:Y:S02]  /*1c400*/  SHFL.IDX P6, R14, R13, R12, R11 ;  /* 0x0000000c0d0e7389 */ /* 0x0000e400000c000b */
[----:B0123--:R-:W-:Y:S01]  /*1c410*/  ENDCOLLECTIVE ;  /* 0x000000000000791b */ /* 0x00ffe20003800000 */
.L_x_5187:
[----:B------:R-:W-:Y:S02]  /*1c420*/  IMAD.MOV.U32 R13, RZ, RZ, R3 ;  /* 0x000000ffff0d7224 */ /* 0x000fe400078e0003 */
[----:B------:R-:W-:-:S07]  /*1c430*/  IMAD.MOV.U32 R0, RZ, RZ, R14 ;  /* 0x000000ffff007224 */ /* 0x000fce00078e000e */
[----:B------:R-:W-:Y:S05]  /*1c440*/  WARPSYNC.COLLECTIVE R15, `(.L_x_5188) ;  /* 0x000000000f087348 */ /* 0x000fea0003c00000 */
[----:B------:R0:W1:Y:S02]  /*1c450*/  SHFL.IDX P6, R14, R13, R12, R11 ;  /* 0x0000000c0d0e7389 */ /* 0x00006400000c000b */
[----:B01----:R-:W-:Y:S01]  /*1c460*/  ENDCOLLECTIVE ;  /* 0x000000000000791b */ /* 0x003fe20003800000 */
.L_x_5188:
[----:B------:R-:W-:Y:S05]  /*1c470*/  BRA `(.L_x_5189) ;  /* 0xffffff6c00c87947 */ /* 0x000fea000383ffff */
.L_x_4988:
        /* <DEDUP_REMOVED lines=8> */
.L_x_5191:
[----:B------:R-:W-:Y:S05]  /*1c500*/  BSYNC B1 ;  /* 0x0000000000017941 */ /* 0x000fea0003800000 */
.L_x_5190:
        /* <DEDUP_REMOVED lines=8> */
.L_x_5192:
[----:B------:R-:W-:Y:S05]  /*1c590*/  BRA `(.L_x_5193) ;  /* 0xffffff6c00fc7947 */ /* 0x000fea000383ffff */
.L_x_4991:
[----:B------:R-:W-:Y:S01]  /*1c5a0*/  BSSY B1, `(.L_x_5194) ;  /* 0x0000008000017945 */ /* 0x000fe20003800000 */
[----:B0-----:R-:W-:Y:S01]  /*1c5b0*/  MOV R13, R4 ;  /* 0x00000004000d7202 */ /* 0x001fe20000000f00 */
[----:B------:R-:W-:Y:S02]  /*1c5c0*/  IMAD.MOV.U32 R12, RZ, RZ, 0x2 ;  /* 0x00000002ff0c7424 */ /* 0x000fe400078e00ff */
[----:B------:R-:W-:Y:S02]  /*1c5d0*/  IMAD.MOV.U32 R11, RZ, RZ, 0x181f ;  /* 0x0000181fff0b7424 */ /* 0x000fe400078e00ff */
[----:B------:R-:W-:-:S07]  /*1c5e0*/  IMAD.MOV.U32 R15, RZ, RZ, -0x1 ;  /* 0xffffffffff0f7424 */ /* 0x000fce00078e00ff */
[----:B-1234-:R-:W-:Y:S05]  /*1c5f0*/  WARPSYNC.COLLECTIVE R15, `(.L_x_5195) ;  /* 0x000000000f087348 */ /* 0x01efea0003c00000 */
[----:B----4-:R0:W4:Y:S02]  /*1c600*/  SHFL.IDX P6, R14, R13, R12, R11 ;  /* 0x0000000c0d0e7389 */ /* 0x01012400000c000b */
[----:B01234-:R-:W-:Y:S01]  /*1c610*/  ENDCOLLECTIVE ;  /* 0x000000000000791b */ /* 0x01ffe20003800000 */
.L_x_5195:
[----:B------:R-:W-:Y:S05]  /*1c620*/  BSYNC B1 ;  /* 0x0000000000017941 */ /* 0x000fea0003800000 */
.L_x_5194:
        /* <DEDUP_REMOVED lines=8> */
.L_x_5196:
[----:B------:R-:W-:Y:S05]  /*1c6b0*/  BRA `(.L_x_5197) ;  /* 0xffffff70002c7947 */ /* 0x000fea000383ffff */
.L_x_4994:
        /* <DEDUP_REMOVED lines=8> */
.L_x_5199:
[----:B------:R-:W-:Y:S05]  /*1c740*/  BSYNC B1 ;  /* 0x0000000000017941 */ /* 0x000fea0003800000 */
.L_x_5198:
        /* <DEDUP_REMOVED lines=8> */
.L_x_5200:
[----:B------:R-:W-:Y:S05]  /*1c7d0*/  BRA `(.L_x_5201) ;  /* 0xffffff70005c7947 */ /* 0x000fea000383ffff */
.L_x_5011:
[----:B------:R-:W2:Y:S01]  /*1c7e0*/  S2R R9, SR_TID.X ;  /* 0x0000000000097919 */ /* 0x000ea20000002100 */
[----:B------:R-:W-:Y:S01]  /*1c7f0*/  BSSY B1, `(.L_x_5202) ;  /* 0x000000a000017945 */ /* 0x000fe20003800000 */
[----:B------:R-:W-:Y:S02]  /*1c800*/  IMAD.MOV.U32 R12, RZ, RZ, RZ ;  /* 0x000000ffff0c7224 */ /* 0x000fe400078e00ff */
[----:B-1----:R-:W-:Y:S02]  /*1c810*/  IMAD.MOV.U32 R11, RZ, RZ, 0x1f ;  /* 0x0000001fff0b7424 */ /* 0x002fe400078e00ff */
[----:B------:R-:W-:Y:S01]  /*1c820*/  IMAD.MOV.U32 R15, RZ, RZ, -0x1 ;  /* 0xffffffffff0f7424 */ /* 0x000fe200078e00ff */
[----:B--2---:R-:W-:-:S04]  /*1c830*/  SHF.R.U32.HI R9, RZ, 0x5, R9 ;  /* 0x00000005ff097819 */ /* 0x004fc80000011609 */
[----:B------:R-:W-:-:S05]  /*1c840*/  LOP3.LUT R9, R9, 0x3, RZ, 0xc0, !PT ;  /* 0x0000000309097812 */ /* 0x000fca00078ec0ff */
[----:B------:R-:W-:-:S07]  /*1c850*/  IMAD.MOV.U32 R13, RZ, RZ, R9 ;  /* 0x000000ffff0d7224 */ /* 0x000fce00078e0009 */
[----:B0-----:R-:W-:Y:S05]  /*1c860*/  WARPSYNC.COLLECTIVE R15, `(.L_x_5203) ;  /* 0x000000000f087348 */ /* 0x001fea0003c00000 */
[----:B0-----:R0:W1:Y:S02]  /*1c870*/  SHFL.IDX P6, R14, R13, R12, R11 ;  /* 0x0000000c0d0e7389 */ /* 0x00106400000c000b */
[----:B01----:R-:W-:Y:S01]  /*1c880*/  ENDCOLLECTIVE ;  /* 0x000000000000791b */ /* 0x003fe20003800000 */
.L_x_5203:
[----:B------:R-:W-:Y:S05]  /*1c890*/  BSYNC B1 ;  /* 0x0000000000017941 */ /* 0x000fea0003800000 */
.L_x_5202:
[----:B------:R-:W-:Y:S05]  /*1c8a0*/  BRA `(.L_x_5204) ;  /* 0xffffff8400e47947 */ /* 0x000fea000383ffff */
.L_x_5013:
[----:B------:R-:W-:Y:S01]  /*1c8b0*/  BSSY B1, `(.L_x_5205) ;  /* 0x0000006000017945 */ /* 0x000fe20003800000 */
[----:B------:R-:W-:-:S07]  /*1c8c0*/  IMAD.MOV.U32 R15, RZ, RZ, -0x1 ;  /* 0xffffffffff0f7424 */ /* 0x000fce00078e00ff */
[----:B01----:R-:W-:Y:S05]  /*1c8d0*/  WARPSYNC.COLLECTIVE R15, `(.L_x_5206) ;  /* 0x000000000f0c7348 */ /* 0x003fea0003c00000 */
[----:B------:R-:W-:Y:S02]  /*1c8e0*/  ELECT P6, UR62, PT ;  /* 0x00000000003e782f */ /* 0x000fe400038c0000 */
[----:B------:R-:W-:Y:S01]  /*1c8f0*/  MOV R14, UR62 ;  /* 0x0000003e000e7c02 */ /* 0x000fe20008000f00 */
[----:B01----:R-:W-:Y:S10]  /*1c900*/  ENDCOLLECTIVE ;  /* 0x000000000000791b */ /* 0x003ff40003800000 */
.L_x_5206:
[----:B------:R-:W-:Y:S05]  /*1c910*/  BSYNC B1 ;  /* 0x0000000000017941 */ /* 0x000fea0003800000 */
.L_x_5205:
[----:B------:R-:W-:Y:S05]  /*1c920*/  BRA `(.L_x_5012) ;  /* 0xffffff8400dc7947 */ /* 0x000fea000383ffff */
.L_x_5015:
[----:B0-----:R-:W2:Y:S02]  /*1c930*/  LDL R5, [R1+0x4] ;  /* 0x0000040001057983 */ /* 0x001ea40000100800 */
[----:B--2---:R0:W2:Y:S02]  /*1c940*/  SYNCS.PHASECHK.TRANS64.TRYWAIT P0, [R5+URZ+0x22820], R4 ;  /* 0x02282004050075a7 */ /* 0x0040a4000800017f */
[----:B--2---:R-:W-:Y:S05]  /*1c950*/  @!P0 NANOSLEEP.SYNCS 0x989680 ;  /* 0x009896800000895d */ /* 0x004fea0003900000 */
[----:B------:R-:W2:Y:S02]  /*1c960*/  @!P0 SYNCS.PHASECHK.TRANS64 P0, [R5+URZ+0x22820], R4 ;  /* 0x02282004050085a7 */ /* 0x000ea4000800007f */
[----:B--2---:R-:W-:Y:S05]  /*1c970*/  @!P0 BRA `(.L_x_5015) ;  /* 0xfffffffc00ec8947 */ /* 0x004fea000383ffff */
[----:B------:R-:W-:Y:S05]  /*1c980*/  BRA `(.L_x_5207) ;  /* 0xffffff8400ec7947 */ /* 0x000fea000383ffff */
.L_x_5019:
[----:B0-----:R0:W2:Y:S02]  /*1c990*/  SYNCS.PHASECHK.TRANS64.TRYWAIT P0, [R4+URZ+0x228a0], R9 ;  /* 0x0228a009040075a7 */ /* 0x0010a4000800017f */
[----:B--2---:R-:W-:Y:S05]  /*1c9a0*/  @!P0 NANOSLEEP.SYNCS 0x989680 ;  /* 0x009896800000895d */ /* 0x004fea0003900000 */
[----:B------:R-:W2:Y:S02]  /*1c9b0*/  @!P0 SYNCS.PHASECHK.TRANS64 P0, [R4+URZ+0x228a0], R9 ;  /* 0x0228a009040085a7 */ /* 0x000ea4000800007f */
[----:B--2---:R-:W-:Y:S05]  /*1c9c0*/  @!P0 BRA `(.L_x_5019) ;  /* 0xfffffffc00f08947 */ /* 0x004fea000383ffff */
[----:B------:R-:W-:Y:S05]  /*1c9d0*/  BRA `(.L_x_5208) ;  /* 0xffffff8800107947 */ /* 0x000fea000383ffff */
.L_x_5024:
[----:B-1----:R1:W2:Y:S02]  /*1c9e0*/  SYNCS.PHASECHK.TRANS64.TRYWAIT P0, [R4+URZ+0x228c0], R9 ;  /* 0x0228c009040075a7 */ /* 0x0022a4000800017f */
[----:B--2---:R-:W-:Y:S05]  /*1c9f0*/  @!P0 NANOSLEEP.SYNCS 0x989680 ;  /* 0x009896800000895d */ /* 0x004fea0003900000 */
[----:B------:R-:W2:Y:S02]  /*1ca00*/  @!P0 SYNCS.PHASECHK.TRANS64 P0, [R4+URZ+0x228c0], R9 ;  /* 0x0228c009040085a7 */ /* 0x000ea4000800007f */
[----:B--2---:R-:W-:Y:S05]  /*1ca10*/  @!P0 BRA `(.L_x_5024) ;  /* 0xfffffffc00f08947 */ /* 0x004fea000383ffff */
[----:B------:R-:W-:Y:S05]  /*1ca20*/  BRA `(.L_x_5209) ;  /* 0xffffff8800947947 */ /* 0x000fea000383ffff */
.L_x_5034:
[----:B0-----:R0:W2:Y:S02]  /*1ca30*/  SYNCS.PHASECHK.TRANS64.TRYWAIT P1, [R5+URZ+0x228a0], R6 ;  /* 0x0228a006050075a7 */ /* 0x0010a4000802017f */
[----:B--2---:R-:W-:Y:S05]  /*1ca40*/  @!P1 NANOSLEEP.SYNCS 0x989680 ;  /* 0x009896800000995d */ /* 0x004fea0003900000 */
[----:B------:R-:W2:Y:S02]  /*1ca50*/  @!P1 SYNCS.PHASECHK.TRANS64 P1, [R5+URZ+0x228a0], R6 ;  /* 0x0228a006050095a7 */ /* 0x000ea4000802007f */
[----:B--2---:R-:W-:Y:S05]  /*1ca60*/  @!P1 BRA `(.L_x_5034) ;  /* 0xfffffffc00f09947 */ /* 0x004fea000383ffff */
[----:B------:R-:W-:Y:S05]  /*1ca70*/  BRA `(.L_x_5210) ;  /* 0xffffff90002c7947 */ /* 0x000fea000383ffff */
.L_x_5039:
[----:B-1----:R1:W2:Y:S02]  /*1ca80*/  SYNCS.PHASECHK.TRANS64.TRYWAIT P1, [R5+URZ+0x228c0], R6 ;  /* 0x0228c006050075a7 */ /* 0x0022a4000802017f */
[----:B--2---:R-:W-:Y:S05]  /*1ca90*/  @!P1 NANOSLEEP.SYNCS 0x989680 ;  /* 0x009896800000995d */ /* 0x004fea0003900000 */
[----:B------:R-:W2:Y:S02]  /*1caa0*/  @!P1 SYNCS.PHASECHK.TRANS64 P1, [R5+URZ+0x228c0], R6 ;  /* 0x0228c006050095a7 */ /* 0x000ea4000802007f */
[----:B--2---:R-:W-:Y:S05]  /*1cab0*/  @!P1 BRA `(.L_x_5039) ;  /* 0xfffffffc00f09947 */ /* 0x004fea000383ffff */
[----:B------:R-:W-:Y:S05]  /*1cac0*/  BRA `(.L_x_5211) ;  /* 0xffffff9000ac7947 */ /* 0x000fea000383ffff */
.L_x_5055:
[----:B------:R-:W2:Y:S01]  /*1cad0*/  S2R R5, SR_TID.X ;  /* 0x0000000000057919 */ /* 0x000ea20000002100 */
[----:B------:R-:W-:Y:S01]  /*1cae0*/  BSSY B0, `(.L_x_5212) ;  /* 0x000000a000007945 */ /* 0x000fe20003800000 */
[----:B------:R-:W-:Y:S01]  /*1caf0*/  MOV R12, RZ ;  /* 0x000000ff000c7202 */ /* 0x000fe20000000f00 */
        /* <DEDUP_REMOVED lines=8> */
.L_x_5213:
[----:B------:R-:W-:Y:S05]  /*1cb80*/  BSYNC B0 ;  /* 0x0000000000007941 */ /* 0x000fea0003800000 */
.L_x_5212:
[----:B------:R-:W-:Y:S05]  /*1cb90*/  BRA `(.L_x_5214) ;  /* 0xffffff9c00cc7947 */ /* 0x000fea000383ffff */
.L_x_5057:
[----:B------:R-:W-:Y:S01]  /*1cba0*/  BSSY B0, `(.L_x_5215) ;  /* 0x0000006000007945 */ /* 0x000fe20003800000 */
[----:B------:R-:W-:-:S07]  /*1cbb0*/  IMAD.MOV.U32 R15, RZ, RZ, -0x1 ;  /* 0xffffffffff0f7424 */ /* 0x000fce00078e00ff */
[----:B01----:R-:W-:Y:S05]  /*1cbc0*/  WARPSYNC.COLLECTIVE R15, `(.L_x_5216) ;  /* 0x000000000f0c7348 */ /* 0x003fea0003c00000 */
[----:B------:R-:W-:Y:S02]  /*1cbd0*/  ELECT P6, UR62, PT ;  /* 0x00000000003e782f */ /* 0x000fe400038c0000 */
[----:B------:R-:W-:Y:S01]  /*1cbe0*/  MOV R14, UR62 ;  /* 0x0000003e000e7c02 */ /* 0x000fe20008000f00 */
[----:B01----:R-:W-:Y:S10]  /*1cbf0*/  ENDCOLLECTIVE ;  /* 0x000000000000791b */ /* 0x003ff40003800000 */
.L_x_5216:
[----:B------:R-:W-:Y:S05]  /*1cc00*/  BSYNC B0 ;  /* 0x0000000000007941 */ /* 0x000fea0003800000 */
.L_x_5215:
[----:B------:R-:W-:Y:S05]  /*1cc10*/  BRA `(.L_x_5217) ;  /* 0xffffff9c00dc7947 */ /* 0x000fea000383ffff */
.L_x_5059:
[----:B0-----:R0:W2:Y:S02]  /*1cc20*/  SYNCS.PHASECHK.TRANS64.TRYWAIT P0, [R0+URZ+0x22840], R2 ;  /* 0x02284002000075a7 */ /* 0x0010a4000800017f */
[----:B--2---:R-:W-:Y:S05]  /*1cc30*/  @!P0 NANOSLEEP.SYNCS 0x989680 ;  /* 0x009896800000895d */ /* 0x004fea0003900000 */
[----:B------:R-:W2:Y:S02]  /*1cc40*/  @!P0 SYNCS.PHASECHK.TRANS64 P0, [R0+URZ+0x22840], R2 ;  /* 0x02284002000085a7 */ /* 0x000ea4000800007f */
[----:B--2---:R-:W-:Y:S05]  /*1cc50*/  @!P0 BRA `(.L_x_5059) ;  /* 0xfffffffc00f08947 */ /* 0x004fea000383ffff */
[----:B------:R-:W-:Y:S05]  /*1cc60*/  BRA `(.L_x_5218) ;  /* 0xffffffa000487947 */ /* 0x000fea000383ffff */
.L_x_5063:
[----:B------:R-:W2:Y:S01]  /*1cc70*/  LDL.LU R11, [R1+0x3c] ;  /* 0x00003c00010b7983 */ /* 0x000ea20000300800 */
[----:B------:R-:W-:Y:S02]  /*1cc80*/  IMAD.MOV.U32 R13, RZ, RZ, R0 ;  /* 0x000000ffff0d7224 */ /* 0x000fe400078e0000 */
[----:B------:R-:W-:Y:S02]  /*1cc90*/  IMAD.MOV.U32 R12, RZ, RZ, RZ ;  /* 0x000000ffff0c7224 */ /* 0x000fe400078e00ff */
[----:B------:R-:W-:Y:S02]  /*1cca0*/  IMAD.MOV.U32 R15, RZ, RZ, -0x1 ;  /* 0xffffffffff0f7424 */ /* 0x000fe400078e00ff */
[----:B------:R-:W-:Y:S02]  /*1ccb0*/  IMAD R17, R17, 0x80, R8 ;  /* 0x0000008011117824 */ /* 0x000fe400078e0208 */
[----:B--2---:R-:W-:Y:S02]  /*1ccc0*/  IMAD R2, R11, R7, RZ ;  /* 0x000000070b027224 */ /* 0x004fe400078e02ff */
[----:B------:R-:W-:-:S03]  /*1ccd0*/  IMAD.MOV.U32 R11, RZ, RZ, 0x181f ;  /* 0x0000181fff0b7424 */ /* 0x000fc600078e00ff */
[----:B------:R-:W-:-:S13]  /*1cce0*/  ISETP.GE.AND P1, PT, R17, R2, PT ;  /* 0x000000021100720c */ /* 0x000fda0003f26270 */
[----:B-----5:R-:W-:Y:S05]  /*1ccf0*/  WARPSYNC.COLLECTIVE R15, `(.L_x_5219) ;  /* 0x000000000f087348 */ /* 0x020fea0003c00000 */
[----:B------:R0:W1:Y:S02]  /*1cd00*/  SHFL.IDX P6, R14, R13, R12, R11 ;  /* 0x0000000c0d0e7389 */ /* 0x00006400000c000b */
[----:B01---5:R-:W-:Y:S01]  /*1cd10*/  ENDCOLLECTIVE ;  /* 0x000000000000791b */ /* 0x023fe20003800000 */
.L_x_5219:
[----:B------:R-:W-:Y:S01]  /*1cd20*/  IMAD.MOV.U32 R13, RZ, RZ, R3 ;  /* 0x000000ffff0d7224 */ /* 0x000fe200078e0003 */
[----:B------:R-:W-:-:S07]  /*1cd30*/  MOV R4, R14 ;  /* 0x0000000e00047202 */ /* 0x000fce0000000f00 */
[----:B------:R-:W-:Y:S05]  /*1cd40*/  WARPSYNC.COLLECTIVE R15, `(.L_x_5220) ;  /* 0x000000000f087348 */ /* 0x000fea0003c00000 */
[----:B------:R0:W1:Y:S02]  /*1cd50*/  SHFL.IDX P6, R14, R13, R12, R11 ;  /* 0x0000000c0d0e7389 */ /* 0x00006400000c000b */
[----:B01----:R-:W-:Y:S01]  /*1cd60*/  ENDCOLLECTIVE ;  /* 0x000000000000791b */ /* 0x003fe20003800000 */
.L_x_5220:
[----:B------:R-:W-:Y:S02]  /*1cd70*/  IMAD.MOV.U32 R13, RZ, RZ, R0 ;  /* 0x000000ffff0d7224 */ /* 0x000fe400078e0000 */
[----:B------:R-:W-:Y:S02]  /*1cd80*/  IMAD.MOV.U32 R12, RZ, RZ, 0x1 ;  /* 0x00000001ff0c7424 */ /* 0x000fe400078e00ff */
[----:B------:R-:W-:-:S07]  /*1cd90*/  IMAD.MOV.U32 R5, RZ, RZ, R14 ;  /* 0x000000ffff057224 */ /* 0x000fce00078e000e */
[----:B------:R-:W-:Y:S05]  /*1cda0*/  WARPSYNC.COLLECTIVE R15, `(.L_x_5221) ;  /* 0x000000000f087348 */ /* 0x000fea0003c00000 */
[----:B------:R0:W1:Y:S02]  /*1cdb0*/  SHFL.IDX P6, R14, R13, R12, R11 ;  /* 0x0000000c0d0e7389 */ /* 0x00006400000c000b */
[----:B01----:R-:W-:Y:S01]  /*1cdc0*/  ENDCOLLECTIVE ;  /* 0x000000000000791b */ /* 0x003fe20003800000 */
.L_x_5221:
        /* <DEDUP_REMOVED lines=10> */
.L_x_5222:
        /* <DEDUP_REMOVED lines=8> */
[----:B------:R-:W-:-:S12]  /*1cef0*/  IMAD.MOV.U32 R4, RZ, RZ, R14 ;  /* 0x000000ffff047224 */ /* 0x000fd800078e000e */
[----:B------:R-:W-:Y:S05]  /*1cf00*/  WARPSYNC.COLLECTIVE R15, `(.L_x_5223) ;  /* 0x000000000f087348 */ /* 0x000fea0003c00000 */
[----:B------:R0:W1:Y:S02]  /*1cf10*/  SHFL.IDX P6, R14, R13, R12, R11 ;  /* 0x0000000c0d0e7389 */ /* 0x00006400000c000b */
[----:B01----:R-:W-:Y:S01]  /*1cf20*/  ENDCOLLECTIVE ;  /* 0x000000000000791b */ /* 0x003fe20003800000 */
.L_x_5223:
[----:B------:R-:W-:-:S05]  /*1cf30*/  @!P1 LEA R5, P2, R10, R4, 0x1 ;  /* 0x000000040a059211 */ /* 0x000fca00078408ff */
[----:B------:R-:W-:Y:S01]  /*1cf40*/  @!P1 IMAD.X R4, RZ, RZ, R6, P2 ;  /* 0x000000ffff049224 */ /* 0x000fe200010e0606 */
[----:B------:R-:W-:-:S04]  /*1cf50*/  MOV R13, R3 ;  /* 0x00000003000d7202 */ /* 0x000fc80000000f00 */
[----:B------:R-:W-:-:S04]  /*1cf60*/  @!P1 LOP3.LUT R5, R5, R4, RZ, 0x3c, !PT ;  /* 0x0000000405059212 */ /* 0x000fc800078e3cff */
[----:B------:R-:W-:Y:S01]  /*1cf70*/  @!P1 LOP3.LUT R4, R5, R4, RZ, 0x3c, !PT ;  /* 0x0000000405049212 */ /* 0x000fe200078e3cff */
[----:B------:R-:W-:-:S07]  /*1cf80*/  IMAD.MOV.U32 R6, RZ, RZ, R14 ;  /* 0x000000ffff067224 */ /* 0x000fce00078e000e */
[----:B------:R-:W-:Y:S05]  /*1cf90*/  WARPSYNC.COLLECTIVE R15, `(.L_x_5224) ;  /* 0x000000000f087348 */ /* 0x000fea0003c00000 */
[----:B------:R0:W1:Y:S02]  /*1cfa0*/  SHFL.IDX P6, R14, R13, R12, R11 ;  /* 0x0000000c0d0e7389 */ /* 0x00006400000c000b */
[----:B01----:R-:W-:Y:S01]  /*1cfb0*/  ENDCOLLECTIVE ;  /* 0x000000000000791b */ /* 0x003fe20003800000 */
.L_x_5224:
        /* <DEDUP_REMOVED lines=8> */
[----:B------:R-:W-:Y:S01]  /*1d040*/  ISETP.GE.AND P1, PT, R4, R2, PT ;  /* 0x000000020400720c */ /* 0x000fe20003f26270 */
[----:B------:R-:W-:-:S12]  /*1d050*/  IMAD.MOV.U32 R4, RZ, RZ, R14 ;  /* 0x000000ffff047224 */ /* 0x000fd800078e000e */
[----:B------:R-:W-:Y:S05]  /*1d060*/  WARPSYNC.COLLECTIVE R15, `(.L_x_5225) ;  /* 0x000000000f087348 */ /* 0x000fea0003c00000 */
[----:B------:R0:W1:Y:S02]  /*1d070*/  SHFL.IDX P6, R14, R13, R12, R11 ;  /* 0x0000000c0d0e7389 */ /* 0x00006400000c000b */
[----:B01----:R-:W-:Y:S01]  /*1d080*/  ENDCOLLECTIVE ;  /* 0x000000000000791b */ /* 0x003fe20003800000 */
.L_x_5225:
[----:B------:R-:W-:Y:S01]  /*1d090*/  @!P1 LEA R5, P2, R10, R4, 0x1 ;  /* 0x000000040a059211 */ /* 0x000fe200078408ff */
[----:B------:R-:W-:-:S04]  /*1d0a0*/  IMAD.MOV.U32 R13, RZ, RZ, R3 ;  /* 0x000000ffff0d7224 */ /* 0x000fc800078e0003 */
[----:B------:R-:W-:-:S05]  /*1d0b0*/  @!P1 IMAD.X R4, RZ, RZ, R6, P2 ;  /* 0x000000ffff049224 */ /* 0x000fca00010e0606 */
[----:B------:R-:W-:Y:S01]  /*1d0c0*/  @!P1 LOP3.LUT R5, R5, R4, RZ, 0x3c, !PT ;  /* 0x0000000405059212 */ /* 0x000fe200078e3cff */
[----:B------:R-:W-:-:S03]  /*1d0d0*/  IMAD.MOV.U32 R6, RZ, RZ, R14 ;  /* 0x000000ffff067224 */ /* 0x000fc600078e000e */
[----:B------:R-:W-:-:S07]  /*1d0e0*/  @!P1 LOP3.LUT R4, R5, R4, RZ, 0x3c, !PT ;  /* 0x0000000405049212 */ /* 0x000fce00078e3cff */
[----:B------:R-:W-:Y:S05]  /*1d0f0*/  WARPSYNC.COLLECTIVE R15, `(.L_x_5226) ;  /* 0x000000000f087348 */ /* 0x000fea0003c00000 */
[----:B------:R0:W1:Y:S02]  /*1d100*/  SHFL.IDX P6, R14, R13, R12, R11 ;  /* 0x0000000c0d0e7389 */ /* 0x00006400000c000b */
[----:B01----:R-:W-:Y:S01]  /*1d110*/  ENDCOLLECTIVE ;  /* 0x000000000000791b */ /* 0x003fe20003800000 */
.L_x_5226:
        /* <DEDUP_REMOVED lines=8> */
[----:B------:R-:W-:Y:S02]  /*1d1a0*/  ISETP.GE.AND P1, PT, R4, R2, PT ;  /* 0x000000020400720c */ /* 0x000fe40003f26270 */
[----:B------:R-:W-:-:S11]  /*1d1b0*/  MOV R4, R14 ;  /* 0x0000000e00047202 */ /* 0x000fd60000000f00 */
[----:B------:R-:W-:Y:S05]  /*1d1c0*/  WARPSYNC.COLLECTIVE R15, `(.L_x_5227) ;  /* 0x000000000f087348 */ /* 0x000fea0003c00000 */
[----:B------:R0:W1:Y:S02]  /*1d1d0*/  SHFL.IDX P6, R14, R13, R12, R11 ;  /* 0x0000000c0d0e7389 */ /* 0x00006400000c000b */
[----:B01----:R-:W-:Y:S01]  /*1d1e0*/  ENDCOLLECTIVE ;  /* 0x000000000000791b */ /* 0x003fe20003800000 */
.L_x_5227:
        /* <DEDUP_REMOVED lines=9> */
.L_x_5228:
        /* <DEDUP_REMOVED lines=13> */
.L_x_5229:
[----:B------:R-:W-:Y:S01]  /*1d350*/  @!P1 LEA R5, P2, R10, R4, 0x1 ;  /* 0x000000040a059211 */ /* 0x000fe200078408ff */
[----:B------:R-:W-:-:S03]  /*1d360*/  IMAD.MOV.U32 R13, RZ, RZ, R3 ;  /* 0x000000ffff0d7224 */ /* 0x000fc600078e0003 */
[----:B------:R-:W-:-:S04]  /*1d370*/  @!P1 IADD3.X R4, RZ, R6, RZ, P2, !PT ;  /* 0x00000006ff049210 */ /* 0x000fc800017fe4ff */
[----:B------:R-:W-:-:S04]  /*1d380*/  @!P1 LOP3.LUT R5, R5, R4, RZ, 0x3c, !PT ;  /* 0x0000000405059212 */ /* 0x000fc800078e3cff */
[----:B------:R-:W-:Y:S01]  /*1d390*/  @!P1 LOP3.LUT R4, R5, R4, RZ, 0x3c, !PT ;  /* 0x0000000405049212 */ /* 0x000fe200078e3cff */
[----:B------:R-:W-:-:S07]  /*1d3a0*/  IMAD.MOV.U32 R6, RZ, RZ, R14 ;  /* 0x000000ffff067224 */ /* 0x000fce00078e000e */
[----:B------:R-:W-:Y:S05]  /*1d3b0*/  WARPSYNC.COLLECTIVE R15, `(.L_x_5230) ;  /* 0x000000000f087348 */ /* 0x000fea0003c00000 */
[----:B------:R0:W1:Y:S02]  /*1d3c0*/  SHFL.IDX P6, R14, R13, R12, R11 ;  /* 0x0000000c0d0e7389 */ /* 0x00006400000c000b */
[----:B01----:R-:W-:Y:S01]  /*1d3d0*/  ENDCOLLECTIVE ;  /* 0x000000000000791b */ /* 0x003fe20003800000 */
.L_x_5230:
[----:B------:R-:W-:-:S05]  /*1d3e0*/  @!P1 LOP3.LUT R5, R5, R4, RZ, 0x3c, !PT ;  /* 0x0000000405059212 */ /* 0x000fca00078e3cff */
[----:B------:R-:W-:Y:S01]  /*1d3f0*/  @!PT LDS RZ, [RZ] ;  /* 0x00000000fffff984 */ /* 0x000fe20000000800 */
[----:B------:R-:W-:Y:S01]  /*1d400*/  @!PT LDS RZ, [RZ] ;  /* 0x00000000fffff984 */ /* 0x000fe20000000800 */
[----:B------:R-:W-:Y:S01]  /*1d410*/  @!PT LDS RZ, [RZ] ;  /* 0x00000000fffff984 */ /* 0x000fe20000000800 */
[----:B------:R0:W-:Y:S01]  /*1d420*/  @!P1 LDGSTS.E.BYPASS.LTC128B.128 [R9+0x1a400], desc[UR40][R4.64], !P0 ;  /* 0x1a40000004099fae */ /* 0x0001e2000c101d68 */
[----:B------:R-:W-:Y:S01]  /*1d430*/  MOV R13, R0 ;  /* 0x00000000000d7202 */ /* 0x000fe20000000f00 */
[----:B------:R-:W-:Y:S02]  /*1d440*/  IMAD.MOV.U32 R12, RZ, RZ, 0x6 ;  /* 0x00000006ff0c7424 */ /* 0x000fe400078e00ff */
[----:B0-----:R-:W-:-:S05]  /*1d450*/  VIADD R4, R17, 0x50 ;  /* 0x0000005011047836 */ /* 0x001fca0000000000 */
[----:B------:R-:W-:Y:S01]  /*1d460*/  ISETP.GE.AND P1, PT, R4, R2, PT ;  /* 0x000000020400720c */ /* 0x000fe20003f26270 */
[----:B------:R-:W-:-:S12]  /*1d470*/  IMAD.MOV.U32 R4, RZ, RZ, R14 ;  /* 0x000000ffff047224 */ /* 0x000fd800078e000e */
[----:B------:R-:W-:Y:S05]  /*1d480*/  WARPSYNC.COLLECTIVE R15, `(.L_x_5231) ;  /* 0x000000000f087348 */ /* 0x000fea0003c00000 */
[----:B------:R0:W1:Y:S02]  /*1d490*/  SHFL.IDX P6, R14, R13, R12, R11 ;  /* 0x0000000c0d0e7389 */ /* 0x00006400000c000b */
[----:B01----:R-:W-:Y:S01]  /*1d4a0*/  ENDCOLLECTIVE ;  /* 0x000000000000791b */ /* 0x003fe20003800000 */
.L_x_5231:
        /* <DEDUP_REMOVED lines=9> */
.L_x_5232:
[----:B------:R-:W-:-:S05]  /*1d540*/  @!P1 LOP3.LUT R5, R5, R4, RZ, 0x3c, !PT ;  /* 0x0000000405059212 */ /* 0x000fca00078e3cff */
[----:B------:R-:W-:Y:S01]  /*1d550*/  @!PT LDS RZ, [RZ] ;  /* 0x00000000fffff984 */ /* 0x000fe20000000800 */
[----:B------:R-:W-:Y:S01]  /*1d560*/  @!PT LDS RZ, [RZ] ;  /* 0x00000000fffff984 */ /* 0x000fe20000000800 */
[----:B------:R-:W-:Y:S01]  /*1d570*/  @!PT LDS RZ, [RZ] ;  /* 0x00000000fffff984 */ /* 0x000fe20000000800 */
[----:B------:R0:W-:Y:S01]  /*1d580*/  @!P1 LDGSTS.E.BYPASS.LTC128B.128 [R9+0x1ac00], desc[UR40][R4.64], !P0 ;  /* 0x1ac0000004099fae */ /* 0x0001e2000c101d68 */
[----:B------:R-:W-:Y:S01]  /*1d590*/  IMAD.MOV.U32 R13, RZ, RZ, R0 ;  /* 0x000000ffff0d7224 */ /* 0x000fe200078e0000 */
[----:B------:R-:W-:Y:S01]  /*1d5a0*/  MOV R12, 0x7 ;  /* 0x00000007000c7802 */ /* 0x000fe20000000f00 */
[----:B0-----:R-:W-:Y:S02]  /*1d5b0*/  VIADD R5, R17, 0x60 ;  /* 0x0000006011057836 */ /* 0x001fe40000000000 */
[----:B------:R-:W-:-:S03]  /*1d5c0*/  IMAD.MOV.U32 R4, RZ, RZ, R14 ;  /* 0x000000ffff047224 */ /* 0x000fc600078e000e */
[----:B------:R-:W-:-:S13]  /*1d5d0*/  ISETP.GE.AND P1, PT, R5, R2, PT ;  /* 0x000000020500720c */ /* 0x000fda0003f26270 */
[----:B------:R-:W-:Y:S05]  /*1d5e0*/  WARPSYNC.COLLECTIVE R15, `(.L_x_5233) ;  /* 0x000000000f087348 */ /* 0x000fea0003c00000 */
[----:B------:R0:W1:Y:S02]  /*1d5f0*/  SHFL.IDX P6, R14, R13, R12, R11 ;  /* 0x0000000c0d0e7389 */ /* 0x00006400000c000b */
[----:B01----:R-:W-:Y:S01]  /*1d600*/  ENDCOLLECTIVE ;  /* 0x000000000000791b */ /* 0x003fe20003800000 */
.L_x_5233:
        /* <DEDUP_REMOVED lines=9> */
.L_x_5234:
[----:B------:R-:W-:-:S05]  /*1d6a0*/  @!P1 LOP3.LUT R5, R5, R4, RZ, 0x3c, !PT ;  /* 0x0000000405059212 */ /* 0x000fca00078e3cff */
[----:B------:R-:W-:Y:S01]  /*1d6b0*/  @!PT LDS RZ, [RZ] ;  /* 0x00000000fffff984 */ /* 0x000fe20000000800 */
[----:B------:R-:W-:Y:S01]  /*1d6c0*/  @!PT LDS RZ, [RZ] ;  /* 0x00000000fffff984 */ /* 0x000fe20000000800 */
[----:B------:R-:W-:Y:S01]  /*1d6d0*/  @!PT LDS RZ, [RZ] ;  /* 0x00000000fffff984 */ /* 0x000fe20000000800 */
[----:B------:R0:W-:Y:S01]  /*1d6e0*/  @!P1 LDGSTS.E.BYPASS.LTC128B.128 [R9+0x1b400], desc[UR40][R4.64], !P0 ;  /* 0x1b40000004099fae */ /* 0x0001e2000c101d68 */
[----:B------:R-:W-:Y:S01]  /*1d6f0*/  IMAD.MOV.U32 R3, RZ, RZ, R14 ;  /* 0x000000ffff037224 */ /* 0x000fe200078e000e */
[----:B------:R-:W-:Y:S06]  /*1d700*/  BRA `(.L_x_5235) ;  /* 0xffffffa000f87947 */ /* 0x000fec000383ffff */
.L_x_5066:
[----:B-1----:R-:W3:Y:S02]  /*1d710*/  LDL R2, [R1+0x4] ;  /* 0x0000040001027983 */ /* 0x002ee40000100800 */
[----:B---3--:R1:W3:Y:S02]  /*1d720*/  SYNCS.PHASECHK.TRANS64.TRYWAIT P0, [R2+URZ+0x22820], R0 ;  /* 0x02282000020075a7 */ /* 0x0082e4000800017f */
[----:B---3--:R-:W-:Y:S05]  /*1d730*/  @!P0 NANOSLEEP.SYNCS 0x989680 ;  /* 0x009896800000895d */ /* 0x008fea0003900000 */
[----:B------:R-:W3:Y:S02]  /*1d740*/  @!P0 SYNCS.PHASECHK.TRANS64 P0, [R2+URZ+0x22820], R0 ;  /* 0x02282000020085a7 */ /* 0x000ee4000800007f */
[----:B---3--:R-:W-:Y:S05]  /*1d750*/  @!P0 BRA `(.L_x_5066) ;  /* 0xfffffffc00ec8947 */ /* 0x008fea000383ffff */
[----:B------:R-:W-:Y:S05]  /*1d760*/  BRA `(.L_x_5236) ;  /* 0xffffffa400587947 */ /* 0x000fea000383ffff */
.L_x_5070:
[----:B0-----:R0:W1:Y:S02]  /*1d770*/  SYNCS.PHASECHK.TRANS64.TRYWAIT P0, [R2+URZ+0x22860], R0 ;  /* 0x02286000020075a7 */ /* 0x001064000800017f */
[----:B-1----:R-:W-:Y:S05]  /*1d780*/  @!P0 NANOSLEEP.SYNCS 0x989680 ;  /* 0x009896800000895d */ /* 0x002fea0003900000 */
[----:B------:R-:W1:Y:S02]  /*1d790*/  @!P0 SYNCS.PHASECHK.TRANS64 P0, [R2+URZ+0x22860], R0 ;  /* 0x02286000020085a7 */ /* 0x000e64000800007f */
[----:B-1----:R-:W-:Y:S05]  /*1d7a0*/  @!P0 BRA `(.L_x_5070) ;  /* 0xfffffffc00f08947 */ /* 0x002fea000383ffff */
[----:B------:R-:W-:Y:S05]  /*1d7b0*/  BRA `(.L_x_5237) ;  /* 0xffffffa400847947 */ /* 0x000fea000383ffff */
.L_x_5085:
[----:B-1----:R1:W2:Y:S02]  /*1d7c0*/  SYNCS.PHASECHK.TRANS64.TRYWAIT P0, [R2+URZ+0x22840], R6 ;  /* 0x02284006020075a7 */ /* 0x0022a4000800017f */
[----:B--2---:R-:W-:Y:S05]  /*1d7d0*/  @!P0 NANOSLEEP.SYNCS 0x989680 ;  /* 0x009896800000895d */ /* 0x004fea0003900000 */
[----:B------:R-:W2:Y:S02]  /*1d7e0*/  @!P0 SYNCS.PHASECHK.TRANS64 P0, [R2+URZ+0x22840], R6 ;  /* 0x02284006020085a7 */ /* 0x000ea4000800007f */
[----:B--2---:R-:W-:Y:S05]  /*1d7f0*/  @!P0 BRA `(.L_x_5085) ;  /* 0xfffffffc00f08947 */ /* 0x004fea000383ffff */
[----:B------:R-:W-:Y:S05]  /*1d800*/  BRA `(.L_x_5238) ;  /* 0xffffffac00ac7947 */ /* 0x000fea000383ffff */
.L_x_5090:
[----:B0-----:R0:W2:Y:S02]  /*1d810*/  SYNCS.PHASECHK.TRANS64.TRYWAIT P0, [R2+URZ+0x22860], R6 ;  /* 0x02286006020075a7 */ /* 0x0010a4000800017f */
[----:B--2---:R-:W-:Y:S05]  /*1d820*/  @!P0 NANOSLEEP.SYNCS 0x989680 ;  /* 0x009896800000895d */ /* 0x004fea0003900000 */
[----:B------:R-:W2:Y:S02]  /*1d830*/  @!P0 SYNCS.PHASECHK.TRANS64 P0, [R2+URZ+0x22860], R6 ;  /* 0x02286006020085a7 */ /* 0x000ea4000800007f */
[----:B--2---:R-:W-:Y:S05]  /*1d840*/  @!P0 BRA `(.L_x_5090) ;  /* 0xfffffffc00f08947 */ /* 0x004fea000383ffff */
[----:B------:R-:W-:Y:S05]  /*1d850*/  BRA `(.L_x_5239) ;  /* 0xffffffb000347947 */ /* 0x000fea000383ffff */
.L_x_5101:
[----:B0-----:R0:W1:Y:S02]  /*1d860*/  SYNCS.PHASECHK.TRANS64.TRYWAIT P0, [R3+URZ+0x22840], R2 ;  /* 0x02284002030075a7 */ /* 0x001064000800017f */
[----:B-1----:R-:W-:Y:S05]  /*1d870*/  @!P0 NANOSLEEP.SYNCS 0x989680 ;  /* 0x009896800000895d */ /* 0x002fea0003900000 */
[----:B------:R-:W1:Y:S02]  /*1d880*/  @!P0 SYNCS.PHASECHK.TRANS64 P0, [R3+URZ+0x22840], R2 ;  /* 0x02284002030085a7 */ /* 0x000e64000800007f */
[----:B-1----:R-:W-:Y:S05]  /*1d890*/  @!P0 BRA `(.L_x_5101) ;  /* 0xfffffffc00f08947 */ /* 0x002fea000383ffff */
[----:B------:R-:W-:Y:S05]  /*1d8a0*/  BRA `(.L_x_5240) ;  /* 0xffffffb8003c7947 */ /* 0x000fea000383ffff */
.L_x_5106:
[----:B-1----:R1:W2:Y:S02]  /*1d8b0*/  SYNCS.PHASECHK.TRANS64.TRYWAIT P0, [R3+URZ+0x22860], R2 ;  /* 0x02286002030075a7 */ /* 0x0022a4000800017f */
[----:B--2---:R-:W-:Y:S05]  /*1d8c0*/  @!P0 NANOSLEEP.SYNCS 0x989680 ;  /* 0x009896800000895d */ /* 0x004fea0003900000 */
[----:B------:R-:W2:Y:S02]  /*1d8d0*/  @!P0 SYNCS.PHASECHK.TRANS64 P0, [R3+URZ+0x22860], R2 ;  /* 0x02286002030085a7 */ /* 0x000ea4000800007f */
[----:B--2---:R-:W-:Y:S05]  /*1d8e0*/  @!P0 BRA `(.L_x_5106) ;  /* 0xfffffffc00f08947 */ /* 0x004fea000383ffff */
[----:B------:R-:W-:Y:S05]  /*1d8f0*/  BRA `(.L_x_5241) ;  /* 0xffffffb800c07947 */ /* 0x000fea000383ffff */
.L_x_5117:
[----:B0-----:R0:W1:Y:S02]  /*1d900*/  SYNCS.PHASECHK.TRANS64.TRYWAIT P0, [R3+URZ+0x22840], R2 ;  /* 0x02284002030075a7 */ /* 0x001064000800017f */
[----:B-1----:R-:W-:Y:S05]  /*1d910*/  @!P0 NANOSLEEP.SYNCS 0x989680 ;  /* 0x009896800000895d */ /* 0x002fea0003900000 */
[----:B------:R-:W1:Y:S02]  /*1d920*/  @!P0 SYNCS.PHASECHK.TRANS64 P0, [R3+URZ+0x22840], R2 ;  /* 0x02284002030085a7 */ /* 0x000e64000800007f */
[----:B-1----:R-:W-:Y:S05]  /*1d930*/  @!P0 BRA `(.L_x_5117) ;  /* 0xfffffffc00f08947 */ /* 0x002fea000383ffff */
[----:B------:R-:W-:Y:S05]  /*1d940*/  BRA `(.L_x_5242) ;  /* 0xffffffc000ac7947 */ /* 0x000fea000383ffff */
.L_x_5122:
[----:B-1----:R1:W2:Y:S02]  /*1d950*/  SYNCS.PHASECHK.TRANS64.TRYWAIT P0, [R3+URZ+0x22860], R2 ;  /* 0x02286002030075a7 */ /* 0x0022a4000800017f */
[----:B--2---:R-:W-:Y:S05]  /*1d960*/  @!P0 NANOSLEEP.SYNCS 0x989680 ;  /* 0x009896800000895d */ /* 0x004fea0003900000 */
[----:B------:R-:W2:Y:S02]  /*1d970*/  @!P0 SYNCS.PHASECHK.TRANS64 P0, [R3+URZ+0x22860], R2 ;  /* 0x02286002030085a7 */ /* 0x000ea4000800007f */
[----:B--2---:R-:W-:Y:S05]  /*1d980*/  @!P0 BRA `(.L_x_5122) ;  /* 0xfffffffc00f08947 */ /* 0x004fea000383ffff */
[----:B------:R-:W-:Y:S05]  /*1d990*/  BRA `(.L_x_5243) ;  /* 0xffffffc400347947 */ /* 0x000fea000383ffff */
.L_x_5134:
[----:B------:R-:W-:Y:S01]  /*1d9a0*/  BSSY B0, `(.L_x_5244) ;  /* 0x0000008000007945 */ /* 0x000fe20003800000 */
[----:B------:R-:W-:Y:S02]  /*1d9b0*/  IMAD.MOV.U32 R13, RZ, RZ, R16 ;  /* 0x000000ffff0d7224 */ /* 0x000fe400078e0010 */
[----:B------:R-:W-:Y:S02]  /*1d9c0*/  IMAD.MOV.U32 R12, RZ, RZ, RZ ;  /* 0x000000ffff0c7224 */ /* 0x000fe400078e00ff */
[----:B-1----:R-:W-:Y:S02]  /*1d9d0*/  IMAD.MOV.U32 R11, RZ, RZ, 0x1f ;  /* 0x0000001fff0b7424 */ /* 0x002fe400078e00ff */
[----:B------:R-:W-:-:S07]  /*1d9e0*/  IMAD.MOV.U32 R15, RZ, RZ, -0x1 ;  /* 0xffffffffff0f7424 */ /* 0x000fce00078e00ff */
[----:B0----5:R-:W-:Y:S05]  /*1d9f0*/  WARPSYNC.COLLECTIVE R15, `(.L_x_5245) ;  /* 0x000000000f087348 */ /* 0x021fea0003c00000 */
[----:B0-----:R0:W1:Y:S02]  /*1da00*/  SHFL.IDX P6, R14, R13, R12, R11 ;  /* 0x0000000c0d0e7389 */ /* 0x00106400000c000b */
[----:B01---5:R-:W-:Y:S01]  /*1da10*/  ENDCOLLECTIVE ;  /* 0x000000000000791b */ /* 0x023fe20003800000 */
.L_x_5245:
[----:B------:R-:W-:Y:S05]  /*1da20*/  BSYNC B0 ;  /* 0x0000000000007941 */ /* 0x000fea0003800000 */
.L_x_5244:
[----:B------:R-:W-:Y:S01]  /*1da30*/  IMAD.MOV.U32 R13, RZ, RZ, R16 ;  /* 0x000000ffff0d7224 */ /* 0x000fe200078e0010 */
[----:B------:R-:W-:Y:S01]  /*1da40*/  MOV R0, R14 ;  /* 0x0000000e00007202 */ /* 0x000fe20000000f00 */
[----:B------:R-:W-:Y:S02]  /*1da50*/  IMAD.MOV.U32 R12, RZ, RZ, 0x1 ;  /* 0x00000001ff0c7424 */ /* 0x000fe400078e00ff */
[----:B------:R-:W-:Y:S02]  /*1da60*/  IMAD.MOV.U32 R11, RZ, RZ, 0x1f ;  /* 0x0000001fff0b7424 */ /* 0x000fe400078e00ff */
[----:B------:R-:W-:Y:S02]  /*1da70*/  IMAD.MOV.U32 R15, RZ, RZ, -0x1 ;  /* 0xffffffffff0f7424 */ /* 0x000fe400078e00ff */
[----:B------:R-:W-:-:S07]  /*1da80*/  IMAD.IADD R7, R19, 0x1, R6 ;  /* 0x0000000113077824 */ /* 0x000fce00078e0206 */
[----:B------:R-:W-:Y:S05]  /*1da90*/  WARPSYNC.COLLECTIVE R15, `(.L_x_5246) ;  /* 0x000000000f087348 */ /* 0x000fea0003c00000 */
[----:B------:R0:W1:Y:S02]  /*1daa0*/  SHFL.IDX P6, R14, R13, R12, R11 ;  /* 0x0000000c0d0e7389 */ /* 0x00006400000c000b */
[----:B01----:R-:W-:Y:S01]  /*1dab0*/  ENDCOLLECTIVE ;  /* 0x000000000000791b */ /* 0x003fe20003800000 */
.L_x_5246:
        /* <DEDUP_REMOVED lines=18> */
.L_x_5247:
[----:B------:R-:W-:Y:S01]  /*1dbe0*/  IMAD.MOV.U32 R12, RZ, RZ, 0x2 ;  /* 0x00000002ff0c7424 */ /* 0x000fe200078e00ff */
[----:B------:R-:W-:-:S05]  /*1dbf0*/  SEL R7, R14, RZ, P1 ;  /* 0x000000ff0e077207 */ /* 0x000fca0000800000 */
[----:B------:R-:W-:-:S04]  /*1dc00*/  IMAD.IADD R3, R2, 0x1, R7 ;  /* 0x0000000102037824 */ /* 0x000fc800078e0207 */
[----:B------:R-:W-:-:S07]  /*1dc10*/  IMAD.MOV.U32 R13, RZ, RZ, R3 ;  /* 0x000000ffff0d7224 */ /* 0x000fce00078e0003 */
[----:B------:R-:W-:Y:S05]  /*1dc20*/  WARPSYNC.COLLECTIVE R15, `(.L_x_5248) ;  /* 0x000000000f087348 */ /* 0x000fea0003c00000 */
[----:B------:R0:W1:Y:S02]  /*1dc30*/  SHFL.UP P6, R14, R13, R12, R11 ;  /* 0x0400000c0d0e7389 */ /* 0x00006400000c000b */
[----:B01----:R-:W-:Y:S01]  /*1dc40*/  ENDCOLLECTIVE ;  /* 0x000000000000791b */ /* 0x003fe20003800000 */
.L_x_5248:
        /* <DEDUP_REMOVED lines=8> */
.L_x_5249:
        /* <DEDUP_REMOVED lines=8> */
.L_x_5250:
        /* <DEDUP_REMOVED lines=8> */
.L_x_5251:
        /* <DEDUP_REMOVED lines=9> */
.L_x_5252:
[----:B------:R-:W-:Y:S01]  /*1de60*/  IMAD.MOV.U32 R16, RZ, RZ, R14 ;  /* 0x000000ffff107224 */ /* 0x000fe200078e000e */
[----:B------:R-:W-:Y:S06]  /*1de70*/  BRA `(.L_x_5253) ;  /* 0xffffffc800907947 */ /* 0x000fec000383ffff */
.L_x_5139:
[----:B------:R-:W-:Y:S01]  /*1de80*/  BSSY B0, `(.L_x_5254) ;  /* 0x0000008000007945 */ /* 0x000fe20003800000 */
[----:B-----5:R-:W-:Y:S01]  /*1de90*/  MOV R13, R2 ;  /* 0x00000002000d7202 */ /* 0x020fe20000000f00 */
[----:B------:R-:W-:Y:S02]  /*1dea0*/  IMAD.MOV.U32 R12, RZ, RZ, 0x1 ;  /* 0x00000001ff0c7424 */ /* 0x000fe400078e00ff */
[----:B------:R-:W-:Y:S02]  /*1deb0*/  IMAD.MOV.U32 R11, RZ, RZ, RZ ;  /* 0x000000ffff0b7224 */ /* 0x000fe400078e00ff */
[----:B------:R-:W-:-:S07]  /*1dec0*/  IMAD.MOV.U32 R15, RZ, RZ, -0x1 ;  /* 0xffffffffff0f7424 */ /* 0x000fce00078e00ff */
[----:B0-----:R-:W-:Y:S05]  /*1ded0*/  WARPSYNC.COLLECTIVE R15, `(.L_x_5255) ;  /* 0x000000000f087348 */ /* 0x001fea0003c00000 */
[----:B------:R1:W2:Y:S02]  /*1dee0*/  SHFL.UP P6, R14, R13, R12, R11 ;  /* 0x0400000c0d0e7389 */ /* 0x0002a400000c000b */
[----:B012---:R-:W-:Y:S01]  /*1def0*/  ENDCOLLECTIVE ;  /* 0x000000000000791b */ /* 0x007fe20003800000 */
.L_x_5255:
[----:B------:R-:W-:Y:S05]  /*1df00*/  BSYNC B0 ;  /* 0x0000000000007941 */ /* 0x000fea0003800000 */
.L_x_5254:
[----:B------:R-:W-:Y:S01]  /*1df10*/  SEL R3, R14, RZ, P1 ;  /* 0x000000ff0e037207 */ /* 0x000fe20000800000 */
[----:B------:R-:W-:Y:S01]  /*1df20*/  IMAD.MOV.U32 R12, RZ, RZ, 0x2 ;  /* 0x00000002ff0c7424 */ /* 0x000fe200078e00ff */
[----:B------:R-:W-:Y:S01]  /*1df30*/  MOV R15, 0xffffffff ;  /* 0xffffffff000f7802 */ /* 0x000fe20000000f00 */
[----:B------:R-:W-:Y:S02]  /*1df40*/  IMAD.MOV.U32 R11, RZ, RZ, RZ ;  /* 0x000000ffff0b7224 */ /* 0x000fe400078e00ff */
[----:B------:R-:W-:-:S04]  /*1df50*/  IMAD.IADD R3, R2, 0x1, R3 ;  /* 0x0000000102037824 */ /* 0x000fc800078e0203 */
[----:B------:R-:W-:-:S07]  /*1df60*/  IMAD.MOV.U32 R13, RZ, RZ, R3 ;  /* 0x000000ffff0d7224 */ /* 0x000fce00078e0003 */
[----:B------:R-:W-:Y:S05]  /*1df70*/  WARPSYNC.COLLECTIVE R15, `(.L_x_5256) ;  /* 0x000000000f087348 */ /* 0x000fea0003c00000 */
[----:B------:R0:W1:Y:S02]  /*1df80*/  SHFL.UP P6, R14, R13, R12, R11 ;  /* 0x0400000c0d0e7389 */ /* 0x00006400000c000b */
[----:B01----:R-:W-:Y:S01]  /*1df90*/  ENDCOLLECTIVE ;  /* 0x000000000000791b */ /* 0x003fe20003800000 */
.L_x_5256:
[----:B------:R-:W-:Y:S01]  /*1dfa0*/  IMAD.MOV.U32 R12, RZ, RZ, 0x4 ;  /* 0x00000004ff0c7424 */ /* 0x000fe200078e00ff */
[----:B------:R-:W-:-:S05]  /*1dfb0*/  SEL R14, R14, RZ, P2 ;  /* 0x000000ff0e0e7207 */ /* 0x000fca0001000000 */
[----:B------:R-:W-:-:S04]  /*1dfc0*/  IMAD.IADD R3, R3, 0x1, R14 ;  /* 0x0000000103037824 */ /* 0x000fc800078e020e */
[----:B------:R-:W-:-:S07]  /*1dfd0*/  IMAD.MOV.U32 R13, RZ, RZ, R3 ;  /* 0x000000ffff0d7224 */ /* 0x000fce00078e0003 */
[----:B------:R-:W-:Y:S05]  /*1dfe0*/  WARPSYNC.COLLECTIVE R15, `(.L_x_5257) ;  /* 0x000000000f087348 */ /* 0x000fea0003c00000 */
[----:B------:R0:W1:Y:S02]  /*1dff0*/  SHFL.UP P6, R14, R13, R12, R11 ;  /* 0x0400000c0d0e7389 */ /* 0x00006400000c000b */
[----:B01----:R-:W-:Y:S01]  /*1e000*/  ENDCOLLECTIVE ;  /* 0x000000000000791b */ /* 0x003fe20003800000 */
.L_x_5257:
[----:B------:R-:W-:Y:S01]  /*1e010*/  IMAD.MOV.U32 R12, RZ, RZ, 0x8 ;  /* 0x00000008ff0c7424 */ /* 0x000fe200078e00ff */
[----:B------:R-:W-:-:S05]  /*1e020*/  SEL R14, R14, RZ, P3 ;  /* 0x000000ff0e0e7207 */ /* 0x000fca0001800000 */
[----:B------:R-:W-:-:S04]  /*1e030*/  IMAD.IADD R3, R3, 0x1, R14 ;  /* 0x0000000103037824 */ /* 0x000fc800078e020e */
[----:B------:R-:W-:-:S07]  /*1e040*/  IMAD.MOV.U32 R13, RZ, RZ, R3 ;  /* 0x000000ffff0d7224 */ /* 0x000fce00078e0003 */
[----:B------:R-:W-:Y:S05]  /*1e050*/  WARPSYNC.COLLECTIVE R15, `(.L_x_5258) ;  /* 0x000000000f087348 */ /* 0x000fea0003c00000 */
[----:B------:R0:W1:Y:S02]  /*1e060*/  SHFL.UP P6, R14, R13, R12, R11 ;  /* 0x0400000c0d0e7389 */ /* 0x00006400000c000b */
[----:B01----:R-:W-:Y:S01]  /*1e070*/  ENDCOLLECTIVE ;  /* 0x000000000000791b */ /* 0x003fe20003800000 */
.L_x_5258:
[----:B------:R-:W-:Y:S01]  /*1e080*/  IMAD.MOV.U32 R12, RZ, RZ, 0x10 ;  /* 0x00000010ff0c7424 */ /* 0x000fe200078e00ff */
[----:B------:R-:W-:-:S05]  /*1e090*/  SEL R14, R14, RZ, P4 ;  /* 0x000000ff0e0e7207 */ /* 0x000fca0002000000 */
[----:B------:R-:W-:-:S05]  /*1e0a0*/  IMAD.IADD R3, R3, 0x1, R14 ;  /* 0x0000000103037824 */ /* 0x000fca00078e020e */
[----:B------:R-:W-:-:S07]  /*1e0b0*/  MOV R13, R3 ;  /* 0x00000003000d7202 */ /* 0x000fce0000000f00 */
[----:B------:R-:W-:Y:S05]  /*1e0c0*/  WARPSYNC.COLLECTIVE R15, `(.L_x_5259) ;  /* 0x000000000f087348 */ /* 0x000fea0003c00000 */
[----:B------:R0:W1:Y:S02]  /*1e0d0*/  SHFL.UP P6, R14, R13, R12, R11 ;  /* 0x0400000c0d0e7389 */ /* 0x00006400000c000b */
[----:B01----:R-:W-:Y:S01]  /*1e0e0*/  ENDCOLLECTIVE ;  /* 0x000000000000791b */ /* 0x003fe20003800000 */
.L_x_5259:
        /* <DEDUP_REMOVED lines=8> */
.L_x_5260:
[----:B------:R-:W-:Y:S01]  /*1e170*/  IMAD.MOV.U32 R16, RZ, RZ, R14 ;  /* 0x000000ffff107224 */ /* 0x000fe200078e000e */
[----:B------:R-:W-:Y:S06]  /*1e180*/  BRA `(.L_x_5261) ;  /* 0xffffffc800687947 */ /* 0x000fec000383ffff */
.L_x_5141:
[----:B------:R-:W-:Y:S01]  /*1e190*/  BSSY B0, `(.L_x_5262) ;  /* 0x0000006000007945 */ /* 0x000fe20003800000 */
[----:B------:R-:W-:Y:S01]  /*1e1a0*/  PLOP3.LUT P6, PT, P6, PT, PT, 0x8, 0x0 ;  /* 0x000000000000781c */ /* 0x000fe200037ce170 */
[----:B------:R-:W-:-:S12]  /*1e1b0*/  IMAD.MOV.U32 R15, RZ, RZ, -0x1 ;  /* 0xffffffffff0f7424 */ /* 0x000fd800078e00ff */
[----:B0----5:R-:W-:Y:S05]  /*1e1c0*/  WARPSYNC.COLLECTIVE R15, `(.L_x_5263) ;  /* 0x000000000f087348 */ /* 0x021fea0003c00000 */
[----:B------:R-:W-:Y:S01]  /*1e1d0*/  VOTE.ANY R14, PT, P6 ;  /* 0x00000000000e7806 */ /* 0x000fe200030e0100 */
[----:B0----5:R-:W-:Y:S06]  /*1e1e0*/  ENDCOLLECTIVE ;  /* 0x000000000000791b */ /* 0x021fec0003800000 */
.L_x_5263:
[----:B------:R-:W-:Y:S05]  /*1e1f0*/  BSYNC B0 ;  /* 0x0000000000007941 */ /* 0x000fea0003800000 */
.L_x_5262:
        /* <DEDUP_REMOVED lines=9> */
.L_x_5264:
[----:B------:R-:W-:Y:S01]  /*1e290*/  IMAD.MOV.U32 R17, RZ, RZ, R14 ;  /* 0x000000ffff117224 */ /* 0x000fe200078e000e */
[----:B------:R-:W-:Y:S06]  /*1e2a0*/  BRA `(.L_x_5265) ;  /* 0xffffffc800587947 */ /* 0x000fec000383ffff */
.L_x_5143:
[----:B------:R-:W-:Y:S01]  /*1e2b0*/  BSSY B0, `(.L_x_5266) ;  /* 0x0000007000007945 */ /* 0x000fe20003800000 */
[----:B------:R-:W-:Y:S01]  /*1e2c0*/  IMAD.MOV.U32 R13, RZ, RZ, R3 ;  /* 0x000000ffff0d7224 */ /* 0x000fe200078e0003 */
[----:B------:R-:W-:Y:S01]  /*1e2d0*/  MOV R15, 0xffffffff ;  /* 0xffffffff000f7802 */ /* 0x000fe20000000f00 */
[----:B------:R-:W-:-:S07]  /*1e2e0*/  IMAD.MOV.U32 R11, RZ, RZ, 0x1f ;  /* 0x0000001fff0b7424 */ /* 0x000fce00078e00ff */
[----:B012--5:R-:W-:Y:S05]  /*1e2f0*/  WARPSYNC.COLLECTIVE R15, `(.L_x_5267) ;  /* 0x000000000f087348 */ /* 0x027fea0003c00000 */
[----:B------:R3:W4:Y:S02]  /*1e300*/  SHFL.IDX P6, R14, R13, R12, R11 ;  /* 0x0000000c0d0e7389 */ /* 0x00072400000c000b */
[----:B012345:R-:W-:Y:S01]  /*1e310*/  ENDCOLLECTIVE ;  /* 0x000000000000791b */ /* 0x03ffe20003800000 */
.L_x_5267:
[----:B------:R-:W-:Y:S05]  /*1e320*/  BSYNC B0 ;  /* 0x0000000000007941 */ /* 0x000fea0003800000 */
.L_x_5266:
[----:B------:R-:W-:Y:S01]  /*1e330*/  IMAD.MOV.U32 R3, RZ, RZ, R14 ;  /* 0x000000ffff037224 */ /* 0x000fe200078e000e */
[----:B------:R-:W-:Y:S06]  /*1e340*/  BRA `(.L_x_5268) ;  /* 0xffffffc8004c7947 */ /* 0x000fec000383ffff */
.L_x_5147:
[----:B0-----:R0:W1:Y:S02]  /*1e350*/  SYNCS.PHASECHK.TRANS64.TRYWAIT P0, [R0+URZ+0x22820], R3 ;  /* 0x02282003000075a7 */ /* 0x001064000800017f */
[----:B-1----:R-:W-:Y:S05]  /*1e360*/  @!P0 NANOSLEEP.SYNCS 0x989680 ;  /* 0x009896800000895d */ /* 0x002fea0003900000 */
[----:B------:R-:W1:Y:S02]  /*1e370*/  @!P0 SYNCS.PHASECHK.TRANS64 P0, [R0+URZ+0x22820], R3 ;  /* 0x02282003000085a7 */ /* 0x000e64000800007f */
[----:B-1----:R-:W-:Y:S05]  /*1e380*/  @!P0 BRA `(.L_x_5147) ;  /* 0xfffffffc00f08947 */ /* 0x002fea000383ffff */
[----:B------:R-:W-:Y:S05]  /*1e390*/  BRA `(.L_x_5269) ;  /* 0xffffffcc00d07947 */ /* 0x000fea000383ffff */
.L_x_5148:
        /* <DEDUP_REMOVED lines=11> */
.L_x_5271:
[----:B------:R-:W-:Y:S05]  /*1e450*/  BSYNC B0 ;  /* 0x0000000000007941 */ /* 0x000fea0003800000 */
.L_x_5270:
[----:B------:R-:W-:Y:S05]  /*1e460*/  BRA `(.L_x_5272) ;  /* 0xffffffcc00b87947 */ /* 0x000fea000383ffff */
.L_x_5149:
[----:B------:R-:W-:Y:S01]  /*1e470*/  BSSY B0, `(.L_x_5273) ;  /* 0x0000006000007945 */ /* 0x000fe20003800000 */
[----:B------:R-:W-:-:S07]  /*1e480*/  IMAD.MOV.U32 R15, RZ, RZ, -0x1 ;  /* 0xffffffffff0f7424 */ /* 0x000fce00078e00ff */
[----:B01---5:R-:W-:Y:S05]  /*1e490*/  WARPSYNC.COLLECTIVE R15, `(.L_x_5274) ;  /* 0x000000000f0c7348 */ /* 0x023fea0003c00000 */
[----:B------:R-:W-:Y:S02]  /*1e4a0*/  ELECT P6, UR62, PT ;  /* 0x00000000003e782f */ /* 0x000fe400038c0000 */
[----:B------:R-:W-:Y:S01]  /*1e4b0*/  MOV R14, UR62 ;  /* 0x0000003e000e7c02 */ /* 0x000fe20008000f00 */
[----:B01---5:R-:W-:Y:S10]  /*1e4c0*/  ENDCOLLECTIVE ;  /* 0x000000000000791b */ /* 0x023ff40003800000 */
.L_x_5274:
[----:B------:R-:W-:Y:S05]  /*1e4d0*/  BSYNC B0 ;  /* 0x0000000000007941 */ /* 0x000fea0003800000 */
.L_x_5273:
[----:B------:R-:W-:Y:S05]  /*1e4e0*/  BRA `(.L_x_5275) ;  /* 0xffffffcc00ac7947 */ /* 0x000fea000383ffff */
.L_x_5151:
[----:B0-----:R0:W1:Y:S02]  /*1e4f0*/  SYNCS.PHASECHK.TRANS64.TRYWAIT P0, [R6+URZ], R5 ;  /* 0x00000005060075a7 */ /* 0x001064000800017f */
[----:B-1----:R-:W-:Y:S05]  /*1e500*/  @!P0 NANOSLEEP.SYNCS 0x989680 ;  /* 0x009896800000895d */ /* 0x002fea0003900000 */
[----:B------:R-:W1:Y:S02]  /*1e510*/  @!P0 SYNCS.PHASECHK.TRANS64 P0, [R6+URZ], R5 ;  /* 0x00000005060085a7 */ /* 0x000e64000800007f */
[----:B-1----:R-:W-:Y:S05]  /*1e520*/  @!P0 BRA `(.L_x_5151) ;  /* 0xfffffffc00f08947 */ /* 0x002fea000383ffff */
[----:B------:R-:W-:Y:S05]  /*1e530*/  BRA `(.L_x_5276) ;  /* 0xffffffcc00e87947 */ /* 0x000fea000383ffff */
.L_x_5152:
[----:B-1----:R1:W2:Y:S02]  /*1e540*/  SYNCS.PHASECHK.TRANS64.TRYWAIT P0, [R7+URZ], R2 ;  /* 0x00000002070075a7 */ /* 0x0022a4000800017f */
[----:B--2---:R-:W-:Y:S05]  /*1e550*/  @!P0 NANOSLEEP.SYNCS 0x989680 ;  /* 0x009896800000895d */ /* 0x004fea0003900000 */
[----:B------:R-:W2:Y:S02]  /*1e560*/  @!P0 SYNCS.PHASECHK.TRANS64 P0, [R7+URZ], R2 ;  /* 0x00000002070085a7 */ /* 0x000ea4000800007f */
[----:B--2---:R-:W-:Y:S05]  /*1e570*/  @!P0 BRA `(.L_x_5152) ;  /* 0xfffffffc00f08947 */ /* 0x004fea000383ffff */
[----:B------:R-:W-:Y:S05]  /*1e580*/  BRA `(.L_x_5277) ;  /* 0xffffffcc00dc7947 */ /* 0x000fea000383ffff */
.L_x_5154:
[----:B--2---:R2:W3:Y:S02]  /*1e590*/  SYNCS.PHASECHK.TRANS64.TRYWAIT P0, [R4+URZ], R5 ;  /* 0x00000005040075a7 */ /* 0x0044e4000800017f */
[----:B---3--:R-:W-:Y:S05]  /*1e5a0*/  @!P0 NANOSLEEP.SYNCS 0x989680 ;  /* 0x009896800000895d */ /* 0x008fea0003900000 */
[----:B------:R-:W3:Y:S02]  /*1e5b0*/  @!P0 SYNCS.PHASECHK.TRANS64 P0, [R4+URZ], R5 ;  /* 0x00000005040085a7 */ /* 0x000ee4000800007f */
[----:B---3--:R-:W-:Y:S05]  /*1e5c0*/  @!P0 BRA `(.L_x_5154) ;  /* 0xfffffffc00f08947 */ /* 0x008fea000383ffff */
[----:B------:R-:W-:Y:S05]  /*1e5d0*/  BRA `(.L_x_5278) ;  /* 0xffffffcc00e47947 */ /* 0x000fea000383ffff */
.L_x_5279:
        /* <DEDUP_REMOVED lines=10> */
.L_x_6048:


//--------------------- .text._ZN7cutlass13device_kernelIN5flash11enable_sm90INS1_16FlashAttnFwdSm90INS1_25CollectiveMainloopFwdSm90ILi2EN4cute5tupleIJNS5_1CILi1EEES8_S8_EEENS6_IJNS7_ILi128EEENS7_ILi96EEENS7_ILi64EEEEEELi256ENS_6half_tEfNS_4arch4Sm90ELb1ELb0ELb1ELb1ELb0ELb0ELb1ELb1ELb0ELb1ELb0ELb0EEENS1_21CollectiveEpilogueFwdINS6_IJSA_NS7_ILi256EEESB_EEES9_SE_SG_Li256ELb1ELb1ELb0ELb0EEENS1_36VarlenDynamicPersistentTileSchedulerILi128ELi96ELi256ELi128ELb0ELb1ELb1ELb1ELb1ELb1EEEEEEEEEvNT_6ParamsE --------------------------
	.section	.text._ZN7cutlass13device_kernelIN5flash11enable_sm90INS1_16FlashAttnFwdSm90INS1_25CollectiveMainloopFwdSm90ILi2EN4cute5tupleIJNS5_1CILi1EEES8_S8_EEENS6_IJNS7_ILi128EEENS7_ILi96EEENS7_ILi64EEEEEELi256ENS_6half_tEfNS_4arch4Sm90ELb1ELb0ELb1ELb1ELb0ELb0ELb1ELb1ELb0ELb1ELb0ELb0EEENS1_21CollectiveEpilogueFwdINS6_IJSA_NS7_ILi256EEESB_EEES9_SE_SG_Li256ELb1ELb1ELb0ELb0EEENS1_36VarlenDynamicPersistentTileSchedulerILi128ELi96ELi256ELi128ELb0ELb1ELb1ELb1ELb1ELb1EEEEEEEEEvNT_6ParamsE,"ax",@progbits
	.align	128
.text._ZN7cutlass13device_kernelIN5flash11enable_sm90INS1_16FlashAttnFwdSm90INS1_25CollectiveMainloopFwdSm90ILi2EN4cute5tupleIJNS5_1CILi1EEES8_S8_EEENS6_IJNS7_ILi128EEENS7_ILi96EEENS7_ILi64EEEEEELi256ENS_6half_tEfNS_4arch4Sm90ELb1ELb0ELb1ELb1ELb0ELb0ELb1ELb1ELb0ELb1ELb0ELb0EEENS1_21CollectiveEpilogueFwdINS6_IJSA_NS7_ILi256EEESB_EEES9_SE_SG_Li256ELb1ELb1ELb0ELb0EEENS1_36VarlenDynamicPersistentTileSchedulerILi128ELi96ELi256ELi128ELb0ELb1ELb1ELb1ELb1ELb1EEEEEEEEEvNT_6ParamsE:
        .type           _ZN7cutlass13device_kernelIN5flash11enable_sm90INS1_16FlashAttnFwdSm90INS1_25CollectiveMainloopFwdSm90ILi2EN4cute5tupleIJNS5_1CILi1EEES8_S8_EEENS6_IJNS7_ILi128EEENS7_ILi96EEENS7_ILi64EEEEEELi256ENS_6half_tEfNS_4arch4Sm90ELb1ELb0ELb1ELb1ELb0ELb0ELb1ELb1ELb0ELb1ELb0ELb0EEENS1_21CollectiveEpilogueFwdINS6_IJSA_NS7_ILi256EEESB_EEES9_SE_SG_Li256ELb1ELb1ELb0ELb0EEENS1_36VarlenDynamicPersistentTileSchedulerILi128ELi96ELi256ELi128ELb0ELb1ELb1ELb1ELb1ELb1EEEEEEEEEvNT_6ParamsE,@function
        .size           _ZN7cutlass13device_kernelIN5flash11enable_sm90INS1_16FlashAttnFwdSm90INS1_25CollectiveMainloopFwdSm90ILi2EN4cute5tupleIJNS5_1CILi1EEES8_S8_EEENS6_IJNS7_ILi128EEENS7_ILi96EEENS7_ILi64EEEEEELi256ENS_6half_tEfNS_4arch4Sm90ELb1ELb0ELb1ELb1ELb0ELb0ELb1ELb1ELb0ELb1ELb0ELb0EEENS1_21CollectiveEpilogueFwdINS6_IJSA_NS7_ILi256EEESB_EEES9_SE_SG_Li256ELb1ELb1ELb0ELb0EEENS1_36VarlenDynamicPersistentTileSchedulerILi128ELi96ELi256ELi128ELb0ELb1ELb1ELb1ELb1ELb1EEEEEEEEEvNT_6ParamsE,(.L_x_6049 - _ZN7cutlass13device_kernelIN5flash11enable_sm90INS1_16FlashAttnFwdSm90INS1_25CollectiveMainloopFwdSm90ILi2EN4cute5tupleIJNS5_1CILi1EEES8_S8_EEENS6_IJNS7_ILi128EEENS7_ILi96EEENS7_ILi64EEEEEELi256ENS_6half_tEfNS_4arch4Sm90ELb1ELb0ELb1ELb1ELb0ELb0ELb1ELb1ELb0ELb1ELb0ELb0EEENS1_21CollectiveEpilogueFwdINS6_IJSA_NS7_ILi256EEESB_EEES9_SE_SG_Li256ELb1ELb1ELb0ELb0EEENS1_36VarlenDynamicPersistentTileSchedulerILi128ELi96ELi256ELi128ELb0ELb1ELb1ELb1ELb1ELb1EEEEEEEEEvNT_6ParamsE)
        .other          _ZN7cutlass13device_kernelIN5flash11enable_sm90INS1_16FlashAttnFwdSm90INS1_25CollectiveMainloopFwdSm90ILi2EN4cute5tupleIJNS5_1CILi1EEES8_S8_EEENS6_IJNS7_ILi128EEENS7_ILi96EEENS7_ILi64EEEEEELi256ENS_6half_tEfNS_4arch4Sm90ELb1ELb0ELb1ELb1ELb0ELb0ELb1ELb1ELb0ELb1ELb0ELb0EEENS1_21CollectiveEpilogueFwdINS6_IJSA_NS7_ILi256EEESB_EEES9_SE_SG_Li256ELb1ELb1ELb0ELb0EEENS1_36VarlenDynamicPersistentTileSchedulerILi128ELi96ELi256ELi128ELb0ELb1ELb1ELb1ELb1ELb1EEEEEEEEEvNT_6ParamsE,@"STO_CUDA_ENTRY STV_DEFAULT"
_ZN7cutlass13device_kernelIN5flash11enable_sm90INS1_16FlashAttnFwdSm90INS1_25CollectiveMainloopFwdSm90ILi2EN4cute5tupleIJNS5_1CILi1EEES8_S8_EEENS6_IJNS7_ILi128EEENS7_ILi96EEENS7_ILi64EEEEEELi256ENS_6half_tEfNS_4arch4Sm90ELb1ELb0ELb1ELb1ELb0ELb0ELb1ELb1ELb0ELb1ELb0ELb0EEENS1_21CollectiveEpilogueFwdINS6_IJSA_NS7_ILi256EEESB_EEES9_SE_SG_Li256ELb1ELb1ELb0ELb0EEENS1_36VarlenDynamicPersistentTileSchedulerILi128ELi96ELi256ELi128ELb0ELb1ELb1ELb1ELb1ELb1EEEEEEEEEvNT_6ParamsE:
        /* <DEDUP_REMOVED lines=18> */
.L_x_5281:
[----:B------:R-:W-:Y:S05]  /*0120*/  BSYNC B0 ;  /* 0x0000000000007941 */ /* 0x000fea0003800000 */
.L_x_5280:
        /* <DEDUP_REMOVED lines=43> */
.L_x_5282:
        /* <DEDUP_REMOVED lines=22> */
.L_x_5283:
        /* <DEDUP_REMOVED lines=18> */
.L_x_5284:
        /* <DEDUP_REMOVED lines=22> */
.L_x_5285:
        /* <DEDUP_REMOVED lines=22> */
.L_x_5286:
        /* <DEDUP_REMOVED lines=9> */
.L_x_5288:
        /* <DEDUP_REMOVED lines=40> */
[----:B------:R-:W-:-:S05]  /*0c30*/  IMAD.IADD R6, R237, 0x1, -R6 ;  /* 0x00000001ed067824 */ /* 0x000fca00078e0a06 */
[----:B------:R-:W-:-:S04]  /*0c40*/  LEA.HI R5, R6, R6, RZ, 0x1 ;  /* 0x0000000606057211 */ /* 0x000fc800078f08ff */
[----:B------:R-:W-:-:S05]  /*0c50*/  LOP3.LUT R5, R5, 0x1ffffffe, RZ, 0xc0, !PT ;  /* 0x1ffffffe05057812 */ /* 0x000fca00078ec0ff */
[----:B------:R-:W-:Y:S01]  /*0c60*/  IMAD.IADD R5, R6, 0x1, -R5 ;  /* 0x0000000106057824 */ /* 0x000fe200078e0a05 */
[----:B--2---:R-:W-:Y:S02]  /*0c70*/  R2UR UR4, R2 ;  /* 0x00000000020472ca */ /* 0x004fe400000e0000 */
[CC--:B------:R-:W-:Y:S02]  /*0c80*/  LEA.HI R2, R0.reuse, R237.reuse, RZ, 0x7 ;  /* 0x000000ed00027211 */ /* 0x0c0fe400078f38ff */
[----:B------:R-:W-:Y:S02]  /*0c90*/  LEA.HI R0, R0, R237, RZ, 0x3 ;  /* 0x000000ed00007211 */ /* 0x000fe400078f18ff */
[----:B------:R-:W-:Y:S02]  /*0ca0*/  LOP3.LUT R228, R2, 0xffffff80, RZ, 0xc0, !PT ;  /* 0xffffff8002e47812 */ /* 0x000fe400078ec0ff */
[----:B------:R-:W-:Y:S02]  /*0cb0*/  SHF.R.S32.HI R229, RZ, 0x7, R2 ;  /* 0x00000007ffe57819 */ /* 0x000fe40000011402 */
[----:B------:R-:W-:Y:S01]  /*0cc0*/  LOP3.LUT R208, R0, 0xfffffff8, RZ, 0xc0, !PT ;  /* 0xfffffff800d07812 */ /* 0x000fe200078ec0ff */
[C---:B------:R-:W-:Y:S01]  /*0cd0*/  IMAD.IADD R228, R237.reuse, 0x1, -R228 ;  /* 0x00000001ede47824 */ /* 0x040fe200078e0ae4 */
[----:B------:R-:W-:Y:S01]  /*0ce0*/  LEA.HI R2, R2, R229, RZ, 0x1 ;  /* 0x000000e502027211 */ /* 0x000fe200078f08ff */
[----:B------:R-:W-:Y:S01]  /*0cf0*/  ULOP3.LUT UR4, UR4, 0x1, URZ, 0xfc, !UPT ;  /* 0x0000000104047892 */ /* 0x000fe2000f8efc3f */
[----:B------:R-:W-:Y:S01]  /*0d00*/  SHF.R.S32.HI R225, RZ, 0x3, R0 ;  /* 0x00000003ffe17819 */ /* 0x000fe20000011400 */
[----:B------:R-:W-:Y:S01]  /*0d10*/  IMAD.IADD R208, R237, 0x1, -R208 ;  /* 0x00000001edd07824 */ /* 0x000fe200078e0ad0 */
[----:B------:R-:W-:-:S02]  /*0d20*/  SHF.R.S32.HI R7, RZ, 0x1f, R228 ;  /* 0x0000001fff077819 */ /* 0x000fc400000114e4 */
[----:B------:R-:W-:Y:S01]  /*0d30*/  LOP3.LUT R2, R2, 0x3fffffe, RZ, 0xc0, !PT ;  /* 0x03fffffe02027812 */ /* 0x000fe200078ec0ff */
[----:B------:R-:W-:Y:S01]  /*0d40*/  IMAD.SHL.U32 R200, R208, 0x8, RZ ;  /* 0x00000008d0c87824 */ /* 0x000fe200078e00ff */
[CC--:B------:R-:W-:Y:S01]  /*0d50*/  LEA.HI R8, R7.reuse, R228.reuse, RZ, 0x2 ;  /* 0x000000e407087211 */ /* 0x0c0fe200078f10ff */
[----:B------:R-:W-:Y:S01]  /*0d60*/  IMAD.U32 R232, RZ, RZ, UR4 ;  /* 0x00000004ffe87e24 */ /* 0x000fe2000f8e00ff */
[----:B------:R-:W-:Y:S01]  /*0d70*/  LEA.HI R7, R7, R228, RZ, 0x5 ;  /* 0x000000e407077211 */ /* 0x000fe200078f28ff */
[----:B------:R-:W-:Y:S01]  /*0d80*/  IMAD.IADD R2, R229, 0x1, -R2 ;  /* 0x00000001e5027824 */ /* 0x000fe200078e0a02 */
[--C-:B------:R-:W-:Y:S01]  /*0d90*/  SHF.R.S32.HI R9, RZ, 0x2, R8.reuse ;  /* 0x00000002ff097819 */ /* 0x100fe20000011408 */
[C---:B------:R-:W-:Y:S01]  /*0da0*/  VIADD R206, R200.reuse, 0x40 ;  /* 0x00000040c8ce7836 */ /* 0x040fe20000000000 */
[----:B------:R-:W-:Y:S01]  /*0db0*/  SHF.R.S32.HI R10, RZ, 0x1f, R8 ;  /* 0x0000001fff0a7819 */ /* 0x000fe20000011408 */
[C---:B------:R-:W-:Y:S01]  /*0dc0*/  VIADD R205, R200.reuse, 0x80 ;  /* 0x00000080c8cd7836 */ /* 0x040fe20000000000 */
[----:B------:R-:W-:Y:S01]  /*0dd0*/  SHF.R.S32.HI R7, RZ, 0x5, R7 ;  /* 0x00000005ff077819 */ /* 0x000fe20000011407 */
[----:B------:R-:W-:Y:S01]  /*0de0*/  VIADD R207, R200, 0xc0 ;  /* 0x000000c0c8cf7836 */ /* 0x000fe20000000000 */
[----:B------:R-:W-:Y:S01]  /*0df0*/  LEA.HI R10, R10, R9, RZ, 0x3 ;  /* 0x000000090a0a7211 */ /* 0x000fe200078f18ff */
[----:B------:R-:W-:Y:S01]  /*0e00*/  UMOV UR4, URZ ;  /* 0x0000003f00047c82 */ /* 0x000fe20008000000 */
[----:B------:R-:W-:Y:S01]  /*0e10*/  LOP3.LUT R3, R8, 0x7ffffffc, RZ, 0xc0, !PT ;  /* 0x7ffffffc08037812 */ /* 0x000fe200078ec0ff */
[----:B------:R-:W-:Y:S01]  /*0e20*/  IMAD.U32 R227, RZ, RZ, UR4 ;  /* 0x00000004ffe37e24 */ /* 0x000fe2000f8e00ff */
[----:B------:R-:W-:-:S02]  /*0e30*/  LOP3.LUT R10, R10, 0xfffffff8, RZ, 0xc0, !PT ;  /* 0xfffffff80a0a7812 */ /* 0x000fc400078ec0ff */
[----:B------:R-:W-:Y:S01]  /*0e40*/  SHF.R.S32.HI R236, RZ, 0x1f, R200 ;  /* 0x0000001fffec7819 */ /* 0x000fe200000114c8 */
[----:B------:R-:W-:Y:S01]  /*0e50*/  IMAD.IADD R204, R228, 0x1, -R3 ;  /* 0x00000001e4cc7824 */ /* 0x000fe200078e0a03 */
[----:B------:R-:W-:Y:S01]  /*0e60*/  SHF.R.S32.HI R235, RZ, 0x1f, R206 ;  /* 0x0000001fffeb7819 */ /* 0x000fe200000114ce */
[----:B------:R-:W-:Y:S01]  /*0e70*/  IMAD.IADD R10, R9, 0x1, -R10 ;  /* 0x00000001090a7824 */ /* 0x000fe200078e0a0a */
[----:B------:R-:W-:Y:S02]  /*0e80*/  SHF.R.S32.HI R234, RZ, 0x1f, R205 ;  /* 0x0000001fffea7819 */ /* 0x000fe400000114cd */
[----:B------:R-:W-:Y:S01]  /*0e90*/  SHF.R.S32.HI R233, RZ, 0x1f, R207 ;  /* 0x0000001fffe97819 */ /* 0x000fe200000114cf */
[----:B------:R-:W-:-:S04]  /*0ea0*/  IMAD R7, R7, 0x10, R10 ;  /* 0x0000001007077824 */ /* 0x000fc800078e020a */
[----:B------:R-:W-:Y:S02]  /*0eb0*/  IMAD R230, R2, 0x40, R7 ;  /* 0x0000004002e67824 */ /* 0x000fe400078e0207 */
[----:B------:R-:W-:Y:S02]  /*0ec0*/  IMAD.MOV.U32 R7, RZ, RZ, R15 ;  /* 0x000000ffff077224 */ /* 0x000fe400078e000f */
[----:B------:R-:W-:-:S07]  /*0ed0*/  IMAD R203, R5, 0x8, R230 ;  /* 0x0000000805cb7824 */ /* 0x000fce00078e02e6 */
.L_x_5343:
[----:B0-2-4-:R-:W0:Y:S01]  /*0ee0*/  LDC.64 R2, c[0x0][0xd88] ;  /* 0x00036200ff027b82 */ /* 0x015e220000000a00 */
[----:B------:R-:W-:Y:S01]  /*0ef0*/  ULDC.64 UR8, c[0x0][0xb20] ;  /* 0x0002c80000087ab9 */ /* 0x000fe20000000a00 */
[----:B------:R-:W-:Y:S01]  /*0f00*/  ULDC.64 UR10, c[0x0][0xb10] ;  /* 0x0002c400000a7ab9 */ /* 0x000fe20000000a00 */
[----:B0-----:R-:W-:-:S06]  /*0f10*/  IMAD.WIDE R2, R7, 0x4, R2 ;  /* 0x0000000407027825 */ /* 0x001fcc00078e0202 */
[----:B------:R-:W2:Y:S01]  /*0f20*/  LDG.E R2, desc[UR38][R2.64] ;  /* 0x0000002602027981 */ /* 0x000ea2000c1e1900 */
[----:B------:R-:W-:Y:S01]  /*0f30*/  UISETP.NE.U32.AND UP0, UPT, UR8, URZ, UPT ;  /* 0x0000003f0800728c */ /* 0x000fe2000bf05070 */
[----:B------:R-:W-:Y:S01]  /*0f40*/  IMAD.MOV.U32 R7, RZ, RZ, RZ ;  /* 0x000000ffff077224 */ /* 0x000fe200078e00ff */
[----:B------:R-:W-:Y:S02]  /*0f50*/  UISETP.NE.U32.AND UP1, UPT, UR10, URZ, UPT ;  /* 0x0000003f0a00728c */ /* 0x000fe4000bf25070 */
[----:B------:R-:W-:Y:S02]  /*0f60*/  UISETP.NE.AND.EX UP0, UPT, UR9, URZ, UPT, UP0 ;  /* 0x0000003f0900728c */ /* 0x000fe4000bf05300 */
[----:B------:R-:W-:-:S04]  /*0f70*/  UISETP.NE.AND.EX UP1, UPT, UR11, URZ, UPT, UP1 ;  /* 0x0000003f0b00728c */ /* 0x000fc8000bf25310 */
[----:B------:R-:W-:Y:S02]  /*0f80*/  PLOP3.LUT P0, PT, PT, PT, UP0, 0x80, 0x0 ;  /* 0x000000000000781c */ /* 0x000fe40003f0f008 */
[----:B------:R-:W-:Y:S02]  /*0f90*/  PLOP3.LUT P2, PT, PT, PT, UP1, 0x80, 0x0 ;  /* 0x000000000000781c */ /* 0x000fe40003f4f018 */
[----:B--2---:R-:W-:-:S13]  /*0fa0*/  R2UR UR4, R2 ;  /* 0x00000000020472ca */ /* 0x004fda00000e0000 */
[----:B------:R-:W-:Y:S02]  /*0fb0*/  USHF.R.S32.HI UR7, URZ, 0x1f, UR4 ;  /* 0x0000001f3f077899 */ /* 0x000fe40008011404 */
[----:B------:R-:W-:Y:S01]  /*0fc0*/  IMAD.U32 R209, RZ, RZ, UR4 ;  /* 0x00000004ffd17e24 */ /* 0x000fe2000f8e00ff */
[----:B------:R-:W-:-:S04]  /*0fd0*/  @UP0 ULEA UR8, UP2, UR4, UR8, 0x2 ;  /* 0x0000000804080291 */ /* 0x000fc8000f84103f */
[----:B------:R-:W-:Y:S02]  /*0fe0*/  @UP0 ULEA.HI.X UR9, UR4, UR9, UR7, 0x2, UP2 ;  /* 0x0000000904090291 */ /* 0x000fe400090f1407 */
[----:B------:R-:W-:Y:S01]  /*0ff0*/  IMAD.U32 R226, RZ, RZ, UR7 ;  /* 0x00000007ffe27e24 */ /* 0x000fe2000f8e00ff */
[----:B------:R-:W-:Y:S01]  /*1000*/  @UP1 ULEA UR10, UP0, UR4, UR10, 0x2 ;  /* 0x0000000a040a1291 */ /* 0x000fe2000f80103f */
[----:B------:R-:W-:-:S03]  /*1010*/  IMAD.U32 R2, RZ, RZ, UR8 ;  /* 0x00000008ff027e24 */ /* 0x000fc6000f8e00ff */
[----:B------:R-:W-:Y:S01]  /*1020*/  @UP1 ULEA.HI.X UR11, UR4, UR11, UR7, 0x2, UP0 ;  /* 0x0000000b040b1291 */ /* 0x000fe200080f1407 */
[----:B------:R-:W-:Y:S01]  /*1030*/  IMAD.U32 R3, RZ, RZ, UR9 ;  /* 0x00000009ff037e24 */ /* 0x000fe2000f8e00ff */
[----:B------:R-:W-:Y:S01]  /*1040*/  ULDC.64 UR8, c[0x0][0x418] ;  /* 0x0001060000087ab9 */ /* 0x000fe20000000a00 */
[----:B------:R-:W-:Y:S01]  /*1050*/  ULDC UR4, c[0x0][0x288] ;  /* 0x0000a20000047ab9 */ /* 0x000fe20000000800 */
[----:B---3--:R-:W-:Y:S01]  /*1060*/  IMAD.U32 R4, RZ, RZ, UR10 ;  /* 0x0000000aff047e24 */ /* 0x008fe2000f8e00ff */
[----:B------:R-:W-:Y:S01]  /*1070*/  ULDC UR7, c[0x0][0x2f0] ;  /* 0x0000bc0000077ab9 */ /* 0x000fe20000000800 */
[----:B------:R-:W-:Y:S01]  /*1080*/  IMAD.U32 R201, RZ, RZ, UR4 ;  /* 0x00000004ffc97e24 */ /* 0x000fe2000f8e00ff */
[----:B------:R0:W5:Y:S01]  /*1090*/  @P0 LDG.E R7, desc[UR38][R2.64] ;  /* 0x0000002602070981 */ /* 0x000162000c1e1900 */
[----:B------:R-:W-:Y:S01]  /*10a0*/  IMAD.U32 R5, RZ, RZ, UR11 ;  /* 0x0000000bff057e24 */ /* 0x000fe2000f8e00ff */
[----:B------:R-:W-:Y:S01]  /*10b0*/  UISETP.NE.U32.AND UP0, UPT, UR8, URZ, UPT ;  /* 0x0000003f0800728c */ /* 0x000fe2000bf05070 */
[----:B------:R-:W-:-:S03]  /*10c0*/  ULDC UR4, c[0x0][0x424] ;  /* 0x0001090000047ab9 */ /* 0x000fc60000000800 */
[----:B------:R0:W5:Y:S01]  /*10d0*/  @P2 LDG.E R201, desc[UR38][R4.64] ;  /* 0x0000002604c92981 */ /* 0x000162000c1e1900 */
[----:B------:R-:W-:Y:S01]  /*10e0*/  UISETP.NE.AND.EX UP0, UPT, UR9, URZ, UPT, UP0 ;  /* 0x0000003f0900728c */ /* 0x000fe2000bf05300 */
[----:B------:R-:W-:Y:S02]  /*10f0*/  IMAD.U32 R224, RZ, RZ, UR6 ;  /* 0x00000006ffe07e24 */ /* 0x000fe4000f8e00ff */
[----:B------:R-:W-:Y:S01]  /*1100*/  ULDC.64 UR8, c[0x0][0xb18] ;  /* 0x0002c60000087ab9 */ /* 0x000fe20000000a00 */
[----:B------:R-:W-:Y:S01]  /*1110*/  USEL UR4, UR4, 0x1, UP0 ;  /* 0x0000000104047887 */ /* 0x000fe20008000000 */
[----:B------:R-:W-:-:S03]  /*1120*/  ISETP.NE.U32.AND P1, PT, RZ, UR8, PT ;  /* 0x00000008ff007c0c */ /* 0x000fc6000bf25070 */
[----:B------:R-:W-:Y:S01]  /*1130*/  UIMAD UR4, UR4, UR7, URZ ;  /* 0x00000007040472a4 */ /* 0x000fe2000f8e023f */
[----:B------:R-:W-:Y:S01]  /*1140*/  ISETP.NE.AND.EX P1, PT, RZ, UR9, PT, P1 ;  /* 0x00000009ff007c0c */ /* 0x000fe2000bf25310 */
[----:B01----:R-:W-:-:S12]  /*1150*/  @P2 BRA `(.L_x_5289) ;  /* 0x0000000000302947 */ /* 0x003fd80003800000 */
[----:B------:R-:W-:Y:S02]  /*1160*/  ULDC.64 UR6, c[0x0][0xaf8] ;  /* 0x0002be0000067ab9 */ /* 0x000fe40000000a00 */
[----:B------:R-:W-:-:S04]  /*1170*/  ISETP.NE.U32.AND P0, PT, RZ, UR6, PT ;  /* 0x00000006ff007c0c */ /* 0x000fc8000bf05070 */
[----:B------:R-:W-:-:S13]  /*1180*/  ISETP.NE.AND.EX P0, PT, RZ, UR7, PT, P0 ;  /* 0x00000007ff007c0c */ /* 0x000fda000bf05300 */
[----:B------:R-:W-:Y:S05]  /*1190*/  @!P0 BRA `(.L_x_5289) ;  /* 0x0000000000208947 */ /* 0x000fea0003800000 */
[----:B------:R-:W-:Y:S01]  /*11a0*/  R2UR UR10, R209 ;  /* 0x00000000d10a72ca */ /* 0x000fe200000e0000 */
[----:B------:R-:W-:-:S12]  /*11b0*/  ULDC.64 UR6, c[0x0][0xaf8] ;  /* 0x0002be0000067ab9 */ /* 0x000fd80000000a00 */
[----:B------:R-:W-:-:S06]  /*11c0*/  UIMAD.WIDE UR6, UR10, 0x4, UR6 ;  /* 0x000000040a0678a5 */ /* 0x000fcc000f8e0206 */
[----:B------:R-:W-:Y:S02]  /*11d0*/  IMAD.U32 R2, RZ, RZ, UR6 ;  /* 0x00000006ff027e24 */ /* 0x000fe4000f8e00ff */
[----:B------:R-:W-:-:S05]  /*11e0*/  IMAD.U32 R3, RZ, RZ, UR7 ;  /* 0x00000007ff037e24 */ /* 0x000fca000f8e00ff */
[----:B-----5:R-:W2:Y:S04]  /*11f0*/  LDG.E R201, desc[UR38][R2.64] ;  /* 0x0000002602c97981 */ /* 0x020ea8000c1e1900 */
[----:B------:R-:W2:Y:S02]  /*1200*/  LDG.E R0, desc[UR38][R2.64+0x4] ;  /* 0x0000042602007981 */ /* 0x000ea4000c1e1900 */
[----:B--2---:R-:W-:-:S07]  /*1210*/  IMAD.IADD R201, R0, 0x1, -R201 ;  /* 0x0000000100c97824 */ /* 0x004fce00078e0ac9 */
.L_x_5289:
[----:B------:R-:W-:Y:S01]  /*1220*/  IMAD.U32 R202, RZ, RZ, UR4 ;  /* 0x00000004ffca7e24 */ /* 0x000fe2000f8e00ff */
[----:B------:R-:W-:Y:S06]  /*1230*/  @!P1 BRA `(.L_x_5290) ;  /* 0x0000000000209947 */ /* 0x000fec0003800000 */
[----:B------:R-:W-:Y:S02]  /*1240*/  R2UR UR6, R209 ;  /* 0x00000000d10672ca */ /* 0x000fe400000e0000 */
[----:B------:R-:W-:-:S11]  /*1250*/  R2UR UR7, R226 ;  /* 0x00000000e20772ca */ /* 0x000fd600000e0000 */
[----:B------:R-:W-:-:S04]  /*1260*/  ULEA UR4, UP0, UR6, UR8, 0x2 ;  /* 0x0000000806047291 */ /* 0x000fc8000f80103f */
[----:B------:R-:W-:Y:S02]  /*1270*/  ULEA.HI.X UR6, UR6, UR9, UR7, 0x2, UP0 ;  /* 0x0000000906067291 */ /* 0x000fe400080f1407 */
[----:B------:R-:W-:-:S04]  /*1280*/  IMAD.U32 R2, RZ, RZ, UR4 ;  /* 0x00000004ff027e24 */ /* 0x000fc8000f8e00ff */
[----:B------:R-:W-:-:S05]  /*1290*/  IMAD.U32 R3, RZ, RZ, UR6 ;  /* 0x00000006ff037e24 */ /* 0x000fca000f8e00ff */
[----:B------:R0:W5:Y:S01]  /*12a0*/  LDG.E R202, desc[UR38][R2.64] ;  /* 0x0000002602ca7981 */ /* 0x000162000c1e1900 */
[----:B------:R-:W-:Y:S05]  /*12b0*/  BRA `(.L_x_5291) ;  /* 0x0000000000307947 */ /* 0x000fea0003800000 */
.L_x_5290:
        /* <DEDUP_REMOVED lines=9> */
[----:B------:R-:W2:Y:S04]  /*1350*/  LDG.E R202, desc[UR38][R2.64] ;  /* 0x0000002602ca7981 */ /* 0x000ea8000c1e1900 */
[----:B------:R-:W2:Y:S02]  /*1360*/  LDG.E R5, desc[UR38][R2.64+0x4] ;  /* 0x0000042602057981 */ /* 0x000ea4000c1e1900 */
[----:B--2---:R-:W-:-:S07]  /*1370*/  IMAD.IADD R202, R5, 0x1, -R202 ;  /* 0x0000000105ca7824 */ /* 0x004fce00078e0aca */
.L_x_5291:
[----:B------:R-:W1:Y:S01]  /*1380*/  LDC R0, c[0x0][0x448] ;  /* 0x00011200ff007b82 */ /* 0x000e620000000800 */
[----:B------:R-:W-:Y:S01]  /*1390*/  USHF.L.U32 UR60, UR5, 0x7, URZ ;  /* 0x00000007053c7899 */ /* 0x000fe2000800063f */
[----:B-----5:R-:W-:Y:S01]  /*13a0*/  IMAD.IADD R202, R202, 0x1, -R7 ;  /* 0x00000001caca7824 */ /* 0x020fe200078e0a07 */
[----:B------:R-:W-:Y:S01]  /*13b0*/  CS2R R148, SRZ ;  /* 0x0000000000947805 */ /* 0x000fe2000001ff00 */
[----:B------:R-:W-:Y:S01]  /*13c0*/  IMAD.MOV.U32 R150, RZ, RZ, RZ ;  /* 0x000000ffff967224 */ /* 0x000fe200078e00ff */
[----:B------:R-:W-:Y:S01]  /*13d0*/  UIADD3 UR4, UR60, 0x7f, URZ ;  /* 0x0000007f3c047890 */ /* 0x000fe2000fffe03f */
[----:B------:R-:W-:Y:S02]  /*13e0*/  CS2R R146, SRZ ;  /* 0x0000000000927805 */ /* 0x000fe4000001ff00 */
[----:B0-----:R-:W-:Y:S02]  /*13f0*/  IADD3 R3, R202, 0x60, -R201 ;  /* 0x00000060ca037810 */ /* 0x001fe40007ffe8c9 */
        /* <DEDUP_REMOVED lines=16> */
[----:B-1----:R-:W-:Y:S01]  /*1500*/  ISETP.NE.AND P0, PT, R0, 0x1, PT ;  /* 0x000000010000780c */ /* 0x002fe20003f05270 */
[----:B------:R-:W-:Y:S01]  /*1510*/  IMAD.U32 R0, RZ, RZ, UR4 ;  /* 0x00000004ff007e24 */ /* 0x000fe2000f8e00ff */
[----:B------:R-:W-:Y:S02]  /*1520*/  CS2R R112, SRZ ;  /* 0x0000000000707805 */ /* 0x000fe4000001ff00 */
[----:B------:R-:W-:-:S02]  /*1530*/  CS2R R110, SRZ ;  /* 0x00000000006e7805 */ /* 0x000fc4000001ff00 */
        /* <DEDUP_REMOVED lines=34> */
[----:B------:R-:W-:-:S02]  /*1760*/  CS2R R48, SRZ ;  /* 0x0000000000307805 */ /* 0x000fc4000001ff00 */
[----:B------:R-:W-:Y:S02]  /*1770*/  CS2R R42, SRZ ;  /* 0x00000000002a7805 */ /* 0x000fe4000001ff00 */
[----:B------:R-:W-:Y:S02]  /*1780*/  CS2R R44, SRZ ;  /* 0x00000000002c7805 */ /* 0x000fe4000001ff00 */
[----:B------:R-:W-:Y:S02]  /*1790*/  CS2R R162, SRZ ;  /* 0x0000000000a27805 */ /* 0x000fe4000001ff00 */
[----:B------:R-:W-:Y:S02]  /*17a0*/  CS2R R40, SRZ ;  /* 0x0000000000287805 */ /* 0x000fe4000001ff00 */
[----:B------:R-:W-:Y:S02]  /*17b0*/  CS2R R34, SRZ ;  /* 0x0000000000227805 */ /* 0x000fe4000001ff00 */
[----:B------:R-:W-:-:S02]  /*17c0*/  CS2R R36, SRZ ;  /* 0x0000000000247805 */ /* 0x000fc4000001ff00 */
[----:B-1----:R-:W-:Y:S01]  /*17d0*/  @P0 SHF.R.U32.HI R0, RZ, R5, R2 ;  /* 0x00000005ff000219 */ /* 0x002fe20000011602 */
[----:B------:R-:W-:Y:S01]  /*17e0*/  VIADD R2, R202, 0x5f ;  /* 0x0000005fca027836 */ /* 0x000fe20000000000 */
[----:B------:R-:W-:Y:S02]  /*17f0*/  PLOP3.LUT P0, PT, PT, PT, PT, 0x80, 0x0 ;  /* 0x000000000000781c */ /* 0x000fe40003f0f070 */
[----:B------:R-:W-:Y:S02]  /*1800*/  CS2R R164, SRZ ;  /* 0x0000000000a47805 */ /* 0x000fe4000001ff00 */
[----:B------:R-:W-:Y:S01]  /*1810*/  CS2R R32, SRZ ;  /* 0x0000000000207805 */ /* 0x000fe2000001ff00 */
[----:B------:R-:W-:Y:S01]  /*1820*/  IMAD.IADD R0, R3, 0x1, R0 ;  /* 0x0000000103007824 */ /* 0x000fe200078e0200 */
[----:B------:R-:W-:Y:S01]  /*1830*/  CS2R R26, SRZ ;  /* 0x00000000001a7805 */ /* 0x000fe2000001ff00 */
[----:B------:R-:W-:Y:S01]  /*1840*/  IMAD.HI R2, R2, 0x2aaaaaab, RZ ;  /* 0x2aaaaaab02027827 */ /* 0x000fe200078e02ff */
[----:B------:R-:W-:-:S02]  /*1850*/  CS2R R28, SRZ ;  /* 0x00000000001c7805 */ /* 0x000fc4000001ff00 */
[----:B------:R-:W-:Y:S01]  /*1860*/  CS2R R24, SRZ ;  /* 0x0000000000187805 */ /* 0x000fe2000001ff00 */
[----:B------:R-:W-:Y:S01]  /*1870*/  IMAD.HI R0, R0, 0x2aaaaaab, RZ ;  /* 0x2aaaaaab00007827 */ /* 0x000fe200078e02ff */
[----:B------:R-:W-:-:S03]  /*1880*/  SHF.R.U32.HI R3, RZ, 0x1f, R2 ;  /* 0x0000001fff037819 */ /* 0x000fc60000011602 */
[----:B------:R-:W-:Y:S01]  /*1890*/  IMAD.MOV.U32 R10, RZ, RZ, RZ ;  /* 0x000000ffff0a7224 */ /* 0x000fe200078e00ff */
[----:B------:R-:W-:Y:S02]  /*18a0*/  SHF.R.U32.HI R5, RZ, 0x1f, R0 ;  /* 0x0000001fff057819 */ /* 0x000fe40000011600 */
[----:B------:R-:W-:Y:S02]  /*18b0*/  LEA.HI.SX32 R156, R2, R3, 0x1c ;  /* 0x00000003029c7211 */ /* 0x000fe400078fe2ff */
[----:B------:R-:W-:Y:S02]  /*18c0*/  CS2R R2, SRZ ;  /* 0x0000000000027805 */ /* 0x000fe4000001ff00 */
[----:B------:R-:W-:Y:S01]  /*18d0*/  LEA.HI.SX32 R5, R0, R5, 0x1c ;  /* 0x0000000500057211 */ /* 0x000fe200078fe2ff */
[----:B------:R-:W-:-:S03]  /*18e0*/  IMAD.MOV.U32 R0, RZ, RZ, RZ ;  /* 0x000000ffff007224 */ /* 0x000fc600078e00ff */
[----:B------:R-:W-:-:S04]  /*18f0*/  VIMNMX R156, R156, R5, PT ;  /* 0x000000059c9c7248 */ /* 0x000fc80003fe0100 */
[----:B------:R-:W-:-:S13]  /*1900*/  ISETP.GE.AND P1, PT, R156, 0x1, PT ;  /* 0x000000019c00780c */ /* 0x000fda0003f26270 */
[----:B------:R-:W-:Y:S05]  /*1910*/  @!P1 BRA `(.L_x_5292) ;  /* 0x0000009000b89947 */ /* 0x000fea0003800000 */
        /* <DEDUP_REMOVED lines=39> */
.L_x_5293:
        /* <DEDUP_REMOVED lines=14> */
.L_x_5474:
[----:B------:R-:W-:Y:S05]  /*1c70*/  WARPSYNC.ALL ;  /* 0x0000000000007948 */ /* 0x000fea0003800000 */
[----:B------:R-:W-:Y:S01]  /*1c80*/  R2UR UR4, R232 ;  /* 0x00000000e80472ca */ /* 0x000fe200000e0000 */
[----:B------:R1:W-:-:S12]  /*1c90*/  BAR.SYNC.DEFER_BLOCKING R176, 0x100 ;  /* 0x000400b00000751d */ /* 0x0003d80000010000 */
[----:B------:R-:W-:-:S05]  /*1ca0*/  IMAD.U32 R0, RZ, RZ, UR4 ;  /* 0x00000004ff007e24 */ /* 0x000fca000f8e00ff */
[----:B------:R-:W-:-:S13]  /*1cb0*/  ISETP.NE.AND P0, PT, R0, 0x3, PT ;  /* 0x000000030000780c */ /* 0x000fda0003f05270 */
[----:B-1----:R-:W-:Y:S05]  /*1cc0*/  @!P0 BRA `(.L_x_5295) ;  /* 0x0000000000048947 */ /* 0x002fea0003800000 */
[----:B------:R-:W-:Y:S01]  /*1cd0*/  BPT.TRAP 0x1 ;  /* 0x000000040000795c */ /* 0x000fe20000300000 */
.L_x_5295:
[----:B------:R-:W-:Y:S02]  /*1ce0*/  IMAD.U32 R3, RZ, RZ, UR37 ;  /* 0x00000025ff037e24 */ /* 0x000fe4000f8e00ff */
[----:B------:R-:W-:-:S03]  /*1cf0*/  IMAD.U32 R0, RZ, RZ, UR36 ;  /* 0x00000024ff007e24 */ /* 0x000fc6000f8e00ff */
[----:B------:R-:W-:Y:S01]  /*1d00*/  SHF.L.U32 R3, R3, 0x1f, RZ ;  /* 0x0000001f03037819 */ /* 0x000fe200000006ff */
[----:B------:R-:W-:-:S04]  /*1d10*/  IMAD R0, R0, 0x8, R5 ;  /* 0x0000000800007824 */ /* 0x000fc800078e0205 */
[----:B------:R1:W2:Y:S01]  /*1d20*/  SYNCS.PHASECHK.TRANS64.TRYWAIT P1, [R0+URZ+0x32430], R3 ;  /* 0x03243003000075a7 */ /* 0x0002a2000802017f */
[----:B------:R-:W-:Y:S05]  /*1d30*/  @!P0 BRA `(.L_x_5296) ;  /* 0x0000000000048947 */ /* 0x000fea0003800000 */
[----:B------:R-:W-:Y:S01]  /*1d40*/  BPT.TRAP 0x1 ;  /* 0x000000040000795c */ /* 0x000fe20000300000 */
.L_x_5296:
[----:B--2---:R-:W-:Y:S05]  /*1d50*/  @P1 BRA `(.L_x_5297) ;  /* 0x0000000000081947 */ /* 0x004fea0003800000 */
[----:B------:R-:W2:Y:S02]  /*1d60*/  SYNCS.PHASECHK.TRANS64.TRYWAIT P1, [R0+URZ+0x32430], R3 ;  /* 0x03243003000075a7 */ /* 0x000ea4000802017f */
[----:B--2---:R-:W-:Y:S05]  /*1d70*/  @!P1 BRA `(.L_x_5298) ;  /* 0x0000012c009c9947 */ /* 0x004fea0003800000 */
.L_x_5297:
        /* <DEDUP_REMOVED lines=48> */
.L_x_5475:
[----:B------:R-:W-:Y:S05]  /*2080*/  @!P0 BRA `(.L_x_5300) ;  /* 0x0000000000048947 */ /* 0x000fea0003800000 */
[----:B------:R-:W-:Y:S01]  /*2090*/  BPT.TRAP 0x1 ;  /* 0x000000040000795c */ /* 0x000fe20000300000 */
.L_x_5300:
[----:B------:R4:W0:Y:S01]  /*20a0*/  SYNCS.PHASECHK.TRANS64.TRYWAIT P1, [R0+URZ+0x32450], R3 ;  /* 0x03245003000075a7 */ /* 0x000822000802017f */
[----:B------:R-:W-:Y:S05]  /*20b0*/  @!P0 BRA `(.L_x_5301) ;  /* 0x0000000000048947 */ /* 0x000fea0003800000 */
[----:B------:R-:W-:Y:S01]  /*20c0*/  BPT.TRAP 0x1 ;  /* 0x000000040000795c */ /* 0x000fe20000300000 */
.L_x_5301:
[----:B0-----:R-:W-:Y:S05]  /*20d0*/  @P1 BRA `(.L_x_5302) ;  /* 0x0000000000081947 */ /* 0x001fea0003800000 */
[----:B------:R-:W0:Y:S02]  /*20e0*/  SYNCS.PHASECHK.TRANS64.TRYWAIT P1, [R0+URZ+0x32450], R3 ;  /* 0x03245003000075a7 */ /* 0x000e24000802017f */
[----:B0-----:R-:W-:Y:S05]  /*20f0*/  @!P1 BRA `(.L_x_5303) ;  /* 0x0000012800e49947 */ /* 0x001fea0003800000 */
.L_x_5302:
[----:B------:R-:W-:Y:S01]  /*2100*/  R2UR UR4, R5 ;  /* 0x00000000050472ca */ /* 0x000fe200000e0000 */
[----:B------:R-:W-:Y:S01]  /*2110*/  WARPGROUP.ARRIVE ;  /* 0x00000000000079c5 */ /* 0x000fe20000000000 */
        /* <DEDUP_REMOVED lines=16> */
[----:B------:R-:W5:Y:S01]  /*2220*/  S2R R73, SR_TID.X ;  /* 0x0000000000497919 */ /* 0x000f620000002100 */
[----:B------:R-:W-:Y:S01]  /*2230*/  UMOV UR31, 0x40000040 ;  /* 0x40000040001f7882 */ /* 0x000fe20000000000 */
[----:B------:R-:W-:Y:S01]  /*2240*/  UMOV UR33, 0x40000040 ;  /* 0x4000004000217882 */ /* 0x000fe20000000000 */
[----:B------:R-:W-:-:S02]  /*2250*/  ULOP3.LUT UR6, UR4, 0x3fff, URZ, 0xc0, !UPT ;  /* 0x00003fff04067892 */ /* 0x000fc4000f8ec03f */
[----:B------:R-:W-:Y:S02]  /*2260*/  ULOP3.LUT UR4, UR40, 0x10000, URZ, 0xfc, !UPT ;  /* 0x0001000028047892 */ /* 0x000fe4000f8efc3f */
[----:B------:R-:W-:Y:S02]  /*2270*/  ULOP3.LUT UR7, UR6, 0x10000, URZ, 0xfc, !UPT ;  /* 0x0001000006077892 */ /* 0x000fe4000f8efc3f */
[----:B------:R-:W-:Y:S02]  /*2280*/  UIADD3 UR16, UR4, 0x404, URZ ;  /* 0x0000040404107890 */ /* 0x000fe4000fffe03f */
[----:B------:R-:W-:Y:S01]  /*2290*/  UIMAD UR5, UR36, 0xc00, UR7 ;  /* 0x00000c00240578a4 */ /* 0x000fe2000f8e0207 */
[----:B------:R-:W-:Y:S01]  /*22a0*/  UMOV UR8, UR4 ;  /* 0x0000000400087c82 */ /* 0x000fe20008000000 */
[----:B------:R-:W-:Y:S01]  /*22b0*/  UIADD3 UR20, UR4, 0x406, URZ ;  /* 0x0000040604147890 */ /* 0x000fe2000fffe03f */
[----:B------:R-:W-:Y:S01]  /*22c0*/  IMAD.U32 R10, RZ, RZ, UR8 ;  /* 0x00000008ff0a7e24 */ /* 0x000fe2000f8e00ff */
[----:B------:R-:W-:-:S03]  /*22d0*/  UIADD3 UR18, UR5, 0x304, URZ ;  /* 0x0000030405127890 */ /* 0x000fc6000fffe03f */
[----:B------:R-:W-:Y:S01]  /*22e0*/  UMOV UR10, UR5 ;  /* 0x00000005000a7c82 */ /* 0x000fe20008000000 */
[----:B------:R-:W-:Y:S01]  /*22f0*/  UIADD3 UR22, UR5, 0x306, URZ ;  /* 0x0000030605167890 */ /* 0x000fe2000fffe03f */
[----:B------:R-:W-:Y:S01]  /*2300*/  HGMMA.64x96x16.F32 R24, gdesc[UR8], R24, gsb0 ;  /* 0x01600000081879f0 */ /* 0x000fe20008000818 */
[----:B------:R-:W-:Y:S01]  /*2310*/  UIADD3 UR8, UR4, 0x2, URZ ;  /* 0x0000000204087890 */ /* 0x000fe2000fffe03f */
[----:B0-----:R-:W-:Y:S01]  /*2320*/  ISETP.NE.AND P1, PT, R12, 0x1, PT ;  /* 0x000000010c00780c */ /* 0x001fe20003f25270 */
[----:B------:R-:W-:Y:S01]  /*2330*/  UIADD3 UR9, UR5, 0x2, URZ ;  /* 0x0000000205097890 */ /* 0x000fe2000fffe03f */
[----:B------:R-:W-:Y:S01]  /*2340*/  VIADD R12, R203, UR60 ;  /* 0x0000003ccb0c7c36 */ /* 0x000fe20008000000 */
[----:B------:R-:W-:Y:S01]  /*2350*/  UIADD3 UR10, UR5, 0x300, URZ ;  /* 0x00000300050a7890 */ /* 0x000fe2000fffe03f */
[----:B------:R-:W-:Y:S02]  /*2360*/  UMOV UR11, 0x40000040 ;  /* 0x40000040000b7882 */ /* 0x000fe40000000000 */
[----:B------:R-:W-:Y:S01]  /*2370*/  UMOV UR12, UR8 ;  /* 0x00000008000c7c82 */ /* 0x000fe20008000000 */
[----:B------:R-:W-:Y:S01]  /*2380*/  UIADD3 UR8, UR4, 0x4, URZ ;  /* 0x0000000404087890 */ /* 0x000fe2000fffe03f */
[----:B------:R-:W-:Y:S01]  /*2390*/  IMAD.U32 R8, RZ, RZ, UR12 ;  /* 0x0000000cff087e24 */ /* 0x000fe2000f8e00ff */
[----:B------:R-:W-:Y:S01]  /*23a0*/  UMOV UR14, UR9 ;  /* 0x00000009000e7c82 */ /* 0x000fe20008000000 */
[----:B------:R-:W-:-:S02]  /*23b0*/  UIADD3 UR9, UR5, 0x4, URZ ;  /* 0x0000000405097890 */ /* 0x000fc4000fffe03f */
[----:B------:R-:W-:Y:S01]  /*23c0*/  UIADD3 UR24, UR4, 0x800, URZ ;  /* 0x0000080004187890 */ /* 0x000fe2000fffe03f */
[----:B------:R-:W0:Y:S01]  /*23d0*/  @P1 LDC R13, c[0x0][0x44c] ;  /* 0x00011300ff0d1b82 */ /* 0x000e220000000800 */
[----:B------:R-:W-:Y:S02]  /*23e0*/  UIADD3 UR26, UR5, 0x600, URZ ;  /* 0x00000600051a7890 */ /* 0x000fe4000fffe03f */
[----:B------:R-:W-:Y:S02]  /*23f0*/  UIADD3 UR28, UR4, 0x802, URZ ;  /* 0x00000802041c7890 */ /* 0x000fe4000fffe03f */
[----:B------:R-:W-:Y:S02]  /*2400*/  UIADD3 UR30, UR5, 0x602, URZ ;  /* 0x00000602051e7890 */ /* 0x000fe4000fffe03f */
[----:B------:R-:W-:Y:S01]  /*2410*/  UIADD3 UR32, UR4, 0x804, URZ ;  /* 0x0000080404207890 */ /* 0x000fe2000fffe03f */
[----:B------:R-:W1:Y:S01]  /*2420*/  @P1 LDC R20, c[0x0][0x450] ;  /* 0x00011400ff141b82 */ /* 0x000e620000000800 */
[----:B------:R-:W-:Y:S01]  /*2430*/  UIADD3 UR34, UR5, 0x604, URZ ;  /* 0x0000060405227890 */ /* 0x000fe2000fffe03f */
        /* <DEDUP_REMOVED lines=10> */
[----:B0-----:R-:W-:Y:S01]  /*24e0*/  @P1 IMAD.HI.U32 R13, R12, R13, RZ ;  /* 0x0000000d0c0d1227 */ /* 0x001fe200078e00ff */
[----:B------:R-:W-:Y:S01]  /*24f0*/  UIADD3 UR50, UR5, 0x902, URZ ;  /* 0x0000090205327890 */ /* 0x000fe2000fffe03f */
[----:B------:R-:W-:Y:S01]  /*2500*/  UMOV UR49, 0x40000040 ;  /* 0x4000004000317882 */ /* 0x000fe20000000000 */
[----:B------:R-:W-:Y:S01]  /*2510*/  UMOV UR51, 0x40000040 ;  /* 0x4000004000337882 */ /* 0x000fe20000000000 */
[----:B------:R-:W-:-:S02]  /*2520*/  UIADD3 UR52, UR4, 0xc04, URZ ;  /* 0x00000c0404347890 */ /* 0x000fc4000fffe03f */
[----:B------:R-:W-:Y:S01]  /*2530*/  UIADD3 UR54, UR5, 0x904, URZ ;  /* 0x0000090405367890 */ /* 0x000fe2000fffe03f */
[----:B-1----:R-:W-:Y:S01]  /*2540*/  @P1 SHF.R.U32.HI R12, RZ, R20, R13 ;  /* 0x00000014ff0c1219 */ /* 0x002fe2000001160d */
[----:B------:R-:W-:Y:S01]  /*2550*/  UMOV UR53, 0x40000040 ;  /* 0x4000004000357882 */ /* 0x000fe20000000000 */
[----:B------:R-:W-:Y:S01]  /*2560*/  UMOV UR55, 0x40000040 ;  /* 0x4000004000377882 */ /* 0x000fe20000000000 */
[----:B------:R-:W-:Y:S01]  /*2570*/  UMOV UR57, 0x40000040 ;  /* 0x4000004000397882 */ /* 0x000fe20000000000 */
[----:B------:R-:W-:Y:S01]  /*2580*/  UMOV UR59, 0x40000040 ;  /* 0x40000040003b7882 */ /* 0x000fe20000000000 */
[----:B------:R-:W0:Y:S01]  /*2590*/  SHFL.IDX PT, R21, R12, RZ, 0x1c1f ;  /* 0x001c1fff0c157589 */ /* 0x000e2200000e0000 */
[----:B------:R-:W-:Y:S01]  /*25a0*/  IMAD R13, R156, -0x60, R202 ;  /* 0xffffffa09c0d7824 */ /* 0x000fe200078e02ca */
[----:B------:R-:W-:Y:S01]  /*25b0*/  ULOP3.LUT UR6, UR6, 0x3000000, URZ, 0xfc, !UPT ;  /* 0x0300000006067892 */ /* 0x000fe2000f8efc3f */
[----:B--2-4-:R-:W-:Y:S01]  /*25c0*/  IMAD.U32 R3, RZ, RZ, UR57 ;  /* 0x00000039ff037e24 */ /* 0x014fe2000f8e00ff */
[----:B------:R-:W1:Y:S01]  /*25d0*/  SHFL.IDX PT, R12, R12, 0x1, 0x1c1f ;  /* 0x003c1f000c0c7f89 */ /* 0x000e6200000e0000 */
[----:B------:R-:W-:-:S04]  /*25e0*/  VIADD R13, R13, 0x60 ;  /* 0x000000600d0d7836 */ /* 0x000fc80000000000 */
[----:B------:R-:W-:-:S05]  /*25f0*/  IMAD R20, R204, -0x2, R13 ;  /* 0xfffffffecc147824 */ /* 0x000fca00078e020d */
[----:B------:R-:W-:-:S04]  /*2600*/  IADD3 R13, -R201, 0x1, R20 ;  /* 0x00000001c90d7810 */ /* 0x000fc80007ffe114 */
[----:B0-----:R-:W-:-:S04]  /*2610*/  VIADDMNMX R21, R21, R13, R20, PT ;  /* 0x0000000d15157246 */ /* 0x001fc80003800114 */
[C---:B------:R-:W-:Y:S02]  /*2620*/  ISETP.GT.AND P6, PT, R21.reuse, RZ, PT ;  /* 0x000000ff1500720c */ /* 0x040fe40003fc4270 */
[----:B-1----:R-:W-:Y:S02]  /*2630*/  VIADDMNMX R12, R12, R13, R20, PT ;  /* 0x0000000d0c0c7246 */ /* 0x002fe40003800114 */
[C---:B------:R-:W-:Y:S02]  /*2640*/  ISETP.GT.AND P5, PT, R21.reuse, 0x1, PT ;  /* 0x000000011500780c */ /* 0x040fe40003fa4270 */
[C---:B------:R-:W-:Y:S02]  /*2650*/  ISETP.GT.AND P3, PT, R21.reuse, 0x10, PT ;  /* 0x000000101500780c */ /* 0x040fe40003f64270 */
[C---:B------:R-:W-:Y:S02]  /*2660*/  ISETP.GT.AND P2, PT, R21.reuse, 0x8, PT ;  /* 0x000000081500780c */ /* 0x040fe40003f44270 */
[----:B------:R-:W-:Y:S01]  /*2670*/  ISETP.GT.AND P4, PT, R21, 0x9, PT ;  /* 0x000000091500780c */ /* 0x000fe20003f84270 */
        /* <DEDUP_REMOVED lines=97> */
[----:B0-----:R-:W-:Y:S01]  /*2c90*/  FSEL R13, R24, -INF , P6 ;  /* 0xff800000180d7808 */ /* 0x001fe20003000000 */
[----:B------:R-:W-:Y:S01]  /*2ca0*/  FMUL.FTZ R26, R26, UR4 ;  /* 0x000000041a1a7c20 */ /* 0x000fe20008410000 */
[----:B------:R-:W-:Y:S01]  /*2cb0*/  FMUL.FTZ R65, R65, UR4 ;  /* 0x0000000441417c20 */ /* 0x000fe20008410000 */
[----:B------:R-:W-:Y:S01]  /*2cc0*/  ISETP.GT.AND P6, PT, R21, 0x11, PT ;  /* 0x000000111500780c */ /* 0x000fe20003fc4270 */
[----:B------:R-:W-:Y:S01]  /*2cd0*/  FMUL.FTZ R27, R27, UR4 ;  /* 0x000000041b1b7c20 */ /* 0x000fe20008410000 */
[----:B------:R-:W-:Y:S01]  /*2ce0*/  FMUL.FTZ R60, R60, UR4 ;  /* 0x000000043c3c7c20 */ /* 0x000fe20008410000 */
[----:B------:R-:W-:Y:S01]  /*2cf0*/  FMUL.FTZ R68, R68, UR4 ;  /* 0x0000000444447c20 */ /* 0x000fe20008410000 */
[----:B------:R-:W0:Y:S01]  /*2d00*/  MUFU.TANH R33, R33 ;  /* 0x0000002100217308 */ /* 0x000e220000002400 */
[----:B-1----:R-:W-:Y:S01]  /*2d10*/  FSEL R25, R25, -INF , P5 ;  /* 0xff80000019197808 */ /* 0x002fe20002800000 */
[----:B------:R-:W-:Y:S01]  /*2d20*/  FMUL.FTZ R30, R30, UR4 ;  /* 0x000000041e1e7c20 */ /* 0x000fe20008410000 */
[----:B------:R-:W-:Y:S01]  /*2d30*/  ISETP.GT.AND P5, PT, R21, 0x18, PT ;  /* 0x000000181500780c */ /* 0x000fe20003fa4270 */
[----:B------:R-:W-:Y:S01]  /*2d40*/  FMUL.FTZ R31, R31, UR4 ;  /* 0x000000041f1f7c20 */ /* 0x000fe20008410000 */
[----:B------:R-:W-:Y:S01]  /*2d50*/  FMNMX.FTZ R20, R13, R25, !PT ;  /* 0x000000190d147209 */ /* 0x000fe20007810000 */
[----:B------:R-:W-:Y:S01]  /*2d60*/  FMUL.FTZ R34, R34, UR4 ;  /* 0x0000000422227c20 */ /* 0x000fe20008410000 */
[----:B------:R-:W-:Y:S01]  /*2d70*/  FMUL.FTZ R35, R35, UR4 ;  /* 0x0000000423237c20 */ /* 0x000fe20008410000 */
[----:B------:R-:W-:Y:S01]  /*2d80*/  MUFU.TANH R28, R28 ;  /* 0x0000001c001c7308 */ /* 0x000fe20000002400 */
[----:B--2---:R-:W-:Y:S01]  /*2d90*/  FSEL R181, R32, -INF , P3 ;  /* 0xff80000020b57808 */ /* 0x004fe20001800000 */
[----:B------:R-:W-:Y:S01]  /*2da0*/  FMUL.FTZ R38, R38, UR4 ;  /* 0x0000000426267c20 */ /* 0x000fe20008410000 */
[----:B------:R-:W-:Y:S01]  /*2db0*/  ISETP.GT.AND P3, PT, R21, 0x21, PT ;  /* 0x000000211500780c */ /* 0x000fe20003f64270 */
[----:B------:R-:W-:Y:S01]  /*2dc0*/  FMUL.FTZ R39, R39, UR4 ;  /* 0x0000000427277c20 */ /* 0x000fe20008410000 */
[----:B------:R-:W-:Y:S01]  /*2dd0*/  FMUL.FTZ R42, R42, UR4 ;  /* 0x000000042a2a7c20 */ /* 0x000fe20008410000 */
        /* <DEDUP_REMOVED lines=19> */
[----:B-1----:R-:W-:Y:S01]  /*2f10*/  FSEL R179, R36, -INF , P5 ;  /* 0xff80000024b37808 */ /* 0x002fe20002800000 */
[----:B------:R-:W-:Y:S01]  /*2f20*/  FMUL.FTZ R70, R70, UR4 ;  /* 0x0000000446467c20 */ /* 0x000fe20008410000 */
[----:B------:R-:W-:Y:S01]  /*2f30*/  ISETP.GT.AND P5, PT, R21, 0x29, PT ;  /* 0x000000291500780c */ /* 0x000fe20003fa4270 */
[----:B------:R-:W-:Y:S01]  /*2f40*/  FMUL.FTZ R71, R71, UR4 ;  /* 0x0000000447477c20 */ /* 0x000fe20008410000 */
[----:B------:R-:W-:-:S03]  /*2f50*/  UIMAD UR4, UR36, 0xc00, UR6 ;  /* 0x00000c00240478a4 */ /* 0x000fc6000f8e0206 */
[----:B------:R-:W1:Y:S01]  /*2f60*/  MUFU.TANH R29, R29 ;  /* 0x0000001d001d7308 */ /* 0x000e620000002400 */
[----:B0-----:R-:W-:Y:S02]  /*2f70*/  FSEL R187, R41, -INF , P3 ;  /* 0xff80000029bb7808 */ /* 0x001fe40001800000 */
[----:B------:R-:W-:Y:S01]  /*2f80*/  ISETP.GT.AND P3, PT, R21, 0x38, PT ;  /* 0x000000381500780c */ /* 0x000fe20003f64270 */
[----:B------:R-:W-:-:S04]  /*2f90*/  UMOV UR10, UR4 ;  /* 0x00000004000a7c82 */ /* 0x000fc80008000000 */
[----:B------:R-:W-:Y:S01]  /*2fa0*/  MUFU.TANH R37, R37 ;  /* 0x0000002500257308 */ /* 0x000fe20000002400 */
[----:B--2---:R-:W-:Y:S02]  /*2fb0*/  FSEL R185, R44, -INF , P6 ;  /* 0xff8000002cb97808 */ /* 0x004fe40003000000 */
[----:B------:R-:W-:-:S05]  /*2fc0*/  ISETP.GT.AND P6, PT, R21, 0x39, PT ;  /* 0x000000391500780c */ /* 0x000fca0003fc4270 */
[----:B------:R-:W0:Y:S01]  /*2fd0*/  MUFU.TANH R45, R45 ;  /* 0x0000002d002d7308 */ /* 0x000e220000002400 */
[----:B-1----:R-:W-:Y:S02]  /*2fe0*/  FSEL R29, R29, -INF , P4 ;  /* 0xff8000001d1d7808 */ /* 0x002fe40002000000 */
[----:B------:R-:W-:-:S05]  /*2ff0*/  ISETP.GT.AND P4, PT, R21, 0x20, PT ;  /* 0x000000201500780c */ /* 0x000fca0003f84270 */
[----:B------:R-:W1:Y:S08]  /*3000*/  MUFU.TANH R52, R52 ;  /* 0x0000003400347308 */ /* 0x000e700000002400 */
[----:B------:R-:W2:Y:S01]  /*3010*/  MUFU.TANH R53, R53 ;  /* 0x0000003500357308 */ /* 0x000ea20000002400 */
[----:B0-----:R-:W-:Y:S02]  /*3020*/  FSEL R183, R45, -INF , P5 ;  /* 0xff8000002db77808 */ /* 0x001fe40002800000 */
[----:B------:R-:W-:-:S05]  /*3030*/  ISETP.GT.AND P5, PT, R21, 0x40, PT ;  /* 0x000000401500780c */ /* 0x000fca0003fa4270 */
[----:B------:R-:W0:Y:S01]  /*3040*/  MUFU.TANH R40, R40 ;  /* 0x0000002800287308 */ /* 0x000e220000002400 */
[----:B-1----:R-:W-:Y:S02]  /*3050*/  FSEL R214, R52, -INF , P3 ;  /* 0xff80000034d67808 */ /* 0x002fe40001800000 */
[----:B------:R-:W-:-:S05]  /*3060*/  ISETP.GT.AND P3, PT, R21, 0x49, PT ;  /* 0x000000491500780c */ /* 0x000fca0003f64270 */
[----:B------:R-:W-:Y:S01]  /*3070*/  MUFU.TANH R48, R48 ;  /* 0x0000003000307308 */ /* 0x000fe20000002400 */
[----:B--2---:R-:W-:Y:S02]  /*3080*/  FSEL R215, R53, -INF , P6 ;  /* 0xff80000035d77808 */ /* 0x004fe40003000000 */
[----:B------:R-:W-:-:S05]  /*3090*/  ISETP.GT.AND P6, PT, R21, 0x50, PT ;  /* 0x000000501500780c */ /* 0x000fca0003fc4270 */
[----:B------:R-:W1:Y:S01]  /*30a0*/  MUFU.TANH R56, R56 ;  /* 0x0000003800387308 */ /* 0x000e620000002400 */
[----:B0-----:R-:W-:Y:S02]  /*30b0*/  FSEL R197, R40, -INF , P4 ;  /* 0xff80000028c57808 */ /* 0x001fe40002000000 */
[----:B------:R-:W-:-:S05]  /*30c0*/  ISETP.GT.AND P4, PT, R21, 0x31, PT ;  /* 0x000000311500780c */ /* 0x000fca0003f84270 */
[----:B------:R-:W0:Y:S08]  /*30d0*/  MUFU.TANH R61, R61 ;  /* 0x0000003d003d7308 */ /* 0x000e300000002400 */
[----:B------:R-:W2:Y:S01]  /*30e0*/  MUFU.TANH R64, R64 ;  /* 0x0000004000407308 */ /* 0x000ea20000002400 */
[----:B-1----:R-:W-:Y:S02]  /*30f0*/  FSEL R195, R56, -INF , P5 ;  /* 0xff80000038c37808 */ /* 0x002fe40002800000 */
[----:B------:R-:W-:-:S05]  /*3100*/  ISETP.GT.AND P5, PT, R21, 0x51, PT ;  /* 0x000000511500780c */ /* 0x000fca0003fa4270 */
[----:B------:R-:W1:Y:S01]  /*3110*/  MUFU.TANH R49, R49 ;  /* 0x0000003100317308 */ /* 0x000e620000002400 */
[----:B0-----:R-:W-:Y:S02]  /*3120*/  FSEL R192, R61, -INF , P3 ;  /* 0xff8000003dc07808 */ /* 0x001fe40001800000 */
[----:B------:R-:W-:-:S05]  /*3130*/  ISETP.GT.AND P3, PT, R12, RZ, PT ;  /* 0x000000ff0c00720c */ /* 0x000fca0003f64270 */
[----:B------:R-:W-:Y:S01]  /*3140*/  MUFU.TANH R57, R57 ;  /* 0x0000003900397308 */ /* 0x000fe20000002400 */
[----:B--2---:R-:W-:Y:S02]  /*3150*/  FSEL R164, R64, -INF , P6 ;  /* 0xff80000040a47808 */ /* 0x004fe40003000000 */
[----:B------:R-:W-:-:S05]  /*3160*/  ISETP.GT.AND P6, PT, R12, 0x1, PT ;  /* 0x000000010c00780c */ /* 0x000fca0003fc4270 */
[----:B------:R-:W-:Y:S01]  /*3170*/  MUFU.TANH R26, R26 ;  /* 0x0000001a001a7308 */ /* 0x000fe20000002400 */
[----:B-1----:R-:W-:Y:S02]  /*3180*/  FSEL R213, R49, -INF , P4 ;  /* 0xff80000031d57808 */ /* 0x002fe40002000000 */
[----:B------:R-:W-:-:S05]  /*3190*/  ISETP.GT.AND P4, PT, R21, 0x48, PT ;  /* 0x000000481500780c */ /* 0x000fca0003f84270 */
[----:B------:R0:W-:Y:S08]  /*31a0*/  MUFU.TANH R72, R27 ;  /* 0x0000001b00487308 */ /* 0x0001f00000002400 */
[----:B------:R-:W1:Y:S01]  /*31b0*/  MUFU.TANH R65, R65 ;  /* 0x0000004100417308 */ /* 0x000e620000002400 */
[----:B0-----:R-:W-:Y:S02]  /*31c0*/  FSEL R27, R28, -INF , P2 ;  /* 0xff8000001c1b7808 */ /* 0x001fe40001000000 */
[----:B------:R-:W-:-:S02]  /*31d0*/  ISETP.GT.AND P2, PT, R21, 0x19, PT ;  /* 0x000000191500780c */ /* 0x000fc40003f44270 */
[----:B------:R-:W-:Y:S02]  /*31e0*/  FMNMX.FTZ R20, R27, R20, !PT ;  /* 0x000000141b147209 */ /* 0x000fe40007810000 */
[----:B------:R-:W-:Y:S01]  /*31f0*/  FSEL R177, R37, -INF , P2 ;  /* 0xff80000025b17808 */ /* 0x000fe20001000000 */
[----:B------:R-:W0:Y:S01]  /*3200*/  MUFU.TANH R60, R60 ;  /* 0x0000003c003c7308 */ /* 0x000e220000002400 */
[----:B------:R-:W-:Y:S02]  /*3210*/  ISETP.GT.AND P2, PT, R21, 0x30, PT ;  /* 0x000000301500780c */ /* 0x000fe40003f44270 */
[----:B------:R-:W-:Y:S02]  /*3220*/  FMNMX.FTZ R20, R29, R20, !PT ;  /* 0x000000141d147209 */ /* 0x000fe40007810000 */
[----:B------:R-:W-:Y:S02]  /*3230*/  FSEL R212, R48, -INF , P2 ;  /* 0xff80000030d47808 */ /* 0x000fe40001000000 */
[----:B------:R-:W-:Y:S01]  /*3240*/  ISETP.GT.AND P2, PT, R21, 0x41, PT ;  /* 0x000000411500780c */ /* 0x000fe20003f44270 */
[----:B------:R-:W2:Y:S01]  /*3250*/  MUFU.TANH R68, R68 ;  /* 0x0000004400447308 */ /* 0x000ea20000002400 */
[----:B-1----:R-:W-:-:S02]  /*3260*/  FSEL R165, R65, -INF , P5 ;  /* 0xff80000041a57808 */ /* 0x002fc40002800000 */
[----:B------:R-:W-:Y:S02]  /*3270*/  FSEL R188, R57, -INF , P2 ;  /* 0xff80000039bc7808 */ /* 0x000fe40001000000 */
[----:B------:R-:W-:Y:S02]  /*3280*/  ISETP.GT.AND P2, PT, R21, 0x58, PT ;  /* 0x000000581500780c */ /* 0x000fe40003f44270 */
[----:B------:R-:W-:Y:S01]  /*3290*/  FSEL R24, R26, -INF , P3 ;  /* 0xff8000001a187808 */ /* 0x000fe20001800000 */
[----:B------:R-:W1:Y:S01]  /*32a0*/  MUFU.TANH R30, R30 ;  /* 0x0000001e001e7308 */ /* 0x000e620000002400 */
[----:B------:R-:W-:Y:S02]  /*32b0*/  FMNMX.FTZ R20, R181, R20, !PT ;  /* 0x00000014b5147209 */ /* 0x000fe40007810000 */
[----:B------:R-:W-:Y:S02]  /*32c0*/  ISETP.GT.AND P5, PT, R12, 0x8, PT ;  /* 0x000000080c00780c */ /* 0x000fe40003fa4270 */
[----:B------:R-:W-:-:S02]  /*32d0*/  FSEL R26, R72, -INF , P6 ;  /* 0xff800000481a7808 */ /* 0x000fc40003000000 */
[----:B0-----:R-:W-:Y:S01]  /*32e0*/  FSEL R190, R60, -INF , P4 ;  /* 0xff8000003cbe7808 */ /* 0x001fe20002000000 */
[----:B------:R-:W0:Y:S01]  /*32f0*/  MUFU.TANH R31, R31 ;  /* 0x0000001f001f7308 */ /* 0x000e220000002400 */
[----:B------:R-:W-:Y:S02]  /*3300*/  ISETP.GT.AND P4, PT, R21, 0x59, PT ;  /* 0x000000591500780c */ /* 0x000fe40003f84270 */
[----:B--2---:R-:W-:Y:S02]  /*3310*/  FSEL R166, R68, -INF , P2 ;  /* 0xff80000044a67808 */ /* 0x004fe40001000000 */
[----:B------:R-:W-:Y:S02]  /*3320*/  FMNMX.FTZ R20, R175, R20, !PT ;  /* 0x00000014af147209 */ /* 0x000fe40007810000 */
[----:B------:R-:W-:Y:S01]  /*3330*/  ISETP.GT.AND P2, PT, R12, 0x9, PT ;  /* 0x000000090c00780c */ /* 0x000fe20003f44270 */
[----:B------:R-:W2:Y:S01]  /*3340*/  MUFU.TANH R34, R34 ;  /* 0x0000002200227308 */ /* 0x000ea20000002400 */
        /* <DEDUP_REMOVED lines=8> */
[----:B------:R-:W-:Y:S01]  /*33d0*/  ISETP.GT.AND P6, PT, R12, 0x11, PT ;  /* 0x000000110c00780c */ /* 0x000fe20003fc4270 */
[----:B------:R-:W0:Y:S01]  /*33e0*/  MUFU.TANH R38, R38 ;  /* 0x0000002600267308 */ /* 0x000e220000002400 */
[----:B--2---:R-:W-:Y:S02]  /*33f0*/  FSEL R178, R34, -INF , P3 ;  /* 0xff80000022b27808 */ /* 0x004fe40001800000 */
[----:B------:R-:W-:Y:S02]  /*3400*/  FMNMX.FTZ R21, R30, R21, !PT ;  /* 0x000000151e157209 */ /* 0x000fe40007810000 */
        /* <DEDUP_REMOVED lines=45> */
[----:B------:R-:W-:Y:S02]  /*36e0*/  ISETP.GT.AND P2, PT, R12, 0x39, PT ;  /* 0x000000390c00780c */ /* 0x000fe40003f44270 */
[----:B------:R-:W-:Y:S01]  /*36f0*/  FMNMX.FTZ R21, R199, R20, !PT ;  /* 0x00000014c7157209 */ /* 0x000fe20007810000 */
[----:B------:R-:W2:Y:S01]  /*3700*/  MUFU.TANH R58, R58 ;  /* 0x0000003a003a7308 */ /* 0x000ea20000002400 */
[----:B-1----:R-:W-:-:S02]  /*3710*/  FSEL R210, R54, -INF , P5 ;  /* 0xff80000036d27808 */ /* 0x002fc40002800000 */
[----:B------:R-:W-:Y:S02]  /*3720*/  FMNMX.FTZ R31, R188, R31, !PT ;  /* 0x0000001fbc1f7209 */ /* 0x000fe40007810000 */
[----:B------:R-:W-:Y:S02]  /*3730*/  ISETP.GT.AND P3, PT, R12, 0x40, PT ;  /* 0x000000400c00780c */ /* 0x000fe40003f64270 */
[----:B------:R-:W-:Y:S01]  /*3740*/  FMNMX.FTZ R20, R210, R21, !PT ;  /* 0x00000015d2147209 */ /* 0x000fe20007810000 */
[----:B------:R-:W1:Y:S01]  /*3750*/  MUFU.TANH R59, R59 ;  /* 0x0000003b003b7308 */ /* 0x000e620000002400 */
[----:B0-----:R-:W-:Y:S02]  /*3760*/  FSEL R211, R55, -INF , P2 ;  /* 0xff80000037d37808 */ /* 0x001fe40001000000 */
[----:B------:R-:W-:Y:S02]  /*3770*/  FMNMX.FTZ R31, R190, R31, !PT ;  /* 0x0000001fbe1f7209 */ /* 0x000fe40007810000 */
[----:B------:R-:W-:-:S02]  /*3780*/  ISETP.GT.AND P6, PT, R12, 0x41, PT ;  /* 0x000000410c00780c */ /* 0x000fc40003fc4270 */
[----:B------:R-:W-:Y:S01]  /*3790*/  FMNMX.FTZ R21, R211, R20, !PT ;  /* 0x00000014d3157209 */ /* 0x000fe20007810000 */
        /* <DEDUP_REMOVED lines=22> */
[----:B------:R-:W-:Y:S02]  /*3900*/  ISETP.GT.AND P3, PT, R12, 0x58, PT ;  /* 0x000000580c00780c */ /* 0x000fe40003f64270 */
[----:B------:R-:W-:-:S03]  /*3910*/  FMNMX.FTZ R20, R168, R21, !PT ;  /* 0x00000015a8147209 */ /* 0x000fc60007810000 */
[----:B------:R-:W1:Y:S01]  /*3920*/  MUFU.TANH R70, R70 ;  /* 0x0000004600467308 */ /* 0x000e620000002400 */
[----:B0-----:R-:W-:Y:S02]  /*3930*/  FSEL R169, R67, -INF , P2 ;  /* 0xff80000043a97808 */ /* 0x001fe40001000000 */
[----:B------:R-:W-:Y:S02]  /*3940*/  ISETP.GT.AND P2, PT, R12, 0x59, PT ;  /* 0x000000590c00780c */ /* 0x000fe40003f44270 */
[----:B------:R-:W-:-:S03]  /*3950*/  FMNMX.FTZ R21, R169, R20, !PT ;  /* 0x00000014a9157209 */ /* 0x000fc60007810000 */
[----:B------:R-:W0:Y:S01]  /*3960*/  MUFU.TANH R71, R71 ;  /* 0x0000004700477308 */ /* 0x000e220000002400 */
[----:B--2---:R-:W-:-:S04]  /*3970*/  FSEL R167, R69, -INF , P4 ;  /* 0xff80000045a77808 */ /* 0x004fc80002000000 */
[----:B------:R-:W-:Y:S02]  /*3980*/  FMNMX.FTZ R32, R167, R32, !PT ;  /* 0x00000020a7207209 */ /* 0x000fe40007810000 */
[----:B-1----:R-:W-:-:S03]  /*3990*/  FSEL R170, R70, -INF , P3 ;  /* 0xff80000046aa7808 */ /* 0x002fc60001800000 */
[----:B------:R-:W1:Y:S01]  /*39a0*/  SHFL.BFLY PT, R31, R32, 0x2, 0x1f ;  /* 0x0c401f00201f7f89 */ /* 0x000e6200000e0000 */
[----:B------:R-:W-:Y:S02]  /*39b0*/  FMNMX.FTZ R12, R170, R21, !PT ;  /* 0x00000015aa0c7209 */ /* 0x000fe40007810000 */
[----:B0-----:R-:W-:-:S04]  /*39c0*/  FSEL R171, R71, -INF , P2 ;  /* 0xff80000047ab7808 */ /* 0x001fc80001000000 */
[----:B------:R-:W-:-:S05]  /*39d0*/  FMNMX.FTZ R12, R171, R12, !PT ;  /* 0x0000000cab0c7209 */ /* 0x000fca0007810000 */
[----:B------:R-:W0:Y:S01]  /*39e0*/  SHFL.BFLY PT, R21, R12, 0x2, 0x1f ;  /* 0x0c401f000c157f89 */ /* 0x000e2200000e0000 */
[----:B-1----:R-:W-:-:S05]  /*39f0*/  FMNMX.FTZ R31, R32, R31, !PT ;  /* 0x0000001f201f7209 */ /* 0x002fca0007810000 */
[----:B------:R-:W1:Y:S01]  /*3a00*/  SHFL.BFLY PT, R20, R31, 0x1, 0x1f ;  /* 0x0c201f001f147f89 */ /* 0x000e6200000e0000 */
[----:B0-----:R-:W-:-:S05]  /*3a10*/  FMNMX.FTZ R32, R12, R21, !PT ;  /* 0x000000150c207209 */ /* 0x001fca0007810000 */
[----:B------:R-:W0:Y:S01]  /*3a20*/  SHFL.BFLY PT, R157, R32, 0x1, 0x1f ;  /* 0x0c201f00209d7f89 */ /* 0x000e2200000e0000 */
[----:B-1----:R-:W-:-:S04]  /*3a30*/  FMNMX.FTZ R21, R31, R20, !PT ;  /* 0x000000141f157209 */ /* 0x002fc80007810000 */
[C---:B------:R-:W-:Y:S01]  /*3a40*/  FSETP.NEU.FTZ.AND P2, PT, R21.reuse, -INF , PT ;  /* 0xff8000001500780b */ /* 0x040fe20003f5d000 */
[----:B------:R-:W-:-:S05]  /*3a50*/  FMUL.FTZ R172, R21, UR5 ;  /* 0x0000000515ac7c20 */ /* 0x000fca0008410000 */
[----:B------:R-:W-:-:S05]  /*3a60*/  FSEL R172, R172, RZ, P2 ;  /* 0x000000ffacac7208 */ /* 0x000fca0001000000 */
[--C-:B------:R-:W-:Y:S01]  /*3a70*/  FFMA.FTZ R33, R13, UR5, -R172.reuse ;  /* 0x000000050d217c23 */ /* 0x100fe200080108ac */
[----:B0-----:R-:W-:Y:S01]  /*3a80*/  FMNMX.FTZ R157, R32, R157, !PT ;  /* 0x0000009d209d7209 */ /* 0x001fe20007810000 */
        /* <DEDUP_REMOVED lines=11> */
[----:B-----5:R-:W-:Y:S01]  /*3b40*/  LOP3.LUT P2, RZ, R73, 0x7f, RZ, 0xc0, !PT ;  /* 0x0000007f49ff7812 */ /* 0x020fe2000784c0ff */
[--C-:B------:R-:W-:Y:S01]  /*3b50*/  FFMA.FTZ R212, R212, UR5, -R172.reuse ;  /* 0x00000005d4d47c23 */ /* 0x100fe200080108ac */
        /* <DEDUP_REMOVED lines=9> */
[----:B------:R-:W-:Y:S01]  /*3bf0*/  FFMA.FTZ R181, R182, UR5, -R173 ;  /* 0x00000005b6b57c23 */ /* 0x000fe200080108ad */
[----:B------:R-:W-:Y:S01]  /*3c00*/  FFMA.FTZ R182, R197, UR5, -R172 ;  /* 0x00000005c5b67c23 */ /* 0x000fe200080108ac */
[----:B------:R-:W-:-:S02]  /*3c10*/  @!P2 VIADD R24, R0, 0x32440 ;  /* 0x000324400018a836 */ /* 0x000fc40000000000 */
[----:B------:R-:W-:Y:S01]  /*3c20*/  FFMA.FTZ R197, R187, UR5, -R172 ;  /* 0x00000005bbc57c23 */ /* 0x000fe200080108ac */
[--C-:B------:R-:W-:Y:S01]  /*3c30*/  FFMA.FTZ R184, R184, UR5, -R173.reuse ;  /* 0x00000005b8b87c23 */ /* 0x100fe200080108ad */
[----:B------:R-:W-:Y:S01]  /*3c40*/  MUFU.EX2 R20, R20 ;  /* 0x0000001400147308 */ /* 0x000fe20000000800 */
[--C-:B------:R-:W-:Y:S01]  /*3c50*/  FFMA.FTZ R185, R218, UR5, -R173.reuse ;  /* 0x00000005dab97c23 */ /* 0x100fe200080108ad */
        /* <DEDUP_REMOVED lines=42> */
[----:B------:R-:W-:Y:S01]  /*3f00*/  IMAD.U32 R12, RZ, RZ, UR60 ;  /* 0x0000003cff0c7e24 */ /* 0x000fe2000f8e00ff */
[----:B------:R-:W-:Y:S01]  /*3f10*/  MUFU.EX2 R174, R174 ;  /* 0x000000ae00ae7308 */ /* 0x000fe20000000800 */
[----:B------:R-:W-:Y:S01]  /*3f20*/  FADD.FTZ R20, R20, R13 ;  /* 0x0000000d14147221 */ /* 0x000fe20000010000 */
[----:B------:R-:W-:Y:S01]  /*3f30*/  @!P2 VIADD R0, R0, 0x32460 ;  /* 0x000324600000a836 */ /* 0x000fe20000000000 */
[----:B------:R-:W0:Y:S02]  /*3f40*/  @P1 LDC R13, c[0x0][0x44c] ;  /* 0x00011300ff0d1b82 */ /* 0x000e240000000800 */
[----:B------:R-:W-:-:S02]  /*3f50*/  FADD.FTZ R159, R159, R20 ;  /* 0x000000149f9f7221 */ /* 0x000fc40000010000 */
[----:B------:R-:W-:Y:S01]  /*3f60*/  @!P2 PRMT R0, RZ, 0x654, R0 ;  /* 0x00000654ff00a816 */ /* 0x000fe20000000000 */
[----:B------:R-:W4:Y:S01]  /*3f70*/  MUFU.EX2 R175, R175 ;  /* 0x000000af00af7308 */ /* 0x000f220000000800 */
[C---:B---3--:R-:W-:Y:S01]  /*3f80*/  F2FP.F16.F32.PACK_AB R155, R163.reuse, R162 ;  /* 0x000000a2a39b723e */ /* 0x048fe200000000ff */
[----:B------:R-:W-:Y:S01]  /*3f90*/  FADD.FTZ R162, R162, R161 ;  /* 0x000000a1a2a27221 */ /* 0x000fe20000010000 */
[----:B------:R-:W3:Y:S02]  /*3fa0*/  @P1 LDC R20, c[0x0][0x450] ;  /* 0x00011400ff141b82 */ /* 0x000ee40000000800 */
[----:B--2---:R-:W-:Y:S01]  /*3fb0*/  WARPGROUP.ARRIVE ;  /* 0x00000000000079c5 */ /* 0x004fe20000000000 */
[----:B------:R-:W-:Y:S02]  /*3fc0*/  FADD.FTZ R163, R163, R162 ;  /* 0x000000a2a3a37221 */ /* 0x000fe40000010000 */
[----:B------:R-:W-:Y:S03]  /*3fd0*/  MUFU.EX2 R176, R176 ;  /* 0x000000b000b07308 */ /* 0x000fe60000000800 */
[----:B------:R-:W-:Y:S01]  /*3fe0*/  HGMMA.64x256x16.F32 R24, R152, gdesc[UR8].tnspB, RZ, !UPT, gsb0 ;  /* 0x43e0000898187df0 */ /* 0x000fe2000c0008ff */
[----:B------:R-:W-:Y:S01]  /*3ff0*/  UIADD3 UR10, UR4, 0x80, URZ ;  /* 0x00000080040a7890 */ /* 0x000fe2000fffe03f */
[----:B------:R-:W-:-:S03]  /*4000*/  UMOV UR11, 0x40000040 ;  /* 0x40000040000b7882 */ /* 0x000fc60000000000 */
[----:B------:R-:W-:Y:S01]  /*4010*/  MUFU.EX2 R177, R177 ;  /* 0x000000b100b17308 */ /* 0x000fe20000000800 */
[----:B0-----:R-:W-:-:S07]  /*4020*/  @P1 IMAD.HI.U32 R13, R13, UR60, RZ ;  /* 0x0000003c0d0d1c27 */ /* 0x001fce000f8e00ff */
[----:B------:R-:W-:Y:S01]  /*4030*/  MUFU.EX2 R178, R178 ;  /* 0x000000b200b27308 */ /* 0x000fe20000000800 */
[----:B---3--:R-:W-:Y:S01]  /*4040*/  @P1 SHF.R.U32.HI R12, RZ, R20, R13 ;  /* 0x00000014ff0c1219 */ /* 0x008fe2000001160d */
[----:B------:R-:W-:-:S03]  /*4050*/  VIADD R20, R156, 0xfffffffe ;  /* 0xfffffffe9c147836 */ /* 0x000fc60000000000 */
[----:B------:R-:W-:-:S03]  /*4060*/  IADD3 R12, R12, R202, -R201 ;  /* 0x000000ca0c0c7210 */ /* 0x000fc60007ffe8c9 */
[----:B------:R-:W0:Y:S02]  /*4070*/  MUFU.EX2 R179, R179 ;  /* 0x000000b300b37308 */ /* 0x000e240000000800 */
[----:B------:R-:W-:-:S06]  /*4080*/  IMAD.HI R12, R12, 0x2aaaaaab, RZ ;  /* 0x2aaaaaab0c0c7827 */ /* 0x000fcc00078e02ff */
[----:B------:R-:W-:Y:S01]  /*4090*/  MUFU.EX2 R180, R180 ;  /* 0x000000b400b47308 */ /* 0x000fe20000000800 */
[----:B------:R-:W-:-:S04]  /*40a0*/  SHF.R.U32.HI R13, RZ, 0x1f, R12 ;  /* 0x0000001fff0d7819 */ /* 0x000fc8000001160c */
[----:B------:R-:W-:-:S03]  /*40b0*/  LEA.HI.SX32 R13, R12, R13, 0x1c ;  /* 0x0000000d0c0d7211 */ /* 0x000fc600078fe2ff */
[----:B------:R-:W2:Y:S01]  /*40c0*/  MUFU.EX2 R181, R181 ;  /* 0x000000b500b57308 */ /* 0x000ea20000000800 */
[----:B------:R-:W-:-:S04]  /*40d0*/  VIMNMX R13, RZ, R13, !PT ;  /* 0x0000000dff0d7248 */ /* 0x000fc80007fe0100 */
[----:B------:R-:W-:-:S03]  /*40e0*/  ISETP.GE.AND P3, PT, R20, R13, PT ;  /* 0x0000000d1400720c */ /* 0x000fc60003f66270 */
[----:B------:R-:W-:Y:S08]  /*40f0*/  MUFU.EX2 R182, R182 ;  /* 0x000000b600b67308 */ /* 0x000ff00000000800 */
[----:B------:R-:W3:Y:S08]  /*4100*/  MUFU.EX2 R197, R197 ;  /* 0x000000c500c57308 */ /* 0x000ef00000000800 */
        /* <DEDUP_REMOVED lines=28> */
[----:B----4-:R-:W-:Y:S01]  /*42d0*/  F2FP.F16.F32.PACK_AB R152, R175, R174 ;  /* 0x000000aeaf98723e */ /* 0x010fe200000000ff */
[----:B------:R-:W-:Y:S01]  /*42e0*/  FADD.FTZ R174, R174, R159 ;  /* 0x0000009faeae7221 */ /* 0x000fe20000010000 */
[----:B0-----:R-:W-:Y:S01]  /*42f0*/  F2FP.F16.F32.PACK_AB R153, R179, R178 ;  /* 0x000000b2b399723e */ /* 0x001fe200000000ff */
[----:B------:R-:W-:Y:S01]  /*4300*/  FADD.FTZ R178, R178, R163 ;  /* 0x000000a3b2b27221 */ /* 0x000fe20000010000 */
[----:B------:R-:W-:Y:S01]  /*4310*/  F2FP.F16.F32.PACK_AB R154, R177, R176 ;  /* 0x000000b0b19a723e */ /* 0x000fe200000000ff */
[----:B------:R-:W0:Y:S01]  /*4320*/  MUFU.EX2 R167, R167 ;  /* 0x000000a700a77308 */ /* 0x000e220000000800 */
        /* <DEDUP_REMOVED lines=14> */
[----:B---3--:R-:W-:Y:S01]  /*4410*/  F2FP.F16.F32.PACK_AB R152, R197, R182 ;  /* 0x000000b6c598723e */ /* 0x008fe200000000ff */
        /* <DEDUP_REMOVED lines=52> */
[C---:B0-----:R-:W-:Y:S01]  /*4760*/  F2FP.F16.F32.PACK_AB R153, R167.reuse, R168 ;  /* 0x000000a8a799723e */ /* 0x041fe200000000ff */
        /* <DEDUP_REMOVED lines=11> */
[----:B------:R0:W-:Y:S02]  /*4820*/  @!P2 SYNCS.ARRIVE.TRANS64.RED.A1T0 RZ, [R0+URZ], RZ ;  /* 0x000000ff00ffa9a7 */ /* 0x0001e4000810043f */
[----:B0-----:R-:W-:Y:S01]  /*4830*/  FADD.FTZ R0, R166, R165 ;  /* 0x000000a5a6007221 */ /* 0x001fe20000010000 */
[----:B------:R-:W-:Y:S06]  /*4840*/  @!P3 BRA `(.L_x_5304) ;  /* 0x000000300010b947 */ /* 0x000fec0003800000 */
[----:B------:R-:W-:Y:S02]  /*4850*/  IMAD.MOV.U32 R211, RZ, RZ, R157 ;  /* 0x000000ffffd37224 */ /* 0x000fe400078e009d */
[----:B------:R-:W-:-:S07]  /*4860*/  IMAD.MOV.U32 R210, RZ, RZ, R21 ;  /* 0x000000ffffd27224 */ /* 0x000fce00078e0015 */
.L_x_5313:
[----:B------:R-:W-:-:S04]  /*4870*/  UIADD3 UR36, UR36, 0x1, URZ ;  /* 0x0000000124247890 */ /* 0x000fc8000fffe03f */
[----:B------:R-:W-:-:S04]  /*4880*/  UISETP.NE.AND UP0, UPT, UR36, 0x2, UPT ;  /* 0x000000022400788c */ /* 0x000fc8000bf05270 */
[----:B------:R-:W-:Y:S02]  /*4890*/  USEL UR4, URZ, 0x1, UP0 ;  /* 0x000000013f047887 */ /* 0x000fe40008000000 */
[----:B------:R-:W-:Y:S02]  /*48a0*/  USEL UR36, UR36, URZ, UP0 ;  /* 0x0000003f24247287 */ /* 0x000fe40008000000 */
[----:B------:R-:W-:Y:S01]  /*48b0*/  ULOP3.LUT UR37, UR37, UR4, URZ, 0x3c, !UPT ;  /* 0x0000000425257292 */ /* 0x000fe2000f8e3c3f */
[----:B0-----:R-:W-:Y:S11]  /*48c0*/  @!P0 BRA `(.L_x_5305) ;  /* 0x0000000000048947 */ /* 0x001ff60003800000 */
[----:B------:R-:W-:Y:S01]  /*48d0*/  BPT.TRAP 0x1 ;  /* 0x000000040000795c */ /* 0x000fe20000300000 */
.L_x_5305:
        /* <DEDUP_REMOVED lines=9> */
.L_x_5306:
[----:B-1----:R-:W-:Y:S05]  /*4970*/  @P3 BRA `(.L_x_5307) ;  /* 0x0000000000083947 */ /* 0x002fea0003800000 */
[----:B------:R-:W1:Y:S02]  /*4980*/  SYNCS.PHASECHK.TRANS64.TRYWAIT P3, [UR4+0x32430], R21 ;  /* 0x03243015ff0075a7 */ /* 0x000e640008060144 */
[----:B-1----:R-:W-:Y:S05]  /*4990*/  @!P3 BRA `(.L_x_5308) ;  /* 0x0000010000d0b947 */ /* 0x002fea0003800000 */
.L_x_5307:
        /* <DEDUP_REMOVED lines=31> */
.L_x_5309:
[----:B------:R1:W2:Y:S01]  /*4b90*/  SYNCS.PHASECHK.TRANS64.TRYWAIT P3, [UR4+0x32450], R21 ;  /* 0x03245015ff0075a7 */ /* 0x0002a20008060144 */
[----:B------:R-:W-:Y:S05]  /*4ba0*/  @!P0 BRA `(.L_x_5310) ;  /* 0x0000000000048947 */ /* 0x000fea0003800000 */
[----:B------:R-:W-:Y:S01]  /*4bb0*/  BPT.TRAP 0x1 ;  /* 0x000000040000795c */ /* 0x000fe20000300000 */
.L_x_5310:
[----:B--2---:R-:W-:Y:S05]  /*4bc0*/  @P3 BRA `(.L_x_5311) ;  /* 0x0000000000083947 */ /* 0x004fea0003800000 */
[----:B------:R-:W2:Y:S02]  /*4bd0*/  SYNCS.PHASECHK.TRANS64.TRYWAIT P3, [UR4+0x32450], R21 ;  /* 0x03245015ff0075a7 */ /* 0x000ea40008060144 */
[----:B--2---:R-:W-:Y:S05]  /*4be0*/  @!P3 BRA `(.L_x_5312) ;  /* 0x000001000054b947 */ /* 0x004fea0003800000 */
.L_x_5311:
        /* <DEDUP_REMOVED lines=13> */
[----:B------:R-:W-:-:S02]  /*4cc0*/  UMOV UR19, 0x40000040 ;  /* 0x4000004000137882 */ /* 0x000fc40000000000 */
[----:B------:R-:W-:Y:S01]  /*4cd0*/  HGMMA.64x96x16.F32 R152, gdesc[UR56], R152, gsb0 ;  /* 0x01600000389879f0 */ /* 0x000fe20008000898 */
[----:B------:R-:W-:Y:S01]  /*4ce0*/  R2UR UR56, R8 ;  /* 0x00000000083872ca */ /* 0x000fe200000e0000 */
[----:B------:R-:W-:Y:S01]  /*4cf0*/  UIADD3 UR58, UR5, 0x2, URZ ;  /* 0x00000002053a7890 */ /* 0x000fe2000fffe03f */
[----:B------:R-:W-:Y:S01]  /*4d00*/  R2UR UR57, R9 ;  /* 0x00000000093972ca */ /* 0x000fe200000e0000 */
[----:B------:R-:W-:Y:S01]  /*4d10*/  UMOV UR59, 0x40000040 ;  /* 0x40000040003b7882 */ /* 0x000fe20000000000 */
[----:B------:R-:W-:Y:S01]  /*4d20*/  UIADD3 UR22, UR5, 0x306, URZ ;  /* 0x0000030605167890 */ /* 0x000fe2000fffe03f */
[----:B--2---:R-:W2:Y:S01]  /*4d30*/  @P1 LDC R212, c[0x0][0x450] ;  /* 0x00011400ffd41b82 */ /* 0x004ea20000000800 */
        /* <DEDUP_REMOVED lines=11> */
[----:B------:R-:W-:Y:S01]  /*4df0*/  IMAD.MOV.U32 R213, RZ, RZ, R214 ;  /* 0x000000ffffd57224 */ /* 0x000fe200078e00d6 */
[----:B------:R-:W-:Y:S01]  /*4e00*/  UMOV UR47, 0x40000040 ;  /* 0x40000040002f7882 */ /* 0x000fe20000000000 */
[----:B------:R-:W-:Y:S01]  /*4e10*/  UIADD3 UR50, UR5, 0x902, URZ ;  /* 0x0000090205327890 */ /* 0x000fe2000fffe03f */
[----:B------:R-:W-:Y:S01]  /*4e20*/  UMOV UR51, 0x40000040 ;  /* 0x4000004000337882 */ /* 0x000fe20000000000 */
[----:B------:R-:W-:Y:S01]  /*4e30*/  UIADD3 UR54, UR5, 0x904, URZ ;  /* 0x0000090405367890 */ /* 0x000fe2000fffe03f */
[----:B------:R-:W-:Y:S01]  /*4e40*/  UMOV UR55, 0x40000040 ;  /* 0x4000004000377882 */ /* 0x000fe20000000000 */
[----:B--2---:R-:W-:Y:S01]  /*4e50*/  @P1 SHF.R.U32.HI R213, RZ, R212, R215 ;  /* 0x000000d4ffd51219 */ /* 0x004fe200000116d7 */
[----:B------:R-:W-:-:S04]  /*4e60*/  IMAD.MOV.U32 R215, RZ, RZ, -0x60 ;  /* 0xffffffa0ffd77424 */ /* 0x000fc800078e00ff */
[----:B------:R-:W-:-:S04]  /*4e70*/  IMAD R215, R20, R215, 0x1 ;  /* 0x0000000114d77424 */ /* 0x000fc800078e02d7 */
[----:B------:R-:W-:-:S05]  /*4e80*/  IMAD R212, R204, -0x2, R215 ;  /* 0xfffffffeccd47824 */ /* 0x000fca00078e02d7 */
[----:B------:R-:W-:Y:S01]  /*4e90*/  IADD3 R212, -R201, R212, R202 ;  /* 0x000000d4c9d47210 */ /* 0x000fe20007ffe1ca */
[----:B------:R-:W-:Y:S02]  /*4ea0*/  WARPGROUP.DEPBAR.LE gsb0, 0x0 ;  /* 0x00008000000079c5 */ /* 0x000fe40000010000 */
        /* <DEDUP_REMOVED lines=59> */
[----:B01----:R-:W-:Y:S01]  /*5260*/  FMUL.FTZ R21, R152, UR5 ;  /* 0x0000000598157c20 */ /* 0x003fe20008410000 */
        /* <DEDUP_REMOVED lines=24> */
[----:B------:R-:W0:Y:S01]  /*53f0*/  SHFL.IDX PT, R197, R213, RZ, 0x1c1f ;  /* 0x001c1fffd5c57589 */ /* 0x000e2200000e0000 */
[----:B------:R-:W-:Y:S01]  /*5400*/  FMUL.FTZ R167, R167, UR5 ;  /* 0x00000005a7a77c20 */ /* 0x000fe20008410000 */
[----:B------:R-:W-:Y:S01]  /*5410*/  FMUL.FTZ R219, R171, UR5 ;  /* 0x00000005abdb7c20 */ /* 0x000fe20008410000 */
[----:B------:R-:W-:Y:S01]  /*5420*/  FMUL.FTZ R220, R174, UR5 ;  /* 0x00000005aedc7c20 */ /* 0x000fe20008410000 */
[----:B------:R-:W1:Y:S01]  /*5430*/  SHFL.IDX PT, R213, R213, 0x1, 0x1c1f ;  /* 0x003c1f00d5d57f89 */ /* 0x000e6200000e0000 */
        /* <DEDUP_REMOVED lines=19> */
[----:B0-----:R-:W-:-:S02]  /*5570*/  IMAD.IADD R197, R212, 0x1, R197 ;  /* 0x00000001d4c57824 */ /* 0x001fc400078e02c5 */
[----:B------:R-:W-:Y:S01]  /*5580*/  FMUL.FTZ R191, R191, UR5 ;  /* 0x00000005bfbf7c20 */ /* 0x000fe20008410000 */
[----:B------:R-:W-:Y:S01]  /*5590*/  FMUL.FTZ R194, R194, UR5 ;  /* 0x00000005c2c27c20 */ /* 0x000fe20008410000 */
[----:B------:R-:W-:Y:S01]  /*55a0*/  FMUL.FTZ R195, R195, UR5 ;  /* 0x00000005c3c37c20 */ /* 0x000fe20008410000 */
[----:B-1----:R-:W-:Y:S01]  /*55b0*/  IMAD.IADD R170, R212, 0x1, R213 ;  /* 0x00000001d4aa7824 */ /* 0x002fe200078e02d5 */
[C---:B------:R-:W-:Y:S01]  /*55c0*/  ISETP.GT.AND P6, PT, R197.reuse, RZ, PT ;  /* 0x000000ffc500720c */ /* 0x040fe20003fc4270 */
[----:B------:R-:W-:Y:S01]  /*55d0*/  FMUL.FTZ R198, R198, UR5 ;  /* 0x00000005c6c67c20 */ /* 0x000fe20008410000 */
[----:B------:R-:W0:Y:S01]  /*55e0*/  MUFU.TANH R153, R153 ;  /* 0x0000009900997308 */ /* 0x000e220000002400 */
[----:B------:R-:W-:Y:S01]  /*55f0*/  ISETP.GT.AND P4, PT, R197, 0x9, PT ;  /* 0x00000009c500780c */ /* 0x000fe20003f84270 */
[----:B------:R-:W-:Y:S01]  /*5600*/  FMUL.FTZ R199, R199, UR5 ;  /* 0x00000005c7c77c20 */ /* 0x000fe20008410000 */
[----:B------:R-:W-:Y:S01]  /*5610*/  ISETP.GT.AND P5, PT, R197, 0x1, PT ;  /* 0x00000001c500780c */ /* 0x000fe20003fa4270 */
[----:B------:R-:W-:Y:S01]  /*5620*/  ULDC UR5, c[0x0][0xa80] ;  /* 0x0002a00000057ab9 */ /* 0x000fe20000000800 */
[----:B--2---:R-:W-:-:S02]  /*5630*/  FSEL R174, R156, -INF , P4 ;  /* 0xff8000009cae7808 */ /* 0x004fc40002000000 */
[C---:B------:R-:W-:Y:S01]  /*5640*/  ISETP.GT.AND P3, PT, R197.reuse, 0x8, PT ;  /* 0x00000008c500780c */ /* 0x040fe20003f64270 */
[----:B------:R-:W-:Y:S01]  /*5650*/  MUFU.TANH R165, R165 ;  /* 0x000000a500a57308 */ /* 0x000fe20000002400 */
[----:B---3--:R-:W-:Y:S02]  /*5660*/  FSEL R152, R152, -INF , P5 ;  /* 0xff80000098987808 */ /* 0x008fe40002800000 */
[C---:B------:R-:W-:Y:S02]  /*5670*/  ISETP.GT.AND P5, PT, R197.reuse, 0x11, PT ;  /* 0x00000011c500780c */ /* 0x040fe40003fa4270 */
[----:B------:R-:W-:-:S03]  /*5680*/  ISETP.GT.AND P4, PT, R197, 0x19, PT ;  /* 0x00000019c500780c */ /* 0x000fc60003f84270 */
[----:B------:R-:W1:Y:S01]  /*5690*/  MUFU.TANH R160, R160 ;  /* 0x000000a000a07308 */ /* 0x000e620000002400 */
[----:B0-----:R-:W-:Y:S02]  /*56a0*/  FSEL R153, R153, -INF , P3 ;  /* 0xff80000099997808 */ /* 0x001fe40001800000 */
[----:B------:R-:W-:-:S05]  /*56b0*/  ISETP.GT.AND P3, PT, R197, 0x18, PT ;  /* 0x00000018c500780c */ /* 0x000fca0003f64270 */
[----:B------:R-:W0:Y:S08]  /*56c0*/  MUFU.TANH R161, R161 ;  /* 0x000000a100a17308 */ /* 0x000e300000002400 */
[----:B------:R-:W-:Y:S01]  /*56d0*/  MUFU.TANH R173, R173 ;  /* 0x000000ad00ad7308 */ /* 0x000fe20000002400 */
[----:B-1----:R-:W-:Y:S02]  /*56e0*/  FSEL R160, R160, -INF , P5 ;  /* 0xff800000a0a07808 */ /* 0x002fe40002800000 */
[----:B------:R-:W-:-:S05]  /*56f0*/  ISETP.GT.AND P5, PT, R197, 0x21, PT ;  /* 0x00000021c500780c */ /* 0x000fca0003fa4270 */
[----:B------:R-:W1:Y:S01]  /*5700*/  MUFU.TANH R168, R168 ;  /* 0x000000a800a87308 */ /* 0x000e620000002400 */
[----:B0-----:R-:W-:Y:S02]  /*5710*/  FSEL R161, R161, -INF , P3 ;  /* 0xff800000a1a17808 */ /* 0x001fe40001800000 */
[----:B------:R-:W-:-:S05]  /*5720*/  ISETP.GT.AND P3, PT, R197, 0x28, PT ;  /* 0x00000028c500780c */ /* 0x000fca0003f64270 */
[----:B------:R0:W-:Y:S08]  /*5730*/  MUFU.TANH R171, R167 ;  /* 0x000000a700ab7308 */ /* 0x0001f00000002400 */
[----:B------:R-:W2:Y:S01]  /*5740*/  MUFU.TANH R164, R164 ;  /* 0x000000a400a47308 */ /* 0x000ea20000002400 */
[----:B0-----:R-:W-:Y:S02]  /*5750*/  FSEL R167, R21, -INF , P6 ;  /* 0xff80000015a77808 */ /* 0x001fe40003000000 */
[----:B------:R-:W-:-:S02]  /*5760*/  ISETP.GT.AND P6, PT, R197, 0x10, PT ;  /* 0x00000010c500780c */ /* 0x000fc40003fc4270 */
[----:B-1----:R-:W-:Y:S02]  /*5770*/  FSEL R168, R168, -INF , P5 ;  /* 0xff800000a8a87808 */ /* 0x002fe40002800000 */
[----:B------:R-:W-:Y:S01]  /*5780*/  FSEL R156, R157, -INF , P6 ;  /* 0xff8000009d9c7808 */ /* 0x000fe20003000000 */
[----:B------:R-:W0:Y:S01]  /*5790*/  MUFU.TANH R169, R169 ;  /* 0x000000a900a97308 */ /* 0x000e220000002400 */
[C---:B------:R-:W-:Y:S02]  /*57a0*/  ISETP.GT.AND P6, PT, R197.reuse, 0x20, PT ;  /* 0x00000020c500780c */ /* 0x040fe40003fc4270 */
[----:B------:R-:W-:Y:S02]  /*57b0*/  ISETP.GT.AND P5, PT, R197, 0x31, PT ;  /* 0x00000031c500780c */ /* 0x000fe40003fa4270 */
[----:B------:R-:W-:Y:S02]  /*57c0*/  FSEL R165, R165, -INF , P6 ;  /* 0xff800000a5a57808 */ /* 0x000fe40003000000 */
[----:B------:R-:W-:Y:S01]  /*57d0*/  ISETP.GT.AND P6, PT, R197, 0x30, PT ;  /* 0x00000030c500780c */ /* 0x000fe20003fc4270 */
[----:B------:R-:W1:Y:S01]  /*57e0*/  MUFU.TANH R181, R181 ;  /* 0x000000b500b57308 */ /* 0x000e620000002400 */
[----:B--2---:R-:W-:-:S02]  /*57f0*/  FSEL R164, R164, -INF , P4 ;  /* 0xff800000a4a47808 */ /* 0x004fc40002000000 */
[----:B------:R-:W-:Y:S02]  /*5800*/  FSEL R173, R173, -INF , P6 ;  /* 0xff800000adad7808 */ /* 0x000fe40003000000 */
[C---:B------:R-:W-:Y:S02]  /*5810*/  ISETP.GT.AND P6, PT, R197.reuse, 0x40, PT ;  /* 0x00000040c500780c */ /* 0x040fe40003fc4270 */
[----:B------:R-:W-:Y:S01]  /*5820*/  ISETP.GT.AND P4, PT, R197, 0x29, PT ;  /* 0x00000029c500780c */ /* 0x000fe20003f84270 */
[----:B------:R-:W2:Y:S01]  /*5830*/  MUFU.TANH R176, R176 ;  /* 0x000000b000b07308 */ /* 0x000ea20000002400 */
[----:B------:R-:W-:Y:S02]  /*5840*/  FMNMX.FTZ R157, R167, R210, !PT ;  /* 0x000000d2a79d7209 */ /* 0x000fe40007810000 */
[----:B0-----:R-:W-:Y:S02]  /*5850*/  FSEL R169, R169, -INF , P3 ;  /* 0xff800000a9a97808 */ /* 0x001fe40001800000 */
[----:B------:R-:W-:-:S02]  /*5860*/  ISETP.GT.AND P3, PT, R197, 0x38, PT ;  /* 0x00000038c500780c */ /* 0x000fc40003f64270 */
[----:B------:R-:W-:Y:S01]  /*5870*/  FMNMX.FTZ R212, R152, R157, !PT ;  /* 0x0000009d98d47209 */ /* 0x000fe20007810000 */
        /* <DEDUP_REMOVED lines=9> */
[----:B0-----:R-:W-:Y:S02]  /*5910*/  FSEL R172, R172, -INF , P4 ;  /* 0xff800000acac7808 */ /* 0x001fe40002000000 */
[----:B------:R-:W-:Y:S02]  /*5920*/  ISETP.GT.AND P4, PT, R197, 0x39, PT ;  /* 0x00000039c500780c */ /* 0x000fe40003f84270 */
[----:B------:R-:W-:-:S03]  /*5930*/  FMNMX.FTZ R157, R156, R157, !PT ;  /* 0x0000009d9c9d7209 */ /* 0x000fc60007810000 */
[----:B------:R-:W0:Y:S01]  /*5940*/  MUFU.TANH R184, R184 ;  /* 0x000000b800b87308 */ /* 0x000e220000002400 */
[----:B-1----:R-:W-:Y:S02]  /*5950*/  FSEL R177, R177, -INF , P3 ;  /* 0xff800000b1b17808 */ /* 0x002fe40001800000 */
[----:B------:R-:W-:Y:S02]  /*5960*/  ISETP.GT.AND P3, PT, R197, 0x48, PT ;  /* 0x00000048c500780c */ /* 0x000fe40003f64270 */
[----:B------:R-:W-:-:S03]  /*5970*/  FMNMX.FTZ R212, R160, R157, !PT ;  /* 0x0000009da0d47209 */ /* 0x000fc60007810000 */
[----:B------:R-:W1:Y:S01]  /*5980*/  MUFU.TANH R180, R180 ;  /* 0x000000b400b47308 */ /* 0x000e620000002400 */
[----:B--2---:R-:W-:Y:S02]  /*5990*/  FSEL R189, R189, -INF , P6 ;  /* 0xff800000bdbd7808 */ /* 0x004fe40003000000 */
[----:B------:R-:W-:-:S05]  /*59a0*/  ISETP.GT.AND P6, PT, R170, RZ, PT ;  /* 0x000000ffaa00720c */ /* 0x000fca0003fc4270 */
        /* <DEDUP_REMOVED lines=23> */
[----:B------:R-:W-:Y:S02]  /*5b20*/  FMNMX.FTZ R162, R154, R211, !PT ;  /* 0x000000d39aa27209 */ /* 0x000fe40007810000 */
[----:B------:R-:W-:-:S03]  /*5b30*/  ISETP.GT.AND P6, PT, R170, 0x20, PT ;  /* 0x00000020aa00780c */ /* 0x000fc60003fc4270 */
[----:B------:R-:W1:Y:S01]  /*5b40*/  MUFU.TANH R158, R158 ;  /* 0x0000009e009e7308 */ /* 0x000e620000002400 */
[----:B--2---:R-:W-:Y:S02]  /*5b50*/  FSEL R155, R155, -INF , P5 ;  /* 0xff8000009b9b7808 */ /* 0x004fe40002800000 */
[----:B------:R-:W-:Y:S02]  /*5b60*/  ISETP.GT.AND P5, PT, R170, 0x11, PT ;  /* 0x00000011aa00780c */ /* 0x000fe40003fa4270 */
[----:B------:R-:W-:-:S03]  /*5b70*/  FMNMX.FTZ R157, R155, R162, !PT ;  /* 0x000000a29b9d7209 */ /* 0x000fc60007810000 */
[----:B------:R-:W2:Y:S01]  /*5b80*/  MUFU.TANH R159, R159 ;  /* 0x0000009f009f7308 */ /* 0x000ea20000002400 */
[----:B0-----:R-:W-:Y:S02]  /*5b90*/  FSEL R196, R196, -INF , P4 ;  /* 0xff800000c4c47808 */ /* 0x001fe40002000000 */
[----:B------:R-:W-:-:S05]  /*5ba0*/  ISETP.GT.AND P4, PT, R170, 0x9, PT ;  /* 0x00000009aa00780c */ /* 0x000fca0003f84270 */
[----:B------:R-:W0:Y:S01]  /*5bb0*/  MUFU.TANH R163, R163 ;  /* 0x000000a300a37308 */ /* 0x000e220000002400 */
[----:B-1----:R-:W-:Y:S02]  /*5bc0*/  FSEL R158, R158, -INF , P3 ;  /* 0xff8000009e9e7808 */ /* 0x002fe40001800000 */
[----:B------:R-:W-:Y:S02]  /*5bd0*/  ISETP.GT.AND P3, PT, R170, 0x18, PT ;  /* 0x00000018aa00780c */ /* 0x000fe40003f64270 */
[----:B------:R-:W-:-:S03]  /*5be0*/  FMNMX.FTZ R162, R158, R157, !PT ;  /* 0x0000009d9ea27209 */ /* 0x000fc60007810000 */
[----:B------:R-:W1:Y:S01]  /*5bf0*/  MUFU.TANH R166, R166 ;  /* 0x000000a600a67308 */ /* 0x000e620000002400 */
[----:B--2---:R-:W-:Y:S02]  /*5c00*/  FSEL R223, R159, -INF , P4 ;  /* 0xff8000009fdf7808 */ /* 0x004fe40002000000 */
[----:B------:R-:W-:Y:S02]  /*5c10*/  FMNMX.FTZ R159, R161, R212, !PT ;  /* 0x000000d4a19f7209 */ /* 0x000fe40007810000 */
[----:B------:R-:W-:Y:S02]  /*5c20*/  FMNMX.FTZ R162, R223, R162, !PT ;  /* 0x000000a2dfa27209 */ /* 0x000fe40007810000 */
[----:B------:R-:W-:Y:S01]  /*5c30*/  FMNMX.FTZ R212, R164, R159, !PT ;  /* 0x0000009fa4d47209 */ /* 0x000fe20007810000 */
[----:B------:R-:W2:Y:S01]  /*5c40*/  MUFU.TANH R21, R214 ;  /* 0x000000d600157308 */ /* 0x000ea20000002400 */
[----:B0-----:R-:W-:Y:S02]  /*5c50*/  FSEL R215, R163, -INF , P5 ;  /* 0xff800000a3d77808 */ /* 0x001fe40002800000 */
[----:B------:R-:W-:-:S02]  /*5c60*/  FMNMX.FTZ R157, R165, R212, !PT ;  /* 0x000000d4a59d7209 */ /* 0x000fc40007810000 */
[----:B------:R-:W-:Y:S02]  /*5c70*/  FMNMX.FTZ R162, R197, R162, !PT ;  /* 0x000000a2c5a27209 */ /* 0x000fe40007810000 */
[----:B------:R-:W-:Y:S01]  /*5c80*/  ISETP.GT.AND P4, PT, R170, 0x19, PT ;  /* 0x00000019aa00780c */ /* 0x000fe20003f84270 */
[----:B------:R-:W0:Y:S01]  /*5c90*/  MUFU.TANH R219, R219 ;  /* 0x000000db00db7308 */ /* 0x000e220000002400 */
[----:B-1----:R-:W-:Y:S02]  /*5ca0*/  FSEL R218, R166, -INF , P3 ;  /* 0xff800000a6da7808 */ /* 0x002fe40001800000 */
[----:B------:R-:W-:Y:S02]  /*5cb0*/  FMNMX.FTZ R166, R168, R157, !PT ;  /* 0x0000009da8a67209 */ /* 0x000fe40007810000 */
[----:B------:R-:W-:Y:S02]  /*5cc0*/  FMNMX.FTZ R157, R215, R162, !PT ;  /* 0x000000a2d79d7209 */ /* 0x000fe40007810000 */
[----:B------:R-:W-:Y:S01]  /*5cd0*/  FMNMX.FTZ R159, R169, R166, !PT ;  /* 0x000000a6a99f7209 */ /* 0x000fe20007810000 */
[----:B------:R-:W1:Y:S01]  /*5ce0*/  MUFU.TANH R220, R220 ;  /* 0x000000dc00dc7308 */ /* 0x000e620000002400 */
[----:B------:R-:W-:-:S02]  /*5cf0*/  FSEL R222, R171, -INF , P4 ;  /* 0xff800000abde7808 */ /* 0x000fc40002000000 */
[----:B------:R-:W-:Y:S02]  /*5d00*/  FMNMX.FTZ R157, R218, R157, !PT ;  /* 0x0000009dda9d7209 */ /* 0x000fe40007810000 */
[----:B------:R-:W-:Y:S02]  /*5d10*/  FMNMX.FTZ R162, R172, R159, !PT ;  /* 0x0000009faca27209 */ /* 0x000fe40007810000 */
[----:B------:R-:W-:Y:S01]  /*5d20*/  ISETP.GT.AND P5, PT, R170, 0x21, PT ;  /* 0x00000021aa00780c */ /* 0x000fe20003fa4270 */
[----:B------:R-:W3:Y:S01]  /*5d30*/  MUFU.TANH R175, R175 ;  /* 0x000000af00af7308 */ /* 0x000ee20000002400 */
[----:B--2---:R-:W-:Y:S02]  /*5d40*/  FSEL R216, R21, -INF , P6 ;  /* 0xff80000015d87808 */ /* 0x004fe40003000000 */
[----:B------:R-:W-:Y:S02]  /*5d50*/  FMNMX.FTZ R157, R222, R157, !PT ;  /* 0x0000009dde9d7209 */ /* 0x000fe40007810000 */
[----:B------:R-:W-:-:S02]  /*5d60*/  FMNMX.FTZ R159, R173, R162, !PT ;  /* 0x000000a2ad9f7209 */ /* 0x000fc40007810000 */
[----:B------:R-:W-:Y:S01]  /*5d70*/  ISETP.GT.AND P3, PT, R170, 0x28, PT ;  /* 0x00000028aa00780c */ /* 0x000fe20003f64270 */
[----:B------:R-:W2:Y:S01]  /*5d80*/  MUFU.TANH R178, R178 ;  /* 0x000000b200b27308 */ /* 0x000ea20000002400 */
[----:B0-----:R-:W-:Y:S02]  /*5d90*/  FSEL R219, R219, -INF , P5 ;  /* 0xff800000dbdb7808 */ /* 0x001fe40002800000 */
[----:B------:R-:W-:Y:S02]  /*5da0*/  FMNMX.FTZ R162, R216, R157, !PT ;  /* 0x0000009dd8a27209 */ /* 0x000fe40007810000 */
[----:B------:R-:W-:Y:S02]  /*5db0*/  FMNMX.FTZ R166, R176, R159, !PT ;  /* 0x0000009fb0a67209 */ /* 0x000fe40007810000 */
[----:B------:R-:W-:Y:S01]  /*5dc0*/  ISETP.GT.AND P4, PT, R170, 0x29, PT ;  /* 0x00000029aa00780c */ /* 0x000fe20003f84270 */
[----:B------:R-:W0:Y:S01]  /*5dd0*/  MUFU.TANH R179, R179 ;  /* 0x000000b300b37308 */ /* 0x000e220000002400 */
[----:B-1----:R-:W-:-:S02]  /*5de0*/  FSEL R220, R220, -INF , P3 ;  /* 0xff800000dcdc7808 */ /* 0x002fc40001800000 */
[----:B------:R-:W-:Y:S02]  /*5df0*/  FMNMX.FTZ R159, R219, R162, !PT ;  /* 0x000000a2db9f7209 */ /* 0x000fe40007810000 */
[----:B------:R-:W-:Y:S02]  /*5e00*/  ISETP.GT.AND P6, PT, R170, 0x30, PT ;  /* 0x00000030aa00780c */ /* 0x000fe40003fc4270 */
[----:B---3--:R-:W-:Y:S01]  /*5e10*/  FSEL R221, R175, -INF , P4 ;  /* 0xff800000afdd7808 */ /* 0x008fe20002000000 */
[----:B------:R-:W1:Y:S01]  /*5e20*/  MUFU.TANH R182, R182 ;  /* 0x000000b600b67308 */ /* 0x000e620000002400 */
[----:B------:R-:W-:Y:S02]  /*5e30*/  FMNMX.FTZ R162, R220, R159, !PT ;  /* 0x0000009fdca27209 */ /* 0x000fe40007810000 */
[----:B------:R-:W-:Y:S02]  /*5e40*/  FMNMX.FTZ R163, R177, R166, !PT ;  /* 0x000000a6b1a37209 */ /* 0x000fe40007810000 */
[----:B------:R-:W-:-:S02]  /*5e50*/  ISETP.GT.AND P5, PT, R170, 0x31, PT ;  /* 0x00000031aa00780c */ /* 0x000fc40003fa4270 */
[----:B--2---:R-:W-:Y:S01]  /*5e60*/  FSEL R212, R178, -INF , P6 ;  /* 0xff800000b2d47808 */ /* 0x004fe20003000000 */
[----:B------:R-:W2:Y:S01]  /*5e70*/  MUFU.TANH R183, R183 ;  /* 0x000000b700b77308 */ /* 0x000ea20000002400 */
[----:B------:R-:W-:Y:S02]  /*5e80*/  FMNMX.FTZ R159, R221, R162, !PT ;  /* 0x000000a2dd9f7209 */ /* 0x000fe40007810000 */
[----:B------:R-:W-:Y:S02]  /*5e90*/  FMNMX.FTZ R166, R180, R163, !PT ;  /* 0x000000a3b4a67209 */ /* 0x000fe40007810000 */
[----:B------:R-:W-:Y:S02]  /*5ea0*/  ISETP.GT.AND P3, PT, R170, 0x38, PT ;  /* 0x00000038aa00780c */ /* 0x000fe40003f64270 */
[----:B0-----:R-:W-:Y:S01]  /*5eb0*/  FSEL R213, R179, -INF , P5 ;  /* 0xff800000b3d57808 */ /* 0x001fe20002800000 */
[----:B------:R-:W0:Y:S01]  /*5ec0*/  MUFU.TANH R186, R186 ;  /* 0x000000ba00ba7308 */ /* 0x000e220000002400 */
[----:B------:R-:W-:-:S02]  /*5ed0*/  FMNMX.FTZ R162, R212, R159, !PT ;  /* 0x0000009fd4a27209 */ /* 0x000fc40007810000 */
[----:B------:R-:W-:Y:S02]  /*5ee0*/  FMNMX.FTZ R171, R181, R166, !PT ;  /* 0x000000a6b5ab7209 */ /* 0x000fe40007810000 */
[----:B------:R-:W-:Y:S02]  /*5ef0*/  ISETP.GT.AND P4, PT, R170, 0x39, PT ;  /* 0x00000039aa00780c */ /* 0x000fe40003f84270 */
[----:B-1----:R-:W-:Y:S01]  /*5f00*/  FSEL R214, R182, -INF , P3 ;  /* 0xff800000b6d67808 */ /* 0x002fe20001800000 */
[----:B------:R-:W1:Y:S01]  /*5f10*/  MUFU.TANH R187, R187 ;  /* 0x000000bb00bb7308 */ /* 0x000e620000002400 */
[----:B------:R-:W-:Y:S02]  /*5f20*/  FMNMX.FTZ R159, R213, R162, !PT ;  /* 0x000000a2d59f7209 */ /* 0x000fe40007810000 */
[----:B------:R-:W-:Y:S02]  /*5f30*/  FMNMX.FTZ R166, R184, R171, !PT ;  /* 0x000000abb8a67209 */ /* 0x000fe40007810000 */
[----:B------:R-:W-:-:S02]  /*5f40*/  ISETP.GT.AND P6, PT, R170, 0x40, PT ;  /* 0x00000040aa00780c */ /* 0x000fc40003fc4270 */
[----:B--2---:R-:W-:Y:S01]  /*5f50*/  FSEL R217, R183, -INF , P4 ;  /* 0xff800000b7d97808 */ /* 0x004fe20002000000 */
[----:B------:R1:W2:Y:S01]  /*5f60*/  MUFU.TANH R21, R190 ;  /* 0x000000be00157308 */ /* 0x0002a20000002400 */
[----:B------:R-:W-:Y:S02]  /*5f70*/  FMNMX.FTZ R162, R214, R159, !PT ;  /* 0x0000009fd6a27209 */ /* 0x000fe40007810000 */
[----:B------:R-:W-:Y:S02]  /*5f80*/  FMNMX.FTZ R171, R185, R166, !PT ;  /* 0x000000a6b9ab7209 */ /* 0x000fe40007810000 */
[----:B------:R-:W-:Y:S02]  /*5f90*/  ISETP.GT.AND P5, PT, R170, 0x41, PT ;  /* 0x00000041aa00780c */ /* 0x000fe40003fa4270 */
[----:B0-----:R-:W-:Y:S01]  /*5fa0*/  FSEL R183, R186, -INF , P6 ;  /* 0xff800000bab77808 */ /* 0x001fe20003000000 */
[----:B------:R2:W-:Y:S01]  /*5fb0*/  MUFU.TANH R157, R191 ;  /* 0x000000bf009d7308 */ /* 0x0005e20000002400 */
[----:B------:R-:W-:-:S02]  /*5fc0*/  FMNMX.FTZ R162, R217, R162, !PT ;  /* 0x000000a2d9a27209 */ /* 0x000fc40007810000 */
[----:B------:R-:W-:Y:S02]  /*5fd0*/  FMNMX.FTZ R178, R188, R171, !PT ;  /* 0x000000abbcb27209 */ /* 0x000fe40007810000 */
[C---:B------:R-:W-:Y:S02]  /*5fe0*/  ISETP.GT.AND P3, PT, R170.reuse, 0x48, PT ;  /* 0x00000048aa00780c */ /* 0x040fe40003f64270 */
[----:B-1----:R-:W-:Y:S01]  /*5ff0*/  FSEL R190, R187, -INF , P5 ;  /* 0xff800000bbbe7808 */ /* 0x002fe20002800000 */
[----:B------:R0:W1:Y:S01]  /*6000*/  MUFU.TANH R163, R194 ;  /* 0x000000c200a37308 */ /* 0x0000620000002400 */
[----:B------:R-:W-:Y:S01]  /*6010*/  FMNMX.FTZ R171, R183, R162, !PT ;  /* 0x000000a2b7ab7209 */ /* 0x000fe20007810000 */
[----:B------:R-:W-:Y:S01]  /*6020*/  IMAD.U32 R187, RZ, RZ, UR4 ;  /* 0x00000004ffbb7e24 */ /* 0x000fe2000f8e00ff */
[----:B------:R-:W-:Y:S01]  /*6030*/  FMNMX.FTZ R175, R189, R178, !PT ;  /* 0x000000b2bdaf7209 */ /* 0x000fe20007810000 */
[----:B------:R-:W-:Y:S01]  /*6040*/  UIMAD UR4, UR36, 0xc00, UR6 ;  /* 0x00000c00240478a4 */ /* 0x000fe2000f8e0206 */
[----:B------:R-:W-:-:S02]  /*6050*/  ISETP.GT.AND P4, PT, R170, 0x49, PT ;  /* 0x00000049aa00780c */ /* 0x000fc40003f84270 */
[----:B--2---:R-:W-:Y:S01]  /*6060*/  FSEL R191, R21, -INF , P3 ;  /* 0xff80000015bf7808 */ /* 0x004fe20001800000 */
[----:B------:R-:W2:Y:S01]  /*6070*/  MUFU.TANH R166, R195 ;  /* 0x000000c300a67308 */ /* 0x000ea20000002400 */
[----:B------:R-:W-:Y:S01]  /*6080*/  FMNMX.FTZ R162, R190, R171, !PT ;  /* 0x000000abbea27209 */ /* 0x000fe20007810000 */
[----:B0-----:R-:W0:Y:S01]  /*6090*/  S2R R194, SR_TID.X ;  /* 0x0000000000c27919 */ /* 0x001e220000002100 */
[----:B------:R-:W-:Y:S01]  /*60a0*/  FMNMX.FTZ R178, R192, R175, !PT ;  /* 0x000000afc0b27209 */ /* 0x000fe20007810000 */
[----:B------:R-:W-:Y:S01]  /*60b0*/  UMOV UR10, UR4 ;  /* 0x00000004000a7c82 */ /* 0x000fe20008000000 */
[C---:B------:R-:W-:Y:S02]  /*60c0*/  ISETP.GT.AND P5, PT, R170.reuse, 0x50, PT ;  /* 0x00000050aa00780c */ /* 0x040fe40003fa4270 */
[----:B------:R-:W-:Y:S01]  /*60d0*/  FMNMX.FTZ R21, R193, R178, !PT ;  /* 0x000000b2c1157209 */ /* 0x000fe20007810000 */
[----:B------:R3:W4:Y:S01]  /*60e0*/  MUFU.TANH R159, R198 ;  /* 0x000000c6009f7308 */ /* 0x0007220000002400 */
[----:B------:R-:W-:-:S02]  /*60f0*/  ISETP.GT.AND P3, PT, R170, 0x51, PT ;  /* 0x00000051aa00780c */ /* 0x000fc40003f64270 */
[----:B-1----:R-:W-:Y:S02]  /*6100*/  FSEL R163, R163, -INF , P5 ;  /* 0xff800000a3a37808 */ /* 0x002fe40002800000 */
[----:B------:R-:W-:-:S03]  /*6110*/  FMNMX.FTZ R21, R196, R21, !PT ;  /* 0x00000015c4157209 */ /* 0x000fc60007810000 */
[----:B------:R-:W1:Y:S01]  /*6120*/  MUFU.TANH R171, R199 ;  /* 0x000000c700ab7308 */ /* 0x000e620000002400 */
[----:B---3--:R-:W-:Y:S02]  /*6130*/  FSEL R198, R157, -INF , P4 ;  /* 0xff8000009dc67808 */ /* 0x008fe40002000000 */
[----:B------:R-:W-:Y:S02]  /*6140*/  FMNMX.FTZ R157, R191, R162, !PT ;  /* 0x000000a2bf9d7209 */ /* 0x000fe40007810000 */
[----:B------:R-:W-:Y:S01]  /*6150*/  ISETP.GT.AND P4, PT, R170, 0x58, PT ;  /* 0x00000058aa00780c */ /* 0x000fe20003f84270 */
[----:B------:R-:W3:Y:S01]  /*6160*/  SHFL.BFLY PT, R162, R21, 0x2, 0x1f ;  /* 0x0c401f0015a27f89 */ /* 0x000ee200000e0000 */
[----:B------:R-:W-:Y:S02]  /*6170*/  FMNMX.FTZ R178, R198, R157, !PT ;  /* 0x0000009dc6b27209 */ /* 0x000fe40007810000 */
[----:B--2---:R-:W-:Y:S02]  /*6180*/  FSEL R166, R166, -INF , P3 ;  /* 0xff800000a6a67808 */ /* 0x004fe40001800000 */
[----:B------:R-:W-:-:S02]  /*6190*/  FMNMX.FTZ R157, R163, R178, !PT ;  /* 0x000000b2a39d7209 */ /* 0x000fc40007810000 */
[----:B------:R-:W-:Y:S02]  /*61a0*/  ISETP.GT.AND P3, PT, R170, 0x59, PT ;  /* 0x00000059aa00780c */ /* 0x000fe40003f64270 */
[----:B----4-:R-:W-:Y:S02]  /*61b0*/  FSEL R170, R159, -INF , P4 ;  /* 0xff8000009faa7808 */ /* 0x010fe40002000000 */
[----:B------:R-:W-:Y:S02]  /*61c0*/  FMNMX.FTZ R157, R166, R157, !PT ;  /* 0x0000009da69d7209 */ /* 0x000fe40007810000 */
[----:B-1----:R-:W-:Y:S02]  /*61d0*/  FSEL R171, R171, -INF , P3 ;  /* 0xff800000abab7808 */ /* 0x002fe40001800000 */
[----:B------:R-:W-:Y:S02]  /*61e0*/  FMNMX.FTZ R178, R170, R157, !PT ;  /* 0x0000009daab27209 */ /* 0x000fe40007810000 */
[----:B0-----:R-:W-:-:S02]  /*61f0*/  SHF.R.U32.HI R195, RZ, 0x7, R194 ;  /* 0x00000007ffc37819 */ /* 0x001fc400000116c2 */
[----:B------:R-:W-:-:S05]  /*6200*/  FMNMX.FTZ R178, R171, R178, !PT ;  /* 0x000000b2abb27209 */ /* 0x000fca0007810000 */
[----:B------:R-:W0:Y:S01]  /*6210*/  SHFL.BFLY PT, R157, R178, 0x2, 0x1f ;  /* 0x0c401f00b29d7f89 */ /* 0x000e2200000e0000 */
[----:B---3--:R-:W-:-:S05]  /*6220*/  FMNMX.FTZ R162, R21, R162, !PT ;  /* 0x000000a215a27209 */ /* 0x008fca0007810000 */
        /* <DEDUP_REMOVED lines=8> */
[--C-:B------:R-:W-:Y:S01]  /*62b0*/  FFMA.FTZ R167, R153, UR5, -R175.reuse ;  /* 0x0000000599a77c23 */ /* 0x100fe200080108af */
[----:B------:R-:W-:Y:S01]  /*62c0*/  FSEL R153, R21, RZ, P3 ;  /* 0x000000ff15997208 */ /* 0x000fe20001800000 */
[--C-:B------:R-:W-:Y:S01]  /*62d0*/  FFMA.FTZ R162, R152, UR5, -R175.reuse ;  /* 0x0000000598a27c23 */ /* 0x100fe200080108af */
[--C-:B------:R-:W-:Y:S01]  /*62e0*/  FFMA.FTZ R174, R174, UR5, -R175.reuse ;  /* 0x00000005aeae7c23 */ /* 0x100fe200080108af */
[--C-:B------:R-:W-:Y:S01]  /*62f0*/  FFMA.FTZ R156, R156, UR5, -R175.reuse ;  /* 0x000000059c9c7c23 */ /* 0x100fe200080108af */
[----:B------:R-:W-:Y:S01]  /*6300*/  MUFU.EX2 R159, R159 ;  /* 0x0000009f009f7308 */ /* 0x000fe20000000800 */
[----:B------:R-:W-:Y:S01]  /*6310*/  FADD.FTZ R153, -R153, R210 ;  /* 0x000000d299997221 */ /* 0x000fe20000010100 */
[----:B0-----:R-:W-:Y:S01]  /*6320*/  FMNMX.FTZ R157, R179, R182, !PT ;  /* 0x000000b6b39d7209 */ /* 0x001fe20007810000 */
[----:B------:R-:W-:Y:S02]  /*6330*/  VIADD R210, R195, 0x8 ;  /* 0x00000008c3d27836 */ /* 0x000fe40000000000 */
[--C-:B------:R-:W-:Y:S01]  /*6340*/  FFMA.FTZ R160, R160, UR5, -R175.reuse ;  /* 0x00000005a0a07c23 */ /* 0x100fe200080108af */
[----:B------:R-:W-:Y:S01]  /*6350*/  FMUL.FTZ R194, R153, UR5 ;  /* 0x0000000599c27c20 */ /* 0x000fe20008410000 */
[C---:B------:R-:W-:Y:S01]  /*6360*/  FSETP.NEU.FTZ.AND P4, PT, R157.reuse, -INF , PT ;  /* 0xff8000009d00780b */ /* 0x040fe20003f9d000 */
[----:B------:R-:W-:Y:S01]  /*6370*/  FMUL.FTZ R199, R157, UR5 ;  /* 0x000000059dc77c20 */ /* 0x000fe20008410000 */
[----:B------:R-:W-:Y:S01]  /*6380*/  @!P2 VIADD R153, R187, 0x32440 ;  /* 0x00032440bb99a836 */ /* 0x000fe20000000000 */
[----:B------:R-:W0:Y:S01]  /*6390*/  MUFU.EX2 R162, R162 ;  /* 0x000000a200a27308 */ /* 0x000e220000000800 */
[----:B------:R-:W-:Y:S01]  /*63a0*/  FSEL R152, R157, RZ, P4 ;  /* 0x000000ff9d987208 */ /* 0x000fe20002000000 */
[--C-:B------:R-:W-:Y:S01]  /*63b0*/  FFMA.FTZ R161, R161, UR5, -R175.reuse ;  /* 0x00000005a1a17c23 */ /* 0x100fe200080108af */
[----:B------:R-:W-:Y:S01]  /*63c0*/  FSEL R199, R199, RZ, P4 ;  /* 0x000000ffc7c77208 */ /* 0x000fe20002000000 */
[----:B------:R-:W-:Y:S01]  /*63d0*/  FFMA.FTZ R164, R164, UR5, -R175 ;  /* 0x00000005a4a47c23 */ /* 0x000fe200080108af */
[----:B------:R-:W-:Y:S01]  /*63e0*/  @!P2 PRMT R153, RZ, 0x654, R153 ;  /* 0x00000654ff99a816 */ /* 0x000fe20000000099 */
[----:B------:R-:W-:Y:S01]  /*63f0*/  FADD.FTZ R152, -R152, R211 ;  /* 0x000000d398987221 */ /* 0x000fe20000010100 */
[----:B------:R-:W-:Y:S01]  /*6400*/  FFMA.FTZ R165, R165, UR5, -R175 ;  /* 0x00000005a5a57c23 */ /* 0x000fe200080108af */
[--C-:B------:R-:W-:Y:S01]  /*6410*/  FFMA.FTZ R182, R158, UR5, -R199.reuse ;  /* 0x000000059eb67c23 */ /* 0x100fe200080108c7 */
[----:B------:R-:W-:Y:S01]  /*6420*/  IADD3 R158, -R195, 0xb, RZ ;  /* 0x0000000bc39e7810 */ /* 0x000fe20007ffe1ff */
[----:B------:R-:W-:Y:S01]  /*6430*/  FMUL.FTZ R195, R152, UR5 ;  /* 0x0000000598c37c20 */ /* 0x000fe20008410000 */
[--C-:B------:R-:W-:Y:S01]  /*6440*/  FFMA.FTZ R178, R154, UR5, -R199.reuse ;  /* 0x000000059ab27c23 */ /* 0x100fe200080108c7 */
[--C-:B------:R-:W-:Y:S01]  /*6450*/  FFMA.FTZ R179, R155, UR5, -R199.reuse ;  /* 0x000000059bb37c23 */ /* 0x100fe200080108c7 */
[--C-:B------:R-:W-:Y:S01]  /*6460*/  FFMA.FTZ R186, R223, UR5, -R199.reuse ;  /* 0x00000005dfba7c23 */ /* 0x100fe200080108c7 */
        /* <DEDUP_REMOVED lines=8> */
[----:B------:R-:W-:Y:S01]  /*64f0*/  FFMA.FTZ R219, R220, UR5, -R199 ;  /* 0x00000005dcdb7c23 */ /* 0x000fe200080108c7 */
[----:B------:R-:W-:Y:S01]  /*6500*/  FFMA.FTZ R168, R168, UR5, -R175 ;  /* 0x00000005a8a87c23 */ /* 0x000fe200080108af */
[----:B------:R-:W0:Y:S01]  /*6510*/  MUFU.EX2 R195, R195 ;  /* 0x000000c300c37308 */ /* 0x000e220000000800 */
[--C-:B----4-:R-:W-:Y:S01]  /*6520*/  FFMA.FTZ R210, R215, UR5, -R199.reuse ;  /* 0x00000005d7d27c23 */ /* 0x110fe200080108c7 */
[----:B------:R-:W-:Y:S01]  /*6530*/  FFMA.FTZ R215, R222, UR5, -R199 ;  /* 0x00000005ded77c23 */ /* 0x000fe200080108c7 */
[--C-:B------:R-:W-:Y:S01]  /*6540*/  FFMA.FTZ R169, R169, UR5, -R175.reuse ;  /* 0x00000005a9a97c23 */ /* 0x100fe200080108af */
[----:B------:R-:W-:Y:S01]  /*6550*/  FFMA.FTZ R172, R172, UR5, -R175 ;  /* 0x00000005acac7c23 */ /* 0x000fe200080108af */
[--C-:B------:R-:W-:Y:S01]  /*6560*/  FFMA.FTZ R216, R216, UR5, -R199.reuse ;  /* 0x00000005d8d87c23 */ /* 0x100fe200080108c7 */
[----:B------:R-:W-:Y:S01]  /*6570*/  FFMA.FTZ R220, R221, UR5, -R199 ;  /* 0x00000005dddc7c23 */ /* 0x000fe200080108c7 */
[--C-:B------:R-:W-:Y:S01]  /*6580*/  FFMA.FTZ R173, R173, UR5, -R175.reuse ;  /* 0x00000005adad7c23 */ /* 0x100fe200080108af */
[----:B------:R-:W-:Y:S01]  /*6590*/  MUFU.EX2 R167, R167 ;  /* 0x000000a700a77308 */ /* 0x000fe20000000800 */
[-C--:B---3--:R-:W-:Y:S01]  /*65a0*/  FMUL.FTZ R24, R24, R194.reuse ;  /* 0x000000c218187220 */ /* 0x088fe20000410000 */
        /* <DEDUP_REMOVED lines=132> */
[----:B---3--:R-:W-:Y:S01]  /*6df0*/  F2FP.F16.F32.PACK_AB R154, R174, R167 ;  /* 0x000000a7ae9a723e */ /* 0x008fe200000000ff */
[----:B------:R-:W0:Y:S01]  /*6e00*/  MUFU.EX2 R156, R156 ;  /* 0x0000009c009c7308 */ /* 0x000e220000000800 */
[----:B--2---:R-:W-:Y:S01]  /*6e10*/  F2FP.F16.F32.PACK_AB R153, R179, R178 ;  /* 0x000000b2b399723e */ /* 0x004fe200000000ff */
[--C-:B------:R-:W-:Y:S01]  /*6e20*/  FFMA.FTZ R176, R176, UR5, -R175.reuse ;  /* 0x00000005b0b07c23 */ /* 0x100fe200080108af */
[----:B----4-:R-:W-:Y:S01]  /*6e30*/  F2FP.F16.F32.PACK_AB R155, R186, R182 ;  /* 0x000000b6ba9b723e */ /* 0x010fe200000000ff */
[--C-:B------:R-:W-:Y:S01]  /*6e40*/  FFMA.FTZ R177, R177, UR5, -R175.reuse ;  /* 0x00000005b1b17c23 */ /* 0x100fe200080108af */
[----:B------:R-:W-:Y:S01]  /*6e50*/  FFMA.FTZ R180, R180, UR5, -R175 ;  /* 0x00000005b4b47c23 */ /* 0x000fe200080108af */
[--C-:B------:R-:W-:Y:S01]  /*6e60*/  FFMA.FTZ R212, R212, UR5, -R199.reuse ;  /* 0x00000005d4d47c23 */ /* 0x100fe200080108c7 */
[----:B------:R-:W-:Y:S01]  /*6e70*/  WARPGROUP.ARRIVE ;  /* 0x00000000000079c5 */ /* 0x000fe20000000000 */
[----:B------:R-:W2:Y:S01]  /*6e80*/  MUFU.EX2 R160, R160 ;  /* 0x000000a000a07308 */ /* 0x000ea20000000800 */
[--C-:B------:R-:W-:Y:S01]  /*6e90*/  FFMA.FTZ R213, R213, UR5, -R199.reuse ;  /* 0x00000005d5d57c23 */ /* 0x100fe200080108c7 */
[--C-:B------:R-:W-:Y:S01]  /*6ea0*/  FFMA.FTZ R214, R214, UR5, -R199.reuse ;  /* 0x00000005d6d67c23 */ /* 0x100fe200080108c7 */
[----:B------:R-:W-:Y:S01]  /*6eb0*/  FFMA.FTZ R217, R217, UR5, -R199 ;  /* 0x00000005d9d97c23 */ /* 0x000fe200080108c7 */
[--C-:B------:R-:W-:Y:S01]  /*6ec0*/  FFMA.FTZ R181, R181, UR5, -R175.reuse ;  /* 0x00000005b5b57c23 */ /* 0x100fe200080108af */
[----:B------:R-:W-:Y:S01]  /*6ed0*/  HGMMA.64x256x16.F32 R24, R152, gdesc[UR8].tnspB, R24, gsb0 ;  /* 0x43e0000898187df0 */ /* 0x000fe20008000818 */
[----:B------:R-:W-:Y:S01]  /*6ee0*/  UIADD3 UR10, UR4, 0x80, URZ ;  /* 0x00000080040a7890 */ /* 0x000fe2000fffe03f */
[--C-:B------:R-:W-:Y:S01]  /*6ef0*/  FFMA.FTZ R184, R184, UR5, -R175.reuse ;  /* 0x00000005b8b87c23 */ /* 0x100fe200080108af */
[----:B------:R-:W-:Y:S01]  /*6f00*/  MUFU.EX2 R161, R161 ;  /* 0x000000a100a17308 */ /* 0x000fe20000000800 */
[----:B------:R-:W-:Y:S01]  /*6f10*/  UMOV UR11, 0x40000040 ;  /* 0x40000040000b7882 */ /* 0x000fe20000000000 */
[--C-:B------:R-:W-:Y:S01]  /*6f20*/  FFMA.FTZ R185, R185, UR5, -R175.reuse ;  /* 0x00000005b9b97c23 */ /* 0x100fe200080108af */
[----:B------:R-:W-:Y:S01]  /*6f30*/  FFMA.FTZ R188, R188, UR5, -R175 ;  /* 0x00000005bcbc7c23 */ /* 0x000fe200080108af */
        /* <DEDUP_REMOVED lines=9> */
[--C-:B------:R-:W-:Y:S01]  /*6fd0*/  FFMA.FTZ R163, R163, UR5, -R199.reuse ;  /* 0x00000005a3a37c23 */ /* 0x100fe200080108c7 */
[--C-:B------:R-:W-:Y:S01]  /*6fe0*/  FFMA.FTZ R166, R166, UR5, -R199.reuse ;  /* 0x00000005a6a67c23 */ /* 0x100fe200080108c7 */
[--C-:B------:R-:W-:Y:S01]  /*6ff0*/  FFMA.FTZ R170, R170, UR5, -R199.reuse ;  /* 0x00000005aaaa7c23 */ /* 0x100fe200080108c7 */
[----:B------:R-:W-:Y:S01]  /*7000*/  MUFU.EX2 R197, R197 ;  /* 0x000000c500c57308 */ /* 0x000fe20000000800 */
[----:B------:R-:W-:Y:S01]  /*7010*/  FFMA.FTZ R171, R171, UR5, -R199 ;  /* 0x00000005abab7c23 */ /* 0x000fe200080108c7 */
[----:B------:R-:W-:Y:S01]  /*7020*/  FFMA.FTZ R159, R194, R0, R159 ;  /* 0x00000000c29f7223 */ /* 0x000fe2000001009f */
[----:B------:R-:W-:Y:S01]  /*7030*/  FFMA.FTZ R12, R195, R12, R178 ;  /* 0x0000000cc30c7223 */ /* 0x000fe200000100b2 */
[----:B------:R-:W-:Y:S01]  /*7040*/  ISETP.GT.AND P3, PT, R20, R13, PT ;  /* 0x0000000d1400720c */ /* 0x000fe20003f64270 */
[----:B------:R-:W-:-:S02]  /*7050*/  @!P2 VIADD R187, R187, 0x32460 ;  /* 0x00032460bbbba836 */ /* 0x000fc40000000000 */
[----:B------:R-:W-:Y:S01]  /*7060*/  FADD.FTZ R162, R162, R159 ;  /* 0x0000009fa2a27221 */ /* 0x000fe20000010000 */
[----:B------:R-:W-:Y:S01]  /*7070*/  FADD.FTZ R179, R179, R12 ;  /* 0x0000000cb3b37221 */ /* 0x000fe20000010000 */
[----:B------:R-:W3:Y:S01]  /*7080*/  MUFU.EX2 R210, R210 ;  /* 0x000000d200d27308 */ /* 0x000ee20000000800 */
[----:B------:R-:W-:Y:S02]  /*7090*/  VIADD R20, R20, 0xffffffff ;  /* 0xffffffff14147836 */ /* 0x000fe40000000000 */
[----:B------:R-:W-:Y:S01]  /*70a0*/  FADD.FTZ R167, R167, R162 ;  /* 0x000000a2a7a77221 */ /* 0x000fe20000010000 */
[----:B------:R-:W-:Y:S01]  /*70b0*/  FADD.FTZ R179, R182, R179 ;  /* 0x000000b3b6b37221 */ /* 0x000fe20000010000 */
[----:B------:R-:W-:Y:S02]  /*70c0*/  @!P2 PRMT R187, RZ, 0x654, R187 ;  /* 0x00000654ffbba816 */ /* 0x000fe400000000bb */
[----:B------:R-:W-:Y:S01]  /*70d0*/  FADD.FTZ R167, R174, R167 ;  /* 0x000000a7aea77221 */ /* 0x000fe20000010000 */
[----:B------:R-:W-:Y:S01]  /*70e0*/  FADD.FTZ R186, R186, R179 ;  /* 0x000000b3baba7221 */ /* 0x000fe20000010000 */
[----:B------:R-:W-:Y:S02]  /*70f0*/  MUFU.EX2 R211, R211 ;  /* 0x000000d300d37308 */ /* 0x000fe40000000800 */
[----:B0-----:R-:W-:-:S06]  /*7100*/  FADD.FTZ R167, R156, R167 ;  /* 0x000000a79ca77221 */ /* 0x001fcc0000010000 */
[----:B------:R-:W0:Y:S08]  /*7110*/  MUFU.EX2 R215, R215 ;  /* 0x000000d700d77308 */ /* 0x000e300000000800 */
[----:B------:R-:W-:Y:S08]  /*7120*/  MUFU.EX2 R165, R165 ;  /* 0x000000a500a57308 */ /* 0x000ff00000000800 */
[----:B------:R-:W-:Y:S08]  /*7130*/  MUFU.EX2 R168, R168 ;  /* 0x000000a800a87308 */ /* 0x000ff00000000800 */
[----:B------:R-:W-:Y:S08]  /*7140*/  MUFU.EX2 R169, R169 ;  /* 0x000000a900a97308 */ /* 0x000ff00000000800 */
[----:B------:R-:W-:Y:S08]  /*7150*/  MUFU.EX2 R172, R172 ;  /* 0x000000ac00ac7308 */ /* 0x000ff00000000800 */
[----:B------:R-:W4:Y:S08]  /*7160*/  MUFU.EX2 R216, R216 ;  /* 0x000000d800d87308 */ /* 0x000f300000000800 */
        /* <DEDUP_REMOVED lines=22> */
[----:B------:R-:W-:Y:S01]  /*72d0*/  MUFU.EX2 R196, R196 ;  /* 0x000000c400c47308 */ /* 0x000fe20000000800 */
[----:B------:R-:W-:-:S02]  /*72e0*/  WARPGROUP.DEPBAR.LE gsb0, 0x0 ;  /* 0x00008000000079c5 */ /* 0x000fc40000010000 */
[C---:B--2---:R-:W-:Y:S01]  /*72f0*/  F2FP.F16.F32.PACK_AB R152, R160.reuse, R156 ;  /* 0x0000009ca098723e */ /* 0x044fe200000000ff */
[----:B------:R-:W-:Y:S01]  /*7300*/  FADD.FTZ R160, R160, R167 ;  /* 0x000000a7a0a07221 */ /* 0x000fe20000010000 */
[----:B---3--:R-:W-:-:S03]  /*7310*/  F2FP.F16.F32.PACK_AB R153, R210, R197 ;  /* 0x000000c5d299723e */ /* 0x008fc600000000ff */
[----:B------:R-:W-:Y:S01]  /*7320*/  MUFU.EX2 R163, R163 ;  /* 0x000000a300a37308 */ /* 0x000fe20000000800 */
[----:B------:R-:W-:Y:S01]  /*7330*/  F2FP.F16.F32.PACK_AB R154, R164, R161 ;  /* 0x000000a1a49a723e */ /* 0x000fe200000000ff */
[----:B------:R-:W-:Y:S01]  /*7340*/  FADD.FTZ R197, R197, R186 ;  /* 0x000000bac5c57221 */ /* 0x000fe20000010000 */
[----:B0-----:R-:W-:Y:S01]  /*7350*/  F2FP.F16.F32.PACK_AB R155, R215, R211 ;  /* 0x000000d3d79b723e */ /* 0x001fe200000000ff */
[----:B------:R-:W-:Y:S02]  /*7360*/  FADD.FTZ R161, R161, R160 ;  /* 0x000000a0a1a17221 */ /* 0x000fe40000010000 */
[----:B------:R-:W-:Y:S01]  /*7370*/  FADD.FTZ R210, R210, R197 ;  /* 0x000000c5d2d27221 */ /* 0x000fe20000010000 */
[----:B------:R-:W-:Y:S01]  /*7380*/  WARPGROUP.ARRIVE ;  /* 0x00000000000079c5 */ /* 0x000fe20000000000 */
[----:B------:R-:W0:Y:S01]  /*7390*/  MUFU.EX2 R166, R166 ;  /* 0x000000a600a67308 */ /* 0x000e220000000800 */
        /* <DEDUP_REMOVED lines=8> */
[----:B------:R-:W-:Y:S02]  /*7420*/  IMAD.MOV.U32 R210, RZ, RZ, R21 ;  /* 0x000000ffffd27224 */ /* 0x000fe400078e0015 */
[----:B----4-:R-:W-:-:S05]  /*7430*/  FADD.FTZ R215, R216, R215 ;  /* 0x000000d7d8d77221 */ /* 0x010fca0000010000 */
        /* <DEDUP_REMOVED lines=13> */
[----:B------:R-:W-:-:S03]  /*7510*/  FADD.FTZ R172, R172, R169 ;  /* 0x000000a9acac7221 */ /* 0x000fc60000010000 */
        /* <DEDUP_REMOVED lines=55> */
.L_x_5304:
[----:B------:R-:W-:-:S13]  /*7890*/  ISETP.GE.AND P1, PT, R20, RZ, PT ;  /* 0x000000ff1400720c */ /* 0x000fda0003f26270 */
[----:B------:R-:W-:Y:S05]  /*78a0*/  @!P1 BRA `(.L_x_5314) ;  /* 0x0000002800409947 */ /* 0x000fea0003800000 */
[----:B------:R-:W-:Y:S02]  /*78b0*/  IMAD.MOV.U32 R201, RZ, RZ, R157 ;  /* 0x000000ffffc97224 */ /* 0x000fe400078e009d */
[----:B------:R-:W-:-:S07]  /*78c0*/  IMAD.MOV.U32 R13, RZ, RZ, R21 ;  /* 0x000000ffff0d7224 */ /* 0x000fce00078e0015 */
.L_x_5323:
[----:B------:R-:W-:-:S04]  /*78d0*/  UIADD3 UR36, UR36, 0x1, URZ ;  /* 0x0000000124247890 */ /* 0x000fc8000fffe03f */
[----:B------:R-:W-:-:S04]  /*78e0*/  UISETP.NE.AND UP0, UPT, UR36, 0x2, UPT ;  /* 0x000000022400788c */ /* 0x000fc8000bf05270 */
[----:B------:R-:W-:Y:S02]  /*78f0*/  USEL UR4, URZ, 0x1, UP0 ;  /* 0x000000013f047887 */ /* 0x000fe40008000000 */
[----:B------:R-:W-:Y:S02]  /*7900*/  USEL UR36, UR36, URZ, UP0 ;  /* 0x0000003f24247287 */ /* 0x000fe40008000000 */
[----:B------:R-:W-:Y:S01]  /*7910*/  ULOP3.LUT UR37, UR37, UR4, URZ, 0x3c, !UPT ;  /* 0x0000000425257292 */ /* 0x000fe2000f8e3c3f */
[----:B-1----:R-:W-:Y:S11]  /*7920*/  @!P0 BRA `(.L_x_5315) ;  /* 0x0000000000048947 */ /* 0x002ff60003800000 */
[----:B------:R-:W-:Y:S01]  /*7930*/  BPT.TRAP 0x1 ;  /* 0x000000040000795c */ /* 0x000fe20000300000 */
.L_x_5315:
        /* <DEDUP_REMOVED lines=9> */
.L_x_5316:
[----:B--2---:R-:W-:Y:S05]  /*79d0*/  @P1 BRA `(.L_x_5317) ;  /* 0x0000000000081947 */ /* 0x004fea0003800000 */
[----:B------:R-:W2:Y:S02]  /*79e0*/  SYNCS.PHASECHK.TRANS64.TRYWAIT P1, [UR4+0x32430], R21 ;  /* 0x03243015ff0075a7 */ /* 0x000ea40008020144 */
[----:B--2---:R-:W-:Y:S05]  /*79f0*/  @!P1 BRA `(.L_x_5318) ;  /* 0x000000d000e89947 */ /* 0x004fea0003800000 */
.L_x_5317:
[----:B------:R-:W-:Y:S01]  /*7a00*/  R2UR UR56, R22 ;  /* 0x00000000163872ca */ /* 0x000fe200000e0000 */
[----:B------:R-:W-:Y:S01]  /*7a10*/  UIMAD UR5, UR36, 0x300, UR61 ;  /* 0x00000300240578a4 */ /* 0x000fe2000f8e023d */
[----:B------:R-:W-:Y:S01]  /*7a20*/  R2UR UR57, R23 ;  /* 0x00000000173972ca */ /* 0x000fe200000e0000 */
[----:B0-2---:R-:W-:Y:S01]  /*7a30*/  WARPGROUP.ARRIVE ;  /* 0x00000000000079c5 */ /* 0x005fe20000000000 */
        /* <DEDUP_REMOVED lines=27> */
.L_x_5319:
[----:B------:R0:W2:Y:S01]  /*7bf0*/  SYNCS.PHASECHK.TRANS64.TRYWAIT P1, [UR4+0x32450], R21 ;  /* 0x03245015ff0075a7 */ /* 0x0000a20008020144 */
[----:B------:R-:W-:Y:S05]  /*7c00*/  @!P0 BRA `(.L_x_5320) ;  /* 0x0000000000048947 */ /* 0x000fea0003800000 */
[----:B------:R-:W-:Y:S01]  /*7c10*/  BPT.TRAP 0x1 ;  /* 0x000000040000795c */ /* 0x000fe20000300000 */
.L_x_5320:
[----:B--2---:R-:W-:Y:S05]  /*7c20*/  @P1 BRA `(.L_x_5321) ;  /* 0x0000000000081947 */ /* 0x004fea0003800000 */
[----:B------:R-:W2:Y:S02]  /*7c30*/  SYNCS.PHASECHK.TRANS64.TRYWAIT P1, [UR4+0x32450], R21 ;  /* 0x03245015ff0075a7 */ /* 0x000ea40008020144 */
[----:B--2---:R-:W-:Y:S05]  /*7c40*/  @!P1 BRA `(.L_x_5322) ;  /* 0x000000d0006c9947 */ /* 0x004fea0003800000 */
.L_x_5321:
        /* <DEDUP_REMOVED lines=99> */
[----:B--2---:R-:W-:Y:S01]  /*8280*/  FMUL.FTZ R202, R156, UR5 ;  /* 0x000000059cca7c20 */ /* 0x004fe20008410000 */
        /* <DEDUP_REMOVED lines=48> */
[----:B------:R-:W-:-:S03]  /*8590*/  FMUL.FTZ R199, R199, UR5 ;  /* 0x00000005c7c77c20 */ /* 0x000fc60008410000 */
        /* <DEDUP_REMOVED lines=28> */
[----:B------:R-:W-:Y:S01]  /*8760*/  FMUL.FTZ R193, R197, UR5 ;  /* 0x00000005c5c17c20 */ /* 0x000fe20008410000 */
[----:B------:R-:W-:-:S04]  /*8770*/  FMUL.FTZ R197, R198, UR5 ;  /* 0x00000005c6c57c20 */ /* 0x000fc80008410000 */
        /* <DEDUP_REMOVED lines=50> */
[----:B0-----:R-:W-:-:S05]  /*8aa0*/  FMNMX.FTZ R196, R193, R196, !PT ;  /* 0x000000c4c1c47209 */ /* 0x001fca0007810000 */
[----:B------:R-:W0:Y:S02]  /*8ab0*/  SHFL.BFLY PT, R157, R196, 0x2, 0x1f ;  /* 0x0c401f00c49d7f89 */ /* 0x000e2400000e0000 */
[----:B------:R-:W3:Y:S01]  /*8ac0*/  MUFU.TANH R191, R191 ;  /* 0x000000bf00bf7308 */ /* 0x000ee20000002400 */
[----:B-1----:R-:W-:-:S07]  /*8ad0*/  FMNMX.FTZ R194, R184, R21, !PT ;  /* 0x00000015b8c27209 */ /* 0x002fce0007810000 */
[----:B------:R-:W1:Y:S01]  /*8ae0*/  MUFU.TANH R190, R190 ;  /* 0x000000be00be7308 */ /* 0x000e620000002400 */
[----:B--2---:R-:W-:-:S07]  /*8af0*/  FMNMX.FTZ R194, R189, R194, !PT ;  /* 0x000000c2bdc27209 */ /* 0x004fce0007810000 */
[----:B------:R-:W2:Y:S01]  /*8b00*/  MUFU.TANH R195, R195 ;  /* 0x000000c300c37308 */ /* 0x000ea20000002400 */
[----:B---3--:R-:W-:Y:S02]  /*8b10*/  FMNMX.FTZ R21, R191, R194, !PT ;  /* 0x000000c2bf157209 */ /* 0x008fe40007810000 */
[----:B0-----:R-:W-:-:S05]  /*8b20*/  FMNMX.FTZ R198, R196, R157, !PT ;  /* 0x0000009dc4c67209 */ /* 0x001fca0007810000 */
[----:B------:R-:W0:Y:S01]  /*8b30*/  MUFU.TANH R197, R197 ;  /* 0x000000c500c57308 */ /* 0x000e220000002400 */
[----:B-1----:R-:W-:Y:S02]  /*8b40*/  FMNMX.FTZ R194, R190, R21, !PT ;  /* 0x00000015bec27209 */ /* 0x002fe40007810000 */
[----:B------:R-:W1:Y:S05]  /*8b50*/  SHFL.BFLY PT, R21, R198, 0x1, 0x1f ;  /* 0x0c201f00c6157f89 */ /* 0x000e6a00000e0000 */
[----:B------:R-:W3:Y:S01]  /*8b60*/  MUFU.TANH R199, R199 ;  /* 0x000000c700c77308 */ /* 0x000ee20000002400 */
[----:B--2---:R-:W-:-:S04]  /*8b70*/  FMNMX.FTZ R194, R195, R194, !PT ;  /* 0x000000c2c3c27209 */ /* 0x004fc80007810000 */
[----:B0-----:R-:W-:-:S04]  /*8b80*/  FMNMX.FTZ R194, R197, R194, !PT ;  /* 0x000000c2c5c27209 */ /* 0x001fc80007810000 */
[----:B---3--:R-:W-:Y:S02]  /*8b90*/  FMNMX.FTZ R194, R199, R194, !PT ;  /* 0x000000c2c7c27209 */ /* 0x008fe40007810000 */
[----:B-1----:R-:W-:-:S03]  /*8ba0*/  FMNMX.FTZ R21, R198, R21, !PT ;  /* 0x00000015c6157209 */ /* 0x002fc60007810000 */
[----:B------:R-:W0:Y:S02]  /*8bb0*/  SHFL.BFLY PT, R157, R194, 0x2, 0x1f ;  /* 0x0c401f00c29d7f89 */ /* 0x000e2400000e0000 */
[C---:B------:R-:W-:Y:S01]  /*8bc0*/  FMUL.FTZ R213, R21.reuse, UR5 ;  /* 0x0000000515d57c20 */ /* 0x040fe20008410000 */
[----:B------:R-:W-:-:S03]  /*8bd0*/  FADD.FTZ R13, -R21, R13 ;  /* 0x0000000d150d7221 */ /* 0x000fc60000010100 */
[--C-:B------:R-:W-:Y:S01]  /*8be0*/  FFMA.FTZ R215, R152, UR5, -R213.reuse ;  /* 0x0000000598d77c23 */ /* 0x100fe200080108d5 */
[--C-:B------:R-:W-:Y:S01]  /*8bf0*/  FFMA.FTZ R196, R153, UR5, -R213.reuse ;  /* 0x0000000599c47c23 */ /* 0x100fe200080108d5 */
[----:B------:R-:W-:Y:S01]  /*8c00*/  FMUL.FTZ R13, R13, UR5 ;  /* 0x000000050d0d7c20 */ /* 0x000fe20008410000 */
[--C-:B------:R-:W-:Y:S01]  /*8c10*/  FFMA.FTZ R198, R202, UR5, -R213.reuse ;  /* 0x00000005cac67c23 */ /* 0x100fe200080108d5 */
[----:B------:R-:W-:Y:S02]  /*8c20*/  VIADD R153, R218, 0x8 ;  /* 0x00000008da997836 */ /* 0x000fe40000000000 */
        /* <DEDUP_REMOVED lines=13> */
[----:B0-----:R-:W-:Y:S01]  /*8d00*/  FMNMX.FTZ R157, R194, R157, !PT ;  /* 0x0000009dc29d7209 */ /* 0x001fe20007810000 */
[--C-:B------:R-:W-:Y:S01]  /*8d10*/  FFMA.FTZ R177, R177, UR5, -R213.reuse ;  /* 0x00000005b1b17c23 */ /* 0x100fe200080108d5 */
[--C-:B------:R-:W-:Y:S01]  /*8d20*/  FFMA.FTZ R179, R179, UR5, -R213.reuse ;  /* 0x00000005b3b37c23 */ /* 0x100fe200080108d5 */
[--C-:B------:R-:W-:Y:S01]  /*8d30*/  FFMA.FTZ R178, R178, UR5, -R213.reuse ;  /* 0x00000005b2b27c23 */ /* 0x100fe200080108d5 */
[--C-:B------:R-:W-:Y:S01]  /*8d40*/  FFMA.FTZ R180, R180, UR5, -R213.reuse ;  /* 0x00000005b4b47c23 */ /* 0x100fe200080108d5 */
[----:B------:R-:W0:Y:S01]  /*8d50*/  SHFL.BFLY PT, R214, R157, 0x1, 0x1f ;  /* 0x0c201f009dd67f89 */ /* 0x000e2200000e0000 */
[----:B------:R2:W-:Y:S01]  /*8d60*/  MUFU.EX2 R194, R215 ;  /* 0x000000d700c27308 */ /* 0x0005e20000000800 */
[--C-:B------:R-:W-:Y:S01]  /*8d70*/  FFMA.FTZ R185, R185, UR5, -R213.reuse ;  /* 0x00000005b9b97c23 */ /* 0x100fe200080108d5 */
[--C-:B------:R-:W-:Y:S01]  /*8d80*/  FFMA.FTZ R187, R187, UR5, -R213.reuse ;  /* 0x00000005bbbb7c23 */ /* 0x100fe200080108d5 */
[--C-:B------:R-:W-:Y:S01]  /*8d90*/  FFMA.FTZ R219, R188, UR5, -R213.reuse ;  /* 0x00000005bcdb7c23 */ /* 0x100fe200080108d5 */
[--C-:B------:R-:W-:Y:S01]  /*8da0*/  FFMA.FTZ R188, R192, UR5, -R213.reuse ;  /* 0x00000005c0bc7c23 */ /* 0x100fe200080108d5 */
[--C-:B------:R-:W-:Y:S01]  /*8db0*/  FFMA.FTZ R186, R186, UR5, -R213.reuse ;  /* 0x00000005baba7c23 */ /* 0x100fe200080108d5 */
[----:B------:R-:W-:-:S02]  /*8dc0*/  FFMA.FTZ R193, R193, UR5, -R213 ;  /* 0x00000005c1c17c23 */ /* 0x000fc400080108d5 */
[----:B------:R-:W-:Y:S01]  /*8dd0*/  MUFU.EX2 R198, R198 ;  /* 0x000000c600c67308 */ /* 0x000fe20000000800 */
        /* <DEDUP_REMOVED lines=14> */
[----:B0-----:R-:W-:Y:S01]  /*8ec0*/  FMNMX.FTZ R157, R157, R214, !PT ;  /* 0x000000d69d9d7209 */ /* 0x001fe20007810000 */
[----:B------:R-:W-:-:S02]  /*8ed0*/  IMAD.U32 R214, RZ, RZ, UR4 ;  /* 0x00000004ffd67e24 */ /* 0x000fc4000f8e00ff */
[-C--:B------:R-:W-:Y:S01]  /*8ee0*/  FMUL.FTZ R49, R49, R13.reuse ;  /* 0x0000000d31317220 */ /* 0x080fe20000410000 */
[-C--:B------:R-:W-:Y:S01]  /*8ef0*/  FMUL.FTZ R52, R52, R13.reuse ;  /* 0x0000000d34347220 */ /* 0x080fe20000410000 */
[-C--:B------:R-:W-:Y:S01]  /*8f00*/  FMUL.FTZ R53, R53, R13.reuse ;  /* 0x0000000d35357220 */ /* 0x080fe20000410000 */
[C---:B------:R-:W-:Y:S01]  /*8f10*/  FADD.FTZ R152, -R157.reuse, R201 ;  /* 0x000000c99d987221 */ /* 0x040fe20000010100 */
[----:B------:R-:W-:Y:S01]  /*8f20*/  FMUL.FTZ R217, R157, UR5 ;  /* 0x000000059dd97c20 */ /* 0x000fe20008410000 */
[-C--:B------:R-:W-:Y:S01]  /*8f30*/  FMUL.FTZ R56, R56, R13.reuse ;  /* 0x0000000d38387220 */ /* 0x080fe20000410000 */
[-C--:B------:R-:W-:Y:S01]  /*8f40*/  FMUL.FTZ R57, R57, R13.reuse ;  /* 0x0000000d39397220 */ /* 0x080fe20000410000 */
[----:B------:R-:W-:Y:S01]  /*8f50*/  FMUL.FTZ R201, R152, UR5 ;  /* 0x0000000598c97c20 */ /* 0x000fe20008410000 */
[----:B------:R-:W-:Y:S02]  /*8f60*/  @!P2 VIADD R152, R214, 0x32440 ;  /* 0x00032440d698a836 */ /* 0x000fe40000000000 */
[--C-:B------:R-:W-:Y:S01]  /*8f70*/  FFMA.FTZ R216, R158, UR5, -R217.reuse ;  /* 0x000000059ed87c23 */ /* 0x100fe200080108d9 */
[----:B------:R-:W-:Y:S01]  /*8f80*/  IADD3 R158, -R218, 0xb, RZ ;  /* 0x0000000bda9e7810 */ /* 0x000fe20007ffe1ff */
[--C-:B------:R-:W-:Y:S01]  /*8f90*/  FFMA.FTZ R210, R154, UR5, -R217.reuse ;  /* 0x000000059ad27c23 */ /* 0x100fe200080108d9 */
[--C-:B--2---:R-:W-:Y:S01]  /*8fa0*/  FFMA.FTZ R215, R155, UR5, -R217.reuse ;  /* 0x000000059bd77c23 */ /* 0x104fe200080108d9 */
[----:B------:R-:W-:Y:S01]  /*8fb0*/  @!P2 PRMT R152, RZ, 0x654, R152 ;  /* 0x00000654ff98a816 */ /* 0x000fe20000000098 */
[--C-:B------:R-:W-:Y:S01]  /*8fc0*/  FFMA.FTZ R211, R211, UR5, -R217.reuse ;  /* 0x00000005d3d37c23 */ /* 0x100fe200080108d9 */
[----:B------:R1:W-:Y:S06]  /*8fd0*/  BAR.ARV R158, 0x100 ;  /* 0x0004009e0000751d */ /* 0x0003ec0000002000 */
[----:B------:R0:W-:Y:S01]  /*8fe0*/  @!P2 SYNCS.ARRIVE.TRANS64.RED.A1T0 RZ, [R152+URZ], RZ ;  /* 0x000000ff98ffa9a7 */ /* 0x0001e2000810043f */
        /* <DEDUP_REMOVED lines=117> */
[----:B------:R-:W-:Y:S01]  /*9740*/  UIMAD UR4, UR36, 0xc00, UR6 ;  /* 0x00000c00240478a4 */ /* 0x000fe2000f8e0206 */
[----:B------:R-:W-:Y:S01]  /*9750*/  F2FP.F16.F32.PACK_AB R154, R202, R198 ;  /* 0x000000c6ca9a723e */ /* 0x000fe200000000ff */
[--C-:B------:R-:W-:Y:S01]  /*9760*/  FFMA.FTZ R160, R160, UR5, -R217.reuse ;  /* 0x00000005a0a07c23 */ /* 0x100fe200080108d9 */
[----:B---3--:R-:W-:Y:S01]  /*9770*/  F2FP.F16.F32.PACK_AB R153, R215, R210 ;  /* 0x000000d2d799723e */ /* 0x008fe200000000ff */
[--C-:B------:R-:W-:Y:S01]  /*9780*/  FFMA.FTZ R161, R161, UR5, -R217.reuse ;  /* 0x00000005a1a17c23 */ /* 0x100fe200080108d9 */
[----:B----4-:R-:W-:Y:S01]  /*9790*/  F2FP.F16.F32.PACK_AB R155, R211, R216 ;  /* 0x000000d8d39b723e */ /* 0x010fe200000000ff */
[--C-:B------:R-:W-:Y:S01]  /*97a0*/  FFMA.FTZ R166, R166, UR5, -R217.reuse ;  /* 0x00000005a6a67c23 */ /* 0x100fe200080108d9 */
[----:B------:R-:W-:Y:S01]  /*97b0*/  UMOV UR10, UR4 ;  /* 0x00000004000a7c82 */ /* 0x000fe20008000000 */
[--C-:B------:R-:W-:Y:S01]  /*97c0*/  FFMA.FTZ R212, R212, UR5, -R217.reuse ;  /* 0x00000005d4d47c23 */ /* 0x100fe200080108d9 */
[----:B------:R-:W-:Y:S01]  /*97d0*/  WARPGROUP.ARRIVE ;  /* 0x00000000000079c5 */ /* 0x000fe20000000000 */
[----:B------:R-:W-:Y:S01]  /*97e0*/  MUFU.EX2 R156, R156 ;  /* 0x0000009c009c7308 */ /* 0x000fe20000000800 */
[--C-:B------:R-:W-:Y:S01]  /*97f0*/  FFMA.FTZ R167, R167, UR5, -R217.reuse ;  /* 0x00000005a7a77c23 */ /* 0x100fe200080108d9 */
[--C-:B------:R-:W-:Y:S01]  /*9800*/  FFMA.FTZ R168, R168, UR5, -R217.reuse ;  /* 0x00000005a8a87c23 */ /* 0x100fe200080108d9 */
[--C-:B------:R-:W-:Y:S01]  /*9810*/  FFMA.FTZ R173, R173, UR5, -R217.reuse ;  /* 0x00000005adad7c23 */ /* 0x100fe200080108d9 */
[--C-:B------:R-:W-:Y:S01]  /*9820*/  FFMA.FTZ R175, R175, UR5, -R217.reuse ;  /* 0x00000005afaf7c23 */ /* 0x100fe200080108d9 */
[----:B------:R-:W-:Y:S01]  /*9830*/  HGMMA.64x256x16.F32 R24, R152, gdesc[UR8].tnspB, R24, gsb0 ;  /* 0x43e0000898187df0 */ /* 0x000fe20008000818 */
[----:B------:R-:W-:Y:S01]  /*9840*/  UIADD3 UR10, UR4, 0x80, URZ ;  /* 0x00000080040a7890 */ /* 0x000fe2000fffe03f */
[--C-:B------:R-:W-:Y:S01]  /*9850*/  FFMA.FTZ R174, R174, UR5, -R217.reuse ;  /* 0x00000005aeae7c23 */ /* 0x100fe200080108d9 */
[----:B------:R-:W0:Y:S01]  /*9860*/  MUFU.EX2 R159, R159 ;  /* 0x0000009f009f7308 */ /* 0x000e220000000800 */
        /* <DEDUP_REMOVED lines=12> */
[----:B------:R-:W-:Y:S01]  /*9930*/  FFMA.FTZ R197, R199, UR5, -R217 ;  /* 0x00000005c7c57c23 */ /* 0x000fe200080108d9 */
[----:B------:R-:W-:Y:S01]  /*9940*/  FFMA.FTZ R13, R13, R0, R194 ;  /* 0x000000000d0d7223 */ /* 0x000fe200000100c2 */
[----:B------:R-:W-:Y:S01]  /*9950*/  FFMA.FTZ R12, R201, R12, R210 ;  /* 0x0000000cc90c7223 */ /* 0x000fe200000100d2 */
[----:B------:R-:W2:Y:S01]  /*9960*/  MUFU.EX2 R164, R164 ;  /* 0x000000a400a47308 */ /* 0x000ea20000000800 */
[----:B------:R-:W-:-:S02]  /*9970*/  @!P2 VIADD R214, R214, 0x32460 ;  /* 0x00032460d6d6a836 */ /* 0x000fc40000000000 */
[----:B------:R-:W-:Y:S01]  /*9980*/  FADD.FTZ R13, R196, R13 ;  /* 0x0000000dc40d7221 */ /* 0x000fe20000010000 */
[----:B------:R-:W-:Y:S01]  /*9990*/  FADD.FTZ R215, R215, R12 ;  /* 0x0000000cd7d77221 */ /* 0x000fe20000010000 */
[----:B------:R-:W-:Y:S02]  /*99a0*/  IMAD.MOV.U32 R201, RZ, RZ, R157 ;  /* 0x000000ffffc97224 */ /* 0x000fe400078e009d */
[----:B------:R-:W-:Y:S01]  /*99b0*/  FADD.FTZ R13, R198, R13 ;  /* 0x0000000dc60d7221 */ /* 0x000fe20000010000 */
[----:B------:R-:W-:Y:S01]  /*99c0*/  FADD.FTZ R216, R216, R215 ;  /* 0x000000d7d8d87221 */ /* 0x000fe20000010000 */
[----:B------:R-:W-:Y:S01]  /*99d0*/  MUFU.EX2 R160, R160 ;  /* 0x000000a000a07308 */ /* 0x000fe20000000800 */
[----:B------:R-:W-:Y:S01]  /*99e0*/  @!P2 PRMT R214, RZ, 0x654, R214 ;  /* 0x00000654ffd6a816 */ /* 0x000fe200000000d6 */
[----:B------:R-:W-:Y:S01]  /*99f0*/  FADD.FTZ R13, R202, R13 ;  /* 0x0000000dca0d7221 */ /* 0x000fe20000010000 */
[----:B------:R-:W-:-:S05]  /*9a00*/  FADD.FTZ R211, R211, R216 ;  /* 0x000000d8d3d37221 */ /* 0x000fca0000010000 */
[----:B------:R-:W3:Y:S08]  /*9a10*/  MUFU.EX2 R161, R161 ;  /* 0x000000a100a17308 */ /* 0x000ef00000000800 */
[----:B------:R-:W-:Y:S08]  /*9a20*/  MUFU.EX2 R166, R166 ;  /* 0x000000a600a67308 */ /* 0x000ff00000000800 */
[----:B------:R-:W4:Y:S08]  /*9a30*/  MUFU.EX2 R212, R212 ;  /* 0x000000d400d47308 */ /* 0x000f300000000800 */
[----:B------:R-:W5:Y:S08]  /*9a40*/  MUFU.EX2 R163, R163 ;  /* 0x000000a300a37308 */ /* 0x000f700000000800 */
[----:B------:R-:W1:Y:S08]  /*9a50*/  MUFU.EX2 R165, R165 ;  /* 0x000000a500a57308 */ /* 0x000e700000000800 */
[----:B------:R-:W1:Y:S08]  /*9a60*/  MUFU.EX2 R169, R169 ;  /* 0x000000a900a97308 */ /* 0x000e700000000800 */
        /* <DEDUP_REMOVED lines=28> */
[----:B------:R-:W0:Y:S01]  /*9c30*/  MUFU.EX2 R193, R193 ;  /* 0x000000c100c17308 */ /* 0x000e220000000800 */
[----:B---3--:R-:W-:Y:S01]  /*9c40*/  F2FP.F16.F32.PACK_AB R153, R161, R160 ;  /* 0x000000a0a199723e */ /* 0x008fe200000000ff */
[----:B------:R-:W-:Y:S01]  /*9c50*/  FADD.FTZ R160, R160, R211 ;  /* 0x000000d3a0a07221 */ /* 0x000fe20000010000 */
[----:B----4-:R-:W-:Y:S01]  /*9c60*/  F2FP.F16.F32.PACK_AB R155, R212, R166 ;  /* 0x000000a6d49b723e */ /* 0x010fe200000000ff */
[----:B------:R-:W-:Y:S01]  /*9c70*/  FADD.FTZ R159, R159, R156 ;  /* 0x0000009c9f9f7221 */ /* 0x000fe20000010000 */
[----:B------:R-:W-:Y:S02]  /*9c80*/  IMAD.MOV.U32 R13, RZ, RZ, R21 ;  /* 0x000000ffff0d7224 */ /* 0x000fe400078e0015 */
        /* <DEDUP_REMOVED lines=9> */
[----:B------:R-:W2:Y:S01]  /*9d20*/  MUFU.EX2 R195, R195 ;  /* 0x000000c300c37308 */ /* 0x000ea20000000800 */
[----:B------:R-:W-:Y:S01]  /*9d30*/  FADD.FTZ R212, R212, R161 ;  /* 0x000000a1d4d47221 */ /* 0x000fe20000010000 */
[----:B-----5:R-:W-:-:S04]  /*9d40*/  FADD.FTZ R164, R163, R164 ;  /* 0x000000a4a3a47221 */ /* 0x020fc80000010000 */
[----:B-1----:R-:W-:Y:S02]  /*9d50*/  FADD.FTZ R164, R165, R164 ;  /* 0x000000a4a5a47221 */ /* 0x002fe40000010000 */
[----:B------:R-:W-:Y:S02]  /*9d60*/  MUFU.EX2 R192, R192 ;  /* 0x000000c000c07308 */ /* 0x000fe40000000800 */
[----:B------:R-:W-:-:S06]  /*9d70*/  FADD.FTZ R164, R169, R164 ;  /* 0x000000a4a9a47221 */ /* 0x000fcc0000010000 */
[----:B------:R-:W1:Y:S01]  /*9d80*/  MUFU.EX2 R197, R197 ;  /* 0x000000c500c57308 */ /* 0x000e620000000800 */
[----:B------:R-:W-:Y:S02]  /*9d90*/  WARPGROUP.DEPBAR.LE gsb0, 0x0 ;  /* 0x00008000000079c5 */ /* 0x000fe40000010000 */
[----:B------:R-:W-:Y:S02]  /*9da0*/  F2FP.F16.F32.PACK_AB R152, R165, R163 ;  /* 0x000000a3a598723e */ /* 0x000fe400000000ff */
[C---:B------:R-:W-:Y:S01]  /*9db0*/  F2FP.F16.F32.PACK_AB R154, R171.reuse, R169 ;  /* 0x000000a9ab9a723e */ /* 0x040fe200000000ff */
[----:B------:R-:W-:Y:S01]  /*9dc0*/  FADD.FTZ R171, R171, R164 ;  /* 0x000000a4abab7221 */ /* 0x000fe20000010000 */
[----:B------:R-:W-:Y:S01]  /*9dd0*/  F2FP.F16.F32.PACK_AB R153, R168, R167 ;  /* 0x000000a7a899723e */ /* 0x000fe200000000ff */
[----:B------:R-:W-:Y:S01]  /*9de0*/  FADD.FTZ R167, R167, R212 ;  /* 0x000000d4a7a77221 */ /* 0x000fe20000010000 */
[----:B------:R-:W-:Y:S01]  /*9df0*/  F2FP.F16.F32.PACK_AB R155, R175, R173 ;  /* 0x000000adaf9b723e */ /* 0x000fe200000000ff */
[----:B------:R-:W-:-:S02]  /*9e00*/  FADD.FTZ R171, R170, R171 ;  /* 0x000000abaaab7221 */ /* 0x000fc40000010000 */
[----:B------:R-:W-:Y:S01]  /*9e10*/  FADD.FTZ R168, R168, R167 ;  /* 0x000000a7a8a87221 */ /* 0x000fe20000010000 */
[----:B------:R-:W-:-:S03]  /*9e20*/  WARPGROUP.ARRIVE ;  /* 0x00000000000079c5 */ /* 0x000fc60000000000 */
[----:B------:R-:W-:-:S03]  /*9e30*/  FADD.FTZ R168, R173, R168 ;  /* 0x000000a8ada87221 */ /* 0x000fc60000010000 */
        /* <DEDUP_REMOVED lines=21> */
[----:B------:R-:W-:Y:S01]  /*9f90*/  UMOV UR11, 0x40000040 ;  /* 0x40000040000b7882 */ /* 0x000fe20000000000 */
        /* <DEDUP_REMOVED lines=21> */
[----:B-1----:R-:W-:Y:S01]  /*a0f0*/  F2FP.F16.F32.PACK_AB R155, R197, R192 ;  /* 0x000000c0c59b723e */ /* 0x002fe200000000ff */
        /* <DEDUP_REMOVED lines=11> */
.L_x_5314:
        /* <DEDUP_REMOVED lines=25> */
[----:B------:R-:W-:-:S06]  /*a340*/  IMAD.MOV.U32 R2, RZ, RZ, -0x800000 ;  /* 0xff800000ff027424 */ /* 0x000fcc00078e00ff */
[----:B------:R-:W2:Y:S01]  /*a350*/  @P1 MUFU.LG2 R5, R7 ;  /* 0x0000000700051308 */ /* 0x000ea20000000c00 */
[----:B------:R-:W-:Y:S01]  /*a360*/  FSETP.NE.FTZ.AND P2, PT, R6, RZ, PT ;  /* 0x000000ff0600720b */ /* 0x000fe20003f55000 */
        /* <DEDUP_REMOVED lines=8> */
[----:B------:R-:W-:-:S04]  /*a3f0*/  FMUL.FTZ R40, R40, R4 ;  /* 0x0000000428287220 */ /* 0x000fc80000410000 */
        /* <DEDUP_REMOVED lines=8> */
[----:B------:R-:W3:Y:S01]  /*a480*/  @P2 MUFU.LG2 R6, R6 ;  /* 0x0000000600062308 */ /* 0x000ee20000000c00 */
        /* <DEDUP_REMOVED lines=49> */
[----:B------:R-:W-:Y:S01]  /*a7a0*/  @P2 FMUL.FTZ R11, R11, 0.69314718246459960938 ;  /* 0x3f3172180b0b2820 */ /* 0x000fe20000410000 */
[----:B--2---:R-:W-:Y:S01]  /*a7b0*/  @P1 FMUL.FTZ R5, R5, 0.69314718246459960938 ;  /* 0x3f31721805051820 */ /* 0x004fe20000410000 */
[----:B---3--:R-:W-:Y:S01]  /*a7c0*/  @P2 FMUL.FTZ R6, R6, 0.69314718246459960938 ;  /* 0x3f31721806062820 */ /* 0x008fe20000410000 */
[----:B------:R-:W-:Y:S01]  /*a7d0*/  @P1 FMUL.FTZ R4, R4, 0.69314718246459960938 ;  /* 0x3f31721804041820 */ /* 0x000fe20000410000 */
        /* <DEDUP_REMOVED lines=66> */
.L_x_5292:
[----:B------:R-:W2:Y:S01]  /*ac00*/  S2R R4, SR_CgaCtaId ;  /* 0x0000000000047919 */ /* 0x000ea20000008800 */
[----:B------:R-:W-:Y:S01]  /*ac10*/  MOV R151, 0x400 ;  /* 0x0000040000977802 */ /* 0x000fe20000000f00 */
[----:B------:R-:W-:Y:S01]  /*ac20*/  BSSY B0, `(.L_x_5324) ;  /* 0x00002df000007945 */ /* 0x000fe20003800000 */
[----:B------:R-:W-:Y:S02]  /*ac30*/  BAR.SYNC.DEFER_BLOCKING 0x5, 0x180 ;  /* 0x0146000000007b1d */ /* 0x000fe40000010000 */
[----:B--2---:R-:W-:-:S05]  /*ac40*/  LEA R151, R4, R151, 0x18 ;  /* 0x0000009704977211 */ /* 0x004fca00078ec0ff */
[----:B------:R-:W2:Y:S02]  /*ac50*/  LDS.128 R4, [R151+0x324d0] ;  /* 0x0324d00097047984 */ /* 0x000ea40000000c00 */
[----:B--2---:R-:W-:Y:S02]  /*ac60*/  R2UR UR5, R5 ;  /* 0x00000000050572ca */ /* 0x004fe400000e0000 */
[----:B------:R-:W-:Y:S01]  /*ac70*/  R2UR UR6, R6 ;  /* 0x00000000060672ca */ /* 0x000fe200000e0000 */
[----:B------:R-:W-:Y:S06]  /*ac80*/  BAR.ARV 0x4, 0x180 ;  /* 0x0106000000007b1d */ /* 0x000fec0000002000 */
[----:B------:R-:W-:Y:S08]  /*ac90*/  @P0 BRA `(.L_x_5325) ;  /* 0x0000001c00e80947 */ /* 0x000ff00003800000 */
[----:B------:R-:W2:Y:S01]  /*aca0*/  S2R R6, SR_SWINHI ;  /* 0x0000000000067919 */ /* 0x000ea20000002f00 */
        /* <DEDUP_REMOVED lines=20> */
[----:B--2---:R-:W-:-:S02]  /*adf0*/  MOV R5, R6 ;  /* 0x0000000600057202 */ /* 0x004fc40000000f00 */
[----:B------:R-:W-:Y:S02]  /*ae00*/  F2FP.F16.F32.PACK_AB R51, R159, R51 ;  /* 0x000000339f33723e */ /* 0x000fe400000000ff */
[----:B------:R-:W-:Y:S01]  /*ae10*/  F2FP.F16.F32.PACK_AB R57, R158, R58 ;  /* 0x0000003a9e39723e */ /* 0x000fe200000000ff */
[----:B------:R-:W-:Y:S01]  /*ae20*/  IMAD.WIDE R98, R231, 0x2, R4 ;  /* 0x00000002e7627825 */ /* 0x000fe200078e0204 */
[----:B------:R-:W-:Y:S02]  /*ae30*/  F2FP.F16.F32.PACK_AB R64, R65, R64 ;  /* 0x000000404140723e */ /* 0x000fe400000000ff */
[----:B------:R-:W-:Y:S02]  /*ae40*/  F2FP.F16.F32.PACK_AB R58, R61, R60 ;  /* 0x0000003c3d3a723e */ /* 0x000fe400000000ff */
[C---:B------:R-:W-:Y:S02]  /*ae50*/  IADD3 R157, P1, R98.reuse, 0x20, RZ ;  /* 0x00000020629d7810 */ /* 0x040fe40007f3e0ff */
[----:B------:R-:W-:-:S02]  /*ae60*/  IADD3 R169, P0, R98, 0x40, RZ ;  /* 0x0000004062a97810 */ /* 0x000fc40007f1e0ff */
[C---:B------:R-:W-:Y:S01]  /*ae70*/  LOP3.LUT R11, R98.reuse, 0x380, RZ, 0xc0, !PT ;  /* 0x00000380620b7812 */ /* 0x040fe200078ec0ff */
[--C-:B------:R-:W-:Y:S01]  /*ae80*/  IMAD.X R13, RZ, RZ, R99.reuse, P1 ;  /* 0x000000ffff0d7224 */ /* 0x100fe200008e0663 */
        /* <DEDUP_REMOVED lines=15> */
[----:B------:R-:W-:-:S02]  /*af80*/  SHF.R.U64 R11, R11, 0x3, RZ ;  /* 0x000000030b0b7819 */ /* 0x000fc400000012ff */
[----:B------:R-:W-:Y:S02]  /*af90*/  LOP3.LUT R16, R171, 0x380, RZ, 0xc0, !PT ;  /* 0x00000380ab107812 */ /* 0x000fe400078ec0ff */
[----:B------:R-:W-:Y:S02]  /*afa0*/  LOP3.LUT R18, R173, 0x380, RZ, 0xc0, !PT ;  /* 0x00000380ad127812 */ /* 0x000fe400078ec0ff */
[----:B------:R-:W-:Y:S02]  /*afb0*/  IADD3 R183, P0, R98, 0x8020, RZ ;  /* 0x0000802062b77810 */ /* 0x000fe40007f1e0ff */
[----:B------:R-:W-:Y:S02]  /*afc0*/  SHF.R.U64 R12, R12, 0x3, RZ ;  /* 0x000000030c0c7819 */ /* 0x000fe400000012ff */
[----:B------:R-:W-:Y:S01]  /*afd0*/  LOP3.LUT R20, R175, 0x380, RZ, 0xc0, !PT ;  /* 0x00000380af147812 */ /* 0x000fe200078ec0ff */
[----:B------:R-:W-:Y:S01]  /*afe0*/  IMAD.X R47, RZ, RZ, R99, P0 ;  /* 0x000000ffff2f7224 */ /* 0x000fe200000e0663 */
[----:B------:R-:W-:-:S02]  /*aff0*/  IADD3 R185, P4, R98, 0x8040, RZ ;  /* 0x0000804062b97810 */ /* 0x000fc40007f9e0ff */
[C---:B0-----:R-:W-:Y:S02]  /*b000*/  IADD3 R187, P3, R98.reuse, 0x8060, RZ ;  /* 0x0000806062bb7810 */ /* 0x041fe40007f7e0ff */
        /* <DEDUP_REMOVED lines=15> */
[----:B------:R-:W-:Y:S02]  /*b100*/  SHF.R.U64 R18, R18, 0x3, RZ ;  /* 0x0000000312127819 */ /* 0x000fe400000012ff */
        /* <DEDUP_REMOVED lines=10> */
[----:B------:R-:W-:Y:S01]  /*b1b0*/  MOV R98, R98 ;  /* 0x0000006200627202 */ /* 0x000fe20000000f00 */
[----:B------:R-:W-:Y:S01]  /*b1c0*/  BAR.SYNC.DEFER_BLOCKING 0x1, 0x100 ;  /* 0x0044000000007b1d */ /* 0x000fe20000010000 */
[----:B------:R-:W-:Y:S02]  /*b1d0*/  LOP3.LUT R18, R18, R173, RZ, 0x3c, !PT ;  /* 0x000000ad12127212 */ /* 0x000fe400078e3cff */
[----:B------:R-:W-:Y:S02]  /*b1e0*/  SHF.R.U64 R38, R38, 0x3, RZ ;  /* 0x0000000326267819 */ /* 0x000fe400000012ff */
[----:B------:R-:W-:-:S02]  /*b1f0*/  LOP3.LUT R70, R189, 0x380, RZ, 0xc0, !PT ;  /* 0x00000380bd467812 */ /* 0x000fc400078ec0ff */
[----:B------:R-:W-:Y:S02]  /*b200*/  LOP3.LUT R99, R94, 0x380, RZ, 0xc0, !PT ;  /* 0x000003805e637812 */ /* 0x000fe400078ec0ff */
[----:B------:R-:W-:Y:S02]  /*b210*/  LOP3.LUT R20, R20, R175, RZ, 0x3c, !PT ;  /* 0x000000af14147212 */ /* 0x000fe400078e3cff */
[----:B------:R-:W-:Y:S02]  /*b220*/  SHF.R.U64 R46, R46, 0x3, RZ ;  /* 0x000000032e2e7819 */ /* 0x000fe400000012ff */
[----:B------:R-:W-:Y:S02]  /*b230*/  LOP3.LUT R78, R6, 0x380, RZ, 0xc0, !PT ;  /* 0x00000380064e7812 */ /* 0x000fe400078ec0ff */
[----:B------:R-:W-:Y:S02]  /*b240*/  MOV R12, R12 ;  /* 0x0000000c000c7202 */ /* 0x000fe40000000f00 */
[----:B------:R-:W-:-:S02]  /*b250*/  LOP3.LUT R22, R22, R177, RZ, 0x3c, !PT ;  /* 0x000000b116167212 */ /* 0x000fc400078e3cff */
[----:B------:R-:W-:Y:S02]  /*b260*/  SHF.R.U64 R54, R54, 0x3, RZ ;  /* 0x0000000336367819 */ /* 0x000fe400000012ff */
[----:B------:R-:W-:Y:S02]  /*b270*/  MOV R14, R14 ;  /* 0x0000000e000e7202 */ /* 0x000fe40000000f00 */
[----:B------:R-:W-:Y:S01]  /*b280*/  LOP3.LUT R30, R30, R179, RZ, 0x3c, !PT ;  /* 0x000000b31e1e7212 */ /* 0x000fe200078e3cff */
[----:B------:R-:W-:Y:S01]  /*b290*/  STSM.16.M88.4 [R98], R24 ;  /* 0x0000001862007844 */ /* 0x000fe20000000200 */
[----:B------:R-:W-:Y:S02]  /*b2a0*/  SHF.R.U64 R62, R62, 0x3, RZ ;  /* 0x000000033e3e7819 */ /* 0x000fe400000012ff */
[----:B------:R-:W-:Y:S01]  /*b2b0*/  LOP3.LUT R157, R156, 0x380, RZ, 0xc0, !PT ;  /* 0x000003809c9d7812 */ /* 0x000fe200078ec0ff */
[----:B------:R-:W-:Y:S01]  /*b2c0*/  STSM.16.M88.4 [R12], R32 ;  /* 0x000000200c007844 */ /* 0x000fe20000000200 */
[----:B------:R-:W-:-:S02]  /*b2d0*/  MOV R16, R16 ;  /* 0x0000001000107202 */ /* 0x000fc40000000f00 */
[----:B------:R-:W-:Y:S01]  /*b2e0*/  LOP3.LUT R38, R38, R181, RZ, 0x3c, !PT ;  /* 0x000000b526267212 */ /* 0x000fe200078e3cff */
[----:B------:R-:W-:Y:S01]  /*b2f0*/  STSM.16.M88.4 [R14], R40 ;  /* 0x000000280e007844 */ /* 0x000fe20000000200 */
[----:B------:R-:W-:Y:S02]  /*b300*/  SHF.R.U64 R70, R70, 0x3, RZ ;  /* 0x0000000346467819 */ /* 0x000fe400000012ff */
[----:B------:R-:W-:Y:S01]  /*b310*/  SHF.R.U64 R99, R99, 0x3, RZ ;  /* 0x0000000363637819 */ /* 0x000fe200000012ff */
[----:B------:R-:W-:Y:S01]  /*b320*/  STSM.16.M88.4 [R16], R48 ;  /* 0x0000003010007844 */ /* 0x000fe20000000200 */
[----:B------:R-:W-:Y:S02]  /*b330*/  MOV R18, R18 ;  /* 0x0000001200127202 */ /* 0x000fe40000000f00 */
[----:B------:R-:W-:Y:S02]  /*b340*/  F2FP.F16.F32.PACK_AB R59, R155, R59 ;  /* 0x0000003b9b3b723e */ /* 0x000fe400000000ff */
[----:B------:R-:W-:-:S02]  /*b350*/  F2FP.F16.F32.PACK_AB R65, R154, R66 ;  /* 0x000000429a41723e */ /* 0x000fc400000000ff */
[----:B------:R-:W-:Y:S01]  /*b360*/  F2FP.F16.F32.PACK_AB R72, R73, R72 ;  /* 0x000000484948723e */ /* 0x000fe200000000ff */
[----:B------:R-:W-:Y:S01]  /*b370*/  STSM.16.M88.4 [R18], R56 ;  /* 0x0000003812007844 */ /* 0x000fe20000000200 */
[----:B------:R-:W-:Y:S02]  /*b380*/  LOP3.LUT R46, R46, R183, RZ, 0x3c, !PT ;  /* 0x000000b72e2e7212 */ /* 0x000fe400078e3cff */
[----:B------:R-:W-:Y:S02]  /*b390*/  SHF.R.U64 R29, R78, 0x3, RZ ;  /* 0x000000034e1d7819 */ /* 0x000fe400000012ff */
[----:B------:R-:W-:Y:S02]  /*b3a0*/  MOV R20, R20 ;  /* 0x0000001400147202 */ /* 0x000fe40000000f00 */
[----:B------:R-:W-:Y:S02]  /*b3b0*/  F2FP.F16.F32.PACK_AB R66, R69, R68 ;  /* 0x000000444542723e */ /* 0x000fe400000000ff */
[----:B------:R-:W-:-:S02]  /*b3c0*/  F2FP.F16.F32.PACK_AB R67, R153, R67 ;  /* 0x000000439943723e */ /* 0x000fc400000000ff */
[----:B------:R-:W-:Y:S02]  /*b3d0*/  F2FP.F16.F32.PACK_AB R73, R152, R74 ;  /* 0x0000004a9849723e */ /* 0x000fe400000000ff */
[----:B------:R-:W-:Y:S01]  /*b3e0*/  F2FP.F16.F32.PACK_AB R80, R81, R80 ;  /* 0x000000505150723e */ /* 0x000fe200000000ff */
[----:B------:R-:W-:Y:S01]  /*b3f0*/  STSM.16.M88.4 [R20], R64 ;  /* 0x0000004014007844 */ /* 0x000fe20000000200 */
[----:B------:R-:W-:Y:S02]  /*b400*/  LOP3.LUT R54, R54, R185, RZ, 0x3c, !PT ;  /* 0x000000b936367212 */ /* 0x000fe400078e3cff */
[----:B------:R-:W-:Y:S02]  /*b410*/  MOV R22, R22 ;  /* 0x0000001600167202 */ /* 0x000fe40000000f00 */
[----:B------:R-:W-:Y:S02]  /*b420*/  F2FP.F16.F32.PACK_AB R74, R77, R76 ;  /* 0x0000004c4d4a723e */ /* 0x000fe400000000ff */
[----:B------:R-:W-:-:S02]  /*b430*/  F2FP.F16.F32.PACK_AB R75, R9, R75 ;  /* 0x0000004b094b723e */ /* 0x000fc400000000ff */
[----:B------:R-:W-:Y:S02]  /*b440*/  F2FP.F16.F32.PACK_AB R81, R8, R82 ;  /* 0x000000520851723e */ /* 0x000fe400000000ff */
[----:B------:R-:W-:Y:S01]  /*b450*/  LOP3.LUT R62, R62, R187, RZ, 0x3c, !PT ;  /* 0x000000bb3e3e7212 */ /* 0x000fe200078e3cff */
[----:B------:R0:W-:Y:S01]  /*b460*/  STSM.16.M88.4 [R22], R72 ;  /* 0x0000004816007844 */ /* 0x0001e20000000200 */
[----:B------:R-:W-:Y:S02]  /*b470*/  SHF.R.U64 R157, R157, 0x3, RZ ;  /* 0x000000039d9d7819 */ /* 0x000fe400000012ff */
[----:B------:R-:W-:Y:S02]  /*b480*/  MOV R30, R30 ;  /* 0x0000001e001e7202 */ /* 0x000fe40000000f00 */
[----:B------:R-:W-:Y:S02]  /*b490*/  F2FP.F16.F32.PACK_AB R82, R85, R84 ;  /* 0x000000545552723e */ /* 0x000fe400000000ff */
[----:B------:R-:W-:-:S02]  /*b4a0*/  F2FP.F16.F32.PACK_AB R83, R83, R86 ;  /* 0x000000565353723e */ /* 0x000fc400000000ff */
[----:B------:R-:W-:Y:S02]  /*b4b0*/  LOP3.LUT R70, R70, R189, RZ, 0x3c, !PT ;  /* 0x000000bd46467212 */ /* 0x000fe400078e3cff */
[----:B------:R-:W-:Y:S01]  /*b4c0*/  LOP3.LUT R94, R99, R94, RZ, 0x3c, !PT ;  /* 0x0000005e635e7212 */ /* 0x000fe200078e3cff */
[----:B------:R2:W-:Y:S01]  /*b4d0*/  STSM.16.M88.4 [R30], R80 ;  /* 0x000000501e007844 */ /* 0x0005e20000000200 */
[----:B------:R-:W-:Y:S02]  /*b4e0*/  MOV R38, R38 ;  /* 0x0000002600267202 */ /* 0x000fe40000000f00 */
[----:B------:R-:W-:Y:S01]  /*b4f0*/  F2FP.F16.F32.PACK_AB R84, R89, R88 ;  /* 0x000000585954723e */ /* 0x000fe200000000ff */
[----:B0-----:R-:W0:Y:S01]  /*b500*/  LDC R73, c[0x0][0xce8] ;  /* 0x00033a00ff497b82 */ /* 0x001e220000000800 */
[----:B------:R-:W-:Y:S02]  /*b510*/  F2FP.F16.F32.PACK_AB R85, R91, R90 ;  /* 0x0000005a5b55723e */ /* 0x000fe400000000ff */
[----:B------:R-:W-:-:S02]  /*b520*/  F2FP.F16.F32.PACK_AB R86, R93, R92 ;  /* 0x0000005c5d56723e */ /* 0x000fc400000000ff */
[----:B------:R-:W-:Y:S02]  /*b530*/  F2FP.F16.F32.PACK_AB R87, R166, R87 ;  /* 0x00000057a657723e */ /* 0x000fe400000000ff */
[----:B------:R-:W-:Y:S02]  /*b540*/  F2FP.F16.F32.PACK_AB R96, R97, R96 ;  /* 0x000000606160723e */ /* 0x000fe400000000ff */
[----:B------:R-:W-:Y:S01]  /*b550*/  F2FP.F16.F32.PACK_AB R104, R105, R104 ;  /* 0x000000686968723e */ /* 0x000fe200000000ff */
[----:B------:R2:W-:Y:S01]  /*b560*/  STSM.16.M88.4 [R38], R84 ;  /* 0x0000005426007844 */ /* 0x0005e20000000200 */
[----:B------:R-:W-:Y:S02]  /*b570*/  LOP3.LUT R78, R29, R6, RZ, 0x3c, !PT ;  /* 0x000000061d4e7212 */ /* 0x000fe400078e3cff */
[----:B------:R-:W-:Y:S02]  /*b580*/  MOV R46, R46 ;  /* 0x0000002e002e7202 */ /* 0x000fe40000000f00 */
[----:B------:R-:W-:-:S02]  /*b590*/  F2FP.F16.F32.PACK_AB R97, R168, R167 ;  /* 0x000000a7a861723e */ /* 0x000fc400000000ff */
        /* <DEDUP_REMOVED lines=24> */
[----:B------:R-:W-:Y:S02]  /*b720*/  R2UR UR4, R209 ;  /* 0x00000000d10472ca */ /* 0x000fe400000e0000 */
[----:B------:R-:W-:Y:S02]  /*b730*/  MOV R78, R78 ;  /* 0x0000004e004e7202 */ /* 0x000fe40000000f00 */
[----:B------:R-:W-:Y:S02]  /*b740*/  F2FP.F16.F32.PACK_AB R130, R133, R132 ;  /* 0x000000848582723e */ /* 0x000fe400000000ff */
[----:B------:R-:W-:-:S02]  /*b750*/  F2FP.F16.F32.PACK_AB R131, R135, R134 ;  /* 0x000000868783723e */ /* 0x000fc400000000ff */
[----:B------:R-:W-:Y:S02]  /*b760*/  F2FP.F16.F32.PACK_AB R137, R139, R138 ;  /* 0x0000008a8b89723e */ /* 0x000fe400000000ff */
[----:B------:R-:W-:Y:S01]  /*b770*/  F2FP.F16.F32.PACK_AB R144, R145, R144 ;  /* 0x000000909190723e */ /* 0x000fe200000000ff */
[----:B------:R2:W-:Y:S01]  /*b780*/  STSM.16.M88.4 [R78], R128 ;  /* 0x000000804e007844 */ /* 0x0005e20000000200 */
[----:B------:R-:W-:Y:S01]  /*b790*/  MOV R94, R94 ;  /* 0x0000005e005e7202 */ /* 0x000fe20000000f00 */
[----:B------:R-:W-:Y:S01]  /*b7a0*/  USHF.L.U32 UR10, UR4, 0x2, URZ ;  /* 0x00000002040a7899 */ /* 0x000fe2000800063f */
[----:B------:R-:W-:Y:S02]  /*b7b0*/  F2FP.F16.F32.PACK_AB R138, R141, R140 ;  /* 0x0000008c8d8a723e */ /* 0x000fe400000000ff */
[----:B------:R-:W-:Y:S02]  /*b7c0*/  F2FP.F16.F32.PACK_AB R139, R143, R142 ;  /* 0x0000008e8f8b723e */ /* 0x000fe400000000ff */
[----:B------:R-:W-:-:S02]  /*b7d0*/  F2FP.F16.F32.PACK_AB R145, R147, R146 ;  /* 0x000000929391723e */ /* 0x000fc400000000ff */
[----:B------:R-:W-:Y:S01]  /*b7e0*/  MOV R10, R10 ;  /* 0x0000000a000a7202 */ /* 0x000fe20000000f00 */
[----:B------:R2:W-:Y:S01]  /*b7f0*/  STSM.16.M88.4 [R94], R136 ;  /* 0x000000885e007844 */ /* 0x0005e20000000200 */
[----:B------:R-:W-:Y:S02]  /*b800*/  F2FP.F16.F32.PACK_AB R146, R149, R148 ;  /* 0x000000949592723e */ /* 0x000fe400000000ff */
[----:B------:R-:W-:Y:S02]  /*b810*/  F2FP.F16.F32.PACK_AB R147, R0, R150 ;  /* 0x000000960093723e */ /* 0x000fe400000000ff */
[----:B------:R-:W-:Y:S02]  /*b820*/  R2UR UR7, R226 ;  /* 0x00000000e20772ca */ /* 0x000fe400000e0000 */
[----:B------:R-:W-:Y:S01]  /*b830*/  PLOP3.LUT P0, PT, PT, PT, UP0, 0x80, 0x0 ;  /* 0x000000000000781c */ /* 0x000fe20003f0f008 */
[----:B------:R2:W-:Y:S10]  /*b840*/  STSM.16.M88.4 [R10], R144 ;  /* 0x000000900a007844 */ /* 0x0005f40000000200 */
[----:B------:R-:W-:-:S02]  /*b850*/  USHF.L.U64.HI UR11, UR4, 0x2, UR7 ;  /* 0x00000002040b7899 */ /* 0x000fc40008010207 */
        /* <DEDUP_REMOVED lines=8> */
[----:B0-----:R-:W-:Y:S01]  /*b8e0*/  ISETP.NE.AND P1, PT, R73, 0x1, PT ;  /* 0x000000014900780c */ /* 0x001fe20003f25270 */
[----:B------:R-:W-:Y:S01]  /*b8f0*/  ULDC UR7, c[0x0][0xb88] ;  /* 0x0002e20000077ab9 */ /* 0x000fe20000000800 */
[----:B------:R-:W-:Y:S01]  /*b900*/  UMOV UR4, URZ ;  /* 0x0000003f00047c82 */ /* 0x000fe20008000000 */
[----:B------:R-:W-:-:S06]  /*b910*/  UISETP.NE.AND.EX UP1, UPT, UR9, URZ, UPT, UP1 ;  /* 0x0000003f0900728c */ /* 0x000fcc000bf25310 */
[----:B------:R-:W-:-:S04]  /*b920*/  PLOP3.LUT P2, PT, PT, PT, UP1, 0x80, 0x0 ;  /* 0x000000000000781c */ /* 0x000fc80003f4f018 */
[----:B------:R-:W0:Y:S01]  /*b930*/  @P1 LDC R6, c[0x0][0xcec] ;  /* 0x00033b00ff061b82 */ /* 0x000e220000000800 */
[----:B------:R-:W-:-:S04]  /*b940*/  @UP1 UIADD3 UR8, UP2, UR10, UR8, URZ ;  /* 0x000000080a081290 */ /* 0x000fc8000ff5e03f */
[----:B------:R-:W-:Y:S02]  /*b950*/  @UP1 UIADD3.X UR9, UR11, UR9, URZ, UP2, !UPT ;  /* 0x000000090b091290 */ /* 0x000fe400097fe43f */
[----:B------:R-:W-:Y:S01]  /*b960*/  IMAD.U32 R12, RZ, RZ, UR8 ;  /* 0x00000008ff0c7e24 */ /* 0x000fe2000f8e00ff */
[----:B------:R-:W4:Y:S03]  /*b970*/  @P1 LDC R11, c[0x0][0xcf0] ;  /* 0x00033c00ff0b1b82 */ /* 0x000f260000000800 */
[----:B------:R-:W-:Y:S01]  /*b980*/  IMAD.U32 R13, RZ, RZ, UR9 ;  /* 0x00000009ff0d7e24 */ /* 0x000fe2000f8e00ff */
[----:B---3--:R-:W-:Y:S01]  /*b990*/  @P0 R2UR UR4, R0 ;  /* 0x00000000000402ca */ /* 0x008fe200000e0000 */
[----:B------:R-:W-:-:S06]  /*b9a0*/  IMAD.U32 R0, RZ, RZ, UR7 ;  /* 0x00000007ff007e24 */ /* 0x000fcc000f8e00ff */
[----:B------:R2:W5:Y:S01]  /*b9b0*/  @P2 LDG.E R0, desc[UR38][R12.64] ;  /* 0x000000260c002981 */ /* 0x000562000c1e1900 */
[----:B0---4-:R-:W-:Y:S07]  /*b9c0*/  @P2 BRA `(.L_x_5326) ;  /* 0x0000000000102947 */ /* 0x011fee0003800000 */
[----:B------:R-:W-:Y:S05]  /*b9d0*/  @!P0 BRA `(.L_x_5326) ;  /* 0x00000000000c8947 */ /* 0x000fea0003800000 */
[----:B--2---:R-:W2:Y:S04]  /*b9e0*/  LDG.E R13, desc[UR38][R8.64] ;  /* 0x00000026080d7981 */ /* 0x004ea8000c1e1900 */
[----:B-----5:R-:W2:Y:S02]  /*b9f0*/  LDG.E R0, desc[UR38][R8.64+0x4] ;  /* 0x0000042608007981 */ /* 0x020ea4000c1e1900 */
[----:B--2---:R-:W-:-:S07]  /*ba00*/  IMAD.IADD R0, R0, 0x1, -R13 ;  /* 0x0000000100007824 */ /* 0x004fce00078e0a0d */
.L_x_5326:
[----:B------:R-:W-:Y:S01]  /*ba10*/  R2UR UR17, R224 ;  /* 0x00000000e01172ca */ /* 0x000fe200000e0000 */
[----:B------:R-:W-:Y:S01]  /*ba20*/  ULDC.64 UR12, c[0x0][0xc90] ;  /* 0x00032400000c7ab9 */ /* 0x000fe20000000a00 */
[----:B------:R-:W-:Y:S01]  /*ba30*/  R2UR UR16, R226 ;  /* 0x00000000e21072ca */ /* 0x000fe200000e0000 */
[----:B--2---:R-:W-:Y:S01]  /*ba40*/  VIADD R13, R203, UR60 ;  /* 0x0000003ccb0d7c36 */ /* 0x004fe20008000000 */
[----:B------:R-:W-:Y:S01]  /*ba50*/  R2UR UR15, R209 ;  /* 0x00000000d10f72ca */ /* 0x000fe200000e0000 */
[----:B------:R-:W-:Y:S01]  /*ba60*/  USHF.R.S32.HI UR11, URZ, 0x1f, UR4 ;  /* 0x0000001f3f0b7899 */ /* 0x000fe20008011404 */
[----:B------:R-:W-:Y:S01]  /*ba70*/  IMAD R9, R225, 0x40, R200 ;  /* 0x00000040e1097824 */ /* 0x000fe200078e02c8 */
[----:B------:R-:W-:Y:S01]  /*ba80*/  UMOV UR10, UR4 ;  /* 0x00000004000a7c82 */ /* 0x000fe20008000000 */
[----:B------:R-:W-:Y:S01]  /*ba90*/  @P1 IMAD.HI.U32 R6, R13, R6, RZ ;  /* 0x000000060d061227 */ /* 0x000fe200078e00ff */
[----:B------:R-:W0:Y:S03]  /*baa0*/  @P1 LDC R75, c[0x0][0xcf0] ;  /* 0x00033c00ff4b1b82 */ /* 0x000e260000000800 */
[----:B------:R-:W-:Y:S01]  /*bab0*/  IMAD.MOV.U32 R8, RZ, RZ, R13 ;  /* 0x000000ffff087224 */ /* 0x000fe200078e000d */
[----:B------:R-:W-:Y:S01]  /*bac0*/  USHF.R.S32.HI UR14, URZ, 0x1f, UR17 ;  /* 0x0000001f3f0e7899 */ /* 0x000fe20008011411 */
[----:B------:R-:W-:Y:S01]  /*bad0*/  @P1 SHF.R.U32.HI R8, RZ, R11, R6 ;  /* 0x0000000bff081219 */ /* 0x000fe20000011606 */
[----:B------:R-:W-:Y:S01]  /*bae0*/  UIMAD.WIDE.U32 UR8, UR17, UR12, UR10 ;  /* 0x0000000c110872a5 */ /* 0x000fe2000f8e000a */
[----:B------:R-:W-:Y:S01]  /*baf0*/  IMAD.WIDE R4, R9, 0x2, R4 ;  /* 0x0000000209047825 */ /* 0x000fe200078e0204 */
[----:B------:R-:W-:Y:S01]  /*bb00*/  UIMAD UR7, UR14, UR12, URZ ;  /* 0x0000000c0e0772a4 */ /* 0x000fe2000f8e023f */
[--C-:B------:R-:W-:Y:S01]  /*bb10*/  SHF.R.S32.HI R9, RZ, 0x1f, R8.reuse ;  /* 0x0000001fff097819 */ /* 0x100fe20000011408 */
[----:B------:R-:W-:Y:S01]  /*bb20*/  USEL UR16, UR16, URZ, !UP0 ;  /* 0x0000003f10107287 */ /* 0x000fe2000c000000 */
[----:B------:R-:W-:Y:S01]  /*bb30*/  IMAD.MOV R6, RZ, RZ, -R8 ;  /* 0x000000ffff067224 */ /* 0x000fe200078e0a08 */
[----:B------:R-:W-:Y:S01]  /*bb40*/  UIMAD UR7, UR17, UR13, UR7 ;  /* 0x0000000d110772a4 */ /* 0x000fe2000f8e0207 */
[----:B------:R-:W-:Y:S01]  /*bb50*/  IADD3 R29, P2, R4, 0x5000, RZ ;  /* 0x00005000041d7810 */ /* 0x000fe20007f5e0ff */
[----:B------:R-:W-:Y:S01]  /*bb60*/  USEL UR15, UR15, URZ, !UP0 ;  /* 0x0000003f0f0f7287 */ /* 0x000fe2000c000000 */
[----:B------:R-:W-:Y:S01]  /*bb70*/  IMAD R11, R73, R6, R13 ;  /* 0x00000006490b7224 */ /* 0x000fe200078e020d */
[----:B------:R-:W-:Y:S01]  /*bb80*/  ULDC.64 UR12, c[0x0][0xc98] ;  /* 0x00032600000c7ab9 */ /* 0x000fe20000000a00 */
[----:B------:R-:W-:Y:S01]  /*bb90*/  UIADD3 UR9, UR9, UR7, URZ ;  /* 0x0000000709097290 */ /* 0x000fe2000fffe03f */
[----:B------:R-:W-:Y:S01]  /*bba0*/  LOP3.LUT R28, R29, 0x380, RZ, 0xc0, !PT ;  /* 0x000003801d1c7812 */ /* 0x000fe200078ec0ff */
[----:B------:R-:W-:Y:S01]  /*bbb0*/  UIMAD UR7, UR16, UR12, URZ ;  /* 0x0000000c100772a4 */ /* 0x000fe2000f8e023f */
[----:B------:R-:W-:Y:S01]  /*bbc0*/  SHF.R.S32.HI R6, RZ, 0x1f, R11 ;  /* 0x0000001fff067819 */ /* 0x000fe2000001140b */
[----:B------:R-:W-:Y:S01]  /*bbd0*/  UIMAD.WIDE.U32 UR8, UR15, UR12, UR8 ;  /* 0x0000000c0f0872a5 */ /* 0x000fe2000f8e0008 */
[----:B------:R-:W-:Y:S01]  /*bbe0*/  SHF.R.U64 R28, R28, 0x3, RZ ;  /* 0x000000031c1c7819 */ /* 0x000fe200000012ff */
[----:B------:R-:W-:Y:S01]  /*bbf0*/  UIMAD UR7, UR15, UR13, UR7 ;  /* 0x0000000d0f0772a4 */ /* 0x000fe2000f8e0207 */
[----:B------:R-:W-:Y:S01]  /*bc00*/  IADD3 R25, P3, R4, 0x4000, RZ ;  /* 0x0000400004197810 */ /* 0x000fe20007f7e0ff */
[----:B------:R-:W-:Y:S01]  /*bc10*/  VIADD R14, R230, UR60 ;  /* 0x0000003ce60e7c36 */ /* 0x000fe20008000000 */
[----:B------:R-:W-:Y:S01]  /*bc20*/  LOP3.LUT R28, R28, R29, RZ, 0x3c, !PT ;  /* 0x0000001d1c1c7212 */ /* 0x000fe200078e3cff */
[----:B------:R-:W-:Y:S01]  /*bc30*/  IMAD.X R29, RZ, RZ, R5, P2 ;  /* 0x000000ffff1d7224 */ /* 0x000fe200010e0605 */
[----:B------:R-:W-:Y:S01]  /*bc40*/  IADD3 R8, P0, R8, UR8, RZ ;  /* 0x0000000808087c10 */ /* 0x000fe2000ff1e0ff */
[----:B------:R-:W-:Y:S01]  /*bc50*/  IMAD.U32 R10, RZ, RZ, UR7 ;  /* 0x00000007ff0a7e24 */ /* 0x000fe2000f8e00ff */
[----:B------:R-:W-:Y:S01]  /*bc60*/  IADD3 R45, P2, R4, 0xb000, RZ ;  /* 0x0000b000042d7810 */ /* 0x000fe20007f5e0ff */
[----:B-----5:R-:W-:Y:S01]  /*bc70*/  IMAD R77, R0, R73, RZ ;  /* 0x00000049004d7224 */ /* 0x020fe200078e02ff */
[----:B------:R-:W-:Y:S01]  /*bc80*/  LOP3.LUT R24, R25, 0x380, RZ, 0xc0, !PT ;  /* 0x0000038019187812 */ /* 0x000fe200078ec0ff */
[----:B------:R-:W-:Y:S01]  /*bc90*/  ULDC.64 UR12, c[0x0][0xba0] ;  /* 0x0002e800000c7ab9 */ /* 0x000fe20000000a00 */
[----:B------:R-:W-:Y:S01]  /*bca0*/  IADD3.X R9, R9, UR9, R10, P0, !PT ;  /* 0x0000000909097c10 */ /* 0x000fe200087fe40a */
[----:B------:R-:W-:Y:S01]  /*bcb0*/  ULDC.64 UR8, c[0x0][0xc88] ;  /* 0x0003220000087ab9 */ /* 0x000fe20000000a00 */
[----:B------:R-:W-:Y:S01]  /*bcc0*/  LOP3.LUT R44, R45, 0x380, RZ, 0xc0, !PT ;  /* 0x000003802d2c7812 */ /* 0x000fe200078ec0ff */
[----:B------:R-:W-:Y:S01]  /*bcd0*/  IMAD R6, R6, UR8, RZ ;  /* 0x0000000806067c24 */ /* 0x000fe2000f8e02ff */
[----:B------:R-:W-:Y:S01]  /*bce0*/  SHF.R.U64 R24, R24, 0x3, RZ ;  /* 0x0000000318187819 */ /* 0x000fe200000012ff */
[----:B------:R-:W-:Y:S01]  /*bcf0*/  IMAD.WIDE.U32 R8, R11, UR8, R8 ;  /* 0x000000080b087c25 */ /* 0x000fe2000f8e0008 */
[----:B------:R-:W-:-:S02]  /*bd00*/  SHF.R.U64 R44, R44, 0x3, RZ ;  /* 0x000000032c2c7819 */ /* 0x000fc400000012ff */
[----:B------:R-:W-:Y:S01]  /*bd10*/  IADD3 R13, P5, R4, 0x1000, RZ ;  /* 0x00001000040d7810 */ /* 0x000fe20007fbe0ff */
[----:B------:R-:W-:Y:S01]  /*bd20*/  IMAD R15, R11, UR9, R6 ;  /* 0x000000090b0f7c24 */ /* 0x000fe2000f8e0206 */
[----:B------:R-:W-:Y:S01]  /*bd30*/  ULDC.64 UR8, c[0x0][0xc50] ;  /* 0x0003140000087ab9 */ /* 0x000fe20000000a00 */
[----:B------:R-:W-:Y:S01]  /*bd40*/  VIADD R6, R14, 0x8 ;  /* 0x000000080e067836 */ /* 0x000fe20000000000 */
[----:B------:R-:W-:Y:S01]  /*bd50*/  LEA R10, P0, R8, UR8, 0x2 ;  /* 0x00000008080a7c11 */ /* 0x000fe2000f8010ff */
[----:B------:R-:W-:Y:S01]  /*bd60*/  IMAD.IADD R9, R9, 0x1, R15 ;  /* 0x0000000109097824 */ /* 0x000fe200078e020f */
[----:B------:R-:W-:Y:S01]  /*bd70*/  LOP3.LUT R44, R44, R45, RZ, 0x3c, !PT ;  /* 0x0000002d2c2c7212 */ /* 0x000fe200078e3cff */
[----:B------:R-:W-:Y:S01]  /*bd80*/  IMAD.X R45, RZ, RZ, R5, P2 ;  /* 0x000000ffff2d7224 */ /* 0x000fe200010e0605 */
[----:B------:R-:W-:Y:S01]  /*bd90*/  IADD3 R17, P4, R4, 0x2000, RZ ;  /* 0x0000200004117810 */ /* 0x000fe20007f9e0ff */
[----:B------:R-:W-:Y:S01]  /*bda0*/  SHFL.IDX PT, R42, R10, RZ, 0x1c1f ;  /* 0x001c1fff0a2a7589 */ /* 0x000fe200000e0000 */
[----:B------:R-:W-:-:S02]  /*bdb0*/  LEA.HI.X R8, R8, UR9, R9, 0x2, P0 ;  /* 0x0000000908087c11 */ /* 0x000fc400080f1409 */
[----:B------:R-:W-:Y:S01]  /*bdc0*/  IADD3 R21, P0, R4, 0x3000, RZ ;  /* 0x0000300004157810 */ /* 0x000fe20007f1e0ff */
[----:B------:R-:W-:Y:S01]  /*bdd0*/  SHFL.IDX PT, R46, R10, 0x1, 0x1c1f ;  /* 0x003c1f000a2e7f89 */ /* 0x000fe200000e0000 */
[----:B------:R-:W-:Y:S01]  /*bde0*/  LOP3.LUT R24, R24, R25, RZ, 0x3c, !PT ;  /* 0x0000001918187212 */ /* 0x000fe200078e3cff */
[----:B------:R-:W-:Y:S01]  /*bdf0*/  IMAD.X R25, RZ, RZ, R5, P3 ;  /* 0x000000ffff197224 */ /* 0x000fe200018e0605 */
[----:B------:R-:W-:Y:S01]  /*be00*/  LOP3.LUT R20, R21, 0x380, RZ, 0xc0, !PT ;  /* 0x0000038015147812 */ /* 0x000fe200078ec0ff */
[----:B------:R-:W2:Y:S01]  /*be10*/  SHFL.IDX PT, R43, R8, RZ, 0x1c1f ;  /* 0x001c1fff082b7589 */ /* 0x000ea200000e0000 */
[----:B------:R-:W-:Y:S02]  /*be20*/  IADD3 R41, P3, R4, 0xa000, RZ ;  /* 0x0000a00004297810 */ /* 0x000fe40007f7e0ff */
[----:B------:R-:W-:Y:S01]  /*be30*/  SHF.R.U64 R20, R20, 0x3, RZ ;  /* 0x0000000314147819 */ /* 0x000fe200000012ff */
[----:B------:R-:W3:Y:S01]  /*be40*/  SHFL.IDX PT, R47, R8, 0x1, 0x1c1f ;  /* 0x003c1f00082f7f89 */ /* 0x000ee200000e0000 */
[----:B------:R-:W-:-:S02]  /*be50*/  LOP3.LUT R12, R13, 0x380, RZ, 0xc0, !PT ;  /* 0x000003800d0c7812 */ /* 0x000fc400078ec0ff */
[----:B------:R-:W-:Y:S01]  /*be60*/  LOP3.LUT R20, R20, R21, RZ, 0x3c, !PT ;  /* 0x0000001514147212 */ /* 0x000fe200078e3cff */
[----:B------:R-:W-:Y:S01]  /*be70*/  IMAD.X R21, RZ, RZ, R5, P0 ;  /* 0x000000ffff157224 */ /* 0x000fe200000e0605 */
[----:B------:R-:W-:Y:S02]  /*be80*/  IADD3 R53, P0, R4, 0x9000, RZ ;  /* 0x0000900004357810 */ /* 0x000fe40007f1e0ff */
[----:B------:R-:W-:Y:S02]  /*be90*/  LOP3.LUT R16, R17, 0x380, RZ, 0xc0, !PT ;  /* 0x0000038011107812 */ /* 0x000fe400078ec0ff */
[----:B------:R-:W-:Y:S02]  /*bea0*/  LOP3.LUT R52, R53, 0x380, RZ, 0xc0, !PT ;  /* 0x0000038035347812 */ /* 0x000fe400078ec0ff */
[----:B------:R-:W-:Y:S02]  /*beb0*/  LOP3.LUT R40, R41, 0x380, RZ, 0xc0, !PT ;  /* 0x0000038029287812 */ /* 0x000fe400078ec0ff */
[----:B------:R-:W-:-:S02]  /*bec0*/  SHF.R.U64 R52, R52, 0x3, RZ ;  /* 0x0000000334347819 */ /* 0x000fc400000012ff */
[----:B------:R-:W-:Y:S02]  /*bed0*/  SHF.R.U64 R12, R12, 0x3, RZ ;  /* 0x000000030c0c7819 */ /* 0x000fe400000012ff */
[----:B------:R-:W-:Y:S01]  /*bee0*/  LOP3.LUT R52, R52, R53, RZ, 0x3c, !PT ;  /* 0x0000003534347212 */ /* 0x000fe200078e3cff */
[----:B------:R-:W-:Y:S01]  /*bef0*/  IMAD.X R53, RZ, RZ, R5, P0 ;  /* 0x000000ffff357224 */ /* 0x000fe200000e0605 */
[----:B------:R-:W-:Y:S02]  /*bf00*/  LOP3.LUT P0, RZ, R228, 0x3, RZ, 0xc0, !PT ;  /* 0x00000003e4ff7812 */ /* 0x000fe4000780c0ff */
[----:B------:R-:W-:Y:S02]  /*bf10*/  SHF.R.U64 R16, R16, 0x3, RZ ;  /* 0x0000000310107819 */ /* 0x000fe400000012ff */
[-C--:B------:R-:W-:Y:S02]  /*bf20*/  ISETP.GE.OR P2, PT, R14, R77.reuse, P0 ;  /* 0x0000004d0e00720c */ /* 0x080fe40000746670 */
[----:B------:R-:W-:-:S02]  /*bf30*/  ISETP.GE.OR P0, PT, R6, R77, P0 ;  /* 0x0000004d0600720c */ /* 0x000fc40000706670 */
[----:B------:R-:W-:Y:S02]  /*bf40*/  SHF.R.U64 R40, R40, 0x3, RZ ;  /* 0x0000000328287819 */ /* 0x000fe400000012ff */
[----:B------:R-:W-:Y:S01]  /*bf50*/  LOP3.LUT R12, R12, R13, RZ, 0x3c, !PT ;  /* 0x0000000d0c0c7212 */ /* 0x000fe200078e3cff */
[--C-:B------:R-:W-:Y:S01]  /*bf60*/  IMAD.X R13, RZ, RZ, R5.reuse, P5 ;  /* 0x000000ffff0d7224 */ /* 0x100fe200028e0605 */
[----:B------:R-:W-:Y:S01]  /*bf70*/  LOP3.LUT R16, R16, R17, RZ, 0x3c, !PT ;  /* 0x0000001110107212 */ /* 0x000fe200078e3cff */
[----:B------:R-:W-:Y:S01]  /*bf80*/  IMAD.X R17, RZ, RZ, R5, P4 ;  /* 0x000000ffff117224 */ /* 0x000fe200020e0605 */
[C---:B------:R-:W-:Y:S02]  /*bf90*/  IADD3 R33, P6, R4.reuse, 0x6000, RZ ;  /* 0x0000600004217810 */ /* 0x040fe40007fde0ff */
[C---:B------:R-:W-:Y:S01]  /*bfa0*/  IADD3 R37, P5, R4.reuse, 0x7000, RZ ;  /* 0x0000700004257810 */ /* 0x040fe20007fbe0ff */
[----:B--2---:R-:W-:Y:S01]  /*bfb0*/  @!P2 ST.E desc[UR38][R42.64], R2 ;  /* 0x000000022a00a985 */ /* 0x004fe2000c101926 */
[----:B------:R-:W-:-:S02]  /*bfc0*/  IADD3 R61, P4, R4, 0x8000, RZ ;  /* 0x00008000043d7810 */ /* 0x000fc40007f9e0ff */
[----:B------:R-:W-:Y:S01]  /*bfd0*/  LOP3.LUT R40, R40, R41, RZ, 0x3c, !PT ;  /* 0x0000002928287212 */ /* 0x000fe200078e3cff */
[----:B---3--:R2:W-:Y:S01]  /*bfe0*/  @!P0 ST.E desc[UR38][R46.64], R3 ;  /* 0x000000032e008985 */ /* 0x0085e2000c101926 */
[--C-:B------:R-:W-:Y:S01]  /*bff0*/  IMAD.X R41, RZ, RZ, R5.reuse, P3 ;  /* 0x000000ffff297224 */ /* 0x100fe200018e0605 */
[----:B------:R-:W-:Y:S02]  /*c000*/  IADD3 R9, P3, R4, 0xf000, RZ ;  /* 0x0000f00004097810 */ /* 0x000fe40007f7e0ff */
[----:B------:R-:W-:Y:S01]  /*c010*/  LOP3.LUT R32, R33, 0x380, RZ, 0xc0, !PT ;  /* 0x0000038021207812 */ /* 0x000fe200078ec0ff */
[----:B------:R-:W-:Y:S01]  /*c020*/  UIMAD UR7, UR11, UR12, URZ ;  /* 0x0000000c0b0772a4 */ /* 0x000fe2000f8e023f */
[----:B------:R-:W-:Y:S01]  /*c030*/  LOP3.LUT R36, R37, 0x380, RZ, 0xc0, !PT ;  /* 0x0000038025247812 */ /* 0x000fe200078ec0ff */
[----:B------:R-:W-:Y:S01]  /*c040*/  UIMAD.WIDE.U32 UR8, UR4, UR12, URZ ;  /* 0x0000000c040872a5 */ /* 0x000fe2000f8e003f */
[----:B------:R-:W-:Y:S01]  /*c050*/  LOP3.LUT R60, R61, 0x380, RZ, 0xc0, !PT ;  /* 0x000003803d3c7812 */ /* 0x000fe200078ec0ff */
[----:B------:R-:W-:Y:S01]  /*c060*/  ULDC.64 UR10, c[0x0][0xbe8] ;  /* 0x0002fa00000a7ab9 */ /* 0x000fe20000000a00 */
[----:B------:R-:W-:Y:S01]  /*c070*/  LOP3.LUT R0, R9, 0x380, RZ, 0xc0, !PT ;  /* 0x0000038009007812 */ /* 0x000fe200078ec0ff */
[----:B------:R-:W-:Y:S01]  /*c080*/  IMAD.X R49, RZ, RZ, R5, P3 ;  /* 0x000000ffff317224 */ /* 0x000fe200018e0605 */
[----:B--2---:R-:W2:Y:S01]  /*c090*/  @P1 LDC R3, c[0x0][0xcec] ;  /* 0x00033b00ff031b82 */ /* 0x004ea20000000800 */
[----:B------:R-:W-:Y:S01]  /*c0a0*/  SHF.R.U64 R32, R32, 0x3, RZ ;  /* 0x0000000320207819 */ /* 0x000fe200000012ff */
[----:B------:R-:W5:Y:S01]  /*c0b0*/  LD.E.128 R12, desc[UR38][R12.64] ;  /* 0x000000260c0c7980 */ /* 0x000f62000c101d00 */
[----:B------:R-:W-:-:S02]  /*c0c0*/  SHF.R.U64 R36, R36, 0x3, RZ ;  /* 0x0000000324247819 */ /* 0x000fc400000012ff */
[----:B------:R-:W-:Y:S01]  /*c0d0*/  SHF.R.U64 R60, R60, 0x3, RZ ;  /* 0x000000033c3c7819 */ /* 0x000fe200000012ff */
[----:B------:R-:W5:Y:S01]  /*c0e0*/  LD.E.128 R16, desc[UR38][R16.64] ;  /* 0x0000002610107980 */ /* 0x000f62000c101d00 */
[----:B------:R-:W-:Y:S01]  /*c0f0*/  SHF.R.U64 R0, R0, 0x3, RZ ;  /* 0x0000000300007819 */ /* 0x000fe200000012ff */
[----:B------:R-:W-:Y:S01]  /*c100*/  UIMAD UR7, UR4, UR13, UR7 ;  /* 0x0000000d040772a4 */ /* 0x000fe2000f8e0207 */
[----:B------:R-:W-:Y:S01]  /*c110*/  LOP3.LUT R32, R32, R33, RZ, 0x3c, !PT ;  /* 0x0000002120207212 */ /* 0x000fe200078e3cff */
[--C-:B------:R-:W-:Y:S01]  /*c120*/  IMAD.X R33, RZ, RZ, R5.reuse, P6 ;  /* 0x000000ffff217224 */ /* 0x100fe200030e0605 */
[----:B------:R-:W-:Y:S01]  /*c130*/  LOP3.LUT R36, R36, R37, RZ, 0x3c, !PT ;  /* 0x0000002524247212 */ /* 0x000fe200078e3cff */
[--C-:B------:R-:W-:Y:S01]  /*c140*/  IMAD.X R37, RZ, RZ, R5.reuse, P5 ;  /* 0x000000ffff257224 */ /* 0x100fe200028e0605 */
[----:B------:R-:W-:Y:S01]  /*c150*/  LOP3.LUT R60, R60, R61, RZ, 0x3c, !PT ;  /* 0x0000003d3c3c7212 */ /* 0x000fe200078e3cff */
[----:B------:R-:W-:Y:S01]  /*c160*/  IMAD.X R61, RZ, RZ, R5, P4 ;  /* 0x000000ffff3d7224 */ /* 0x000fe200020e0605 */
[C---:B------:R-:W-:Y:S01]  /*c170*/  IADD3 R69, P6, R4.reuse, 0xc000, RZ ;  /* 0x0000c00004457810 */ /* 0x040fe20007fde0ff */
[----:B------:R-:W5:Y:S01]  /*c180*/  LD.E.128 R20, desc[UR38][R20.64] ;  /* 0x0000002614147980 */ /* 0x000f62000c101d00 */
[----:B------:R-:W-:-:S02]  /*c190*/  IADD3 R65, P5, R4, 0xd000, RZ ;  /* 0x0000d00004417810 */ /* 0x000fc40007fbe0ff */
[C---:B------:R-:W-:Y:S01]  /*c1a0*/  IADD3 R57, P4, R4.reuse, 0xe000, RZ ;  /* 0x0000e00004397810 */ /* 0x040fe20007f9e0ff */
[----:B------:R-:W5:Y:S01]  /*c1b0*/  LD.E.128 R24, desc[UR38][R24.64] ;  /* 0x0000002618187980 */ /* 0x000f62000c101d00 */
[----:B------:R-:W-:Y:S02]  /*c1c0*/  LOP3.LUT R11, R4, 0x380, RZ, 0xc0, !PT ;  /* 0x00000380040b7812 */ /* 0x000fe400078ec0ff */
[----:B------:R-:W-:Y:S01]  /*c1d0*/  LOP3.LUT R48, R0, R9, RZ, 0x3c, !PT ;  /* 0x0000000900307212 */ /* 0x000fe200078e3cff */
[----:B------:R-:W-:Y:S01]  /*c1e0*/  IMAD R0, R208, 0x20, R225 ;  /* 0x00000020d0007824 */ /* 0x000fe200078e02e1 */
[----:B------:R-:W-:Y:S01]  /*c1f0*/  UIADD3 UR9, UR9, UR7, URZ ;  /* 0x0000000709097290 */ /* 0x000fe2000fffe03f */
[----:B------:R-:W-:Y:S01]  /*c200*/  LOP3.LUT R68, R69, 0x380, RZ, 0xc0, !PT ;  /* 0x0000038045447812 */ /* 0x000fe200078ec0ff */
[----:B------:R-:W-:Y:S01]  /*c210*/  UIMAD UR4, UR14, UR10, URZ ;  /* 0x0000000a0e0472a4 */ /* 0x000fe2000f8e023f */
[----:B------:R-:W-:Y:S01]  /*c220*/  LOP3.LUT R64, R65, 0x380, RZ, 0xc0, !PT ;  /* 0x0000038041407812 */ /* 0x000fe200078ec0ff */
[----:B------:R-:W5:Y:S01]  /*c230*/  LD.E.128 R28, desc[UR38][R28.64] ;  /* 0x000000261c1c7980 */ /* 0x000f62000c101d00 */
[----:B------:R-:W-:-:S02]  /*c240*/  LOP3.LUT R56, R57, 0x380, RZ, 0xc0, !PT ;  /* 0x0000038039387812 */ /* 0x000fc400078ec0ff */
[----:B------:R-:W-:Y:S01]  /*c250*/  SHF.R.U64 R11, R11, 0x3, RZ ;  /* 0x000000030b0b7819 */ /* 0x000fe200000012ff */
[----:B------:R-:W-:Y:S01]  /*c260*/  VIADD R6, R0, UR60 ;  /* 0x0000003c00067c36 */ /* 0x000fe20008000000 */
[----:B------:R-:W-:Y:S01]  /*c270*/  UIMAD UR4, UR17, UR11, UR4 ;  /* 0x0000000b110472a4 */ /* 0x000fe2000f8e0204 */
[----:B------:R-:W-:Y:S01]  /*c280*/  SHF.R.U64 R68, R68, 0x3, RZ ;  /* 0x0000000344447819 */ /* 0x000fe200000012ff */
[----:B------:R-:W-:Y:S01]  /*c290*/  UIMAD.WIDE.U32 UR8, UR17, UR10, UR8 ;  /* 0x0000000a110872a5 */ /* 0x000fe2000f8e0008 */
[----:B------:R-:W-:Y:S01]  /*c2a0*/  SHF.R.U64 R64, R64, 0x3, RZ ;  /* 0x0000000340407819 */ /* 0x000fe200000012ff */
[----:B------:R-:W5:Y:S01]  /*c2b0*/  LD.E.128 R32, desc[UR38][R32.64] ;  /* 0x0000002620207980 */ /* 0x000f62000c101d00 */
[----:B------:R-:W-:Y:S01]  /*c2c0*/  SHF.R.U64 R56, R56, 0x3, RZ ;  /* 0x0000000338387819 */ /* 0x000fe200000012ff */
[----:B------:R-:W-:Y:S01]  /*c2d0*/  ULDC.64 UR10, c[0x0][0xbf0] ;  /* 0x0002fc00000a7ab9 */ /* 0x000fe20000000a00 */
[----:B------:R-:W-:Y:S01]  /*c2e0*/  LOP3.LUT R4, R11, R4, RZ, 0x3c, !PT ;  /* 0x000000040b047212 */ /* 0x000fe200078e3cff */
[----:B--2---:R-:W-:Y:S01]  /*c2f0*/  @P1 IMAD.HI.U32 R0, R6, R3, RZ ;  /* 0x0000000306001227 */ /* 0x004fe200078e00ff */
[----:B------:R-:W-:Y:S01]  /*c300*/  UIADD3 UR9, UR9, UR4, URZ ;  /* 0x0000000409097290 */ /* 0x000fe2000fffe03f */
[----:B------:R-:W-:Y:S01]  /*c310*/  LOP3.LUT R68, R68, R69, RZ, 0x3c, !PT ;  /* 0x0000004544447212 */ /* 0x000fe200078e3cff */
[----:B------:R-:W-:Y:S01]  /*c320*/  UIMAD UR4, UR16, UR10, URZ ;  /* 0x0000000a100472a4 */ /* 0x000fe2000f8e023f */
[----:B------:R-:W-:Y:S01]  /*c330*/  LOP3.LUT R64, R64, R65, RZ, 0x3c, !PT ;  /* 0x0000004140407212 */ /* 0x000fe200078e3cff */
[--C-:B------:R-:W-:Y:S01]  /*c340*/  IMAD.X R69, RZ, RZ, R5.reuse, P6 ;  /* 0x000000ffff457224 */ /* 0x100fe200030e0605 */
[----:B------:R-:W-:Y:S01]  /*c350*/  LOP3.LUT R56, R56, R57, RZ, 0x3c, !PT ;  /* 0x0000003938387212 */ /* 0x000fe200078e3cff */
[--C-:B------:R-:W-:Y:S01]  /*c360*/  IMAD.X R65, RZ, RZ, R5.reuse, P5 ;  /* 0x000000ffff417224 */ /* 0x100fe200028e0605 */
[----:B------:R2:W5:Y:S01]  /*c370*/  LD.E.128 R8, desc[UR38][R4.64] ;  /* 0x0000002604087980 */ /* 0x000562000c101d00 */
[----:B------:R-:W-:Y:S01]  /*c380*/  IMAD.X R57, RZ, RZ, R5, P4 ;  /* 0x000000ffff397224 */ /* 0x000fe200020e0605 */
[----:B------:R-:W-:-:S02]  /*c390*/  UIMAD UR4, UR15, UR11, UR4 ;  /* 0x0000000b0f0472a4 */ /* 0x000fc4000f8e0204 */
[----:B------:R-:W-:Y:S01]  /*c3a0*/  UIMAD.WIDE.U32 UR8, UR15, UR10, UR8 ;  /* 0x0000000a0f0872a5 */ /* 0x000fe2000f8e0008 */
[----:B------:R-:W5:Y:S02]  /*c3b0*/  LD.E.128 R36, desc[UR38][R36.64] ;  /* 0x0000002624247980 */ /* 0x000f64000c101d00 */
[----:B------:R-:W-:Y:S02]  /*c3c0*/  ULDC.64 UR10, c[0x0][0xbe0] ;  /* 0x0002f800000a7ab9 */ /* 0x000fe40000000a00 */
[----:B------:R-:W5:Y:S01]  /*c3d0*/  LD.E.128 R60, desc[UR38][R60.64] ;  /* 0x000000263c3c7980 */ /* 0x000f62000c101d00 */
[----:B--2---:R-:W-:Y:S01]  /*c3e0*/  IMAD.MOV.U32 R5, RZ, RZ, R6 ;  /* 0x000000ffff057224 */ /* 0x004fe200078e0006 */
[----:B0-----:R-:W-:Y:S01]  /*c3f0*/  @P1 SHF.R.U32.HI R5, RZ, R75, R0 ;  /* 0x0000004bff051219 */ /* 0x001fe20000011600 */
[----:B------:R-:W-:Y:S01]  /*c400*/  UIADD3 UR4, UR9, UR4, URZ ;  /* 0x0000000409047290 */ /* 0x000fe2000fffe03f */
[----:B------:R-:W5:Y:S02]  /*c410*/  LD.E.128 R52, desc[UR38][R52.64] ;  /* 0x0000002634347980 */ /* 0x000f64000c101d00 */
[--C-:B------:R-:W-:Y:S01]  /*c420*/  SHF.R.S32.HI R0, RZ, 0x1f, R5.reuse ;  /* 0x0000001fff007819 */ /* 0x100fe20000011405 */
[----:B------:R-:W-:Y:S01]  /*c430*/  IMAD.MOV R4, RZ, RZ, -R5 ;  /* 0x000000ffff047224 */ /* 0x000fe200078e0a05 */
[----:B------:R-:W5:Y:S01]  /*c440*/  LD.E.128 R40, desc[UR38][R40.64] ;  /* 0x0000002628287980 */ /* 0x000f62000c101d00 */
[----:B------:R-:W-:-:S02]  /*c450*/  IMAD.U32 R3, RZ, RZ, UR9 ;  /* 0x00000009ff037e24 */ /* 0x000fc4000f8e00ff */
[----:B------:R-:W-:Y:S01]  /*c460*/  IMAD R0, R0, UR10, RZ ;  /* 0x0000000a00007c24 */ /* 0x000fe2000f8e02ff */
[----:B------:R-:W5:Y:S01]  /*c470*/  LD.E.128 R44, desc[UR38][R44.64] ;  /* 0x000000262c2c7980 */ /* 0x000f62000c101d00 */
[----:B------:R-:W-:Y:S02]  /*c480*/  IMAD R73, R73, R4, R6 ;  /* 0x0000000449497224 */ /* 0x000fe400078e0206 */
        /* <DEDUP_REMOVED lines=9> */
[----:B------:R-:W5:Y:S01]  /*c520*/  LD.E.128 R48, desc[UR38][R48.64] ;  /* 0x0000002630307980 */ /* 0x000f62000c101d00 */
[----:B------:R-:W-:Y:S01]  /*c530*/  @!PT LDS RZ, [RZ] ;  /* 0x00000000fffff984 */ /* 0x000fe20000000800 */
[----:B------:R-:W-:Y:S01]  /*c540*/  @!PT LDS RZ, [RZ] ;  /* 0x00000000fffff984 */ /* 0x000fe20000000800 */
[----:B------:R-:W-:Y:S01]  /*c550*/  @!PT LDS RZ, [RZ] ;  /* 0x00000000fffff984 */ /* 0x000fe20000000800 */
[----:B------:R-:W-:Y:S01]  /*c560*/  @!PT LDS RZ, [RZ] ;  /* 0x00000000fffff984 */ /* 0x000fe20000000800 */
[----:B------:R0:W-:Y:S06]  /*c570*/  MEMBAR.ALL.CTA ;  /* 0x0000000000007992 */ /* 0x0001ec0000008000 */
[----:B0-----:R-:W0:Y:S01]  /*c580*/  FENCE.VIEW.ASYNC.S ;  /* 0x00000000000073c6 */ /* 0x001e220000000000 */
[----:B------:R-:W-:Y:S02]  /*c590*/  IMAD.IADD R3, R3, 0x1, R75 ;  /* 0x0000000103037824 */ /* 0x000fe400078e024b */
[----:B------:R-:W-:-:S02]  /*c5a0*/  IMAD R4, R0, UR8, RZ ;  /* 0x0000000800047c24 */ /* 0x000fc4000f8e02ff */
        /* <DEDUP_REMOVED lines=13> */
[----:B0-----:R0:W2:Y:S01]  /*c680*/  SHFL.IDX PT, R74, R6, RZ, 0x181f ;  /* 0x00181fff064a7589 */ /* 0x0010a200000e0000 */
[----:B------:R-:W-:Y:S01]  /*c690*/  ISETP.GE.AND P0, PT, R0, R77, PT ;  /* 0x0000004d0000720c */ /* 0x000fe20003f06270 */
[----:B------:R-:W-:Y:S01]  /*c6a0*/  BSSY B1, `(.L_x_5327) ;  /* 0x0000015000017945 */ /* 0x000fe20003800000 */
[----:B------:R0:W-:Y:S01]  /*c6b0*/  SYNCS.ARRIVE.TRANS64.RED.A1T0 RZ, [R151+URZ], RZ ;  /* 0x000000ff97ff79a7 */ /* 0x0001e2000810043f */
[----:B------:R0:W3:Y:S02]  /*c6c0*/  SHFL.IDX PT, R0, R76, RZ, 0x181f ;  /* 0x00181fff4c007589 */ /* 0x0000e400000e0000 */
[----:B------:R-:W-:Y:S08]  /*c6d0*/  @P2 BRA `(.L_x_5328) ;  /* 0x0000000000442947 */ /* 0x000ff00003800000 */
[----:B------:R-:W-:Y:S02]  /*c6e0*/  ULDC UR4, c[0x0][0xbc8] ;  /* 0x0002f20000047ab9 */ /* 0x000fe40000000800 */
        /* <DEDUP_REMOVED lines=16> */
.L_x_5328:
[----:B------:R-:W-:Y:S05]  /*c7f0*/  BSYNC B1 ;  /* 0x0000000000017941 */ /* 0x000fea0003800000 */
.L_x_5327:
[----:B---3--:R3:W0:Y:S01]  /*c800*/  SHFL.IDX PT, R0, R76, 0x1, 0x181f ;  /* 0x00381f004c007f89 */ /* 0x00862200000e0000 */
[----:B------:R-:W-:Y:S03]  /*c810*/  BSSY B1, `(.L_x_5329) ;  /* 0x0000014000017945 */ /* 0x000fe60003800000 */
[----:B----45:R3:W4:Y:S01]  /*c820*/  SHFL.IDX PT, R10, R6, 0x1, 0x181f ;  /* 0x00381f00060a7f89 */ /* 0x03072200000e0000 */
        /* <DEDUP_REMOVED lines=18> */
.L_x_5330:
[----:B------:R-:W-:Y:S05]  /*c950*/  BSYNC B1 ;  /* 0x0000000000017941 */ /* 0x000fea0003800000 */
.L_x_5329:
[----:B0-----:R0:W0:Y:S01]  /*c960*/  SHFL.IDX PT, R0, R76, 0x2, 0x181f ;  /* 0x00581f004c007f89 */ /* 0x00102200000e0000 */
[----:B------:R-:W-:Y:S03]  /*c970*/  BSSY B1, `(.L_x_5331) ;  /* 0x0000014000017945 */ /* 0x000fe60003800000 */
[----:B----4-:R4:W0:Y:S01]  /*c980*/  SHFL.IDX PT, R10, R6, 0x2, 0x181f ;  /* 0x00581f00060a7f89 */ /* 0x01082200000e0000 */
        /* <DEDUP_REMOVED lines=18> */
.L_x_5332:
[----:B------:R-:W-:Y:S05]  /*cab0*/  BSYNC B1 ;  /* 0x0000000000017941 */ /* 0x000fea0003800000 */
.L_x_5331:
[----:B0-----:R-:W-:Y:S01]  /*cac0*/  VIADD R0, R78, 0x60 ;  /* 0x000000604e007836 */ /* 0x001fe20000000000 */
[----:B---3--:R-:W0:Y:S04]  /*cad0*/  SHFL.IDX PT, R76, R76, 0x3, 0x181f ;  /* 0x00781f004c4c7f89 */ /* 0x008e2800000e0000 */
[----:B------:R-:W-:Y:S01]  /*cae0*/  ISETP.GE.AND P0, PT, R0, R77, PT ;  /* 0x0000004d0000720c */ /* 0x000fe20003f06270 */
[----:B----4-:R-:W3:-:S12]  /*caf0*/  SHFL.IDX PT, R6, R6, 0x3, 0x181f ;  /* 0x00781f0006067f89 */ /* 0x010ed800000e0000 */
        /* <DEDUP_REMOVED lines=20> */
.L_x_5325:
[----:B------:R-:W-:Y:S01]  /*cc40*/  R2UR UR4, R209 ;  /* 0x00000000d10472ca */ /* 0x000fe200000e0000 */
[----:B------:R-:W-:Y:S01]  /*cc50*/  ULDC.64 UR8, c[0x0][0xd00] ;  /* 0x0003400000087ab9 */ /* 0x000fe20000000a00 */
[----:B------:R-:W2:Y:S01]  /*cc60*/  LDC R13, c[0x0][0xce8] ;  /* 0x00033a00ff0d7b82 */ /* 0x000ea20000000800 */
[----:B------:R-:W-:Y:S01]  /*cc70*/  UISETP.NE.U32.AND UP0, UPT, UR8, URZ, UPT ;  /* 0x0000003f0800728c */ /* 0x000fe2000bf05070 */
[----:B------:R-:W-:-:S03]  /*cc80*/  R2UR UR7, R224 ;  /* 0x00000000e00772ca */ /* 0x000fc600000e0000 */
[----:B------:R-:W-:-:S03]  /*cc90*/  UISETP.NE.AND.EX UP0, UPT, UR9, URZ, UPT, UP0 ;  /* 0x0000003f0900728c */ /* 0x000fc6000bf05300 */
[----:B------:R-:W-:-:S03]  /*cca0*/  ULDC.64 UR8, c[0x0][0xd00] ;  /* 0x0003400000087ab9 */ /* 0x000fc60000000a00 */
[----:B------:R-:W-:Y:S01]  /*ccb0*/  UIMAD.WIDE UR8, UR4, 0x4, UR8 ;  /* 0x00000004040878a5 */ /* 0x000fe2000f8e0208 */
[----:B------:R-:W-:-:S05]  /*ccc0*/  PLOP3.LUT P2, PT, PT, PT, UP0, 0x80, 0x0 ;  /* 0x000000000000781c */ /* 0x000fca0003f4f008 */
[----:B------:R-:W-:Y:S02]  /*ccd0*/  IMAD.U32 R2, RZ, RZ, UR8 ;  /* 0x00000008ff027e24 */ /* 0x000fe4000f8e00ff */
[----:B------:R-:W-:Y:S01]  /*cce0*/  IMAD.U32 R3, RZ, RZ, UR9 ;  /* 0x00000009ff037e24 */ /* 0x000fe2000f8e00ff */
[----:B------:R-:W-:Y:S02]  /*ccf0*/  ULDC.64 UR8, c[0x0][0xd08] ;  /* 0x0003420000087ab9 */ /* 0x000fe40000000a00 */
[----:B------:R-:W-:-:S03]  /*cd00*/  UISETP.NE.U32.AND UP1, UPT, UR8, URZ, UPT ;  /* 0x0000003f0800728c */ /* 0x000fc6000bf25070 */
[----:B------:R-:W3:Y:S01]  /*cd10*/  @P2 LDG.E R6, desc[UR38][R2.64] ;  /* 0x0000002602062981 */ /* 0x000ee2000c1e1900 */
[----:B------:R-:W-:-:S06]  /*cd20*/  UISETP.NE.AND.EX UP1, UPT, UR9, URZ, UPT, UP1 ;  /* 0x0000003f0900728c */ /* 0x000fcc000bf25310 */
[----:B------:R-:W-:-:S05]  /*cd30*/  PLOP3.LUT P3, PT, PT, PT, UP1, 0x80, 0x0 ;  /* 0x000000000000781c */ /* 0x000fca0003f6f018 */
[----:B------:R-:W-:Y:S02]  /*cd40*/  @UP1 ULDC.64 UR8, c[0x0][0xd08] ;  /* 0x0003420000081ab9 */ /* 0x000fe40000000a00 */
[----:B------:R-:W-:-:S03]  /*cd50*/  @UP1 UIMAD.WIDE UR8, UR4, 0x4, UR8 ;  /* 0x00000004040818a5 */ /* 0x000fc6000f8e0208 */
[----:B------:R-:W-:Y:S02]  /*cd60*/  ULDC UR4, c[0x0][0xb88] ;  /* 0x0002e20000047ab9 */ /* 0x000fe40000000800 */
[----:B------:R-:W-:Y:S02]  /*cd70*/  IMAD.U32 R0, RZ, RZ, UR4 ;  /* 0x00000004ff007e24 */ /* 0x000fe4000f8e00ff */
[----:B------:R-:W-:Y:S02]  /*cd80*/  IMAD.U32 R4, RZ, RZ, UR8 ;  /* 0x00000008ff047e24 */ /* 0x000fe4000f8e00ff */
[----:B------:R-:W-:-:S05]  /*cd90*/  IMAD.U32 R5, RZ, RZ, UR9 ;  /* 0x00000009ff057e24 */ /* 0x000fca000f8e00ff */
[----:B------:R4:W5:Y:S01]  /*cda0*/  @P3 LDG.E R0, desc[UR38][R4.64] ;  /* 0x0000002604003981 */ /* 0x000962000c1e1900 */
[----:B--2---:R-:W-:Y:S01]  /*cdb0*/  ISETP.NE.AND P0, PT, R13, 0x1, PT ;  /* 0x000000010d00780c */ /* 0x004fe20003f05270 */
[----:B------:R-:W-:Y:S01]  /*cdc0*/  UMOV UR4, URZ ;  /* 0x0000003f00047c82 */ /* 0x000fe20008000000 */
[----:B------:R-:W-:Y:S01]  /*cdd0*/  USHF.R.S32.HI UR11, URZ, 0x1f, UR7 ;  /* 0x0000001f3f0b7899 */ /* 0x000fe20008011407 */
[----:B------:R-:W-:-:S10]  /*cde0*/  ISETP.GE.AND P1, PT, R237, 0x80, PT ;  /* 0x00000080ed00780c */ /* 0x000fd40003f26270 */
[----:B------:R-:W2:Y:S01]  /*cdf0*/  @P0 LDC R11, c[0x0][0xcec] ;  /* 0x00033b00ff0b0b82 */ /* 0x000ea20000000800 */
[----:B---3--:R-:W-:-:S13]  /*ce00*/  @P2 R2UR UR4, R6 ;  /* 0x00000000060422ca */ /* 0x008fda00000e0000 */
[----:B------:R-:W-:Y:S01]  /*ce10*/  USHF.R.S32.HI UR10, URZ, 0x1f, UR4 ;  /* 0x0000001f3f0a7899 */ /* 0x000fe20008011404 */
[----:B--2-4-:R-:W-:Y:S11]  /*ce20*/  @P3 BRA `(.L_x_5334) ;  /* 0x0000000000103947 */ /* 0x014ff60003800000 */
[----:B------:R-:W-:Y:S05]  /*ce30*/  @!P2 BRA `(.L_x_5334) ;  /* 0x00000000000ca947 */ /* 0x000fea0003800000 */
[----:B------:R-:W2:Y:S04]  /*ce40*/  LDG.E R5, desc[UR38][R2.64] ;  /* 0x0000002602057981 */ /* 0x000ea8000c1e1900 */
[----:B-----5:R-:W2:Y:S02]  /*ce50*/  LDG.E R0, desc[UR38][R2.64+0x4] ;  /* 0x0000042602007981 */ /* 0x020ea4000c1e1900 */
[----:B--2---:R-:W-:-:S07]  /*ce60*/  IMAD.IADD R0, R0, 0x1, -R5 ;  /* 0x0000000100007824 */ /* 0x004fce00078e0a05 */
.L_x_5334:
[----:B------:R-:W-:Y:S01]  /*ce70*/  R2UR UR8, R209 ;  /* 0x00000000d10872ca */ /* 0x000fe200000e0000 */
[----:B------:R-:W-:Y:S01]  /*ce80*/  BSSY B1, `(.L_x_5335) ;  /* 0x000002f000017945 */ /* 0x000fe20003800000 */
[----:B------:R-:W-:-:S11]  /*ce90*/  R2UR UR7, R226 ;  /* 0x00000000e20772ca */ /* 0x000fd600000e0000 */
[----:B------:R-:W-:Y:S02]  /*cea0*/  USEL UR12, UR8, URZ, !UP0 ;  /* 0x0000003f080c7287 */ /* 0x000fe4000c000000 */
[----:B------:R-:W-:Y:S01]  /*ceb0*/  USEL UR13, UR7, URZ, !UP0 ;  /* 0x0000003f070d7287 */ /* 0x000fe2000c000000 */
[----:B------:R-:W-:Y:S11]  /*cec0*/  @P1 BRA `(.L_x_5336) ;  /* 0x0000000000a81947 */ /* 0x000ff60003800000 */
[----:B------:R-:W2:Y:S01]  /*ced0*/  S2R R3, SR_TID.X ;  /* 0x0000000000037919 */ /* 0x000ea20000002100 */
[----:B------:R-:W3:Y:S01]  /*cee0*/  LDC R9, c[0x0][0xce8] ;  /* 0x00033a00ff097b82 */ /* 0x000ee20000000800 */
[----:B------:R-:W-:Y:S02]  /*cef0*/  IMAD.U32 R4, RZ, RZ, UR60 ;  /* 0x0000003cff047e24 */ /* 0x000fe4000f8e00ff */
[----:B---3-5:R-:W-:-:S03]  /*cf00*/  IMAD R2, R0, R9, RZ ;  /* 0x0000000900027224 */ /* 0x028fc600078e02ff */
[----:B--2---:R-:W-:-:S04]  /*cf10*/  IADD3 R4, R4, -0x80, R3 ;  /* 0xffffff8004047810 */ /* 0x004fc80007ffe003 */
[----:B------:R-:W-:-:S13]  /*cf20*/  ISETP.GE.AND P1, PT, R4, R2, PT ;  /* 0x000000020400720c */ /* 0x000fda0003f26270 */
[----:B------:R-:W-:Y:S05]  /*cf30*/  @P1 BRA `(.L_x_5336) ;  /* 0x00000000008c1947 */ /* 0x000fea0003800000 */
[----:B------:R-:W-:Y:S01]  /*cf40*/  ISETP.NE.AND P1, PT, R9, 0x1, PT ;  /* 0x000000010900780c */ /* 0x000fe20003f25270 */
[----:B------:R-:W-:Y:S01]  /*cf50*/  ULDC.64 UR14, c[0x0][0xc90] ;  /* 0x00032400000e7ab9 */ /* 0x000fe20000000a00 */
[----:B------:R-:W-:Y:S01]  /*cf60*/  R2UR UR16, R224 ;  /* 0x00000000e01072ca */ /* 0x000fe200000e0000 */
[----:B------:R-:W-:Y:S01]  /*cf70*/  UIMAD UR7, UR11, UR14, URZ ;  /* 0x0000000e0b0772a4 */ /* 0x000fe2000f8e023f */
[----:B------:R-:W-:Y:S01]  /*cf80*/  IMAD.MOV.U32 R2, RZ, RZ, R4 ;  /* 0x000000ffff027224 */ /* 0x000fe200078e0004 */
[----:B------:R-:W-:Y:S01]  /*cf90*/  UMOV UR8, UR4 ;  /* 0x0000000400087c82 */ /* 0x000fe20008000000 */
[----:B------:R-:W-:-:S07]  /*cfa0*/  UMOV UR9, UR10 ;  /* 0x0000000a00097c82 */ /* 0x000fce0008000000 */
[----:B------:R-:W2:Y:S02]  /*cfb0*/  @P1 LDC R3, c[0x0][0xcec] ;  /* 0x00033b00ff031b82 */ /* 0x000ea40000000800 */
[----:B------:R-:W-:Y:S02]  /*cfc0*/  UIMAD.WIDE.U32 UR8, UR16, UR14, UR8 ;  /* 0x0000000e100872a5 */ /* 0x000fe4000f8e0008 */
[----:B------:R-:W-:-:S03]  /*cfd0*/  UIMAD UR7, UR16, UR15, UR7 ;  /* 0x0000000f100772a4 */ /* 0x000fc6000f8e0207 */
[----:B------:R-:W-:Y:S01]  /*cfe0*/  ULDC.64 UR14, c[0x0][0xc98] ;  /* 0x00032600000e7ab9 */ /* 0x000fe20000000a00 */
[----:B------:R-:W3:Y:S01]  /*cff0*/  @P1 LDC R6, c[0x0][0xcf0] ;  /* 0x00033c00ff061b82 */ /* 0x000ee20000000800 */
[----:B------:R-:W-:Y:S02]  /*d000*/  UIADD3 UR9, UR9, UR7, URZ ;  /* 0x0000000709097290 */ /* 0x000fe4000fffe03f */
[----:B------:R-:W-:Y:S02]  /*d010*/  UIMAD UR7, UR13, UR14, URZ ;  /* 0x0000000e0d0772a4 */ /* 0x000fe4000f8e023f */
[----:B------:R-:W-:Y:S02]  /*d020*/  UIMAD.WIDE.U32 UR8, UR12, UR14, UR8 ;  /* 0x0000000e0c0872a5 */ /* 0x000fe4000f8e0008 */
[----:B------:R-:W-:-:S03]  /*d030*/  UIMAD UR7, UR12, UR15, UR7 ;  /* 0x0000000f0c0772a4 */ /* 0x000fc6000f8e0207 */
[----:B------:R-:W-:Y:S01]  /*d040*/  ULDC.64 UR14, c[0x0][0xc88] ;  /* 0x00032200000e7ab9 */ /* 0x000fe20000000a00 */
[----:B--2---:R-:W-:-:S05]  /*d050*/  @P1 IMAD.HI.U32 R3, R4, R3, RZ ;  /* 0x0000000304031227 */ /* 0x004fca00078e00ff */
[----:B---3--:R-:W-:Y:S01]  /*d060*/  @P1 SHF.R.U32.HI R2, RZ, R6, R3 ;  /* 0x00000006ff021219 */ /* 0x008fe20000011603 */
        /* <DEDUP_REMOVED lines=16> */
.L_x_5336:
[----:B------:R-:W-:Y:S05]  /*d170*/  BSYNC B1 ;  /* 0x0000000000017941 */ /* 0x000fea0003800000 */
.L_x_5335:
[----:B--2---:R-:W2:Y:S01]  /*d180*/  @P0 LDC R3, c[0x0][0xcf0] ;  /* 0x00033c00ff030b82 */ /* 0x004ea20000000800 */
[----:B------:R-:W-:Y:S01]  /*d190*/  ULDC.64 UR14, c[0x0][0xba0] ;  /* 0x0002e800000e7ab9 */ /* 0x000fe20000000a00 */
[----:B------:R-:W-:Y:S01]  /*d1a0*/  R2UR UR16, R224 ;  /* 0x00000000e01072ca */ /* 0x000fe200000e0000 */
[----:B------:R-:W-:Y:S01]  /*d1b0*/  UIMAD UR7, UR10, UR14, URZ ;  /* 0x0000000e0a0772a4 */ /* 0x000fe2000f8e023f */
[----:B------:R-:W-:Y:S01]  /*d1c0*/  IMAD R2, R208, 0x20, R225 ;  /* 0x00000020d0027824 */ /* 0x000fe200078e02e1 */
[----:B------:R-:W-:Y:S01]  /*d1d0*/  UIMAD.WIDE.U32 UR8, UR4, UR14, URZ ;  /* 0x0000000e040872a5 */ /* 0x000fe2000f8e003f */
[----:B------:R-:W-:Y:S01]  /*d1e0*/  BSSY B1, `(.L_x_5337) ;  /* 0x0000040000017945 */ /* 0x000fe20003800000 */
[----:B------:R-:W-:Y:S01]  /*d1f0*/  UIMAD UR7, UR4, UR15, UR7 ;  /* 0x0000000f040772a4 */ /* 0x000fe2000f8e0207 */
[----:B------:R-:W-:Y:S02]  /*d200*/  VIADD R6, R2, UR60 ;  /* 0x0000003c02067c36 */ /* 0x000fe40008000000 */
        /* <DEDUP_REMOVED lines=10> */
[----:B--2---:R-:W-:Y:S01]  /*d2b0*/  @P0 SHF.R.U32.HI R5, RZ, R3, R2 ;  /* 0x00000003ff050219 */ /* 0x004fe20000011602 */
        /* <DEDUP_REMOVED lines=29> */
[----:B------:R2:W3:Y:S02]  /*d490*/  SHFL.IDX PT, R2, R4, RZ, 0x181f ;  /* 0x00181fff04027589 */ /* 0x0004e400000e0000 */
[----:B------:R-:W-:Y:S02]  /*d4a0*/  ISETP.GE.AND P0, PT, R0, R13, PT ;  /* 0x0000000d0000720c */ /* 0x000fe40003f06270 */
[----:B------:R2:W4:Y:S01]  /*d4b0*/  SHFL.IDX PT, R0, R5, RZ, 0x181f ;  /* 0x00181fff05007589 */ /* 0x00052200000e0000 */
[----:B------:R-:W-:Y:S10]  /*d4c0*/  @P2 BRA `(.L_x_5338) ;  /* 0x0000000000442947 */ /* 0x000ff40003800000 */
        /* <DEDUP_REMOVED lines=17> */
.L_x_5338:
[----:B------:R-:W-:Y:S05]  /*d5e0*/  BSYNC B1 ;  /* 0x0000000000017941 */ /* 0x000fea0003800000 */
.L_x_5337:
        /* <DEDUP_REMOVED lines=21> */
.L_x_5340:
[----:B------:R-:W-:Y:S05]  /*d740*/  BSYNC B1 ;  /* 0x0000000000017941 */ /* 0x000fea0003800000 */
.L_x_5339:
[----:B0-----:R0:W0:Y:S01]  /*d750*/  SHFL.IDX PT, R0, R5, 0x2, 0x181f ;  /* 0x00581f0005007f89 */ /* 0x00102200000e0000 */
[----:B------:R-:W-:Y:S03]  /*d760*/  BSSY B1, `(.L_x_5341) ;  /* 0x0000014000017945 */ /* 0x000fe60003800000 */
[----:B---3--:R3:W0:Y:S01]  /*d770*/  SHFL.IDX PT, R2, R4, 0x2, 0x181f ;  /* 0x00581f0004027f89 */ /* 0x00862200000e0000 */
        /* <DEDUP_REMOVED lines=18> */
.L_x_5342:
[----:B------:R-:W-:Y:S05]  /*d8a0*/  BSYNC B1 ;  /* 0x0000000000017941 */ /* 0x000fea0003800000 */
.L_x_5341:
[----:B0-----:R-:W-:Y:S01]  /*d8b0*/  VIADD R0, R6, 0x60 ;  /* 0x0000006006007836 */ /* 0x001fe20000000000 */
[----:B--2-4-:R-:W0:Y:S04]  /*d8c0*/  SHFL.IDX PT, R5, R5, 0x3, 0x181f ;  /* 0x00781f0005057f89 */ /* 0x014e2800000e0000 */
[----:B------:R-:W-:Y:S01]  /*d8d0*/  ISETP.GE.AND P0, PT, R0, R13, PT ;  /* 0x0000000d0000720c */ /* 0x000fe20003f06270 */
[----:B------:R2:W4:-:S12]  /*d8e0*/  SHFL.IDX PT, R2, R4, 0x3, 0x181f ;  /* 0x00781f0004027f89 */ /* 0x00051800000e0000 */
[----:B--2---:R-:W-:Y:S05]  /*d8f0*/  @P0 BRA `(.L_x_5333) ;  /* 0x0000000000440947 */ /* 0x004fea0003800000 */
[----:B------:R-:W-:Y:S02]  /*d900*/  ULDC UR4, c[0x0][0xbc8] ;  /* 0x0002f20000047ab9 */ /* 0x000fe40000000800 */
[----:B------:R-:W-:Y:S02]  /*d910*/  ISETP.GE.AND P3, PT, R200, UR4, PT ;  /* 0x00000004c8007c0c */ /* 0x000fe4000bf66270 */
[----:B------:R-:W-:Y:S02]  /*d920*/  ISETP.GE.AND P2, PT, R206, UR4, PT ;  /* 0x00000004ce007c0c */ /* 0x000fe4000bf46270 */
[----:B------:R-:W-:Y:S02]  /*d930*/  ISETP.GE.AND P1, PT, R205, UR4, PT ;  /* 0x00000004cd007c0c */ /* 0x000fe4000bf26270 */
[----:B------:R-:W-:-:S07]  /*d940*/  ISETP.GE.AND P0, PT, R207, UR4, PT ;  /* 0x00000004cf007c0c */ /* 0x000fce000bf06270 */
[-C--:B----4-:R-:W-:Y:S02]  /*d950*/  @!P3 LEA R8, P6, R200, R2.reuse, 0x1 ;  /* 0x00000002c808b211 */ /* 0x090fe400078c08ff */
        /* <DEDUP_REMOVED lines=11> */
.L_x_5333:
[----:B------:R-:W-:Y:S05]  /*da10*/  BSYNC B0 ;  /* 0x0000000000007941 */ /* 0x000fea0003800000 */
.L_x_5324:
[----:B------:R-:W-:Y:S02]  /*da20*/  ULDC UR4, c[0x0][0xd3c] ;  /* 0x00034f0000047ab9 */ /* 0x000fe40000000800 */
[----:B------:R-:W-:-:S13]  /*da30*/  ISETP.GE.AND P0, PT, R7, UR4, PT ;  /* 0x0000000407007c0c */ /* 0x000fda000bf06270 */
[----:B------:R-:W-:Y:S05]  /*da40*/  @!P0 BRA `(.L_x_5343) ;  /* 0xffffff3400248947 */ /* 0x000fea000383ffff */
[----:B------:R-:W-:Y:S05]  /*da50*/  EXIT ;  /* 0x000000000000794d */ /* 0x000fea0003800000 */
.L_x_5287:
[----:B------:R-:W-:-:S08]  /*da60*/  NOP ;  /* 0x0000000000007918 */ /* 0x000fd00000000000 */
[----:B0-----:R-:W0:-:S00]  /*da70*/  USETMAXREG.DEALLOC.CTAPOOL 0x18 ;  /* 0x00000018000079c8 */ /* 0x001e0000080e0500 */
        /* <DEDUP_REMOVED lines=16> */
.L_x_5344:
        /* <DEDUP_REMOVED lines=42> */
.L_x_5350:
        /* <DEDUP_REMOVED lines=12> */
.L_x_5349:
[----:B------:R-:W-:Y:S05]  /*dee0*/  BSYNC B0 ;  /* 0x0000000000007941 */ /* 0x000fea0003800000 */
.L_x_5348:
        /* <DEDUP_REMOVED lines=21> */
.L_x_5346:
        /* <DEDUP_REMOVED lines=18> */
[----:B------:R-:W-:-:S05]  /*e160*/  VIADD R11, R6, 0xffffffff ;  /* 0xffffffff060b7836 */ /* 0x000fca0000000000 */
[----:B------:R2:W3:Y:S02]  /*e170*/  SHFL.IDX PT, R16, R4, R11, 0x1f ;  /* 0x00001f0b04107589 */ /* 0x0004e400000e0000 */
.L_x_5351:
[----:B-1----:R-:W-:Y:S01]  /*e180*/  IMAD.MOV R2, RZ, RZ, -R3 ;  /* 0x000000ffff027224 */ /* 0x002fe200078e0a03 */
[----:B--2---:R-:W-:Y:S01]  /*e190*/  IABS R4, R8 ;  /* 0x0000000800047213 */ /* 0x004fe20000000000 */
        /* <DEDUP_REMOVED lines=17> */
[----:B------:R-:W-:-:S04]  /*e2b0*/  IMAD.MOV.U32 R9, RZ, RZ, R2 ;  /* 0x000000ffff097224 */ /* 0x000fc800078e0002 */
[----:B------:R-:W-:Y:S01]  /*e2c0*/  @!P2 IMAD.MOV R9, RZ, RZ, -R9 ;  /* 0x000000ffff09a224 */ /* 0x000fe200078e0a09 */
[----:B------:R-:W-:-:S05]  /*e2d0*/  @!P1 LOP3.LUT R9, RZ, R8, RZ, 0x33, !PT ;  /* 0x00000008ff099212 */ /* 0x000fca00078e33ff */
[----:B------:R-:W-:Y:S02]  /*e2e0*/  IMAD R4, R10, R9, RZ ;  /* 0x000000090a047224 */ /* 0x000fe400078e02ff */
[----:B------:R-:W-:Y:S02]  /*e2f0*/  IMAD.MOV R9, RZ, RZ, -R9 ;  /* 0x000000ffff097224 */ /* 0x000fe400078e0a09 */
[----:B------:R-:W-:Y:S02]  /*e300*/  IMAD.MOV R3, RZ, RZ, -R4 ;  /* 0x000000ffff037224 */ /* 0x000fe400078e0a04 */
[----:B------:R-:W-:-:S03]  /*e310*/  IMAD R7, R8, R9, R7 ;  /* 0x0000000908077224 */ /* 0x000fc600078e0207 */
[----:B------:R-:W-:Y:S01]  /*e320*/  VIADDMNMX R10, R3, UR5, R10, PT ;  /* 0x00000005030a7c46 */ /* 0x000fe2000b80010a */
[----:B------:R-:W-:Y:S01]  /*e330*/  IMAD.IADD R4, R7, 0x1, R4 ;  /* 0x0000000107047824 */ /* 0x000fe200078e0204 */
[----:B------:R-:W-:Y:S02]  /*e340*/  IABS R8, R7 ;  /* 0x0000000700087213 */ /* 0x000fe40000000000 */
[----:B------:R-:W-:-:S04]  /*e350*/  IABS R6, R10 ;  /* 0x0000000a00067213 */ /* 0x000fc80000000000 */
[----:B------:R-:W1:Y:S08]  /*e360*/  I2F.RP R11, R6 ;  /* 0x00000006000b7306 */ /* 0x000e700000209400 */
[----:B-1----:R-:W1:Y:S02]  /*e370*/  MUFU.RCP R11, R11 ;  /* 0x0000000b000b7308 */ /* 0x002e640000001000 */
[----:B-1----:R-:W-:-:S06]  /*e380*/  VIADD R2, R11, 0xffffffe ;  /* 0x0ffffffe0b027836 */ /* 0x002fcc0000000000 */
[----:B------:R1:W2:Y:S02]  /*e390*/  F2I.FTZ.U32.TRUNC.NTZ R3, R2 ;  /* 0x0000000200037305 */ /* 0x0002a4000021f000 */
[----:B-1----:R-:W-:Y:S02]  /*e3a0*/  IMAD.MOV.U32 R2, RZ, RZ, RZ ;  /* 0x000000ffff027224 */ /* 0x002fe400078e00ff */
[----:B--2---:R-:W-:-:S04]  /*e3b0*/  IMAD.MOV R9, RZ, RZ, -R3 ;  /* 0x000000ffff097224 */ /* 0x004fc800078e0a03 */
[----:B------:R-:W-:-:S04]  /*e3c0*/  IMAD R9, R9, R6, RZ ;  /* 0x0000000609097224 */ /* 0x000fc800078e02ff */
[----:B------:R-:W-:Y:S01]  /*e3d0*/  IMAD.HI.U32 R3, R3, R9, R2 ;  /* 0x0000000903037227 */ /* 0x000fe200078e0002 */
[-C--:B------:R-:W-:Y:S02]  /*e3e0*/  IABS R9, R10.reuse ;  /* 0x0000000a00097213 */ /* 0x080fe40000000000 */
[----:B------:R-:W-:-:S03]  /*e3f0*/  LOP3.LUT R2, R7, R10, RZ, 0x3c, !PT ;  /* 0x0000000a07027212 */ /* 0x000fc600078e3cff */
[----:B------:R-:W-:Y:S01]  /*e400*/  IMAD.MOV R9, RZ, RZ, -R9 ;  /* 0x000000ffff097224 */ /* 0x000fe200078e0a09 */
[----:B------:R-:W-:Y:S01]  /*e410*/  ISETP.GE.AND P2, PT, R2, RZ, PT ;  /* 0x000000ff0200720c */ /* 0x000fe20003f46270 */
[----:B------:R-:W-:-:S04]  /*e420*/  IMAD.HI.U32 R3, R3, R8, RZ ;  /* 0x0000000803037227 */ /* 0x000fc800078e00ff */
        /* <DEDUP_REMOVED lines=14> */
.L_x_5347:
[----:B------:R-:W-:Y:S02]  /*e510*/  IMAD.MOV.U32 R17, RZ, RZ, RZ ;  /* 0x000000ffff117224 */ /* 0x000fe400078e00ff */
[----:B------:R-:W-:Y:S02]  /*e520*/  IMAD.U32 R16, RZ, RZ, UR6 ;  /* 0x00000006ff107e24 */ /* 0x000fe4000f8e00ff */
[----:B------:R-:W-:-:S07]  /*e530*/  IMAD.MOV.U32 R18, RZ, RZ, RZ ;  /* 0x000000ffff127224 */ /* 0x000fce00078e00ff */
.L_x_5352:
[----:B------:R-:W-:-:S13]  /*e540*/  ISETP.NE.AND P0, PT, R0, RZ, PT ;  /* 0x000000ff0000720c */ /* 0x000fda0003f05270 */
[----:B------:R-:W1:Y:S01]  /*e550*/  @!P0 S2R R3, SR_CgaCtaId ;  /* 0x0000000000038919 */ /* 0x000e620000008800 */
[----:B------:R-:W-:-:S04]  /*e560*/  @!P0 MOV R0, 0x400 ;  /* 0x0000040000008802 */ /* 0x000fc80000000f00 */
[----:B-1----:R-:W-:-:S05]  /*e570*/  @!P0 LEA R0, R3, R0, 0x18 ;  /* 0x0000000003008211 */ /* 0x002fca00078ec0ff */
[----:B------:R2:W-:Y:S01]  /*e580*/  @!P0 STS.128 [R0+0x324d0], R16 ;  /* 0x0324d01000008388 */ /* 0x0005e20000000c00 */
[----:B------:R-:W-:Y:S06]  /*e590*/  BAR.ARV 0x5, 0x180 ;  /* 0x0146000000007b1d */ /* 0x000fec0000002000 */
.L_x_5345:
        /* <DEDUP_REMOVED lines=35> */
.L_x_5461:
[----:B-1----:R-:W1:Y:S02]  /*e7d0*/  LDC.64 R2, c[0x0][0xd88] ;  /* 0x00036200ff027b82 */ /* 0x002e640000000a00 */
        /* <DEDUP_REMOVED lines=21> */
[----:B0-----:R-:W-:Y:S01]  /*e930*/  IMAD.MOV.U32 R8, RZ, RZ, RZ ;  /* 0x000000ffff087224 */ /* 0x001fe200078e00ff */
        /* <DEDUP_REMOVED lines=17> */
[----:B---3--:R-:W-:-:S05]  /*ea50*/  @P2 IADD3.X R7, R10, UR9, RZ, P3, !PT ;  /* 0x000000090a072c10 */ /* 0x008fca0009ffe4ff */
        /* <DEDUP_REMOVED lines=11> */
[----:B------:R-:W1:Y:S04]  /*eb10*/  LDG.E R7, desc[UR38][R2.64] ;  /* 0x0000002602077981 */ /* 0x000e68000c1e1900 */
[----:B------:R-:W1:Y:S02]  /*eb20*/  LDG.E R2, desc[UR38][R2.64+0x4] ;  /* 0x0000042602027981 */ /* 0x000e64000c1e1900 */
[----:B-1----:R-:W-:-:S05]  /*eb30*/  IMAD.IADD R9, R2, 0x1, -R7 ;  /* 0x0000000102097824 */ /* 0x002fca00078e0a07 */
[----:B------:R2:W-:Y:S02]  /*eb40*/  STL [R1+0x34], R9 ;  /* 0x0000340901007387 */ /* 0x0005e40000100800 */
.L_x_5354:
[----:B------:R-:W-:Y:S01]  /*eb50*/  IMAD.MOV.U32 R2, RZ, RZ, R12 ;  /* 0x000000ffff027224 */ /* 0x000fe200078e000c */
[----:B------:R-:W-:Y:S01]  /*eb60*/  ULDC.64 UR4, c[0x0][0xb18] ;  /* 0x0002c60000047ab9 */ /* 0x000fe20000000a00 */
[----:B-----5:R-:W-:Y:S01]  /*eb70*/  IMAD.IADD R3, R8, 0x1, R0 ;  /* 0x0000000108037824 */ /* 0x020fe200078e0200 */
[----:B------:R-:W-:Y:S02]  /*eb80*/  ISETP.NE.U32.AND P1, PT, RZ, UR4, PT ;  /* 0x00000004ff007c0c */ /* 0x000fe4000bf25070 */
[----:B------:R3:W-:Y:S02]  /*eb90*/  STL [R1+0xc], R2 ;  /* 0x00000c0201007387 */ /* 0x0007e40000100800 */
[----:B------:R-:W-:Y:S02]  /*eba0*/  ISETP.NE.AND.EX P1, PT, RZ, UR5, PT, P1 ;  /* 0x00000005ff007c0c */ /* 0x000fe4000bf25310 */
[----:B------:R3:W-:Y:S11]  /*ebb0*/  STL [R1+0x20], R3 ;  /* 0x0000200301007387 */ /* 0x0007f60000100800 */
[----:B---3--:R-:W-:Y:S05]  /*ebc0*/  @!P1 BRA `(.L_x_5355) ;  /* 0x0000000000109947 */ /* 0x008fea0003800000 */
[----:B------:R-:W-:-:S04]  /*ebd0*/  IADD3 R6, P0, R11, UR4, RZ ;  /* 0x000000040b067c10 */ /* 0x000fc8000ff1e0ff */
[----:B------:R-:W-:-:S05]  /*ebe0*/  IADD3.X R7, R10, UR5, RZ, P0, !PT ;  /* 0x000000050a077c10 */ /* 0x000fca00087fe4ff */
[----:B------:R3:W5:Y:S01]  /*ebf0*/  LDG.E R6, desc[UR38][R6.64] ;  /* 0x0000002606067981 */ /* 0x000762000c1e1900 */
[----:B------:R-:W-:Y:S05]  /*ec00*/  BRA `(.L_x_5356) ;  /* 0x0000000000107947 */ /* 0x000fea0003800000 */
.L_x_5355:
[----:B------:R-:W-:Y:S05]  /*ec10*/  @!P0 BRA `(.L_x_5356) ;  /* 0x00000000000c8947 */ /* 0x000fea0003800000 */
[----:B------:R-:W3:Y:S04]  /*ec20*/  LDG.E R6, desc[UR38][R4.64] ;  /* 0x0000002604067981 */ /* 0x000ee8000c1e1900 */
[----:B------:R-:W3:Y:S02]  /*ec30*/  LDG.E R4, desc[UR38][R4.64+0x4] ;  /* 0x0000042604047981 */ /* 0x000ee4000c1e1900 */
[----:B---3--:R-:W-:-:S07]  /*ec40*/  IMAD.IADD R6, R4, 0x1, -R6 ;  /* 0x0000000104067824 */ /* 0x008fce00078e0a06 */
.L_x_5356:
[----:B-----5:R-:W-:Y:S01]  /*ec50*/  IMAD.IADD R6, R6, 0x1, -R0 ;  /* 0x0000000106067824 */ /* 0x020fe200078e0a00 */
[----:B------:R-:W-:Y:S01]  /*ec60*/  BSSY B7, `(.L_x_5357) ;  /* 0x00004ed000077945 */ /* 0x000fe20003800000 */
[----:B------:R-:W4:Y:S02]  /*ec70*/  LDC R0, c[0x0][0x448] ;  /* 0x00011200ff007b82 */ /* 0x000f240000000800 */
[----:B----4-:R-:W-:Y:S01]  /*ec80*/  ISETP.NE.AND P0, PT, R0, 0x1, PT ;  /* 0x000000010000780c */ /* 0x010fe20003f05270 */
[----:B------:R-:W-:-:S04]  /*ec90*/  IMAD.SHL.U32 R0, R17, 0x80, RZ ;  /* 0x0000008011007824 */ /* 0x000fc800078e00ff */
[----:B------:R-:W-:-:S08]  /*eca0*/  VIADD R0, R0, 0x7f ;  /* 0x0000007f00007836 */ /* 0x000fd00000000000 */
[----:B------:R-:W4:Y:S08]  /*ecb0*/  @P0 LDC R2, c[0x0][0x44c] ;  /* 0x00011300ff020b82 */ /* 0x000f300000000800 */
[----:B------:R-:W0:Y:S01]  /*ecc0*/  @P0 LDC R3, c[0x0][0x450] ;  /* 0x00011400ff030b82 */ /* 0x000e220000000800 */
[----:B----4-:R-:W-:-:S05]  /*ecd0*/  @P0 IMAD.HI.U32 R2, R0, R2, RZ ;  /* 0x0000000200020227 */ /* 0x010fca00078e00ff */
[----:B0-----:R-:W-:Y:S01]  /*ece0*/  @P0 SHF.R.U32.HI R0, RZ, R3, R2 ;  /* 0x00000003ff000219 */ /* 0x001fe20000011602 */
        /* <DEDUP_REMOVED lines=12> */
[----:B0-----:R-:W-:Y:S05]  /*edb0*/  @P0 BRA `(.L_x_5358) ;  /* 0x0000000000440947 */ /* 0x001fea0003800000 */
[----:B------:R-:W0:Y:S02]  /*edc0*/  S2R R4, SR_TID.X ;  /* 0x0000000000047919 */ /* 0x000e240000002100 */
[----:B0-----:R-:W-:-:S04]  /*edd0*/  LOP3.LUT R4, R4, 0x7f, RZ, 0xc0, !PT ;  /* 0x0000007f04047812 */ /* 0x001fc800078ec0ff */
[----:B------:R-:W-:-:S13]  /*ede0*/  ISETP.NE.AND P0, PT, R4, RZ, PT ;  /* 0x000000ff0400720c */ /* 0x000fda0003f05270 */
[----:B------:R-:W-:Y:S05]  /*edf0*/  @P0 BRA `(.L_x_5359) ;  /* 0x0000004c004c0947 */ /* 0x000fea0003800000 */
[----:B------:R-:W0:Y:S01]  /*ee00*/  S2R R3, SR_LANEID ;  /* 0x0000000000037919 */ /* 0x000e220000000000 */
[----:B------:R-:W-:Y:S02]  /*ee10*/  VOTEU.ANY UR4, UPT, PT ;  /* 0x0000000000047886 */ /* 0x000fe400038e0100 */
[----:B------:R-:W0:Y:S08]  /*ee20*/  FLO.U32 R0, UR4 ;  /* 0x0000000400007d00 */ /* 0x000e3000080e0000 */
[----:B------:R-:W4:Y:S01]  /*ee30*/  POPC R5, UR4 ;  /* 0x0000000400057d09 */ /* 0x000f220008000000 */
[----:B0-----:R-:W-:-:S02]  /*ee40*/  ISETP.EQ.U32.AND P0, PT, R0, R3, PT ;  /* 0x000000030000720c */ /* 0x001fc40003f02070 */
[----:B------:R-:W4:Y:S11]  /*ee50*/  LDC.64 R2, c[0x0][0xd60] ;  /* 0x00035800ff027b82 */ /* 0x000f360000000a00 */
[----:B----4-:R-:W4:Y:S01]  /*ee60*/  @P0 ATOMG.E.ADD.STRONG.GPU PT, R3, desc[UR38][R2.64], R5 ;  /* 0x00000005020309a8 */ /* 0x010f2200081ee1e6 */
[----:B------:R-:W0:Y:S02]  /*ee70*/  S2R R4, SR_LTMASK ;  /* 0x0000000000047919 */ /* 0x000e240000003900 */
[----:B0-----:R-:W-:-:S04]  /*ee80*/  LOP3.LUT R4, R4, UR4, RZ, 0xc0, !PT ;  /* 0x0000000404047c12 */ /* 0x001fc8000f8ec0ff */
[----:B---3--:R-:W0:Y:S01]  /*ee90*/  POPC R7, R4 ;  /* 0x0000000400077309 */ /* 0x008e220000000000 */
[----:B----4-:R-:W0:Y:S02]  /*eea0*/  SHFL.IDX PT, R0, R3, R0, 0x1f ;  /* 0x00001f0003007589 */ /* 0x010e2400000e0000 */
[----:B0-----:R-:W-:Y:S01]  /*eeb0*/  IADD3 R16, R0, UR40, R7 ;  /* 0x0000002800107c10 */ /* 0x001fe2000fffe007 */
[----:B------:R-:W-:Y:S06]  /*eec0*/  BRA `(.L_x_5359) ;  /* 0x0000004c00187947 */ /* 0x000fec0003800000 */
.L_x_5358:
        /* <DEDUP_REMOVED lines=13> */
[----:B---3--:R-:W-:-:S02]  /*efa0*/  IMAD.U32 R7, RZ, RZ, UR9 ;  /* 0x00000009ff077e24 */ /* 0x008fc4000f8e00ff */
[----:B------:R-:W-:Y:S02]  /*efb0*/  IMAD.U32 R10, RZ, RZ, UR4 ;  /* 0x00000004ff0a7e24 */ /* 0x000fe4000f8e00ff */
[----:B------:R-:W-:Y:S02]  /*efc0*/  IMAD.U32 R11, RZ, RZ, UR5 ;  /* 0x00000005ff0b7e24 */ /* 0x000fe4000f8e00ff */
[----:B------:R-:W-:Y:S02]  /*efd0*/  IMAD.MOV.U32 R8, RZ, RZ, 0x70 ;  /* 0x00000070ff087424 */ /* 0x000fe400078e00ff */
[----:B------:R-:W-:Y:S02]  /*efe0*/  IMAD.MOV.U32 R12, RZ, RZ, 0x1 ;  /* 0x00000001ff0c7424 */ /* 0x000fe400078e00ff */
[----:B------:R-:W-:-:S07]  /*eff0*/  IMAD.MOV.U32 R13, RZ, RZ, RZ ;  /* 0x000000ffff0d7224 */ /* 0x000fce00078e00ff */
[----:B------:R-:W-:-:S07]  /*f000*/  LEPC R20, `(.L_x_5361) ;  /* 0x000000001014794e */ /* 0x000fce0000000000 */
[----:B012---:R-:W-:Y:S05]  /*f010*/  CALL.ABS.NOINC R2 ;  /* 0x0000000002007343 */ /* 0x007fea0003c00000 */
.L_x_5361:
[----:B------:R-:W-:Y:S05]  /*f020*/  BSYNC B6 ;  /* 0x0000000000067941 */ /* 0x000fea0003800000 */
.L_x_5360:
        /* <DEDUP_REMOVED lines=13> */
[----:B---3--:R-:W-:-:S02]  /*f100*/  IMAD.U32 R7, RZ, RZ, UR9 ;  /* 0x00000009ff077e24 */ /* 0x008fc4000f8e00ff */
[----:B------:R-:W-:Y:S02]  /*f110*/  IMAD.U32 R10, RZ, RZ, UR4 ;  /* 0x00000004ff0a7e24 */ /* 0x000fe4000f8e00ff */
[----:B------:R-:W-:Y:S02]  /*f120*/  IMAD.U32 R11, RZ, RZ, UR5 ;  /* 0x00000005ff0b7e24 */ /* 0x000fe4000f8e00ff */
[----:B------:R-:W-:Y:S02]  /*f130*/  IMAD.MOV.U32 R8, RZ, RZ, 0x70 ;  /* 0x00000070ff087424 */ /* 0x000fe400078e00ff */
[----:B------:R-:W-:Y:S02]  /*f140*/  IMAD.MOV.U32 R12, RZ, RZ, 0x1 ;  /* 0x00000001ff0c7424 */ /* 0x000fe400078e00ff */
[----:B0-----:R-:W-:-:S07]  /*f150*/  IMAD.MOV.U32 R13, RZ, RZ, RZ ;  /* 0x000000ffff0d7224 */ /* 0x001fce00078e00ff */
[----:B------:R-:W-:-:S07]  /*f160*/  LEPC R20, `(.L_x_5364) ;  /* 0x000000001014794e */ /* 0x000fce0000000000 */
[----:B-12-4-:R-:W-:Y:S05]  /*f170*/  CALL.ABS.NOINC R2 ;  /* 0x0000000002007343 */ /* 0x016fea0003c00000 */
.L_x_5364:
        /* <DEDUP_REMOVED lines=16> */
.L_x_5363:
[----:B------:R-:W-:Y:S05]  /*f280*/  BSYNC B6 ;  /* 0x0000000000067941 */ /* 0x000fea0003800000 */
.L_x_5362:
[----:B------:R-:W4:Y:S01]  /*f290*/  LDL.LU R2, [R1] ;  /* 0x0000000001027983 */ /* 0x000f220000300800 */
[----:B------:R-:W-:-:S03]  /*f2a0*/  ULDC.64 UR4, c[0x0][0xaf0] ;  /* 0x0002bc0000047ab9 */ /* 0x000fc60000000a00 */
[----:B------:R-:W5:Y:S04]  /*f2b0*/  LDL.LU R4, [R1+0x1c] ;  /* 0x00001c0001047983 */ /* 0x000f680000300800 */
[----:B---3--:R-:W3:Y:S01]  /*f2c0*/  LDL R7, [R1+0xc] ;  /* 0x00000c0001077983 */ /* 0x008ee20000100800 */
[----:B------:R-:W-:-:S03]  /*f2d0*/  ISETP.NE.U32.AND P0, PT, RZ, UR4, PT ;  /* 0x00000004ff007c0c */ /* 0x000fc6000bf05070 */
[----:B------:R-:W2:Y:S01]  /*f2e0*/  LDL R0, [R1+0x30] ;  /* 0x0000300001007983 */ /* 0x000ea20000100800 */
[----:B------:R-:W-:-:S13]  /*f2f0*/  ISETP.NE.AND.EX P0, PT, RZ, UR5, PT, P0 ;  /* 0x00000005ff007c0c */ /* 0x000fda000bf05300 */
[----:B----4-:R-:W-:-:S04]  /*f300*/  @P0 IADD3 R2, P1, R2, UR4, RZ ;  /* 0x0000000402020c10 */ /* 0x010fc8000ff3e0ff */
[----:B-----5:R-:W-:Y:S01]  /*f310*/  @P0 IADD3.X R3, R4, UR5, RZ, P1, !PT ;  /* 0x0000000504030c10 */ /* 0x020fe20008ffe4ff */
[----:B------:R-:W-:-:S04]  /*f320*/  ULDC.64 UR4, c[0x0][0xb00] ;  /* 0x0002c00000047ab9 */ /* 0x000fc80000000a00 */
[----:B---3--:R0:W3:Y:S02]  /*f330*/  @P0 LDG.E R7, desc[UR38][R2.64] ;  /* 0x0000002602070981 */ /* 0x0080e4000c1e1900 */
[----:B0-----:R-:W0:Y:S01]  /*f340*/  LDC.64 R2, c[0x0][0x418] ;  /* 0x00010600ff027b82 */ /* 0x001e220000000a00 */
[----:B--2---:R-:W-:Y:S01]  /*f350*/  VIADD R4, R0, 0xffffffff ;  /* 0xffffffff00047836 */ /* 0x004fe20000000000 */
[----:B---3--:R-:W-:Y:S01]  /*f360*/  SHF.R.S32.HI R8, RZ, 0x1f, R7 ;  /* 0x0000001fff087819 */ /* 0x008fe20000011407 */
[----:B------:R2:W-:Y:S04]  /*f370*/  @P0 STL [R1+0xc], R7 ;  /* 0x00000c0701000387 */ /* 0x0005e80000100800 */
[----:B------:R2:W-:Y:S01]  /*f380*/  STL [R1+0x1c], R8 ;  /* 0x00001c0801007387 */ /* 0x0005e20000100800 */
[----:B0-----:R-:W-:Y:S01]  /*f390*/  LOP3.LUT P0, RZ, R2, UR4, RZ, 0xfc, !PT ;  /* 0x0000000402ff7c12 */ /* 0x001fe2000f80fcff */
[----:B------:R-:W-:-:S03]  /*f3a0*/  UMOV UR4, 0xffffffff ;  /* 0xffffffff00047882 */ /* 0x000fc60000000000 */
[----:B------:R-:W-:-:S04]  /*f3b0*/  LOP3.LUT P0, RZ, R3, UR5, RZ, 0xfc, P0 ;  /* 0x0000000503ff7c12 */ /* 0x000fc8000800fcff */
[----:B------:R-:W-:Y:S01]  /*f3c0*/  SEL R0, R7, RZ, !P0 ;  /* 0x000000ff07007207 */ /* 0x000fe20004000000 */
[----:B--2---:R-:W-:Y:S08]  /*f3d0*/  BRA.DIV UR4, `(.L_x_5365) ;  /* 0x0000005a04a07947 */ /* 0x004ff0000b800000 */
[----:B------:R-:W0:Y:S02]  /*f3e0*/  S2R R5, SR_TID.X ;  /* 0x0000000000057919 */ /* 0x000e240000002100 */
[----:B0-----:R-:W-:-:S04]  /*f3f0*/  SHF.R.U32.HI R5, RZ, 0x5, R5 ;  /* 0x00000005ff057819 */ /* 0x001fc80000011605 */
[----:B------:R-:W-:-:S05]  /*f400*/  LOP3.LUT R5, R5, 0x3, RZ, 0xc0, !PT ;  /* 0x0000000305057812 */ /* 0x000fca00078ec0ff */
[----:B------:R0:W2:Y:S02]  /*f410*/  SHFL.IDX PT, R14, R5, RZ, 0x1f ;  /* 0x00001fff050e7589 */ /* 0x0000a400000e0000 */
.L_x_5478:
        /* <DEDUP_REMOVED lines=12> */
.L_x_5481:
[----:B------:R-:W-:Y:S05]  /*f4e0*/  @!P6 BRA `(.L_x_5366) ;  /* 0x000000040014e947 */ /* 0x000fea0003800000 */
[----:B------:R-:W-:-:S04]  /*f4f0*/  ISETP.NE.U32.AND P0, PT, R2, RZ, PT ;  /* 0x000000ff0200720c */ /* 0x000fc80003f05070 */
[----:B------:R-:W-:-:S13]  /*f500*/  ISETP.NE.AND.EX P0, PT, R3, RZ, PT, P0 ;  /* 0x000000ff0300720c */ /* 0x000fda0003f05300 */
[----:B------:R-:W-:Y:S05]  /*f510*/  @!P0 BRA `(.L_x_5368) ;  /* 0x0000000000548947 */ /* 0x000fea0003800000 */
[----:B------:R-:W2:Y:S01]  /*f520*/  LDC R6, c[0x0][0x43c] ;  /* 0x00010f00ff067b82 */ /* 0x000ea20000000800 */
[----:B-1----:R-:W-:Y:S01]  /*f530*/  IMAD.MOV.U32 R9, RZ, RZ, R4 ;  /* 0x000000ffff097224 */ /* 0x002fe200078e0004 */
[----:B------:R-:W-:-:S03]  /*f540*/  ULDC.64 UR4, c[0x0][0x428] ;  /* 0x00010a0000047ab9 */ /* 0x000fc60000000a00 */
[----:B0-----:R-:W-:Y:S01]  /*f550*/  IMAD.MOV.U32 R0, RZ, RZ, R9 ;  /* 0x000000ffff007224 */ /* 0x001fe200078e0009 */
[----:B--2---:R-:W-:-:S13]  /*f560*/  ISETP.NE.AND P0, PT, R6, 0x1, PT ;  /* 0x000000010600780c */ /* 0x004fda0003f05270 */
        /* <DEDUP_REMOVED lines=16> */
.L_x_5368:
[----:B------:R-:W3:Y:S04]  /*f670*/  LDL R7, [R1+0x4] ;  /* 0x0000040001077983 */ /* 0x000ee80000100800 */
[----:B0-2---:R-:W3:Y:S04]  /*f680*/  LDL R0, [R1+0x8] ;  /* 0x0000080001007983 */ /* 0x005ee80000100800 */
[----:B------:R-:W2:Y:S01]  /*f690*/  LDL R2, [R1+0x18] ;  /* 0x0000180001027983 */ /* 0x000ea20000100800 */
[----:B---3--:R-:W-:Y:S01]  /*f6a0*/  IMAD R0, R0, 0x8, R7 ;  /* 0x0000000800007824 */ /* 0x008fe200078e0207 */
[----:B--2---:R-:W-:-:S04]  /*f6b0*/  SHF.L.U32 R2, R2, 0x1f, RZ ;  /* 0x0000001f02027819 */ /* 0x004fc800000006ff */
[----:B------:R-:W0:Y:S02]  /*f6c0*/  SYNCS.PHASECHK.TRANS64.TRYWAIT P0, [R0+URZ+0x32440], R2 ;  /* 0x03244002000075a7 */ /* 0x000e24000800017f */
[----:B0-----:R-:W-:Y:S05]  /*f6d0*/  @!P0 BRA `(.L_x_5369) ;  /* 0x0000005800348947 */ /* 0x001fea0003800000 */
.L_x_5482:
        /* <DEDUP_REMOVED lines=11> */
.L_x_5370:
        /* <DEDUP_REMOVED lines=27> */
.L_x_5366:
[----:B0-----:R-:W3:Y:S04]  /*f940*/  LDL R0, [R1+0x4] ;  /* 0x0000040001007983 */ /* 0x001ee80000100800 */
        /* <DEDUP_REMOVED lines=16> */
[----:B0-----:R-:W-:-:S05]  /*fa50*/  SHF.R.S32.HI R0, RZ, 0x1f, R18 ;  /* 0x0000001fff007819 */ /* 0x001fca0000011412 */
        /* <DEDUP_REMOVED lines=18> */
[----:B01----:R-:W-:Y:S05]  /*fb80*/  CALL.ABS.NOINC R2 ;  /* 0x0000000002007343 */ /* 0x003fea0003c00000 */
.L_x_5372:
[----:B------:R-:W-:Y:S05]  /*fb90*/  BSYNC B6 ;  /* 0x0000000000067941 */ /* 0x000fea0003800000 */
.L_x_5371:
[----:B------:R-:W3:Y:S01]  /*fba0*/  LDL R4, [R1+0x40] ;  /* 0x0000400001047983 */ /* 0x000ee20000100800 */
[----:B------:R-:W0:Y:S01]  /*fbb0*/  LDC R7, c[0x0][0x448] ;  /* 0x00011200ff077b82 */ /* 0x000e220000000800 */
[----:B------:R-:W-:Y:S01]  /*fbc0*/  ULDC.64 UR4, c[0x0][0x298] ;  /* 0x0000a60000047ab9 */ /* 0x000fe20000000a00 */
[----:B------:R-:W-:Y:S01]  /*fbd0*/  ULDC.64 UR6, c[0x0][0x280] ;  /* 0x0000a00000067ab9 */ /* 0x000fe20000000a00 */
[----:B------:R-:W4:Y:S04]  /*fbe0*/  LDL R10, [R1+0x28] ;  /* 0x00002800010a7983 */ /* 0x000f280000100800 */
[----:B-1----:R-:W4:Y:S01]  /*fbf0*/  LDL R9, [R1+0x4c] ;  /* 0x00004c0001097983 */ /* 0x002f220000100800 */
[----:B--2---:R-:W1:Y:S01]  /*fc00*/  S2R R2, SR_TID.X ;  /* 0x0000000000027919 */ /* 0x004e620000002100 */
[----:B------:R-:W2:Y:S02]  /*fc10*/  S2R R0, SR_TID.X ;  /* 0x0000000000007919 */ /* 0x000ea40000002100 */
[----:B------:R-:W4:Y:S04]  /*fc20*/  LDL R8, [R1+0x50] ;  /* 0x0000500001087983 */ /* 0x000f280000100800 */
[----:B------:R-:W4:Y:S01]  /*fc30*/  LDL R6, [R1+0x38] ;  /* 0x0000380001067983 */ /* 0x000f220000100800 */
[----:B0-----:R-:W-:-:S13]  /*fc40*/  ISETP.NE.AND P0, PT, R7, 0x1, PT ;  /* 0x000000010700780c */ /* 0x001fda0003f05270 */
[----:B------:R-:W0:Y:S01]  /*fc50*/  @P0 LDC R3, c[0x0][0x450] ;  /* 0x00011400ff030b82 */ /* 0x000e220000000800 */
[----:B-1----:R-:W-:-:S04]  /*fc60*/  LOP3.LUT R2, R2, 0x7f, RZ, 0xc0, !PT ;  /* 0x0000007f02027812 */ /* 0x002fc800078ec0ff */
[----:B------:R-:W-:Y:S01]  /*fc70*/  SHF.R.U32.HI R2, RZ, 0x3, R2 ;  /* 0x00000003ff027819 */ /* 0x000fe20000011602 */
[----:B--2---:R-:W-:-:S05]  /*fc80*/  IMAD.SHL.U32 R0, R0, 0x10, RZ ;  /* 0x0000001000007824 */ /* 0x004fca00078e00ff */
[----:B------:R-:W-:Y:S02]  /*fc90*/  LOP3.LUT R0, R2, 0x70, R0, 0xf8, !PT ;  /* 0x0000007002007812 */ /* 0x000fe400078ef800 */
[----:B------:R-:W1:Y:S03]  /*fca0*/  @P0 LDC R2, c[0x0][0x44c] ;  /* 0x00011300ff020b82 */ /* 0x000e660000000800 */
[----:B------:R-:W-:-:S04]  /*fcb0*/  IMAD R5, R17, 0x80, R0 ;  /* 0x0000008011057824 */ /* 0x000fc800078e0200 */
[----:B------:R-:W-:Y:S01]  /*fcc0*/  IMAD.MOV.U32 R0, RZ, RZ, R5 ;  /* 0x000000ffff007224 */ /* 0x000fe200078e0005 */
[----:B------:R2:W-:Y:S01]  /*fcd0*/  STL [R1+0x24], R5 ;  /* 0x0000240501007387 */ /* 0x0005e20000100800 */
[----:B-1----:R-:W-:-:S05]  /*fce0*/  @P0 IMAD.HI.U32 R2, R5, R2, RZ ;  /* 0x0000000205020227 */ /* 0x002fca00078e00ff */
[----:B0-----:R-:W-:Y:S01]  /*fcf0*/  @P0 SHF.R.U32.HI R0, RZ, R3, R2 ;  /* 0x00000003ff000219 */ /* 0x001fe20000011602 */
[----:B---3--:R-:W-:-:S04]  /*fd00*/  IMAD R2, R4, UR4, RZ ;  /* 0x0000000404027c24 */ /* 0x008fc8000f8e02ff */
[C---:B----4-:R-:W-:Y:S02]  /*fd10*/  IMAD R4, R10.reuse, UR5, R2 ;  /* 0x000000050a047c24 */ /* 0x050fe4000f8e0202 */
        /* <DEDUP_REMOVED lines=26> */
[----:B--2---:R-:W-:Y:S01]  /*fec0*/  IMAD.WIDE.U32 R4, R0, UR4, R2 ;  /* 0x0000000400047c25 */ /* 0x004fe2000f8e0002 */
        /* <DEDUP_REMOVED lines=12> */
[----:B------:R-:W-:-:S03]  /*ff90*/  IMAD R17, R17, 0x80, R8 ;  /* 0x0000008011117824 */ /* 0x000fc600078e0208 */
[----:B------:R-:W0:Y:S01]  /*ffa0*/  SHFL.IDX PT, R5, R3, RZ, 0x181f ;  /* 0x00181fff03057589 */ /* 0x000e2200000e0000 */
[----:B------:R-:W-:-:S03]  /*ffb0*/  VIADD R8, R17, 0x10 ;  /* 0x0000001011087836 */ /* 0x000fc60000000000 */
[----:B------:R-:W-:Y:S04]  /*ffc0*/  SHFL.IDX PT, R6, R3, 0x1, 0x181f ;  /* 0x00381f0003067f89 */ /* 0x000fe800000e0000 */
[----:B------:R1:W-:Y:S01]  /*ffd0*/  STL [R1+0x3c], R8 ;  /* 0x00003c0801007387 */ /* 0x0003e20000100800 */
[----:B--2---:R-:W-:-:S03]  /*ffe0*/  IMAD R2, R4, R7, RZ ;  /* 0x0000000704027224 */ /* 0x004fc600078e02ff */
[----:B------:R-:W2:Y:S02]  /*fff0*/  SHFL.IDX PT, R4, R0, RZ, 0x181f ;  /* 0x00181fff00047589 */ /* 0x000ea400000e0000 */
[CC--:B------:R-:W-:Y:S02]  /*10000*/  ISETP.GE.AND P1, PT, R17.reuse, R2.reuse, PT ;  /* 0x000000021100720c */ /* 0x0c0fe40003f26270 */
[----:B------:R-:W3:Y:S01]  /*10010*/  SHFL.IDX PT, R7, R0, 0x1, 0x181f ;  /* 0x00381f0000077f89 */ /* 0x000ee200000e0000 */
[----:B------:R-:W-:Y:S01]  /*10020*/  ISETP.GE.AND P2, PT, R8, R2, PT ;  /* 0x000000020800720c */ /* 0x000fe20003f46270 */
[----:B-1----:R-:W-:-:S05]  /*10030*/  VIADD R8, R17, 0x20 ;  /* 0x0000002011087836 */ /* 0x002fca0000000000 */
[----:B------:R-:W-:Y:S04]  /*10040*/  STL [R1+0x48], R8 ;  /* 0x0000480801007387 */ /* 0x000fe80000100800 */
[----:B0-----:R-:W-:-:S05]  /*10050*/  @!P1 LEA R5, P3, R10, R5, 0x1 ;  /* 0x000000050a059211 */ /* 0x001fca00078608ff */
[----:B--2---:R-:W-:-:S05]  /*10060*/  @!P1 IMAD.X R4, RZ, RZ, R4, P3 ;  /* 0x000000ffff049224 */ /* 0x004fca00018e0604 */
[----:B------:R-:W-:-:S04]  /*10070*/  @!P1 LOP3.LUT R5, R5, R4, RZ, 0x3c, !PT ;  /* 0x0000000405059212 */ /* 0x000fc800078e3cff */
[----:B------:R-:W-:-:S04]  /*10080*/  @!P1 LOP3.LUT R4, R5, R4, RZ, 0x3c, !PT ;  /* 0x0000000405049212 */ /* 0x000fc800078e3cff */
[----:B------:R-:W-:-:S05]  /*10090*/  @!P1 LOP3.LUT R5, R5, R4, RZ, 0x3c, !PT ;  /* 0x0000000405059212 */ /* 0x000fca00078e3cff */
[----:B-----5:R0:W-:Y:S02]  /*100a0*/  @!P1 LDGSTS.E.BYPASS.LTC128B.128 [R9+0x18400], desc[UR38][R4.64], !P0 ;  /* 0x1840000004099fae */ /* 0x0201e4000c101d66 */
[----:B0-----:R-:W-:Y:S02]  /*100b0*/  @!P2 LEA R5, P1, R10, R6, 0x1 ;  /* 0x000000060a05a211 */ /* 0x001fe400078208ff */
        /* <DEDUP_REMOVED lines=60> */
.L_x_5499:
[----:B------:R2:W5:Y:S01]  /*10480*/  LDL R8, [R1+0x4] ;  /* 0x0000040001087983 */ /* 0x0005620000100800 */
[----:B01----:R-:W-:-:S05]  /*10490*/  VIADD R4, R17, 0x70 ;  /* 0x0000007011047836 */ /* 0x003fca0000000000 */
        /* <DEDUP_REMOVED lines=10> */
.L_x_5374:
[----:B--2---:R-:W2:Y:S01]  /*10540*/  LDL R2, [R1+0x4] ;  /* 0x0000040001027983 */ /* 0x004ea20000100800 */
        /* <DEDUP_REMOVED lines=37> */
.L_x_5376:
[----:B------:R-:W-:Y:S05]  /*107a0*/  BSYNC B6 ;  /* 0x0000000000067941 */ /* 0x000fea0003800000 */
.L_x_5375:
        /* <DEDUP_REMOVED lines=134> */
.L_x_5517:
        /* <DEDUP_REMOVED lines=14> */
.L_x_5379:
[----:B------:R-:W-:Y:S05]  /*110f0*/  BSYNC B0 ;  /* 0x0000000000007941 */ /* 0x000fea0003800000 */
.L_x_5378:
[----:B------:R3:W5:Y:S01]  /*11100*/  LDL R7, [R1+0x4] ;  /* 0x0000040001077983 */ /* 0x0007620000100800 */
[----:B------:R-:W-:Y:S01]  /*11110*/  PLOP3.LUT P0, PT, PT, PT, PT, 0x80, 0x0 ;  /* 0x000000000000781c */ /* 0x000fe20003f0f070 */
[----:B------:R-:W-:-:S12]  /*11120*/  NOP ;  /* 0x0000000000007918 */ /* 0x000fd80000000000 */
.L_x_5380:
        /* <DEDUP_REMOVED lines=19> */
.L_x_5518:
[----:B------:R-:W-:Y:S05]  /*11260*/  BSYNC B0 ;  /* 0x0000000000007941 */ /* 0x000fea0003800000 */
.L_x_5381:
        /* <DEDUP_REMOVED lines=16> */
.L_x_5519:
[----:B------:R-:W-:Y:S05]  /*11370*/  BSYNC B1 ;  /* 0x0000000000017941 */ /* 0x000fea0003800000 */
.L_x_5385:
        /* <DEDUP_REMOVED lines=9> */
.L_x_5388:
[----:B------:R-:W-:Y:S05]  /*11410*/  BSYNC B1 ;  /* 0x0000000000017941 */ /* 0x000fea0003800000 */
.L_x_5387:
        /* <DEDUP_REMOVED lines=14> */
.L_x_5389:
        /* <DEDUP_REMOVED lines=16> */
.L_x_5390:
        /* <DEDUP_REMOVED lines=16> */
.L_x_5391:
        /* <DEDUP_REMOVED lines=16> */
.L_x_5392:
        /* <DEDUP_REMOVED lines=11> */
.L_x_5384:
[----:B------:R-:W-:Y:S05]  /*118b0*/  BSYNC B0 ;  /* 0x0000000000007941 */ /* 0x000fea0003800000 */
.L_x_5383:
[----:B------:R-:W4:Y:S01]  /*118c0*/  LDL R4, [R1+0x30] ;  /* 0x0000300001047983 */ /* 0x000f220000100800 */
[----:B------:R-:W-:Y:S01]  /*118d0*/  BSSY B0, `(.L_x_5393) ;  /* 0x000020a000007945 */ /* 0x000fe20003800000 */
[----:B----4-:R-:W-:-:S13]  /*118e0*/  ISETP.GE.AND P0, PT, R4, 0x2, PT ;  /* 0x000000020400780c */ /* 0x010fda0003f06270 */
[----:B------:R-:W-:Y:S05]  /*118f0*/  @!P0 BRA `(.L_x_5394) ;  /* 0x00000020001c8947 */ /* 0x000fea0003800000 */
[C---:B------:R-:W-:Y:S01]  /*11900*/  LOP3.LUT R0, R4.reuse, 0x1, RZ, 0xc0, !PT ;  /* 0x0000000104007812 */ /* 0x040fe200078ec0ff */
[----:B------:R-:W-:Y:S01]  /*11910*/  VIADD R4, R4, 0xfffffffe ;  /* 0xfffffffe04047836 */ /* 0x000fe20000000000 */
[----:B------:R-:W-:Y:S02]  /*11920*/  BSSY B2, `(.L_x_5395) ;  /* 0x00000b0000027945 */ /* 0x000fe40003800000 */
[----:B------:R-:W-:Y:S01]  /*11930*/  ISETP.NE.U32.AND P0, PT, R0, 0x1, PT ;  /* 0x000000010000780c */ /* 0x000fe20003f05070 */
[----:B------:R-:W-:-:S12]  /*11940*/  IMAD.MOV.U32 R0, RZ, RZ, R4 ;  /* 0x000000ffff007224 */ /* 0x000fd800078e0004 */
[----:B------:R-:W-:Y:S05]  /*11950*/  @!P0 BRA `(.L_x_5396) ;  /* 0x0000000800b08947 */ /* 0x000fea0003800000 */
[----:B--2---:R-:W2:Y:S04]  /*11960*/  LDL R6, [R1+0x14] ;  /* 0x0000140001067983 */ /* 0x004ea80000100800 */
[----:B------:R-:W4:Y:S04]  /*11970*/  LDL.LU R5, [R1+0x8] ;  /* 0x0000080001057983 */ /* 0x000f280000300800 */
[----:B------:R-:W3:Y:S01]  /*11980*/  LDL.LU R8, [R1+0x18] ;  /* 0x0000180001087983 */ /* 0x000ee20000300800 */
        /* <DEDUP_REMOVED lines=15> */
[----:B-----5:R-:W2:Y:S01]  /*11a80*/  LDL R7, [R1+0x1c] ;  /* 0x00001c0001077983 */ /* 0x020ea20000100800 */
        /* <DEDUP_REMOVED lines=19> */
.L_x_5399:
        /* <DEDUP_REMOVED lines=9> */
.L_x_5520:
[----:B------:R-:W-:Y:S05]  /*11c50*/  BSYNC B3 ;  /* 0x0000000000037941 */ /* 0x000fea0003800000 */
.L_x_5400:
        /* <DEDUP_REMOVED lines=9> */
.L_x_5403:
[----:B------:R-:W-:Y:S05]  /*11cf0*/  BSYNC B3 ;  /* 0x0000000000037941 */ /* 0x000fea0003800000 */
.L_x_5402:
[----:B-----5:R-:W2:Y:S04]  /*11d00*/  LDL R7, [R1+0x4] ;  /* 0x0000040001077983 */ /* 0x020ea80000100800 */
        /* <DEDUP_REMOVED lines=13> */
.L_x_5404:
        /* <DEDUP_REMOVED lines=14> */
.L_x_5521:
[----:B------:R-:W-:Y:S05]  /*11ec0*/  BSYNC B3 ;  /* 0x0000000000037941 */ /* 0x000fea0003800000 */
.L_x_5405:
        /* <DEDUP_REMOVED lines=11> */
.L_x_5408:
[----:B------:R-:W-:Y:S05]  /*11f80*/  BSYNC B3 ;  /* 0x0000000000037941 */ /* 0x000fea0003800000 */
.L_x_5407:
        /* <DEDUP_REMOVED lines=11> */
.L_x_5409:
        /* <DEDUP_REMOVED lines=16> */
.L_x_5410:
        /* <DEDUP_REMOVED lines=16> */
.L_x_5411:
        /* <DEDUP_REMOVED lines=16> */
.L_x_5412:
        /* <DEDUP_REMOVED lines=11> */
.L_x_5398:
[----:B------:R-:W-:Y:S05]  /*123f0*/  BSYNC B1 ;  /* 0x0000000000017941 */ /* 0x000fea0003800000 */
.L_x_5397:
[----:B------:R-:W2:Y:S02]  /*12400*/  LDL.LU R5, [R1+0x30] ;  /* 0x0000300001057983 */ /* 0x000ea40000300800 */
[----:B--2---:R-:W-:-:S07]  /*12410*/  VIADD R0, R5, 0xfffffffd ;  /* 0xfffffffd05007836 */ /* 0x004fce0000000000 */
.L_x_5396:
[----:B------:R-:W-:Y:S05]  /*12420*/  BSYNC B2 ;  /* 0x0000000000027941 */ /* 0x000fea0003800000 */
.L_x_5395:
[----:B------:R-:W-:-:S13]  /*12430*/  ISETP.NE.AND P0, PT, R4, RZ, PT ;  /* 0x000000ff0400720c */ /* 0x000fda0003f05270 */
[----:B------:R-:W-:Y:S05]  /*12440*/  @!P0 BRA `(.L_x_5394) ;  /* 0x0000001400488947 */ /* 0x000fea0003800000 */
.L_x_5445:
[----:B------:R-:W4:Y:S04]  /*12450*/  LDL R4, [R1+0x14] ;  /* 0x0000140001047983 */ /* 0x000f280000100800 */
[----:B------:R-:W2:Y:S04]  /*12460*/  LDL.LU R3, [R1+0x8] ;  /* 0x0000080001037983 */ /* 0x000ea80000300800 */
[----:B------:R-:W3:Y:S01]  /*12470*/  LDL.LU R2, [R1+0x18] ;  /* 0x0000180001027983 */ /* 0x000ee20000300800 */
[----:B------:R-:W-:Y:S05]  /*12480*/  YIELD ;  /* 0x0000000000007946 */ /* 0x000fea0003800000 */
[----:B------:R-:W-:Y:S01]  /*12490*/  BSSY B1, `(.L_x_5413) ;  /* 0x00000a2000017945 */ /* 0x000fe20003800000 */
[----:B----4-:R-:W-:Y:S01]  /*124a0*/  LOP3.LUT P1, RZ, R4, 0x1, RZ, 0xc0, !PT ;  /* 0x0000000104ff7812 */ /* 0x010fe2000782c0ff */
[----:B--2--5:R-:W-:-:S05]  /*124b0*/  VIADD R7, R3, 0x1 ;  /* 0x0000000103077836 */ /* 0x024fca0000000000 */
[----:B------:R-:W-:-:S04]  /*124c0*/  ISETP.NE.AND P0, PT, R7, 0x2, PT ;  /* 0x000000020700780c */ /* 0x000fc80003f05270 */
[----:B------:R-:W-:Y:S02]  /*124d0*/  SEL R6, RZ, 0x1, P0 ;  /* 0x00000001ff067807 */ /* 0x000fe40000000000 */
[----:B------:R-:W-:Y:S02]  /*124e0*/  SEL R7, R7, RZ, P0 ;  /* 0x000000ff07077207 */ /* 0x000fe40000000000 */
[----:B---3--:R-:W-:Y:S01]  /*124f0*/  LOP3.LUT R6, R2, R6, RZ, 0x3c, !PT ;  /* 0x0000000602067212 */ /* 0x008fe200078e3cff */
[----:B------:R-:W-:Y:S06]  /*12500*/  @!P1 BRA `(.L_x_5414) ;  /* 0x0000000800689947 */ /* 0x000fec0003800000 */
[----:B------:R-:W-:Y:S01]  /*12510*/  ULDC.64 UR4, c[0x0][0x418] ;  /* 0x0001060000047ab9 */ /* 0x000fe20000000a00 */
[----:B0-----:R-:W-:Y:S01]  /*12520*/  IMAD.MOV.U32 R8, RZ, RZ, R0 ;  /* 0x000000ffff087224 */ /* 0x001fe200078e0000 */
        /* <DEDUP_REMOVED lines=23> */
.L_x_5415:
        /* <DEDUP_REMOVED lines=9> */
.L_x_5522:
[----:B------:R-:W-:Y:S05]  /*12730*/  BSYNC B2 ;  /* 0x0000000000027941 */ /* 0x000fea0003800000 */
.L_x_5416:
        /* <DEDUP_REMOVED lines=9> */
.L_x_5419:
[----:B------:R-:W-:Y:S05]  /*127d0*/  BSYNC B2 ;  /* 0x0000000000027941 */ /* 0x000fea0003800000 */
.L_x_5418:
        /* <DEDUP_REMOVED lines=13> */
.L_x_5420:
        /* <DEDUP_REMOVED lines=14> */
.L_x_5523:
[----:B------:R-:W-:Y:S05]  /*12990*/  BSYNC B2 ;  /* 0x0000000000027941 */ /* 0x000fea0003800000 */
.L_x_5421:
        /* <DEDUP_REMOVED lines=11> */
.L_x_5424:
[----:B------:R-:W-:Y:S05]  /*12a50*/  BSYNC B2 ;  /* 0x0000000000027941 */ /* 0x000fea0003800000 */
.L_x_5423:
        /* <DEDUP_REMOVED lines=10> */
.L_x_5425:
        /* <DEDUP_REMOVED lines=16> */
.L_x_5426:
        /* <DEDUP_REMOVED lines=16> */
.L_x_5427:
        /* <DEDUP_REMOVED lines=16> */
.L_x_5428:
        /* <DEDUP_REMOVED lines=11> */
.L_x_5414:
[----:B------:R-:W-:Y:S05]  /*12eb0*/  BSYNC B1 ;  /* 0x0000000000017941 */ /* 0x000fea0003800000 */
.L_x_5413:
[----:B------:R-:W2:Y:S01]  /*12ec0*/  LDL R2, [R1+0x14] ;  /* 0x0000140001027983 */ /* 0x000ea20000100800 */
[----:B------:R-:W-:Y:S01]  /*12ed0*/  VIADD R7, R7, 0x1 ;  /* 0x0000000107077836 */ /* 0x000fe20000000000 */
[----:B------:R-:W-:Y:S04]  /*12ee0*/  BSSY B1, `(.L_x_5429) ;  /* 0x00000a5000017945 */ /* 0x000fe80003800000 */
[----:B------:R-:W-:-:S04]  /*12ef0*/  ISETP.NE.AND P0, PT, R7, 0x2, PT ;  /* 0x000000020700780c */ /* 0x000fc80003f05270 */
[----:B0-----:R-:W-:Y:S02]  /*12f00*/  SEL R9, R7, RZ, P0 ;  /* 0x000000ff07097207 */ /* 0x001fe40000000000 */
        /* <DEDUP_REMOVED lines=31> */
.L_x_5431:
        /* <DEDUP_REMOVED lines=9> */
.L_x_5524:
[----:B------:R-:W-:Y:S05]  /*13190*/  BSYNC B2 ;  /* 0x0000000000027941 */ /* 0x000fea0003800000 */
.L_x_5432:
        /* <DEDUP_REMOVED lines=9> */
.L_x_5435:
[----:B------:R-:W-:Y:S05]  /*13230*/  BSYNC B2 ;  /* 0x0000000000027941 */ /* 0x000fea0003800000 */
.L_x_5434:
        /* <DEDUP_REMOVED lines=14> */
.L_x_5436:
        /* <DEDUP_REMOVED lines=14> */
.L_x_5525:
[----:B------:R-:W-:Y:S05]  /*13400*/  BSYNC B2 ;  /* 0x0000000000027941 */ /* 0x000fea0003800000 */
.L_x_5437:
        /* <DEDUP_REMOVED lines=11> */
.L_x_5440:
[----:B------:R-:W-:Y:S05]  /*134c0*/  BSYNC B2 ;  /* 0x0000000000027941 */ /* 0x000fea0003800000 */
.L_x_5439:
        /* <DEDUP_REMOVED lines=11> */
.L_x_5441:
        /* <DEDUP_REMOVED lines=16> */
.L_x_5442:
        /* <DEDUP_REMOVED lines=16> */
.L_x_5443:
        /* <DEDUP_REMOVED lines=16> */
.L_x_5444:
        /* <DEDUP_REMOVED lines=11> */
.L_x_5430:
[----:B------:R-:W-:Y:S05]  /*13930*/  BSYNC B1 ;  /* 0x0000000000017941 */ /* 0x000fea0003800000 */
.L_x_5429:
[C---:B------:R-:W-:Y:S01]  /*13940*/  ISETP.GT.AND P0, PT, R0.reuse, 0x1, PT ;  /* 0x000000010000780c */ /* 0x040fe20003f04270 */
[----:B------:R-:W-:-:S12]  /*13950*/  VIADD R0, R0, 0xfffffffe ;  /* 0xfffffffe00007836 */ /* 0x000fd80000000000 */
[----:B------:R-:W-:Y:S05]  /*13960*/  @P0 BRA `(.L_x_5445) ;  /* 0xffffffe800b80947 */ /* 0x000fea000383ffff */
.L_x_5394:
[----:B------:R-:W-:Y:S05]  /*13970*/  BSYNC B0 ;  /* 0x0000000000007941 */ /* 0x000fea0003800000 */
.L_x_5393:
        /* <DEDUP_REMOVED lines=21> */
[----:B-----5:R-:W1:Y:S01]  /*13ad0*/  POPC R7, R6 ;  /* 0x0000000600077309 */ /* 0x020e620000000000 */
[----:B--2---:R-:W1:Y:S02]  /*13ae0*/  SHFL.IDX PT, R4, R3, R4, 0x1f ;  /* 0x00001f0403047589 */ /* 0x004e6400000e0000 */
[----:B-1----:R-:W-:-:S07]  /*13af0*/  IADD3 R16, R4, UR40, R7 ;  /* 0x0000002804107c10 */ /* 0x002fce000fffe007 */
.L_x_5447:
[----:B------:R-:W-:Y:S05]  /*13b00*/  BSYNC B0 ;  /* 0x0000000000007941 */ /* 0x000fea0003800000 */
.L_x_5446:
[----:B------:R-:W-:-:S05]  /*13b10*/  SEL R0, R0, RZ, P0 ;  /* 0x000000ff00007207 */ /* 0x000fca0000000000 */
[----:B------:R2:W-:Y:S02]  /*13b20*/  STL [R1+0x8], R0 ;  /* 0x0000080001007387 */ /* 0x0005e40000100800 */
.L_x_5359:
[----:B------:R-:W-:Y:S05]  /*13b30*/  BSYNC B7 ;  /* 0x0000000000077941 */ /* 0x000fea0003800000 */
.L_x_5357:
        /* <DEDUP_REMOVED lines=13> */
.L_x_5448:
        /* <DEDUP_REMOVED lines=36> */
.L_x_5535:
[----:B------:R-:W-:Y:S02]  /*13e50*/  ULDC UR4, c[0x0][0xd38] ;  /* 0x00034e0000047ab9 */ /* 0x000fe40000000800 */
[----:B------:R-:W-:-:S04]  /*13e60*/  IMAD.U32 R4, RZ, RZ, UR4 ;  /* 0x00000004ff047e24 */ /* 0x000fc8000f8e00ff */
[----:B--2---:R-:W-:-:S04]  /*13e70*/  IMAD R16, R16, R4, RZ ;  /* 0x0000000410107224 */ /* 0x004fc800078e02ff */
[----:B------:R-:W-:-:S05]  /*13e80*/  IMAD.IADD R5, R5, 0x1, R16 ;  /* 0x0000000105057824 */ /* 0x000fca00078e0210 */
[----:B------:R-:W-:-:S13]  /*13e90*/  ISETP.GT.AND P6, PT, R5, R0, PT ;  /* 0x000000000500720c */ /* 0x000fda0003fc4270 */
[----:B------:R-:W-:Y:S05]  /*13ea0*/  @P6 BRA `(.L_x_5451) ;  /* 0x00000000009c6947 */ /* 0x000fea0003800000 */
.L_x_5456:
[----:B-1----:R-:W1:Y:S01]  /*13eb0*/  LDC R3, c[0x0][0xd3c] ;  /* 0x00034f00ff037b82 */ /* 0x002e620000000800 */
        /* <DEDUP_REMOVED lines=13> */
.L_x_5454:
[----:B------:R-:W-:Y:S05]  /*13f90*/  BSYNC B0 ;  /* 0x0000000000007941 */ /* 0x000fea0003800000 */
.L_x_5453:
[----:B------:R-:W-:-:S03]  /*13fa0*/  UMOV UR4, 0xffffffff ;  /* 0xffffffff00047882 */ /* 0x000fc60000000000 */
[----:B------:R-:W-:Y:S05]  /*13fb0*/  BRA.DIV UR4, `(.L_x_5455) ;  /* 0x0000003204007947 */ /* 0x000fea000b800000 */
[----:B-----5:R-:W1:Y:S02]  /*13fc0*/  SHFL.UP PT, R14, R2, 0x1, RZ ;  /* 0x04200000020e7989 */ /* 0x020e6400000e00ff */
        /* <DEDUP_REMOVED lines=15> */
.L_x_5543:
[----:B------:R-:W-:Y:S02]  /*140c0*/  ULDC UR4, c[0x0][0xd38] ;  /* 0x00034e0000047ab9 */ /* 0x000fe40000000800 */
[----:B------:R-:W-:-:S04]  /*140d0*/  IMAD.U32 R4, RZ, RZ, UR4 ;  /* 0x00000004ff047e24 */ /* 0x000fc8000f8e00ff */
[----:B--2---:R-:W-:-:S04]  /*140e0*/  IMAD R16, R16, R4, RZ ;  /* 0x0000000410107224 */ /* 0x004fc800078e02ff */
[----:B------:R-:W-:-:S05]  /*140f0*/  IMAD.IADD R5, R16, 0x1, R5 ;  /* 0x0000000110057824 */ /* 0x000fca00078e0205 */
[----:B------:R-:W-:-:S13]  /*14100*/  ISETP.GT.AND P6, PT, R5, R0, PT ;  /* 0x000000000500720c */ /* 0x000fda0003fc4270 */
[----:B------:R-:W-:Y:S05]  /*14110*/  @!P6 BRA `(.L_x_5456) ;  /* 0xfffffffc0064e947 */ /* 0x000fea000383ffff */
.L_x_5451:
[----:B------:R-:W-:Y:S01]  /*14120*/  IMAD.IADD R16, R5, 0x1, -R16 ;  /* 0x0000000105107824 */ /* 0x000fe200078e0a10 */
[----:B------:R-:W-:-:S03]  /*14130*/  UMOV UR4, 0xffffffff ;  /* 0xffffffff00047882 */ /* 0x000fc60000000000 */
[----:B------:R-:W-:-:S05]  /*14140*/  IMAD R5, R3, R4, R16 ;  /* 0x0000000403057224 */ /* 0x000fca00078e0210 */
[----:B------:R-:W-:Y:S01]  /*14150*/  ISETP.GT.AND P6, PT, R5, R0, PT ;  /* 0x000000000500720c */ /* 0x000fe20003fc4270 */
[----:B------:R-:W-:-:S12]  /*14160*/  BRA.DIV UR4, `(.L_x_5457) ;  /* 0x0000003204687947 */ /* 0x000fd8000b800000 */
[----:B------:R-:W-:-:S04]  /*14170*/  VOTE.ANY R5, PT, !P6 ;  /* 0x0000000000057806 */ /* 0x000fc800070e0100 */
[----:B------:R-:W2:Y:S02]  /*14180*/  POPC R6, R5 ;  /* 0x0000000500067309 */ /* 0x000ea40000000000 */
[----:B--2---:R2:W4:Y:S02]  /*14190*/  SHFL.IDX PT, R17, R2, R6, 0x1f ;  /* 0x00001f0602117589 */ /* 0x00452400000e0000 */
.L_x_5547:
[----:B------:R-:W-:Y:S01]  /*141a0*/  ISETP.NE.AND P0, PT, R5, RZ, PT ;  /* 0x000000ff0500720c */ /* 0x000fe20003f05270 */
[----:B------:R-:W-:-:S12]  /*141b0*/  IMAD.MOV.U32 R5, RZ, RZ, RZ ;  /* 0x000000ffff057224 */ /* 0x000fd800078e00ff */
[----:B------:R-:W-:Y:S05]  /*141c0*/  @!P0 BRA `(.L_x_5458) ;  /* 0x0000000000148947 */ /* 0x000fea0003800000 */
[----:B------:R-:W-:Y:S01]  /*141d0*/  UMOV UR4, 0xffffffff ;  /* 0xffffffff00047882 */ /* 0x000fe20000000000 */
[----:B------:R-:W-:Y:S02]  /*141e0*/  VIADD R12, R6, 0xffffffff ;  /* 0xffffffff060c7836 */ /* 0x000fe40000000000 */
[----:B------:R-:W-:Y:S05]  /*141f0*/  BRA.DIV UR4, `(.L_x_5459) ;  /* 0x00000032048c7947 */ /* 0x000fea000b800000 */
[----:B-1----:R1:W0:Y:S02]  /*14200*/  SHFL.IDX PT, R3, R3, R12, 0x1f ;  /* 0x00001f0c03037589 */ /* 0x00222400000e0000 */
.L_x_5550:
[----:B0-----:R-:W-:-:S07]  /*14210*/  IMAD.MOV.U32 R5, RZ, RZ, R3 ;  /* 0x000000ffff057224 */ /* 0x001fce00078e0003 */
.L_x_5458:
[----:B-12---:R-:W1:Y:S01]  /*14220*/  LDC.64 R2, c[0x0][0xd90] ;  /* 0x00036400ff027b82 */ /* 0x006e620000000a00 */
[----:B------:R-:W-:-:S04]  /*14230*/  IMAD.IADD R19, R6, 0x1, R19 ;  /* 0x0000000106137824 */ /* 0x000fc800078e0213 */
[----:B-1----:R-:W-:-:S05]  /*14240*/  IMAD.WIDE R2, R19, 0x4, R2 ;  /* 0x0000000413027825 */ /* 0x002fca00078e0202 */
[----:B---3-5:R-:W4:Y:S01]  /*14250*/  LDG.E R7, desc[UR38][R2.64] ;  /* 0x0000002602077981 */ /* 0x028f22000c1e1900 */
[----:B------:R-:W-:-:S04]  /*14260*/  IMAD R16, R5, R4, R16 ;  /* 0x0000000405107224 */ /* 0x000fc800078e0210 */
[----:B------:R-:W-:Y:S02]  /*14270*/  IMAD.IADD R0, R0, 0x1, -R16 ;  /* 0x0000000100007824 */ /* 0x000fe400078e0a10 */
[----:B----4-:R-:W-:-:S05]  /*14280*/  IMAD R6, R17, R7, RZ ;  /* 0x0000000711067224 */ /* 0x010fca00078e02ff */
[----:B0-----:R-:W-:-:S04]  /*14290*/  IABS R8, R6 ;  /* 0x0000000600087213 */ /* 0x001fc80000000000 */
        /* <DEDUP_REMOVED lines=58> */
.L_x_5452:
[----:B------:R-:W-:Y:S01]  /*14640*/  UMOV UR4, URZ ;  /* 0x0000003f00047c82 */ /* 0x000fe20008000000 */
[----:B------:R-:W-:Y:S01]  /*14650*/  UMOV UR5, URZ ;  /* 0x0000003f00057c82 */ /* 0x000fe20008000000 */
[----:B------:R-:W-:Y:S01]  /*14660*/  ULDC UR6, c[0x0][0xd3c] ;  /* 0x00034f0000067ab9 */ /* 0x000fe20000000800 */
[----:B------:R-:W-:Y:S02]  /*14670*/  IMAD.MOV.U32 R16, RZ, RZ, R0 ;  /* 0x000000ffff107224 */ /* 0x000fe400078e0000 */
[----:B------:R-:W-:Y:S02]  /*14680*/  IMAD.U32 R17, RZ, RZ, UR4 ;  /* 0x00000004ff117e24 */ /* 0x000fe4000f8e00ff */
[----:B------:R-:W-:Y:S02]  /*14690*/  IMAD.U32 R18, RZ, RZ, UR5 ;  /* 0x00000005ff127e24 */ /* 0x000fe4000f8e00ff */
[----:B------:R-:W-:-:S07]  /*146a0*/  IMAD.U32 R19, RZ, RZ, UR6 ;  /* 0x00000006ff137e24 */ /* 0x000fce000f8e00ff */
.L_x_5460:
[----:B------:R1:W2:Y:S01]  /*146b0*/  LDL R3, [R1+0x4] ;  /* 0x0000040001037983 */ /* 0x0002a20000100800 */
[----:B------:R-:W4:Y:S01]  /*146c0*/  S2R R0, SR_TID.X ;  /* 0x0000000000007919 */ /* 0x000f220000002100 */
[----:B------:R-:W-:Y:S05]  /*146d0*/  WARPSYNC.ALL ;  /* 0x0000000000007948 */ /* 0x000fea0003800000 */
[----:B----4-:R-:W-:Y:S01]  /*146e0*/  LOP3.LUT R0, R0, 0x1f, RZ, 0xc0, !PT ;  /* 0x0000001f00007812 */ /* 0x010fe200078ec0ff */
        /* <DEDUP_REMOVED lines=8> */
.L_x_5449:
[----:B------:R-:W-:Y:S02]  /*14770*/  ULDC UR4, c[0x0][0xd3c] ;  /* 0x00034f0000047ab9 */ /* 0x000fe40000000800 */
[----:B----4-:R-:W-:-:S13]  /*14780*/  ISETP.GE.AND P0, PT, R19, UR4, PT ;  /* 0x0000000413007c0c */ /* 0x010fda000bf06270 */
[----:B------:R-:W-:Y:S05]  /*14790*/  @!P0 BRA `(.L_x_5461) ;  /* 0xffffffa0000c8947 */ /* 0x000fea000383ffff */
[----:B------:R-:W-:Y:S05]  /*147a0*/  BSYNC B8 ;  /* 0x0000000000087941 */ /* 0x000fea0003800000 */
.L_x_5353:
[----:B--2---:R-:W2:Y:S01]  /*147b0*/  LDL.LU R0, [R1+0x68] ;  /* 0x0000680001007983 */ /* 0x004ea20000300800 */
[----:B------:R-:W-:Y:S01]  /*147c0*/  BSSY B0, `(.L_x_5462) ;  /* 0x000000b000007945 */ /* 0x000fe20003800000 */
[----:B------:R-:W4:Y:S01]  /*147d0*/  S2R R5, SR_CgaCtaId ;  /* 0x0000000000057919 */ /* 0x000f220000008800 */
[----:B--2---:R-:W-:-:S05]  /*147e0*/  VIADD R0, R0, 0x1 ;  /* 0x0000000100007836 */ /* 0x004fca0000000000 */
        /* <DEDUP_REMOVED lines=8> */
.L_x_5551:
[----:B------:R-:W-:Y:S05]  /*14870*/  BSYNC B0 ;  /* 0x0000000000007941 */ /* 0x000fea0003800000 */
.L_x_5462:
[----:B------:R-:W-:-:S03]  /*14880*/  UMOV UR4, 0xffffffff ;  /* 0xffffffff00047882 */ /* 0x000fc60000000000 */
[----:B------:R-:W-:Y:S05]  /*14890*/  BRA.DIV UR4, `(.L_x_5464) ;  /* 0x0000002e04207947 */ /* 0x000fea000b800000 */
[----:B------:R-:W1:Y:S02]  /*148a0*/  S2R R2, SR_TID.X ;  /* 0x0000000000027919 */ /* 0x000e640000002100 */
[----:B-1----:R-:W-:-:S04]  /*148b0*/  SHF.R.U32.HI R2, RZ, 0x5, R2 ;  /* 0x00000005ff027819 */ /* 0x002fc80000011602 */
[----:B------:R-:W-:-:S05]  /*148c0*/  LOP3.LUT R2, R2, 0x3, RZ, 0xc0, !PT ;  /* 0x0000000302027812 */ /* 0x000fca00078ec0ff */
[----:B------:R1:W2:Y:S02]  /*148d0*/  SHFL.IDX PT, R14, R2, RZ, 0x1f ;  /* 0x00001fff020e7589 */ /* 0x0002a400000e0000 */
.L_x_5554:
[----:B--2---:R-:W-:Y:S01]  /*148e0*/  ISETP.NE.AND P0, PT, R14, RZ, PT ;  /* 0x000000ff0e00720c */ /* 0x004fe20003f05270 */
[----:B------:R-:W-:-:S12]  /*148f0*/  BSSY B0, `(.L_x_5465) ;  /* 0x0000029000007945 */ /* 0x000fd80003800000 */
[----:B------:R-:W-:Y:S05]  /*14900*/  @P0 BRA `(.L_x_5466) ;  /* 0x00000000009c0947 */ /* 0x000fea0003800000 */
[----:B------:R-:W-:-:S03]  /*14910*/  UMOV UR4, 0xffffffff ;  /* 0xffffffff00047882 */ /* 0x000fc60000000000 */
[----:B------:R-:W-:Y:S05]  /*14920*/  BRA.DIV UR4, `(.L_x_5467) ;  /* 0x0000002e04307947 */ /* 0x000fea000b800000 */
[----:B------:R-:W-:-:S13]  /*14930*/  ELECT P6, URZ, PT ;  /* 0x00000000003f782f */ /* 0x000fda00038c0000 */
.L_x_5557:
        /* <DEDUP_REMOVED lines=8> */
.L_x_5468:
[----:B0-----:R-:W2:Y:S04]  /*149c0*/  LDL R3, [R1+0x8] ;  /* 0x0000080001037983 */ /* 0x001ea80000100800 */
[----:B---3-5:R-:W3:Y:S01]  /*149d0*/  LDL.LU R7, [R1+0x18] ;  /* 0x0000180001077983 */ /* 0x028ee20000300800 */
        /* <DEDUP_REMOVED lines=12> */
.L_x_5558:
[----:B------:R-:W1:Y:S02]  /*14aa0*/  SYNCS.PHASECHK.TRANS64.TRYWAIT P0, [R7+URZ], R2 ;  /* 0x00000002070075a7 */ /* 0x000e64000800017f */
[----:B-1----:R-:W-:Y:S05]  /*14ab0*/  @!P0 BRA `(.L_x_5470) ;  /* 0x0000002c00008947 */ /* 0x002fea0003800000 */
.L_x_5559:
[----:B------:R-:W-:Y:S05]  /*14ac0*/  @!P2 BRA `(.L_x_5471) ;  /* 0x000000000004a947 */ /* 0x000fea0003800000 */
[----:B------:R-:W-:Y:S01]  /*14ad0*/  BPT.TRAP 0x1 ;  /* 0x000000040000795c */ /* 0x000fe20000300000 */
.L_x_5471:
[----:B------:R-:W2:Y:S01]  /*14ae0*/  LDL.LU R4, [R1+0x8] ;  /* 0x0000080001047983 */ /* 0x000ea20000300800 */
[----:B------:R-:W-:-:S04]  /*14af0*/  VIADD R0, R0, 0x32460 ;  /* 0x0003246000007836 */ /* 0x000fc80000000000 */
[----:B--2---:R-:W-:-:S04]  /*14b00*/  IMAD R4, R4, 0x8, R0 ;  /* 0x0000000804047824 */ /* 0x004fc800078e0200 */
[----:B------:R-:W2:Y:S02]  /*14b10*/  SYNCS.PHASECHK.TRANS64.TRYWAIT P0, [R4+URZ], R5 ;  /* 0x00000005040075a7 */ /* 0x000ea4000800017f */
[----:B--2---:R-:W-:Y:S05]  /*14b20*/  @!P0 BRA `(.L_x_5472) ;  /* 0x0000002800f88947 */ /* 0x004fea0003800000 */
.L_x_5560:
[----:B------:R-:W-:-:S07]  /*14b30*/  IMAD R3, R3, 0x8, R0 ;  /* 0x0000000803037824 */ /* 0x000fce00078e0200 */
.L_x_5473:
[----:B---3--:R3:W4:Y:S02]  /*14b40*/  SYNCS.PHASECHK.TRANS64.TRYWAIT P0, [R3+URZ], R2 ;  /* 0x00000002030075a7 */ /* 0x008724000800017f */
[----:B----4-:R-:W-:Y:S05]  /*14b50*/  @!P0 NANOSLEEP.SYNCS 0x989680 ;  /* 0x009896800000895d */ /* 0x010fea0003900000 */
[----:B------:R-:W4:Y:S02]  /*14b60*/  @!P0 SYNCS.PHASECHK.TRANS64 P0, [R3+URZ], R2 ;  /* 0x00000002030085a7 */ /* 0x000f24000800007f */
[----:B----4-:R-:W-:Y:S05]  /*14b70*/  @!P0 BRA `(.L_x_5473) ;  /* 0xfffffffc00f08947 */ /* 0x010fea000383ffff */
.L_x_5466:
[----:B------:R-:W-:Y:S05]  /*14b80*/  BSYNC B0 ;  /* 0x0000000000007941 */ /* 0x000fea0003800000 */
.L_x_5465:
[----:B------:R-:W-:Y:S05]  /*14b90*/  EXIT ;  /* 0x000000000000794d */ /* 0x000fea0003800000 */
.L_x_5294:
[----:B0-----:R0:W1:Y:S02]  /*14ba0*/  SYNCS.PHASECHK.TRANS64.TRYWAIT P0, [R5+URZ+0x32400], R2 ;  /* 0x03240002050075a7 */ /* 0x001064000800017f */
[----:B-1----:R-:W-:Y:S05]  /*14bb0*/  @!P0 NANOSLEEP.SYNCS 0x989680 ;  /* 0x009896800000895d */ /* 0x002fea0003900000 */
[----:B------:R-:W1:Y:S02]  /*14bc0*/  @!P0 SYNCS.PHASECHK.TRANS64 P0, [R5+URZ+0x32400], R2 ;  /* 0x03240002050085a7 */ /* 0x000e64000800007f */
[----:B-1----:R-:W-:Y:S05]  /*14bd0*/  @!P0 BRA `(.L_x_5294) ;  /* 0xfffffffc00f08947 */ /* 0x002fea000383ffff */
[----:B------:R-:W-:Y:S05]  /*14be0*/  BRA `(.L_x_5474) ;  /* 0xfffffed000207947 */ /* 0x000fea000383ffff */
.L_x_5298:
[----:B--2---:R2:W3:Y:S02]  /*14bf0*/  SYNCS.PHASECHK.TRANS64.TRYWAIT P1, [R0+URZ+0x32430], R3 ;  /* 0x03243003000075a7 */ /* 0x0044e4000802017f */
[----:B---3--:R-:W-:Y:S05]  /*14c00*/  @!P1 NANOSLEEP.SYNCS 0x989680 ;  /* 0x009896800000995d */ /* 0x008fea0003900000 */
[----:B------:R-:W3:Y:S02]  /*14c10*/  @!P1 SYNCS.PHASECHK.TRANS64 P1, [R0+URZ+0x32430], R3 ;  /* 0x03243003000095a7 */ /* 0x000ee4000802007f */
[----:B---3--:R-:W-:Y:S05]  /*14c20*/  @!P1 BRA `(.L_x_5298) ;  /* 0xfffffffc00f09947 */ /* 0x008fea000383ffff */
[----:B------:R-:W-:Y:S05]  /*14c30*/  BRA `(.L_x_5297) ;  /* 0xfffffed000507947 */ /* 0x000fea000383ffff */
.L_x_5299:
[----:B---3--:R3:W4:Y:S02]  /*14c40*/  SYNCS.PHASECHK.TRANS64.TRYWAIT P1, [R5+URZ+0x32410], R2 ;  /* 0x03241002050075a7 */ /* 0x008724000802017f */
[----:B----4-:R-:W-:Y:S05]  /*14c50*/  @!P1 NANOSLEEP.SYNCS 0x989680 ;  /* 0x009896800000995d */ /* 0x010fea0003900000 */
[----:B------:R-:W4:Y:S02]  /*14c60*/  @!P1 SYNCS.PHASECHK.TRANS64 P1, [R5+URZ+0x32410], R2 ;  /* 0x03241002050095a7 */ /* 0x000f24000802007f */
[----:B----4-:R-:W-:Y:S05]  /*14c70*/  @!P1 BRA `(.L_x_5299) ;  /* 0xfffffffc00f09947 */ /* 0x010fea000383ffff */
[----:B------:R-:W-:Y:S05]  /*14c80*/  BRA `(.L_x_5475) ;  /* 0xfffffed000fc7947 */ /* 0x000fea000383ffff */
.L_x_5303:
[----:B------:R0:W0:Y:S02]  /*14c90*/  SYNCS.PHASECHK.TRANS64.TRYWAIT P1, [R0+URZ+0x32450], R3 ;  /* 0x03245003000075a7 */ /* 0x000024000802017f */
[----:B0-----:R-:W-:Y:S05]  /*14ca0*/  @!P1 NANOSLEEP.SYNCS 0x989680 ;  /* 0x009896800000995d */ /* 0x001fea0003900000 */
[----:B------:R-:W0:Y:S02]  /*14cb0*/  @!P1 SYNCS.PHASECHK.TRANS64 P1, [R0+URZ+0x32450], R3 ;  /* 0x03245003000095a7 */ /* 0x000e24000802007f */
[----:B0-----:R-:W-:Y:S05]  /*14cc0*/  @!P1 BRA `(.L_x_5303) ;  /* 0xfffffffc00f09947 */ /* 0x001fea000383ffff */
[----:B------:R-:W-:Y:S05]  /*14cd0*/  BRA `(.L_x_5302) ;  /* 0xfffffed400087947 */ /* 0x000fea000383ffff */
.L_x_5308:
[----:B-1----:R-:W-:-:S04]  /*14ce0*/  IMAD.U32 R152, RZ, RZ, UR4 ;  /* 0x00000004ff987e24 */ /* 0x002fc8000f8e00ff */
[----:B------:R1:W2:Y:S03]  /*14cf0*/  SYNCS.PHASECHK.TRANS64.TRYWAIT P3, [R152+URZ+0x32430], R21 ;  /* 0x03243015980075a7 */ /* 0x0002a6000806017f */
[----:B--2---:R-:W-:Y:S05]  /*14d00*/  @!P3 NANOSLEEP.SYNCS 0x989680 ;  /* 0x009896800000b95d */ /* 0x004fea0003900000 */
[----:B------:R-:W2:Y:S02]  /*14d10*/  @!P3 SYNCS.PHASECHK.TRANS64 P3, [R152+URZ+0x32430], R21 ;  /* 0x032430159800b5a7 */ /* 0x000ea4000806007f */
[----:B--2---:R-:W-:Y:S05]  /*14d20*/  @!P3 BRA `(.L_x_5308) ;  /* 0xfffffffc00ecb947 */ /* 0x004fea000383ffff */
[----:B------:R-:W-:Y:S05]  /*14d30*/  BRA `(.L_x_5307) ;  /* 0xfffffefc00187947 */ /* 0x000fea000383ffff */
.L_x_5312:
[----:B--2---:R-:W-:-:S04]  /*14d40*/  IMAD.U32 R212, RZ, RZ, UR4 ;  /* 0x00000004ffd47e24 */ /* 0x004fc8000f8e00ff */
[----:B------:R2:W3:Y:S03]  /*14d50*/  SYNCS.PHASECHK.TRANS64.TRYWAIT P3, [R212+URZ+0x32450], R21 ;  /* 0x03245015d40075a7 */ /* 0x0004e6000806017f */
[----:B---3--:R-:W-:Y:S05]  /*14d60*/  @!P3 NANOSLEEP.SYNCS 0x989680 ;  /* 0x009896800000b95d */ /* 0x008fea0003900000 */
[----:B------:R-:W3:Y:S02]  /*14d70*/  @!P3 SYNCS.PHASECHK.TRANS64 P3, [R212+URZ+0x32450], R21 ;  /* 0x03245015d400b5a7 */ /* 0x000ee4000806007f */
[----:B---3--:R-:W-:Y:S05]  /*14d80*/  @!P3 BRA `(.L_x_5312) ;  /* 0xfffffffc00ecb947 */ /* 0x008fea000383ffff */
[----:B------:R-:W-:Y:S05]  /*14d90*/  BRA `(.L_x_5311) ;  /* 0xfffffefc00947947 */ /* 0x000fea000383ffff */
.L_x_5318:
[----:B--2---:R-:W-:-:S04]  /*14da0*/  IMAD.U32 R152, RZ, RZ, UR4 ;  /* 0x00000004ff987e24 */ /* 0x004fc8000f8e00ff */
[----:B------:R2:W3:Y:S03]  /*14db0*/  SYNCS.PHASECHK.TRANS64.TRYWAIT P1, [R152+URZ+0x32430], R21 ;  /* 0x03243015980075a7 */ /* 0x0004e6000802017f */
[----:B---3--:R-:W-:Y:S05]  /*14dc0*/  @!P1 NANOSLEEP.SYNCS 0x989680 ;  /* 0x009896800000995d */ /* 0x008fea0003900000 */
[----:B------:R-:W3:Y:S02]  /*14dd0*/  @!P1 SYNCS.PHASECHK.TRANS64 P1, [R152+URZ+0x32430], R21 ;  /* 0x03243015980095a7 */ /* 0x000ee4000802007f */
[----:B---3--:R-:W-:Y:S05]  /*14de0*/  @!P1 BRA `(.L_x_5318) ;  /* 0xfffffffc00ec9947 */ /* 0x008fea000383ffff */
[----:B------:R-:W-:Y:S05]  /*14df0*/  BRA `(.L_x_5317) ;  /* 0xffffff2c00007947 */ /* 0x000fea000383ffff */
.L_x_5322:
[----:B--2---:R-:W-:-:S04]  /*14e00*/  IMAD.U32 R202, RZ, RZ, UR4 ;  /* 0x00000004ffca7e24 */ /* 0x004fc8000f8e00ff */
[----:B------:R2:W3:Y:S03]  /*14e10*/  SYNCS.PHASECHK.TRANS64.TRYWAIT P1, [R202+URZ+0x32450], R21 ;  /* 0x03245015ca0075a7 */ /* 0x0004e6000802017f */
[----:B---3--:R-:W-:Y:S05]  /*14e20*/  @!P1 NANOSLEEP.SYNCS 0x989680 ;  /* 0x009896800000995d */ /* 0x008fea0003900000 */
[----:B------:R-:W3:Y:S02]  /*14e30*/  @!P1 SYNCS.PHASECHK.TRANS64 P1, [R202+URZ+0x32450], R21 ;  /* 0x03245015ca0095a7 */ /* 0x000ee4000802007f */
[----:B---3--:R-:W-:Y:S05]  /*14e40*/  @!P1 BRA `(.L_x_5322) ;  /* 0xfffffffc00ec9947 */ /* 0x008fea000383ffff */
[----:B------:R-:W-:Y:S05]  /*14e50*/  BRA `(.L_x_5321) ;  /* 0xffffff2c007c7947 */ /* 0x000fea000383ffff */
.L_x_5365:
        /* <DEDUP_REMOVED lines=8> */
[----:B-1----:R-:W-:Y:S05]  /*14ee0*/  WARPSYNC.COLLECTIVE R15, `(.L_x_5477) ;  /* 0x000000000f087348 */ /* 0x002fea0003c00000 */
[----:B------:R0:W2:Y:S02]  /*14ef0*/  SHFL.IDX P6, R14, R13, R12, R11 ;  /* 0x0000000c0d0e7389 */ /* 0x0000a400000c000b */
[----:B012---:R-:W-:Y:S01]  /*14f00*/  ENDCOLLECTIVE ;  /* 0x000000000000791b */ /* 0x007fe20003800000 */
.L_x_5477:
[----:B------:R-:W-:Y:S05]  /*14f10*/  BSYNC B0 ;  /* 0x0000000000007941 */ /* 0x000fea0003800000 */
.L_x_5476:
[----:B------:R-:W-:Y:S05]  /*14f20*/  BRA `(.L_x_5478) ;  /* 0xffffffa4003c7947 */ /* 0x000fea000383ffff */
.L_x_5367:
[----:B------:R-:W-:Y:S01]  /*14f30*/  BSSY B0, `(.L_x_5479) ;  /* 0x0000006000007945 */ /* 0x000fe20003800000 */
[----:B------:R-:W-:-:S07]  /*14f40*/  IMAD.MOV.U32 R15, RZ, RZ, -0x1 ;  /* 0xffffffffff0f7424 */ /* 0x000fce00078e00ff */
[----:B01----:R-:W-:Y:S05]  /*14f50*/  WARPSYNC.COLLECTIVE R15, `(.L_x_5480) ;  /* 0x000000000f0c7348 */ /* 0x003fea0003c00000 */
[----:B------:R-:W-:Y:S02]  /*14f60*/  ELECT P6, UR62, PT ;  /* 0x00000000003e782f */ /* 0x000fe400038c0000 */
[----:B------:R-:W-:Y:S01]  /*14f70*/  MOV R14, UR62 ;  /* 0x0000003e000e7c02 */ /* 0x000fe20008000f00 */
[----:B01----:R-:W-:Y:S10]  /*14f80*/  ENDCOLLECTIVE ;  /* 0x000000000000791b */ /* 0x003ff40003800000 */
.L_x_5480:
[----:B------:R-:W-:Y:S05]  /*14f90*/  BSYNC B0 ;  /* 0x0000000000007941 */ /* 0x000fea0003800000 */
.L_x_5479:
[----:B------:R-:W-:Y:S05]  /*14fa0*/  BRA `(.L_x_5481) ;  /* 0xffffffa4004c7947 */ /* 0x000fea000383ffff */
.L_x_5369:
[----:B0-----:R0:W2:Y:S02]  /*14fb0*/  SYNCS.PHASECHK.TRANS64.TRYWAIT P0, [R0+URZ+0x32440], R2 ;  /* 0x03244002000075a7 */ /* 0x0010a4000800017f */
[----:B--2---:R-:W-:Y:S05]  /*14fc0*/  @!P0 NANOSLEEP.SYNCS 0x989680 ;  /* 0x009896800000895d */ /* 0x004fea0003900000 */
[----:B------:R-:W2:Y:S02]  /*14fd0*/  @!P0 SYNCS.PHASECHK.TRANS64 P0, [R0+URZ+0x32440], R2 ;  /* 0x03244002000085a7 */ /* 0x000ea4000800007f */
[----:B--2---:R-:W-:Y:S05]  /*14fe0*/  @!P0 BRA `(.L_x_5369) ;  /* 0xfffffffc00f08947 */ /* 0x004fea000383ffff */
[----:B------:R-:W-:Y:S05]  /*14ff0*/  BRA `(.L_x_5482) ;  /* 0xffffffa400b87947 */ /* 0x000fea000383ffff */
.L_x_5373:
[----:B------:R0:W5:Y:S01]  /*15000*/  LDL R2, [R1+0x34] ;  /* 0x0000340001027983 */ /* 0x0001620000100800 */
[----:B------:R-:W-:Y:S02]  /*15010*/  IMAD.MOV.U32 R13, RZ, RZ, R0 ;  /* 0x000000ffff0d7224 */ /* 0x000fe400078e0000 */
[----:B------:R-:W-:Y:S02]  /*15020*/  IMAD.MOV.U32 R12, RZ, RZ, RZ ;  /* 0x000000ffff0c7224 */ /* 0x000fe400078e00ff */
[----:B------:R-:W-:Y:S02]  /*15030*/  IMAD.MOV.U32 R11, RZ, RZ, 0x181f ;  /* 0x0000181fff0b7424 */ /* 0x000fe400078e00ff */
[----:B------:R-:W-:Y:S02]  /*15040*/  IMAD.MOV.U32 R15, RZ, RZ, -0x1 ;  /* 0xffffffffff0f7424 */ /* 0x000fe400078e00ff */
[----:B0-----:R-:W-:-:S07]  /*15050*/  IMAD R17, R17, 0x80, R8 ;  /* 0x0000008011117824 */ /* 0x001fce00078e0208 */
[----:B-----5:R-:W-:Y:S05]  /*15060*/  WARPSYNC.COLLECTIVE R15, `(.L_x_5483) ;  /* 0x000000000f087348 */ /* 0x020fea0003c00000 */
[----:B------:R0:W1:Y:S02]  /*15070*/  SHFL.IDX P6, R14, R13, R12, R11 ;  /* 0x0000000c0d0e7389 */ /* 0x00006400000c000b */
[----:B01---5:R-:W-:Y:S01]  /*15080*/  ENDCOLLECTIVE ;  /* 0x000000000000791b */ /* 0x023fe20003800000 */
.L_x_5483:
[----:B------:R-:W-:-:S05]  /*15090*/  VIADD R8, R17, 0x10 ;  /* 0x0000001011087836 */ /* 0x000fca0000000000 */
[----:B------:R0:W-:Y:S01]  /*150a0*/  STL [R1+0x3c], R8 ;  /* 0x00003c0801007387 */ /* 0x0001e20000100800 */
[----:B------:R-:W-:Y:S02]  /*150b0*/  IMAD.MOV.U32 R13, RZ, RZ, R3 ;  /* 0x000000ffff0d7224 */ /* 0x000fe400078e0003 */
[----:B------:R-:W-:-:S07]  /*150c0*/  IMAD.MOV.U32 R4, RZ, RZ, R14 ;  /* 0x000000ffff047224 */ /* 0x000fce00078e000e */
[----:B0-----:R-:W-:Y:S05]  /*150d0*/  WARPSYNC.COLLECTIVE R15, `(.L_x_5484) ;  /* 0x000000000f087348 */ /* 0x001fea0003c00000 */
[----:B------:R1:W2:Y:S02]  /*150e0*/  SHFL.IDX P6, R14, R13, R12, R11 ;  /* 0x0000000c0d0e7389 */ /* 0x0002a400000c000b */
[----:B012---:R-:W-:Y:S01]  /*150f0*/  ENDCOLLECTIVE ;  /* 0x000000000000791b */ /* 0x007fe20003800000 */
.L_x_5484:
[----:B------:R-:W-:Y:S02]  /*15100*/  IMAD.MOV.U32 R13, RZ, RZ, R0 ;  /* 0x000000ffff0d7224 */ /* 0x000fe400078e0000 */
[----:B------:R-:W-:Y:S02]  /*15110*/  IMAD.MOV.U32 R12, RZ, RZ, 0x1 ;  /* 0x00000001ff0c7424 */ /* 0x000fe400078e00ff */
[----:B------:R-:W-:-:S07]  /*15120*/  IMAD.MOV.U32 R5, RZ, RZ, R14 ;  /* 0x000000ffff057224 */ /* 0x000fce00078e000e */
[----:B------:R-:W-:Y:S05]  /*15130*/  WARPSYNC.COLLECTIVE R15, `(.L_x_5485) ;  /* 0x000000000f087348 */ /* 0x000fea0003c00000 */
[----:B------:R0:W1:Y:S02]  /*15140*/  SHFL.IDX P6, R14, R13, R12, R11 ;  /* 0x0000000c0d0e7389 */ /* 0x00006400000c000b */
[----:B01----:R-:W-:Y:S01]  /*15150*/  ENDCOLLECTIVE ;  /* 0x000000000000791b */ /* 0x003fe20003800000 */
.L_x_5485:
[----:B------:R-:W-:Y:S02]  /*15160*/  IMAD.MOV.U32 R13, RZ, RZ, R3 ;  /* 0x000000ffff0d7224 */ /* 0x000fe400078e0003 */
[----:B------:R-:W-:Y:S02]  /*15170*/  IMAD R2, R2, R7, RZ ;  /* 0x0000000702027224 */ /* 0x000fe400078e02ff */
[----:B------:R-:W-:-:S07]  /*15180*/  IMAD.MOV.U32 R7, RZ, RZ, R14 ;  /* 0x000000ffff077224 */ /* 0x000fce00078e000e */
[----:B------:R-:W-:Y:S05]  /*15190*/  WARPSYNC.COLLECTIVE R15, `(.L_x_5486) ;  /* 0x000000000f087348 */ /* 0x000fea0003c00000 */
[----:B------:R0:W1:Y:S02]  /*151a0*/  SHFL.IDX P6, R14, R13, R12, R11 ;  /* 0x0000000c0d0e7389 */ /* 0x00006400000c000b */
[----:B01----:R-:W-:Y:S01]  /*151b0*/  ENDCOLLECTIVE ;  /* 0x000000000000791b */ /* 0x003fe20003800000 */
.L_x_5486:
        /* <DEDUP_REMOVED lines=13> */
.L_x_5487:
        /* <DEDUP_REMOVED lines=12> */
.L_x_5488:
        /* <DEDUP_REMOVED lines=17> */
.L_x_5489:
        /* <DEDUP_REMOVED lines=10> */
.L_x_5490:
        /* <DEDUP_REMOVED lines=13> */
.L_x_5491:
        /* <DEDUP_REMOVED lines=10> */
.L_x_5492:
        /* <DEDUP_REMOVED lines=13> */
.L_x_5493:
        /* <DEDUP_REMOVED lines=10> */
.L_x_5494:
        /* <DEDUP_REMOVED lines=13> */
.L_x_5495:
        /* <DEDUP_REMOVED lines=10> */
.L_x_5496:
        /* <DEDUP_REMOVED lines=11> */
.L_x_5497:
        /* <DEDUP_REMOVED lines=10> */
.L_x_5498:
[----:B------:R-:W-:Y:S01]  /*15aa0*/  @!PT LDS RZ, [RZ] ;  /* 0x00000000fffff984 */ /* 0x000fe20000000800 */
[----:B------:R-:W-:Y:S01]  /*15ab0*/  @!PT LDS RZ, [RZ] ;  /* 0x00000000fffff984 */ /* 0x000fe20000000800 */
[----:B------:R-:W-:Y:S01]  /*15ac0*/  @!PT LDS RZ, [RZ] ;  /* 0x00000000fffff984 */ /* 0x000fe20000000800 */
[----:B------:R1:W-:Y:S01]  /*15ad0*/  @!P1 LDGSTS.E.BYPASS.LTC128B.128 [R9+0x1b400], desc[UR38][R4.64], !P0 ;  /* 0x1b40000004099fae */ /* 0x0003e2000c101d66 */
[----:B------:R-:W-:Y:S01]  /*15ae0*/  IMAD.MOV.U32 R3, RZ, RZ, R14 ;  /* 0x000000ffff037224 */ /* 0x000fe200078e000e */
[----:B------:R-:W-:Y:S06]  /*15af0*/  BRA `(.L_x_5499) ;  /* 0xffffffa800607947 */ /* 0x000fec000383ffff */
.L_x_5377:
        /* <DEDUP_REMOVED lines=35> */
.L_x_5501:
[----:B------:R-:W-:Y:S05]  /*15d30*/  BSYNC B0 ;  /* 0x0000000000007941 */ /* 0x000fea0003800000 */
.L_x_5500:
        /* <DEDUP_REMOVED lines=12> */
.L_x_5502:
        /* <DEDUP_REMOVED lines=14> */
.L_x_5503:
[----:B------:R-:W-:-:S04]  /*15ee0*/  @!P5 LOP3.LUT R2, R3, R2, RZ, 0x3c, !PT ;  /* 0x000000020302d212 */ /* 0x000fc800078e3cff */
[----:B------:R-:W-:Y:S01]  /*15ef0*/  @!P5 LOP3.LUT R3, R3, R2, RZ, 0x3c, !PT ;  /* 0x000000020303d212 */ /* 0x000fe200078e3cff */
[----:B------:R-:W-:Y:S02]  /*15f00*/  IMAD.MOV.U32 R13, RZ, RZ, R4 ;  /* 0x000000ffff0d7224 */ /* 0x000fe400078e0004 */
[----:B------:R-:W-:-:S07]  /*15f10*/  IMAD.MOV.U32 R6, RZ, RZ, R14 ;  /* 0x000000ffff067224 */ /* 0x000fce00078e000e */
[----:B------:R-:W-:Y:S05]  /*15f20*/  WARPSYNC.COLLECTIVE R15, `(.L_x_5504) ;  /* 0x000000000f087348 */ /* 0x000fea0003c00000 */
[----:B------:R0:W1:Y:S02]  /*15f30*/  SHFL.IDX P6, R14, R13, R12, R11 ;  /* 0x0000000c0d0e7389 */ /* 0x00006400000c000b */
[----:B01----:R-:W-:Y:S01]  /*15f40*/  ENDCOLLECTIVE ;  /* 0x000000000000791b */ /* 0x003fe20003800000 */
.L_x_5504:
        /* <DEDUP_REMOVED lines=17> */
.L_x_5505:
        /* <DEDUP_REMOVED lines=12> */
.L_x_5506:
        /* <DEDUP_REMOVED lines=12> */
.L_x_5507:
        /* <DEDUP_REMOVED lines=12> */
.L_x_5508:
        /* <DEDUP_REMOVED lines=12> */
.L_x_5509:
        /* <DEDUP_REMOVED lines=12> */
.L_x_5510:
        /* <DEDUP_REMOVED lines=12> */
.L_x_5511:
        /* <DEDUP_REMOVED lines=11> */
.L_x_5512:
        /* <DEDUP_REMOVED lines=16> */
.L_x_5513:
[----:B------:R-:W-:Y:S02]  /*16690*/  IMAD.MOV.U32 R13, RZ, RZ, R4 ;  /* 0x000000ffff0d7224 */ /* 0x000fe400078e0004 */
[----:B------:R-:W-:-:S07]  /*166a0*/  IMAD.MOV.U32 R6, RZ, RZ, R14 ;  /* 0x000000ffff067224 */ /* 0x000fce00078e000e */
[----:B------:R-:W-:Y:S05]  /*166b0*/  WARPSYNC.COLLECTIVE R15, `(.L_x_5514) ;  /* 0x000000000f087348 */ /* 0x000fea0003c00000 */
[----:B------:R0:W1:Y:S02]  /*166c0*/  SHFL.IDX P6, R14, R13, R12, R11 ;  /* 0x0000000c0d0e7389 */ /* 0x00006400000c000b */
[----:B01----:R-:W-:Y:S01]  /*166d0*/  ENDCOLLECTIVE ;  /* 0x000000000000791b */ /* 0x003fe20003800000 */
.L_x_5514:
[----:B------:R-:W-:Y:S02]  /*166e0*/  IMAD.MOV.U32 R13, RZ, RZ, R0 ;  /* 0x000000ffff0d7224 */ /* 0x000fe400078e0000 */
[----:B------:R-:W-:Y:S02]  /*166f0*/  IMAD.MOV.U32 R12, RZ, RZ, 0x7 ;  /* 0x00000007ff0c7424 */ /* 0x000fe400078e00ff */
[----:B------:R-:W-:-:S07]  /*16700*/  IMAD.MOV.U32 R2, RZ, RZ, R14 ;  /* 0x000000ffff027224 */ /* 0x000fce00078e000e */
[----:B------:R-:W-:Y:S05]  /*16710*/  WARPSYNC.COLLECTIVE R15, `(.L_x_5515) ;  /* 0x000000000f087348 */ /* 0x000fea0003c00000 */
[----:B------:R0:W1:Y:S02]  /*16720*/  SHFL.IDX P6, R14, R13, R12, R11 ;  /* 0x0000000c0d0e7389 */ /* 0x00006400000c000b */
[----:B01----:R-:W-:Y:S01]  /*16730*/  ENDCOLLECTIVE ;  /* 0x000000000000791b */ /* 0x003fe20003800000 */
.L_x_5515:
        /* <DEDUP_REMOVED lines=14> */
.L_x_5516:
[----:B------:R-:W-:Y:S01]  /*16820*/  IMAD.MOV.U32 R2, RZ, RZ, R14 ;  /* 0x000000ffff027224 */ /* 0x000fe200078e000e */
[----:B------:R-:W-:Y:S06]  /*16830*/  BRA `(.L_x_5517) ;  /* 0xffffffa400f47947 */ /* 0x000fec000383ffff */
.L_x_5382:
[----:B0-----:R-:W4:Y:S02]  /*16840*/  LDL R2, [R1+0x4] ;  /* 0x0000040001027983 */ /* 0x001f240000100800 */
[----:B----4-:R0:W1:Y:S02]  /*16850*/  SYNCS.PHASECHK.TRANS64.TRYWAIT P0, [R2+URZ+0x32420], R0 ;  /* 0x03242000020075a7 */ /* 0x010064000800017f */
[----:B-1----:R-:W-:Y:S05]  /*16860*/  @!P0 NANOSLEEP.SYNCS 0x989680 ;  /* 0x009896800000895d */ /* 0x002fea0003900000 */
[----:B------:R-:W1:Y:S02]  /*16870*/  @!P0 SYNCS.PHASECHK.TRANS64 P0, [R2+URZ+0x32420], R0 ;  /* 0x03242000020085a7 */ /* 0x000e64000800007f */
[----:B-1----:R-:W-:Y:S05]  /*16880*/  @!P0 BRA `(.L_x_5382) ;  /* 0xfffffffc00ec8947 */ /* 0x002fea000383ffff */
[----:B------:R-:W-:Y:S05]  /*16890*/  BRA `(.L_x_5518) ;  /* 0xffffffa800707947 */ /* 0x000fea000383ffff */
.L_x_5386:
[----:B0-----:R0:W1:Y:S02]  /*168a0*/  SYNCS.PHASECHK.TRANS64.TRYWAIT P0, [R2+URZ+0x32460], R0 ;  /* 0x03246000020075a7 */ /* 0x001064000800017f */
[----:B-1----:R-:W-:Y:S05]  /*168b0*/  @!P0 NANOSLEEP.SYNCS 0x989680 ;  /* 0x009896800000895d */ /* 0x002fea0003900000 */
[----:B------:R-:W1:Y:S02]  /*168c0*/  @!P0 SYNCS.PHASECHK.TRANS64 P0, [R2+URZ+0x32460], R0 ;  /* 0x03246000020085a7 */ /* 0x000e64000800007f */
[----:B-1----:R-:W-:Y:S05]  /*168d0*/  @!P0 BRA `(.L_x_5386) ;  /* 0xfffffffc00f08947 */ /* 0x002fea000383ffff */
[----:B------:R-:W-:Y:S05]  /*168e0*/  BRA `(.L_x_5519) ;  /* 0xffffffa800a07947 */ /* 0x000fea000383ffff */
.L_x_5401:
[----:B-1----:R1:W2:Y:S02]  /*168f0*/  SYNCS.PHASECHK.TRANS64.TRYWAIT P0, [R3+URZ+0x32440], R2 ;  /* 0x03244002030075a7 */ /* 0x0022a4000800017f */
[----:B--2---:R-:W-:Y:S05]  /*16900*/  @!P0 NANOSLEEP.SYNCS 0x989680 ;  /* 0x009896800000895d */ /* 0x004fea0003900000 */
[----:B------:R-:W2:Y:S02]  /*16910*/  @!P0 SYNCS.PHASECHK.TRANS64 P0, [R3+URZ+0x32440], R2 ;  /* 0x03244002030085a7 */ /* 0x000ea4000800007f */
[----:B--2---:R-:W-:Y:S05]  /*16920*/  @!P0 BRA `(.L_x_5401) ;  /* 0xfffffffc00f08947 */ /* 0x004fea000383ffff */
[----:B------:R-:W-:Y:S05]  /*16930*/  BRA `(.L_x_5520) ;  /* 0xffffffb000c47947 */ /* 0x000fea000383ffff */
.L_x_5406:
[----:B0-----:R0:W2:Y:S02]  /*16940*/  SYNCS.PHASECHK.TRANS64.TRYWAIT P0, [R3+URZ+0x32460], R2 ;  /* 0x03246002030075a7 */ /* 0x0010a4000800017f */
[----:B--2---:R-:W-:Y:S05]  /*16950*/  @!P0 NANOSLEEP.SYNCS 0x989680 ;  /* 0x009896800000895d */ /* 0x004fea0003900000 */
[----:B------:R-:W2:Y:S02]  /*16960*/  @!P0 SYNCS.PHASECHK.TRANS64 P0, [R3+URZ+0x32460], R2 ;  /* 0x03246002030085a7 */ /* 0x000ea4000800007f */
[----:B--2---:R-:W-:Y:S05]  /*16970*/  @!P0 BRA `(.L_x_5406) ;  /* 0xfffffffc00f08947 */ /* 0x004fea000383ffff */
[----:B------:R-:W-:Y:S05]  /*16980*/  BRA `(.L_x_5521) ;  /* 0xffffffb4004c7947 */ /* 0x000fea000383ffff */
.L_x_5417:
[----:B0-----:R0:W1:Y:S02]  /*16990*/  SYNCS.PHASECHK.TRANS64.TRYWAIT P0, [R4+URZ+0x32440], R2 ;  /* 0x03244002040075a7 */ /* 0x001064000800017f */
[----:B-1----:R-:W-:Y:S05]  /*169a0*/  @!P0 NANOSLEEP.SYNCS 0x989680 ;  /* 0x009896800000895d */ /* 0x002fea0003900000 */
[----:B------:R-:W1:Y:S02]  /*169b0*/  @!P0 SYNCS.PHASECHK.TRANS64 P0, [R4+URZ+0x32440], R2 ;  /* 0x03244002040085a7 */ /* 0x000e64000800007f */
[----:B-1----:R-:W-:Y:S05]  /*169c0*/  @!P0 BRA `(.L_x_5417) ;  /* 0xfffffffc00f08947 */ /* 0x002fea000383ffff */
[----:B------:R-:W-:Y:S05]  /*169d0*/  BRA `(.L_x_5522) ;  /* 0xffffffbc00547947 */ /* 0x000fea000383ffff */
.L_x_5422:
[----:B-1----:R1:W2:Y:S02]  /*169e0*/  SYNCS.PHASECHK.TRANS64.TRYWAIT P0, [R4+URZ+0x32460], R2 ;  /* 0x03246002040075a7 */ /* 0x0022a4000800017f */
[----:B--2---:R-:W-:Y:S05]  /*169f0*/  @!P0 NANOSLEEP.SYNCS 0x989680 ;  /* 0x009896800000895d */ /* 0x004fea0003900000 */
[----:B------:R-:W2:Y:S02]  /*16a00*/  @!P0 SYNCS.PHASECHK.TRANS64 P0, [R4+URZ+0x32460], R2 ;  /* 0x03246002040085a7 */ /* 0x000ea4000800007f */
[----:B--2---:R-:W-:Y:S05]  /*16a10*/  @!P0 BRA `(.L_x_5422) ;  /* 0xfffffffc00f08947 */ /* 0x004fea000383ffff */
[----:B------:R-:W-:Y:S05]  /*16a20*/  BRA `(.L_x_5523) ;  /* 0xffffffbc00d87947 */ /* 0x000fea000383ffff */
.L_x_5433:
[----:B-1----:R1:W2:Y:S02]  /*16a30*/  SYNCS.PHASECHK.TRANS64.TRYWAIT P0, [R4+URZ+0x32440], R2 ;  /* 0x03244002040075a7 */ /* 0x0022a4000800017f */
[----:B--2---:R-:W-:Y:S05]  /*16a40*/  @!P0 NANOSLEEP.SYNCS 0x989680 ;  /* 0x009896800000895d */ /* 0x004fea0003900000 */
[----:B------:R-:W2:Y:S02]  /*16a50*/  @!P0 SYNCS.PHASECHK.TRANS64 P0, [R4+URZ+0x32440], R2 ;  /* 0x03244002040085a7 */ /* 0x000ea4000800007f */
[----:B--2---:R-:W-:Y:S05]  /*16a60*/  @!P0 BRA `(.L_x_5433) ;  /* 0xfffffffc00f08947 */ /* 0x004fea000383ffff */
[----:B------:R-:W-:Y:S05]  /*16a70*/  BRA `(.L_x_5524) ;  /* 0xffffffc400c47947 */ /* 0x000fea000383ffff */
.L_x_5438:
[----:B0-----:R0:W2:Y:S02]  /*16a80*/  SYNCS.PHASECHK.TRANS64.TRYWAIT P0, [R4+URZ+0x32460], R2 ;  /* 0x03246002040075a7 */ /* 0x0010a4000800017f */
[----:B--2---:R-:W-:Y:S05]  /*16a90*/  @!P0 NANOSLEEP.SYNCS 0x989680 ;  /* 0x009896800000895d */ /* 0x004fea0003900000 */
[----:B------:R-:W2:Y:S02]  /*16aa0*/  @!P0 SYNCS.PHASECHK.TRANS64 P0, [R4+URZ+0x32460], R2 ;  /* 0x03246002040085a7 */ /* 0x000ea4000800007f */
[----:B--2---:R-:W-:Y:S05]  /*16ab0*/  @!P0 BRA `(.L_x_5438) ;  /* 0xfffffffc00f08947 */ /* 0x004fea000383ffff */
[----:B------:R-:W-:Y:S05]  /*16ac0*/  BRA `(.L_x_5525) ;  /* 0xffffffc8004c7947 */ /* 0x000fea000383ffff */
.L_x_5450:
[----:B------:R-:W-:Y:S01]  /*16ad0*/  BSSY B0, `(.L_x_5526) ;  /* 0x0000008000007945 */ /* 0x000fe20003800000 */
[----:B------:R-:W-:Y:S02]  /*16ae0*/  IMAD.MOV.U32 R13, RZ, RZ, R16 ;  /* 0x000000ffff0d7224 */ /* 0x000fe400078e0010 */
[----:B------:R-:W-:Y:S02]  /*16af0*/  IMAD.MOV.U32 R12, RZ, RZ, RZ ;  /* 0x000000ffff0c7224 */ /* 0x000fe400078e00ff */
[----:B------:R-:W-:Y:S02]  /*16b00*/  IMAD.MOV.U32 R11, RZ, RZ, 0x1f ;  /* 0x0000001fff0b7424 */ /* 0x000fe400078e00ff */
[----:B------:R-:W-:-:S07]  /*16b10*/  IMAD.MOV.U32 R15, RZ, RZ, -0x1 ;  /* 0xffffffffff0f7424 */ /* 0x000fce00078e00ff */
[----:B01-3-5:R-:W-:Y:S05]  /*16b20*/  WARPSYNC.COLLECTIVE R15, `(.L_x_5527) ;  /* 0x000000000f087348 */ /* 0x02bfea0003c00000 */
[----:B------:R2:W4:Y:S02]  /*16b30*/  SHFL.IDX P6, R14, R13, R12, R11 ;  /* 0x0000000c0d0e7389 */ /* 0x00052400000c000b */
[----:B012345:R-:W-:Y:S01]  /*16b40*/  ENDCOLLECTIVE ;  /* 0x000000000000791b */ /* 0x03ffe20003800000 */
.L_x_5527:
[----:B------:R-:W-:Y:S05]  /*16b50*/  BSYNC B0 ;  /* 0x0000000000007941 */ /* 0x000fea0003800000 */
.L_x_5526:
        /* <DEDUP_REMOVED lines=9> */
.L_x_5528:
        /* <DEDUP_REMOVED lines=18> */
.L_x_5529:
        /* <DEDUP_REMOVED lines=8> */
.L_x_5530:
        /* <DEDUP_REMOVED lines=8> */
.L_x_5531:
        /* <DEDUP_REMOVED lines=8> */
.L_x_5532:
        /* <DEDUP_REMOVED lines=8> */
.L_x_5533:
        /* <DEDUP_REMOVED lines=9> */
.L_x_5534:
[----:B------:R-:W-:Y:S01]  /*16fa0*/  IMAD.MOV.U32 R16, RZ, RZ, R14 ;  /* 0x000000ffff107224 */ /* 0x000fe200078e000e */
[----:B------:R-:W-:Y:S06]  /*16fb0*/  BRA `(.L_x_5535) ;  /* 0xffffffcc00a47947 */ /* 0x000fec000383ffff */
.L_x_5455:
[----:B------:R-:W-:Y:S01]  /*16fc0*/  BSSY B0, `(.L_x_5536) ;  /* 0x0000008000007945 */ /* 0x000fe20003800000 */
[----:B-----5:R-:W-:Y:S02]  /*16fd0*/  IMAD.MOV.U32 R13, RZ, RZ, R2 ;  /* 0x000000ffff0d7224 */ /* 0x020fe400078e0002 */
[----:B------:R-:W-:Y:S02]  /*16fe0*/  IMAD.MOV.U32 R12, RZ, RZ, 0x1 ;  /* 0x00000001ff0c7424 */ /* 0x000fe400078e00ff */
[----:B------:R-:W-:Y:S02]  /*16ff0*/  IMAD.MOV.U32 R11, RZ, RZ, RZ ;  /* 0x000000ffff0b7224 */ /* 0x000fe400078e00ff */
[----:B------:R-:W-:-:S07]  /*17000*/  IMAD.MOV.U32 R15, RZ, RZ, -0x1 ;  /* 0xffffffffff0f7424 */ /* 0x000fce00078e00ff */
[----:B01-3--:R-:W-:Y:S05]  /*17010*/  WARPSYNC.COLLECTIVE R15, `(.L_x_5537) ;  /* 0x000000000f087348 */ /* 0x00bfea0003c00000 */
[----:B------:R2:W4:Y:S02]  /*17020*/  SHFL.UP P6, R14, R13, R12, R11 ;  /* 0x0400000c0d0e7389 */ /* 0x00052400000c000b */
[----:B01234-:R-:W-:Y:S01]  /*17030*/  ENDCOLLECTIVE ;  /* 0x000000000000791b */ /* 0x01ffe20003800000 */
.L_x_5537:
[----:B------:R-:W-:Y:S05]  /*17040*/  BSYNC B0 ;  /* 0x0000000000007941 */ /* 0x000fea0003800000 */
.L_x_5536:
        /* <DEDUP_REMOVED lines=9> */
.L_x_5538:
        /* <DEDUP_REMOVED lines=8> */
.L_x_5539:
        /* <DEDUP_REMOVED lines=8> */
.L_x_5540:
        /* <DEDUP_REMOVED lines=8> */
.L_x_5541:
        /* <DEDUP_REMOVED lines=9> */
.L_x_5542:
[----:B------:R-:W-:Y:S01]  /*172f0*/  IMAD.MOV.U32 R16, RZ, RZ, R14 ;  /* 0x000000ffff107224 */ /* 0x000fe200078e000e */
[----:B------:R-:W-:Y:S06]  /*17300*/  BRA `(.L_x_5543) ;  /* 0xffffffcc006c7947 */ /* 0x000fec000383ffff */
.L_x_5457:
[----:B------:R-:W-:Y:S01]  /*17310*/  BSSY B0, `(.L_x_5544) ;  /* 0x0000006000007945 */ /* 0x000fe20003800000 */
[----:B------:R-:W-:Y:S01]  /*17320*/  PLOP3.LUT P6, PT, P6, PT, PT, 0x8, 0x0 ;  /* 0x000000000000781c */ /* 0x000fe200037ce170 */
[----:B------:R-:W-:-:S12]  /*17330*/  IMAD.MOV.U32 R15, RZ, RZ, -0x1 ;  /* 0xffffffffff0f7424 */ /* 0x000fd800078e00ff */
[----:B01-3-5:R-:W-:Y:S05]  /*17340*/  WARPSYNC.COLLECTIVE R15, `(.L_x_5545) ;  /* 0x000000000f087348 */ /* 0x02bfea0003c00000 */
[----:B------:R-:W-:Y:S01]  /*17350*/  VOTE.ANY R14, PT, P6 ;  /* 0x00000000000e7806 */ /* 0x000fe200030e0100 */
[----:B01-3-5:R-:W-:Y:S06]  /*17360*/  ENDCOLLECTIVE ;  /* 0x000000000000791b */ /* 0x02bfec0003800000 */
.L_x_5545:
[----:B------:R-:W-:Y:S05]  /*17370*/  BSYNC B0 ;  /* 0x0000000000007941 */ /* 0x000fea0003800000 */
.L_x_5544:
        /* <DEDUP_REMOVED lines=9> */
.L_x_5546:
[----:B------:R-:W-:Y:S01]  /*17410*/  IMAD.MOV.U32 R17, RZ, RZ, R14 ;  /* 0x000000ffff117224 */ /* 0x000fe200078e000e */
[----:B------:R-:W-:Y:S06]  /*17420*/  BRA `(.L_x_5547) ;  /* 0xffffffcc005c7947 */ /* 0x000fec000383ffff */
.L_x_5459:
[----:B------:R-:W-:Y:S01]  /*17430*/  BSSY B0, `(.L_x_5548) ;  /* 0x0000007000007945 */ /* 0x000fe20003800000 */
[----:B------:R-:W-:Y:S02]  /*17440*/  IMAD.MOV.U32 R13, RZ, RZ, R3 ;  /* 0x000000ffff0d7224 */ /* 0x000fe400078e0003 */
[----:B------:R-:W-:Y:S02]  /*17450*/  IMAD.MOV.U32 R11, RZ, RZ, 0x1f ;  /* 0x0000001fff0b7424 */ /* 0x000fe400078e00ff */
[----:B------:R-:W-:-:S07]  /*17460*/  IMAD.MOV.U32 R15, RZ, RZ, -0x1 ;  /* 0xffffffffff0f7424 */ /* 0x000fce00078e00ff */
[----:B012345:R-:W-:Y:S05]  /*17470*/  WARPSYNC.COLLECTIVE R15, `(.L_x_5549) ;  /* 0x000000000f087348 */ /* 0x03ffea0003c00000 */
[----:B------:R0:W0:Y:S02]  /*17480*/  SHFL.IDX P6, R14, R13, R12, R11 ;  /* 0x0000000c0d0e7389 */ /* 0x00002400000c000b */
[----:B012345:R-:W-:Y:S01]  /*17490*/  ENDCOLLECTIVE ;  /* 0x000000000000791b */ /* 0x03ffe20003800000 */
.L_x_5549:
[----:B------:R-:W-:Y:S05]  /*174a0*/  BSYNC B0 ;  /* 0x0000000000007941 */ /* 0x000fea0003800000 */
.L_x_5548:
[----:B------:R-:W-:Y:S01]  /*174b0*/  IMAD.MOV.U32 R3, RZ, RZ, R14 ;  /* 0x000000ffff037224 */ /* 0x000fe200078e000e */
[----:B------:R-:W-:Y:S06]  /*174c0*/  BRA `(.L_x_5550) ;  /* 0xffffffcc00507947 */ /* 0x000fec000383ffff */
.L_x_5463:
[----:B0-----:R0:W1:Y:S02]  /*174d0*/  SYNCS.PHASECHK.TRANS64.TRYWAIT P0, [R0+URZ+0x32420], R3 ;  /* 0x03242003000075a7 */ /* 0x001064000800017f */
[----:B-1----:R-:W-:Y:S05]  /*174e0*/  @!P0 NANOSLEEP.SYNCS 0x989680 ;  /* 0x009896800000895d */ /* 0x002fea0003900000 */
[----:B------:R-:W1:Y:S02]  /*174f0*/  @!P0 SYNCS.PHASECHK.TRANS64 P0, [R0+URZ+0x32420], R3 ;  /* 0x03242003000085a7 */ /* 0x000e64000800007f */
[----:B-1----:R-:W-:Y:S05]  /*17500*/  @!P0 BRA `(.L_x_5463) ;  /* 0xfffffffc00f08947 */ /* 0x002fea000383ffff */
[----:B------:R-:W-:Y:S05]  /*17510*/  BRA `(.L_x_5551) ;  /* 0xffffffd000d47947 */ /* 0x000fea000383ffff */
.L_x_5464:
        /* <DEDUP_REMOVED lines=11> */
.L_x_5553:
[----:B------:R-:W-:Y:S05]  /*175d0*/  BSYNC B0 ;  /* 0x0000000000007941 */ /* 0x000fea0003800000 */
.L_x_5552:
[----:B------:R-:W-:Y:S05]  /*175e0*/  BRA `(.L_x_5554) ;  /* 0xffffffd000bc7947 */ /* 0x000fea000383ffff */
.L_x_5467:
[----:B------:R-:W-:Y:S01]  /*175f0*/  BSSY B1, `(.L_x_5555) ;  /* 0x0000006000017945 */ /* 0x000fe20003800000 */
[----:B------:R-:W-:-:S07]  /*17600*/  IMAD.MOV.U32 R15, RZ, RZ, -0x1 ;  /* 0xffffffffff0f7424 */ /* 0x000fce00078e00ff */
[----:B01-3-5:R-:W-:Y:S05]  /*17610*/  WARPSYNC.COLLECTIVE R15, `(.L_x_5556) ;  /* 0x000000000f0c7348 */ /* 0x02bfea0003c00000 */
[----:B------:R-:W-:Y:S02]  /*17620*/  ELECT P6, UR62, PT ;  /* 0x00000000003e782f */ /* 0x000fe400038c0000 */
[----:B------:R-:W-:Y:S01]  /*17630*/  MOV R14, UR62 ;  /* 0x0000003e000e7c02 */ /* 0x000fe20008000f00 */
[----:B01-3-5:R-:W-:Y:S10]  /*17640*/  ENDCOLLECTIVE ;  /* 0x000000000000791b */ /* 0x02bff40003800000 */
.L_x_5556:
[----:B------:R-:W-:Y:S05]  /*17650*/  BSYNC B1 ;  /* 0x0000000000017941 */ /* 0x000fea0003800000 */
.L_x_5555:
[----:B------:R-:W-:Y:S05]  /*17660*/  BRA `(.L_x_5557) ;  /* 0xffffffd000b47947 */ /* 0x000fea000383ffff */
.L_x_5469:
[----:B0-----:R0:W1:Y:S02]  /*17670*/  SYNCS.PHASECHK.TRANS64.TRYWAIT P0, [R6+URZ], R5 ;  /* 0x00000005060075a7 */ /* 0x001064000800017f */
[----:B-1----:R-:W-:Y:S05]  /*17680*/  @!P0 NANOSLEEP.SYNCS 0x989680 ;  /* 0x009896800000895d */ /* 0x002fea0003900000 */
[----:B------:R-:W1:Y:S02]  /*17690*/  @!P0 SYNCS.PHASECHK.TRANS64 P0, [R6+URZ], R5 ;  /* 0x00000005060085a7 */ /* 0x000e64000800007f */
[----:B-1----:R-:W-:Y:S05]  /*176a0*/  @!P0 BRA `(.L_x_5469) ;  /* 0xfffffffc00f08947 */ /* 0x002fea000383ffff */
[----:B------:R-:W-:Y:S05]  /*176b0*/  BRA `(.L_x_5558) ;  /* 0xffffffd000f87947 */ /* 0x000fea000383ffff */
.L_x_5470:
[----:B-1----:R1:W2:Y:S02]  /*176c0*/  SYNCS.PHASECHK.TRANS64.TRYWAIT P0, [R7+URZ], R2 ;  /* 0x00000002070075a7 */ /* 0x0022a4000800017f */
[----:B--2---:R-:W-:Y:S05]  /*176d0*/  @!P0 NANOSLEEP.SYNCS 0x989680 ;  /* 0x009896800000895d */ /* 0x004fea0003900000 */
[----:B------:R-:W2:Y:S02]  /*176e0*/  @!P0 SYNCS.PHASECHK.TRANS64 P0, [R7+URZ], R2 ;  /* 0x00000002070085a7 */ /* 0x000ea4000800007f */
[----:B--2---:R-:W-:Y:S05]  /*176f0*/  @!P0 BRA `(.L_x_5470) ;  /* 0xfffffffc00f08947 */ /* 0x004fea000383ffff */
[----:B------:R-:W-:Y:S05]  /*17700*/  BRA `(.L_x_5559) ;  /* 0xffffffd000ec7947 */ /* 0x000fea000383ffff */
.L_x_5472:
[----:B--2---:R2:W3:Y:S02]  /*17710*/  SYNCS.PHASECHK.TRANS64.TRYWAIT P0, [R4+URZ], R5 ;  /* 0x00000005040075a7 */ /* 0x0044e4000800017f */
[----:B---3--:R-:W-:Y:S05]  /*17720*/  @!P0 NANOSLEEP.SYNCS 0x989680 ;  /* 0x009896800000895d */ /* 0x008fea0003900000 */
[----:B------:R-:W3:Y:S02]  /*17730*/  @!P0 SYNCS.PHASECHK.TRANS64 P0, [R4+URZ], R5 ;  /* 0x00000005040085a7 */ /* 0x000ee4000800007f */
[----:B---3--:R-:W-:Y:S05]  /*17740*/  @!P0 BRA `(.L_x_5472) ;  /* 0xfffffffc00f08947 */ /* 0x008fea000383ffff */
[----:B------:R-:W-:Y:S05]  /*17750*/  BRA `(.L_x_5560) ;  /* 0xffffffd000f47947 */ /* 0x000fea000383ffff */
.L_x_5561:
        /* <DEDUP_REMOVED lines=10> */
.L_x_6049:


//--------------------- .text._ZN7cutlass13device_kernelIN5flash11enable_sm90INS1_16FlashAttnFwdSm90INS1_25CollectiveMainloopFwdSm90ILi2EN4cute5tupleIJNS5_1CILi1EEES8_S8_EEENS6_IJNS7_ILi128EEENS7_ILi96EEENS7_ILi64EEEEEELi256ENS_6half_tEfNS_4arch4Sm90ELb1ELb0ELb1ELb1ELb0ELb1ELb1ELb1ELb0ELb1ELb0ELb0EEENS1_21CollectiveEpilogueFwdINS6_IJSA_NS7_ILi256EEESB_EEES9_SE_SG_Li256ELb1ELb1ELb0ELb0EEENS1_36VarlenDynamicPersistentTileSchedulerILi128ELi96ELi256ELi128ELb0ELb1ELb1ELb1ELb1ELb1EEEEEEEEEvNT_6ParamsE --------------------------
	.section	.text._ZN7cutlass13device_kernelIN5flash11enable_sm90INS1_16FlashAttnFwdSm90INS1_25CollectiveMainloopFwdSm90ILi2EN4cute5tupleIJNS5_1CILi1EEES8_S8_EEENS6_IJNS7_ILi128EEENS7_ILi96EEENS7_ILi64EEEEEELi256ENS_6half_tEfNS_4arch4Sm90ELb1ELb0ELb1ELb1ELb0ELb1ELb1ELb1ELb0ELb1ELb0ELb0EEENS1_21CollectiveEpilogueFwdINS6_IJSA_NS7_ILi256EEESB_EEES9_SE_SG_Li256ELb1ELb1ELb0ELb0EEENS1_36VarlenDynamicPersistentTileSchedulerILi128ELi96ELi256ELi128ELb0ELb1ELb1ELb1ELb1ELb1EEEEEEEEEvNT_6ParamsE,"ax",@progbits
	.align	128
.text._ZN7cutlass13device_kernelIN5flash11enable_sm90INS1_16FlashAttnFwdSm90INS1_25CollectiveMainloopFwdSm90ILi2EN4cute5tupleIJNS5_1CILi1EEES8_S8_EEENS6_IJNS7_ILi128EEENS7_ILi96EEENS7_ILi64EEEEEELi256ENS_6half_tEfNS_4arch4Sm90ELb1ELb0ELb1ELb1ELb0ELb1ELb1ELb1ELb0ELb1ELb0ELb0EEENS1_21CollectiveEpilogueFwdINS6_IJSA_NS7_ILi256EEESB_EEES9_SE_SG_Li256ELb1ELb1ELb0ELb0EEENS1_36VarlenDynamicPersistentTileSchedulerILi128ELi96ELi256ELi128ELb0ELb1ELb1ELb1ELb1ELb1EEEEEEEEEvNT_6ParamsE:
        .type           _ZN7cutlass13device_kernelIN5flash11enable_sm90INS1_16FlashAttnFwdSm90INS1_25CollectiveMainloopFwdSm90ILi2EN4cute5tupleIJNS5_1CILi1EEES8_S8_EEENS6_IJNS7_ILi128EEENS7_ILi96EEENS7_ILi64EEEEEELi256ENS_6half_tEfNS_4arch4Sm90ELb1ELb0ELb1ELb1ELb0ELb1ELb1ELb1ELb0ELb1ELb0ELb0EEENS1_21CollectiveEpilogueFwdINS6_IJSA_NS7_ILi256EEESB_EEES9_SE_SG_Li256ELb1ELb1ELb0ELb0EEENS1_36VarlenDynamicPersistentTileSchedulerILi128ELi96ELi256ELi128ELb0ELb1ELb1ELb1ELb1ELb1EEEEEEEEEvNT_6ParamsE,@function
        .size           _ZN7cutlass13device_kernelIN5flash11enable_sm90INS1_16FlashAttnFwdSm90INS1_25CollectiveMainloopFwdSm90ILi2EN4cute5tupleIJNS5_1CILi1EEES8_S8_EEENS6_IJNS7_ILi128EEENS7_ILi96EEENS7_ILi64EEEEEELi256ENS_6half_tEfNS_4arch4Sm90ELb1ELb0ELb1ELb1ELb0ELb1ELb1ELb1ELb0ELb1ELb0ELb0EEENS1_21CollectiveEpilogueFwdINS6_IJSA_NS7_ILi256EEESB_EEES9_SE_SG_Li256ELb1ELb1ELb0ELb0EEENS1_36VarlenDynamicPersistentTileSchedulerILi128ELi96ELi256ELi128ELb0ELb1ELb1ELb1ELb1ELb1EEEEEEEEEvNT_6ParamsE,(.L_x_6050 - _ZN7cutlass13device_kernelIN5flash11enable_sm90INS1_16FlashAttnFwdSm90INS1_25CollectiveMainloopFwdSm90ILi2EN4cute5tupleIJNS5_1CILi1EEES8_S8_EEENS6_IJNS7_ILi128EEENS7_ILi96EEENS7_ILi64EEEEEELi256ENS_6half_tEfNS_4arch4Sm90ELb1ELb0ELb1ELb1ELb0ELb1ELb1ELb1ELb0ELb1ELb0ELb0EEENS1_21CollectiveEpilogueFwdINS6_IJSA_NS7_ILi256EEESB_EEES9_SE_SG_Li256ELb1ELb1ELb0ELb0EEENS1_36VarlenDynamicPersistentTileSchedulerILi128ELi96ELi256ELi128ELb0ELb1ELb1ELb1ELb1ELb1EEEEEEEEEvNT_6ParamsE)
        .other          _ZN7cutlass13device_kernelIN5flash11enable_sm90INS1_16FlashAttnFwdSm90INS1_25CollectiveMainloopFwdSm90ILi2EN4cute5tupleIJNS5_1CILi1EEES8_S8_EEENS6_IJNS7_ILi128EEENS7_ILi96EEENS7_ILi64EEEEEELi256ENS_6half_tEfNS_4arch4Sm90ELb1ELb0ELb1ELb1ELb0ELb1ELb1ELb1ELb0ELb1ELb0ELb0EEENS1_21CollectiveEpilogueFwdINS6_IJSA_NS7_ILi256EEESB_EEES9_SE_SG_Li256ELb1ELb1ELb0ELb0EEENS1_36VarlenDynamicPersistentTileSchedulerILi128ELi96ELi256ELi128ELb0ELb1ELb1ELb1ELb1ELb1EEEEEEEEEvNT_6ParamsE,@"STO_CUDA_ENTRY STV_DEFAULT"
_ZN7cutlass13device_kernelIN5flash11enable_sm90INS1_16FlashAttnFwdSm90INS1_25CollectiveMainloopFwdSm90ILi2EN4cute5tupleIJNS5_1CILi1EEES8_S8_EEENS6_IJNS7_ILi128EEENS7_ILi96EEENS7_ILi64EEEEEELi256ENS_6half_tEfNS_4arch4Sm90ELb1ELb0ELb1ELb1ELb0ELb1ELb1ELb1ELb0ELb1ELb0ELb0EEENS1_21CollectiveEpilogueFwdINS6_IJSA_NS7_ILi256EEESB_EEES9_SE_SG_Li256ELb1ELb1ELb0ELb0EEENS1_36VarlenDynamicPersistentTileSchedulerILi128ELi96ELi256ELi128ELb0ELb1ELb1ELb1ELb1ELb1EEEEEEEEEvNT_6ParamsE:
        /* <DEDUP_REMOVED lines=23> */
.L_x_5563:
[----:B------:R-:W-:Y:S05]  /*0170*/  BSYNC B0 ;  /* 0x0000000000007941 */ /* 0x000fea0003800000 */
.L_x_5562:
        /* <DEDUP_REMOVED lines=42> */
.L_x_5564:
        /* <DEDUP_REMOVED lines=22> */
.L_x_5565:
        /* <DEDUP_REMOVED lines=18> */
.L_x_5566:
        /* <DEDUP_REMOVED lines=22> */
.L_x_5567:
        /* <DEDUP_REMOVED lines=22> */
.L_x_5568:
        /* <DEDUP_REMOVED lines=9> */
.L_x_5571:
[----:B------:R-:W-:-:S08]  /*09f0*/  NOP ;  /* 0x0000000000007918 */ /* 0x000fd00000000000 */
[----:B------:R-:W0:Y:S02]  /*0a00*/  USETMAXREG.TRY_ALLOC.CTAPOOL UP0, 0xf0 ;  /* 0x000000f0000079c8 */ /* 0x000e240008000600 */
[----:B0-----:R-:W-:-:S13]  /*0a10*/  PLOP3.LUT P0, PT, PT, PT, UP0, 0x80, 0x0 ;  /* 0x000000000000781c */ /* 0x001fda0003f0f008 */
[----:B------:R-:W-:Y:S05]  /*0a20*/  @!P0 BRA `(.L_x_5571) ;  /* 0xfffffffc00f08947 */ /* 0x000fea000383ffff */
[----:B------:R-:W3:Y:S01]  /*0a30*/  LDL.LU R0, [R1+0x38] ;  /* 0x0000380001007983 */ /* 0x000ee20000300800 */
[----:B--2---:R-:W0:Y:S01]  /*0a40*/  S2R R2, SR_TID.X ;  /* 0x0000000000027919 */ /* 0x004e220000002100 */
[----:B------:R-:W1:Y:S01]  /*0a50*/  S2UR UR5, SR_CgaCtaId ;  /* 0x00000000000579c3 */ /* 0x000e620000008800 */
[----:B------:R-:W-:Y:S01]  /*0a60*/  UMOV UR4, 0x400 ;  /* 0x0000040000047882 */ /* 0x000fe20000000000 */
[----:B0-----:R-:W-:-:S06]  /*0a70*/  SHF.R.U32.HI R2, RZ, 0x7, R2 ;  /* 0x00000007ff027819 */ /* 0x001fcc0000011602 */
[----:B------:R-:W-:Y:S06]  /*0a80*/  BAR.ARV 0x8, 0x180 ;  /* 0x0206000000007b1d */ /* 0x000fec0000002000 */
[----:B------:R-:W-:-:S13]  /*0a90*/  ISETP.NE.AND P0, PT, R2, 0x1, PT ;  /* 0x000000010200780c */ /* 0x000fda0003f05270 */
[----:B------:R-:W-:Y:S08]  /*0aa0*/  @!P0 BAR.ARV 0x9, 0x100 ;  /* 0x0244000000008b1d */ /* 0x000ff00000002000 */
[----:B------:R-:W-:Y:S01]  /*0ab0*/  BAR.SYNC.DEFER_BLOCKING 0x5, 0x180 ;  /* 0x0146000000007b1d */ /* 0x000fe20000010000 */
[----:B-1----:R-:W-:-:S06]  /*0ac0*/  ULEA UR4, UR5, UR4, 0x18 ;  /* 0x0000000405047291 */ /* 0x002fcc000f8ec03f */
[----:B------:R-:W-:Y:S01]  /*0ad0*/  IMAD.U32 R19, RZ, RZ, UR4 ;  /* 0x00000004ff137e24 */ /* 0x000fe2000f8e00ff */
[----:B------:R-:W-:-:S04]  /*0ae0*/  ULDC UR4, c[0x0][0xd3c] ;  /* 0x00034f0000047ab9 */ /* 0x000fc80000000800 */
[----:B------:R-:W0:Y:S01]  /*0af0*/  LDS.128 R84, [R19+0x324d0] ;  /* 0x0324d00013547984 */ /* 0x000e220000000c00 */
[----:B------:R-:W-:Y:S06]  /*0b00*/  BAR.ARV 0x4, 0x180 ;  /* 0x0106000000007b1d */ /* 0x000fec0000002000 */
[----:B---3--:R-:W-:-:S04]  /*0b10*/  LOP3.LUT R0, R0, 0xfffffffb, RZ, 0xc0, !PT ;  /* 0xfffffffb00007812 */ /* 0x008fc800078ec0ff */
[----:B------:R-:W-:-:S05]  /*0b20*/  @P0 LOP3.LUT R0, R0, 0x4, RZ, 0xfc, !PT ;  /* 0x0000000400000812 */ /* 0x000fca00078efcff */
[----:B------:R1:W-:Y:S01]  /*0b30*/  STL [R1+0x38], R0 ;  /* 0x0000380001007387 */ /* 0x0003e20000100800 */
[----:B0-----:R-:W-:-:S13]  /*0b40*/  ISETP.GE.AND P0, PT, R87, UR4, PT ;  /* 0x0000000457007c0c */ /* 0x001fda000bf06270 */
[----:B-1----:R-:W-:Y:S05]  /*0b50*/  @P0 BRA `(.L_x_5572) ;  /* 0x000001e0001c0947 */ /* 0x002fea0003800000 */
[----:B------:R-:W2:Y:S01]  /*0b60*/  LDL.LU R12, [R1+0x8c] ;  /* 0x00008c00010c7983 */ /* 0x000ea20000300800 */
        /* <DEDUP_REMOVED lines=17> */
[----:B------:R-:W-:Y:S01]  /*0c80*/  LEA.HI R3, R3, R6, RZ, 0x1 ;  /* 0x0000000603037211 */ /* 0x000fe200078f08ff */
[----:B------:R-:W-:Y:S01]  /*0c90*/  IMAD.IADD R4, R13, 0x1, -R4 ;  /* 0x000000010d047824 */ /* 0x000fe200078e0a04 */
[----:B------:R-:W-:Y:S02]  /*0ca0*/  SHF.R.S32.HI R15, RZ, 0x5, R5 ;  /* 0x00000005ff0f7819 */ /* 0x000fe40000011405 */
[----:B------:R-:W-:-:S03]  /*0cb0*/  LOP3.LUT R3, R3, 0x1ffffffe, RZ, 0xc0, !PT ;  /* 0x1ffffffe03037812 */ /* 0x000fc600078ec0ff */
[----:B------:R-:W-:Y:S02]  /*0cc0*/  IMAD R4, R15, 0x10, R4 ;  /* 0x000000100f047824 */ /* 0x000fe400078e0204 */
[----:B------:R-:W-:Y:S01]  /*0cd0*/  IMAD.IADD R3, R6, 0x1, -R3 ;  /* 0x0000000106037824 */ /* 0x000fe200078e0a03 */
[----:B------:R-:W-:-:S03]  /*0ce0*/  SHF.R.S32.HI R14, RZ, 0x7, R2 ;  /* 0x00000007ff0e7819 */ /* 0x000fc60000011402 */
[----:B------:R-:W-:Y:S01]  /*0cf0*/  IMAD R6, R4, 0x8, R3 ;  /* 0x0000000804067824 */ /* 0x000fe200078e0203 */
[----:B------:R-:W-:Y:S02]  /*0d00*/  LEA.HI R4, R0, R13, RZ, 0x2 ;  /* 0x0000000d00047211 */ /* 0x000fe400078f10ff */
[----:B------:R-:W-:Y:S02]  /*0d10*/  LEA.HI R7, R7, R11, RZ, 0x5 ;  /* 0x0000000b07077211 */ /* 0x000fe400078f28ff */
[----:B------:R-:W-:Y:S02]  /*0d20*/  LEA.HI R2, R2, R14, RZ, 0x1 ;  /* 0x0000000e02027211 */ /* 0x000fe400078f08ff */
[----:B------:R-:W-:Y:S02]  /*0d30*/  LEA.HI R3, R0, R13, RZ, 0x3 ;  /* 0x0000000d00037211 */ /* 0x000fe400078f18ff */
[--C-:B------:R-:W-:Y:S02]  /*0d40*/  SHF.R.S32.HI R22, RZ, 0x2, R4.reuse ;  /* 0x00000002ff167819 */ /* 0x100fe40000011404 */
[----:B------:R-:W-:-:S02]  /*0d50*/  SHF.R.S32.HI R5, RZ, 0x1f, R4 ;  /* 0x0000001fff057819 */ /* 0x000fc40000011404 */
[----:B------:R-:W-:Y:S02]  /*0d60*/  SHF.R.S32.HI R7, RZ, 0x5, R7 ;  /* 0x00000005ff077819 */ /* 0x000fe40000011407 */
[----:B------:R-:W-:Y:S02]  /*0d70*/  LOP3.LUT R2, R2, 0x3fffffe, RZ, 0xc0, !PT ;  /* 0x03fffffe02027812 */ /* 0x000fe400078ec0ff */
[----:B------:R-:W-:Y:S02]  /*0d80*/  LOP3.LUT R0, R3, 0xfffffff8, RZ, 0xc0, !PT ;  /* 0xfffffff803007812 */ /* 0x000fe400078ec0ff */
[----:B------:R-:W-:Y:S01]  /*0d90*/  LEA.HI R5, R5, R22, RZ, 0x3 ;  /* 0x0000001605057211 */ /* 0x000fe200078f18ff */
[----:B------:R-:W-:Y:S01]  /*0da0*/  IMAD R7, R7, 0x10, R10 ;  /* 0x0000001007077824 */ /* 0x000fe200078e020a */
[----:B------:R-:W-:Y:S01]  /*0db0*/  LOP3.LUT R4, R4, 0xfffffffc, RZ, 0xc0, !PT ;  /* 0xfffffffc04047812 */ /* 0x000fe200078ec0ff */
[----:B------:R-:W-:Y:S01]  /*0dc0*/  IMAD.IADD R2, R14, 0x1, -R2 ;  /* 0x000000010e027824 */ /* 0x000fe200078e0a02 */
[----:B------:R-:W-:Y:S01]  /*0dd0*/  LOP3.LUT R5, R5, 0xfffffff8, RZ, 0xc0, !PT ;  /* 0xfffffff805057812 */ /* 0x000fe200078ec0ff */
[----:B------:R-:W-:-:S02]  /*0de0*/  VIADD R10, R22, 0x40 ;  /* 0x00000040160a7836 */ /* 0x000fc40000000000 */
[----:B------:R-:W-:Y:S02]  /*0df0*/  IMAD R7, R2, 0x40, R7 ;  /* 0x0000004002077824 */ /* 0x000fe400078e0207 */
[----:B------:R-:W-:Y:S01]  /*0e00*/  IMAD.IADD R9, R13, 0x1, -R4 ;  /* 0x000000010d097824 */ /* 0x000fe200078e0a04 */
[----:B------:R-:W-:Y:S01]  /*0e10*/  SHF.R.S32.HI R4, RZ, 0x1f, R10 ;  /* 0x0000001fff047819 */ /* 0x000fe2000001140a */
[----:B------:R-:W-:Y:S01]  /*0e20*/  IMAD.IADD R5, R22, 0x1, -R5 ;  /* 0x0000000116057824 */ /* 0x000fe200078e0a05 */
[----:B------:R-:W-:Y:S01]  /*0e30*/  STL [R1+0xa0], R7 ;  /* 0x0000a00701007387 */ /* 0x000fe20000100800 */
[----:B------:R-:W-:Y:S01]  /*0e40*/  IMAD.SHL.U32 R200, R9, 0x4, RZ ;  /* 0x0000000409c87824 */ /* 0x000fe200078e00ff */
[----:B------:R-:W-:Y:S02]  /*0e50*/  LEA.HI R4, R4, R10, RZ, 0x3 ;  /* 0x0000000a04047211 */ /* 0x000fe400078f18ff */
[----:B------:R-:W-:Y:S01]  /*0e60*/  STL [R1+0x8c], RZ ;  /* 0x00008cff01007387 */ /* 0x000fe20000100800 */
[----:B------:R-:W-:Y:S01]  /*0e70*/  SHF.R.S32.HI R3, RZ, 0x3, R3 ;  /* 0x00000003ff037819 */ /* 0x000fe20000011403 */
[----:B------:R-:W-:-:S02]  /*0e80*/  IMAD.SHL.U32 R3, R10, 0x40, RZ ;  /* 0x000000400a037824 */ /* 0x000fc400078e00ff */
[----:B------:R-:W-:Y:S02]  /*0e90*/  VIADD R211, R200, 0x10 ;  /* 0x00000010c8d37836 */ /* 0x000fe40000000000 */
[----:B------:R-:W-:Y:S01]  /*0ea0*/  IMAD.SHL.U32 R4, R4, 0x40, RZ ;  /* 0x0000004004047824 */ /* 0x000fe200078e00ff */
[----:B------:R-:W-:Y:S01]  /*0eb0*/  LOP3.LUT R3, R3, 0x1c0, RZ, 0xc0, !PT ;  /* 0x000001c003037812 */ /* 0x000fe200078ec0ff */
[----:B------:R-:W-:-:S03]  /*0ec0*/  IMAD.SHL.U32 R16, R9, 0x8, RZ ;  /* 0x0000000809107824 */ /* 0x000fc600078e00ff */
[----:B------:R-:W-:Y:S02]  /*0ed0*/  LOP3.LUT R4, R4, 0xfffffe00, RZ, 0xc0, !PT ;  /* 0xfffffe0004047812 */ /* 0x000fe400078ec0ff */
[----:B------:R-:W-:-:S05]  /*0ee0*/  LOP3.LUT R8, R8, 0x7ffffffc, RZ, 0xc0, !PT ;  /* 0x7ffffffc08087812 */ /* 0x000fca00078ec0ff */
[----:B------:R-:W-:Y:S01]  /*0ef0*/  IMAD.IADD R8, R11, 0x1, -R8 ;  /* 0x000000010b087824 */ /* 0x000fe200078e0a08 */
[----:B------:R-:W-:Y:S01]  /*0f00*/  MOV R18, RZ ;  /* 0x000000ff00127202 */ /* 0x000fe20000000f00 */
[----:B------:R-:W-:Y:S01]  /*0f10*/  IMAD.MOV.U32 R202, RZ, RZ, RZ ;  /* 0x000000ffffca7224 */ /* 0x000fe200078e00ff */
[----:B------:R-:W-:Y:S01]  /*0f20*/  SHF.R.S32.HI R17, RZ, 0x1f, R16 ;  /* 0x0000001fff117819 */ /* 0x000fe20000011410 */
[----:B------:R-:W-:Y:S02]  /*0f30*/  IMAD.MOV.U32 R23, RZ, RZ, RZ ;  /* 0x000000ffff177224 */ /* 0x000fe400078e00ff */
[----:B------:R-:W-:Y:S01]  /*0f40*/  IMAD.MOV.U32 R2, RZ, RZ, RZ ;  /* 0x000000ffff027224 */ /* 0x000fe200078e00ff */
[----:B--2---:R-:W-:Y:S01]  /*0f50*/  LOP3.LUT R232, R12, 0x1, RZ, 0xfc, !PT ;  /* 0x000000010ce87812 */ /* 0x004fe200078efcff */
[----:B------:R-:W-:-:S04]  /*0f60*/  IMAD.IADD R12, R13, 0x1, -R0 ;  /* 0x000000010d0c7824 */ /* 0x000fc800078e0a00 */
[----:B------:R-:W-:Y:S01]  /*0f70*/  IMAD.SHL.U32 R13, R12, 0x8, RZ ;  /* 0x000000080c0d7824 */ /* 0x000fe200078e00ff */
[----:B------:R-:W-:Y:S02]  /*0f80*/  SHF.R.S32.HI R0, RZ, 0x1f, R22 ;  /* 0x0000001fff007819 */ /* 0x000fe40000011416 */
[----:B------:R-:W-:Y:S02]  /*0f90*/  LEA.HI R0, R9, R9, RZ, 0x1 ;  /* 0x0000000909007211 */ /* 0x000fe400078f08ff */
[----:B------:R-:W-:Y:S04]  /*0fa0*/  STL [R1+0x3c], R13 ;  /* 0x00003c0d01007387 */ /* 0x000fe80000100800 */
[----:B------:R0:W-:Y:S01]  /*0fb0*/  STL [R1+0x90], R5 ;  /* 0x0000900501007387 */ /* 0x0001e20000100800 */
[----:B------:R-:W-:Y:S01]  /*0fc0*/  LOP3.LUT R0, R0, 0x1ffffffe, RZ, 0xc0, !PT ;  /* 0x1ffffffe00007812 */ /* 0x000fe200078ec0ff */
[C---:B------:R-:W-:Y:S01]  /*0fd0*/  VIADD R12, R13.reuse, 0x40 ;  /* 0x000000400d0c7836 */ /* 0x040fe20000000000 */
[----:B------:R-:W-:-:S02]  /*0fe0*/  IADD3 R10, R13, 0x80, RZ ;  /* 0x000000800d0a7810 */ /* 0x000fc40007ffe0ff */
[----:B0-----:R-:W-:Y:S01]  /*0ff0*/  SHF.R.S32.HI R5, RZ, 0x1f, R13 ;  /* 0x0000001fff057819 */ /* 0x001fe2000001140d */
[----:B------:R-:W-:-:S04]  /*1000*/  IMAD.IADD R0, R9, 0x1, -R0 ;  /* 0x0000000109007824 */ /* 0x000fc800078e0a00 */
[----:B------:R0:W-:Y:S01]  /*1010*/  STL [R1+0xb4], R5 ;  /* 0x0000b40501007387 */ /* 0x0001e20000100800 */
[----:B------:R-:W-:Y:S02]  /*1020*/  SHF.R.U32.HI R9, RZ, 0x3, R3 ;  /* 0x00000003ff097819 */ /* 0x000fe40000011603 */
[----:B------:R-:W-:Y:S01]  /*1030*/  LOP3.LUT R3, R3, 0x38, R16, 0xf8, !PT ;  /* 0x0000003803037812 */ /* 0x000fe200078ef810 */
[----:B------:R1:W-:Y:S01]  /*1040*/  STL [R1+0x70], R12 ;  /* 0x0000700c01007387 */ /* 0x0003e20000100800 */
[----:B0-----:R-:W-:Y:S01]  /*1050*/  VIADD R5, R13, 0xc0 ;  /* 0x000000c00d057836 */ /* 0x001fe20000000000 */
[----:B------:R-:W-:Y:S02]  /*1060*/  SHF.R.S32.HI R13, RZ, 0x1f, R211 ;  /* 0x0000001fff0d7819 */ /* 0x000fe400000114d3 */
[----:B------:R0:W-:Y:S01]  /*1070*/  STL [R1+0x6c], R10 ;  /* 0x00006c0a01007387 */ /* 0x0001e20000100800 */
[----:B-1----:R-:W-:-:S03]  /*1080*/  SHF.R.S32.HI R12, RZ, 0x1f, R12 ;  /* 0x0000001fff0c7819 */ /* 0x002fc6000001140c */
[----:B------:R-:W-:Y:S04]  /*1090*/  STL [R1+0x74], R5 ;  /* 0x0000740501007387 */ /* 0x000fe80000100800 */
[----:B------:R-:W-:Y:S01]  /*10a0*/  STL [R1+0x98], R13 ;  /* 0x0000980d01007387 */ /* 0x000fe20000100800 */
[----:B0-----:R-:W-:-:S03]  /*10b0*/  SHF.R.S32.HI R10, RZ, 0x1f, R10 ;  /* 0x0000001fff0a7819 */ /* 0x001fc6000001140a */
[----:B------:R0:W-:Y:S01]  /*10c0*/  STL [R1+0x60], R4 ;  /* 0x0000600401007387 */ /* 0x0001e20000100800 */
[----:B------:R-:W-:-:S03]  /*10d0*/  IMAD R0, R0, 0x8, R7 ;  /* 0x0000000800007824 */ /* 0x000fc600078e0207 */
[----:B------:R-:W-:Y:S01]  /*10e0*/  STL [R1+0xb0], R12 ;  /* 0x0000b00c01007387 */ /* 0x000fe20000100800 */
[----:B0-----:R-:W-:Y:S02]  /*10f0*/  LOP3.LUT R4, R4, R3, R9, 0xf6, !PT ;  /* 0x0000000304047212 */ /* 0x001fe400078ef609 */
[----:B------:R-:W-:Y:S01]  /*1100*/  SHF.R.S32.HI R3, RZ, 0x1f, R5 ;  /* 0x0000001fff037819 */ /* 0x000fe20000011405 */
[----:B------:R-:W-:Y:S01]  /*1110*/  STL [R1+0xac], R10 ;  /* 0x0000ac0a01007387 */ /* 0x000fe20000100800 */
[----:B------:R-:W-:-:S03]  /*1120*/  IMAD.SHL.U32 R5, R6, 0x8, RZ ;  /* 0x0000000806057824 */ /* 0x000fc600078e00ff */
[----:B------:R0:W-:Y:S04]  /*1130*/  STL [R1+0xa8], R3 ;  /* 0x0000a80301007387 */ /* 0x0001e80000100800 */
[----:B------:R1:W-:Y:S01]  /*1140*/  STL [R1+0x68], R8 ;  /* 0x0000680801007387 */ /* 0x0003e20000100800 */
[----:B0-----:R-:W-:-:S03]  /*1150*/  IMAD R3, R4, 0x2, R19 ;  /* 0x0000000204037824 */ /* 0x001fc600078e0213 */
[----:B------:R1:W-:Y:S04]  /*1160*/  STL [R1+0xa4], R5 ;  /* 0x0000a40501007387 */ /* 0x0003e80000100800 */
[----:B------:R1:W-:Y:S04]  /*1170*/  STL [R1+0x64], R0 ;  /* 0x0000640001007387 */ /* 0x0003e80000100800 */
[----:B------:R1:W-:Y:S02]  /*1180*/  STL [R1+0x9c], R3 ;  /* 0x00009c0301007387 */ /* 0x0003e40000100800 */
.L_x_5721:
[----:B01--4-:R-:W0:Y:S02]  /*1190*/  LDC.64 R4, c[0x0][0xd88] ;  /* 0x00036200ff047b82 */ /* 0x013e240000000a00 */
        /* <DEDUP_REMOVED lines=8> */
[----:B------:R-:W-:-:S02]  /*1220*/  ISETP.NE.U32.AND P0, PT, RZ, UR6, PT ;  /* 0x00000006ff007c0c */ /* 0x000fc4000bf05070 */
[----:B------:R-:W-:Y:S02]  /*1230*/  ISETP.NE.AND.EX P1, PT, RZ, UR5, PT, P1 ;  /* 0x00000005ff007c0c */ /* 0x000fe4000bf25310 */
[----:B------:R-:W-:Y:S02]  /*1240*/  ISETP.NE.AND.EX P0, PT, RZ, UR7, PT, P0 ;  /* 0x00000007ff007c0c */ /* 0x000fe4000bf05300 */
[----:B--2---:R-:W-:Y:S01]  /*1250*/  SHF.R.S32.HI R3, RZ, 0x1f, R0 ;  /* 0x0000001fff037819 */ /* 0x004fe20000011400 */
[----:B------:R-:W-:Y:S08]  /*1260*/  STL [R1+0x88], R0 ;  /* 0x0000880001007387 */ /* 0x000ff00000100800 */
[C---:B------:R-:W-:Y:S01]  /*1270*/  @P1 LEA R6, P2, R0.reuse, UR4, 0x2 ;  /* 0x0000000400061c11 */ /* 0x040fe2000f8410ff */
[C---:B------:R-:W-:Y:S01]  /*1280*/  IMAD.SHL.U32 R36, R0.reuse, 0x4, RZ ;  /* 0x0000000400247824 */ /* 0x040fe200078e00ff */
[C-C-:B------:R-:W-:Y:S01]  /*1290*/  SHF.L.U64.HI R35, R0.reuse, 0x2, R3.reuse ;  /* 0x0000000200237819 */ /* 0x140fe20000010203 */
[----:B------:R0:W-:Y:S01]  /*12a0*/  STL [R1+0x94], R3 ;  /* 0x0000940301007387 */ /* 0x0001e20000100800 */
[----:B------:R-:W-:-:S02]  /*12b0*/  @P1 LEA.HI.X R7, R0, UR5, R3, 0x2, P2 ;  /* 0x0000000500071c11 */ /* 0x000fc400090f1403 */
[----:B------:R-:W-:Y:S01]  /*12c0*/  ISETP.NE.U32.AND P2, PT, RZ, UR8, PT ;  /* 0x00000008ff007c0c */ /* 0x000fe2000bf45070 */
[----:B------:R-:W-:Y:S01]  /*12d0*/  ULDC UR4, c[0x0][0x288] ;  /* 0x0000a20000047ab9 */ /* 0x000fe20000000800 */
[C---:B------:R-:W-:Y:S01]  /*12e0*/  IADD3 R8, P3, R36.reuse, UR6, RZ ;  /* 0x0000000624087c10 */ /* 0x040fe2000ff7e0ff */
[----:B------:R1:W-:Y:S01]  /*12f0*/  STL [R1+0x80], R36 ;  /* 0x0000802401007387 */ /* 0x0003e20000100800 */
[----:B------:R-:W-:Y:S01]  /*1300*/  ISETP.NE.AND.EX P2, PT, RZ, UR9, PT, P2 ;  /* 0x00000009ff007c0c */ /* 0x000fe2000bf45320 */
[----:B0-----:R-:W-:Y:S01]  /*1310*/  IMAD.MOV.U32 R3, RZ, RZ, RZ ;  /* 0x000000ffff037224 */ /* 0x001fe200078e00ff */
[C---:B------:R-:W-:Y:S01]  /*1320*/  IADD3.X R9, R35.reuse, UR7, RZ, P3, !PT ;  /* 0x0000000723097c10 */ /* 0x040fe20009ffe4ff */
[----:B---3--:R-:W-:Y:S01]  /*1330*/  IMAD.U32 R10, RZ, RZ, UR4 ;  /* 0x00000004ff0a7e24 */ /* 0x008fe2000f8e00ff */
[----:B------:R-:W-:Y:S01]  /*1340*/  ULDC.64 UR4, c[0x0][0x418] ;  /* 0x0001060000047ab9 */ /* 0x000fe20000000a00 */
[----:B------:R1:W-:Y:S04]  /*1350*/  STL [R1+0x84], R35 ;  /* 0x0000842301007387 */ /* 0x0003e80000100800 */
[----:B------:R1:W5:Y:S04]  /*1360*/  @P1 LDG.E R3, desc[UR40][R6.64] ;  /* 0x0000002806031981 */ /* 0x000368000c1e1900 */
[----:B------:R-:W-:Y:S01]  /*1370*/  @P2 IADD3 R4, P1, R36, UR8, RZ ;  /* 0x0000000824042c10 */ /* 0x000fe2000ff3e0ff */
[----:B------:R1:W5:Y:S03]  /*1380*/  @P0 LDG.E R33, desc[UR40][R8.64] ;  /* 0x0000002808210981 */ /* 0x000366000c1e1900 */
[----:B------:R-:W-:-:S05]  /*1390*/  @P2 IADD3.X R5, R35, UR9, RZ, P1, !PT ;  /* 0x0000000923052c10 */ /* 0x000fca0008ffe4ff */
[----:B------:R-:W2:Y:S01]  /*13a0*/  @P2 LDG.E R10, desc[UR40][R4.64] ;  /* 0x00000028040a2981 */ /* 0x000ea2000c1e1900 */
[----:B------:R-:W-:Y:S01]  /*13b0*/  UISETP.NE.U32.AND UP0, UPT, UR4, URZ, UPT ;  /* 0x0000003f0400728c */ /* 0x000fe2000bf05070 */
[----:B------:R-:W-:Y:S02]  /*13c0*/  IMAD.MOV.U32 R31, RZ, RZ, R0 ;  /* 0x000000ffff1f7224 */ /* 0x000fe400078e0000 */
[----:B------:R-:W-:Y:S01]  /*13d0*/  ULDC UR4, c[0x0][0x424] ;  /* 0x0001090000047ab9 */ /* 0x000fe20000000800 */
[----:B------:R-:W-:-:S03]  /*13e0*/  UISETP.NE.AND.EX UP0, UPT, UR5, URZ, UPT, UP0 ;  /* 0x0000003f0500728c */ /* 0x000fc6000bf05300 */
[----:B------:R-:W-:Y:S01]  /*13f0*/  ULDC UR5, c[0x0][0x2f0] ;  /* 0x0000bc0000057ab9 */ /* 0x000fe20000000800 */
[----:B------:R-:W-:-:S04]  /*1400*/  USEL UR4, UR4, 0x1, UP0 ;  /* 0x0000000104047887 */ /* 0x000fc80008000000 */
[----:B------:R-:W-:-:S03]  /*1410*/  UIMAD UR4, UR4, UR5, URZ ;  /* 0x00000005040472a4 */ /* 0x000fc6000f8e023f */
[----:B------:R-:W-:Y:S02]  /*1420*/  ULDC UR5, c[0x0][0x348] ;  /* 0x0000d20000057ab9 */ /* 0x000fe40000000800 */
[----:B------:R-:W-:Y:S01]  /*1430*/  IMAD.U32 R24, RZ, RZ, UR5 ;  /* 0x00000005ff187e24 */ /* 0x000fe2000f8e00ff */
[----:B------:R-:W-:Y:S01]  /*1440*/  MOV R32, UR4 ;  /* 0x0000000400207c02 */ /* 0x000fe20008000f00 */
[----:B--2---:R1:W-:Y:S01]  /*1450*/  STL [R1+0x30], R10 ;  /* 0x0000300a01007387 */ /* 0x0043e20000100800 */
[----:B------:R-:W-:Y:S05]  /*1460*/  @P2 BRA `(.L_x_5573) ;  /* 0x0000000000282947 */ /* 0x000fea0003800000 */
[----:B------:R-:W-:Y:S02]  /*1470*/  ULDC.64 UR4, c[0x0][0xaf8] ;  /* 0x0002be0000047ab9 */ /* 0x000fe40000000a00 */
[----:B------:R-:W-:-:S04]  /*1480*/  ISETP.NE.U32.AND P1, PT, RZ, UR4, PT ;  /* 0x00000004ff007c0c */ /* 0x000fc8000bf25070 */
[----:B------:R-:W-:-:S13]  /*1490*/  ISETP.NE.AND.EX P1, PT, RZ, UR5, PT, P1 ;  /* 0x00000005ff007c0c */ /* 0x000fda000bf25310 */
[----:B------:R-:W-:Y:S05]  /*14a0*/  @!P1 BRA `(.L_x_5573) ;  /* 0x0000000000189947 */ /* 0x000fea0003800000 */
[----:B------:R-:W0:Y:S02]  /*14b0*/  LDC.64 R4, c[0x0][0xaf8] ;  /* 0x0002be00ff047b82 */ /* 0x000e240000000a00 */
[----:B0-----:R-:W-:-:S05]  /*14c0*/  IMAD.WIDE R4, R31, 0x4, R4 ;  /* 0x000000041f047825 */ /* 0x001fca00078e0204 */
[----:B------:R-:W2:Y:S04]  /*14d0*/  LDG.E R0, desc[UR40][R4.64] ;  /* 0x0000002804007981 */ /* 0x000ea8000c1e1900 */
[----:B-1----:R-:W2:Y:S02]  /*14e0*/  LDG.E R7, desc[UR40][R4.64+0x4] ;  /* 0x0000042804077981 */ /* 0x002ea4000c1e1900 */
[----:B--2---:R-:W-:-:S05]  /*14f0*/  IMAD.IADD R10, R7, 0x1, -R0 ;  /* 0x00000001070a7824 */ /* 0x004fca00078e0a00 */
[----:B------:R0:W-:Y:S02]  /*1500*/  STL [R1+0x30], R10 ;  /* 0x0000300a01007387 */ /* 0x0001e40000100800 */
.L_x_5573:
[----:B------:R-:W-:Y:S01]  /*1510*/  ULDC.64 UR4, c[0x0][0xb18] ;  /* 0x0002c60000047ab9 */ /* 0x000fe20000000a00 */
[----:B------:R2:W-:Y:S01]  /*1520*/  STL [R1+0x7c], R86 ;  /* 0x00007c5601007387 */ /* 0x0005e20000100800 */
[----:B------:R-:W-:-:S04]  /*1530*/  ISETP.NE.U32.AND P1, PT, RZ, UR4, PT ;  /* 0x00000004ff007c0c */ /* 0x000fc8000bf25070 */
[----:B------:R-:W-:-:S13]  /*1540*/  ISETP.NE.AND.EX P1, PT, RZ, UR5, PT, P1 ;  /* 0x00000005ff007c0c */ /* 0x000fda000bf25310 */
[----:B--2---:R-:W-:Y:S05]  /*1550*/  @!P1 BRA `(.L_x_5574) ;  /* 0x0000000000109947 */ /* 0x004fea0003800000 */
[----:B------:R-:W-:-:S04]  /*1560*/  IADD3 R4, P0, R36, UR4, RZ ;  /* 0x0000000424047c10 */ /* 0x000fc8000ff1e0ff */
[----:B------:R-:W-:-:S05]  /*1570*/  IADD3.X R5, R35, UR5, RZ, P0, !PT ;  /* 0x0000000523057c10 */ /* 0x000fca00087fe4ff */
[----:B------:R2:W5:Y:S01]  /*1580*/  LDG.E R32, desc[UR40][R4.64] ;  /* 0x0000002804207981 */ /* 0x000562000c1e1900 */
[----:B------:R-:W-:Y:S05]  /*1590*/  BRA `(.L_x_5575) ;  /* 0x0000000000107947 */ /* 0x000fea0003800000 */
.L_x_5574:
[----:B------:R-:W-:Y:S05]  /*15a0*/  @!P0 BRA `(.L_x_5575) ;  /* 0x00000000000c8947 */ /* 0x000fea0003800000 */
[----:B------:R-:W2:Y:S04]  /*15b0*/  LDG.E R5, desc[UR40][R8.64] ;  /* 0x0000002808057981 */ /* 0x000ea8000c1e1900 */
[----:B------:R-:W2:Y:S02]  /*15c0*/  LDG.E R32, desc[UR40][R8.64+0x4] ;  /* 0x0000042808207981 */ /* 0x000ea4000c1e1900 */
[----:B--2---:R-:W-:-:S07]  /*15d0*/  IMAD.IADD R32, R32, 0x1, -R5 ;  /* 0x0000000120207824 */ /* 0x004fce00078e0a05 */
.L_x_5575:
[----:B------:R-:W-:Y:S01]  /*15e0*/  ULDC.64 UR4, c[0x0][0xb08] ;  /* 0x0002c20000047ab9 */ /* 0x000fe20000000a00 */
[----:B-1----:R-:W1:Y:S01]  /*15f0*/  LDC R8, c[0x0][0x448] ;  /* 0x00011200ff087b82 */ /* 0x002e620000000800 */
[----:B------:R-:W-:-:S04]  /*1600*/  ISETP.NE.U32.AND P0, PT, RZ, UR4, PT ;  /* 0x00000004ff007c0c */ /* 0x000fc8000bf05070 */
[----:B------:R-:W-:Y:S01]  /*1610*/  ISETP.NE.AND.EX P0, PT, RZ, UR5, PT, P0 ;  /* 0x00000005ff007c0c */ /* 0x000fe2000bf05300 */
[----:B------:R-:W-:-:S12]  /*1620*/  ULDC.64 UR4, c[0x0][0xb28] ;  /* 0x0002ca0000047ab9 */ /* 0x000fd80000000a00 */
[----:B--2---:R-:W2:Y:S02]  /*1630*/  @P0 LDC.64 R4, c[0x0][0xb08] ;  /* 0x0002c200ff040b82 */ /* 0x004ea40000000a00 */
[----:B--2---:R-:W-:-:S05]  /*1640*/  @P0 IMAD.WIDE R4, R31, 0x4, R4 ;  /* 0x000000041f040825 */ /* 0x004fca00078e0204 */
        /* <DEDUP_REMOVED lines=9> */
[----:B------:R-:W-:-:S04]  /*16e0*/  IMAD.SHL.U32 R12, R85, 0x80, RZ ;  /* 0x00000080550c7824 */ /* 0x000fc800078e00ff */
[----:B---3--:R-:W-:Y:S01]  /*16f0*/  VIADD R4, R12, 0x7f ;  /* 0x0000007f0c047836 */ /* 0x008fe20000000000 */
[----:B------:R1:W-:Y:S07]  /*1700*/  STL [R1+0x50], R12 ;  /* 0x0000500c01007387 */ /* 0x0003ee0000100800 */
[----:B------:R-:W3:Y:S08]  /*1710*/  @P1 LDC R11, c[0x0][0x44c] ;  /* 0x00011300ff0b1b82 */ /* 0x000ef00000000800 */
[----:B------:R-:W0:Y:S01]  /*1720*/  @P1 LDC R5, c[0x0][0x450] ;  /* 0x00011400ff051b82 */ /* 0x000e220000000800 */
[----:B--2---:R-:W-:-:S02]  /*1730*/  @P0 IMAD.IADD R24, R9, 0x1, -R0 ;  /* 0x0000000109180824 */ /* 0x004fc400078e0a00 */
[----:B------:R-:W-:Y:S02]  /*1740*/  IMAD.IADD R9, R32, 0x1, -R3 ;  /* 0x0000000120097824 */ /* 0x000fe400078e0a03 */
[----:B---3--:R-:W-:-:S04]  /*1750*/  @P1 IMAD.HI.U32 R0, R4, R11, RZ ;  /* 0x0000000b04001227 */ /* 0x008fc800078e00ff */
[----:B----4-:R-:W-:Y:S01]  /*1760*/  IMAD.IADD R6, R9, 0x1, R24 ;  /* 0x0000000109067824 */ /* 0x010fe200078e0218 */
[----:B0-----:R-:W-:-:S03]  /*1770*/  @P1 SHF.R.U32.HI R4, RZ, R5, R0 ;  /* 0x00000005ff041219 */ /* 0x001fc60000011600 */
[C---:B------:R-:W-:Y:S01]  /*1780*/  VIADD R0, R6.reuse, 0x5f ;  /* 0x0000005f06007836 */ /* 0x040fe20000000000 */
[----:B------:R-:W-:Y:S01]  /*1790*/  IADD3 R29, R6, 0x60, -R10 ;  /* 0x00000060061d7810 */ /* 0x000fe20007ffe80a */
[----:B------:R1:W-:Y:S02]  /*17a0*/  STL [R1+0x34], R6 ;  /* 0x0000340601007387 */ /* 0x0003e40000100800 */
[----:B------:R-:W-:-:S04]  /*17b0*/  IMAD.HI R0, R0, 0x2aaaaaab, RZ ;  /* 0x2aaaaaab00007827 */ /* 0x000fc800078e02ff */
[----:B------:R-:W-:Y:S01]  /*17c0*/  IMAD.IADD R4, R29, 0x1, R4 ;  /* 0x000000011d047824 */ /* 0x000fe200078e0204 */
[----:B------:R-:W-:-:S03]  /*17d0*/  SHF.R.U32.HI R203, RZ, 0x1f, R0 ;  /* 0x0000001fffcb7819 */ /* 0x000fc60000011600 */
[----:B------:R-:W-:Y:S01]  /*17e0*/  IMAD.HI R4, R4, 0x2aaaaaab, RZ ;  /* 0x2aaaaaab04047827 */ /* 0x000fe200078e02ff */
[----:B------:R-:W-:-:S03]  /*17f0*/  LEA.HI.SX32 R203, R0, R203, 0x1c ;  /* 0x000000cb00cb7211 */ /* 0x000fc600078fe2ff */
[----:B------:R-:W-:Y:S01]  /*1800*/  IMAD.MOV R0, RZ, RZ, -R9 ;  /* 0x000000ffff007224 */ /* 0x000fe200078e0a09 */
[----:B------:R-:W-:-:S04]  /*1810*/  SHF.R.U32.HI R3, RZ, 0x1f, R4 ;  /* 0x0000001fff037819 */ /* 0x000fc80000011604 */
[----:B------:R-:W-:-:S04]  /*1820*/  LEA.HI.SX32 R4, R4, R3, 0x1c ;  /* 0x0000000304047211 */ /* 0x000fc800078fe2ff */
[----:B------:R-:W-:-:S05]  /*1830*/  VIMNMX R4, R203, R4, PT ;  /* 0x00000004cb047248 */ /* 0x000fca0003fe0100 */
[----:B------:R-:W-:Y:S01]  /*1840*/  IMAD R3, R4, 0x60, -R9 ;  /* 0x0000006004037824 */ /* 0x000fe200078e0a09 */
[----:B------:R-:W-:-:S04]  /*1850*/  VIMNMX R4, RZ, R0, !PT ;  /* 0x00000000ff047248 */ /* 0x000fc80007fe0100 */
        /* <DEDUP_REMOVED lines=11> */
[----:B-1----:R-:W-:Y:S05]  /*1910*/  @!P1 BRA `(.L_x_5576) ;  /* 0x00000040004c9947 */ /* 0x002fea0003800000 */
        /* <DEDUP_REMOVED lines=20> */
.L_x_5578:
[----:B------:R-:W-:Y:S05]  /*1a60*/  BSYNC B6 ;  /* 0x0000000000067941 */ /* 0x000fea0003800000 */
.L_x_5577:
        /* <DEDUP_REMOVED lines=20> */
.L_x_5580:
[----:B------:R-:W-:Y:S05]  /*1bb0*/  BSYNC B6 ;  /* 0x0000000000067941 */ /* 0x000fea0003800000 */
.L_x_5579:
[----:B------:R-:W-:Y:S01]  /*1bc0*/  ULDC.64 UR4, c[0x0][0xaf0] ;  /* 0x0002bc0000047ab9 */ /* 0x000fe20000000a00 */
[----:B------:R-:W0:Y:S01]  /*1bd0*/  S2R R44, SR_TID.X ;  /* 0x00000000002c7919 */ /* 0x000e220000002100 */
[----:B------:R-:W-:Y:S01]  /*1be0*/  ISETP.NE.U32.AND P0, PT, RZ, UR4, PT ;  /* 0x00000004ff007c0c */ /* 0x000fe2000bf05070 */
[----:B------:R-:W1:Y:S01]  /*1bf0*/  LDC.64 R8, c[0x0][0x300] ;  /* 0x0000c000ff087b82 */ /* 0x000e620000000a00 */
[----:B------:R-:W-:Y:S01]  /*1c00*/  IMAD.IADD R61, R33, 0x1, R32 ;  /* 0x00000001213d7824 */ /* 0x000fe200078e0220 */
[----:B------:R-:W-:Y:S01]  /*1c10*/  ULDC.64 UR6, c[0x0][0xb00] ;  /* 0x0002c00000067ab9 */ /* 0x000fe20000000a00 */
[----:B------:R-:W-:Y:S01]  /*1c20*/  ISETP.NE.AND.EX P0, PT, RZ, UR5, PT, P0 ;  /* 0x00000005ff007c0c */ /* 0x000fe2000bf05300 */
[----:B------:R-:W2:Y:S01]  /*1c30*/  LDL R45, [R1+0x90] ;  /* 0x00009000012d7983 */ /* 0x000ea20000100800 */
[----:B------:R-:W-:Y:S02]  /*1c40*/  SHF.R.S32.HI R11, RZ, 0x1f, R86 ;  /* 0x0000001fff0b7819 */ /* 0x000fe40000011456 */
[----:B------:R-:W-:Y:S01]  /*1c50*/  SHF.R.S32.HI R42, RZ, 0x1f, R22 ;  /* 0x0000001fff2a7819 */ /* 0x000fe20000011416 */
[----:B------:R-:W-:Y:S01]  /*1c60*/  VIADD R62, R16, 0x20 ;  /* 0x00000020103e7836 */ /* 0x000fe20000000000 */
[----:B------:R-:W3:Y:S07]  /*1c70*/  LDC.64 R14, c[0x0][0x408] ;  /* 0x00010200ff0e7b82 */ /* 0x000eee0000000a00 */
[----:B------:R-:W-:Y:S01]  /*1c80*/  @P0 IADD3 R4, P1, R36, UR4, RZ ;  /* 0x0000000424040c10 */ /* 0x000fe2000ff3e0ff */
[C---:B------:R-:W-:Y:S01]  /*1c90*/  VIADD R63, R16.reuse, 0x40 ;  /* 0x00000040103f7836 */ /* 0x040fe20000000000 */
[----:B------:R-:W-:Y:S01]  /*1ca0*/  IADD3 R64, R16, 0x60, RZ ;  /* 0x0000006010407810 */ /* 0x000fe20007ffe0ff */
[----:B------:R-:W4:Y:S01]  /*1cb0*/  LDC.64 R58, c[0x0][0x3f8] ;  /* 0x0000fe00ff3a7b82 */ /* 0x000f220000000a00 */
[----:B------:R-:W-:Y:S01]  /*1cc0*/  @P0 IADD3.X R5, R35, UR5, RZ, P1, !PT ;  /* 0x0000000523050c10 */ /* 0x000fe20008ffe4ff */
[----:B------:R-:W-:-:S04]  /*1cd0*/  ULDC.64 UR4, c[0x0][0x308] ;  /* 0x0000c20000047ab9 */ /* 0x000fc80000000a00 */
[----:B------:R0:W3:Y:S01]  /*1ce0*/  @P0 LDG.E R31, desc[UR40][R4.64] ;  /* 0x00000028041f0981 */ /* 0x0000e2000c1e1900 */
[----:B------:R-:W-:Y:S01]  /*1cf0*/  SHF.R.S32.HI R43, RZ, 0x1f, R61 ;  /* 0x0000001fff2b7819 */ /* 0x000fe2000001143d */
[-C--:B-1----:R-:W-:Y:S01]  /*1d00*/  IMAD.WIDE.U32 R6, R61, R8.reuse, RZ ;  /* 0x000000083d067225 */ /* 0x082fe200078e00ff */
[----:B------:R-:W1:Y:S03]  /*1d10*/  LDC R41, c[0x0][0x3f4] ;  /* 0x0000fd00ff297b82 */ /* 0x000e660000000800 */
[----:B------:R-:W-:Y:S01]  /*1d20*/  IMAD R0, R43, R8, RZ ;  /* 0x000000082b007224 */ /* 0x000fe200078e02ff */
[----:B------:R-:W-:Y:S02]  /*1d30*/  ISETP.NE.U32.AND P0, PT, RZ, UR6, PT ;  /* 0x00000006ff007c0c */ /* 0x000fe4000bf05070 */
[----:B0-----:R-:W-:Y:S01]  /*1d40*/  SHF.R.U32.HI R40, RZ, 0x7, R44 ;  /* 0x00000007ff287819 */ /* 0x001fe2000001162c */
[----:B------:R-:W-:Y:S01]  /*1d50*/  IMAD R3, R61, R9, R0 ;  /* 0x000000093d037224 */ /* 0x000fe200078e0200 */
[----:B------:R-:W-:-:S02]  /*1d60*/  ISETP.NE.AND.EX P0, PT, RZ, UR7, PT, P0 ;  /* 0x00000007ff007c0c */ /* 0x000fc4000bf05300 */
[----:B------:R-:W-:Y:S01]  /*1d70*/  ISETP.NE.AND P6, PT, R40, 0x1, PT ;  /* 0x000000012800780c */ /* 0x000fe20003fc5270 */
[----:B------:R-:W-:Y:S02]  /*1d80*/  IMAD.IADD R7, R7, 0x1, R3 ;  /* 0x0000000107077824 */ /* 0x000fe400078e0203 */
[----:B------:R-:W-:Y:S02]  /*1d90*/  IMAD R3, R11, UR4, RZ ;  /* 0x000000040b037c24 */ /* 0x000fe4000f8e02ff */
[----:B------:R-:W-:-:S04]  /*1da0*/  IMAD.WIDE.U32 R4, R86, UR4, R6 ;  /* 0x0000000456047c25 */ /* 0x000fc8000f8e0006 */
[----:B------:R-:W-:Y:S01]  /*1db0*/  IMAD R3, R86, UR5, R3 ;  /* 0x0000000556037c24 */ /* 0x000fe2000f8e0203 */
[----:B------:R-:W-:-:S03]  /*1dc0*/  ULDC.64 UR4, c[0x0][0x310] ;  /* 0x0000c40000047ab9 */ /* 0x000fc60000000a00 */
[----:B------:R-:W-:Y:S02]  /*1dd0*/  IMAD.IADD R5, R5, 0x1, R3 ;  /* 0x0000000105057824 */ /* 0x000fe400078e0203 */
[-C--:B------:R-:W-:Y:S02]  /*1de0*/  IMAD R10, R42, R8.reuse, RZ ;  /* 0x000000082a0a7224 */ /* 0x080fe400078e02ff */
[----:B------:R-:W-:-:S04]  /*1df0*/  IMAD.WIDE.U32 R6, R22, R8, R16 ;  /* 0x0000000816067225 */ /* 0x000fc800078e0010 */
[C---:B------:R-:W-:Y:S02]  /*1e00*/  VIADD R12, R16.reuse, 0xc0 ;  /* 0x000000c0100c7836 */ /* 0x040fe40000000000 */
[C---:B------:R-:W-:Y:S02]  /*1e10*/  VIADD R65, R16.reuse, 0x80 ;  /* 0x0000008010417836 */ /* 0x040fe40000000000 */
[C---:B------:R-:W-:Y:S02]  /*1e20*/  VIADD R66, R16.reuse, 0xa0 ;  /* 0x000000a010427836 */ /* 0x040fe40000000000 */
[----:B------:R-:W-:Y:S01]  /*1e30*/  VIADD R32, R16, 0xe0 ;  /* 0x000000e010207836 */ /* 0x000fe20000000000 */
[----:B------:R-:W-:Y:S02]  /*1e40*/  SHF.R.S32.HI R201, RZ, 0x1f, R200 ;  /* 0x0000001fffc97819 */ /* 0x000fe400000114c8 */
[----:B---3--:R-:W-:-:S04]  /*1e50*/  SHF.R.S32.HI R0, RZ, 0x1f, R31 ;  /* 0x0000001fff007819 */ /* 0x008fc8000001141f */
[----:B------:R-:W-:Y:S02]  /*1e60*/  SEL R20, R0, RZ, !P0 ;  /* 0x000000ff00147207 */ /* 0x000fe40004000000 */
[----:B------:R-:W-:-:S03]  /*1e70*/  SEL R21, R31, RZ, !P0 ;  /* 0x000000ff1f157207 */ /* 0x000fc60004000000 */
[----:B------:R-:W-:Y:S02]  /*1e80*/  IMAD R0, R20, UR4, RZ ;  /* 0x0000000414007c24 */ /* 0x000fe4000f8e02ff */
[----:B------:R-:W-:-:S04]  /*1e90*/  IMAD.WIDE.U32 R4, R21, UR4, R4 ;  /* 0x0000000415047c25 */ /* 0x000fc8000f8e0004 */
[----:B------:R-:W-:Y:S01]  /*1ea0*/  IMAD R3, R21, UR5, R0 ;  /* 0x0000000515037c24 */ /* 0x000fe2000f8e0200 */
[----:B------:R-:W-:Y:S05]  /*1eb0*/  @!P6 WARPSYNC.ALL ;  /* 0x000000000000e948 */ /* 0x000fea0003800000 */
[----:B------:R-:W-:Y:S01]  /*1ec0*/  ULDC UR4, c[0x0][0x320] ;  /* 0x0000c80000047ab9 */ /* 0x000fe20000000800 */
[----:B------:R-:W-:Y:S01]  /*1ed0*/  IMAD R0, R22, R9, R10 ;  /* 0x0000000916007224 */ /* 0x000fe200078e020a */
[----:B------:R-:W-:Y:S01]  /*1ee0*/  ISETP.GE.AND P1, PT, R62, UR4, PT ;  /* 0x000000043e007c0c */ /* 0x000fe2000bf26270 */
[----:B------:R-:W-:Y:S01]  /*1ef0*/  IMAD.IADD R3, R5, 0x1, R3 ;  /* 0x0000000105037824 */ /* 0x000fe200078e0203 */
[----:B------:R-:W-:Y:S01]  /*1f00*/  IADD3 R31, P0, R4, R6, RZ ;  /* 0x00000006041f7210 */ /* 0x000fe20007f1e0ff */
[----:B------:R-:W-:Y:S01]  /*1f10*/  ULDC.64 UR6, c[0x0][0x330] ;  /* 0x0000cc0000067ab9 */ /* 0x000fe20000000a00 */
[----:B------:R-:W-:-:S02]  /*1f20*/  SEL R6, RZ, 0xffffffff, P1 ;  /* 0xffffffffff067807 */ /* 0x000fc40000800000 */
[----:B------:R-:W-:Y:S02]  /*1f30*/  IADD3.X R0, R3, R7, R0, P0, !PT ;  /* 0x0000000703007210 */ /* 0x000fe400007fe400 */
[----:B------:R-:W-:Y:S01]  /*1f40*/  ISETP.GE.AND P0, PT, R16, UR4, PT ;  /* 0x0000000410007c0c */ /* 0x000fe2000bf06270 */
[----:B------:R-:W-:Y:S02]  /*1f50*/  IMAD R7, R11, UR6, RZ ;  /* 0x000000060b077c24 */ /* 0x000fe4000f8e02ff */
[----:B------:R-:W-:Y:S01]  /*1f60*/  IMAD.SHL.U32 R11, R6, 0x2, RZ ;  /* 0x00000002060b7824 */ /* 0x000fe200078e00ff */
[----:B------:R-:W-:Y:S02]  /*1f70*/  SEL R10, RZ, 0x1, P0 ;  /* 0x00000001ff0a7807 */ /* 0x000fe40000000000 */
[----:B------:R-:W-:Y:S02]  /*1f80*/  ISETP.GE.AND P0, PT, R63, UR4, PT ;  /* 0x000000043f007c0c */ /* 0x000fe4000bf06270 */
[----:B------:R-:W-:-:S02]  /*1f90*/  ISETP.GE.AND P1, PT, R64, UR4, PT ;  /* 0x0000000440007c0c */ /* 0x000fc4000bf26270 */
[----:B------:R-:W-:Y:S02]  /*1fa0*/  ISETP.GE.AND P2, PT, R12, UR4, PT ;  /* 0x000000040c007c0c */ /* 0x000fe4000bf46270 */
[----:B------:R-:W-:Y:S02]  /*1fb0*/  LOP3.LUT R10, R11, 0x2, R10, 0xe2, !PT ;  /* 0x000000020b0a7812 */ /* 0x000fe400078ee20a */
[----:B------:R-:W-:Y:S02]  /*1fc0*/  SEL R11, RZ, 0x4, P0 ;  /* 0x00000004ff0b7807 */ /* 0x000fe40000000000 */
[----:B------:R-:W-:Y:S02]  /*1fd0*/  SEL R12, RZ, 0x8, P1 ;  /* 0x00000008ff0c7807 */ /* 0x000fe40000800000 */
[----:B------:R-:W-:Y:S02]  /*1fe0*/  ISETP.GE.AND P0, PT, R65, UR4, PT ;  /* 0x0000000441007c0c */ /* 0x000fe4000bf06270 */
[----:B------:R-:W-:-:S02]  /*1ff0*/  ISETP.GE.AND P1, PT, R66, UR4, PT ;  /* 0x0000000442007c0c */ /* 0x000fc4000bf26270 */
[----:B------:R-:W-:Y:S02]  /*2000*/  LOP3.LUT R10, R12, R10, R11, 0xfe, !PT ;  /* 0x0000000a0c0a7212 */ /* 0x000fe400078efe0b */
[----:B------:R-:W-:Y:S02]  /*2010*/  SEL R11, RZ, 0x10, P0 ;  /* 0x00000010ff0b7807 */ /* 0x000fe40000000000 */
[----:B------:R-:W-:Y:S01]  /*2020*/  SEL R12, RZ, 0x20, P1 ;  /* 0x00000020ff0c7807 */ /* 0x000fe20000800000 */
[----:B------:R-:W-:Y:S01]  /*2030*/  IMAD R13, R86, UR7, R7 ;  /* 0x00000007560d7c24 */ /* 0x000fe2000f8e0207 */
[----:B------:R-:W-:Y:S02]  /*2040*/  ISETP.GE.AND P3, PT, R32, UR4, PT ;  /* 0x0000000420007c0c */ /* 0x000fe4000bf66270 */
[----:B------:R-:W-:Y:S01]  /*2050*/  LOP3.LUT R11, R12, R10, R11, 0xfe, !PT ;  /* 0x0000000a0c0b7212 */ /* 0x000fe200078efe0b */
[----:B------:R-:W-:Y:S01]  /*2060*/  IMAD.WIDE.U32 R6, R86, UR6, R16 ;  /* 0x0000000656067c25 */ /* 0x000fe2000f8e0010 */
[----:B------:R-:W-:Y:S01]  /*2070*/  SEL R10, RZ, 0x40, P2 ;  /* 0x00000040ff0a7807 */ /* 0x000fe20001000000 */
[----:B------:R-:W-:-:S02]  /*2080*/  ULDC.64 UR4, c[0x0][0x338] ;  /* 0x0000ce0000047ab9 */ /* 0x000fc40000000a00 */
[----:B------:R-:W-:Y:S01]  /*2090*/  IMAD R12, R20, UR4, RZ ;  /* 0x00000004140c7c24 */ /* 0x000fe2000f8e02ff */
[----:B------:R-:W-:Y:S01]  /*20a0*/  LOP3.LUT R95, R11, R10, RZ, 0xfc, !PT ;  /* 0x0000000a0b5f7212 */ /* 0x000fe200078efcff */
[----:B------:R-:W-:Y:S02]  /*20b0*/  IMAD.IADD R7, R7, 0x1, R13 ;  /* 0x0000000107077824 */ /* 0x000fe400078e020d */
[C---:B------:R-:W-:Y:S02]  /*20c0*/  IMAD R10, R42.reuse, R14, RZ ;  /* 0x0000000e2a0a7224 */ /* 0x040fe400078e02ff */
[----:B----4-:R-:W-:Y:S02]  /*20d0*/  IMAD R32, R42, R58, RZ ;  /* 0x0000003a2a207224 */ /* 0x010fe400078e02ff */
[C---:B------:R-:W-:Y:S02]  /*20e0*/  IMAD R93, R21.reuse, UR5, R12 ;  /* 0x00000005155d7c24 */ /* 0x040fe4000f8e020c */
[----:B------:R-:W-:Y:S01]  /*20f0*/  IMAD.WIDE.U32 R6, R21, UR4, R6 ;  /* 0x0000000415067c25 */ /* 0x000fe2000f8e0006 */
[----:B-1----:R-:W-:Y:S01]  /*2100*/  ISETP.GE.AND P0, PT, R16, R41, PT ;  /* 0x000000291000720c */ /* 0x002fe20003f06270 */
[----:B------:R-:W-:-:S02]  /*2110*/  ULDC UR4, c[0x0][0x2f4] ;  /* 0x0000bd0000047ab9 */ /* 0x000fc40000000800 */
[C---:B------:R-:W-:Y:S02]  /*2120*/  IMAD R35, R22.reuse, R15, R10 ;  /* 0x0000000f16237224 */ /* 0x040fe400078e020a */
[----:B------:R-:W-:-:S04]  /*2130*/  IMAD.WIDE.U32 R12, R22, R14, R200 ;  /* 0x0000000e160c7225 */ /* 0x000fc800078e00c8 */
[----:B------:R-:W-:-:S04]  /*2140*/  IMAD.WIDE.U32 R20, R22, R14, R16 ;  /* 0x0000000e16147225 */ /* 0x000fc800078e0010 */
[----:B------:R-:W-:-:S04]  /*2150*/  IMAD.WIDE.U32 R10, R22, R58, R200 ;  /* 0x0000003a160a7225 */ /* 0x000fc800078e00c8 */
[----:B------:R-:W-:Y:S02]  /*2160*/  IMAD R39, R22, R59, R32 ;  /* 0x0000003b16277224 */ /* 0x000fe400078e0220 */
[----:B------:R-:W-:Y:S02]  /*2170*/  IMAD.IADD R13, R13, 0x1, R35 ;  /* 0x000000010d0d7824 */ /* 0x000fe400078e0223 */
[----:B------:R-:W-:Y:S02]  /*2180*/  IMAD.IADD R35, R35, 0x1, R21 ;  /* 0x0000000123237824 */ /* 0x000fe400078e0215 */
[----:B------:R-:W-:Y:S01]  /*2190*/  IMAD.IADD R21, R11, 0x1, R39 ;  /* 0x000000010b157824 */ /* 0x000fe200078e0227 */
[----:B-----5:R-:W-:Y:S01]  /*21a0*/  SHF.R.S32.HI R11, RZ, 0x1f, R30 ;  /* 0x0000001fff0b7819 */ /* 0x020fe2000001141e */
[----:B------:R-:W-:Y:S02]  /*21b0*/  IMAD.MOV.U32 R34, RZ, RZ, R20 ;  /* 0x000000ffff227224 */ /* 0x000fe400078e0014 */
[----:B------:R-:W-:-:S02]  /*21c0*/  IMAD.MOV.U32 R20, RZ, RZ, R10 ;  /* 0x000000ffff147224 */ /* 0x000fc400078e000a */
[C---:B------:R-:W-:Y:S02]  /*21d0*/  IMAD R10, R11.reuse, R14, RZ ;  /* 0x0000000e0b0a7224 */ /* 0x040fe400078e02ff */
[----:B------:R-:W-:Y:S02]  /*21e0*/  IMAD R38, R11, R58, RZ ;  /* 0x0000003a0b267224 */ /* 0x000fe400078e02ff */
[C---:B------:R-:W-:Y:S02]  /*21f0*/  IMAD R85, R30.reuse, R15, R10 ;  /* 0x0000000f1e557224 */ /* 0x040fe400078e020a */
[----:B------:R-:W-:-:S04]  /*2200*/  IMAD.WIDE.U32 R10, R30, R14, R12 ;  /* 0x0000000e1e0a7225 */ /* 0x000fc800078e000c */
[----:B------:R-:W-:Y:S02]  /*2210*/  IMAD.WIDE.U32 R12, R30, R14, R34 ;  /* 0x0000000e1e0c7225 */ /* 0x000fe400078e0022 */
[----:B------:R-:W3:Y:S01]  /*2220*/  LDL R34, [R1+0x60] ;  /* 0x0000600001227983 */ /* 0x000ee20000100800 */
[----:B------:R-:W-:Y:S02]  /*2230*/  IADD3 R60, P2, R22, R61, RZ ;  /* 0x0000003d163c7210 */ /* 0x000fe40007f5e0ff */
[----:B------:R-:W-:-:S03]  /*2240*/  SEL R37, R41, RZ, P0 ;  /* 0x000000ff29257207 */ /* 0x000fc60000000000 */
[----:B------:R-:W-:Y:S02]  /*2250*/  IMAD.X R61, R42, 0x1, R43, P2 ;  /* 0x000000012a3d7824 */ /* 0x000fe400010e062b */
[----:B------:R-:W-:Y:S02]  /*2260*/  IMAD.IADD R37, R16, 0x1, R37 ;  /* 0x0000000110257824 */ /* 0x000fe400078e0225 */
[C---:B------:R-:W-:Y:S02]  /*2270*/  VIADD R42, R22.reuse, 0x40 ;  /* 0x00000040162a7836 */ /* 0x040fe40000000000 */
[----:B------:R-:W-:Y:S01]  /*2280*/  IMAD.WIDE.U32 R32, R22, R58, R16 ;  /* 0x0000003a16207225 */ /* 0x000fe200078e0010 */
[----:B------:R-:W-:-:S03]  /*2290*/  SHF.R.S32.HI R36, RZ, 0x1f, R37 ;  /* 0x0000001fff247819 */ /* 0x000fc60000011425 */
[----:B------:R-:W-:Y:S01]  /*22a0*/  IMAD.SHL.U32 R42, R42, 0x40, RZ ;  /* 0x000000402a2a7824 */ /* 0x000fe200078e00ff */
[----:B------:R-:W-:Y:S01]  /*22b0*/  LEA.HI R36, R36, R37, RZ, 0x3 ;  /* 0x0000002524247211 */ /* 0x000fe200078f18ff */
[----:B------:R-:W-:Y:S02]  /*22c0*/  IMAD.IADD R33, R39, 0x1, R33 ;  /* 0x0000000127217824 */ /* 0x000fe400078e0221 */
[----:B--2---:R-:W-:Y:S01]  /*22d0*/  IMAD.SHL.U32 R71, R45, 0x40, RZ ;  /* 0x000000402d477824 */ /* 0x004fe200078e00ff */
[----:B------:R-:W-:Y:S01]  /*22e0*/  LOP3.LUT R42, R42, 0x1c0, RZ, 0xc0, !PT ;  /* 0x000001c02a2a7812 */ /* 0x000fe200078ec0ff */
[----:B------:R-:W-:Y:S02]  /*22f0*/  VIADD R44, R44, 0xffffff80 ;  /* 0xffffff802c2c7836 */ /* 0x000fe40000000000 */
[----:B------:R-:W-:Y:S01]  /*2300*/  IMAD.WIDE.U32 R56, R30, R58, R32 ;  /* 0x0000003a1e387225 */ /* 0x000fe200078e0020 */
[----:B------:R-:W-:Y:S02]  /*2310*/  LOP3.LUT R71, R71, 0x1c0, RZ, 0xc0, !PT ;  /* 0x000001c047477812 */ /* 0x000fe400078ec0ff */
[----:B------:R-:W-:Y:S01]  /*2320*/  LOP3.LUT R32, R42, 0x38, R36, 0xf8, !PT ;  /* 0x000000382a207812 */ /* 0x000fe200078ef824 */
[----:B------:R-:W-:Y:S01]  /*2330*/  VIADD R76, R40, 0x8 ;  /* 0x00000008284c7836 */ /* 0x000fe20000000000 */
[----:B------:R-:W-:Y:S01]  /*2340*/  SHF.R.S32.HI R40, RZ, 0x1f, R44 ;  /* 0x0000001fff287819 */ /* 0x000fe2000001142c */
[----:B------:R-:W-:Y:S01]  /*2350*/  VIADD R42, R22, 0x40 ;  /* 0x00000040162a7836 */ /* 0x000fe20000000000 */
[----:B------:R-:W-:-:S02]  /*2360*/  SHF.R.U32.HI R74, RZ, 0x3, R71 ;  /* 0x00000003ff4a7819 */ /* 0x000fc40000011647 */
[----:B------:R-:W-:Y:S01]  /*2370*/  LOP3.LUT R33, R71, 0x18, R16, 0xf8, !PT ;  /* 0x0000001847217812 */ /* 0x000fe200078ef810 */
[----:B------:R-:W-:Y:S01]  /*2380*/  IMAD.SHL.U32 R42, R42, 0x40, RZ ;  /* 0x000000402a2a7824 */ /* 0x000fe200078e00ff */
[----:B------:R-:W-:Y:S02]  /*2390*/  LEA.HI R40, R40, R44, RZ, 0x5 ;  /* 0x0000002c28287211 */ /* 0x000fe400078f28ff */
[----:B------:R-:W-:Y:S02]  /*23a0*/  LOP3.LUT R33, R33, R74, RZ, 0x3c, !PT ;  /* 0x0000004a21217212 */ /* 0x000fe400078e3cff */
[----:B------:R-:W-:Y:S02]  /*23b0*/  SHF.R.S32.HI R40, RZ, 0x5, R40 ;  /* 0x00000005ff287819 */ /* 0x000fe40000011428 */
[----:B------:R-:W-:Y:S01]  /*23c0*/  LOP3.LUT R42, R42, 0x1c0, RZ, 0xc0, !PT ;  /* 0x000001c02a2a7812 */ /* 0x000fe200078ec0ff */
[----:B------:R-:W-:Y:S01]  /*23d0*/  IMAD.MOV.U32 R77, RZ, RZ, 0x20 ;  /* 0x00000020ff4d7424 */ /* 0x000fe200078e00ff */
[----:B------:R-:W-:Y:S01]  /*23e0*/  LOP3.LUT P1, RZ, R45, 0x4, RZ, 0xc0, !PT ;  /* 0x000000042dff7812 */ /* 0x000fe2000782c0ff */
[----:B------:R-:W-:Y:S01]  /*23f0*/  IMAD R79, R40, 0x200, R33 ;  /* 0x00000200284f7824 */ /* 0x000fe200078e0221 */
[----:B------:R-:W-:-:S02]  /*2400*/  LOP3.LUT R33, R71, 0x38, R36, 0xf8, !PT ;  /* 0x0000003847217812 */ /* 0x000fc400078ef824 */
[----:B------:R-:W-:Y:S01]  /*2410*/  SHF.R.U32.HI R42, RZ, 0x3, R42 ;  /* 0x00000003ff2a7819 */ /* 0x000fe2000001162a */
[----:B------:R-:W-:Y:S01]  /*2420*/  IMAD R37, R9, 0x60, RZ ;  /* 0x0000006009257824 */ /* 0x000fe200078e02ff */
[C---:B------:R-:W-:Y:S01]  /*2430*/  SHF.L.U64.HI R67, R8.reuse, 0x6, R9 ;  /* 0x0000000608437819 */ /* 0x040fe20000010209 */
[----:B------:R-:W-:Y:S01]  /*2440*/  IMAD.SHL.U32 R68, R8, 0x40, RZ ;  /* 0x0000004008447824 */ /* 0x000fe200078e00ff */
[C---:B------:R-:W-:Y:S01]  /*2450*/  SHF.L.U64.HI R69, R14.reuse, 0x6, R15 ;  /* 0x000000060e457819 */ /* 0x040fe2000001020f */
[----:B------:R-:W-:Y:S01]  /*2460*/  IMAD R81, R15, 0x60, RZ ;  /* 0x000000600f517824 */ /* 0x000fe200078e02ff */
[----:B------:R-:W-:Y:S01]  /*2470*/  SHF.L.U32 R70, R14, 0x6, RZ ;  /* 0x000000060e467819 */ /* 0x000fe200000006ff */
[----:B------:R-:W-:Y:S01]  /*2480*/  IMAD R87, R30, R59, R38 ;  /* 0x0000003b1e577224 */ /* 0x000fe200078e0226 */
[C---:B------:R-:W-:Y:S01]  /*2490*/  SHF.L.U64.HI R72, R58.reuse, 0x6, R59 ;  /* 0x000000063a487819 */ /* 0x040fe2000001023b */
[----:B------:R-:W-:Y:S01]  /*24a0*/  IMAD R35, R59, 0x60, RZ ;  /* 0x000000603b237824 */ /* 0x000fe200078e02ff */
[----:B------:R-:W-:Y:S01]  /*24b0*/  SEL R77, R77, 0xffffffe0, !P1 ;  /* 0xffffffe04d4d7807 */ /* 0x000fe20004800000 */
[----:B------:R-:W-:Y:S01]  /*24c0*/  IMAD.SHL.U32 R73, R58, 0x40, RZ ;  /* 0x000000403a497824 */ /* 0x000fe200078e00ff */
[----:B------:R-:W-:Y:S01]  /*24d0*/  LOP3.LUT R33, R33, R74, RZ, 0x3c, !PT ;  /* 0x0000004a21217212 */ /* 0x000fe200078e3cff */
[----:B------:R-:W-:Y:S01]  /*24e0*/  IMAD.WIDE.U32 R20, R30, R58, R20 ;  /* 0x0000003a1e147225 */ /* 0x000fe200078e0014 */
[----:B------:R-:W-:-:S02]  /*24f0*/  LOP3.LUT R32, R32, R42, RZ, 0x3c, !PT ;  /* 0x0000002a20207212 */ /* 0x000fc400078e3cff */
[----:B------:R-:W-:Y:S01]  /*2500*/  SEL R94, RZ, 0xffffff80, P3 ;  /* 0xffffff80ff5e7807 */ /* 0x000fe20001800000 */
[----:B------:R-:W-:Y:S01]  /*2510*/  VIADD R45, R22, 0x40 ;  /* 0x00000040162d7836 */ /* 0x000fe20000000000 */
[----:B------:R-:W-:Y:S01]  /*2520*/  LOP3.LUT R89, R36, 0xfffffff8, RZ, 0xc0, !PT ;  /* 0xfffffff824597812 */ /* 0x000fe200078ec0ff */
[----:B------:R-:W-:Y:S01]  /*2530*/  IMAD.WIDE.U32 R8, R8, 0x60, RZ ;  /* 0x0000006008087825 */ /* 0x000fe200078e00ff */
[----:B------:R-:W-:-:S03]  /*2540*/  LOP3.LUT R94, R95, 0x80, R94, 0xc8, !PT ;  /* 0x000000805f5e7812 */ /* 0x000fc600078ec85e */
[----:B------:R-:W-:-:S04]  /*2550*/  IMAD.WIDE.U32 R14, R14, 0x60, RZ ;  /* 0x000000600e0e7825 */ /* 0x000fc800078e00ff */
[----:B------:R-:W-:Y:S01]  /*2560*/  IMAD.WIDE.U32 R58, R58, 0x60, RZ ;  /* 0x000000603a3a7825 */ /* 0x000fe200078e00ff */
[----:B------:R-:W-:Y:S02]  /*2570*/  SHF.R.S32.HI R75, RZ, 0x1f, R45 ;  /* 0x0000001fff4b7819 */ /* 0x000fe4000001142d */
[----:B------:R-:W-:Y:S01]  /*2580*/  SHF.R.S32.HI R88, RZ, 0x3, R36 ;  /* 0x00000003ff587819 */ /* 0x000fe20000011424 */
[----:B------:R-:W-:Y:S01]  /*2590*/  IMAD.IADD R84, R11, 0x1, R85 ;  /* 0x000000010b547824 */ /* 0x000fe200078e0255 */
[----:B------:R-:W-:Y:S01]  /*25a0*/  IADD3 R85, R85, R13, RZ ;  /* 0x0000000d55557210 */ /* 0x000fe20007ffe0ff */
[----:B------:R-:W-:Y:S01]  /*25b0*/  IMAD.IADD R86, R21, 0x1, R87 ;  /* 0x0000000115567824 */ /* 0x000fe200078e0257 */
[----:B------:R-:W-:Y:S01]  /*25c0*/  SHF.R.S32.HI R90, RZ, 0x1f, R89 ;  /* 0x0000001fff5a7819 */ /* 0x000fe20000011459 */
[----:B------:R-:W-:Y:S01]  /*25d0*/  IMAD.SHL.U32 R78, R41, 0x2, RZ ;  /* 0x00000002294e7824 */ /* 0x000fe200078e00ff */
[----:B------:R-:W-:Y:S01]  /*25e0*/  ISETP.GE.AND P1, PT, R16, UR4, PT ;  /* 0x0000000410007c0c */ /* 0x000fe2000bf26270 */
[----:B------:R-:W-:Y:S01]  /*25f0*/  IMAD.IADD R80, R9, 0x1, R37 ;  /* 0x0000000109507824 */ /* 0x000fe200078e0225 */
[----:B------:R-:W-:Y:S01]  /*2600*/  ISETP.GE.AND P2, PT, R62, UR4, PT ;  /* 0x000000043e007c0c */ /* 0x000fe2000bf46270 */
[----:B------:R-:W-:Y:S01]  /*2610*/  IMAD.IADD R81, R15, 0x1, R81 ;  /* 0x000000010f517824 */ /* 0x000fe200078e0251 */
[----:B------:R-:W-:Y:S01]  /*2620*/  LOP3.LUT R95, R95, 0x40, RZ, 0xc0, !PT ;  /* 0x000000405f5f7812 */ /* 0x000fe200078ec0ff */
[----:B------:R-:W-:-:S02]  /*2630*/  IMAD.IADD R82, R59, 0x1, R35 ;  /* 0x000000013b527824 */ /* 0x000fc400078e0223 */
[----:B------:R-:W-:Y:S02]  /*2640*/  IMAD.IADD R83, R77, 0x1, R79 ;  /* 0x000000014d537824 */ /* 0x000fe400078e024f */
[----:B------:R-:W-:Y:S02]  /*2650*/  IMAD.IADD R87, R87, 0x1, R57 ;  /* 0x0000000157577824 */ /* 0x000fe400078e0239 */
[----:B------:R-:W-:Y:S02]  /*2660*/  IMAD R91, R40, 0x200, R33 ;  /* 0x00000200285b7824 */ /* 0x000fe400078e0221 */
[----:B------:R-:W-:Y:S01]  /*2670*/  IMAD.IADD R93, R7, 0x1, R93 ;  /* 0x00000001075d7824 */ /* 0x000fe200078e025d */
[----:B------:R-:W-:Y:S01]  /*2680*/  @!P6 BAR.SYNC.DEFER_BLOCKING 0x9, 0x100 ;  /* 0x024400000000eb1d */ /* 0x000fe20000010000 */
[----:B---3--:R-:W-:-:S07]  /*2690*/  IMAD.IADD R92, R34, 0x1, R32 ;  /* 0x00000001225c7824 */ /* 0x008fce00078e0220 */
.L_x_5628:
        /* <DEDUP_REMOVED lines=23> */
[----:B------:R-:W-:Y:S01]  /*2810*/  IMAD.MOV.U32 R27, RZ, RZ, R45 ;  /* 0x000000ffff1b7224 */ /* 0x000fe200078e002d */
[----:B------:R-:W-:Y:S02]  /*2820*/  P2R R97, PR, RZ, 0x10 ;  /* 0x00000010ff617803 */ /* 0x000fe40000000000 */
[----:B------:R-:W-:-:S03]  /*2830*/  LEA R102, R33, R26, 0x1 ;  /* 0x0000001a21667211 */ /* 0x000fc600078e08ff */
[----:B---3--:R-:W-:Y:S05]  /*2840*/  @!P3 BRA `(.L_x_5582) ;  /* 0x000000280018b947 */ /* 0x008fea0003800000 */
        /* <DEDUP_REMOVED lines=41> */
.L_x_5585:
[----:B------:R-:W-:Y:S05]  /*2ae0*/  BSYNC B1 ;  /* 0x0000000000017941 */ /* 0x000fea0003800000 */
.L_x_5584:
[----:B0-----:R-:W-:Y:S01]  /*2af0*/  VIADD R36, R22, 0x40 ;  /* 0x0000004016247836 */ /* 0x001fe20000000000 */
[----:B------:R-:W-:Y:S01]  /*2b00*/  BSSY B1, `(.L_x_5586) ;  /* 0x000001c000017945 */ /* 0x000fe20003800000 */
[----:B------:R-:W-:Y:S01]  /*2b10*/  CS2R R44, SRZ ;  /* 0x00000000002c7805 */ /* 0x000fe2000001ff00 */
[----:B-----5:R-:W-:Y:S01]  /*2b20*/  IMAD.MOV.U32 R98, RZ, RZ, R50 ;  /* 0x000000ffff627224 */ /* 0x020fe200078e0032 */
[----:B------:R-:W-:Y:S02]  /*2b30*/  CS2R R46, SRZ ;  /* 0x00000000002e7805 */ /* 0x000fe4000001ff00 */
[----:B------:R-:W-:Y:S02]  /*2b40*/  ISETP.GE.AND P5, PT, R36, R106, PT ;  /* 0x0000006a2400720c */ /* 0x000fe40003fa6270 */
[----:B------:R-:W-:Y:S01]  /*2b50*/  CS2R R36, SRZ ;  /* 0x0000000000247805 */ /* 0x000fe2000001ff00 */
[----:B------:R-:W-:-:S10]  /*2b60*/  IMAD.MOV.U32 R99, RZ, RZ, R51 ;  /* 0x000000ffff637224 */ /* 0x000fd400078e0033 */
        /* <DEDUP_REMOVED lines=21> */
.L_x_5587:
[----:B------:R-:W-:Y:S05]  /*2cc0*/  BSYNC B1 ;  /* 0x0000000000017941 */ /* 0x000fea0003800000 */
.L_x_5586:
        /* <DEDUP_REMOVED lines=27> */
.L_x_5588:
[----:B------:R-:W-:Y:S01]  /*2e80*/  IMAD R96, R18, 0x8, R19 ;  /* 0x0000000812607824 */ /* 0x000fe200078e0213 */
[----:B------:R-:W-:Y:S01]  /*2e90*/  SHF.L.U32 R107, R202, 0x1f, RZ ;  /* 0x0000001fca6b7819 */ /* 0x000fe200000006ff */
[----:B------:R-:W-:Y:S03]  /*2ea0*/  BSSY B1, `(.L_x_5589) ;  /* 0x0000003000017945 */ /* 0x000fe60003800000 */
[----:B------:R-:W0:Y:S02]  /*2eb0*/  SYNCS.PHASECHK.TRANS64.TRYWAIT P6, [R96+URZ+0x32490], R107 ;  /* 0x0324906b600075a7 */ /* 0x000e2400080c017f */
[----:B0-----:R-:W-:Y:S05]  /*2ec0*/  @!P6 BRA `(.L_x_5590) ;  /* 0x000001bc0048e947 */ /* 0x001fea0003800000 */
.L_x_5888:
[----:B------:R-:W-:Y:S05]  /*2ed0*/  BSYNC B1 ;  /* 0x0000000000017941 */ /* 0x000fea0003800000 */
.L_x_5589:
        /* <DEDUP_REMOVED lines=49> */
.L_x_5596:
[----:B------:R-:W-:Y:S05]  /*31f0*/  BSYNC B3 ;  /* 0x0000000000037941 */ /* 0x000fea0003800000 */
.L_x_5595:
[----:B--2---:R1:W-:Y:S02]  /*3200*/  STG.E.128 desc[UR40][R42.64], R32 ;  /* 0x000000202a007986 */ /* 0x0043e4000c101d28 */
.L_x_5594:
[----:B------:R-:W-:Y:S05]  /*3210*/  BSYNC B2 ;  /* 0x0000000000027941 */ /* 0x000fea0003800000 */
.L_x_5593:
        /* <DEDUP_REMOVED lines=46> */
.L_x_5598:
[----:B------:R-:W-:Y:S05]  /*3500*/  BSYNC B2 ;  /* 0x0000000000027941 */ /* 0x000fea0003800000 */
.L_x_5597:
[----:B--2---:R2:W-:Y:S02]  /*3510*/  STG.E.128 desc[UR40][R42.64+0x40], R32 ;  /* 0x000040202a007986 */ /* 0x0045e4000c101d28 */
.L_x_5592:
[----:B------:R-:W-:Y:S05]  /*3520*/  BSYNC B1 ;  /* 0x0000000000017941 */ /* 0x000fea0003800000 */
.L_x_5591:
        /* <DEDUP_REMOVED lines=48> */
.L_x_5603:
[----:B------:R-:W-:Y:S05]  /*3830*/  BSYNC B2 ;  /* 0x0000000000027941 */ /* 0x000fea0003800000 */
.L_x_5602:
[----:B--2---:R3:W-:Y:S02]  /*3840*/  STG.E.128 desc[UR40][R40.64], R32 ;  /* 0x0000002028007986 */ /* 0x0047e4000c101d28 */
.L_x_5601:
[----:B------:R-:W-:Y:S05]  /*3850*/  BSYNC B1 ;  /* 0x0000000000017941 */ /* 0x000fea0003800000 */
.L_x_5600:
        /* <DEDUP_REMOVED lines=46> */
.L_x_5605:
[----:B------:R-:W-:Y:S05]  /*3b40*/  BSYNC B1 ;  /* 0x0000000000017941 */ /* 0x000fea0003800000 */
.L_x_5604:
[----:B--2---:R1:W-:Y:S01]  /*3b50*/  STG.E.128 desc[UR40][R40.64+0x40], R32 ;  /* 0x0000402028007986 */ /* 0x0043e2000c101d28 */
[----:B------:R-:W-:Y:S05]  /*3b60*/  BRA `(.L_x_5599) ;  /* 0x0000001400b87947 */ /* 0x000fea0003800000 */
.L_x_5583:
[----:B------:R-:W-:Y:S02]  /*3b70*/  IADD3 R36, R22, 0x40, RZ ;  /* 0x0000004016247810 */ /* 0x000fe40007ffe0ff */
[----:B------:R-:W-:Y:S02]  /*3b80*/  CS2R R38, SRZ ;  /* 0x0000000000267805 */ /* 0x000fe4000001ff00 */
[----:B------:R-:W-:Y:S02]  /*3b90*/  ISETP.GE.AND P3, PT, R36, R106, PT ;  /* 0x0000006a2400720c */ /* 0x000fe40003f66270 */
        /* <DEDUP_REMOVED lines=49> */
[----:B------:R-:W-:Y:S01]  /*3eb0*/  MOV R51, R41 ;  /* 0x0000002900337202 */ /* 0x000fe20000000f00 */
[----:B------:R-:W-:Y:S01]  /*3ec0*/  IMAD.MOV.U32 R50, RZ, RZ, R40 ;  /* 0x000000ffff327224 */ /* 0x000fe200078e0028 */
[----:B------:R-:W-:Y:S01]  /*3ed0*/  PRMT R114, R48, 0x7610, R114 ;  /* 0x0000761030727816 */ /* 0x000fe20000000072 */
[----:B------:R-:W-:Y:S01]  /*3ee0*/  IMAD.MOV.U32 R52, RZ, RZ, R34 ;  /* 0x000000ffff347224 */ /* 0x000fe200078e0022 */
[----:B------:R-:W-:Y:S01]  /*3ef0*/  PRMT R117, R51, 0x7610, R117 ;  /* 0x0000761033757816 */ /* 0x000fe20000000075 */
[----:B------:R-:W-:Y:S01]  /*3f00*/  IMAD.MOV.U32 R54, RZ, RZ, R32 ;  /* 0x000000ffff367224 */ /* 0x000fe200078e0020 */
[----:B------:R-:W-:Y:S01]  /*3f10*/  PRMT R115, R50, 0x5410, R49 ;  /* 0x0000541032737816 */ /* 0x000fe20000000031 */
[----:B-----5:R-:W-:-:S02]  /*3f20*/  IMAD.MOV.U32 R48, RZ, RZ, R46 ;  /* 0x000000ffff307224 */ /* 0x020fc400078e002e */
[----:B------:R-:W-:Y:S02]  /*3f30*/  IMAD.MOV.U32 R49, RZ, RZ, R47 ;  /* 0x000000ffff317224 */ /* 0x000fe400078e002f */
[----:B------:R-:W-:Y:S02]  /*3f40*/  IMAD.MOV.U32 R50, RZ, RZ, R44 ;  /* 0x000000ffff327224 */ /* 0x000fe400078e002c */
[----:B------:R-:W-:Y:S01]  /*3f50*/  IMAD.MOV.U32 R51, RZ, RZ, R45 ;  /* 0x000000ffff337224 */ /* 0x000fe200078e002d */
[----:B------:R-:W-:Y:S02]  /*3f60*/  PRMT R129, R52, 0x5410, R54 ;  /* 0x0000541034817816 */ /* 0x000fe40000000036 */
[----:B------:R-:W-:Y:S02]  /*3f70*/  PRMT R114, R114, 0x5410, R48 ;  /* 0x0000541072727816 */ /* 0x000fe40000000030 */
[----:B------:R-:W-:Y:S02]  /*3f80*/  PRMT R116, R50, 0x5410, R49 ;  /* 0x0000541032747816 */ /* 0x000fe40000000031 */
[----:B------:R-:W-:Y:S01]  /*3f90*/  PRMT R117, R117, 0x5410, R51 ;  /* 0x0000541075757816 */ /* 0x000fe20000000033 */
[----:B------:R-:W-:Y:S06]  /*3fa0*/  @!P3 BRA `(.L_x_5606) ;  /* 0x000000000004b947 */ /* 0x000fec0003800000 */
[----:B------:R-:W-:Y:S01]  /*3fb0*/  BPT.TRAP 0x1 ;  /* 0x000000040000795c */ /* 0x000fe20000300000 */
.L_x_5606:
        /* <DEDUP_REMOVED lines=9> */
.L_x_5889:
[----:B------:R-:W-:Y:S05]  /*4050*/  BSYNC B1 ;  /* 0x0000000000017941 */ /* 0x000fea0003800000 */
.L_x_5607:
[----:B------:R-:W-:Y:S01]  /*4060*/  ISETP.GE.OR P5, PT, R22, R106, P1 ;  /* 0x0000006a1600720c */ /* 0x000fe20000fa6670 */
[----:B------:R-:W-:-:S12]  /*4070*/  BSSY B1, `(.L_x_5609) ;  /* 0x000007f000017945 */ /* 0x000fd80003800000 */
[----:B------:R-:W-:Y:S05]  /*4080*/  @P5 BRA `(.L_x_5610) ;  /* 0x0000000400f45947 */ /* 0x000fea0003800000 */
[----:B------:R-:W1:Y:S01]  /*4090*/  S2R R50, SR_TID.X ;  /* 0x0000000000327919 */ /* 0x000e620000002100 */
[----:B------:R-:W-:Y:S01]  /*40a0*/  SHF.R.S32.HI R48, RZ, 0x1f, R22 ;  /* 0x0000001fff307819 */ /* 0x000fe20000011416 */
[-C--:B--2---:R-:W-:Y:S01]  /*40b0*/  IMAD.WIDE.U32 R104, R22, R102.reuse, R100 ;  /* 0x0000006616687225 */ /* 0x084fe200078e0064 */
[----:B------:R-:W-:Y:S03]  /*40c0*/  BSSY B2, `(.L_x_5611) ;  /* 0x000006d000027945 */ /* 0x000fe60003800000 */
[----:B------:R-:W-:Y:S01]  /*40d0*/  IMAD R48, R48, R102, RZ ;  /* 0x0000006630307224 */ /* 0x000fe200078e02ff */
[----:B------:R-:W-:-:S03]  /*40e0*/  IADD3 R108, P5, P6, R4, R104, R89 ;  /* 0x00000068046c7210 */ /* 0x000fc60007ebe059 */
[----:B------:R-:W-:Y:S01]  /*40f0*/  IMAD R49, R22, R103, R48 ;  /* 0x0000006716317224 */ /* 0x000fe200078e0230 */
[----:B------:R-:W-:-:S03]  /*4100*/  SEL R48, R78, R111, !P0 ;  /* 0x0000006f4e307207 */ /* 0x000fc60004000000 */
[----:B------:R-:W-:Y:S01]  /*4110*/  IMAD.IADD R112, R49, 0x1, R105 ;  /* 0x0000000131707824 */ /* 0x000fe200078e0269 */
[----:B------:R-:W-:-:S04]  /*4120*/  SHF.R.S32.HI R49, RZ, 0x1f, R48 ;  /* 0x0000001fff317819 */ /* 0x000fc80000011430 */
[----:B------:R-:W-:Y:S01]  /*4130*/  LEA.HI R49, R49, R48, RZ, 0x4 ;  /* 0x0000003031317211 */ /* 0x000fe200078f20ff */
[----:B------:R-:W-:Y:S01]  /*4140*/  IMAD R48, R18, 0x1800, R91 ;  /* 0x0000180012307824 */ /* 0x000fe200078e025b */
[----:B------:R-:W-:Y:S02]  /*4150*/  IADD3.X R110, R3, R112, R90, P5, P6 ;  /* 0x00000070036e7210 */ /* 0x000fe40002fec45a */
[----:B------:R-:W-:Y:S01]  /*4160*/  LEA.HI.SX32 R49, R49, R88, 0x1c ;  /* 0x0000005831317211 */ /* 0x000fe200078fe2ff */
[----:B------:R-:W-:-:S04]  /*4170*/  IMAD R48, R48, 0x2, R19 ;  /* 0x0000000230307824 */ /* 0x000fc800078e0213 */
[----:B------:R-:W-:Y:S02]  /*4180*/  IMAD.SHL.U32 R113, R49, 0x8, RZ ;  /* 0x0000000831717824 */ /* 0x000fe400078e00ff */
[----:B-1----:R-:W-:-:S03]  /*4190*/  VIADD R51, R50, 0xffffff80 ;  /* 0xffffff8032337836 */ /* 0x002fc60000000000 */
[----:B------:R-:W-:Y:S02]  /*41a0*/  LOP3.LUT R49, R71, 0x38, R113, 0xf8, !PT ;  /* 0x0000003847317812 */ /* 0x000fe400078ef871 */
[----:B------:R-:W-:Y:S02]  /*41b0*/  SHF.R.S32.HI R50, RZ, 0x1f, R51 ;  /* 0x0000001fff327819 */ /* 0x000fe40000011433 */
[----:B------:R-:W-:Y:S02]  /*41c0*/  LOP3.LUT R49, R49, R74, RZ, 0x3c, !PT ;  /* 0x0000004a31317212 */ /* 0x000fe400078e3cff */
[----:B------:R-:W-:-:S04]  /*41d0*/  LEA.HI R50, R50, R51, RZ, 0x5 ;  /* 0x0000003332327211 */ /* 0x000fc800078f28ff */
[----:B------:R-:W-:-:S05]  /*41e0*/  SHF.R.S32.HI R50, RZ, 0x5, R50 ;  /* 0x00000005ff327819 */ /* 0x000fca0000011432 */
[----:B------:R-:W-:-:S04]  /*41f0*/  IMAD R49, R50, 0x200, R49 ;  /* 0x0000020032317824 */ /* 0x000fc800078e0231 */
        /* <DEDUP_REMOVED lines=49> */
[----:B------:R-:W-:Y:S01]  /*4510*/  HADD2.F32 R36, -RZ, R130.H1_H1 ;  /* 0x30000082ff247230 */ /* 0x000fe20000004100 */
[----:B------:R-:W-:Y:S01]  /*4520*/  F2FP.F16.F32.PACK_AB R122, R125, R122 ;  /* 0x0000007a7d7a723e */ /* 0x000fe200000000ff */
[----:B------:R-:W-:Y:S01]  /*4530*/  HADD2.F32 R33, -RZ, R48.H0_H0 ;  /* 0x20000030ff217230 */ /* 0x000fe20000004100 */
[----:B------:R-:W-:Y:S01]  /*4540*/  F2FP.F16.F32.PACK_AB R123, R124, R123 ;  /* 0x0000007b7c7b723e */ /* 0x000fe200000000ff */
[----:B------:R-:W-:Y:S02]  /*4550*/  HADD2.F32 R52, -RZ, R52.H1_H1 ;  /* 0x30000034ff347230 */ /* 0x000fe40000004100 */
[-C--:B------:R-:W-:Y:S01]  /*4560*/  FMUL.FTZ R38, R34, R36.reuse ;  /* 0x0000002422267220 */ /* 0x080fe20000410000 */
        /* <DEDUP_REMOVED lines=25> */
[----:B------:R-:W-:Y:S01]  /*4700*/  MOV R49, R118 ;  /* 0x0000007600317202 */ /* 0x000fe20000000f00 */
        /* <DEDUP_REMOVED lines=8> */
.L_x_5612:
[----:B------:R-:W-:Y:S05]  /*4790*/  BSYNC B2 ;  /* 0x0000000000027941 */ /* 0x000fea0003800000 */
.L_x_5611:
        /* <DEDUP_REMOVED lines=12> */
.L_x_5610:
[----:B------:R-:W-:Y:S05]  /*4860*/  BSYNC B1 ;  /* 0x0000000000017941 */ /* 0x000fea0003800000 */
.L_x_5609:
[----:B-1----:R-:W-:Y:S02]  /*4870*/  VIADD R33, R22, 0x40 ;  /* 0x0000004016217836 */ /* 0x002fe40000000000 */
[-C--:B--2---:R-:W-:Y:S02]  /*4880*/  IMAD R32, R75, R102.reuse, RZ ;  /* 0x000000664b207224 */ /* 0x084fe400078e02ff */
[C---:B------:R-:W-:Y:S01]  /*4890*/  IMAD.WIDE.U32 R100, R33.reuse, R102, R100 ;  /* 0x0000006621647225 */ /* 0x040fe200078e0064 */
[----:B------:R-:W-:-:S03]  /*48a0*/  ISETP.GE.OR P5, PT, R33, R106, P1 ;  /* 0x0000006a2100720c */ /* 0x000fc60000fa6670 */
[----:B------:R-:W-:-:S10]  /*48b0*/  IMAD R103, R33, R103, R32 ;  /* 0x0000006721677224 */ /* 0x000fd400078e0220 */
[----:B------:R-:W-:Y:S05]  /*48c0*/  @P5 BRA `(.L_x_5599) ;  /* 0x0000000800605947 */ /* 0x000fea0003800000 */
[----:B------:R-:W2:Y:S01]  /*48d0*/  LDL R34, [R1+0x60] ;  /* 0x0000600001227983 */ /* 0x000ea20000100800 */
[----:B------:R-:W-:Y:S01]  /*48e0*/  IMAD.IADD R50, R101, 0x1, R103 ;  /* 0x0000000165327824 */ /* 0x000fe200078e0267 */
[----:B------:R-:W-:Y:S01]  /*48f0*/  IADD3 R32, P5, P6, R4, R100, R89 ;  /* 0x0000006404207210 */ /* 0x000fe20007ebe059 */
[----:B------:R-:W-:Y:S01]  /*4900*/  VIADD R35, R22, 0x40 ;  /* 0x0000004016237836 */ /* 0x000fe20000000000 */
[----:B------:R-:W-:Y:S01]  /*4910*/  SEL R111, R78, R111, !P0 ;  /* 0x0000006f4e6f7207 */ /* 0x000fe20004000000 */
[----:B------:R-:W-:Y:S01]  /*4920*/  VIADD R36, R22, 0x40 ;  /* 0x0000004016247836 */ /* 0x000fe20000000000 */
[----:B------:R-:W-:Y:S01]  /*4930*/  IADD3.X R33, R3, R50, R90, P5, P6 ;  /* 0x0000003203217210 */ /* 0x000fe20002fec45a */
[----:B------:R-:W-:Y:S01]  /*4940*/  IMAD.SHL.U32 R35, R35, 0x40, RZ ;  /* 0x0000004023237824 */ /* 0x000fe200078e00ff */
[----:B------:R-:W-:Y:S01]  /*4950*/  LEA R48, P5, R32, R98, 0x1 ;  /* 0x0000006220307211 */ /* 0x000fe200078a08ff */
[----:B------:R-:W-:Y:S01]  /*4960*/  IMAD.SHL.U32 R36, R36, 0x40, RZ ;  /* 0x0000004024247824 */ /* 0x000fe200078e00ff */
[----:B------:R-:W-:Y:S02]  /*4970*/  BSSY B1, `(.L_x_5613) ;  /* 0x0000069000017945 */ /* 0x000fe40003800000 */
[----:B------:R-:W-:-:S02]  /*4980*/  LEA.HI.X R49, R32, R99, R33, 0x1, P5 ;  /* 0x0000006320317211 */ /* 0x000fc400028f0c21 */
[----:B------:R-:W-:Y:S02]  /*4990*/  SHF.R.S32.HI R32, RZ, 0x1f, R111 ;  /* 0x0000001fff207819 */ /* 0x000fe4000001146f */
[----:B------:R-:W-:Y:S02]  /*49a0*/  LOP3.LUT R35, R35, 0x1c0, RZ, 0xc0, !PT ;  /* 0x000001c023237812 */ /* 0x000fe400078ec0ff */
[----:B------:R-:W-:Y:S02]  /*49b0*/  LEA.HI R111, R32, R111, RZ, 0x4 ;  /* 0x0000006f206f7211 */ /* 0x000fe400078f20ff */
[----:B------:R-:W-:Y:S02]  /*49c0*/  LOP3.LUT R36, R36, 0x1c0, RZ, 0xc0, !PT ;  /* 0x000001c024247812 */ /* 0x000fe400078ec0ff */
[----:B------:R-:W-:Y:S02]  /*49d0*/  LEA.HI.SX32 R51, R111, R88, 0x1c ;  /* 0x000000586f337211 */ /* 0x000fe400078fe2ff */
[----:B------:R-:W-:-:S03]  /*49e0*/  SHF.R.U32.HI R35, RZ, 0x3, R35 ;  /* 0x00000003ff237819 */ /* 0x000fc60000011623 */
[----:B------:R-:W-:-:S05]  /*49f0*/  IMAD.SHL.U32 R51, R51, 0x8, RZ ;  /* 0x0000000833337824 */ /* 0x000fca00078e00ff */
[----:B------:R-:W-:-:S04]  /*4a00*/  LOP3.LUT R32, R36, 0x38, R51, 0xf8, !PT ;  /* 0x0000003824207812 */ /* 0x000fc800078ef833 */
[----:B------:R-:W-:-:S05]  /*4a10*/  LOP3.LUT R32, R32, R35, RZ, 0x3c, !PT ;  /* 0x0000002320207212 */ /* 0x000fca00078e3cff */
[----:B--2---:R-:W-:Y:S02]  /*4a20*/  IMAD.IADD R33, R34, 0x1, R32 ;  /* 0x0000000122217824 */ /* 0x004fe400078e0220 */
        /* <DEDUP_REMOVED lines=8> */
[----:B------:R-:W-:Y:S02]  /*4ab0*/  SHF.R.U32.HI R44, RZ, 0x10, R45 ;  /* 0x00000010ff2c7819 */ /* 0x000fe4000001162d */
[--C-:B------:R-:W-:Y:S02]  /*4ac0*/  SHF.R.U64 R108, R40, 0x10, R41.reuse ;  /* 0x00000010286c7819 */ /* 0x100fe40000001229 */
[----:B------:R-:W-:Y:S01]  /*4ad0*/  SHF.R.U32.HI R52, RZ, 0x10, R41 ;  /* 0x00000010ff347819 */ /* 0x000fe20000011629 */
[----:B--2---:R-:W-:Y:S01]  /*4ae0*/  IMAD.MOV.U32 R41, RZ, RZ, R38 ;  /* 0x000000ffff297224 */ /* 0x004fe200078e0026 */
[----:B------:R-:W-:Y:S01]  /*4af0*/  MOV R40, R36 ;  /* 0x0000002400287202 */ /* 0x000fe20000000f00 */
[----:B-1----:R-:W-:Y:S01]  /*4b00*/  IMAD.MOV.U32 R36, RZ, RZ, R34 ;  /* 0x000000ffff247224 */ /* 0x002fe200078e0022 */
[--C-:B------:R-:W-:Y:S01]  /*4b10*/  SHF.R.U64 R105, R42, 0x10, R43.reuse ;  /* 0x000000102a697819 */ /* 0x100fe2000000122b */
[--C-:B------:R-:W-:Y:S01]  /*4b20*/  HADD2.F32 R38, -RZ, R37.reuse.H0_H0 ;  /* 0x20000025ff267230 */ /* 0x100fe20000004100 */
[----:B------:R-:W-:Y:S01]  /*4b30*/  SHF.R.U32.HI R54, RZ, 0x10, R43 ;  /* 0x00000010ff367819 */ /* 0x000fe2000001162b */
[----:B------:R-:W-:Y:S01]  /*4b40*/  HADD2.F32 R37, -RZ, R37.H1_H1 ;  /* 0x30000025ff257230 */ /* 0x000fe20000004100 */
[--C-:B------:R-:W-:Y:S01]  /*4b50*/  SHF.R.U64 R53, R46, 0x10, R47.reuse ;  /* 0x000000102e357819 */ /* 0x100fe2000000122f */
[----:B------:R-:W-:Y:S01]  /*4b60*/  HADD2.F32 R34, -RZ, R33.H0_H0 ;  /* 0x20000021ff227230 */ /* 0x000fe20000004100 */
[----:B------:R-:W-:Y:S01]  /*4b70*/  SHF.R.U32.HI R47, RZ, 0x10, R47 ;  /* 0x00000010ff2f7819 */ /* 0x000fe2000001162f */
[----:B------:R-:W-:-:S02]  /*4b80*/  HADD2.F32 R44, -RZ, R44.H0_H0 ;  /* 0x2000002cff2c7230 */ /* 0x000fc40000004100 */
[----:B------:R-:W-:Y:S02]  /*4b90*/  HADD2.F32 R43, -RZ, R117.H0_H0 ;  /* 0x20000075ff2b7230 */ /* 0x000fe40000004100 */
[----:B------:R-:W-:Y:S02]  /*4ba0*/  HADD2.F32 R33, -RZ, R33.H1_H1 ;  /* 0x30000021ff217230 */ /* 0x000fe40000004100 */
[-C--:B------:R-:W-:Y:S01]  /*4bb0*/  FMUL.FTZ R46, R37, R44.reuse ;  /* 0x0000002c252e7220 */ /* 0x080fe20000410000 */
[----:B------:R-:W-:Y:S02]  /*4bc0*/  HADD2.F32 R117, -RZ, R117.H1_H1 ;  /* 0x30000075ff757230 */ /* 0x000fe40000004100 */
[----:B------:R-:W-:Y:S02]  /*4bd0*/  HADD2.F32 R42, -RZ, R52.H0_H0 ;  /* 0x20000034ff2a7230 */ /* 0x000fe40000004100 */
[C---:B------:R-:W-:Y:S01]  /*4be0*/  FMUL.FTZ R44, R33.reuse, R44 ;  /* 0x0000002c212c7220 */ /* 0x040fe20000410000 */
[-C--:B------:R-:W-:Y:S01]  /*4bf0*/  FMUL.FTZ R45, R38, R117.reuse ;  /* 0x00000075262d7220 */ /* 0x080fe20000410000 */
[C---:B------:R-:W-:Y:S01]  /*4c00*/  FMUL.FTZ R117, R34.reuse, R117 ;  /* 0x0000007522757220 */ /* 0x040fe20000410000 */
[-C--:B------:R-:W-:Y:S01]  /*4c10*/  FFMA.FTZ R46, R33, R42.reuse, -R46 ;  /* 0x0000002a212e7223 */ /* 0x080fe2000001082e */
[----:B------:R-:W-:Y:S01]  /*4c20*/  FFMA.FTZ R52, R37, R42, R44 ;  /* 0x0000002a25347223 */ /* 0x000fe2000001002c */
[----:B------:R-:W-:Y:S01]  /*4c30*/  FFMA.FTZ R45, R34, R43, -R45 ;  /* 0x0000002b222d7223 */ /* 0x000fe2000001082d */
[----:B------:R-:W-:-:S02]  /*4c40*/  HADD2.F32 R42, -RZ, R116.H1_H1 ;  /* 0x30000074ff2a7230 */ /* 0x000fc40000004100 */
[----:B------:R-:W-:Y:S01]  /*4c50*/  FFMA.FTZ R117, R38, R43, R117 ;  /* 0x0000002b26757223 */ /* 0x000fe20000010075 */
[----:B------:R-:W-:Y:S02]  /*4c60*/  HADD2.F32 R33, -RZ, R35.H0_H0 ;  /* 0x20000023ff217230 */ /* 0x000fe40000004100 */
[--C-:B------:R-:W-:Y:S02]  /*4c70*/  HADD2.F32 R34, -RZ, R39.reuse.H0_H0 ;  /* 0x20000027ff227230 */ /* 0x100fe40000004100 */
[----:B------:R-:W-:Y:S02]  /*4c80*/  HADD2.F32 R39, -RZ, R39.H1_H1 ;  /* 0x30000027ff277230 */ /* 0x000fe40000004100 */
[----:B------:R-:W-:Y:S01]  /*4c90*/  FMUL.FTZ R43, R33, R42 ;  /* 0x0000002a212b7220 */ /* 0x000fe20000410000 */
[----:B------:R-:W-:Y:S02]  /*4ca0*/  HADD2.F32 R44, -RZ, R47.H0_H0 ;  /* 0x2000002fff2c7230 */ /* 0x000fe40000004100 */
[----:B------:R-:W-:-:S02]  /*4cb0*/  HADD2.F32 R35, -RZ, R35.H1_H1 ;  /* 0x30000023ff237230 */ /* 0x000fc40000004100 */
[----:B------:R-:W-:Y:S02]  /*4cc0*/  HADD2.F32 R37, -RZ, R115.H1_H1 ;  /* 0x30000073ff257230 */ /* 0x000fe40000004100 */
[----:B------:R-:W-:Y:S02]  /*4cd0*/  HADD2.F32 R38, -RZ, R54.H0_H0 ;  /* 0x20000036ff267230 */ /* 0x000fe40000004100 */
[C---:B------:R-:W-:Y:S01]  /*4ce0*/  FMUL.FTZ R54, R34.reuse, R42 ;  /* 0x0000002a22367220 */ /* 0x040fe20000410000 */
[-C--:B------:R-:W-:Y:S01]  /*4cf0*/  FMUL.FTZ R42, R39, R44.reuse ;  /* 0x0000002c272a7220 */ /* 0x080fe20000410000 */
[----:B------:R-:W-:Y:S01]  /*4d00*/  FMUL.FTZ R102, R35, R44 ;  /* 0x0000002c23667220 */ /* 0x000fe20000410000 */
[-C--:B------:R-:W-:Y:S01]  /*4d10*/  FFMA.FTZ R44, R34, R37.reuse, R43 ;  /* 0x00000025222c7223 */ /* 0x080fe2000001002b */
[----:B------:R-:W-:Y:S01]  /*4d20*/  FFMA.FTZ R54, R33, R37, -R54 ;  /* 0x0000002521367223 */ /* 0x000fe20000010836 */
[----:B------:R-:W-:Y:S02]  /*4d30*/  HADD2.F32 R34, -RZ, R40.H0_H0 ;  /* 0x20000028ff227230 */ /* 0x000fe40000004100 */
[----:B------:R-:W-:Y:S01]  /*4d40*/  FFMA.FTZ R55, R35, R38, -R42 ;  /* 0x0000002623377223 */ /* 0x000fe2000001082a */
[----:B------:R-:W-:-:S02]  /*4d50*/  HADD2.F32 R116, -RZ, R116.H0_H0 ;  /* 0x20000074ff747230 */ /* 0x000fc40000004100 */
[----:B------:R-:W-:Y:S01]  /*4d60*/  FFMA.FTZ R103, R39, R38, R102 ;  /* 0x0000002627677223 */ /* 0x000fe20000010066 */
[----:B------:R-:W-:Y:S02]  /*4d70*/  HADD2.F32 R37, -RZ, R104.H0_H0 ;  /* 0x20000068ff257230 */ /* 0x000fe40000004100 */
[----:B------:R-:W-:Y:S02]  /*4d80*/  HADD2.F32 R33, -RZ, R32.H0_H0 ;  /* 0x20000020ff217230 */ /* 0x000fe40000004100 */
[----:B------:R-:W-:Y:S01]  /*4d90*/  FMUL.FTZ R38, R34, R116 ;  /* 0x0000007422267220 */ /* 0x000fe20000410000 */
[----:B------:R-:W-:Y:S01]  /*4da0*/  HADD2.F32 R40, -RZ, R40.H1_H1 ;  /* 0x30000028ff287230 */ /* 0x000fe20000004100 */
[----:B------:R-:W-:Y:S01]  /*4db0*/  F2FP.F16.F32.PACK_AB R54, R55, R54 ;  /* 0x000000363736723e */ /* 0x000fe200000000ff */
        /* <DEDUP_REMOVED lines=11> */
[----:B------:R-:W-:Y:S02]  /*4e70*/  HADD2.F32 R34, -RZ, R114.H0_H0 ;  /* 0x20000072ff227230 */ /* 0x000fe40000004100 */
[----:B------:R-:W-:-:S02]  /*4e80*/  HADD2.F32 R33, -RZ, R41.H0_H0 ;  /* 0x20000029ff217230 */ /* 0x000fc40000004100 */
[----:B------:R-:W-:Y:S01]  /*4e90*/  HADD2.F32 R114, -RZ, R114.H1_H1 ;  /* 0x30000072ff727230 */ /* 0x000fe20000004100 */
[----:B------:R-:W-:Y:S01]  /*4ea0*/  F2FP.F16.F32.PACK_AB R40, R40, R39 ;  /* 0x000000272828723e */ /* 0x000fe200000000ff */
[----:B------:R-:W-:Y:S02]  /*4eb0*/  HADD2.F32 R37, -RZ, R53.H0_H0 ;  /* 0x20000035ff257230 */ /* 0x000fe40000004100 */
[--C-:B------:R-:W-:Y:S02]  /*4ec0*/  HADD2.F32 R32, -RZ, R36.reuse.H0_H0 ;  /* 0x20000024ff207230 */ /* 0x100fe40000004100 */
[-C--:B------:R-:W-:Y:S01]  /*4ed0*/  FMUL.FTZ R47, R33, R114.reuse ;  /* 0x00000072212f7220 */ /* 0x080fe20000410000 */
[----:B------:R-:W-:Y:S02]  /*4ee0*/  HADD2.F32 R41, -RZ, R41.H1_H1 ;  /* 0x30000029ff297230 */ /* 0x000fe40000004100 */
[----:B------:R-:W-:Y:S02]  /*4ef0*/  HADD2.F32 R36, -RZ, R36.H1_H1 ;  /* 0x30000024ff247230 */ /* 0x000fe40000004100 */
[----:B------:R-:W-:Y:S01]  /*4f00*/  FMUL.FTZ R114, R32, R114 ;  /* 0x0000007220727220 */ /* 0x000fe20000410000 */
[----:B------:R-:W-:-:S02]  /*4f10*/  HADD2.F32 R35, -RZ, R105.H0_H0 ;  /* 0x20000069ff237230 */ /* 0x000fc40000004100 */
[-C--:B------:R-:W-:Y:S01]  /*4f20*/  FMUL.FTZ R53, R41, R37.reuse ;  /* 0x0000002529357220 */ /* 0x080fe20000410000 */
[-C--:B------:R-:W-:Y:S01]  /*4f30*/  FFMA.FTZ R47, R32, R34.reuse, -R47 ;  /* 0x00000022202f7223 */ /* 0x080fe2000001082f */
[C---:B------:R-:W-:Y:S01]  /*4f40*/  FMUL.FTZ R42, R36.reuse, R37 ;  /* 0x00000025242a7220 */ /* 0x040fe20000410000 */
[----:B------:R-:W-:Y:S01]  /*4f50*/  FFMA.FTZ R114, R33, R34, R114 ;  /* 0x0000002221727223 */ /* 0x000fe20000010072 */
[-C--:B------:R-:W-:Y:S01]  /*4f60*/  FFMA.FTZ R36, R36, R35.reuse, -R53 ;  /* 0x0000002324247223 */ /* 0x080fe20000010835 */
[----:B------:R-:W-:Y:S01]  /*4f70*/  F2FP.F16.F32.PACK_AB R32, R43, R38 ;  /* 0x000000262b20723e */ /* 0x000fe200000000ff */
[----:B------:R-:W-:Y:S01]  /*4f80*/  FFMA.FTZ R35, R41, R35, R42 ;  /* 0x0000002329237223 */ /* 0x000fe2000001002a */
[----:B------:R-:W-:Y:S01]  /*4f90*/  F2FP.F16.F32.PACK_AB R33, R46, R45 ;  /* 0x0000002d2e21723e */ /* 0x000fe200000000ff */
[----:B------:R-:W-:Y:S01]  /*4fa0*/  IMAD.MOV.U32 R39, RZ, RZ, R44 ;  /* 0x000000ffff277224 */ /* 0x000fe200078e002c */
[----:B------:R-:W-:Y:S01]  /*4fb0*/  F2FP.F16.F32.PACK_AB R34, R36, R47 ;  /* 0x0000002f2422723e */ /* 0x000fe200000000ff */
[----:B------:R-:W-:Y:S01]  /*4fc0*/  IMAD.MOV.U32 R36, RZ, RZ, R40 ;  /* 0x000000ffff247224 */ /* 0x000fe200078e0028 */
[----:B------:R-:W-:Y:S01]  /*4fd0*/  F2FP.F16.F32.PACK_AB R38, R35, R114 ;  /* 0x000000722326723e */ /* 0x000fe200000000ff */
[----:B------:R-:W-:Y:S01]  /*4fe0*/  IMAD.MOV.U32 R35, RZ, RZ, R54 ;  /* 0x000000ffff237224 */ /* 0x000fe200078e0036 */
[----:B------:R-:W-:-:S07]  /*4ff0*/  F2FP.F16.F32.PACK_AB R37, R52, R117 ;  /* 0x000000753425723e */ /* 0x000fce00000000ff */
.L_x_5614:
[----:B------:R-:W-:Y:S05]  /*5000*/  BSYNC B1 ;  /* 0x0000000000017941 */ /* 0x000fea0003800000 */
.L_x_5613:
        /* <DEDUP_REMOVED lines=10> */
.L_x_5582:
[----:B------:R-:W-:-:S13]  /*50b0*/  ISETP.NE.AND P3, PT, R232, 0x3, PT ;  /* 0x00000003e800780c */ /* 0x000fda0003f65270 */
[----:B------:R-:W-:Y:S05]  /*50c0*/  @!P3 BRA `(.L_x_5615) ;  /* 0x000000000004b947 */ /* 0x000fea0003800000 */
[----:B------:R-:W-:Y:S01]  /*50d0*/  BPT.TRAP 0x1 ;  /* 0x000000040000795c */ /* 0x000fe20000300000 */
.L_x_5615:
[----:B------:R-:W-:Y:S01]  /*50e0*/  IMAD R96, R18, 0x8, R19 ;  /* 0x0000000812607824 */ /* 0x000fe200078e0213 */
[----:B------:R-:W-:Y:S01]  /*50f0*/  SHF.L.U32 R107, R202, 0x1f, RZ ;  /* 0x0000001fca6b7819 */ /* 0x000fe200000006ff */
[----:B------:R-:W-:Y:S01]  /*5100*/  IMAD R106, R27, -0x60, R24 ;  /* 0xffffffa01b6a7824 */ /* 0x000fe200078e0218 */
[----:B------:R-:W-:Y:S02]  /*5110*/  BSSY B1, `(.L_x_5616) ;  /* 0x0000004000017945 */ /* 0x000fe40003800000 */
[----:B------:R-:W0:Y:S02]  /*5120*/  SYNCS.PHASECHK.TRANS64.TRYWAIT P4, [R96+URZ+0x32490], R107 ;  /* 0x0324906b600075a7 */ /* 0x000e24000808017f */
[----:B------:R-:W-:Y:S01]  /*5130*/  VIMNMX R106, R106, 0x60, PT ;  /* 0x000000606a6a7848 */ /* 0x000fe20003fe0100 */
[----:B0-----:R-:W-:Y:S06]  /*5140*/  @!P4 BRA `(.L_x_5617) ;  /* 0x0000019800d0c947 */ /* 0x001fec0003800000 */
.L_x_5890:
[----:B------:R-:W-:Y:S05]  /*5150*/  BSYNC B1 ;  /* 0x0000000000017941 */ /* 0x000fea0003800000 */
.L_x_5616:
[CC--:B------:R-:W-:Y:S01]  /*5160*/  ISETP.GE.AND P5, PT, R22.reuse, R106.reuse, PT ;  /* 0x0000006a1600720c */ /* 0x0c0fe20003fa6270 */
[----:B------:R-:W-:Y:S01]  /*5170*/  VIADD R32, R22, 0x40 ;  /* 0x0000004016207836 */ /* 0x000fe20000000000 */
[----:B------:R-:W-:Y:S04]  /*5180*/  BSSY B1, `(.L_x_5618) ;  /* 0x0000007000017945 */ /* 0x000fe80003800000 */
[----:B------:R-:W-:-:S07]  /*5190*/  ISETP.GE.AND P4, PT, R32, R106, PT ;  /* 0x0000006a2000720c */ /* 0x000fce0003f86270 */
[----:B------:R-:W-:Y:S06]  /*51a0*/  @P5 BRA `(.L_x_5619) ;  /* 0x0000000000105947 */ /* 0x000fec0003800000 */
[----:B------:R-:W1:Y:S04]  /*51b0*/  @!P1 LDS.128 R32, [R104] ;  /* 0x0000000068209984 */ /* 0x000e680000000c00 */
[----:B------:R-:W2:Y:S04]  /*51c0*/  @!P2 LDS.128 R36, [R102] ;  /* 0x000000006624a984 */ /* 0x000ea80000000c00 */
[----:B-1----:R1:W-:Y:S04]  /*51d0*/  @!P1 STG.E.128 desc[UR40][R42.64], R32 ;  /* 0x000000202a009986 */ /* 0x0023e8000c101d28 */
[----:B--2---:R1:W-:Y:S02]  /*51e0*/  @!P2 STG.E.128 desc[UR40][R42.64+0x40], R36 ;  /* 0x000040242a00a986 */ /* 0x0043e4000c101d28 */
.L_x_5619:
[----:B------:R-:W-:Y:S05]  /*51f0*/  BSYNC B1 ;  /* 0x0000000000017941 */ /* 0x000fea0003800000 */
.L_x_5618:
[----:B------:R-:W-:Y:S05]  /*5200*/  @P4 BRA `(.L_x_5599) ;  /* 0x0000000000104947 */ /* 0x000fea0003800000 */
[----:B-1----:R-:W1:Y:S04]  /*5210*/  @!P1 LDS.128 R32, [R104+0x2000] ;  /* 0x0020000068209984 */ /* 0x002e680000000c00 */
[----:B------:R-:W2:Y:S04]  /*5220*/  @!P2 LDS.128 R36, [R102+0x2000] ;  /* 0x002000006624a984 */ /* 0x000ea80000000c00 */
[----:B-1----:R3:W-:Y:S04]  /*5230*/  @!P1 STG.E.128 desc[UR40][R40.64], R32 ;  /* 0x0000002028009986 */ /* 0x0027e8000c101d28 */
[----:B--2---:R3:W-:Y:S02]  /*5240*/  @!P2 STG.E.128 desc[UR40][R40.64+0x40], R36 ;  /* 0x000040242800a986 */ /* 0x0047e4000c101d28 */
.L_x_5599:
[----:B------:R-:W-:Y:S05]  /*5250*/  BSYNC B0 ;  /* 0x0000000000007941 */ /* 0x000fea0003800000 */
.L_x_5581:
        /* <DEDUP_REMOVED lines=17> */
.L_x_5621:
[----:B------:R-:W-:Y:S05]  /*5370*/  BSYNC B0 ;  /* 0x0000000000007941 */ /* 0x000fea0003800000 */
.L_x_5620:
[----:B------:R-:W2:Y:S01]  /*5380*/  SYNCS.PHASECHK.TRANS64.TRYWAIT P3, [R96+URZ+0x324b0], R107 ;  /* 0x0324b06b600075a7 */ /* 0x000ea2000806017f */
[----:B------:R-:W-:Y:S01]  /*5390*/  ULDC UR44, c[0x0][0x320] ;  /* 0x0000c800002c7ab9 */ /* 0x000fe20000000800 */
[----:B------:R-:W-:Y:S01]  /*53a0*/  ULDC.64 UR38, c[0x0][0x328] ;  /* 0x0000ca0000267ab9 */ /* 0x000fe20000000a00 */
[----:B------:R-:W-:Y:S01]  /*53b0*/  ULDC.64 UR36, c[0x0][0x318] ;  /* 0x0000c60000247ab9 */ /* 0x000fe20000000a00 */
[----:B------:R-:W-:Y:S01]  /*53c0*/  BSSY B0, `(.L_x_5622) ;  /* 0x0000003000007945 */ /* 0x000fe20003800000 */
[----:B-1----:R-:W-:-:S03]  /*53d0*/  IMAD R32, R18, 0x6000, R79 ;  /* 0x0000600012207824 */ /* 0x002fc600078e024f */
[----:B--2---:R-:W-:Y:S05]  /*53e0*/  @!P3 BRA `(.L_x_5623) ;  /* 0x00000198003cb947 */ /* 0x004fea0003800000 */
.L_x_5891:
[----:B------:R-:W-:Y:S05]  /*53f0*/  BSYNC B0 ;  /* 0x0000000000007941 */ /* 0x000fea0003800000 */
.L_x_5622:
        /* <DEDUP_REMOVED lines=11> */
[----:B------:R-:W-:-:S05]  /*54b0*/  IMAD.WIDE.U32 R32, R36, UR38, R32 ;  /* 0x0000002624207c25 */ /* 0x000fca000f8e0020 */
[----:B------:R-:W-:Y:S02]  /*54c0*/  IADD3 R33, R33, R35, RZ ;  /* 0x0000002321217210 */ /* 0x000fe40007ffe0ff */
        /* <DEDUP_REMOVED lines=26> */
.L_x_5625:
[----:B------:R-:W-:Y:S05]  /*5670*/  BSYNC B0 ;  /* 0x0000000000007941 */ /* 0x000fea0003800000 */
.L_x_5624:
[----:B--2---:R-:W-:Y:S01]  /*5680*/  VIADD R32, R22, 0x40 ;  /* 0x0000004016207836 */ /* 0x004fe20000000000 */
[----:B------:R-:W-:Y:S04]  /*5690*/  BSSY B0, `(.L_x_5626) ;  /* 0x0000025000007945 */ /* 0x000fe80003800000 */
[----:B------:R-:W-:-:S13]  /*56a0*/  ISETP.GE.AND P3, PT, R32, R106, PT ;  /* 0x0000006a2000720c */ /* 0x000fda0003f66270 */
[----:B------:R-:W-:Y:S05]  /*56b0*/  @P3 BRA `(.L_x_5627) ;  /* 0x0000000000883947 */ /* 0x000fea0003800000 */
[----:B------:R-:W-:Y:S01]  /*56c0*/  IADD3 R35, P3, R36, 0x40, RZ ;  /* 0x0000004024237810 */ /* 0x000fe20007f7e0ff */
        /* <DEDUP_REMOVED lines=33> */
.L_x_5627:
[----:B------:R-:W-:Y:S05]  /*58e0*/  BSYNC B0 ;  /* 0x0000000000007941 */ /* 0x000fea0003800000 */
.L_x_5626:
[----:B------:R-:W-:Y:S01]  /*58f0*/  @!PT LDS RZ, [RZ] ;  /* 0x00000000fffff984 */ /* 0x000fe20000000800 */
[----:B------:R-:W-:Y:S01]  /*5900*/  @!PT LDS RZ, [RZ] ;  /* 0x00000000fffff984 */ /* 0x000fe20000000800 */
[----:B------:R-:W-:Y:S01]  /*5910*/  @!PT LDS RZ, [RZ] ;  /* 0x00000000fffff984 */ /* 0x000fe20000000800 */
[----:B------:R-:W-:Y:S01]  /*5920*/  @!PT LDS RZ, [RZ] ;  /* 0x00000000fffff984 */ /* 0x000fe20000000800 */
[----:B------:R3:W-:Y:S06]  /*5930*/  MEMBAR.ALL.CTA ;  /* 0x0000000000007992 */ /* 0x0007ec0000008000 */
[----:B---3--:R-:W3:Y:S02]  /*5940*/  FENCE.VIEW.ASYNC.S ;  /* 0x00000000000073c6 */ /* 0x008ee40000000000 */
[----:B---3--:R3:W-:Y:S01]  /*5950*/  BAR.SYNC.DEFER_BLOCKING R76, 0x80 ;  /* 0x0002004c0000751d */ /* 0x0087e20000010000 */
[----:B------:R-:W-:Y:S01]  /*5960*/  ISETP.NE.AND P5, PT, R97, RZ, PT ;  /* 0x000000ff6100720c */ /* 0x000fe20003fa5270 */
[----:B------:R-:W-:-:S02]  /*5970*/  VIADD R18, R18, 0x1 ;  /* 0x0000000112127836 */ /* 0x000fc40000000000 */
[----:B01----:R-:W-:-:S03]  /*5980*/  @!P4 VIADD R96, R96, 0x324c0 ;  /* 0x000324c06060c836 */ /* 0x003fc60000000000 */
[C---:B------:R-:W-:Y:S02]  /*5990*/  ISETP.NE.AND P3, PT, R18.reuse, 0x2, PT ;  /* 0x000000021200780c */ /* 0x040fe40003f65270 */
[----:B------:R-:W-:Y:S02]  /*59a0*/  @!P4 PRMT R96, RZ, 0x654, R96 ;  /* 0x00000654ff60c816 */ /* 0x000fe40000000060 */
[----:B--2---:R-:W-:Y:S02]  /*59b0*/  SEL R33, RZ, 0x1, P3 ;  /* 0x00000001ff217807 */ /* 0x004fe40001800000 */
        /* <DEDUP_REMOVED lines=9> */
.L_x_5576:
[----:B------:R-:W2:Y:S01]  /*5a50*/  LDL R5, [R1+0x50] ;  /* 0x0000500001057983 */ /* 0x000ea20000100800 */
[----:B------:R-:W0:Y:S01]  /*5a60*/  LDC R0, c[0x0][0x448] ;  /* 0x00011200ff007b82 */ /* 0x000e220000000800 */
        /* <DEDUP_REMOVED lines=23> */
[----:B0-----:R-:W-:Y:S02]  /*5be0*/  ISETP.NE.AND P1, PT, R0, 0x1, PT ;  /* 0x000000010000780c */ /* 0x001fe40003f25270 */
        /* <DEDUP_REMOVED lines=9> */
[----:B---3--:R-:W-:Y:S02]  /*5c80*/  CS2R R96, SRZ ;  /* 0x0000000000607805 */ /* 0x008fe4000001ff00 */
[----:B------:R-:W-:Y:S02]  /*5c90*/  CS2R R92, SRZ ;  /* 0x00000000005c7805 */ /* 0x000fe4000001ff00 */
[----:B------:R-:W-:Y:S01]  /*5ca0*/  CS2R R166, SRZ ;  /* 0x0000000000a67805 */ /* 0x000fe2000001ff00 */
[----:B------:R-:W0:Y:S01]  /*5cb0*/  @P1 LDC R3, c[0x0][0x44c] ;  /* 0x00011300ff031b82 */ /* 0x000e220000000800 */
[----:B------:R-:W-:-:S02]  /*5cc0*/  CS2R R78, SRZ ;  /* 0x00000000004e7805 */ /* 0x000fc4000001ff00 */
[----:B------:R-:W-:Y:S02]  /*5cd0*/  CS2R R70, SRZ ;  /* 0x0000000000467805 */ /* 0x000fe4000001ff00 */
[----:B------:R-:W-:Y:S02]  /*5ce0*/  CS2R R88, SRZ ;  /* 0x0000000000587805 */ /* 0x000fe4000001ff00 */
[----:B------:R-:W-:Y:S02]  /*5cf0*/  CS2R R62, SRZ ;  /* 0x00000000003e7805 */ /* 0x000fe4000001ff00 */
[----:B------:R-:W-:Y:S02]  /*5d00*/  CS2R R54, SRZ ;  /* 0x0000000000367805 */ /* 0x000fe4000001ff00 */
[----:B------:R-:W-:Y:S02]  /*5d10*/  CS2R R82, SRZ ;  /* 0x0000000000527805 */ /* 0x000fe4000001ff00 */
[----:B------:R-:W-:Y:S01]  /*5d20*/  CS2R R80, SRZ ;  /* 0x0000000000507805 */ /* 0x000fe2000001ff00 */
[----:B------:R-:W1:Y:S01]  /*5d30*/  @P1 LDC R4, c[0x0][0x450] ;  /* 0x00011400ff041b82 */ /* 0x000e620000000800 */
        /* <DEDUP_REMOVED lines=20> */
[----:B--2---:R-:W-:-:S04]  /*5e80*/  VIADD R0, R5, 0x7f ;  /* 0x0000007f05007836 */ /* 0x004fc80000000000 */
[----:B0-----:R-:W-:-:S05]  /*5e90*/  @P1 IMAD.HI.U32 R3, R0, R3, RZ ;  /* 0x0000000300031227 */ /* 0x001fca00078e00ff */
        /* <DEDUP_REMOVED lines=16> */
.L_x_5629:
[----:B------:R-:W-:Y:S01]  /*5fa0*/  CS2R R24, SRZ ;  /* 0x0000000000187805 */ /* 0x000fe2000001ff00 */
        /* <DEDUP_REMOVED lines=9> */
.L_x_5894:
[----:B01----:R-:W-:Y:S01]  /*6040*/  LEA.HI R0, R14, R14, RZ, 0x1 ;  /* 0x0000000e0e007211 */ /* 0x003fe200078f08ff */
[----:B------:R-:W-:Y:S01]  /*6050*/  VIADD R24, R19, 0x18400 ;  /* 0x0001840013187836 */ /* 0x000fe20000000000 */
[----:B------:R-:W-:Y:S01]  /*6060*/  BSSY B6, `(.L_x_5632) ;  /* 0x000001d000067945 */ /* 0x000fe20003800000 */
[----:B------:R-:W-:Y:S01]  /*6070*/  IMAD.MOV.U32 R225, RZ, RZ, 0x40000040 ;  /* 0x40000040ffe17424 */ /* 0x000fe200078e00ff */
[----:B------:R-:W-:Y:S02]  /*6080*/  LOP3.LUT R3, R0, 0x7fffe, RZ, 0xc0, !PT ;  /* 0x0007fffe00037812 */ /* 0x000fe400078ec0ff */
[----:B------:R-:W-:-:S03]  /*6090*/  LOP3.LUT P0, RZ, R24, 0x1bf, RZ, 0xc0, !PT ;  /* 0x000001bf18ff7812 */ /* 0x000fc6000780c0ff */
[----:B------:R-:W-:-:S04]  /*60a0*/  IMAD.IADD R3, R14, 0x1, -R3 ;  /* 0x000000010e037824 */ /* 0x000fc800078e0a03 */
[----:B------:R-:W-:-:S05]  /*60b0*/  IMAD R3, R3, 0x2000, R24 ;  /* 0x0000200003037824 */ /* 0x000fca00078e0218 */
[----:B------:R-:W-:Y:S01]  /*60c0*/  SHF.R.U32.HI R0, RZ, 0x4, R3 ;  /* 0x00000004ff007819 */ /* 0x000fe20000011603 */
[----:B------:R-:W-:-:S03]  /*60d0*/  VIADD R3, R3, 0xa000 ;  /* 0x0000a00003037836 */ /* 0x000fc60000000000 */
[----:B------:R-:W-:Y:S02]  /*60e0*/  LOP3.LUT R0, R0, 0x3fff, RZ, 0xc0, !PT ;  /* 0x00003fff00007812 */ /* 0x000fe400078ec0ff */
[----:B------:R-:W-:Y:S02]  /*60f0*/  SHF.R.U32.HI R3, RZ, 0x4, R3 ;  /* 0x00000004ff037819 */ /* 0x000fe40000011603 */
[----:B------:R-:W-:Y:S02]  /*6100*/  LOP3.LUT R224, R0, 0x10000, RZ, 0xfc, !PT ;  /* 0x0001000000e07812 */ /* 0x000fe400078efcff */
        /* <DEDUP_REMOVED lines=10> */
[----:B------:R-:W-:Y:S01]  /*61b0*/  MOV R13, RZ ;  /* 0x000000ff000d7202 */ /* 0x000fe20000000f00 */
[----:B------:R-:W-:Y:S02]  /*61c0*/  IMAD.U32 R7, RZ, RZ, UR7 ;  /* 0x00000007ff077e24 */ /* 0x000fe4000f8e00ff */
[----:B------:R-:W-:-:S02]  /*61d0*/  IMAD.U32 R10, RZ, RZ, UR4 ;  /* 0x00000004ff0a7e24 */ /* 0x000fc4000f8e00ff */
[----:B------:R-:W-:Y:S02]  /*61e0*/  IMAD.U32 R11, RZ, RZ, UR5 ;  /* 0x00000005ff0b7e24 */ /* 0x000fe4000f8e00ff */
[----:B------:R-:W-:Y:S02]  /*61f0*/  IMAD.MOV.U32 R8, RZ, RZ, 0x70 ;  /* 0x00000070ff087424 */ /* 0x000fe400078e00ff */
[----:B0-----:R-:W-:-:S07]  /*6200*/  IMAD.MOV.U32 R12, RZ, RZ, 0x1 ;  /* 0x00000001ff0c7424 */ /* 0x001fce00078e00ff */
[----:B------:R-:W-:-:S07]  /*6210*/  LEPC R20, `(.L_x_5633) ;  /* 0x000000001014794e */ /* 0x000fce0000000000 */
[----:B-1---5:R-:W-:Y:S05]  /*6220*/  CALL.ABS.NOINC R14 ;  /* 0x000000000e007343 */ /* 0x022fea0003c00000 */
.L_x_5633:
[----:B------:R-:W-:Y:S05]  /*6230*/  BSYNC B6 ;  /* 0x0000000000067941 */ /* 0x000fea0003800000 */
.L_x_5632:
[----:B------:R-:W-:Y:S02]  /*6240*/  ULDC UR4, c[0x0][0x3f4] ;  /* 0x0000fd0000047ab9 */ /* 0x000fe40000000800 */
[----:B------:R-:W-:-:S13]  /*6250*/  ISETP.LT.AND P0, PT, RZ, UR4, PT ;  /* 0x00000004ff007c0c */ /* 0x000fda000bf01270 */
[----:B------:R-:W-:Y:S05]  /*6260*/  @P0 BRA `(.L_x_5634) ;  /* 0x0000000000400947 */ /* 0x000fea0003800000 */
[----:B------:R-:W2:Y:S02]  /*6270*/  LDL R20, [R1+0x8c] ;  /* 0x00008c0001147983 */ /* 0x000ea40000100800 */
[----:B--2---:R-:W-:-:S04]  /*6280*/  LEA.HI R0, R20, R20, RZ, 0x1 ;  /* 0x0000001414007211 */ /* 0x004fc800078f08ff */
        /* <DEDUP_REMOVED lines=8> */
.L_x_5637:
[----:B-1----:R1:W2:Y:S02]  /*6310*/  SYNCS.PHASECHK.TRANS64.TRYWAIT P0, [R19+URZ+0x32400], R0 ;  /* 0x03240000130075a7 */ /* 0x0022a4000800017f */
[----:B--2---:R-:W-:Y:S05]  /*6320*/  @!P0 NANOSLEEP.SYNCS 0x989680 ;  /* 0x009896800000895d */ /* 0x004fea0003900000 */
[----:B------:R-:W2:Y:S02]  /*6330*/  @!P0 SYNCS.PHASECHK.TRANS64 P0, [R19+URZ+0x32400], R0 ;  /* 0x03240000130085a7 */ /* 0x000ea4000800007f */
[----:B--2---:R-:W-:Y:S05]  /*6340*/  @!P0 BRA `(.L_x_5637) ;  /* 0xfffffffc00f08947 */ /* 0x004fea000383ffff */
.L_x_5636:
[----:B------:R-:W-:Y:S05]  /*6350*/  BSYNC B0 ;  /* 0x0000000000007941 */ /* 0x000fea0003800000 */
.L_x_5635:
[----:B------:R-:W-:Y:S05]  /*6360*/  BRA `(.L_x_5638) ;  /* 0x0000002c00887947 */ /* 0x000fea0003800000 */
.L_x_5634:
        /* <DEDUP_REMOVED lines=30> */
.L_x_5640:
[----:B------:R-:W-:Y:S05]  /*6550*/  BSYNC B6 ;  /* 0x0000000000067941 */ /* 0x000fea0003800000 */
.L_x_5639:
[----:B------:R-:W2:Y:S01]  /*6560*/  LDL R41, [R1+0x50] ;  /* 0x0000500001297983 */ /* 0x000ea20000100800 */
[----:B------:R-:W-:Y:S01]  /*6570*/  ULDC.U8 UR4, c[0x0][0x410] ;  /* 0x0001040000047ab9 */ /* 0x000fe20000000000 */
[----:B------:R-:W-:Y:S01]  /*6580*/  BSSY B0, `(.L_x_5641) ;  /* 0x00002b8000007945 */ /* 0x000fe20003800000 */
[----:B------:R-:W-:Y:S01]  /*6590*/  ISETP.NE.AND P0, PT, RZ, UR4, PT ;  /* 0x00000004ff007c0c */ /* 0x000fe2000bf05270 */
[----:B--2---:R-:W-:-:S12]  /*65a0*/  IMAD.IADD R39, R22, 0x1, R41 ;  /* 0x0000000116277824 */ /* 0x004fd800078e0229 */
[----:B------:R-:W-:Y:S05]  /*65b0*/  @!P0 BRA `(.L_x_5642) ;  /* 0x0000001400948947 */ /* 0x000fea0003800000 */
[----:B------:R-:W0:Y:S01]  /*65c0*/  LDC R35, c[0x0][0x448] ;  /* 0x00011200ff237b82 */ /* 0x000e220000000800 */
[----:B------:R-:W1:Y:S01]  /*65d0*/  S2R R20, SR_TID.X ;  /* 0x0000000000147919 */ /* 0x000e620000002100 */
[----:B------:R-:W-:Y:S01]  /*65e0*/  ULDC.64 UR4, c[0x0][0x3f8] ;  /* 0x0000fe0000047ab9 */ /* 0x000fe20000000a00 */
[----:B------:R-:W-:Y:S01]  /*65f0*/  ULDC.64 UR6, c[0x0][0x408] ;  /* 0x0001020000067ab9 */ /* 0x000fe20000000a00 */
[----:B------:R-:W-:Y:S02]  /*6600*/  IMAD.MOV.U32 R6, RZ, RZ, R24 ;  /* 0x000000ffff067224 */ /* 0x000fe400078e0018 */
[----:B------:R-:W-:Y:S02]  /*6610*/  IMAD.MOV.U32 R7, RZ, RZ, R29 ;  /* 0x000000ffff077224 */ /* 0x000fe400078e001d */
[----:B------:R-:W-:Y:S02]  /*6620*/  IMAD.MOV.U32 R8, RZ, RZ, R30 ;  /* 0x000000ffff087224 */ /* 0x000fe400078e001e */
[----:B------:R-:W-:Y:S01]  /*6630*/  IMAD.MOV.U32 R9, RZ, RZ, R27 ;  /* 0x000000ffff097224 */ /* 0x000fe200078e001b */
[----:B0-----:R-:W-:-:S02]  /*6640*/  ISETP.NE.AND P0, PT, R35, 0x1, PT ;  /* 0x000000012300780c */ /* 0x001fc40003f05270 */
[----:B-1----:R-:W-:-:S11]  /*6650*/  IADD3 R21, R20, -0x80, RZ ;  /* 0xffffff8014157810 */ /* 0x002fd60007ffe0ff */
[----:B------:R-:W0:Y:S01]  /*6660*/  @P0 LDC R0, c[0x0][0x44c] ;  /* 0x00011300ff000b82 */ /* 0x000e220000000800 */
[----:B------:R-:W-:-:S04]  /*6670*/  SHF.R.S32.HI R20, RZ, 0x1f, R21 ;  /* 0x0000001fff147819 */ /* 0x000fc80000011415 */
[----:B------:R-:W-:-:S03]  /*6680*/  LEA.HI R20, R20, R21, RZ, 0x2 ;  /* 0x0000001514147211 */ /* 0x000fc600078f10ff */
[----:B------:R-:W1:Y:S01]  /*6690*/  @P0 LDC R5, c[0x0][0x450] ;  /* 0x00011400ff050b82 */ /* 0x000e620000000800 */
[----:B------:R-:W-:-:S05]  /*66a0*/  LOP3.LUT R20, R20, 0xfffffffc, RZ, 0xc0, !PT ;  /* 0xfffffffc14147812 */ /* 0x000fca00078ec0ff */
[----:B------:R-:W-:-:S04]  /*66b0*/  IMAD.IADD R20, R21, 0x1, -R20 ;  /* 0x0000000115147824 */ /* 0x000fc800078e0a14 */
[----:B------:R-:W-:-:S04]  /*66c0*/  IMAD R3, R20, 0x40, R39 ;  /* 0x0000004014037824 */ /* 0x000fc800078e0227 */
        /* <DEDUP_REMOVED lines=23> */
.L_x_5900:
[----:B------:R-:W5:Y:S01]  /*6840*/  LDL R9, [R1+0x30] ;  /* 0x0000300001097983 */ /* 0x000f620000100800 */
[----:B------:R-:W-:Y:S01]  /*6850*/  BSSY B1, `(.L_x_5644) ;  /* 0x000001f000017945 */ /* 0x000fe20003800000 */
[----:B------:R-:W-:Y:S02]  /*6860*/  CS2R R30, SRZ ;  /* 0x00000000001e7805 */ /* 0x000fe4000001ff00 */
[----:B------:R-:W-:Y:S02]  /*6870*/  CS2R R20, SRZ ;  /* 0x0000000000147805 */ /* 0x000fe4000001ff00 */
[----:B------:R-:W-:Y:S02]  /*6880*/  CS2R R28, SRZ ;  /* 0x00000000001c7805 */ /* 0x000fe4000001ff00 */
[----:B------:R-:W-:Y:S01]  /*6890*/  CS2R R24, SRZ ;  /* 0x0000000000187805 */ /* 0x000fe2000001ff00 */
[----:B-----5:R-:W-:-:S05]  /*68a0*/  IMAD R35, R9, R35, RZ ;  /* 0x0000002309237224 */ /* 0x020fca00078e02ff */
[----:B------:R-:W-:-:S13]  /*68b0*/  ISETP.GE.AND P0, PT, R39, R35, PT ;  /* 0x000000232700720c */ /* 0x000fda0003f06270 */
[----:B------:R-:W-:Y:S05]  /*68c0*/  @P0 BRA `(.L_x_5645) ;  /* 0x00000000005c0947 */ /* 0x000fea0003800000 */
[----:B------:R-:W4:Y:S01]  /*68d0*/  LDL R9, [R1+0x98] ;  /* 0x0000980001097983 */ /* 0x000f220000100800 */
        /* <DEDUP_REMOVED lines=8> */
[----:B------:R-:W-:Y:S02]  /*6960*/  CS2R R30, SRZ ;  /* 0x00000000001e7805 */ /* 0x000fe4000001ff00 */
[----:B------:R-:W-:Y:S01]  /*6970*/  CS2R R24, SRZ ;  /* 0x0000000000187805 */ /* 0x000fe2000001ff00 */
[----:B------:R-:W-:Y:S01]  /*6980*/  @!P2 IMAD.WIDE R10, R200, 0x2, R10 ;  /* 0x00000002c80aa825 */ /* 0x000fe200078e020a */
[-C--:B------:R-:W-:Y:S02]  /*6990*/  @!P3 IADD3 R26, P0, R0, R33.reuse, RZ ;  /* 0x00000021001ab210 */ /* 0x080fe40007f1e0ff */
[----:B----4-:R-:W-:Y:S01]  /*69a0*/  @!P3 IADD3 R32, P1, R14, R33, RZ ;  /* 0x000000210e20b210 */ /* 0x010fe20007f3e0ff */
[----:B------:R-:W-:Y:S01]  /*69b0*/  @!P2 IMAD.WIDE R12, R200, 0x2, R14 ;  /* 0x00000002c80ca825 */ /* 0x000fe200078e020e */
[----:B------:R1:W5:Y:S04]  /*69c0*/  @!P2 LD.E.64 R28, desc[UR40][R10.64] ;  /* 0x000000280a1ca980 */ /* 0x000368000c101b00 */
[----:B------:R1:W5:Y:S01]  /*69d0*/  @!P2 LD.E.64 R30, desc[UR40][R12.64] ;  /* 0x000000280c1ea980 */ /* 0x000362000c101b00 */
[----:B------:R-:W-:-:S04]  /*69e0*/  @!P3 SHF.L.U64.HI R20, R211, 0x1, R9 ;  /* 0x00000001d314b819 */ /* 0x000fc80000010209 */
[----:B------:R-:W-:Y:S01]  /*69f0*/  @!P3 IADD3.X R33, R5, R20, RZ, P1, !PT ;  /* 0x000000140521b210 */ /* 0x000fe20000ffe4ff */
[----:B------:R-:W-:Y:S01]  /*6a00*/  @!P3 IMAD.X R27, R3, 0x1, R20, P0 ;  /* 0x00000001031bb824 */ /* 0x000fe200000e0614 */
[----:B------:R-:W-:-:S04]  /*6a10*/  CS2R R20, SRZ ;  /* 0x0000000000147805 */ /* 0x000fc8000001ff00 */
[----:B------:R1:W5:Y:S04]  /*6a20*/  @!P3 LD.E.64 R24, desc[UR40][R26.64] ;  /* 0x000000281a18b980 */ /* 0x000368000c101b00 */
[----:B------:R1:W5:Y:S02]  /*6a30*/  @!P3 LD.E.64 R20, desc[UR40][R32.64] ;  /* 0x000000282014b980 */ /* 0x000364000c101b00 */
.L_x_5645:
[----:B------:R-:W-:Y:S05]  /*6a40*/  BSYNC B1 ;  /* 0x0000000000017941 */ /* 0x000fea0003800000 */
.L_x_5644:
[----:B--2--5:R-:W-:Y:S01]  /*6a50*/  IMAD.MOV.U32 R0, RZ, RZ, R30 ;  /* 0x000000ffff007224 */ /* 0x024fe200078e001e */
[----:B------:R-:W-:Y:S01]  /*6a60*/  UMOV UR4, 0xffffffff ;  /* 0xffffffff00047882 */ /* 0x000fe20000000000 */
[----:B-1----:R-:W-:Y:S01]  /*6a70*/  IMAD.MOV.U32 R3, RZ, RZ, R31 ;  /* 0x000000ffff037224 */ /* 0x002fe200078e001f */
        /* <DEDUP_REMOVED lines=18> */
.L_x_5906:
[----:B01----:R-:W5:Y:S04]  /*6ba0*/  LDL R7, [R1+0x8c] ;  /* 0x00008c0001077983 */ /* 0x003f680000100800 */
[----:B------:R-:W2:Y:S01]  /*6bb0*/  LDL R37, [R1+0x90] ;  /* 0x0000900001257983 */ /* 0x000ea20000100800 */
[----:B------:R-:W-:Y:S01]  /*6bc0*/  VIADD R4, R39, 0x40 ;  /* 0x0000004027047836 */ /* 0x000fe20000000000 */
[----:B------:R-:W-:Y:S01]  /*6bd0*/  BSSY B1, `(.L_x_5647) ;  /* 0x0000022000017945 */ /* 0x000fe20003800000 */
[----:B------:R-:W-:Y:S02]  /*6be0*/  CS2R R8, SRZ ;  /* 0x0000000000087805 */ /* 0x000fe4000001ff00 */
[----:B------:R-:W-:Y:S02]  /*6bf0*/  CS2R R12, SRZ ;  /* 0x00000000000c7805 */ /* 0x000fe4000001ff00 */
[----:B------:R-:W-:-:S02]  /*6c00*/  CS2R R10, SRZ ;  /* 0x00000000000a7805 */ /* 0x000fc4000001ff00 */
[----:B------:R-:W-:Y:S02]  /*6c10*/  ISETP.GE.AND P0, PT, R4, R35, PT ;  /* 0x000000230400720c */ /* 0x000fe40003f06270 */
[----:B-----5:R-:W-:-:S04]  /*6c20*/  LEA.HI R6, R7, R7, RZ, 0x1 ;  /* 0x0000000707067211 */ /* 0x020fc800078f08ff */
[----:B------:R-:W-:Y:S01]  /*6c30*/  LOP3.LUT R6, R6, 0xfffffffe, RZ, 0xc0, !PT ;  /* 0xfffffffe06067812 */ /* 0x000fe200078ec0ff */
[----:B--2---:R-:W-:-:S04]  /*6c40*/  IMAD.SHL.U32 R36, R37, 0x40, RZ ;  /* 0x0000004025247824 */ /* 0x004fc800078e00ff */
[----:B------:R-:W-:-:S05]  /*6c50*/  IMAD.IADD R73, R7, 0x1, -R6 ;  /* 0x0000000107497824 */ /* 0x000fca00078e0a06 */
[----:B------:R-:W-:Y:S01]  /*6c60*/  SHF.L.U32 R34, R73, 0x1f, RZ ;  /* 0x0000001f49227819 */ /* 0x000fe200000006ff */
[----:B------:R-:W-:Y:S06]  /*6c70*/  @P0 BRA `(.L_x_5648) ;  /* 0x00000000005c0947 */ /* 0x000fec0003800000 */
[----:B------:R-:W2:Y:S01]  /*6c80*/  LDL R15, [R1+0x98] ;  /* 0x00009800010f7983 */ /* 0x000ea20000100800 */
[----:B------:R-:W-:Y:S01]  /*6c90*/  ULDC UR4, c[0x0][0x3f4] ;  /* 0x0000fd0000047ab9 */ /* 0x000fe20000000800 */
[----:B------:R-:W-:Y:S01]  /*6ca0*/  MOV R7, R3 ;  /* 0x0000000300077202 */ /* 0x000fe20000000f00 */
[----:B---3--:R-:W-:Y:S01]  /*6cb0*/  IMAD.MOV.U32 R6, RZ, RZ, R0 ;  /* 0x000000ffff067224 */ /* 0x008fe200078e0000 */
[----:B------:R-:W-:Y:S02]  /*6cc0*/  ISETP.GE.AND P3, PT, R211, UR4, PT ;  /* 0x00000004d3007c0c */ /* 0x000fe4000bf66270 */
[----:B------:R-:W-:Y:S02]  /*6cd0*/  CS2R R12, SRZ ;  /* 0x00000000000c7805 */ /* 0x000fe4000001ff00 */
[----:B------:R-:W-:-:S09]  /*6ce0*/  ISETP.GE.AND P2, PT, R200, UR4, PT ;  /* 0x00000004c8007c0c */ /* 0x000fd2000bf46270 */
[C---:B------:R-:W-:Y:S01]  /*6cf0*/  @!P3 IMAD.SHL.U32 R9, R211.reuse, 0x2, RZ ;  /* 0x00000002d309b824 */ /* 0x040fe200078e00ff */
[----:B------:R-:W-:Y:S02]  /*6d00*/  CS2R R26, SRZ ;  /* 0x00000000001a7805 */ /* 0x000fe4000001ff00 */
[----:B------:R-:W-:Y:S01]  /*6d10*/  CS2R R10, SRZ ;  /* 0x00000000000a7805 */ /* 0x000fe2000001ff00 */
[----:B------:R-:W-:Y:S01]  /*6d20*/  @!P2 IMAD.WIDE R6, R200, 0x2, R6 ;  /* 0x00000002c806a825 */ /* 0x000fe200078e0206 */
[-C--:B------:R-:W-:Y:S02]  /*6d30*/  @!P3 IADD3 R32, P0, R0, R9.reuse, RZ ;  /* 0x000000090020b210 */ /* 0x080fe40007f1e0ff */
[----:B----4-:R-:W-:Y:S02]  /*6d40*/  @!P3 IADD3 R4, P1, R14, R9, RZ ;  /* 0x000000090e04b210 */ /* 0x010fe40007f3e0ff */
[----:B------:R0:W5:Y:S01]  /*6d50*/  @!P2 LD.E.64 R12, desc[UR40][R6.64] ;  /* 0x00000028060ca980 */ /* 0x000162000c101b00 */
[----:B--2---:R-:W-:Y:S01]  /*6d60*/  @!P3 SHF.L.U64.HI R8, R211, 0x1, R15 ;  /* 0x00000001d308b819 */ /* 0x004fe2000001020f */
[----:B------:R-:W-:-:S04]  /*6d70*/  IMAD.MOV.U32 R15, RZ, RZ, R5 ;  /* 0x000000ffff0f7224 */ /* 0x000fc800078e0005 */
[--C-:B------:R-:W-:Y:S02]  /*6d80*/  @!P3 IMAD.X R33, R3, 0x1, R8.reuse, P0 ;  /* 0x000000010321b824 */ /* 0x100fe400000e0608 */
[----:B------:R-:W-:Y:S01]  /*6d90*/  @!P3 IMAD.X R5, R5, 0x1, R8, P1 ;  /* 0x000000010505b824 */ /* 0x000fe200008e0608 */
[----:B------:R-:W-:Y:S01]  /*6da0*/  CS2R R8, SRZ ;  /* 0x0000000000087805 */ /* 0x000fe2000001ff00 */
[----:B------:R-:W-:Y:S01]  /*6db0*/  @!P2 IMAD.WIDE R14, R200, 0x2, R14 ;  /* 0x00000002c80ea825 */ /* 0x000fe200078e020e */
[----:B------:R0:W5:Y:S04]  /*6dc0*/  @!P3 LD.E.64 R10, desc[UR40][R32.64] ;  /* 0x00000028200ab980 */ /* 0x000168000c101b00 */
[----:B------:R0:W5:Y:S04]  /*6dd0*/  @!P2 LD.E.64 R26, desc[UR40][R14.64] ;  /* 0x000000280e1aa980 */ /* 0x000168000c101b00 */
[----:B------:R0:W5:Y:S02]  /*6de0*/  @!P3 LD.E.64 R8, desc[UR40][R4.64] ;  /* 0x000000280408b980 */ /* 0x000164000c101b00 */
.L_x_5648:
[----:B------:R-:W-:Y:S05]  /*6df0*/  BSYNC B1 ;  /* 0x0000000000017941 */ /* 0x000fea0003800000 */
.L_x_5647:
[----:B0-----:R-:W4:Y:S01]  /*6e00*/  S2R R7, SR_TID.X ;  /* 0x0000000000077919 */ /* 0x001f220000002100 */
[----:B------:R-:W0:Y:S01]  /*6e10*/  SYNCS.PHASECHK.TRANS64.TRYWAIT P0, [R19+URZ+0x32400], R34 ;  /* 0x03240022130075a7 */ /* 0x000e22000800017f */
[----:B------:R-:W-:Y:S01]  /*6e20*/  LOP3.LUT R3, R36, 0x1c0, RZ, 0xc0, !PT ;  /* 0x000001c024037812 */ /* 0x000fe200078ec0ff */
[----:B-----5:R-:W-:Y:S01]  /*6e30*/  IMAD.MOV.U32 R4, RZ, RZ, R26 ;  /* 0x000000ffff047224 */ /* 0x020fe200078e001a */
[----:B------:R-:W-:Y:S01]  /*6e40*/  VIADDMNMX R41, R35, -R41, 0x80, PT ;  /* 0x0000008023297446 */ /* 0x000fe20003800929 */
[----:B------:R-:W-:Y:S01]  /*6e50*/  IMAD.MOV.U32 R5, RZ, RZ, R9 ;  /* 0x000000ffff057224 */ /* 0x000fe200078e0009 */
[----:B---3--:R-:W-:Y:S01]  /*6e60*/  LOP3.LUT R0, R3, 0x18, R16, 0xf8, !PT ;  /* 0x0000001803007812 */ /* 0x008fe200078ef810 */
[----:B------:R-:W-:Y:S01]  /*6e70*/  IMAD.MOV.U32 R6, RZ, RZ, R12 ;  /* 0x000000ffff067224 */ /* 0x000fe200078e000c */
[----:B------:R-:W-:Y:S01]  /*6e80*/  SHF.R.U32.HI R3, RZ, 0x3, R3 ;  /* 0x00000003ff037819 */ /* 0x000fe20000011603 */
[----:B------:R-:W-:Y:S01]  /*6e90*/  BSSY B1, `(.L_x_5649) ;  /* 0x0000018000017945 */ /* 0x000fe20003800000 */
[----:B------:R-:W-:Y:S01]  /*6ea0*/  PRMT R44, R4, 0x7610, R44 ;  /* 0x00007610042c7816 */ /* 0x000fe2000000002c */
[----:B------:R-:W-:Y:S01]  /*6eb0*/  IMAD.MOV.U32 R4, RZ, RZ, R8 ;  /* 0x000000ffff047224 */ /* 0x000fe200078e0008 */
[----:B------:R-:W-:Y:S01]  /*6ec0*/  LOP3.LUT R0, R0, R3, RZ, 0x3c, !PT ;  /* 0x0000000300007212 */ /* 0x000fe200078e3cff */
[----:B------:R-:W-:Y:S01]  /*6ed0*/  IMAD.MOV.U32 R3, RZ, RZ, R27 ;  /* 0x000000ffff037224 */ /* 0x000fe200078e001b */
[----:B------:R-:W-:-:S02]  /*6ee0*/  PRMT R46, R6, 0x7610, R46 ;  /* 0x00007610062e7816 */ /* 0x000fc4000000002e */
[----:B------:R-:W-:Y:S01]  /*6ef0*/  PRMT R45, R4, 0x5410, R5 ;  /* 0x00005410042d7816 */ /* 0x000fe20000000005 */
[----:B------:R-:W-:Y:S01]  /*6f00*/  IMAD.MOV.U32 R4, RZ, RZ, R13 ;  /* 0x000000ffff047224 */ /* 0x000fe200078e000d */
[----:B------:R-:W-:Y:S02]  /*6f10*/  PRMT R44, R44, 0x5410, R3 ;  /* 0x000054102c2c7816 */ /* 0x000fe40000000003 */
[----:B------:R-:W-:Y:S02]  /*6f20*/  MOV R5, R10 ;  /* 0x0000000a00057202 */ /* 0x000fe40000000f00 */
[----:B------:R-:W-:Y:S02]  /*6f30*/  PRMT R46, R46, 0x5410, R4 ;  /* 0x000054102e2e7816 */ /* 0x000fe40000000004 */
[----:B------:R-:W-:Y:S01]  /*6f40*/  PRMT R47, R5, 0x7610, R47 ;  /* 0x00007610052f7816 */ /* 0x000fe2000000002f */
[----:B------:R-:W-:Y:S01]  /*6f50*/  IMAD.MOV.U32 R5, RZ, RZ, R11 ;  /* 0x000000ffff057224 */ /* 0x000fe200078e000b */
[----:B------:R-:W-:-:S02]  /*6f60*/  LOP3.LUT P2, RZ, R37, 0x4, RZ, 0xc0, !PT ;  /* 0x0000000425ff7812 */ /* 0x000fc4000784c0ff */
[----:B------:R-:W-:Y:S01]  /*6f70*/  ISETP.GE.AND P1, PT, R22, R41, PT ;  /* 0x000000291600720c */ /* 0x000fe20003f26270 */
[----:B----4-:R-:W-:-:S05]  /*6f80*/  VIADD R14, R7, 0xffffff80 ;  /* 0xffffff80070e7836 */ /* 0x010fca0000000000 */
[----:B------:R-:W-:-:S04]  /*6f90*/  SHF.R.S32.HI R7, RZ, 0x1f, R14 ;  /* 0x0000001fff077819 */ /* 0x000fc8000001140e */
[----:B------:R-:W-:-:S04]  /*6fa0*/  LEA.HI R7, R7, R14, RZ, 0x5 ;  /* 0x0000000e07077211 */ /* 0x000fc800078f28ff */
[----:B------:R-:W-:-:S05]  /*6fb0*/  SHF.R.S32.HI R7, RZ, 0x5, R7 ;  /* 0x00000005ff077819 */ /* 0x000fca0000011407 */
[----:B------:R-:W-:-:S04]  /*6fc0*/  IMAD R0, R7, 0x200, R0 ;  /* 0x0000020007007824 */ /* 0x000fc800078e0200 */
[----:B------:R-:W-:-:S04]  /*6fd0*/  IMAD R3, R0, 0x2, R19 ;  /* 0x0000000200037824 */ /* 0x000fc800078e0213 */
[C---:B------:R-:W-:Y:S02]  /*6fe0*/  VIADD R4, R3.reuse, 0x18400 ;  /* 0x0001840003047836 */ /* 0x040fe40000000000 */
[----:B------:R-:W-:Y:S01]  /*6ff0*/  VIADD R0, R3, 0x18440 ;  /* 0x0001844003007836 */ /* 0x000fe20000000000 */
[----:B0-----:R-:W-:Y:S06]  /*7000*/  @!P0 BRA `(.L_x_5650) ;  /* 0x0000018000648947 */ /* 0x001fec0003800000 */
.L_x_5907:
[----:B------:R-:W-:Y:S05]  /*7010*/  BSYNC B1 ;  /* 0x0000000000017941 */ /* 0x000fea0003800000 */
.L_x_5649:
        /* <DEDUP_REMOVED lines=10> */
[----:B------:R-:W-:Y:S01]  /*70c0*/  SHF.R.U32.HI R14, RZ, 0x10, R29 ;  /* 0x00000010ff0e7819 */ /* 0x000fe2000001161d */
        /* <DEDUP_REMOVED lines=12> */
[----:B------:R-:W-:Y:S01]  /*7190*/  FMUL.FTZ R35, R29, R33 ;  /* 0x000000211d237220 */ /* 0x000fe20000410000 */
[----:B------:R-:W-:-:S02]  /*71a0*/  HADD2.F32 R14, -RZ, R6.H0_H0 ;  /* 0x20000006ff0e7230 */ /* 0x000fc40000004100 */
[----:B0-----:R-:W-:Y:S01]  /*71b0*/  FMUL.FTZ R34, R4, R32 ;  /* 0x0000002004227220 */ /* 0x001fe20000410000 */
        /* <DEDUP_REMOVED lines=25> */
.L_x_5654:
[----:B------:R-:W-:Y:S05]  /*7350*/  BSYNC B2 ;  /* 0x0000000000027941 */ /* 0x000fea0003800000 */
.L_x_5653:
[----:B------:R-:W-:Y:S05]  /*7360*/  @P1 BRA `(.L_x_5652) ;  /* 0x0000000000a81947 */ /* 0x000fea0003800000 */
[----:B-1----:R-:W1:Y:S01]  /*7370*/  LDS.128 R4, [R0] ;  /* 0x0000000000047984 */ /* 0x002e620000000c00 */
        /* <DEDUP_REMOVED lines=14> */
[----:B------:R-:W-:-:S02]  /*7460*/  HADD2.F32 R14, -RZ, R6.H0_H0 ;  /* 0x20000006ff0e7230 */ /* 0x000fc40000004100 */
[----:B------:R-:W-:Y:S01]  /*7470*/  FMUL.FTZ R30, R4, R28 ;  /* 0x0000001c041e7220 */ /* 0x000fe20000410000 */
[----:B0-----:R-:W-:Y:S01]  /*7480*/  FFMA.FTZ R34, R20, R29, R32 ;  /* 0x0000001d14227223 */ /* 0x001fe20000010020 */
        /* <DEDUP_REMOVED lines=24> */
.L_x_5652:
[----:B------:R-:W-:Y:S05]  /*7610*/  BSYNC B1 ;  /* 0x0000000000017941 */ /* 0x000fea0003800000 */
.L_x_5651:
[----:B-12---:R-:W-:-:S05]  /*7620*/  VIADD R4, R22, 0x40 ;  /* 0x0000004016047836 */ /* 0x006fca0000000000 */
[----:B------:R-:W-:-:S13]  /*7630*/  ISETP.GE.AND P0, PT, R4, R41, PT ;  /* 0x000000290400720c */ /* 0x000fda0003f06270 */
        /* <DEDUP_REMOVED lines=15> */
[----:B-1----:R-:W-:-:S02]  /*7730*/  HADD2.F32 R14, -RZ, R7.H0_H0 ;  /* 0x20000007ff0e7230 */ /* 0x002fc40000004100 */
        /* <DEDUP_REMOVED lines=32> */
.L_x_5657:
[----:B------:R-:W-:Y:S05]  /*7940*/  BSYNC B1 ;  /* 0x0000000000017941 */ /* 0x000fea0003800000 */
.L_x_5656:
[----:B------:R-:W-:Y:S05]  /*7950*/  @P1 BRA `(.L_x_5655) ;  /* 0x0000001400e81947 */ /* 0x000fea0003800000 */
[----:B-1----:R-:W1:Y:S01]  /*7960*/  LDS.128 R4, [R0+0x2000] ;  /* 0x0020000000047984 */ /* 0x002e620000000c00 */
[----:B------:R-:W-:Y:S01]  /*7970*/  SHF.R.U32.HI R12, RZ, 0x10, R11 ;  /* 0x00000010ff0c7819 */ /* 0x000fe2000001160b */
[----:B------:R-:W-:Y:S01]  /*7980*/  HADD2.F32 R13, -RZ, R45.H0_H0 ;  /* 0x2000002dff0d7230 */ /* 0x000fe20000004100 */
[----:B------:R-:W-:Y:S02]  /*7990*/  SHF.R.U32.HI R14, RZ, 0x10, R9 ;  /* 0x00000010ff0e7819 */ /* 0x000fe40000011609 */
        /* <DEDUP_REMOVED lines=18> */
[----:B------:R-:W-:Y:S02]  /*7ac0*/  HADD2.F32 R6, -RZ, R5.H0_H0 ;  /* 0x20000005ff067230 */ /* 0x000fe40000004100 */
        /* <DEDUP_REMOVED lines=20> */
.L_x_5642:
[----:B------:R-:W0:Y:S01]  /*7c10*/  S2R R0, SR_TID.X ;  /* 0x0000000000007919 */ /* 0x000e220000002100 */
[----:B------:R-:W1:Y:S01]  /*7c20*/  LDC R6, c[0x0][0x448] ;  /* 0x00011200ff067b82 */ /* 0x000e620000000800 */
[----:B------:R-:W-:Y:S01]  /*7c30*/  ULDC.64 UR4, c[0x0][0x3f8] ;  /* 0x0000fe0000047ab9 */ /* 0x000fe20000000a00 */
[----:B------:R-:W-:Y:S01]  /*7c40*/  ULDC.64 UR6, c[0x0][0x408] ;  /* 0x0001020000067ab9 */ /* 0x000fe20000000a00 */
[----:B------:R-:W-:Y:S02]  /*7c50*/  IMAD.MOV.U32 R28, RZ, RZ, R24 ;  /* 0x000000ffff1c7224 */ /* 0x000fe400078e0018 */
[----:B------:R-:W-:Y:S02]  /*7c60*/  IMAD.MOV.U32 R20, RZ, RZ, R30 ;  /* 0x000000ffff147224 */ /* 0x000fe400078e001e */
[----:B------:R-:W-:Y:S01]  /*7c70*/  IMAD.MOV.U32 R21, RZ, RZ, R27 ;  /* 0x000000ffff157224 */ /* 0x000fe200078e001b */
[----:B-1----:R-:W-:Y:S01]  /*7c80*/  ISETP.NE.AND P0, PT, R6, 0x1, PT ;  /* 0x000000010600780c */ /* 0x002fe20003f05270 */
[----:B0-----:R-:W-:-:S05]  /*7c90*/  VIADD R0, R0, 0xffffff80 ;  /* 0xffffff8000007836 */ /* 0x001fca0000000000 */
[----:B------:R-:W-:-:S07]  /*7ca0*/  SHF.R.S32.HI R3, RZ, 0x1f, R0 ;  /* 0x0000001fff037819 */ /* 0x000fce0000011400 */
[----:B------:R-:W0:Y:S01]  /*7cb0*/  @P0 LDC R5, c[0x0][0x450] ;  /* 0x00011400ff050b82 */ /* 0x000e220000000800 */
[----:B------:R-:W-:-:S04]  /*7cc0*/  LEA.HI R3, R3, R0, RZ, 0x2 ;  /* 0x0000000003037211 */ /* 0x000fc800078f10ff */
[----:B------:R-:W-:-:S05]  /*7cd0*/  LOP3.LUT R3, R3, 0xfffffffc, RZ, 0xc0, !PT ;  /* 0xfffffffc03037812 */ /* 0x000fca00078ec0ff */
[----:B------:R-:W-:Y:S02]  /*7ce0*/  IMAD.IADD R3, R0, 0x1, -R3 ;  /* 0x0000000100037824 */ /* 0x000fe400078e0a03 */
[----:B------:R-:W1:Y:S02]  /*7cf0*/  @P0 LDC R0, c[0x0][0x44c] ;  /* 0x00011300ff000b82 */ /* 0x000e640000000800 */
[----:B------:R-:W-:-:S04]  /*7d00*/  IMAD R3, R3, 0x40, R39 ;  /* 0x0000004003037824 */ /* 0x000fc800078e0227 */
[----:B-1----:R-:W-:-:S05]  /*7d10*/  @P0 IMAD.HI.U32 R0, R3, R0, RZ ;  /* 0x0000000003000227 */ /* 0x002fca00078e00ff */
[----:B0-----:R-:W-:-:S04]  /*7d20*/  @P0 SHF.R.U32.HI R3, RZ, R5, R0 ;  /* 0x00000005ff030219 */ /* 0x001fc80000011600 */
        /* <DEDUP_REMOVED lines=17> */
[----:B------:R-:W2:Y:S01]  /*7e40*/  LDL R11, [R1+0x30] ;  /* 0x00003000010b7983 */ /* 0x000ea20000100800 */
[----:B------:R-:W0:Y:S03]  /*7e50*/  LDC R31, c[0x0][0x3f4] ;  /* 0x0000fd00ff1f7b82 */ /* 0x000e260000000800 */
[----:B------:R-:W1:Y:S04]  /*7e60*/  SHFL.IDX PT, R3, R10, RZ, 0x1c1f ;  /* 0x001c1fff0a037589 */ /* 0x000e6800000e0000 */
[----:B------:R-:W3:Y:S04]  /*7e70*/  SHFL.IDX PT, R0, R28, RZ, 0x1c1f ;  /* 0x001c1fff1c007589 */ /* 0x000ee800000e0000 */
[----:B------:R-:W4:Y:S04]  /*7e80*/  SHFL.IDX PT, R14, R29, RZ, 0x1c1f ;  /* 0x001c1fff1d0e7589 */ /* 0x000f2800000e0000 */
[----:B------:R-:W5:Y:S01]  /*7e90*/  SHFL.IDX PT, R8, R20, RZ, 0x1c1f ;  /* 0x001c1fff14087589 */ /* 0x000f6200000e0000 */
[----:B0-----:R-:W-:Y:S01]  /*7ea0*/  ISETP.GE.AND P0, PT, R16, R31, PT ;  /* 0x0000001f1000720c */ /* 0x001fe20003f06270 */
[----:B--2---:R-:W-:-:S05]  /*7eb0*/  IMAD R30, R11, R6, RZ ;  /* 0x000000060b1e7224 */ /* 0x004fca00078e02ff */
[----:B------:R-:W-:-:S13]  /*7ec0*/  ISETP.GE.OR P1, PT, R39, R30, P0 ;  /* 0x0000001e2700720c */ /* 0x000fda0000726670 */
[C---:B------:R-:W-:Y:S01]  /*7ed0*/  @!P1 IMAD.SHL.U32 R9, R16.reuse, 0x2, RZ ;  /* 0x0000000210099824 */ /* 0x040fe200078e00ff */
[----:B------:R-:W-:-:S04]  /*7ee0*/  @!P1 SHF.L.U64.HI R21, R16, 0x1, R17 ;  /* 0x0000000110159819 */ /* 0x000fc80000010211 */
[----:B-1----:R-:W-:-:S05]  /*7ef0*/  @!P1 IADD3 R4, P2, R3, R9, RZ ;  /* 0x0000000903049210 */ /* 0x002fca0007f5e0ff */
[----:B---3--:R-:W-:-:S06]  /*7f00*/  @!P1 IMAD.X R5, R0, 0x1, R21, P2 ;  /* 0x0000000100059824 */ /* 0x008fcc00010e0615 */
[----:B------:R-:W2:Y:S01]  /*7f10*/  @!P1 LD.E.128 R4, desc[UR40][R4.64] ;  /* 0x0000002804049980 */ /* 0x000ea2000c101d00 */
[----:B----4-:R-:W-:-:S05]  /*7f20*/  @!P1 IADD3 R14, P2, R14, R9, RZ ;  /* 0x000000090e0e9210 */ /* 0x010fca0007f5e0ff */
[----:B-----5:R-:W-:-:S04]  /*7f30*/  @!P1 IMAD.X R3, R8, 0x1, R21, P2 ;  /* 0x0000000108039824 */ /* 0x020fc800010e0615 */
[----:B------:R-:W-:-:S05]  /*7f40*/  @!P1 IMAD.MOV.U32 R15, RZ, RZ, R3 ;  /* 0x000000ffff0f9224 */ /* 0x000fca00078e0003 */
[----:B------:R-:W3:Y:S01]  /*7f50*/  @!P1 LD.E.128 R24, desc[UR40][R14.64] ;  /* 0x000000280e189980 */ /* 0x000ee2000c101d00 */
[----:B------:R-:W-:Y:S02]  /*7f60*/  CS2R R36, SRZ ;  /* 0x0000000000247805 */ /* 0x000fe4000001ff00 */
[----:B------:R-:W-:Y:S01]  /*7f70*/  CS2R R34, SRZ ;  /* 0x0000000000227805 */ /* 0x000fe2000001ff00 */
[----:B------:R-:W0:Y:S04]  /*7f80*/  SHFL.IDX PT, R21, R29, 0x1, 0x1c1f ;  /* 0x003c1f001d157f89 */ /* 0x000e2800000e0000 */
[----:B------:R-:W1:Y:S01]  /*7f90*/  SHFL.IDX PT, R20, R20, 0x1, 0x1c1f ;  /* 0x003c1f0014147f89 */ /* 0x000e6200000e0000 */
[----:B--2---:R-:W-:Y:S02]  /*7fa0*/  @!P1 IMAD.MOV.U32 R36, RZ, RZ, R4 ;  /* 0x000000ffff249224 */ /* 0x004fe400078e0004 */
[----:B------:R-:W-:Y:S01]  /*7fb0*/  @!P1 IMAD.MOV.U32 R37, RZ, RZ, R5 ;  /* 0x000000ffff259224 */ /* 0x000fe200078e0005 */
[----:B------:R-:W-:Y:S01]  /*7fc0*/  CS2R R4, SRZ ;  /* 0x0000000000047805 */ /* 0x000fe2000001ff00 */
[----:B------:R-:W-:-:S02]  /*7fd0*/  IMAD.MOV.U32 R0, RZ, RZ, R36 ;  /* 0x000000ffff007224 */ /* 0x000fc400078e0024 */
[----:B------:R-:W-:Y:S02]  /*7fe0*/  @!P1 IMAD.MOV.U32 R34, RZ, RZ, R6 ;  /* 0x000000ffff229224 */ /* 0x000fe400078e0006 */
[----:B------:R-:W-:Y:S01]  /*7ff0*/  @!P1 IMAD.MOV.U32 R35, RZ, RZ, R7 ;  /* 0x000000ffff239224 */ /* 0x000fe200078e0007 */
[----:B------:R-:W-:Y:S01]  /*8000*/  PRMT R46, R46, 0x5410, R0 ;  /* 0x000054102e2e7816 */ /* 0x000fe20000000000 */
[----:B------:R-:W-:Y:S01]  /*8010*/  IMAD.MOV.U32 R3, RZ, RZ, R37 ;  /* 0x000000ffff037224 */ /* 0x000fe200078e0025 */
[----:B------:R-:W2:Y:S01]  /*8020*/  SHFL.IDX PT, R0, R28, 0x1, 0x1c1f ;  /* 0x003c1f001c007f89 */ /* 0x000ea200000e0000 */
[----:B------:R-:W-:Y:S01]  /*8030*/  CS2R R6, SRZ ;  /* 0x0000000000067805 */ /* 0x000fe2000001ff00 */
[----:B------:R-:W-:Y:S01]  /*8040*/  IMAD.MOV.U32 R8, RZ, RZ, R34 ;  /* 0x000000ffff087224 */ /* 0x000fe200078e0022 */
[----:B------:R-:W-:Y:S01]  /*8050*/  MOV R9, R35 ;  /* 0x0000002300097202 */ /* 0x000fe20000000f00 */
[----:B---3--:R-:W-:Y:S01]  /*8060*/  @!P1 IMAD.MOV.U32 R6, RZ, RZ, R24 ;  /* 0x000000ffff069224 */ /* 0x008fe200078e0018 */
[----:B------:R-:W-:Y:S01]  /*8070*/  PRMT R33, R33, 0x5410, R3 ;  /* 0x0000541021217816 */ /* 0x000fe20000000003 */
[----:B------:R-:W-:Y:S01]  /*8080*/  @!P1 IMAD.MOV.U32 R7, RZ, RZ, R25 ;  /* 0x000000ffff079224 */ /* 0x000fe200078e0019 */
[----:B------:R-:W-:Y:S01]  /*8090*/  PRMT R32, R8, 0x5410, R9 ;  /* 0x0000541008207816 */ /* 0x000fe20000000009 */
[----:B------:R-:W-:Y:S01]  /*80a0*/  @!P1 IMAD.MOV.U32 R4, RZ, RZ, R26 ;  /* 0x000000ffff049224 */ /* 0x000fe200078e001a */
[----:B------:R3:W4:Y:S01]  /*80b0*/  SHFL.IDX PT, R3, R10, 0x1, 0x1c1f ;  /* 0x003c1f000a037f89 */ /* 0x00072200000e0000 */
[----:B------:R-:W-:-:S02]  /*80c0*/  @!P1 IMAD.MOV.U32 R5, RZ, RZ, R27 ;  /* 0x000000ffff059224 */ /* 0x000fc400078e001b */
[----:B------:R-:W-:Y:S02]  /*80d0*/  IMAD.MOV.U32 R8, RZ, RZ, R6 ;  /* 0x000000ffff087224 */ /* 0x000fe400078e0006 */
[----:B------:R-:W-:Y:S02]  /*80e0*/  IMAD.MOV.U32 R9, RZ, RZ, R7 ;  /* 0x000000ffff097224 */ /* 0x000fe400078e0007 */
[----:B------:R-:W-:Y:S01]  /*80f0*/  IMAD.MOV.U32 R11, RZ, RZ, R5 ;  /* 0x000000ffff0b7224 */ /* 0x000fe200078e0005 */
[----:B------:R-:W-:Y:S01]  /*8100*/  PRMT R46, R8, 0x7610, R46 ;  /* 0x00007610082e7816 */ /* 0x000fe2000000002e */
[----:B---3--:R-:W-:Y:S01]  /*8110*/  IMAD.MOV.U32 R10, RZ, RZ, R4 ;  /* 0x000000ffff0a7224 */ /* 0x008fe200078e0004 */
[----:B------:R-:W-:Y:S02]  /*8120*/  PRMT R33, R9, 0x7610, R33 ;  /* 0x0000761009217816 */ /* 0x000fe40000000021 */
[----:B------:R-:W-:Y:S02]  /*8130*/  CS2R R8, SRZ ;  /* 0x0000000000087805 */ /* 0x000fe4000001ff00 */
[----:B------:R-:W-:-:S02]  /*8140*/  PRMT R40, R11, 0x7610, R40 ;  /* 0x000076100b287816 */ /* 0x000fc40000000028 */
[----:B012---:R-:W-:-:S07]  /*8150*/  PRMT R51, R10, 0x7610, R51 ;  /* 0x000076100a337816 */ /* 0x007fce0000000033 */
.L_x_5917:
        /* <DEDUP_REMOVED lines=20> */
[----:B------:R-:W-:Y:S01]  /*82a0*/  IMAD.X R13, R0, 0x1, R9, P1 ;  /* 0x00000001000d7824 */ /* 0x000fe200008e0609 */
[----:B------:R-:W-:-:S05]  /*82b0*/  IADD3.X R9, R20, R9, RZ, P2, !PT ;  /* 0x0000000914097210 */ /* 0x000fca00017fe4ff */
[----:B------:R-:W5:Y:S04]  /*82c0*/  LD.E.128 R12, desc[UR40][R12.64] ;  /* 0x000000280c0c7980 */ /* 0x000f68000c101d00 */
[----:B------:R-:W5:Y:S02]  /*82d0*/  LD.E.128 R8, desc[UR40][R8.64] ;  /* 0x0000002808087980 */ /* 0x000f64000c101d00 */
.L_x_5660:
[----:B------:R-:W-:Y:S05]  /*82e0*/  BSYNC B1 ;  /* 0x0000000000017941 */ /* 0x000fea0003800000 */
.L_x_5659:
[----:B------:R-:W4:Y:S01]  /*82f0*/  LDL R0, [R1+0x50] ;  /* 0x0000500001007983 */ /* 0x000f220000100800 */
[----:B------:R-:W0:Y:S01]  /*8300*/  SYNCS.PHASECHK.TRANS64.TRYWAIT P1, [R19+URZ+0x32400], R24 ;  /* 0x03240018130075a7 */ /* 0x000e22000802017f */
[----:B------:R-:W-:Y:S01]  /*8310*/  VIADD R21, R22, 0x40 ;  /* 0x0000004016157836 */ /* 0x000fe20000000000 */
[----:B------:R-:W-:Y:S01]  /*8320*/  BSSY B1, `(.L_x_5661) ;  /* 0x0000011000017945 */ /* 0x000fe20003800000 */
[----:B-----5:R-:W-:-:S05]  /*8330*/  IMAD.MOV.U32 R20, RZ, RZ, R9 ;  /* 0x000000ffff147224 */ /* 0x020fca00078e0009 */
[----:B------:R-:W-:Y:S01]  /*8340*/  PRMT R52, R20, 0x7610, R52 ;  /* 0x0000761014347816 */ /* 0x000fe20000000034 */
[----:B------:R-:W-:Y:S01]  /*8350*/  IMAD.MOV.U32 R20, RZ, RZ, R12 ;  /* 0x000000ffff147224 */ /* 0x000fe200078e000c */
[----:B----4-:R-:W-:Y:S01]  /*8360*/  VIADDMNMX R3, R30, -R0, 0x80, PT ;  /* 0x000000801e037446 */ /* 0x010fe20003800900 */
[----:B------:R-:W-:-:S03]  /*8370*/  IMAD.MOV.U32 R0, RZ, RZ, R8 ;  /* 0x000000ffff007224 */ /* 0x000fc600078e0008 */
[-C--:B------:R-:W-:Y:S02]  /*8380*/  ISETP.GE.OR P2, PT, R22, R3.reuse, P0 ;  /* 0x000000031600720c */ /* 0x080fe40000746670 */
[----:B------:R-:W-:Y:S01]  /*8390*/  PRMT R51, R51, 0x5410, R0 ;  /* 0x0000541033337816 */ /* 0x000fe20000000000 */
[----:B------:R-:W-:Y:S01]  /*83a0*/  IMAD.MOV.U32 R0, RZ, RZ, R10 ;  /* 0x000000ffff007224 */ /* 0x000fe200078e000a */
[----:B------:R-:W-:Y:S01]  /*83b0*/  ISETP.GE.OR P0, PT, R21, R3, P0 ;  /* 0x000000031500720c */ /* 0x000fe20000706670 */
[----:B------:R-:W-:Y:S02]  /*83c0*/  IMAD.MOV.U32 R3, RZ, RZ, R11 ;  /* 0x000000ffff037224 */ /* 0x000fe400078e000b */
[----:B------:R-:W-:Y:S01]  /*83d0*/  IMAD.MOV.U32 R21, RZ, RZ, R13 ;  /* 0x000000ffff157224 */ /* 0x000fe200078e000d */
[----:B------:R-:W-:Y:S01]  /*83e0*/  PRMT R52, R52, 0x5410, R0 ;  /* 0x0000541034347816 */ /* 0x000fe20000000000 */
[----:B------:R-:W-:Y:S01]  /*83f0*/  IMAD.IADD R0, R16, 0x1, R31 ;  /* 0x0000000110007824 */ /* 0x000fe200078e021f */
[----:B------:R-:W-:-:S02]  /*8400*/  PRMT R53, R3, 0x5410, R20 ;  /* 0x0000541003357816 */ /* 0x000fc40000000014 */
[----:B------:R-:W-:Y:S01]  /*8410*/  PRMT R54, R21, 0x7610, R54 ;  /* 0x0000761015367816 */ /* 0x000fe20000000036 */
[----:B0-----:R-:W-:Y:S06]  /*8420*/  @!P1 BRA `(.L_x_5662) ;  /* 0x0000017000e09947 */ /* 0x001fec0003800000 */
.L_x_5918:
[----:B------:R-:W-:Y:S05]  /*8430*/  BSYNC B1 ;  /* 0x0000000000017941 */ /* 0x000fea0003800000 */
.L_x_5661:
[----:B------:R-:W-:Y:S01]  /*8440*/  BSSY B1, `(.L_x_5663) ;  /* 0x0000069000017945 */ /* 0x000fe20003800000 */
[----:B------:R-:W-:Y:S01]  /*8450*/  IMAD.MOV.U32 R55, RZ, RZ, R14 ;  /* 0x000000ffff377224 */ /* 0x000fe200078e000e */
[----:B------:R-:W-:Y:S01]  /*8460*/  LOP3.LUT R0, R0, 0x38, RZ, 0xc0, !PT ;  /* 0x0000003800007812 */ /* 0x000fe200078ec0ff */
[----:B------:R-:W-:Y:S01]  /*8470*/  IMAD.MOV.U32 R56, RZ, RZ, R15 ;  /* 0x000000ffff387224 */ /* 0x000fe200078e000f */
[----:B------:R-:W-:Y:S06]  /*8480*/  @P2 BRA `(.L_x_5664) ;  /* 0x0000000400902947 */ /* 0x000fec0003800000 */
[----:B------:R-:W2:Y:S01]  /*8490*/  LDL R3, [R1+0x90] ;  /* 0x0000900001037983 */ /* 0x000ea20000100800 */
[----:B------:R-:W1:Y:S02]  /*84a0*/  S2R R20, SR_TID.X ;  /* 0x0000000000147919 */ /* 0x000e640000002100 */
[----:B-1----:R-:W-:-:S05]  /*84b0*/  VIADD R20, R20, 0xffffff80 ;  /* 0xffffff8014147836 */ /* 0x002fca0000000000 */
[----:B------:R-:W-:-:S04]  /*84c0*/  SHF.R.S32.HI R28, RZ, 0x1f, R20 ;  /* 0x0000001fff1c7819 */ /* 0x000fc80000011414 */
[----:B------:R-:W-:-:S04]  /*84d0*/  LEA.HI R28, R28, R20, RZ, 0x5 ;  /* 0x000000141c1c7211 */ /* 0x000fc800078f28ff */
[----:B------:R-:W-:Y:S02]  /*84e0*/  SHF.R.S32.HI R28, RZ, 0x5, R28 ;  /* 0x00000005ff1c7819 */ /* 0x000fe4000001141c */
[--C-:B------:R-:W-:Y:S02]  /*84f0*/  SHF.R.U64 R50, R36, 0x10, R37.reuse ;  /* 0x0000001024327819 */ /* 0x100fe40000001225 */
[----:B------:R-:W-:Y:S01]  /*8500*/  SHF.R.U32.HI R38, RZ, 0x10, R37 ;  /* 0x00000010ff267819 */ /* 0x000fe20000011625 */
[--C-:B------:R-:W-:Y:S01]  /*8510*/  HADD2.F32 R37, -RZ, R33.reuse.H0_H0 ;  /* 0x20000021ff257230 */ /* 0x100fe20000004100 */
[----:B------:R-:W-:Y:S02]  /*8520*/  SHF.R.U32.HI R36, RZ, 0x10, R7 ;  /* 0x00000010ff247819 */ /* 0x000fe40000011607 */
[--C-:B------:R-:W-:Y:S02]  /*8530*/  SHF.R.U64 R49, R34, 0x10, R35.reuse ;  /* 0x0000001022317819 */ /* 0x100fe40000001223 */
[----:B------:R-:W-:Y:S01]  /*8540*/  SHF.R.U32.HI R44, RZ, 0x10, R35 ;  /* 0x00000010ff2c7819 */ /* 0x000fe20000011623 */
[----:B------:R-:W-:Y:S01]  /*8550*/  HADD2.F32 R35, -RZ, R33.H1_H1 ;  /* 0x30000021ff237230 */ /* 0x000fe20000004100 */
[--C-:B------:R-:W-:Y:S01]  /*8560*/  SHF.R.U64 R47, R4, 0x10, R5.reuse ;  /* 0x00000010042f7819 */ /* 0x100fe20000001205 */
[----:B------:R-:W-:Y:S01]  /*8570*/  HADD2.F32 R34, -RZ, R36.H0_H0 ;  /* 0x20000024ff227230 */ /* 0x000fe20000004100 */
[----:B------:R-:W-:-:S02]  /*8580*/  SHF.R.U32.HI R42, RZ, 0x10, R5 ;  /* 0x00000010ff2a7819 */ /* 0x000fc40000011605 */
[----:B------:R-:W-:Y:S01]  /*8590*/  SHF.R.U64 R48, R6, 0x10, R7 ;  /* 0x0000001006307819 */ /* 0x000fe20000001207 */
[----:B--2---:R-:W-:-:S05]  /*85a0*/  IMAD.SHL.U32 R3, R3, 0x40, RZ ;  /* 0x0000004003037824 */ /* 0x004fca00078e00ff */
[----:B------:R-:W-:-:S04]  /*85b0*/  LOP3.LUT R21, R3, 0x1c0, RZ, 0xc0, !PT ;  /* 0x000001c003157812 */ /* 0x000fc800078ec0ff */
[----:B------:R-:W-:Y:S02]  /*85c0*/  LOP3.LUT R3, R21, 0x38, R16, 0xf8, !PT ;  /* 0x0000003815037812 */ /* 0x000fe400078ef810 */
[----:B0-----:R-:W-:-:S04]  /*85d0*/  SHF.R.U32.HI R24, RZ, 0x3, R21 ;  /* 0x00000003ff187819 */ /* 0x001fc80000011615 */
[----:B------:R-:W-:-:S04]  /*85e0*/  LOP3.LUT R3, R3, R24, RZ, 0x3c, !PT ;  /* 0x0000001803037212 */ /* 0x000fc800078e3cff */
[----:B------:R-:W-:Y:S02]  /*85f0*/  LEA R20, R28, R3, 0x9 ;  /* 0x000000031c147211 */ /* 0x000fe400078e48ff */
[----:B------:R-:W-:-:S03]  /*8600*/  LOP3.LUT R3, R24, R0, R21, 0x1e, !PT ;  /* 0x0000000018037212 */ /* 0x000fc600078e1e15 */
[----:B------:R-:W-:Y:S02]  /*8610*/  IMAD R43, R20, 0x2, R19 ;  /* 0x00000002142b7824 */ /* 0x000fe400078e0213 */
[----:B------:R-:W-:-:S03]  /*8620*/  IMAD R20, R28, 0x200, R3 ;  /* 0x000002001c147824 */ /* 0x000fc600078e0203 */
[----:B------:R-:W0:Y:S01]  /*8630*/  LDS.128 R24, [R43+0x18400] ;  /* 0x018400002b187984 */ /* 0x000e220000000c00 */
[----:B------:R-:W-:-:S05]  /*8640*/  IMAD R45, R20, 0x2, R19 ;  /* 0x00000002142d7824 */ /* 0x000fca00078e0213 */
[----:B------:R-:W1:Y:S01]  /*8650*/  LDS.128 R28, [R45+0x18400] ;  /* 0x018400002d1c7984 */ /* 0x000e620000000c00 */
[----:B0-----:R-:W-:Y:S02]  /*8660*/  HADD2.F32 R4, -RZ, R25.H0_H0 ;  /* 0x20000019ff047230 */ /* 0x001fe40000004100 */
[--C-:B-1----:R-:W-:Y:S02]  /*8670*/  HADD2.F32 R20, -RZ, R29.reuse.H0_H0 ;  /* 0x2000001dff147230 */ /* 0x102fe40000004100 */
[----:B------:R-:W-:-:S03]  /*8680*/  HADD2.F32 R29, -RZ, R29.H1_H1 ;  /* 0x3000001dff1d7230 */ /* 0x000fc60000004100 */
[C---:B------:R-:W-:Y:S01]  /*8690*/  FMUL.FTZ R39, R20.reuse, R37 ;  /* 0x0000002514277220 */ /* 0x040fe20000410000 */
[-C--:B------:R-:W-:Y:S01]  /*86a0*/  FMUL.FTZ R41, R20, R35.reuse ;  /* 0x0000002314297220 */ /* 0x080fe20000410000 */
[----:B------:R-:W-:Y:S02]  /*86b0*/  HADD2.F32 R25, -RZ, R25.H1_H1 ;  /* 0x30000019ff197230 */ /* 0x000fe40000004100 */
[----:B------:R-:W-:Y:S01]  /*86c0*/  FMUL.FTZ R36, R29, R34 ;  /* 0x000000221d247220 */ /* 0x000fe20000410000 */
[----:B------:R-:W-:Y:S02]  /*86d0*/  HADD2.F32 R20, -RZ, R38.H0_H0 ;  /* 0x20000026ff147230 */ /* 0x000fe40000004100 */
[C---:B------:R-:W-:Y:S01]  /*86e0*/  FFMA.FTZ R39, R4.reuse, R35, -R39 ;  /* 0x0000002304277223 */ /* 0x040fe20000010827 */
[----:B------:R-:W-:Y:S01]  /*86f0*/  FFMA.FTZ R41, R4, R37, R41 ;  /* 0x0000002504297223 */ /* 0x000fe20000010029 */
[----:B------:R-:W-:Y:S02]  /*8700*/  HADD2.F32 R33, -RZ, R31.H0_H0 ;  /* 0x2000001fff217230 */ /* 0x000fe40000004100 */
[----:B------:R-:W-:-:S02]  /*8710*/  HADD2.F32 R35, -RZ, R40.H0_H0 ;  /* 0x20000028ff237230 */ /* 0x000fc40000004100 */
[----:B------:R-:W-:Y:S02]  /*8720*/  HADD2.F32 R4, -RZ, R32.H1_H1 ;  /* 0x30000020ff047230 */ /* 0x000fe40000004100 */
[-C--:B------:R-:W-:Y:S01]  /*8730*/  FFMA.FTZ R38, R25, R20.reuse, -R36 ;  /* 0x0000001419267223 */ /* 0x080fe20000010824 */
[----:B------:R-:W-:Y:S02]  /*8740*/  HADD2.F32 R6, -RZ, R27.H0_H0 ;  /* 0x2000001bff067230 */ /* 0x000fe40000004100 */
[----:B------:R-:W-:Y:S01]  /*8750*/  FMUL.FTZ R40, R29, R20 ;  /* 0x000000141d287220 */ /* 0x000fe20000410000 */
[----:B------:R-:W-:Y:S02]  /*8760*/  HADD2.F32 R36, -RZ, R42.H0_H0 ;  /* 0x2000002aff247230 */ /* 0x000fe40000004100 */
[C---:B------:R-:W-:Y:S01]  /*8770*/  FMUL.FTZ R29, R33.reuse, R35 ;  /* 0x00000023211d7220 */ /* 0x040fe20000410000 */
[----:B------:R-:W-:Y:S02]  /*8780*/  HADD2.F32 R31, -RZ, R31.H1_H1 ;  /* 0x3000001fff1f7230 */ /* 0x000fe40000004100 */
[----:B------:R-:W-:Y:S01]  /*8790*/  FMUL.FTZ R42, R33, R4 ;  /* 0x00000004212a7220 */ /* 0x000fe20000410000 */
[----:B------:R-:W-:-:S02]  /*87a0*/  HADD2.F32 R27, -RZ, R27.H1_H1 ;  /* 0x3000001bff1b7230 */ /* 0x000fc40000004100 */
[----:B------:R-:W-:Y:S01]  /*87b0*/  FFMA.FTZ R40, R25, R34, R40 ;  /* 0x0000002219287223 */ /* 0x000fe20000010028 */
[C---:B------:R-:W-:Y:S01]  /*87c0*/  FFMA.FTZ R33, R6.reuse, R4, -R29 ;  /* 0x0000000406217223 */ /* 0x040fe2000001081d */
[----:B------:R-:W-:Y:S02]  /*87d0*/  HADD2.F32 R20, -RZ, R44.H0_H0 ;  /* 0x2000002cff147230 */ /* 0x000fe40000004100 */
[----:B------:R-:W-:Y:S01]  /*87e0*/  FFMA.FTZ R42, R6, R35, R42 ;  /* 0x00000023062a7223 */ /* 0x000fe2000001002a */
[----:B------:R-:W-:Y:S02]  /*87f0*/  HADD2.F32 R7, -RZ, R28.H0_H0 ;  /* 0x2000001cff077230 */ /* 0x000fe40000004100 */
[----:B------:R-:W-:Y:S01]  /*8800*/  FMUL.FTZ R34, R31, R36 ;  /* 0x000000241f227220 */ /* 0x000fe20000410000 */
[--C-:B------:R-:W-:Y:S02]  /*8810*/  HADD2.F32 R6, -RZ, R46.reuse.H0_H0 ;  /* 0x2000002eff067230 */ /* 0x100fe40000004100 */
[----:B------:R-:W-:-:S02]  /*8820*/  HADD2.F32 R4, -RZ, R46.H1_H1 ;  /* 0x3000002eff047230 */ /* 0x000fc40000004100 */
[-C--:B------:R-:W-:Y:S01]  /*8830*/  FMUL.FTZ R46, R31, R20.reuse ;  /* 0x000000141f2e7220 */ /* 0x080fe20000410000 */
[----:B------:R-:W-:Y:S02]  /*8840*/  HADD2.F32 R3, -RZ, R24.H0_H0 ;  /* 0x20000018ff037230 */ /* 0x000fe40000004100 */
[----:B------:R-:W-:Y:S01]  /*8850*/  FFMA.FTZ R44, R27, R20, -R34 ;  /* 0x000000141b2c7223 */ /* 0x000fe20000010822 */
[----:B------:R-:W-:Y:S02]  /*8860*/  HADD2.F32 R21, -RZ, R30.H0_H0 ;  /* 0x2000001eff157230 */ /* 0x000fe40000004100 */
[C---:B------:R-:W-:Y:S01]  /*8870*/  FMUL.FTZ R34, R7.reuse, R6 ;  /* 0x0000000607227220 */ /* 0x040fe20000410000 */
[----:B------:R-:W-:Y:S02]  /*8880*/  HADD2.F32 R20, -RZ, R51.H0_H0 ;  /* 0x20000033ff147230 */ /* 0x000fe40000004100 */
[----:B------:R-:W-:Y:S02]  /*8890*/  HADD2.F32 R32, -RZ, R32.H0_H0 ;  /* 0x20000020ff207230 */ /* 0x000fe40000004100 */
[----:B------:R-:W-:Y:S01]  /*88a0*/  FMUL.FTZ R7, R7, R4 ;  /* 0x0000000407077220 */ /* 0x000fe20000410000 */
[----:B------:R-:W-:Y:S01]  /*88b0*/  FFMA.FTZ R35, R27, R36, R46 ;  /* 0x000000241b237223 */ /* 0x000fe2000001002e */
[----:B------:R-:W-:Y:S01]  /*88c0*/  FFMA.FTZ R4, R3, R4, -R34 ;  /* 0x0000000403047223 */ /* 0x000fe20000010822 */
[----:B------:R-:W-:-:S02]  /*88d0*/  HADD2.F32 R5, -RZ, R26.H0_H0 ;  /* 0x2000001aff057230 */ /* 0x000fc40000004100 */
[C---:B------:R-:W-:Y:S01]  /*88e0*/  FMUL.FTZ R36, R21.reuse, R20 ;  /* 0x0000001415247220 */ /* 0x040fe20000410000 */
[----:B------:R-:W-:Y:S01]  /*88f0*/  FMUL.FTZ R34, R21, R32 ;  /* 0x0000002015227220 */ /* 0x000fe20000410000 */
[----:B------:R-:W-:Y:S02]  /*8900*/  HADD2.F32 R28, -RZ, R28.H1_H1 ;  /* 0x3000001cff1c7230 */ /* 0x000fe40000004100 */
[----:B------:R-:W-:Y:S01]  /*8910*/  FFMA.FTZ R6, R3, R6, R7 ;  /* 0x0000000603067223 */ /* 0x000fe20000010007 */
[----:B------:R-:W-:Y:S02]  /*8920*/  HADD2.F32 R21, -RZ, R48.H0_H0 ;  /* 0x20000030ff157230 */ /* 0x000fe40000004100 */
[----:B------:R-:W-:Y:S02]  /*8930*/  HADD2.F32 R3, -RZ, R50.H0_H0 ;  /* 0x20000032ff037230 */ /* 0x000fe40000004100 */
[----:B------:R-:W-:Y:S02]  /*8940*/  HADD2.F32 R30, -RZ, R30.H1_H1 ;  /* 0x3000001eff1e7230 */ /* 0x000fe40000004100 */
[----:B------:R-:W-:-:S02]  /*8950*/  HADD2.F32 R25, -RZ, R47.H0_H0 ;  /* 0x2000002fff197230 */ /* 0x000fc40000004100 */
[C---:B------:R-:W-:Y:S01]  /*8960*/  FFMA.FTZ R36, R5.reuse, R32, -R36 ;  /* 0x0000002005247223 */ /* 0x040fe20000010824 */
[----:B------:R-:W-:Y:S02]  /*8970*/  HADD2.F32 R7, -RZ, R49.H0_H0 ;  /* 0x20000031ff077230 */ /* 0x000fe40000004100 */
[----:B------:R-:W-:Y:S01]  /*8980*/  FFMA.FTZ R34, R5, R20, R34 ;  /* 0x0000001405227223 */ /* 0x000fe20000010022 */
[----:B------:R-:W-:Y:S02]  /*8990*/  HADD2.F32 R24, -RZ, R24.H1_H1 ;  /* 0x30000018ff187230 */ /* 0x000fe40000004100 */
[C---:B------:R-:W-:Y:S01]  /*89a0*/  FMUL.FTZ R5, R28.reuse, R21 ;  /* 0x000000151c057220 */ /* 0x040fe20000410000 */
[----:B------:R-:W-:Y:S02]  /*89b0*/  HADD2.F32 R26, -RZ, R26.H1_H1 ;  /* 0x3000001aff1a7230 */ /* 0x000fe40000004100 */
[----:B------:R-:W-:Y:S01]  /*89c0*/  FMUL.FTZ R28, R28, R3 ;  /* 0x000000031c1c7220 */ /* 0x000fe20000410000 */
[C---:B------:R-:W-:Y:S01]  /*89d0*/  FMUL.FTZ R27, R30.reuse, R25 ;  /* 0x000000191e1b7220 */ /* 0x040fe20000410000 */
        /* <DEDUP_REMOVED lines=15> */
.L_x_5664:
[----:B------:R-:W-:Y:S05]  /*8ad0*/  BSYNC B1 ;  /* 0x0000000000017941 */ /* 0x000fea0003800000 */
.L_x_5663:
[----:B------:R-:W-:Y:S01]  /*8ae0*/  PRMT R40, R55, 0x5410, R56 ;  /* 0x0000541037287816 */ /* 0x000fe20000000038 */
[----:B------:R-:W-:Y:S06]  /*8af0*/  @P0 BRA `(.L_x_5655) ;  /* 0x0000000400800947 */ /* 0x000fec0003800000 */
[----:B------:R-:W2:Y:S01]  /*8b00*/  LDL R3, [R1+0x60] ;  /* 0x0000600001037983 */ /* 0x000ea20000100800 */
[C---:B-1----:R-:W-:Y:S02]  /*8b10*/  VIADD R4, R22.reuse, 0x40 ;  /* 0x0000004016047836 */ /* 0x042fe40000000000 */
[----:B------:R-:W-:Y:S01]  /*8b20*/  VIADD R5, R22, 0x40 ;  /* 0x0000004016057836 */ /* 0x000fe20000000000 */
[----:B------:R-:W3:Y:S01]  /*8b30*/  LDL R41, [R1+0x9c] ;  /* 0x00009c0001297983 */ /* 0x000ee20000100800 */
[----:B------:R-:W-:Y:S02]  /*8b40*/  IMAD.SHL.U32 R4, R4, 0x40, RZ ;  /* 0x0000004004047824 */ /* 0x000fe400078e00ff */
[----:B------:R-:W-:-:S03]  /*8b50*/  IMAD.SHL.U32 R5, R5, 0x40, RZ ;  /* 0x0000004005057824 */ /* 0x000fc600078e00ff */
[----:B------:R-:W-:Y:S02]  /*8b60*/  LOP3.LUT R4, R4, 0x1c0, RZ, 0xc0, !PT ;  /* 0x000001c004047812 */ /* 0x000fe400078ec0ff */
[----:B------:R-:W-:Y:S02]  /*8b70*/  LOP3.LUT R5, R5, 0x1c0, RZ, 0xc0, !PT ;  /* 0x000001c005057812 */ /* 0x000fe400078ec0ff */
[----:B------:R-:W-:-:S04]  /*8b80*/  SHF.R.U32.HI R4, RZ, 0x3, R4 ;  /* 0x00000003ff047819 */ /* 0x000fc80000011604 */
[----:B------:R-:W-:Y:S02]  /*8b90*/  LOP3.LUT R0, R4, R0, R5, 0x1e, !PT ;  /* 0x0000000004007212 */ /* 0x000fe400078e1e05 */
[----:B------:R-:W-:Y:S01]  /*8ba0*/  SHF.R.U32.HI R28, RZ, 0x10, R9 ;  /* 0x00000010ff1c7819 */ /* 0x000fe20000011609 */
[----:B------:R-:W-:Y:S01]  /*8bb0*/  HADD2.F32 R21, -RZ, R52.H0_H0 ;  /* 0x20000034ff157230 */ /* 0x000fe20000004100 */
[----:B------:R-:W-:Y:S02]  /*8bc0*/  SHF.R.U64 R39, R12, 0x10, R13 ;  /* 0x000000100c277819 */ /* 0x000fe4000000120d */
[--C-:B------:R-:W-:Y:S02]  /*8bd0*/  SHF.R.U64 R38, R14, 0x10, R15.reuse ;  /* 0x000000100e267819 */ /* 0x100fe4000000120f */
[----:B------:R-:W-:Y:S01]  /*8be0*/  SHF.R.U32.HI R36, RZ, 0x10, R15 ;  /* 0x00000010ff247819 */ /* 0x000fe2000001160f */
[----:B------:R-:W-:Y:S01]  /*8bf0*/  HADD2.F32 R15, -RZ, R54.H0_H0 ;  /* 0x20000036ff0f7230 */ /* 0x000fe20000004100 */
[----:B------:R-:W-:Y:S01]  /*8c00*/  SHF.R.U32.HI R20, RZ, 0x10, R13 ;  /* 0x00000010ff147819 */ /* 0x000fe2000001160d */
[----:B------:R-:W-:Y:S01]  /*8c10*/  HADD2.F32 R28, -RZ, R28.H0_H0 ;  /* 0x2000001cff1c7230 */ /* 0x000fe20000004100 */
[----:B------:R-:W-:-:S02]  /*8c20*/  SHF.R.U64 R37, R8, 0x10, R9 ;  /* 0x0000001008257819 */ /* 0x000fc40000001209 */
[--C-:B------:R-:W-:Y:S02]  /*8c30*/  SHF.R.U64 R35, R10, 0x10, R11.reuse ;  /* 0x000000100a237819 */ /* 0x100fe4000000120b */
[----:B------:R-:W-:Y:S01]  /*8c40*/  SHF.R.U32.HI R33, RZ, 0x10, R11 ;  /* 0x00000010ff217819 */ /* 0x000fe2000001160b */
[----:B--2---:R-:W-:-:S04]  /*8c50*/  IMAD.IADD R0, R3, 0x1, R0 ;  /* 0x0000000103007824 */ /* 0x004fc800078e0200 */
[----:B------:R-:W-:Y:S01]  /*8c60*/  IMAD R0, R0, 0x2, R19 ;  /* 0x0000000200007824 */ /* 0x000fe200078e0213 */
[----:B---3--:R-:W1:Y:S04]  /*8c70*/  LDS.128 R4, [R41+0x18400] ;  /* 0x0184000029047984 */ /* 0x008e680000000c00 */
[----:B0-----:R-:W0:Y:S01]  /*8c80*/  LDS.128 R24, [R0+0x18400] ;  /* 0x0184000000187984 */ /* 0x001e220000000c00 */
[----:B-1----:R-:W-:Y:S02]  /*8c90*/  HADD2.F32 R8, -RZ, R5.H0_H0 ;  /* 0x20000005ff087230 */ /* 0x002fe40000004100 */
[--C-:B0-----:R-:W-:Y:S02]  /*8ca0*/  HADD2.F32 R12, -RZ, R25.reuse.H0_H0 ;  /* 0x20000019ff0c7230 */ /* 0x101fe40000004100 */
[----:B------:R-:W-:-:S03]  /*8cb0*/  HADD2.F32 R25, -RZ, R25.H1_H1 ;  /* 0x30000019ff197230 */ /* 0x000fc60000004100 */
[C---:B------:R-:W-:Y:S01]  /*8cc0*/  FMUL.FTZ R29, R12.reuse, R21 ;  /* 0x000000150c1d7220 */ /* 0x040fe20000410000 */
[-C--:B------:R-:W-:Y:S01]  /*8cd0*/  FMUL.FTZ R31, R12, R15.reuse ;  /* 0x0000000f0c1f7220 */ /* 0x080fe20000410000 */
[----:B------:R-:W-:Y:S02]  /*8ce0*/  HADD2.F32 R5, -RZ, R5.H1_H1 ;  /* 0x30000005ff057230 */ /* 0x000fe40000004100 */
[----:B------:R-:W-:Y:S01]  /*8cf0*/  FMUL.FTZ R30, R25, R28 ;  /* 0x0000001c191e7220 */ /* 0x000fe20000410000 */
[----:B------:R-:W-:Y:S02]  /*8d00*/  HADD2.F32 R12, -RZ, R20.H0_H0 ;  /* 0x20000014ff0c7230 */ /* 0x000fe40000004100 */
[C---:B------:R-:W-:Y:S01]  /*8d10*/  FFMA.FTZ R29, R8.reuse, R15, -R29 ;  /* 0x0000000f081d7223 */ /* 0x040fe2000001081d */
[----:B------:R-:W-:Y:S02]  /*8d20*/  HADD2.F32 R11, -RZ, R24.H0_H0 ;  /* 0x20000018ff0b7230 */ /* 0x000fe40000004100 */
[----:B------:R-:W-:Y:S01]  /*8d30*/  FFMA.FTZ R31, R8, R21, R31 ;  /* 0x00000015081f7223 */ /* 0x000fe2000001001f */
[----:B------:R-:W-:-:S02]  /*8d40*/  HADD2.F32 R20, -RZ, R51.H1_H1 ;  /* 0x30000033ff147230 */ /* 0x000fc40000004100 */
[----:B------:R-:W-:Y:S02]  /*8d50*/  HADD2.F32 R8, -RZ, R53.H1_H1 ;  /* 0x30000035ff087230 */ /* 0x000fe40000004100 */
[----:B------:R-:W-:Y:S01]  /*8d60*/  FFMA.FTZ R32, R5, R12, -R30 ;  /* 0x0000000c05207223 */ /* 0x000fe2000001081e */
[----:B------:R-:W-:Y:S02]  /*8d70*/  HADD2.F32 R3, -RZ, R4.H0_H0 ;  /* 0x20000004ff037230 */ /* 0x000fe40000004100 */
[----:B------:R-:W-:Y:S01]  /*8d80*/  FMUL.FTZ R30, R11, R20 ;  /* 0x000000140b1e7220 */ /* 0x000fe20000410000 */
[----:B------:R-:W-:Y:S01]  /*8d90*/  FMUL.FTZ R34, R25, R12 ;  /* 0x0000000c19227220 */ /* 0x000fe20000410000 */
[----:B------:R-:W-:Y:S02]  /*8da0*/  HADD2.F32 R13, -RZ, R26.H0_H0 ;  /* 0x2000001aff0d7230 */ /* 0x000fe40000004100 */
[----:B------:R-:W-:Y:S01]  /*8db0*/  FMUL.FTZ R11, R11, R8 ;  /* 0x000000080b0b7220 */ /* 0x000fe20000410000 */
[----:B------:R-:W-:-:S02]  /*8dc0*/  HADD2.F32 R12, -RZ, R52.H1_H1 ;  /* 0x30000034ff0c7230 */ /* 0x000fc40000004100 */
[----:B------:R-:W-:Y:S01]  /*8dd0*/  FFMA.FTZ R30, R3, R8, -R30 ;  /* 0x00000008031e7223 */ /* 0x000fe2000001081e */
[----:B------:R-:W-:Y:S01]  /*8de0*/  FFMA.FTZ R34, R5, R28, R34 ;  /* 0x0000001c05227223 */ /* 0x000fe20000010022 */
[----:B------:R-:W-:Y:S02]  /*8df0*/  HADD2.F32 R8, -RZ, R40.H0_H0 ;  /* 0x20000028ff087230 */ /* 0x000fe40000004100 */
[----:B------:R-:W-:Y:S01]  /*8e00*/  FFMA.FTZ R15, R3, R20, R11 ;  /* 0x00000014030f7223 */ /* 0x000fe2000001000b */
[----:B------:R-:W-:Y:S02]  /*8e10*/  HADD2.F32 R9, -RZ, R6.H0_H0 ;  /* 0x20000006ff097230 */ /* 0x000fe40000004100 */
[----:B------:R-:W-:Y:S01]  /*8e20*/  FMUL.FTZ R20, R13, R12 ;  /* 0x0000000c0d147220 */ /* 0x000fe20000410000 */
[----:B------:R-:W-:Y:S02]  /*8e30*/  HADD2.F32 R14, -RZ, R27.H0_H0 ;  /* 0x2000001bff0e7230 */ /* 0x000fe40000004100 */
[----:B------:R-:W-:-:S02]  /*8e40*/  HADD2.F32 R5, -RZ, R53.H0_H0 ;  /* 0x20000035ff057230 */ /* 0x000fc40000004100 */
[----:B------:R-:W-:Y:S02]  /*8e50*/  HADD2.F32 R3, -RZ, R40.H1_H1 ;  /* 0x30000028ff037230 */ /* 0x000fe40000004100 */
[-C--:B------:R-:W-:Y:S01]  /*8e60*/  FMUL.FTZ R28, R13, R8.reuse ;  /* 0x000000080d1c7220 */ /* 0x080fe20000410000 */
[----:B------:R-:W-:Y:S02]  /*8e70*/  HADD2.F32 R10, -RZ, R7.H0_H0 ;  /* 0x20000007ff0a7230 */ /* 0x000fe40000004100 */
[----:B------:R-:W-:Y:S01]  /*8e80*/  FFMA.FTZ R13, R9, R8, -R20 ;  /* 0x00000008090d7223 */ /* 0x000fe20000010814 */
[C---:B------:R-:W-:Y:S01]  /*8e90*/  FMUL.FTZ R11, R14.reuse, R5 ;  /* 0x000000050e0b7220 */ /* 0x040fe20000410000 */
[----:B------:R-:W-:Y:S02]  /*8ea0*/  HADD2.F32 R27, -RZ, R27.H1_H1 ;  /* 0x3000001bff1b7230 */ /* 0x000fe40000004100 */
[----:B------:R-:W-:Y:S01]  /*8eb0*/  FMUL.FTZ R14, R14, R3 ;  /* 0x000000030e0e7220 */ /* 0x000fe20000410000 */
[----:B------:R-:W-:-:S02]  /*8ec0*/  HADD2.F32 R20, -RZ, R33.H0_H0 ;  /* 0x20000021ff147230 */ /* 0x000fc40000004100 */
[----:B------:R-:W-:Y:S02]  /*8ed0*/  HADD2.F32 R8, -RZ, R36.H0_H0 ;  /* 0x20000024ff087230 */ /* 0x000fe40000004100 */
[----:B------:R-:W-:Y:S01]  /*8ee0*/  FFMA.FTZ R28, R9, R12, R28 ;  /* 0x0000000c091c7223 */ /* 0x000fe2000001001c */
[----:B------:R-:W-:Y:S02]  /*8ef0*/  HADD2.F32 R7, -RZ, R7.H1_H1 ;  /* 0x30000007ff077230 */ /* 0x000fe40000004100 */
[C---:B------:R-:W-:Y:S01]  /*8f00*/  FFMA.FTZ R12, R10.reuse, R3, -R11 ;  /* 0x000000030a0c7223 */ /* 0x040fe2000001080b */
[----:B------:R-:W-:Y:S01]  /*8f10*/  FFMA.FTZ R14, R10, R5, R14 ;  /* 0x000000050a0e7223 */ /* 0x000fe2000001000e */
[----:B------:R-:W-:Y:S02]  /*8f20*/  HADD2.F32 R24, -RZ, R24.H1_H1 ;  /* 0x30000018ff187230 */ /* 0x000fe40000004100 */
[----:B------:R-:W-:Y:S01]  /*8f30*/  FMUL.FTZ R36, R27, R20 ;  /* 0x000000141b247220 */ /* 0x000fe20000410000 */
[----:B------:R-:W-:-:S02]  /*8f40*/  HADD2.F32 R26, -RZ, R26.H1_H1 ;  /* 0x3000001aff1a7230 */ /* 0x000fc40000004100 */
        /* <DEDUP_REMOVED lines=27> */
.L_x_5655:
[----:B------:R-:W-:Y:S05]  /*9100*/  BSYNC B0 ;  /* 0x0000000000007941 */ /* 0x000fea0003800000 */
.L_x_5641:
        /* <DEDUP_REMOVED lines=8> */
.L_x_5638:
[----:B0123--:R-:W0:Y:S01]  /*9190*/  S2R R0, SR_TID.X ;  /* 0x0000000000007919 */ /* 0x00fe220000002100 */
[----:B------:R-:W-:Y:S01]  /*91a0*/  ISETP.NE.AND P1, PT, R232, 0x3, PT ;  /* 0x00000003e800780c */ /* 0x000fe20003f25270 */
[----:B------:R-:W-:Y:S05]  /*91b0*/  WARPSYNC.ALL ;  /* 0x0000000000007948 */ /* 0x000fea0003800000 */
[----:B0-----:R-:W-:-:S05]  /*91c0*/  SHF.R.U32.HI R0, RZ, 0x7, R0 ;  /* 0x00000007ff007819 */ /* 0x001fca0000011600 */
[----:B------:R-:W-:-:S05]  /*91d0*/  VIADD R0, R0, 0x8 ;  /* 0x0000000800007836 */ /* 0x000fca0000000000 */
[----:B------:R0:W-:Y:S06]  /*91e0*/  BAR.SYNC.DEFER_BLOCKING R0, 0x100 ;  /* 0x000400000000751d */ /* 0x0001ec0000010000 */
[----:B------:R-:W-:Y:S05]  /*91f0*/  @!P1 BRA `(.L_x_5665) ;  /* 0x0000000000049947 */ /* 0x000fea0003800000 */
[----:B------:R-:W-:Y:S01]  /*9200*/  BPT.TRAP 0x1 ;  /* 0x000000040000795c */ /* 0x000fe20000300000 */
.L_x_5665:
[----:B------:R-:W-:Y:S01]  /*9210*/  IMAD R180, R2, 0x8, R19 ;  /* 0x0000000802b47824 */ /* 0x000fe200078e0213 */
[----:B------:R-:W-:-:S04]  /*9220*/  SHF.L.U32 R7, R23, 0x1f, RZ ;  /* 0x0000001f17077819 */ /* 0x000fc800000006ff */
[----:B------:R1:W2:Y:S01]  /*9230*/  SYNCS.PHASECHK.TRANS64.TRYWAIT P0, [R180+URZ+0x32430], R7 ;  /* 0x03243007b40075a7 */ /* 0x0002a2000800017f */
[----:B------:R-:W-:Y:S05]  /*9240*/  @!P1 BRA `(.L_x_5666) ;  /* 0x0000000000049947 */ /* 0x000fea0003800000 */
[----:B------:R-:W-:Y:S01]  /*9250*/  BPT.TRAP 0x1 ;  /* 0x000000040000795c */ /* 0x000fe20000300000 */
.L_x_5666:
[----:B------:R-:W-:-:S05]  /*9260*/  VIADD R3, R19, 0x1c400 ;  /* 0x0001c40013037836 */ /* 0x000fca0000000000 */
[----:B------:R-:W-:-:S04]  /*9270*/  SHF.R.U32.HI R3, RZ, 0x4, R3 ;  /* 0x00000004ff037819 */ /* 0x000fc80000011603 */
[----:B------:R-:W-:-:S04]  /*9280*/  LOP3.LUT R3, R3, 0x3fff, RZ, 0xc0, !PT ;  /* 0x00003fff03037812 */ /* 0x000fc800078ec0ff */
[----:B------:R-:W-:-:S05]  /*9290*/  LOP3.LUT R3, R3, 0x10000, RZ, 0xfc, !PT ;  /* 0x0001000003037812 */ /* 0x000fca00078efcff */
[----:B------:R3:W-:Y:S01]  /*92a0*/  STL [R1+0x44], R3 ;  /* 0x0000440301007387 */ /* 0x0007e20000100800 */
[----:B--2---:R-:W-:Y:S05]  /*92b0*/  @P0 BRA `(.L_x_5667) ;  /* 0x0000000000080947 */ /* 0x004fea0003800000 */
[----:B------:R-:W2:Y:S02]  /*92c0*/  SYNCS.PHASECHK.TRANS64.TRYWAIT P0, [R180+URZ+0x32430], R7 ;  /* 0x03243007b40075a7 */ /* 0x000ea4000800017f */
[----:B--2---:R-:W-:Y:S05]  /*92d0*/  @!P0 BRA `(.L_x_5668) ;  /* 0x0000016400488947 */ /* 0x004fea0003800000 */
.L_x_5667:
[----:B---3--:R-:W3:Y:S01]  /*92e0*/  LDL R3, [R1+0x44] ;  /* 0x0000440001037983 */ /* 0x008ee20000100800 */
[----:B------:R-:W-:Y:S01]  /*92f0*/  MOV R5, 0x40000040 ;  /* 0x4000004000057802 */ /* 0x000fe20000000f00 */
[----:B------:R-:W-:Y:S05]  /*9300*/  WARPSYNC.ALL ;  /* 0x0000000000007948 */ /* 0x000fea0003800000 */
[C---:B------:R-:W-:Y:S01]  /*9310*/  R2UR UR4, R224.reuse ;  /* 0x00000000e00472ca */ /* 0x040fe200000e0000 */
[----:B-----5:R-:W-:Y:S01]  /*9320*/  WARPGROUP.ARRIVE ;  /* 0x00000000000079c5 */ /* 0x020fe20000000000 */
[----:B------:R-:W-:Y:S01]  /*9330*/  R2UR UR5, R225 ;  /* 0x00000000e10572ca */ /* 0x000fe200000e0000 */
[----:B------:R-:W-:Y:S01]  /*9340*/  VIADD R14, R224, 0x2 ;  /* 0x00000002e00e7836 */ /* 0x000fe20000000000 */
[----:B------:R-:W-:Y:S01]  /*9350*/  R2UR UR7, R5 ;  /* 0x00000000050772ca */ /* 0x000fe200000e0000 */
[----:B------:R-:W-:Y:S01]  /*9360*/  IMAD.MOV.U32 R15, RZ, RZ, 0x40000040 ;  /* 0x40000040ff0f7424 */ /* 0x000fe200078e00ff */
[----:B------:R-:W-:Y:S01]  /*9370*/  BSSY B0, `(.L_x_5669) ;  /* 0x000002a000007945 */ /* 0x000fe20003800000 */
[----:B------:R-:W-:-:S02]  /*9380*/  IMAD.MOV.U32 R9, RZ, RZ, 0x40000040 ;  /* 0x40000040ff097424 */ /* 0x000fc400078e00ff */
[C---:B------:R-:W-:Y:S01]  /*9390*/  VIADD R12, R224.reuse, 0x4 ;  /* 0x00000004e00c7836 */ /* 0x040fe20000000000 */
[----:B------:R4:W-:Y:S01]  /*93a0*/  STL.64 [R1+0x18], R14 ;  /* 0x0000180e01007387 */ /* 0x0009e20000100a00 */
[----:B------:R-:W-:Y:S02]  /*93b0*/  IMAD.MOV.U32 R13, RZ, RZ, 0x40000040 ;  /* 0x40000040ff0d7424 */ /* 0x000fe400078e00ff */
[----:B------:R-:W-:Y:S02]  /*93c0*/  VIADD R10, R224, 0x6 ;  /* 0x00000006e00a7836 */ /* 0x000fe40000000000 */
[----:B------:R-:W-:Y:S01]  /*93d0*/  IMAD.MOV.U32 R11, RZ, RZ, 0x40000040 ;  /* 0x40000040ff0b7424 */ /* 0x000fe200078e00ff */
[----:B------:R4:W-:Y:S01]  /*93e0*/  STL.64 [R1+0x10], R12 ;  /* 0x0000100c01007387 */ /* 0x0009e20000100a00 */
[----:B------:R-:W-:-:S03]  /*93f0*/  IMAD.MOV.U32 R5, RZ, RZ, 0x40000040 ;  /* 0x40000040ff057424 */ /* 0x000fc600078e00ff */
[----:B------:R4:W-:Y:S01]  /*9400*/  STL.64 [R1+0x8], R10 ;  /* 0x0000080a01007387 */ /* 0x0009e20000100a00 */
[----:B---3--:R-:W-:-:S04]  /*9410*/  IMAD R4, R2, 0x300, R3 ;  /* 0x0000030002047824 */ /* 0x008fc800078e0203 */
[C---:B------:R-:W-:Y:S01]  /*9420*/  VIADD R8, R4.reuse, 0x2 ;  /* 0x0000000204087836 */ /* 0x040fe20000000000 */
[----:B------:R-:W-:-:S13]  /*9430*/  R2UR UR6, R4 ;  /* 0x00000000040672ca */ /* 0x000fda00000e0000 */
[----:B------:R-:W-:Y:S01]  /*9440*/  HGMMA.64x96x16.F32 R24, gdesc[UR4], RZ, !UPT, gsb0 ;  /* 0x01600000041879f0 */ /* 0x000fe2000c0008ff */
[----:B------:R-:W-:Y:S02]  /*9450*/  R2UR UR4, R14 ;  /* 0x000000000e0472ca */ /* 0x000fe400000e0000 */
[----:B------:R-:W-:Y:S02]  /*9460*/  R2UR UR5, R15 ;  /* 0x000000000f0572ca */ /* 0x000fe400000e0000 */
[----:B------:R-:W-:Y:S01]  /*9470*/  R2UR UR6, R8 ;  /* 0x00000000080672ca */ /* 0x000fe200000e0000 */
[C---:B------:R-:W-:Y:S01]  /*9480*/  VIADD R8, R4.reuse, 0x4 ;  /* 0x0000000404087836 */ /* 0x040fe20000000000 */
[----:B------:R-:W-:Y:S01]  /*9490*/  R2UR UR7, R9 ;  /* 0x00000000090772ca */ /* 0x000fe200000e0000 */
[----:B------:R-:W-:Y:S02]  /*94a0*/  IMAD.MOV.U32 R9, RZ, RZ, 0x40000040 ;  /* 0x40000040ff097424 */ /* 0x000fe400078e00ff */
        /* <DEDUP_REMOVED lines=15> */
[----:B------:R-:W-:Y:S01]  /*95a0*/  SHF.L.U32 R4, R73, 0x1f, RZ ;  /* 0x0000001f49047819 */ /* 0x000fe200000006ff */
[----:B------:R-:W-:-:S02]  /*95b0*/  WARPGROUP.DEPBAR.LE gsb0, 0x0 ;  /* 0x00008000000079c5 */ /* 0x000fc40000010000 */
[----:B------:R-:W-:-:S08]  /*95c0*/  WARPGROUP.ARRIVE ;  /* 0x00000000000079c5 */ /* 0x000fd00000000000 */
[----:B------:R-:W-:Y:S03]  /*95d0*/  HGMMA.64x96x16.F32 R24, gdesc[UR4], R24, gsb0 ;  /* 0x01600000041879f0 */ /* 0x000fe60008000818 */
[----:B------:R-:W-:Y:S02]  /*95e0*/  WARPGROUP.DEPBAR.LE gsb0, 0x0 ;  /* 0x00008000000079c5 */ /* 0x000fe40000010000 */
[----:B------:R-:W3:Y:S02]  /*95f0*/  SYNCS.PHASECHK.TRANS64.TRYWAIT P0, [R19+URZ+0x32410], R4 ;  /* 0x03241004130075a7 */ /* 0x000ee4000800017f */
[----:B---34-:R-:W-:Y:S05]  /*9600*/  @!P0 BRA `(.L_x_5670) ;  /* 0x0000016000908947 */ /* 0x018fea0003800000 */
.L_x_5919:
[----:B------:R-:W-:Y:S05]  /*9610*/  BSYNC B0 ;  /* 0x0000000000007941 */ /* 0x000fea0003800000 */
.L_x_5669:
[----:B------:R-:W-:Y:S05]  /*9620*/  @!P1 BRA `(.L_x_5671) ;  /* 0x0000000000049947 */ /* 0x000fea0003800000 */
[----:B------:R-:W-:Y:S01]  /*9630*/  BPT.TRAP 0x1 ;  /* 0x000000040000795c */ /* 0x000fe20000300000 */
.L_x_5671:
[----:B------:R4:W0:Y:S01]  /*9640*/  SYNCS.PHASECHK.TRANS64.TRYWAIT P2, [R180+URZ+0x32450], R7 ;  /* 0x03245007b40075a7 */ /* 0x000822000804017f */
[----:B------:R-:W-:Y:S05]  /*9650*/  @!P1 BRA `(.L_x_5672) ;  /* 0x0000000000049947 */ /* 0x000fea0003800000 */
[----:B------:R-:W-:Y:S01]  /*9660*/  BPT.TRAP 0x1 ;  /* 0x000000040000795c */ /* 0x000fe20000300000 */
.L_x_5672:
[----:B------:R-:W5:Y:S01]  /*9670*/  S2R R3, SR_TID.X ;  /* 0x0000000000037919 */ /* 0x000f620000002100 */
[----:B------:R-:W-:Y:S01]  /*9680*/  BSSY B0, `(.L_x_5673) ;  /* 0x0000006000007945 */ /* 0x000fe20003800000 */
[----:B-----5:R-:W-:-:S04]  /*9690*/  LOP3.LUT R3, R3, 0x7f, RZ, 0xc0, !PT ;  /* 0x0000007f03037812 */ /* 0x020fc800078ec0ff */
[----:B------:R-:W-:Y:S01]  /*96a0*/  ISETP.NE.AND P0, PT, R3, RZ, PT ;  /* 0x000000ff0300720c */ /* 0x000fe20003f05270 */
[----:B0-----:R-:W-:-:S12]  /*96b0*/  @P2 BRA `(.L_x_5674) ;  /* 0x0000000000082947 */ /* 0x001fd80003800000 */
[----:B------:R-:W0:Y:S02]  /*96c0*/  SYNCS.PHASECHK.TRANS64.TRYWAIT P2, [R180+URZ+0x32450], R7 ;  /* 0x03245007b40075a7 */ /* 0x000e24000804017f */
[----:B0-----:R-:W-:Y:S05]  /*96d0*/  @!P2 BRA `(.L_x_5675) ;  /* 0x000001600070a947 */ /* 0x001fea0003800000 */
.L_x_5674:
[----:B------:R-:W-:Y:S05]  /*96e0*/  BSYNC B0 ;  /* 0x0000000000007941 */ /* 0x000fea0003800000 */
.L_x_5673:
[----:B------:R-:W-:Y:S05]  /*96f0*/  WARPSYNC.ALL ;  /* 0x0000000000007948 */ /* 0x000fea0003800000 */
[----:B------:R-:W-:Y:S01]  /*9700*/  IADD3 R3, R19, 0x400, RZ ;  /* 0x0000040013037810 */ /* 0x000fe20007ffe0ff */
[----:B------:R-:W-:Y:S01]  /*9710*/  IMAD.MOV.U32 R5, RZ, RZ, 0x40000040 ;  /* 0x40000040ff057424 */ /* 0x000fe200078e00ff */
[----:B---3--:R-:W-:Y:S01]  /*9720*/  LOP3.LUT R4, R72, 0x10000, RZ, 0xfc, !PT ;  /* 0x0001000048047812 */ /* 0x008fe200078efcff */
[----:B------:R-:W-:Y:S01]  /*9730*/  IMAD.MOV.U32 R73, RZ, RZ, 0x40000040 ;  /* 0x40000040ff497424 */ /* 0x000fe200078e00ff */
[----:B------:R-:W-:Y:S01]  /*9740*/  SHF.R.U32.HI R3, RZ, 0x4, R3 ;  /* 0x00000004ff037819 */ /* 0x000fe20000011603 */
[----:B------:R-:W-:Y:S01]  /*9750*/  WARPGROUP.ARRIVE ;  /* 0x00000000000079c5 */ /* 0x000fe20000000000 */
[C---:B------:R-:W-:Y:S01]  /*9760*/  R2UR UR4, R4.reuse ;  /* 0x00000000040472ca */ /* 0x040fe200000e0000 */
[----:B------:R-:W-:Y:S01]  /*9770*/  VIADD R74, R4, 0x2 ;  /* 0x00000002044a7836 */ /* 0x000fe20000000000 */
[----:B------:R-:W-:Y:S01]  /*9780*/  LOP3.LUT R3, R3, 0x3fff, RZ, 0xc0, !PT ;  /* 0x00003fff03037812 */ /* 0x000fe200078ec0ff */
[----:B------:R-:W-:Y:S01]  /*9790*/  IMAD.MOV.U32 R75, RZ, RZ, 0x40000040 ;  /* 0x40000040ff4b7424 */ /* 0x000fe200078e00ff */
[----:B------:R-:W-:Y:S01]  /*97a0*/  R2UR UR5, R5 ;  /* 0x00000000050572ca */ /* 0x000fe200000e0000 */
[----:B-12-4-:R-:W-:Y:S01]  /*97b0*/  IMAD.MOV.U32 R7, RZ, RZ, 0x40000040 ;  /* 0x40000040ff077424 */ /* 0x016fe200078e00ff */
[----:B------:R-:W-:Y:S01]  /*97c0*/  LOP3.LUT R6, R3, 0x10000, RZ, 0xfc, !PT ;  /* 0x0001000003067812 */ /* 0x000fe200078efcff */
[----:B------:R-:W-:Y:S01]  /*97d0*/  IMAD.MOV.U32 R231, RZ, RZ, 0x40000040 ;  /* 0x40000040ffe77424 */ /* 0x000fe200078e00ff */
[----:B------:R-:W-:-:S02]  /*97e0*/  R2UR UR7, R73 ;  /* 0x00000000490772ca */ /* 0x000fc400000e0000 */
[----:B------:R-:W-:Y:S01]  /*97f0*/  MOV R229, 0x40000040 ;  /* 0x4000004000e57802 */ /* 0x000fe20000000f00 */
[----:B------:R-:W-:Y:S01]  /*9800*/  IMAD R72, R2, 0xc00, R6 ;  /* 0x00000c0002487824 */ /* 0x000fe200078e0206 */
[----:B------:R0:W-:Y:S01]  /*9810*/  STL [R1+0x48], R6 ;  /* 0x0000480601007387 */ /* 0x0001e20000100800 */
[----:B------:R-:W-:Y:S01]  /*9820*/  IMAD.MOV.U32 R227, RZ, RZ, 0x40000040 ;  /* 0x40000040ffe37424 */ /* 0x000fe200078e00ff */
[----:B------:R-:W1:Y:S01]  /*9830*/  LDC R77, c[0x0][0x448] ;  /* 0x00011200ff4d7b82 */ /* 0x000e620000000800 */
[----:B------:R-:W-:Y:S01]  /*9840*/  IMAD.MOV.U32 R215, RZ, RZ, 0x40000040 ;  /* 0x40000040ffd77424 */ /* 0x000fe200078e00ff */
[----:B------:R-:W-:Y:S01]  /*9850*/  R2UR UR6, R72 ;  /* 0x00000000480672ca */ /* 0x000fe200000e0000 */
[----:B------:R-:W-:Y:S02]  /*9860*/  VIADD R230, R4, 0x4 ;  /* 0x0000000404e67836 */ /* 0x000fe40000000000 */
[----:B------:R-:W-:Y:S02]  /*9870*/  IMAD.MOV.U32 R213, RZ, RZ, 0x40000040 ;  /* 0x40000040ffd57424 */ /* 0x000fe400078e00ff */
[----:B------:R-:W-:-:S02]  /*9880*/  IMAD.MOV.U32 R209, RZ, RZ, 0x40000040 ;  /* 0x40000040ffd17424 */ /* 0x000fc400078e00ff */
[----:B------:R-:W-:Y:S02]  /*9890*/  IMAD.MOV.U32 R207, RZ, RZ, 0x40000040 ;  /* 0x40000040ffcf7424 */ /* 0x000fe400078e00ff */
[----:B------:R-:W-:Y:S01]  /*98a0*/  IMAD.MOV.U32 R205, RZ, RZ, 0x40000040 ;  /* 0x40000040ffcd7424 */ /* 0x000fe200078e00ff */
[----:B------:R-:W-:Y:S01]  /*98b0*/  IADD3 R20, R4, 0x804, RZ ;  /* 0x0000080404147810 */ /* 0x000fe20007ffe0ff */
[----:B0-----:R-:W-:Y:S01]  /*98c0*/  VIADD R6, R72, 0x2 ;  /* 0x0000000248067836 */ /* 0x001fe20000000000 */
[----:B------:R0:W-:Y:S01]  /*98d0*/  STL.64 [R1], R74 ;  /* 0x0000004a01007387 */ /* 0x0001e20000100a00 */
[----:B------:R-:W-:Y:S01]  /*98e0*/  HGMMA.64x96x16.F32 R24, gdesc[UR4], R24, gsb0 ;  /* 0x01600000041879f0 */ /* 0x000fe20008000818 */
[----:B------:R-:W-:Y:S01]  /*98f0*/  R2UR UR4, R74 ;  /* 0x000000004a0472ca */ /* 0x000fe200000e0000 */
[----:B------:R-:W-:Y:S01]  /*9900*/  IMAD.MOV.U32 R21, RZ, RZ, 0x40000040 ;  /* 0x40000040ff157424 */ /* 0x000fe200078e00ff */
[----:B------:R-:W-:Y:S01]  /*9910*/  R2UR UR5, R75 ;  /* 0x000000004b0572ca */ /* 0x000fe200000e0000 */
[----:B------:R-:W-:Y:S01]  /*9920*/  IMAD.MOV.U32 R15, RZ, RZ, 0x40000040 ;  /* 0x40000040ff0f7424 */ /* 0x000fe200078e00ff */
[----:B------:R-:W-:Y:S01]  /*9930*/  R2UR UR6, R6 ;  /* 0x00000000060672ca */ /* 0x000fe200000e0000 */
[----:B------:R-:W-:Y:S01]  /*9940*/  IMAD.MOV.U32 R13, RZ, RZ, 0x40000040 ;  /* 0x40000040ff0d7424 */ /* 0x000fe200078e00ff */
[----:B------:R-:W-:Y:S01]  /*9950*/  R2UR UR7, R7 ;  /* 0x00000000070772ca */ /* 0x000fe200000e0000 */
[----:B------:R-:W-:Y:S01]  /*9960*/  VIADD R6, R72, 0x4 ;  /* 0x0000000448067836 */ /* 0x000fe20000000000 */
[----:B------:R-:W-:Y:S01]  /*9970*/  ULDC UR42, c[0x0][0xad0] ;  /* 0x0002b400002a7ab9 */ /* 0x000fe20000000800 */
[----:B------:R-:W-:Y:S01]  /*9980*/  IMAD.MOV.U32 R7, RZ, RZ, 0x40000040 ;  /* 0x40000040ff077424 */ /* 0x000fe200078e00ff */
[----:B0-----:R-:W2:Y:S01]  /*9990*/  LDL.LU R75, [R1+0x38] ;  /* 0x00003800014b7983 */ /* 0x001ea20000300800 */
[C---:B------:R-:W-:Y:S01]  /*99a0*/  VIADD R228, R4.reuse, 0x6 ;  /* 0x0000000604e47836 */ /* 0x040fe20000000000 */
[----:B------:R-:W-:Y:S01]  /*99b0*/  ULDC UR43, c[0x0][0xad0] ;  /* 0x0002b400002b7ab9 */ /* 0x000fe20000000800 */
[C---:B------:R-:W-:Y:S01]  /*99c0*/  VIADD R226, R4.reuse, 0x400 ;  /* 0x0000040004e27836 */ /* 0x040fe20000000000 */
[----:B------:R-:W3:Y:S01]  /*99d0*/  LDL R79, [R1+0x64] ;  /* 0x00006400014f7983 */ /* 0x000ee20000100800 */
[----:B------:R-:W-:-:S02]  /*99e0*/  VIADD R214, R4, 0x402 ;  /* 0x0000040204d67836 */ /* 0x000fc40000000000 */
[C---:B------:R-:W-:Y:S01]  /*99f0*/  VIADD R212, R4.reuse, 0x404 ;  /* 0x0000040404d47836 */ /* 0x040fe20000000000 */
[----:B------:R-:W3:Y:S01]  /*9a00*/  LDL R76, [R1+0x50] ;  /* 0x00005000014c7983 */ /* 0x000ee20000100800 */
[C---:B------:R-:W-:Y:S02]  /*9a10*/  VIADD R208, R4.reuse, 0x406 ;  /* 0x0000040604d07836 */ /* 0x040fe40000000000 */
[C---:B------:R-:W-:Y:S01]  /*9a20*/  VIADD R206, R4.reuse, 0x800 ;  /* 0x0000080004ce7836 */ /* 0x040fe20000000000 */
[----:B------:R-:W4:Y:S01]  /*9a30*/  LDL R182, [R1+0x34] ;  /* 0x0000340001b67983 */ /* 0x000f220000100800 */
[C---:B------:R-:W-:Y:S02]  /*9a40*/  VIADD R204, R4.reuse, 0x802 ;  /* 0x0000080204cc7836 */ /* 0x040fe40000000000 */
[C---:B------:R-:W-:Y:S01]  /*9a50*/  VIADD R14, R4.reuse, 0x806 ;  /* 0x00000806040e7836 */ /* 0x040fe20000000000 */
[----:B------:R-:W5:Y:S01]  /*9a60*/  LDL R78, [R1+0x68] ;  /* 0x00006800014e7983 */ /* 0x000f620000100800 */
[----:B------:R-:W-:-:S02]  /*9a70*/  VIADD R12, R4, 0xc00 ;  /* 0x00000c00040c7836 */ /* 0x000fc40000000000 */
[----:B------:R-:W-:Y:S01]  /*9a80*/  VIADD R10, R4, 0xc02 ;  /* 0x00000c02040a7836 */ /* 0x000fe20000000000 */
[----:B------:R-:W5:Y:S01]  /*9a90*/  LDL R183, [R1+0x30] ;  /* 0x0000300001b77983 */ /* 0x000f620000100800 */
        /* <DEDUP_REMOVED lines=34> */
[----:B------:R-:W-:Y:S01]  /*9cc0*/  VIADD R6, R72, 0x304 ;  /* 0x0000030448067836 */ /* 0x000fe20000000000 */
[----:B------:R-:W-:Y:S01]  /*9cd0*/  MOV R7, 0x40000040 ;  /* 0x4000004000077802 */ /* 0x000fe20000000f00 */
[----:B------:R-:W-:-:S02]  /*9ce0*/  WARPGROUP.DEPBAR.LE gsb0, 0x0 ;  /* 0x00008000000079c5 */ /* 0x000fc40000010000 */
[----:B------:R-:W-:-:S08]  /*9cf0*/  WARPGROUP.ARRIVE ;  /* 0x00000000000079c5 */ /* 0x000fd00000000000 */
        /* <DEDUP_REMOVED lines=70> */
[----:B------:R-:W-:-:S02]  /*a160*/  VIADD R6, R72, 0x904 ;  /* 0x0000090448067836 */ /* 0x000fc40000000000 */
[----:B------:R-:W-:Y:S02]  /*a170*/  IMAD.MOV.U32 R9, RZ, RZ, 0x40000040 ;  /* 0x40000040ff097424 */ /* 0x000fe400078e00ff */
[----:B------:R-:W-:Y:S01]  /*a180*/  IMAD.MOV.U32 R7, RZ, RZ, 0x40000040 ;  /* 0x40000040ff077424 */ /* 0x000fe200078e00ff */
        /* <DEDUP_REMOVED lines=17> */
[----:B------:R-:W-:Y:S02]  /*a2a0*/  R2UR UR7, R73 ;  /* 0x00000000490772ca */ /* 0x000fe400000e0000 */
[----:B-1----:R-:W-:-:S13]  /*a2b0*/  ISETP.NE.AND P5, PT, R77, 0x1, PT ;  /* 0x000000014d00780c */ /* 0x002fda0003fa5270 */
[----:B------:R-:W0:Y:S01]  /*a2c0*/  @P5 LDC R77, c[0x0][0x44c] ;  /* 0x00011300ff4d5b82 */ /* 0x000e220000000800 */
[----:B------:R-:W-:Y:S02]  /*a2d0*/  WARPGROUP.DEPBAR.LE gsb0, 0x0 ;  /* 0x00008000000079c5 */ /* 0x000fe40000010000 */
[----:B------:R-:W-:-:S06]  /*a2e0*/  WARPGROUP.ARRIVE ;  /* 0x00000000000079c5 */ /* 0x000fcc0000000000 */
[----:B------:R-:W-:Y:S01]  /*a2f0*/  HGMMA.64x96x16.F32 R24, gdesc[UR4], R24, gsb0 ;  /* 0x01600000041879f0 */ /* 0x000fe20008000818 */
[----:B------:R-:W-:Y:S01]  /*a300*/  ULDC UR4, c[0x0][0xad0] ;  /* 0x0002b40000047ab9 */ /* 0x000fe20000000800 */
[----:B--2---:R-:W-:-:S04]  /*a310*/  LOP3.LUT R75, R75, 0xfffffffe, RZ, 0xc0, !PT ;  /* 0xfffffffe4b4b7812 */ /* 0x004fc800078ec0ff */
[----:B------:R-:W-:-:S05]  /*a320*/  @P5 LOP3.LUT R75, R75, 0x1, RZ, 0xfc, !PT ;  /* 0x000000014b4b5812 */ /* 0x000fca00078efcff */
[----:B------:R1:W-:Y:S01]  /*a330*/  STL [R1+0x38], R75 ;  /* 0x0000384b01007387 */ /* 0x0003e20000100800 */
[----:B------:R-:W-:Y:S02]  /*a340*/  WARPGROUP.DEPBAR.LE gsb0, 0x0 ;  /* 0x00008000000079c5 */ /* 0x000fe40000010000 */
[----:B------:R-:W-:-:S04]  /*a350*/  FMUL.FTZ R72, R24, UR4 ;  /* 0x0000000418487c20 */ /* 0x000fc80008410000 */
[----:B------:R2:W5:Y:S01]  /*a360*/  MUFU.TANH R74, R72 ;  /* 0x00000048004a7308 */ /* 0x0005620000002400 */
[----:B------:R-:W-:Y:S01]  /*a370*/  FMUL.FTZ R28, R28, UR4 ;  /* 0x000000041c1c7c20 */ /* 0x000fe20008410000 */
[----:B--2---:R-:W2:Y:S06]  /*a380*/  @P5 LDC R72, c[0x0][0x450] ;  /* 0x00011400ff485b82 */ /* 0x004eac0000000800 */
[----:B------:R3:W-:Y:S01]  /*a390*/  MUFU.TANH R87, R28 ;  /* 0x0000001c00577308 */ /* 0x0007e20000002400 */
[----:B------:R-:W-:Y:S01]  /*a3a0*/  FMUL.FTZ R33, R33, UR4 ;  /* 0x0000000421217c20 */ /* 0x000fe20008410000 */
[----:B---3--:R-:W-:Y:S01]  /*a3b0*/  FMUL.FTZ R28, R35, UR4 ;  /* 0x00000004231c7c20 */ /* 0x008fe20008410000 */
[----:B------:R-:W-:Y:S01]  /*a3c0*/  FMUL.FTZ R35, R36, UR4 ;  /* 0x0000000424237c20 */ /* 0x000fe20008410000 */
[----:B------:R-:W-:-:S04]  /*a3d0*/  IMAD.IADD R36, R79, 0x1, R76 ;  /* 0x000000014f247824 */ /* 0x000fc800078e024c */
[----:B------:R0:W-:Y:S02]  /*a3e0*/  MUFU.TANH R81, R33 ;  /* 0x0000002100517308 */ /* 0x0001e40000002400 */
[----:B0-----:R-:W-:-:S06]  /*a3f0*/  @P5 IMAD.HI.U32 R33, R36, R77, RZ ;  /* 0x0000004d24215227 */ /* 0x001fcc00078e00ff */
[----:B-1----:R0:W-:Y:S01]  /*a400*/  MUFU.TANH R75, R35 ;  /* 0x00000023004b7308 */ /* 0x0021e20000002400 */
[----:B--2---:R-:W-:-:S05]  /*a410*/  @P5 SHF.R.U32.HI R36, RZ, R72, R33 ;  /* 0x00000048ff245219 */ /* 0x004fca0000011621 */
[----:B0-----:R-:W0:Y:S01]  /*a420*/  SHFL.IDX PT, R35, R36, RZ, 0x1c1f ;  /* 0x001c1fff24237589 */ /* 0x001e2200000e0000 */
[----:B----4-:R-:W-:Y:S02]  /*a430*/  IMAD R33, R203, -0x60, R182 ;  /* 0xffffffa0cb217824 */ /* 0x010fe400078e02b6 */
[----:B------:R-:W-:Y:S01]  /*a440*/  FMUL.FTZ R73, R25, UR4 ;  /* 0x0000000419497c20 */ /* 0x000fe20008410000 */
[----:B------:R-:W-:Y:S01]  /*a450*/  FMUL.FTZ R40, R40, UR4 ;  /* 0x0000000428287c20 */ /* 0x000fe20008410000 */
[----:B------:R-:W-:Y:S01]  /*a460*/  FMUL.FTZ R25, R27, UR4 ;  /* 0x000000041b197c20 */ /* 0x000fe20008410000 */
[----:B------:R-:W-:Y:S02]  /*a470*/  VIADD R33, R33, 0x60 ;  /* 0x0000006021217836 */ /* 0x000fe40000000000 */
[----:B------:R-:W-:Y:S01]  /*a480*/  FMUL.FTZ R27, R30, UR4 ;  /* 0x000000041e1b7c20 */ /* 0x000fe20008410000 */
[----:B------:R-:W-:Y:S01]  /*a490*/  FMUL.FTZ R30, R39, UR4 ;  /* 0x00000004271e7c20 */ /* 0x000fe20008410000 */
[----:B------:R-:W1:Y:S01]  /*a4a0*/  MUFU.TANH R73, R73 ;  /* 0x0000004900497308 */ /* 0x000e620000002400 */
[----:B------:R-:W-:-:S07]  /*a4b0*/  FMUL.FTZ R29, R29, UR4 ;  /* 0x000000041d1d7c20 */ /* 0x000fce0008410000 */
[----:B------:R5:W-:Y:S01]  /*a4c0*/  MUFU.TANH R39, R40 ;  /* 0x0000002800277308 */ /* 0x000be20000002400 */
[----:B------:R-:W-:Y:S01]  /*a4d0*/  FMUL.FTZ R32, R32, UR4 ;  /* 0x0000000420207c20 */ /* 0x000fe20008410000 */
[----:B-----5:R-:W-:-:S06]  /*a4e0*/  IMAD R40, R78, -0x2, R33 ;  /* 0xfffffffe4e287824 */ /* 0x020fcc00078e0221 */
[----:B------:R-:W2:Y:S01]  /*a4f0*/  MUFU.TANH R85, R29 ;  /* 0x0000001d00557308 */ /* 0x000ea20000002400 */
[----:B------:R-:W-:-:S04]  /*a500*/  IADD3 R91, -R183, 0x1, R40 ;  /* 0x00000001b75b7810 */ /* 0x000fc80007ffe128 */
[----:B0-----:R-:W-:-:S03]  /*a510*/  VIADDMNMX R72, R35, R91, R40, PT ;  /* 0x0000005b23487246 */ /* 0x001fc60003800128 */
[----:B------:R0:W3:Y:S01]  /*a520*/  MUFU.TANH R83, R32 ;  /* 0x0000002000537308 */ /* 0x0000e20000002400 */
[----:B------:R-:W-:Y:S01]  /*a530*/  FMUL.FTZ R24, R26, UR4 ;  /* 0x000000041a187c20 */ /* 0x000fe20008410000 */
[C---:B------:R-:W-:Y:S02]  /*a540*/  ISETP.GT.AND P3, PT, R72.reuse, RZ, PT ;  /* 0x000000ff4800720c */ /* 0x040fe40003f64270 */
[----:B------:R-:W-:Y:S01]  /*a550*/  ISETP.GT.AND P4, PT, R72, 0x1, PT ;  /* 0x000000014800780c */ /* 0x000fe20003f84270 */
[----:B------:R-:W-:Y:S01]  /*a560*/  FMUL.FTZ R26, R31, UR4 ;  /* 0x000000041f1a7c20 */ /* 0x000fe20008410000 */
[----:B------:R-:W-:Y:S01]  /*a570*/  FMUL.FTZ R31, R38, UR4 ;  /* 0x00000004261f7c20 */ /* 0x000fe20008410000 */
[----:B------:R-:W-:Y:S01]  /*a580*/  ISETP.GT.AND P2, PT, R72, 0x8, PT ;  /* 0x000000084800780c */ /* 0x000fe20003f44270 */
[----:B------:R-:W-:Y:S01]  /*a590*/  FMUL.FTZ R37, R37, UR4 ;  /* 0x0000000425257c20 */ /* 0x000fe20008410000 */
[----:B------:R-:W-:Y:S02]  /*a5a0*/  FSEL R38, R74, -INF , P3 ;  /* 0xff8000004a267808 */ /* 0x000fe40001800000 */
[----:B-1----:R-:W-:Y:S01]  /*a5b0*/  FSEL R89, R73, -INF , P4 ;  /* 0xff80000049597808 */ /* 0x002fe20002000000 */
[----:B0-----:R-:W-:Y:S01]  /*a5c0*/  FMUL.FTZ R32, R42, UR4 ;  /* 0x000000042a207c20 */ /* 0x001fe20008410000 */
[----:B------:R-:W-:-:S02]  /*a5d0*/  ISETP.GT.AND P3, PT, R72, 0x9, PT ;  /* 0x000000094800780c */ /* 0x000fc40003f64270 */
[----:B------:R-:W-:Y:S02]  /*a5e0*/  FSEL R87, R87, -INF , P2 ;  /* 0xff80000057577808 */ /* 0x000fe40001000000 */
[----:B------:R-:W-:Y:S01]  /*a5f0*/  FMNMX.FTZ R42, R38, R89, !PT ;  /* 0x00000059262a7209 */ /* 0x000fe20007810000 */
[----:B------:R-:W0:Y:S01]  /*a600*/  MUFU.TANH R37, R37 ;  /* 0x0000002500257308 */ /* 0x000e220000002400 */
[----:B------:R-:W-:Y:S01]  /*a610*/  ISETP.GT.AND P2, PT, R72, 0x10, PT ;  /* 0x000000104800780c */ /* 0x000fe20003f44270 */
[----:B------:R-:W-:Y:S01]  /*a620*/  FMUL.FTZ R41, R41, UR4 ;  /* 0x0000000429297c20 */ /* 0x000fe20008410000 */
[----:B--2---:R-:W-:Y:S02]  /*a630*/  FSEL R85, R85, -INF , P3 ;  /* 0xff80000055557808 */ /* 0x004fe40001800000 */
[----:B------:R-:W-:Y:S01]  /*a640*/  FMNMX.FTZ R42, R87, R42, !PT ;  /* 0x0000002a572a7209 */ /* 0x000fe20007810000 */
[----:B------:R-:W-:Y:S01]  /*a650*/  FMUL.FTZ R44, R44, UR4 ;  /* 0x000000042c2c7c20 */ /* 0x000fe20008410000 */
[----:B------:R-:W-:-:S02]  /*a660*/  ISETP.GT.AND P3, PT, R72, 0x11, PT ;  /* 0x000000114800780c */ /* 0x000fc40003f64270 */
[----:B---3--:R-:W-:Y:S02]  /*a670*/  FSEL R83, R83, -INF , P2 ;  /* 0xff80000053537808 */ /* 0x008fe40001000000 */
[----:B------:R-:W-:Y:S01]  /*a680*/  FMNMX.FTZ R42, R85, R42, !PT ;  /* 0x0000002a552a7209 */ /* 0x000fe20007810000 */
[----:B------:R-:W1:Y:S01]  /*a690*/  MUFU.TANH R41, R41 ;  /* 0x0000002900297308 */ /* 0x000e620000002400 */
[----:B------:R-:W-:Y:S01]  /*a6a0*/  ISETP.GT.AND P2, PT, R72, 0x18, PT ;  /* 0x000000184800780c */ /* 0x000fe20003f44270 */
[----:B------:R-:W-:Y:S01]  /*a6b0*/  FMUL.FTZ R45, R45, UR4 ;  /* 0x000000042d2d7c20 */ /* 0x000fe20008410000 */
[----:B------:R-:W-:Y:S02]  /*a6c0*/  FSEL R81, R81, -INF , P3 ;  /* 0xff80000051517808 */ /* 0x000fe40001800000 */
[----:B------:R-:W-:Y:S01]  /*a6d0*/  FMNMX.FTZ R42, R83, R42, !PT ;  /* 0x0000002a532a7209 */ /* 0x000fe20007810000 */
[----:B------:R-:W-:Y:S01]  /*a6e0*/  FMUL.FTZ R34, R34, UR4 ;  /* 0x0000000422227c20 */ /* 0x000fe20008410000 */
[----:B------:R-:W-:Y:S01]  /*a6f0*/  ISETP.GT.AND P3, PT, R72, 0x19, PT ;  /* 0x000000194800780c */ /* 0x000fe20003f64270 */
[----:B------:R-:W2:Y:S01]  /*a700*/  MUFU.TANH R44, R44 ;  /* 0x0000002c002c7308 */ /* 0x000ea20000002400 */
[----:B------:R-:W-:Y:S01]  /*a710*/  FSEL R73, R75, -INF , P2 ;  /* 0xff8000004b497808 */ /* 0x000fe20001000000 */
[----:B------:R-:W-:Y:S01]  /*a720*/  FMUL.FTZ R48, R48, UR4 ;  /* 0x0000000430307c20 */ /* 0x000fe20008410000 */
[----:B------:R-:W-:Y:S01]  /*a730*/  FMNMX.FTZ R42, R81, R42, !PT ;  /* 0x0000002a512a7209 */ /* 0x000fe20007810000 */
[----:B------:R-:W-:Y:S01]  /*a740*/  FMUL.FTZ R49, R49, UR4 ;  /* 0x0000000431317c20 */ /* 0x000fe20008410000 */
[----:B------:R-:W-:-:S03]  /*a750*/  ISETP.GT.AND P2, PT, R72, 0x20, PT ;  /* 0x000000204800780c */ /* 0x000fc60003f44270 */
[----:B------:R3:W-:Y:S01]  /*a760*/  MUFU.TANH R29, R34 ;  /* 0x00000022001d7308 */ /* 0x0007e20000002400 */
[----:B------:R-:W-:Y:S01]  /*a770*/  FMNMX.FTZ R42, R73, R42, !PT ;  /* 0x0000002a492a7209 */ /* 0x000fe20007810000 */
[----:B------:R-:W-:-:S06]  /*a780*/  FMUL.FTZ R52, R52, UR4 ;  /* 0x0000000434347c20 */ /* 0x000fcc0008410000 */
[----:B------:R-:W4:Y:S01]  /*a790*/  MUFU.TANH R45, R45 ;  /* 0x0000002d002d7308 */ /* 0x000f220000002400 */
[----:B---3--:R-:W-:Y:S01]  /*a7a0*/  FMUL.FTZ R34, R43, UR4 ;  /* 0x000000042b227c20 */ /* 0x008fe20008410000 */
[----:B0-----:R-:W-:Y:S02]  /*a7b0*/  FSEL R43, R37, -INF , P3 ;  /* 0xff800000252b7808 */ /* 0x001fe40001800000 */
[C---:B------:R-:W-:Y:S02]  /*a7c0*/  ISETP.GT.AND P3, PT, R72.reuse, 0x21, PT ;  /* 0x000000214800780c */ /* 0x040fe40003f64270 */
[----:B------:R-:W-:Y:S02]  /*a7d0*/  FSEL R37, R39, -INF , P2 ;  /* 0xff80000027257808 */ /* 0x000fe40001000000 */
[----:B------:R-:W0:Y:S01]  /*a7e0*/  MUFU.TANH R48, R48 ;  /* 0x0000003000307308 */ /* 0x000e220000002400 */
[----:B------:R-:W-:Y:S01]  /*a7f0*/  FMNMX.FTZ R42, R43, R42, !PT ;  /* 0x0000002a2b2a7209 */ /* 0x000fe20007810000 */
[----:B------:R-:W-:Y:S01]  /*a800*/  FMUL.FTZ R53, R53, UR4 ;  /* 0x0000000435357c20 */ /* 0x000fe20008410000 */
[----:B------:R-:W-:-:S02]  /*a810*/  ISETP.GT.AND P2, PT, R72, 0x28, PT ;  /* 0x000000284800780c */ /* 0x000fc40003f44270 */
[----:B-1----:R-:W-:Y:S02]  /*a820*/  FSEL R35, R41, -INF , P3 ;  /* 0xff80000029237808 */ /* 0x002fe40001800000 */
[----:B------:R-:W-:Y:S01]  /*a830*/  FMNMX.FTZ R42, R37, R42, !PT ;  /* 0x0000002a252a7209 */ /* 0x000fe20007810000 */
[----:B------:R-:W1:Y:S01]  /*a840*/  MUFU.TANH R49, R49 ;  /* 0x0000003100317308 */ /* 0x000e620000002400 */
[----:B------:R-:W-:Y:S01]  /*a850*/  ISETP.GT.AND P3, PT, R72, 0x29, PT ;  /* 0x000000294800780c */ /* 0x000fe20003f64270 */
[----:B------:R-:W-:Y:S01]  /*a860*/  FMUL.FTZ R56, R56, UR4 ;  /* 0x0000000438387c20 */ /* 0x000fe20008410000 */
[----:B--2---:R-:W-:Y:S02]  /*a870*/  FSEL R33, R44, -INF , P2 ;  /* 0xff8000002c217808 */ /* 0x004fe40001000000 */
[----:B------:R-:W-:-:S03]  /*a880*/  FMNMX.FTZ R42, R35, R42, !PT ;  /* 0x0000002a232a7209 */ /* 0x000fc60007810000 */
[----:B------:R-:W2:Y:S01]  /*a890*/  MUFU.TANH R52, R52 ;  /* 0x0000003400347308 */ /* 0x000ea20000002400 */
[----:B------:R-:W-:Y:S02]  /*a8a0*/  ISETP.GT.AND P2, PT, R72, 0x30, PT ;  /* 0x000000304800780c */ /* 0x000fe40003f44270 */
[----:B----4-:R-:W-:Y:S02]  /*a8b0*/  FSEL R39, R45, -INF , P3 ;  /* 0xff8000002d277808 */ /* 0x010fe40001800000 */
[----:B------:R-:W-:-:S03]  /*a8c0*/  FMNMX.FTZ R42, R33, R42, !PT ;  /* 0x0000002a212a7209 */ /* 0x000fc60007810000 */
[----:B------:R-:W3:Y:S01]  /*a8d0*/  MUFU.TANH R53, R53 ;  /* 0x0000003500357308 */ /* 0x000ee20000002400 */
[----:B------:R-:W-:Y:S01]  /*a8e0*/  FMUL.FTZ R57, R57, UR4 ;  /* 0x0000000439397c20 */ /* 0x000fe20008410000 */
[----:B------:R-:W-:Y:S01]  /*a8f0*/  ISETP.GT.AND P3, PT, R72, 0x31, PT ;  /* 0x000000314800780c */ /* 0x000fe20003f64270 */
[----:B------:R-:W-:Y:S01]  /*a900*/  FMUL.FTZ R60, R60, UR4 ;  /* 0x000000043c3c7c20 */ /* 0x000fe20008410000 */
[----:B0-----:R-:W-:Y:S02]  /*a910*/  FSEL R41, R48, -INF , P2 ;  /* 0xff80000030297808 */ /* 0x001fe40001000000 */
[----:B------:R-:W-:Y:S02]  /*a920*/  FMNMX.FTZ R42, R39, R42, !PT ;  /* 0x0000002a272a7209 */ /* 0x000fe40007810000 */
[----:B------:R-:W0:Y:S01]  /*a930*/  MUFU.TANH R56, R56 ;  /* 0x0000003800387308 */ /* 0x000e220000002400 */
[----:B------:R-:W-:Y:S02]  /*a940*/  ISETP.GT.AND P2, PT, R72, 0x38, PT ;  /* 0x000000384800780c */ /* 0x000fe40003f44270 */
[----:B-1----:R-:W-:-:S02]  /*a950*/  FSEL R45, R49, -INF , P3 ;  /* 0xff800000312d7808 */ /* 0x002fc40001800000 */
[----:B------:R-:W-:-:S03]  /*a960*/  FMNMX.FTZ R42, R41, R42, !PT ;  /* 0x0000002a292a7209 */ /* 0x000fc60007810000 */
[----:B------:R0:W1:Y:S01]  /*a970*/  MUFU.TANH R74, R57 ;  /* 0x00000039004a7308 */ /* 0x0000620000002400 */
[----:B------:R-:W-:Y:S01]  /*a980*/  FMUL.FTZ R61, R61, UR4 ;  /* 0x000000043d3d7c20 */ /* 0x000fe20008410000 */
[----:B------:R-:W-:Y:S01]  /*a990*/  ISETP.GT.AND P3, PT, R72, 0x39, PT ;  /* 0x000000394800780c */ /* 0x000fe20003f64270 */
[----:B------:R-:W-:Y:S01]  /*a9a0*/  FMUL.FTZ R64, R64, UR4 ;  /* 0x0000000440407c20 */ /* 0x000fe20008410000 */
[----:B--2---:R-:W-:Y:S02]  /*a9b0*/  FSEL R49, R52, -INF , P2 ;  /* 0xff80000034317808 */ /* 0x004fe40001000000 */
[----:B------:R-:W-:Y:S02]  /*a9c0*/  FMNMX.FTZ R42, R45, R42, !PT ;  /* 0x0000002a2d2a7209 */ /* 0x000fe40007810000 */
[----:B------:R-:W2:Y:S01]  /*a9d0*/  MUFU.TANH R60, R60 ;  /* 0x0000003c003c7308 */ /* 0x000ea20000002400 */
[----:B------:R-:W-:Y:S02]  /*a9e0*/  ISETP.GT.AND P2, PT, R72, 0x40, PT ;  /* 0x000000404800780c */ /* 0x000fe40003f44270 */
[----:B---3--:R-:W-:-:S02]  /*a9f0*/  FSEL R53, R53, -INF , P3 ;  /* 0xff80000035357808 */ /* 0x008fc40001800000 */
[----:B------:R-:W-:-:S03]  /*aa00*/  FMNMX.FTZ R42, R49, R42, !PT ;  /* 0x0000002a312a7209 */ /* 0x000fc60007810000 */
[----:B------:R1:W3:Y:S01]  /*aa10*/  MUFU.TANH R75, R61 ;  /* 0x0000003d004b7308 */ /* 0x0002e20000002400 */
        /* <DEDUP_REMOVED lines=11> */
[----:B------:R-:W-:Y:S02]  /*aad0*/  ISETP.GT.AND P3, PT, R72, 0x49, PT ;  /* 0x000000494800780c */ /* 0x000fe40003f64270 */
[----:B------:R-:W-:-:S04]  /*aae0*/  FMNMX.FTZ R44, R61, R44, !PT ;  /* 0x0000002c3d2c7209 */ /* 0x000fc80007810000 */
[----:B------:R-:W4:Y:S01]  /*aaf0*/  MUFU.TANH R68, R68 ;  /* 0x0000004400447308 */ /* 0x000f220000002400 */
[----:B--2---:R-:W-:Y:S02]  /*ab00*/  FSEL R65, R60, -INF , P2 ;  /* 0xff8000003c417808 */ /* 0x004fe40001000000 */
[C---:B------:R-:W-:Y:S02]  /*ab10*/  ISETP.GT.AND P2, PT, R72.reuse, 0x50, PT ;  /* 0x000000504800780c */ /* 0x040fe40003f44270 */
[----:B---3--:R-:W-:Y:S02]  /*ab20*/  FSEL R69, R75, -INF , P3 ;  /* 0xff8000004b457808 */ /* 0x008fe40001800000 */
[----:B------:R-:W-:Y:S01]  /*ab30*/  FMNMX.FTZ R44, R65, R44, !PT ;  /* 0x0000002c412c7209 */ /* 0x000fe20007810000 */
[----:B------:R2:W3:Y:S01]  /*ab40*/  MUFU.TANH R79, R42 ;  /* 0x0000002a004f7308 */ /* 0x0004e20000002400 */
[----:B------:R-:W-:Y:S02]  /*ab50*/  ISETP.GT.AND P3, PT, R72, 0x51, PT ;  /* 0x000000514800780c */ /* 0x000fe40003f64270 */
[----:B0-----:R-:W-:-:S02]  /*ab60*/  FSEL R75, R64, -INF , P2 ;  /* 0xff800000404b7808 */ /* 0x001fc40001000000 */
[----:B------:R-:W-:Y:S02]  /*ab70*/  FMNMX.FTZ R44, R69, R44, !PT ;  /* 0x0000002c452c7209 */ /* 0x000fe40007810000 */
[C---:B------:R-:W-:Y:S02]  /*ab80*/  ISETP.GT.AND P2, PT, R72.reuse, 0x58, PT ;  /* 0x000000584800780c */ /* 0x040fe40003f44270 */
[----:B-1----:R-:W-:Y:S02]  /*ab90*/  FSEL R77, R77, -INF , P3 ;  /* 0xff8000004d4d7808 */ /* 0x002fe40001800000 */
[----:B------:R-:W-:Y:S01]  /*aba0*/  FMNMX.FTZ R44, R75, R44, !PT ;  /* 0x0000002c4b2c7209 */ /* 0x000fe20007810000 */
[----:B--2---:R-:W-:Y:S01]  /*abb0*/  FMUL.FTZ R42, R47, UR4 ;  /* 0x000000042f2a7c20 */ /* 0x004fe20008410000 */
[----:B------:R-:W-:Y:S02]  /*abc0*/  ISETP.GT.AND P3, PT, R72, 0x59, PT ;  /* 0x000000594800780c */ /* 0x000fe40003f64270 */
[----:B----4-:R-:W-:-:S02]  /*abd0*/  FSEL R47, R68, -INF , P2 ;  /* 0xff800000442f7808 */ /* 0x010fc40001000000 */
[----:B------:R-:W-:Y:S02]  /*abe0*/  FMNMX.FTZ R44, R77, R44, !PT ;  /* 0x0000002c4d2c7209 */ /* 0x000fe40007810000 */
[----:B---3--:R-:W-:Y:S02]  /*abf0*/  FSEL R79, R79, -INF , P3 ;  /* 0xff8000004f4f7808 */ /* 0x008fe40001800000 */
[----:B------:R-:W-:Y:S01]  /*ac00*/  FMNMX.FTZ R44, R47, R44, !PT ;  /* 0x0000002c2f2c7209 */ /* 0x000fe20007810000 */
[----:B------:R-:W0:Y:S03]  /*ac10*/  SHFL.IDX PT, R36, R36, 0x1, 0x1c1f ;  /* 0x003c1f0024247f89 */ /* 0x000e2600000e0000 */
[----:B------:R-:W-:-:S05]  /*ac20*/  FMNMX.FTZ R44, R79, R44, !PT ;  /* 0x0000002c4f2c7209 */ /* 0x000fca0007810000 */
[----:B------:R-:W1:Y:S01]  /*ac30*/  SHFL.BFLY PT, R93, R44, 0x2, 0x1f ;  /* 0x0c401f002c5d7f89 */ /* 0x000e6200000e0000 */
[----:B------:R-:W-:Y:S08]  /*ac40*/  MUFU.TANH R24, R24 ;  /* 0x0000001800187308 */ /* 0x000ff00000002400 */
[----:B------:R-:W2:Y:S08]  /*ac50*/  MUFU.TANH R25, R25 ;  /* 0x0000001900197308 */ /* 0x000eb00000002400 */
[----:B------:R-:W3:Y:S01]  /*ac60*/  MUFU.TANH R27, R27 ;  /* 0x0000001b001b7308 */ /* 0x000ee20000002400 */
[----:B0-----:R-:W-:Y:S01]  /*ac70*/  VIADDMNMX R36, R36, R91, R40, PT ;  /* 0x0000005b24247246 */ /* 0x001fe20003800128 */
[----:B------:R-:W-:-:S06]  /*ac80*/  FMUL.FTZ R51, R51, UR4 ;  /* 0x0000000433337c20 */ /* 0x000fcc0008410000 */
[----:B------:R-:W0:Y:S01]  /*ac90*/  MUFU.TANH R26, R26 ;  /* 0x0000001a001a7308 */ /* 0x000e220000002400 */
[----:B-1----:R-:W-:Y:S02]  /*aca0*/  FMNMX.FTZ R93, R44, R93, !PT ;  /* 0x0000005d2c5d7209 */ /* 0x002fe40007810000 */
[C---:B------:R-:W-:Y:S02]  /*acb0*/  ISETP.GT.AND P2, PT, R36.reuse, RZ, PT ;  /* 0x000000ff2400720c */ /* 0x040fe40003f44270 */
[C---:B------:R-:W-:Y:S01]  /*acc0*/  ISETP.GT.AND P3, PT, R36.reuse, 0x1, PT ;  /* 0x000000012400780c */ /* 0x040fe20003f64270 */
[----:B------:R-:W-:Y:S01]  /*acd0*/  FMUL.FTZ R55, R55, UR4 ;  /* 0x0000000437377c20 */ /* 0x000fe20008410000 */
[----:B------:R-:W-:Y:S01]  /*ace0*/  ISETP.GT.AND P4, PT, R36, 0x8, PT ;  /* 0x000000082400780c */ /* 0x000fe20003f84270 */
[----:B------:R-:W1:Y:S01]  /*acf0*/  MUFU.TANH R28, R28 ;  /* 0x0000001c001c7308 */ /* 0x000e620000002400 */
[----:B--2---:R-:W-:Y:S01]  /*ad00*/  FSEL R25, R25, -INF , P3 ;  /* 0xff80000019197808 */ /* 0x004fe20001800000 */
[----:B------:R-:W-:-:S06]  /*ad10*/  FMUL.FTZ R59, R59, UR4 ;  /* 0x000000043b3b7c20 */ /* 0x000fcc0008410000 */
[----:B------:R2:W-:Y:S08]  /*ad20*/  MUFU.TANH R48, R42 ;  /* 0x0000002a00307308 */ /* 0x0005f00000002400 */
[----:B------:R4:W-:Y:S01]  /*ad30*/  MUFU.TANH R52, R51 ;  /* 0x0000003300347308 */ /* 0x0009e20000002400 */
[----:B--2---:R-:W2:Y:S01]  /*ad40*/  SHFL.BFLY PT, R42, R93, 0x1, 0x1f ;  /* 0x0c201f005d2a7f89 */ /* 0x004ea200000e0000 */
[----:B----4-:R-:W-:-:S06]  /*ad50*/  FSEL R51, R24, -INF , P2 ;  /* 0xff80000018337808 */ /* 0x010fcc0001000000 */
[----:B------:R-:W-:Y:S01]  /*ad60*/  MUFU.TANH R31, R31 ;  /* 0x0000001f001f7308 */ /* 0x000fe20000002400 */
[----:B------:R-:W-:Y:S02]  /*ad70*/  ISETP.GT.AND P2, PT, R36, 0x9, PT ;  /* 0x000000092400780c */ /* 0x000fe40003f44270 */
[----:B------:R-:W-:-:S05]  /*ad80*/  FMNMX.FTZ R40, R51, R25, !PT ;  /* 0x0000001933287209 */ /* 0x000fca0007810000 */
[----:B------:R3:W-:Y:S01]  /*ad90*/  MUFU.TANH R56, R55 ;  /* 0x0000003700387308 */ /* 0x0007e20000002400 */
[----:B------:R-:W-:Y:S01]  /*ada0*/  ISETP.GT.AND P3, PT, R36, 0x10, PT ;  /* 0x000000102400780c */ /* 0x000fe20003f64270 */
[----:B------:R-:W-:Y:S01]  /*adb0*/  FMUL.FTZ R63, R63, UR4 ;  /* 0x000000043f3f7c20 */ /* 0x000fe20008410000 */
[----:B---3--:R-:W-:-:S05]  /*adc0*/  FSEL R55, R27, -INF , P4 ;  /* 0xff8000001b377808 */ /* 0x008fca0002000000 */
[----:B------:R-:W3:Y:S01]  /*add0*/  MUFU.TANH R30, R30 ;  /* 0x0000001e001e7308 */ /* 0x000ee20000002400 */
[----:B------:R-:W-:-:S07]  /*ade0*/  FMNMX.FTZ R40, R55, R40, !PT ;  /* 0x0000002837287209 */ /* 0x000fce0007810000 */
[----:B------:R0:W-:Y:S01]  /*adf0*/  MUFU.TANH R44, R59 ;  /* 0x0000003b002c7308 */ /* 0x0001e20000002400 */
[----:B------:R-:W-:Y:S01]  /*ae00*/  FSEL R29, R29, -INF , P3 ;  /* 0xff8000001d1d7808 */ /* 0x000fe20001800000 */
[----:B------:R-:W-:Y:S01]  /*ae10*/  FMUL.FTZ R46, R46, UR4 ;  /* 0x000000042e2e7c20 */ /* 0x000fe20008410000 */
[----:B0-----:R-:W-:-:S05]  /*ae20*/  FSEL R59, R26, -INF , P2 ;  /* 0xff8000001a3b7808 */ /* 0x001fca0001000000 */
[----:B------:R-:W0:Y:S01]  /*ae30*/  MUFU.TANH R32, R32 ;  /* 0x0000002000207308 */ /* 0x000e220000002400 */
[C---:B------:R-:W-:Y:S02]  /*ae40*/  ISETP.GT.AND P2, PT, R36.reuse, 0x11, PT ;  /* 0x000000112400780c */ /* 0x040fe40003f44270 */
[----:B------:R-:W-:Y:S01]  /*ae50*/  FMNMX.FTZ R40, R59, R40, !PT ;  /* 0x000000283b287209 */ /* 0x000fe20007810000 */
[----:B------:R-:W-:Y:S01]  /*ae60*/  FMUL.FTZ R67, R67, UR4 ;  /* 0x0000000443437c20 */ /* 0x000fe20008410000 */
[----:B------:R-:W-:Y:S02]  /*ae70*/  ISETP.GT.AND P3, PT, R36, 0x18, PT ;  /* 0x000000182400780c */ /* 0x000fe40003f64270 */
[----:B------:R-:W-:Y:S01]  /*ae80*/  FMNMX.FTZ R40, R29, R40, !PT ;  /* 0x000000281d287209 */ /* 0x000fe20007810000 */
[----:B------:R-:W4:Y:S01]  /*ae90*/  MUFU.TANH R34, R34 ;  /* 0x0000002200227308 */ /* 0x000f220000002400 */
[----:B------:R-:W-:Y:S01]  /*aea0*/  FMUL.FTZ R50, R50, UR4 ;  /* 0x0000000432327c20 */ /* 0x000fe20008410000 */
[----:B------:R-:W-:-:S06]  /*aeb0*/  FMUL.FTZ R54, R54, UR4 ;  /* 0x0000000436367c20 */ /* 0x000fcc0008410000 */
[----:B------:R1:W-:Y:S01]  /*aec0*/  MUFU.TANH R103, R63 ;  /* 0x0000003f00677308 */ /* 0x0003e20000002400 */
[----:B------:R-:W-:Y:S01]  /*aed0*/  FMUL.FTZ R58, R58, UR4 ;  /* 0x000000043a3a7c20 */ /* 0x000fe20008410000 */
[----:B------:R-:W-:Y:S01]  /*aee0*/  FMUL.FTZ R62, R62, UR4 ;  /* 0x000000043e3e7c20 */ /* 0x000fe20008410000 */
[----:B------:R-:W-:Y:S01]  /*aef0*/  FMUL.FTZ R66, R66, UR4 ;  /* 0x0000000442427c20 */ /* 0x000fe20008410000 */
[----:B------:R-:W-:Y:S01]  /*af00*/  FMUL.FTZ R70, R70, UR4 ;  /* 0x0000000446467c20 */ /* 0x000fe20008410000 */
[----:B-1----:R-:W-:-:S03]  /*af10*/  FSEL R63, R28, -INF , P2 ;  /* 0xff8000001c3f7808 */ /* 0x002fc60001000000 */
[----:B------:R-:W1:Y:S01]  /*af20*/  MUFU.TANH R46, R46 ;  /* 0x0000002e002e7308 */ /* 0x000e620000002400 */
[----:B------:R-:W-:Y:S01]  /*af30*/  ISETP.GT.AND P2, PT, R36, 0x19, PT ;  /* 0x000000192400780c */ /* 0x000fe20003f44270 */
[----:B------:R-:W-:Y:S01]  /*af40*/  FMUL.FTZ R71, R71, UR4 ;  /* 0x0000000447477c20 */ /* 0x000fe20008410000 */
[----:B------:R-:W-:Y:S01]  /*af50*/  FMNMX.FTZ R40, R63, R40, !PT ;  /* 0x000000283f287209 */ /* 0x000fe20007810000 */
[----:B------:R-:W-:-:S04]  /*af60*/  ULDC UR4, c[0x0][0xa80] ;  /* 0x0002a00000047ab9 */ /* 0x000fc80000000800 */
[----:B------:R5:W-:Y:S01]  /*af70*/  MUFU.TANH R107, R67 ;  /* 0x00000043006b7308 */ /* 0x000be20000002400 */
[----:B--2---:R-:W-:Y:S01]  /*af80*/  FMNMX.FTZ R177, R93, R42, !PT ;  /* 0x0000002a5db17209 */ /* 0x004fe20007810000 */
[----:B------:R-:W2:Y:S01]  /*af90*/  S2R R78, SR_TID.X ;  /* 0x00000000004e7919 */ /* 0x000ea20000002100 */
[----:B------:R-:W-:Y:S01]  /*afa0*/  MOV R176, UR4 ;  /* 0x0000000400b07c02 */ /* 0x000fe20008000f00 */
[----:B------:R-:W2:Y:S01]  /*afb0*/  @P5 LDC R28, c[0x0][0x450] ;  /* 0x00011400ff1c5b82 */ /* 0x000ea20000000800 */
[----:B---3--:R-:W-:Y:S02]  /*afc0*/  FSEL R95, R30, -INF , P2 ;  /* 0xff8000001e5f7808 */ /* 0x008fe40001000000 */
[----:B-----5:R-:W-:Y:S02]  /*afd0*/  FSEL R67, R31, -INF , P3 ;  /* 0xff8000001f437808 */ /* 0x020fe40001800000 */
[C---:B------:R-:W-:Y:S02]  /*afe0*/  ISETP.GT.AND P3, PT, R36.reuse, 0x20, PT ;  /* 0x000000202400780c */ /* 0x040fe40003f64270 */
[----:B------:R-:W-:Y:S01]  /*aff0*/  FMNMX.FTZ R40, R67, R40, !PT ;  /* 0x0000002843287209 */ /* 0x000fe20007810000 */
[----:B------:R-:W3:Y:S01]  /*b000*/  MUFU.TANH R50, R50 ;  /* 0x0000003200327308 */ /* 0x000ee20000002400 */
[----:B------:R-:W-:Y:S01]  /*b010*/  ISETP.GT.AND P2, PT, R36, 0x21, PT ;  /* 0x000000212400780c */ /* 0x000fe20003f44270 */
[----:B------:R-:W-:Y:S01]  /*b020*/  FMUL.FTZ R24, R177, R176 ;  /* 0x000000b0b1187220 */ /* 0x000fe20000410000 */
[----:B0-----:R-:W-:-:S02]  /*b030*/  FSEL R97, R32, -INF , P3 ;  /* 0xff80000020617808 */ /* 0x001fc40001800000 */
[----:B------:R-:W-:Y:S02]  /*b040*/  FMNMX.FTZ R40, R95, R40, !PT ;  /* 0x000000285f287209 */ /* 0x000fe40007810000 */
[----:B------:R-:W-:Y:S02]  /*b050*/  FSETP.NEU.FTZ.AND P4, PT, R177, -INF , PT ;  /* 0xff800000b100780b */ /* 0x000fe40003f9d000 */
[----:B------:R-:W-:Y:S02]  /*b060*/  ISETP.GT.AND P3, PT, R36, 0x28, PT ;  /* 0x000000282400780c */ /* 0x000fe40003f64270 */
[----:B----4-:R-:W-:Y:S02]  /*b070*/  FSEL R99, R34, -INF , P2 ;  /* 0xff80000022637808 */ /* 0x010fe40001000000 */
[----:B------:R-:W-:Y:S01]  /*b080*/  FMNMX.FTZ R40, R97, R40, !PT ;  /* 0x0000002861287209 */ /* 0x000fe20007810000 */
[----:B------:R-:W0:Y:S01]  /*b090*/  MUFU.TANH R54, R54 ;  /* 0x0000003600367308 */ /* 0x000e220000002400 */
[----:B------:R-:W-:-:S02]  /*b0a0*/  FSEL R24, R24, RZ, P4 ;  /* 0x000000ff18187208 */ /* 0x000fc40002000000 */
[----:B------:R-:W-:Y:S02]  /*b0b0*/  ISETP.GT.AND P2, PT, R36, 0x29, PT ;  /* 0x000000292400780c */ /* 0x000fe40003f44270 */
[----:B-1----:R-:W-:Y:S02]  /*b0c0*/  FSEL R101, R46, -INF , P3 ;  /* 0xff8000002e657808 */ /* 0x002fe40001800000 */
[----:B------:R-:W-:Y:S01]  /*b0d0*/  FMNMX.FTZ R40, R99, R40, !PT ;  /* 0x0000002863287209 */ /* 0x000fe20007810000 */
[--C-:B------:R-:W-:Y:S01]  /*b0e0*/  FFMA.FTZ R154, R87, R176, -R24.reuse ;  /* 0x000000b0579a7223 */ /* 0x100fe20000010818 */
[----:B------:R-:W-:Y:S02]  /*b0f0*/  ISETP.GT.AND P3, PT, R36, 0x30, PT ;  /* 0x000000302400780c */ /* 0x000fe40003f64270 */
[----:B------:R-:W-:Y:S02]  /*b100*/  FSEL R87, R48, -INF , P2 ;  /* 0xff80000030577808 */ /* 0x000fe40001000000 */
[----:B------:R-:W-:Y:S01]  /*b110*/  FMNMX.FTZ R40, R101, R40, !PT ;  /* 0x0000002865287209 */ /* 0x000fe20007810000 */
[----:B------:R-:W1:Y:S01]  /*b120*/  MUFU.TANH R58, R58 ;  /* 0x0000003a003a7308 */ /* 0x000e620000002400 */
[----:B------:R-:W-:Y:S01]  /*b130*/  FFMA.FTZ R31, R85, R176, -R24 ;  /* 0x000000b0551f7223 */ /* 0x000fe20000010818 */
[----:B------:R-:W-:-:S02]  /*b140*/  ISETP.GT.AND P2, PT, R36, 0x31, PT ;  /* 0x000000312400780c */ /* 0x000fc40003f44270 */
[----:B---3--:R-:W-:Y:S02]  /*b150*/  FSEL R85, R50, -INF , P3 ;  /* 0xff80000032557808 */ /* 0x008fe40001800000 */
[----:B------:R-:W-:Y:S01]  /*b160*/  FMNMX.FTZ R40, R87, R40, !PT ;  /* 0x0000002857287209 */ /* 0x000fe20007810000 */
[--C-:B------:R-:W-:Y:S01]  /*b170*/  FFMA.FTZ R156, R83, R176, -R24.reuse ;  /* 0x000000b0539c7223 */ /* 0x100fe20000010818 */
[----:B------:R-:W-:Y:S02]  /*b180*/  ISETP.GT.AND P3, PT, R36, 0x38, PT ;  /* 0x000000382400780c */ /* 0x000fe40003f64270 */
[----:B------:R-:W-:Y:S02]  /*b190*/  FSEL R83, R52, -INF , P2 ;  /* 0xff80000034537808 */ /* 0x000fe40001000000 */
[----:B------:R-:W-:Y:S01]  /*b1a0*/  FMNMX.FTZ R40, R85, R40, !PT ;  /* 0x0000002855287209 */ /* 0x000fe20007810000 */
[----:B------:R-:W3:Y:S01]  /*b1b0*/  MUFU.TANH R62, R62 ;  /* 0x0000003e003e7308 */ /* 0x000ee20000002400 */
[----:B------:R-:W-:Y:S01]  /*b1c0*/  FFMA.FTZ R27, R89, R176, -R24 ;  /* 0x000000b0591b7223 */ /* 0x000fe20000010818 */
[----:B------:R-:W-:-:S02]  /*b1d0*/  ISETP.GT.AND P2, PT, R36, 0x39, PT ;  /* 0x000000392400780c */ /* 0x000fc40003f44270 */
[----:B0-----:R-:W-:Y:S02]  /*b1e0*/  FSEL R89, R54, -INF , P3 ;  /* 0xff80000036597808 */ /* 0x001fe40001800000 */
[----:B------:R-:W-:Y:S02]  /*b1f0*/  FMNMX.FTZ R40, R83, R40, !PT ;  /* 0x0000002853287209 */ /* 0x000fe40007810000 */
[----:B------:R0:W-:Y:S01]  /*b200*/  MUFU.TANH R111, R71 ;  /* 0x00000047006f7308 */ /* 0x0001e20000002400 */
[----:B------:R-:W-:Y:S02]  /*b210*/  ISETP.GT.AND P3, PT, R36, 0x40, PT ;  /* 0x000000402400780c */ /* 0x000fe40003f64270 */
[----:B------:R-:W-:Y:S01]  /*b220*/  FMNMX.FTZ R40, R89, R40, !PT ;  /* 0x0000002859287209 */ /* 0x000fe20007810000 */
[----:B0-----:R-:W-:Y:S01]  /*b230*/  FFMA.FTZ R71, R81, R176, -R24 ;  /* 0x000000b051477223 */ /* 0x001fe20000010818 */
[----:B------:R-:W-:-:S03]  /*b240*/  FSEL R81, R56, -INF , P2 ;  /* 0xff80000038517808 */ /* 0x000fc60001000000 */
[----:B------:R-:W0:Y:S01]  /*b250*/  MUFU.TANH R66, R66 ;  /* 0x0000004200427308 */ /* 0x000e220000002400 */
[----:B------:R-:W-:Y:S02]  /*b260*/  ISETP.GT.AND P2, PT, R36, 0x41, PT ;  /* 0x000000412400780c */ /* 0x000fe40003f44270 */
[----:B-1----:R-:W-:Y:S02]  /*b270*/  FSEL R91, R58, -INF , P3 ;  /* 0xff8000003a5b7808 */ /* 0x002fe40001800000 */
[----:B------:R-:W-:Y:S01]  /*b280*/  FMNMX.FTZ R40, R81, R40, !PT ;  /* 0x0000002851287209 */ /* 0x000fe20007810000 */
[----:B------:R-:W-:Y:S01]  /*b290*/  FFMA.FTZ R158, R73, R176, -R24 ;  /* 0x000000b0499e7223 */ /* 0x000fe20000010818 */
[----:B------:R-:W-:Y:S02]  /*b2a0*/  ISETP.GT.AND P3, PT, R36, 0x48, PT ;  /* 0x000000482400780c */ /* 0x000fe40003f64270 */
[----:B------:R-:W-:Y:S02]  /*b2b0*/  FSEL R73, R44, -INF , P2 ;  /* 0xff8000002c497808 */ /* 0x000fe40001000000 */
[----:B------:R-:W-:Y:S01]  /*b2c0*/  FMNMX.FTZ R40, R91, R40, !PT ;  /* 0x000000285b287209 */ /* 0x000fe20007810000 */
[----:B------:R-:W1:Y:S01]  /*b2d0*/  MUFU.TANH R70, R70 ;  /* 0x0000004600467308 */ /* 0x000e620000002400 */
[----:B------:R-:W-:-:S02]  /*b2e0*/  ISETP.GT.AND P2, PT, R36, 0x49, PT ;  /* 0x000000492400780c */ /* 0x000fc40003f44270 */
[----:B---3--:R-:W-:Y:S02]  /*b2f0*/  FSEL R93, R62, -INF , P3 ;  /* 0xff8000003e5d7808 */ /* 0x008fe40001800000 */
[----:B------:R-:W-:Y:S02]  /*b300*/  FMNMX.FTZ R40, R73, R40, !PT ;  /* 0x0000002849287209 */ /* 0x000fe40007810000 */
[C---:B------:R-:W-:Y:S02]  /*b310*/  ISETP.GT.AND P3, PT, R36.reuse, 0x50, PT ;  /* 0x000000502400780c */ /* 0x040fe40003f64270 */
[----:B------:R-:W-:Y:S02]  /*b320*/  FSEL R103, R103, -INF , P2 ;  /* 0xff80000067677808 */ /* 0x000fe40001000000 */
[----:B------:R-:W-:Y:S02]  /*b330*/  FMNMX.FTZ R40, R93, R40, !PT ;  /* 0x000000285d287209 */ /* 0x000fe40007810000 */
[----:B------:R-:W-:-:S02]  /*b340*/  ISETP.GT.AND P2, PT, R36, 0x51, PT ;  /* 0x000000512400780c */ /* 0x000fc40003f44270 */
[----:B0-----:R-:W-:Y:S02]  /*b350*/  FSEL R105, R66, -INF , P3 ;  /* 0xff80000042697808 */ /* 0x001fe40001800000 */
[----:B------:R-:W-:Y:S02]  /*b360*/  FMNMX.FTZ R40, R103, R40, !PT ;  /* 0x0000002867287209 */ /* 0x000fe40007810000 */
[C---:B------:R-:W-:Y:S02]  /*b370*/  ISETP.GT.AND P3, PT, R36.reuse, 0x58, PT ;  /* 0x000000582400780c */ /* 0x040fe40003f64270 */
[----:B------:R-:W-:Y:S02]  /*b380*/  FSEL R107, R107, -INF , P2 ;  /* 0xff8000006b6b7808 */ /* 0x000fe40001000000 */
[----:B------:R-:W-:Y:S02]  /*b390*/  FMNMX.FTZ R40, R105, R40, !PT ;  /* 0x0000002869287209 */ /* 0x000fe40007810000 */
[----:B------:R-:W-:-:S02]  /*b3a0*/  ISETP.GT.AND P2, PT, R36, 0x59, PT ;  /* 0x000000592400780c */ /* 0x000fc40003f44270 */
[----:B-1----:R-:W-:Y:S02]  /*b3b0*/  FSEL R109, R70, -INF , P3 ;  /* 0xff800000466d7808 */ /* 0x002fe40001800000 */
[----:B------:R-:W-:Y:S02]  /*b3c0*/  FMNMX.FTZ R40, R107, R40, !PT ;  /* 0x000000286b287209 */ /* 0x000fe40007810000 */
[----:B------:R-:W-:Y:S02]  /*b3d0*/  FSEL R111, R111, -INF , P2 ;  /* 0xff8000006f6f7808 */ /* 0x000fe40001000000 */
[----:B------:R-:W-:-:S04]  /*b3e0*/  FMNMX.FTZ R40, R109, R40, !PT ;  /* 0x000000286d287209 */ /* 0x000fc80007810000 */
[----:B------:R-:W-:Y:S01]  /*b3f0*/  FMNMX.FTZ R40, R111, R40, !PT ;  /* 0x000000286f287209 */ /* 0x000fe20007810000 */
[----:B------:R-:W-:-:S04]  /*b400*/  FFMA.FTZ R162, R33, R176, -R24 ;  /* 0x000000b021a27223 */ /* 0x000fc80000010818 */
[----:B------:R-:W0:Y:S02]  /*b410*/  SHFL.BFLY PT, R33, R40, 0x2, 0x1f ;  /* 0x0c401f0028217f89 */ /* 0x000e2400000e0000 */
[----:B0-----:R-:W-:-:S05]  /*b420*/  FMNMX.FTZ R33, R40, R33, !PT ;  /* 0x0000002128217209 */ /* 0x001fca0007810000 */
[----:B------:R-:W0:Y:S02]  /*b430*/  SHFL.BFLY PT, R178, R33, 0x1, 0x1f ;  /* 0x0c201f0021b27f89 */ /* 0x000e2400000e0000 */
[----:B0-----:R-:W-:-:S04]  /*b440*/  FMNMX.FTZ R178, R33, R178, !PT ;  /* 0x000000b221b27209 */ /* 0x001fc80007810000 */
[C---:B------:R-:W-:Y:S01]  /*b450*/  FSETP.NEU.FTZ.AND P2, PT, R178.reuse, -INF , PT ;  /* 0xff800000b200780b */ /* 0x040fe20003f5d000 */
[----:B------:R-:W-:-:S05]  /*b460*/  FMUL.FTZ R26, R178, R176 ;  /* 0x000000b0b21a7220 */ /* 0x000fca0000410000 */
[----:B------:R-:W-:-:S05]  /*b470*/  FSEL R26, R26, RZ, P2 ;  /* 0x000000ff1a1a7208 */ /* 0x000fca0001000000 */
[----:B------:R-:W-:-:S04]  /*b480*/  FFMA.FTZ R25, R25, R176, -R26 ;  /* 0x000000b019197223 */ /* 0x000fc8000001081a */
[----:B------:R0:W-:Y:S01]  /*b490*/  MUFU.EX2 R30, R25 ;  /* 0x00000019001e7308 */ /* 0x0001e20000000800 */
[-C--:B------:R-:W-:Y:S01]  /*b4a0*/  FFMA.FTZ R152, R38, R176.reuse, -R24 ;  /* 0x000000b026987223 */ /* 0x080fe20000010818 */
[----:B0-----:R-:W0:Y:S01]  /*b4b0*/  @P5 LDC R25, c[0x0][0x44c] ;  /* 0x00011300ff195b82 */ /* 0x001e220000000800 */
[----:B------:R-:W-:-:S05]  /*b4c0*/  FFMA.FTZ R153, R51, R176, -R26 ;  /* 0x000000b033997223 */ /* 0x000fca000001081a */
[----:B------:R-:W-:Y:S01]  /*b4d0*/  MUFU.EX2 R152, R152 ;  /* 0x0000009800987308 */ /* 0x000fe20000000800 */
[----:B------:R-:W-:-:S07]  /*b4e0*/  FFMA.FTZ R55, R55, R176, -R26 ;  /* 0x000000b037377223 */ /* 0x000fce000001081a */
[----:B------:R-:W1:Y:S01]  /*b4f0*/  MUFU.EX2 R27, R27 ;  /* 0x0000001b001b7308 */ /* 0x000e620000000800 */
[-C--:B------:R-:W-:Y:S01]  /*b500*/  FFMA.FTZ R160, R37, R176.reuse, -R24 ;  /* 0x000000b025a07223 */ /* 0x080fe20000010818 */
[-C--:B------:R-:W-:Y:S01]  /*b510*/  FFMA.FTZ R59, R59, R176.reuse, -R26 ;  /* 0x000000b03b3b7223 */ /* 0x080fe2000001081a */
[----:B------:R-:W-:-:S05]  /*b520*/  FFMA.FTZ R37, R39, R176, -R24 ;  /* 0x000000b027257223 */ /* 0x000fca0000010818 */
[----:B------:R-:W3:Y:S01]  /*b530*/  MUFU.EX2 R153, R153 ;  /* 0x0000009900997308 */ /* 0x000ee20000000800 */
[-CC-:B------:R-:W-:Y:S01]  /*b540*/  FFMA.FTZ R164, R41, R176.reuse, -R24.reuse ;  /* 0x000000b029a47223 */ /* 0x180fe20000010818 */
[-CC-:B------:R-:W-:Y:S01]  /*b550*/  FFMA.FTZ R39, R45, R176.reuse, -R24.reuse ;  /* 0x000000b02d277223 */ /* 0x180fe20000010818 */
[----:B------:R-:W-:-:S05]  /*b560*/  FFMA.FTZ R166, R49, R176, -R24 ;  /* 0x000000b031a67223 */ /* 0x000fca0000010818 */
[----:B------:R-:W4:Y:S01]  /*b570*/  MUFU.EX2 R154, R154 ;  /* 0x0000009a009a7308 */ /* 0x000f220000000800 */
        /* <DEDUP_REMOVED lines=11> */
[-C--:B------:R-:W-:Y:S02]  /*b630*/  FFMA.FTZ R47, R79, R176.reuse, -R24 ;  /* 0x000000b04f2f7223 */ /* 0x080fe40000010818 */
[----:B------:R-:W5:Y:S01]  /*b640*/  MUFU.EX2 R31, R31 ;  /* 0x0000001f001f7308 */ /* 0x000f620000000800 */
[----:B--2---:R-:W-:Y:S01]  /*b650*/  SHF.R.U32.HI R78, RZ, 0x7, R78 ;  /* 0x00000007ff4e7819 */ /* 0x004fe2000001164e */
[----:B------:R-:W-:Y:S01]  /*b660*/  FFMA.FTZ R29, R29, R176, -R26 ;  /* 0x000000b01d1d7223 */ /* 0x000fe2000001081a */
[----:B------:R-:W-:Y:S01]  /*b670*/  LOP3.LUT R32, R3, 0x3000000, RZ, 0xfc, !PT ;  /* 0x0300000003207812 */ /* 0x000fe200078efcff */
[----:B------:R-:W-:-:S02]  /*b680*/  @!P0 VIADD R24, R180, 0x32440 ;  /* 0x00032440b4188836 */ /* 0x000fc40000000000 */
[----:B0-----:R-:W-:Y:S02]  /*b690*/  @P5 IMAD.HI.U32 R3, R76, R25, RZ ;  /* 0x000000194c035227 */ /* 0x001fe400078e00ff */
[----:B------:R-:W0:Y:S01]  /*b6a0*/  MUFU.EX2 R34, R59 ;  /* 0x0000003b00227308 */ /* 0x000e220000000800 */
[----:B------:R-:W-:Y:S01]  /*b6b0*/  IADD3 R179, -R78, 0xb, RZ ;  /* 0x0000000b4eb37810 */ /* 0x000fe20007ffe1ff */
[----:B------:R-:W-:Y:S01]  /*b6c0*/  FFMA.FTZ R63, R63, R176, -R26 ;  /* 0x000000b03f3f7223 */ /* 0x000fe2000001081a */
[----:B------:R-:W-:Y:S01]  /*b6d0*/  IMAD.MOV.U32 R181, RZ, RZ, R76 ;  /* 0x000000ffffb57224 */ /* 0x000fe200078e004c */
[----:B------:R-:W-:-:S04]  /*b6e0*/  @!P0 PRMT R24, RZ, 0x654, R24 ;  /* 0x00000654ff188816 */ /* 0x000fc80000000018 */
[----:B------:R-:W2:Y:S01]  /*b6f0*/  MUFU.EX2 R156, R156 ;  /* 0x0000009c009c7308 */ /* 0x000ea20000000800 */
[----:B------:R-:W-:Y:S01]  /*b700*/  @P5 SHF.R.U32.HI R181, RZ, R28, R3 ;  /* 0x0000001cffb55219 */ /* 0x000fe20000011603 */
[-CC-:B------:R-:W-:Y:S01]  /*b710*/  FFMA.FTZ R67, R67, R176.reuse, -R26.reuse ;  /* 0x000000b043437223 */ /* 0x180fe2000001081a */
[----:B-1----:R-:W-:Y:S01]  /*b720*/  FADD.FTZ R3, R152, R27 ;  /* 0x0000001b98037221 */ /* 0x002fe20000010000 */
[-CC-:B------:R-:W-:Y:S01]  /*b730*/  FFMA.FTZ R95, R95, R176.reuse, -R26.reuse ;  /* 0x000000b05f5f7223 */ /* 0x180fe2000001081a */
[----:B------:R-:W-:-:S03]  /*b740*/  FFMA.FTZ R161, R97, R176, -R26 ;  /* 0x000000b061a17223 */ /* 0x000fc6000001081a */
[----:B------:R-:W-:Y:S01]  /*b750*/  MUFU.EX2 R71, R71 ;  /* 0x0000004700477308 */ /* 0x000fe20000000800 */
[-CC-:B------:R-:W-:Y:S01]  /*b760*/  FFMA.FTZ R99, R99, R176.reuse, -R26.reuse ;  /* 0x000000b063637223 */ /* 0x180fe2000001081a */
[-CC-:B------:R-:W-:Y:S01]  /*b770*/  FFMA.FTZ R101, R101, R176.reuse, -R26.reuse ;  /* 0x000000b065657223 */ /* 0x180fe2000001081a */
[----:B------:R1:W-:Y:S06]  /*b780*/  BAR.ARV R179, 0x100 ;  /* 0x000400b30000751d */ /* 0x0003ec0000002000 */
        /* <DEDUP_REMOVED lines=14> */
[----:B------:R-:W-:Y:S01]  /*b870*/  FFMA.FTZ R111, R111, R176, -R26 ;  /* 0x000000b06f6f7223 */ /* 0x000fe2000001081a */
[----:B------:R-:W-:Y:S01]  /*b880*/  IMAD.MOV.U32 R25, RZ, RZ, 0x40000040 ;  /* 0x40000040ff197424 */ /* 0x000fe200078e00ff */
[----:B------:R-:W1:Y:S01]  /*b890*/  MUFU.EX2 R158, R158 ;  /* 0x0000009e009e7308 */ /* 0x000e620000000800 */
[----:B------:R0:W-:Y:S01]  /*b8a0*/  @!P0 SYNCS.ARRIVE.TRANS64.RED.A1T0 RZ, [R24+URZ], RZ ;  /* 0x000000ff18ff89a7 */ /* 0x0001e2000810043f */
[----:B---3--:R-:W-:Y:S01]  /*b8b0*/  FADD.FTZ R26, R153, R30 ;  /* 0x0000001e991a7221 */ /* 0x008fe20000010000 */
[----:B----4-:R-:W-:Y:S01]  /*b8c0*/  FADD.FTZ R44, R154, R3 ;  /* 0x000000039a2c7221 */ /* 0x010fe20000010000 */
[----:B------:R3:W-:Y:S01]  /*b8d0*/  STL [R1+0x40], R32 ;  /* 0x0000402001007387 */ /* 0x0007e20000100800 */
[----:B------:R-:W-:Y:S01]  /*b8e0*/  R2UR UR7, R25 ;  /* 0x00000000190772ca */ /* 0x000fe200000e0000 */
[----:B-----5:R-:W-:Y:S01]  /*b8f0*/  FADD.FTZ R3, R55, R26 ;  /* 0x0000001a37037221 */ /* 0x020fe20000010000 */
[----:B0-----:R-:W-:Y:S01]  /*b900*/  IMAD R24, R2, 0xc00, R32 ;  /* 0x00000c0002187824 */ /* 0x001fe200078e0220 */
[----:B------:R-:W0:Y:S01]  /*b910*/  MUFU.EX2 R67, R67 ;  /* 0x0000004300437308 */ /* 0x000e220000000800 */
[----:B------:R-:W-:Y:S01]  /*b920*/  FADD.FTZ R25, R31, R44 ;  /* 0x0000002c1f197221 */ /* 0x000fe20000010000 */
[----:B------:R4:W-:Y:S01]  /*b930*/  BAR.SYNC.DEFER_BLOCKING R0, 0x100 ;  /* 0x000400000000751d */ /* 0x0009e20000010000 */
[----:B---3--:R-:W-:-:S05]  /*b940*/  VIADD R32, R24, 0x80 ;  /* 0x0000008018207836 */ /* 0x008fca0000000000 */
[----:B------:R-:W3:Y:S01]  /*b950*/  MUFU.EX2 R43, R43 ;  /* 0x0000002b002b7308 */ /* 0x000ee20000000800 */
[----:B------:R-:W-:Y:S01]  /*b960*/  FADD.FTZ R44, R34, R3 ;  /* 0x00000003222c7221 */ /* 0x000fe20000010000 */
[----:B--2---:R-:W-:Y:S01]  /*b970*/  FADD.FTZ R46, R156, R25 ;  /* 0x000000199c2e7221 */ /* 0x004fe20000010000 */
[----:B------:R-:W-:Y:S01]  /*b980*/  R2UR UR10, R32 ;  /* 0x00000000200a72ca */ /* 0x000fe200000e0000 */
[----:B------:R-:W-:-:S04]  /*b990*/  VIADD R32, R24, 0x180 ;  /* 0x0000018018207836 */ /* 0x000fc80000000000 */
[----:B------:R-:W2:Y:S01]  /*b9a0*/  MUFU.EX2 R38, R95 ;  /* 0x0000005f00267308 */ /* 0x000ea20000000800 */
[----:B-1----:R-:W-:Y:S01]  /*b9b0*/  FADD.FTZ R3, R157, R44 ;  /* 0x0000002c9d037221 */ /* 0x002fe20000010000 */
[----:B------:R-:W-:Y:S02]  /*b9c0*/  VIADD R28, R24, 0x100 ;  /* 0x00000100181c7836 */ /* 0x000fe40000000000 */
[----:B------:R-:W-:-:S04]  /*b9d0*/  FADD.FTZ R25, R71, R46 ;  /* 0x0000002e47197221 */ /* 0x000fc80000010000 */
[----:B------:R-:W1:Y:S01]  /*b9e0*/  MUFU.EX2 R160, R160 ;  /* 0x000000a000a07308 */ /* 0x000e620000000800 */
[----:B------:R-:W-:Y:S01]  /*b9f0*/  FADD.FTZ R44, R36, R3 ;  /* 0x00000003242c7221 */ /* 0x000fe20000010000 */
[----:B------:R-:W-:-:S06]  /*ba00*/  R2UR UR18, R32 ;  /* 0x00000000201272ca */ /* 0x000fcc00000e0000 */
[----:B------:R-:W5:Y:S01]  /*ba10*/  MUFU.EX2 R161, R161 ;  /* 0x000000a100a17308 */ /* 0x000f620000000800 */
[----:B------:R-:W-:Y:S01]  /*ba20*/  FADD.FTZ R32, R158, R25 ;  /* 0x000000199e207221 */ /* 0x000fe20000010000 */
[----:B------:R-:W-:Y:S01]  /*ba30*/  R2UR UR14, R28 ;  /* 0x000000001c0e72ca */ /* 0x000fe200000e0000 */
[----:B------:R-:W-:-:S05]  /*ba40*/  VIADD R28, R24, 0x200 ;  /* 0x00000200181c7836 */ /* 0x000fca0000000000 */
[----:B------:R-:W4:Y:S01]  /*ba50*/  MUFU.EX2 R35, R35 ;  /* 0x0000002300237308 */ /* 0x000f220000000800 */
[----:B0-----:R-:W-:Y:S01]  /*ba60*/  FADD.FTZ R3, R67, R44 ;  /* 0x0000002c43037221 */ /* 0x001fe20000010000 */
[----:B---3--:R-:W-:-:S06]  /*ba70*/  FADD.FTZ R25, R43, R32 ;  /* 0x000000202b197221 */ /* 0x008fcc0000010000 */
[----:B------:R-:W0:Y:S01]  /*ba80*/  MUFU.EX2 R40, R99 ;  /* 0x0000006300287308 */ /* 0x000e220000000800 */
[----:B--2---:R-:W-:Y:S01]  /*ba90*/  FADD.FTZ R44, R38, R3 ;  /* 0x00000003262c7221 */ /* 0x004fe20000010000 */
[----:B------:R-:W-:-:S06]  /*baa0*/  R2UR UR22, R28 ;  /* 0x000000001c1672ca */ /* 0x000fcc00000e0000 */
[----:B------:R-:W2:Y:S01]  /*bab0*/  MUFU.EX2 R162, R162 ;  /* 0x000000a200a27308 */ /* 0x000ea20000000800 */
[----:B------:R-:W-:Y:S01]  /*bac0*/  R2UR UR6, R24 ;  /* 0x00000000180672ca */ /* 0x000fe200000e0000 */
[----:B-1----:R-:W-:-:S06]  /*bad0*/  FADD.FTZ R28, R160, R25 ;  /* 0x00000019a01c7221 */ /* 0x002fcc0000010000 */
[----:B------:R-:W1:Y:S01]  /*bae0*/  MUFU.EX2 R101, R101 ;  /* 0x0000006500657308 */ /* 0x000e620000000800 */
[----:B------:R-:W-:Y:S01]  /*baf0*/  VIADD R24, R24, 0x280 ;  /* 0x0000028018187836 */ /* 0x000fe20000000000 */
[----:B------:R-:W-:-:S06]  /*bb00*/  MOV R25, 0x40000040 ;  /* 0x4000004000197802 */ /* 0x000fcc0000000f00 */
[----:B------:R-:W3:Y:S01]  /*bb10*/  MUFU.EX2 R37, R37 ;  /* 0x0000002500257308 */ /* 0x000ee20000000800 */
[----:B-----5:R-:W-:-:S07]  /*bb20*/  FADD.FTZ R3, R161, R44 ;  /* 0x0000002ca1037221 */ /* 0x020fce0000010000 */
[----:B------:R-:W5:Y:S01]  /*bb30*/  MUFU.EX2 R42, R87 ;  /* 0x00000057002a7308 */ /* 0x000f620000000800 */
[----:B------:R-:W-:Y:S01]  /*bb40*/  R2UR UR27, R25 ;  /* 0x00000000191b72ca */ /* 0x000fe200000e0000 */
[----:B----4-:R-:W-:Y:S01]  /*bb50*/  FADD.FTZ R25, R35, R28 ;  /* 0x0000001c23197221 */ /* 0x010fe20000010000 */
[----:B------:R-:W-:-:S05]  /*bb60*/  R2UR UR26, R24 ;  /* 0x00000000181a72ca */ /* 0x000fca00000e0000 */
[----:B------:R-:W4:Y:S01]  /*bb70*/  MUFU.EX2 R164, R164 ;  /* 0x000000a400a47308 */ /* 0x000f220000000800 */
[----:B0-----:R-:W-:-:S07]  /*bb80*/  FADD.FTZ R24, R40, R3 ;  /* 0x0000000328187221 */ /* 0x001fce0000010000 */
[----:B------:R-:W0:Y:S01]  /*bb90*/  MUFU.EX2 R85, R85 ;  /* 0x0000005500557308 */ /* 0x000e220000000800 */
[----:B--2---:R-:W-:Y:S01]  /*bba0*/  FADD.FTZ R28, R162, R25 ;  /* 0x00000019a21c7221 */ /* 0x004fe20000010000 */
[----:B-1----:R-:W-:-:S06]  /*bbb0*/  FADD.FTZ R3, R101, R24 ;  /* 0x0000001865037221 */ /* 0x002fcc0000010000 */
[----:B------:R-:W1:Y:S08]  /*bbc0*/  MUFU.EX2 R39, R39 ;  /* 0x0000002700277308 */ /* 0x000e700000000800 */
[----:B------:R-:W2:Y:S01]  /*bbd0*/  MUFU.EX2 R0, R83 ;  /* 0x0000005300007308 */ /* 0x000ea20000000800 */
[----:B---3--:R-:W-:Y:S01]  /*bbe0*/  FADD.FTZ R25, R37, R28 ;  /* 0x0000001c25197221 */ /* 0x008fe20000010000 */
[----:B-----5:R-:W-:-:S06]  /*bbf0*/  FADD.FTZ R28, R42, R3 ;  /* 0x000000032a1c7221 */ /* 0x020fcc0000010000 */
[----:B------:R-:W3:Y:S01]  /*bc00*/  MUFU.EX2 R166, R166 ;  /* 0x000000a600a67308 */ /* 0x000ee20000000800 */
[----:B------:R-:W-:-:S07]  /*bc10*/  F2FP.F16.F32.PACK_AB R153, R30, R153 ;  /* 0x000000991e99723e */ /* 0x000fce00000000ff */
[----:B------:R-:W5:Y:S01]  /*bc20*/  MUFU.EX2 R89, R89 ;  /* 0x0000005900597308 */ /* 0x000f620000000800 */
[----:B----4-:R-:W-:Y:S01]  /*bc30*/  FADD.FTZ R30, R164, R25 ;  /* 0x00000019a41e7221 */ /* 0x010fe20000010000 */
[----:B0-----:R-:W-:-:S06]  /*bc40*/  FADD.FTZ R3, R85, R28 ;  /* 0x0000001c55037221 */ /* 0x001fcc0000010000 */
[----:B------:R-:W0:Y:S08]  /*bc50*/  MUFU.EX2 R41, R41 ;  /* 0x0000002900297308 */ /* 0x000e300000000800 */
[----:B------:R-:W4:Y:S01]  /*bc60*/  MUFU.EX2 R26, R81 ;  /* 0x00000051001a7308 */ /* 0x000f220000000800 */
[----:B-1----:R-:W-:Y:S01]  /*bc70*/  FADD.FTZ R25, R39, R30 ;  /* 0x0000001e27197221 */ /* 0x002fe20000010000 */
[----:B--2---:R-:W-:-:S06]  /*bc80*/  FADD.FTZ R28, R0, R3 ;  /* 0x00000003001c7221 */ /* 0x004fcc0000010000 */
[----:B------:R-:W1:Y:S08]  /*bc90*/  MUFU.EX2 R168, R168 ;  /* 0x000000a800a87308 */ /* 0x000e700000000800 */
[----:B------:R-:W2:Y:S01]  /*bca0*/  MUFU.EX2 R91, R91 ;  /* 0x0000005b005b7308 */ /* 0x000ea20000000800 */
[----:B---3--:R-:W-:Y:S01]  /*bcb0*/  FADD.FTZ R30, R166, R25 ;  /* 0x00000019a61e7221 */ /* 0x008fe20000010000 */
[----:B-----5:R-:W-:-:S06]  /*bcc0*/  FADD.FTZ R3, R89, R28 ;  /* 0x0000001c59037221 */ /* 0x020fcc0000010000 */
[----:B------:R-:W3:Y:S08]  /*bcd0*/  MUFU.EX2 R45, R45 ;  /* 0x0000002d002d7308 */ /* 0x000ef00000000800 */
[----:B------:R-:W5:Y:S01]  /*bce0*/  MUFU.EX2 R32, R73 ;  /* 0x0000004900207308 */ /* 0x000f620000000800 */
[----:B0-----:R-:W-:Y:S01]  /*bcf0*/  FADD.FTZ R25, R41, R30 ;  /* 0x0000001e29197221 */ /* 0x001fe20000010000 */
[----:B----4-:R-:W-:-:S06]  /*bd00*/  FADD.FTZ R30, R26, R3 ;  /* 0x000000031a1e7221 */ /* 0x010fcc0000010000 */
[----:B------:R-:W0:Y:S01]  /*bd10*/  MUFU.EX2 R170, R170 ;  /* 0x000000aa00aa7308 */ /* 0x000e220000000800 */
[----:B------:R-:W-:-:S07]  /*bd20*/  F2FP.F16.F32.PACK_AB R155, R34, R55 ;  /* 0x00000037229b723e */ /* 0x000fce00000000ff */
        /* <DEDUP_REMOVED lines=11> */
[----:B------:R-:W0:Y:S08]  /*bde0*/  MUFU.EX2 R53, R53 ;  /* 0x0000003500357308 */ /* 0x000e300000000800 */
[----:B------:R-:W4:Y:S01]  /*bdf0*/  MUFU.EX2 R28, R107 ;  /* 0x0000006b001c7308 */ /* 0x000f220000000800 */
[----:B------:R-:W-:Y:S01]  /*be00*/  F2FP.F16.F32.PACK_AB R165, R0, R85 ;  /* 0x0000005500a5723e */ /* 0x000fe200000000ff */
[----:B-1----:R-:W-:-:S06]  /*be10*/  FADD.FTZ R25, R49, R34 ;  /* 0x0000002231197221 */ /* 0x002fcc0000010000 */
[----:B------:R-:W1:Y:S01]  /*be20*/  MUFU.EX2 R174, R174 ;  /* 0x000000ae00ae7308 */ /* 0x000e620000000800 */
[----:B--2---:R-:W-:-:S07]  /*be30*/  FADD.FTZ R0, R24, R3 ;  /* 0x0000000318007221 */ /* 0x004fce0000010000 */
[----:B------:R-:W2:Y:S01]  /*be40*/  MUFU.EX2 R109, R109 ;  /* 0x0000006d006d7308 */ /* 0x000ea20000000800 */
[----:B------:R-:W-:Y:S01]  /*be50*/  F2FP.F16.F32.PACK_AB R167, R26, R89 ;  /* 0x000000591aa7723e */ /* 0x000fe200000000ff */
[----:B---3--:R-:W-:Y:S01]  /*be60*/  FADD.FTZ R26, R172, R25 ;  /* 0x00000019ac1a7221 */ /* 0x008fe20000010000 */
[----:B-----5:R-:W-:-:S05]  /*be70*/  FADD.FTZ R3, R105, R0 ;  /* 0x0000000069037221 */ /* 0x020fca0000010000 */
[----:B------:R-:W3:Y:S01]  /*be80*/  MUFU.EX2 R47, R47 ;  /* 0x0000002f002f7308 */ /* 0x000ee20000000800 */
[----:B------:R-:W-:-:S07]  /*be90*/  IMAD.MOV.U32 R33, RZ, RZ, 0x40000040 ;  /* 0x40000040ff217424 */ /* 0x000fce00078e00ff */
[----:B------:R-:W5:Y:S01]  /*bea0*/  MUFU.EX2 R30, R111 ;  /* 0x0000006f001e7308 */ /* 0x000f620000000800 */
[----:B------:R-:W-:Y:S02]  /*beb0*/  IMAD.MOV.U32 R29, RZ, RZ, 0x40000040 ;  /* 0x40000040ff1d7424 */ /* 0x000fe400078e00ff */
[----:B0-----:R-:W-:Y:S01]  /*bec0*/  FADD.FTZ R25, R53, R26 ;  /* 0x0000001a35197221 */ /* 0x001fe20000010000 */
[----:B----4-:R-:W-:Y:S01]  /*bed0*/  FADD.FTZ R0, R28, R3 ;  /* 0x000000031c007221 */ /* 0x010fe20000010000 */
[----:B------:R-:W-:Y:S01]  /*bee0*/  R2UR UR11, R33 ;  /* 0x00000000210b72ca */ /* 0x000fe200000e0000 */
[----:B------:R-:W-:Y:S01]  /*bef0*/  IMAD.MOV.U32 R33, RZ, RZ, 0x40000040 ;  /* 0x40000040ff217424 */ /* 0x000fe200078e00ff */
[----:B------:R-:W-:Y:S01]  /*bf00*/  R2UR UR15, R29 ;  /* 0x000000001d0f72ca */ /* 0x000fe200000e0000 */
[----:B------:R-:W-:Y:S01]  /*bf10*/  IMAD.MOV.U32 R29, RZ, RZ, 0x40000040 ;  /* 0x40000040ff1d7424 */ /* 0x000fe200078e00ff */
[----:B------:R-:W-:Y:S01]  /*bf20*/  F2FP.F16.F32.PACK_AB R171, R24, R93 ;  /* 0x0000005d18ab723e */ /* 0x000fe200000000ff */
[----:B-1----:R-:W-:Y:S01]  /*bf30*/  FADD.FTZ R24, R174, R25 ;  /* 0x00000019ae187221 */ /* 0x002fe20000010000 */
[----:B--2---:R-:W-:Y:S01]  /*bf40*/  FADD.FTZ R3, R109, R0 ;  /* 0x000000006d037221 */ /* 0x004fe20000010000 */
[----:B------:R-:W-:-:S02]  /*bf50*/  F2FP.F16.F32.PACK_AB R152, R27, R152 ;  /* 0x000000981b98723e */ /* 0x000fc400000000ff */
[----:B------:R-:W-:Y:S01]  /*bf60*/  F2FP.F16.F32.PACK_AB R154, R31, R154 ;  /* 0x0000009a1f9a723e */ /* 0x000fe200000000ff */
[----:B---3--:R-:W-:Y:S01]  /*bf70*/  FADD.FTZ R0, R47, R24 ;  /* 0x000000182f007221 */ /* 0x008fe20000010000 */
[----:B------:R-:W-:Y:S02]  /*bf80*/  R2UR UR19, R33 ;  /* 0x00000000211372ca */ /* 0x000fe400000e0000 */
[----:B------:R-:W-:Y:S01]  /*bf90*/  R2UR UR23, R29 ;  /* 0x000000001d1772ca */ /* 0x000fe200000e0000 */
[----:B-----5:R-:W-:Y:S01]  /*bfa0*/  FADD.FTZ R3, R30, R3 ;  /* 0x000000031e037221 */ /* 0x020fe20000010000 */
        /* <DEDUP_REMOVED lines=17> */
[----:B------:R-:W-:-:S06]  /*c0c0*/  WARPGROUP.ARRIVE ;  /* 0x00000000000079c5 */ /* 0x000fcc0000000000 */
[----:B------:R-:W-:Y:S03]  /*c0d0*/  HGMMA.64x256x16.F32 R24, R152, gdesc[UR4].tnspB, RZ, !UPT, gsb0 ;  /* 0x43e0000498187df0 */ /* 0x000fe6000c0008ff */
[----:B------:R-:W-:Y:S02]  /*c0e0*/  WARPGROUP.DEPBAR.LE gsb0, 0x0 ;  /* 0x00008000000079c5 */ /* 0x000fe40000010000 */
[----:B------:R-:W-:-:S15]  /*c0f0*/  WARPGROUP.ARRIVE ;  /* 0x00000000000079c5 */ /* 0x000fde0000000000 */
[----:B------:R-:W-:-:S08]  /*c100*/  NOP ;  /* 0x0000000000007918 */ /* 0x000fd00000000000 */
[----:B------:R-:W-:Y:S03]  /*c110*/  HGMMA.64x256x16.F32 R24, R156, gdesc[UR8].tnspB, R24, gsb0 ;  /* 0x43e000089c187df0 */ /* 0x000fe60008000818 */
        /* <DEDUP_REMOVED lines=11> */
[----:B------:R-:W-:Y:S01]  /*c1d0*/  HGMMA.64x256x16.F32 R24, R168, gdesc[UR20].tnspB, R24, gsb0 ;  /* 0x43e00014a8187df0 */ /* 0x000fe20008000818 */
[----:B------:R-:W-:-:S05]  /*c1e0*/  IADD3 R152, R181, R182, -R183 ;  /* 0x000000b6b5987210 */ /* 0x000fca0007ffe8b7 */
[----:B------:R-:W-:-:S05]  /*c1f0*/  IMAD.HI R152, R152, 0x2aaaaaab, RZ ;  /* 0x2aaaaaab98987827 */ /* 0x000fca00078e02ff */
[----:B------:R-:W-:-:S04]  /*c200*/  SHF.R.U32.HI R153, RZ, 0x1f, R152 ;  /* 0x0000001fff997819 */ /* 0x000fc80000011698 */
[----:B------:R-:W-:-:S04]  /*c210*/  LEA.HI.SX32 R153, R152, R153, 0x1c ;  /* 0x0000009998997211 */ /* 0x000fc800078fe2ff */
[----:B------:R-:W-:Y:S01]  /*c220*/  VIMNMX R154, RZ, R153, !PT ;  /* 0x00000099ff9a7248 */ /* 0x000fe20007fe0100 */
[----:B------:R-:W-:-:S04]  /*c230*/  VIADD R203, R203, 0xfffffffe ;  /* 0xfffffffecbcb7836 */ /* 0x000fc80000000000 */
[----:B------:R0:W-:Y:S01]  /*c240*/  STL [R1+0x54], R154 ;  /* 0x0000549a01007387 */ /* 0x0001e20000100800 */
[----:B------:R-:W-:Y:S01]  /*c250*/  ISETP.GE.AND P2, PT, R203, R154, PT ;  /* 0x0000009acb00720c */ /* 0x000fe20003f46270 */
[----:B------:R-:W-:-:S05]  /*c260*/  @!P0 VIADD R180, R180, 0x32460 ;  /* 0x00032460b4b48836 */ /* 0x000fca0000000000 */
[----:B------:R-:W-:Y:S01]  /*c270*/  @!P0 PRMT R180, RZ, 0x654, R180 ;  /* 0x00000654ffb48816 */ /* 0x000fe200000000b4 */
[----:B------:R-:W-:Y:S02]  /*c280*/  WARPGROUP.DEPBAR.LE gsb0, 0x0 ;  /* 0x00008000000079c5 */ /* 0x000fe40000010000 */
[----:B------:R-:W-:-:S06]  /*c290*/  WARPGROUP.ARRIVE ;  /* 0x00000000000079c5 */ /* 0x000fcc0000000000 */
[----:B------:R-:W-:Y:S03]  /*c2a0*/  HGMMA.64x256x16.F32 R24, R172, gdesc[UR24].tnspB, R24, gsb0 ;  /* 0x43e00018ac187df0 */ /* 0x000fe60008000818 */
[----:B------:R-:W-:Y:S02]  /*c2b0*/  WARPGROUP.DEPBAR.LE gsb0, 0x0 ;  /* 0x00008000000079c5 */ /* 0x000fe40000010000 */
[----:B------:R0:W-:Y:S01]  /*c2c0*/  @!P0 SYNCS.ARRIVE.TRANS64.RED.A1T0 RZ, [R180+URZ], RZ ;  /* 0x000000ffb4ff89a7 */ /* 0x0001e2000810043f */
[----:B------:R-:W-:Y:S05]  /*c2d0*/  @!P2 BRA `(.L_x_5676) ;  /* 0x000000340080a947 */ /* 0x000fea0003800000 */
[----:B------:R-:W-:Y:S02]  /*c2e0*/  IMAD.MOV.U32 R216, RZ, RZ, R178 ;  /* 0x000000ffffd87224 */ /* 0x000fe400078e00b2 */
[----:B------:R-:W-:-:S07]  /*c2f0*/  IMAD.MOV.U32 R217, RZ, RZ, R177 ;  /* 0x000000ffffd97224 */ /* 0x000fce00078e00b1 */
.L_x_5686:
        /* <DEDUP_REMOVED lines=8> */
.L_x_5677:
[----:B------:R-:W-:Y:S01]  /*c380*/  IMAD R210, R2, 0x8, R19 ;  /* 0x0000000802d27824 */ /* 0x000fe200078e0213 */
[----:B------:R-:W-:-:S04]  /*c390*/  SHF.L.U32 R218, R23, 0x1f, RZ ;  /* 0x0000001f17da7819 */ /* 0x000fc800000006ff */
[----:B------:R1:W2:Y:S01]  /*c3a0*/  SYNCS.PHASECHK.TRANS64.TRYWAIT P2, [R210+URZ+0x32430], R218 ;  /* 0x032430dad20075a7 */ /* 0x0002a2000804017f */
[----:B------:R-:W-:Y:S05]  /*c3b0*/  @!P1 BRA `(.L_x_5678) ;  /* 0x0000000000049947 */ /* 0x000fea0003800000 */
[----:B------:R-:W-:Y:S01]  /*c3c0*/  BPT.TRAP 0x1 ;  /* 0x000000040000795c */ /* 0x000fe20000300000 */
.L_x_5678:
[----:B------:R-:W3:Y:S01]  /*c3d0*/  LDL R152, [R1+0x44] ;  /* 0x0000440001987983 */ /* 0x000ee20000100800 */
[----:B------:R-:W-:Y:S02]  /*c3e0*/  IMAD.MOV.U32 R157, RZ, RZ, 0x40000040 ;  /* 0x40000040ff9d7424 */ /* 0x000fe400078e00ff */
[----:B---3--:R-:W-:Y:S01]  /*c3f0*/  IMAD R156, R2, 0x300, R152 ;  /* 0x00000300029c7824 */ /* 0x008fe200078e0298 */
[----:B--2---:R-:W-:Y:S06]  /*c400*/  @P2 BRA `(.L_x_5679) ;  /* 0x0000000000082947 */ /* 0x004fec0003800000 */
[----:B------:R-:W2:Y:S02]  /*c410*/  SYNCS.PHASECHK.TRANS64.TRYWAIT P2, [R210+URZ+0x32430], R218 ;  /* 0x032430dad20075a7 */ /* 0x000ea4000804017f */
[----:B--2---:R-:W-:Y:S05]  /*c420*/  @!P2 BRA `(.L_x_5680) ;  /* 0x000001340030a947 */ /* 0x004fea0003800000 */
.L_x_5679:
[----:B------:R-:W3:Y:S04]  /*c430*/  LDL.64 R234, [R1+0x18] ;  /* 0x0000180001ea7983 */ /* 0x000ee80000100a00 */
[----:B------:R-:W4:Y:S01]  /*c440*/  LDL.64 R222, [R1+0x10] ;  /* 0x0000100001de7983 */ /* 0x000f220000100a00 */
[----:B------:R-:W-:Y:S05]  /*c450*/  WARPSYNC.ALL ;  /* 0x0000000000007948 */ /* 0x000fea0003800000 */
[----:B------:R-:W5:Y:S01]  /*c460*/  LDL.64 R220, [R1+0x8] ;  /* 0x0000080001dc7983 */ /* 0x000f620000100a00 */
[C---:B------:R-:W-:Y:S01]  /*c470*/  R2UR UR6, R156.reuse ;  /* 0x000000009c0672ca */ /* 0x040fe200000e0000 */
[C---:B0-----:R-:W-:Y:S01]  /*c480*/  VIADD R154, R156.reuse, 0x2 ;  /* 0x000000029c9a7836 */ /* 0x041fe20000000000 */
[----:B------:R-:W-:Y:S01]  /*c490*/  R2UR UR7, R157 ;  /* 0x000000009d0772ca */ /* 0x000fe200000e0000 */
[----:B------:R-:W-:Y:S01]  /*c4a0*/  VIADD R152, R156, 0x4 ;  /* 0x000000049c987836 */ /* 0x000fe20000000000 */
[----:B------:R-:W-:Y:S01]  /*c4b0*/  R2UR UR4, R224 ;  /* 0x00000000e00472ca */ /* 0x000fe200000e0000 */
[----:B------:R-:W-:Y:S01]  /*c4c0*/  VIADD R156, R156, 0x6 ;  /* 0x000000069c9c7836 */ /* 0x000fe20000000000 */
[----:B------:R-:W-:Y:S01]  /*c4d0*/  R2UR UR5, R225 ;  /* 0x00000000e10572ca */ /* 0x000fe200000e0000 */
[----:B------:R-:W-:Y:S01]  /*c4e0*/  IMAD.MOV.U32 R155, RZ, RZ, 0x40000040 ;  /* 0x40000040ff9b7424 */ /* 0x000fe200078e00ff */
[----:B------:R-:W-:Y:S01]  /*c4f0*/  MOV R157, 0x40000040 ;  /* 0x40000040009d7802 */ /* 0x000fe20000000f00 */
[----:B------:R-:W-:Y:S01]  /*c500*/  IMAD.MOV.U32 R153, RZ, RZ, 0x40000040 ;  /* 0x40000040ff997424 */ /* 0x000fe200078e00ff */
[----:B------:R-:W-:-:S02]  /*c510*/  R2UR UR10, R154 ;  /* 0x000000009a0a72ca */ /* 0x000fc400000e0000 */
[----:B------:R-:W-:Y:S02]  /*c520*/  R2UR UR11, R155 ;  /* 0x000000009b0b72ca */ /* 0x000fe400000e0000 */
[----:B------:R-:W-:Y:S02]  /*c530*/  R2UR UR14, R152 ;  /* 0x00000000980e72ca */ /* 0x000fe400000e0000 */
[----:B------:R-:W-:Y:S02]  /*c540*/  R2UR UR15, R153 ;  /* 0x00000000990f72ca */ /* 0x000fe400000e0000 */
[----:B------:R-:W-:Y:S02]  /*c550*/  R2UR UR18, R156 ;  /* 0x000000009c1272ca */ /* 0x000fe400000e0000 */
[----:B------:R-:W-:Y:S02]  /*c560*/  R2UR UR19, R157 ;  /* 0x000000009d1372ca */ /* 0x000fe400000e0000 */
[----:B------:R-:W-:-:S06]  /*c570*/  WARPGROUP.ARRIVE ;  /* 0x00000000000079c5 */ /* 0x000fcc0000000000 */
[----:B------:R-:W-:Y:S03]  /*c580*/  HGMMA.64x96x16.F32 R152, gdesc[UR4], RZ, !UPT, gsb0 ;  /* 0x01600000049879f0 */ /* 0x000fe6000c0008ff */
[----:B------:R-:W-:Y:S02]  /*c590*/  WARPGROUP.DEPBAR.LE gsb0, 0x0 ;  /* 0x00008000000079c5 */ /* 0x000fe40000010000 */
[----:B------:R-:W-:Y:S01]  /*c5a0*/  WARPGROUP.ARRIVE ;  /* 0x00000000000079c5 */ /* 0x000fe20000000000 */
[----:B---3--:R-:W-:Y:S02]  /*c5b0*/  R2UR UR8, R234 ;  /* 0x00000000ea0872ca */ /* 0x008fe400000e0000 */
[----:B------:R-:W-:Y:S02]  /*c5c0*/  R2UR UR9, R235 ;  /* 0x00000000eb0972ca */ /* 0x000fe400000e0000 */
[----:B----4-:R-:W-:-:S02]  /*c5d0*/  R2UR UR12, R222 ;  /* 0x00000000de0c72ca */ /* 0x010fc400000e0000 */
[----:B------:R-:W-:Y:S02]  /*c5e0*/  R2UR UR13, R223 ;  /* 0x00000000df0d72ca */ /* 0x000fe400000e0000 */
[----:B-----5:R-:W-:Y:S02]  /*c5f0*/  R2UR UR16, R220 ;  /* 0x00000000dc1072ca */ /* 0x020fe400000e0000 */
[----:B------:R-:W-:-:S05]  /*c600*/  R2UR UR17, R221 ;  /* 0x00000000dd1172ca */ /* 0x000fca00000e0000 */
        /* <DEDUP_REMOVED lines=10> */
.L_x_5681:
[----:B------:R0:W3:Y:S01]  /*c6b0*/  SYNCS.PHASECHK.TRANS64.TRYWAIT P2, [R210+URZ+0x32450], R218 ;  /* 0x032450dad20075a7 */ /* 0x0000e2000804017f */
[----:B------:R-:W-:Y:S05]  /*c6c0*/  @!P1 BRA `(.L_x_5682) ;  /* 0x0000000000049947 */ /* 0x000fea0003800000 */
[----:B------:R-:W-:Y:S01]  /*c6d0*/  BPT.TRAP 0x1 ;  /* 0x000000040000795c */ /* 0x000fe20000300000 */
.L_x_5682:
[----:B------:R-:W-:Y:S04]  /*c6e0*/  BSSY B0, `(.L_x_5683) ;  /* 0x0000004000007945 */ /* 0x000fe80003800000 */
[----:B---3--:R-:W-:Y:S05]  /*c6f0*/  @P2 BRA `(.L_x_5684) ;  /* 0x0000000000082947 */ /* 0x008fea0003800000 */
[----:B------:R-:W3:Y:S02]  /*c700*/  SYNCS.PHASECHK.TRANS64.TRYWAIT P2, [R210+URZ+0x32450], R218 ;  /* 0x032450dad20075a7 */ /* 0x000ee4000804017f */
[----:B---3--:R-:W-:Y:S05]  /*c710*/  @!P2 BRA `(.L_x_5685) ;  /* 0x000001300088a947 */ /* 0x008fea0003800000 */
.L_x_5684:
[----:B------:R-:W-:Y:S05]  /*c720*/  BSYNC B0 ;  /* 0x0000000000007941 */ /* 0x000fea0003800000 */
.L_x_5683:
[----:B------:R-:W-:Y:S05]  /*c730*/  WARPSYNC.ALL ;  /* 0x0000000000007948 */ /* 0x000fea0003800000 */
[----:B0123--:R-:W2:Y:S01]  /*c740*/  LDL R218, [R1+0x50] ;  /* 0x0000500001da7983 */ /* 0x00fea20000100800 */
[----:B------:R-:W0:Y:S03]  /*c750*/  LDC R219, c[0x0][0x448] ;  /* 0x00011200ffdb7b82 */ /* 0x000e260000000800 */
[----:B------:R-:W2:Y:S04]  /*c760*/  LDL R233, [R1+0x64] ;  /* 0x0000640001e97983 */ /* 0x000ea80000100800 */
[----:B------:R-:W3:Y:S04]  /*c770*/  LDL R222, [R1+0x48] ;  /* 0x0000480001de7983 */ /* 0x000ee80000100800 */
[----:B------:R-:W4:Y:S01]  /*c780*/  LDL.64 R234, [R1] ;  /* 0x0000000001ea7983 */ /* 0x000f220000100a00 */
[----:B------:R-:W-:Y:S01]  /*c790*/  IMAD.MOV.U32 R221, RZ, RZ, 0x40000040 ;  /* 0x40000040ffdd7424 */ /* 0x000fe200078e00ff */
[----:B------:R-:W-:Y:S01]  /*c7a0*/  R2UR UR4, R4 ;  /* 0x00000000040472ca */ /* 0x000fe200000e0000 */
[----:B------:R-:W-:Y:S01]  /*c7b0*/  WARPGROUP.ARRIVE ;  /* 0x00000000000079c5 */ /* 0x000fe20000000000 */
[----:B------:R-:W-:Y:S01]  /*c7c0*/  R2UR UR5, R5 ;  /* 0x00000000050572ca */ /* 0x000fe200000e0000 */
[----:B------:R-:W-:Y:S01]  /*c7d0*/  IMAD.MOV.U32 R223, RZ, RZ, 0x40000040 ;  /* 0x40000040ffdf7424 */ /* 0x000fe200078e00ff */
[----:B------:R-:W-:Y:S01]  /*c7e0*/  R2UR UR7, R221 ;  /* 0x00000000dd0772ca */ /* 0x000fe200000e0000 */
[----:B------:R-:W-:Y:S01]  /*c7f0*/  IMAD.MOV.U32 R221, RZ, RZ, 0x40000040 ;  /* 0x40000040ffdd7424 */ /* 0x000fe200078e00ff */
[----:B0-----:R-:W-:-:S13]  /*c800*/  ISETP.NE.AND P2, PT, R219, 0x1, PT ;  /* 0x00000001db00780c */ /* 0x001fda0003f45270 */
[----:B------:R-:W0:Y:S08]  /*c810*/  @P2 LDC R220, c[0x0][0x44c] ;  /* 0x00011300ffdc2b82 */ /* 0x000e300000000800 */
[----:B------:R-:W1:Y:S01]  /*c820*/  @P2 LDC R219, c[0x0][0x450] ;  /* 0x00011400ffdb2b82 */ /* 0x000e620000000800 */
[----:B--2---:R-:W-:-:S04]  /*c830*/  IMAD.IADD R218, R233, 0x1, R218 ;  /* 0x00000001e9da7824 */ /* 0x004fc800078e02da */
[----:B0-----:R-:W-:-:S05]  /*c840*/  @P2 IMAD.HI.U32 R220, R218, R220, RZ ;  /* 0x000000dcdadc2227 */ /* 0x001fca00078e00ff */
[----:B-1----:R-:W-:Y:S01]  /*c850*/  @P2 SHF.R.U32.HI R218, RZ, R219, R220 ;  /* 0x000000dbffda2219 */ /* 0x002fe200000116dc */
[----:B---3--:R-:W-:-:S04]  /*c860*/  IMAD R220, R2, 0xc00, R222 ;  /* 0x00000c0002dc7824 */ /* 0x008fc800078e02de */
[C---:B------:R-:W-:Y:S01]  /*c870*/  VIADD R222, R220.reuse, 0x2 ;  /* 0x00000002dcde7836 */ /* 0x040fe20000000000 */
[----:B------:R-:W-:-:S13]  /*c880*/  R2UR UR6, R220 ;  /* 0x00000000dc0672ca */ /* 0x000fda00000e0000 */
[----:B------:R-:W-:Y:S01]  /*c890*/  HGMMA.64x96x16.F32 R152, gdesc[UR4], R152, gsb0 ;  /* 0x01600000049879f0 */ /* 0x000fe20008000898 */
[----:B------:R-:W-:Y:S01]  /*c8a0*/  R2UR UR6, R222 ;  /* 0x00000000de0672ca */ /* 0x000fe200000e0000 */
[----:B------:R-:W-:Y:S01]  /*c8b0*/  VIADD R222, R220, 0x4 ;  /* 0x00000004dcde7836 */ /* 0x000fe20000000000 */
[----:B------:R-:W-:Y:S01]  /*c8c0*/  R2UR UR7, R223 ;  /* 0x00000000df0772ca */ /* 0x000fe200000e0000 */
[----:B------:R-:W-:Y:S01]  /*c8d0*/  IMAD.MOV.U32 R223, RZ, RZ, 0x40000040 ;  /* 0x40000040ffdf7424 */ /* 0x000fe200078e00ff */
[----:B----4-:R-:W-:Y:S02]  /*c8e0*/  R2UR UR4, R234 ;  /* 0x00000000ea0472ca */ /* 0x010fe400000e0000 */
[----:B------:R-:W-:Y:S01]  /*c8f0*/  R2UR UR5, R235 ;  /* 0x00000000eb0572ca */ /* 0x000fe200000e0000 */
[----:B------:R-:W-:Y:S02]  /*c900*/  WARPGROUP.DEPBAR.LE gsb0, 0x0 ;  /* 0x00008000000079c5 */ /* 0x000fe40000010000 */
[----:B------:R-:W-:-:S10]  /*c910*/  WARPGROUP.ARRIVE ;  /* 0x00000000000079c5 */ /* 0x000fd40000000000 */
[----:B------:R-:W-:Y:S01]  /*c920*/  HGMMA.64x96x16.F32 R152, gdesc[UR4], R152, gsb0 ;  /* 0x01600000049879f0 */ /* 0x000fe20008000898 */
[----:B------:R-:W-:Y:S01]  /*c930*/  R2UR UR6, R222 ;  /* 0x00000000de0672ca */ /* 0x000fe200000e0000 */
[----:B------:R-:W-:Y:S01]  /*c940*/  VIADD R222, R220, 0x6 ;  /* 0x00000006dcde7836 */ /* 0x000fe20000000000 */
[----:B------:R-:W-:Y:S01]  /*c950*/  R2UR UR7, R223 ;  /* 0x00000000df0772ca */ /* 0x000fe200000e0000 */
[----:B------:R-:W-:Y:S01]  /*c960*/  IMAD.MOV.U32 R223, RZ, RZ, 0x40000040 ;  /* 0x40000040ffdf7424 */ /* 0x000fe200078e00ff */
[----:B------:R-:W-:Y:S02]  /*c970*/  R2UR UR4, R230 ;  /* 0x00000000e60472ca */ /* 0x000fe400000e0000 */
        /* <DEDUP_REMOVED lines=22> */
[----:B------:R-:W-:Y:S02]  /*cae0*/  R2UR UR6, R222 ;  /* 0x00000000de0672ca */ /* 0x000fe400000e0000 */
[----:B------:R-:W-:Y:S01]  /*caf0*/  R2UR UR7, R223 ;  /* 0x00000000df0772ca */ /* 0x000fe200000e0000 */
[----:B------:R-:W-:Y:S01]  /*cb00*/  IMAD.MOV.U32 R223, RZ, RZ, 0x40000040 ;  /* 0x40000040ffdf7424 */ /* 0x000fe200078e00ff */
[----:B------:R-:W-:Y:S02]  /*cb10*/  R2UR UR4, R214 ;  /* 0x00000000d60472ca */ /* 0x000fe400000e0000 */
[----:B------:R-:W-:Y:S02]  /*cb20*/  R2UR UR5, R215 ;  /* 0x00000000d70572ca */ /* 0x000fe400000e0000 */
[----:B------:R-:W-:Y:S01]  /*cb30*/  IADD3 R222, R220, 0x304, RZ ;  /* 0x00000304dcde7810 */ /* 0x000fe20007ffe0ff */
[----:B------:R-:W-:-:S02]  /*cb40*/  WARPGROUP.DEPBAR.LE gsb0, 0x0 ;  /* 0x00008000000079c5 */ /* 0x000fc40000010000 */
[----:B------:R-:W-:-:S08]  /*cb50*/  WARPGROUP.ARRIVE ;  /* 0x00000000000079c5 */ /* 0x000fd00000000000 */
        /* <DEDUP_REMOVED lines=48> */
[----:B------:R-:W-:Y:S02]  /*ce60*/  R2UR UR7, R223 ;  /* 0x00000000df0772ca */ /* 0x000fe400000e0000 */
[----:B------:R-:W-:Y:S02]  /*ce70*/  R2UR UR4, R14 ;  /* 0x000000000e0472ca */ /* 0x000fe400000e0000 */
[----:B------:R-:W-:Y:S02]  /*ce80*/  R2UR UR5, R15 ;  /* 0x000000000f0572ca */ /* 0x000fe400000e0000 */
[----:B------:R-:W-:Y:S01]  /*ce90*/  MOV R223, 0x40000040 ;  /* 0x4000004000df7802 */ /* 0x000fe20000000f00 */
        /* <DEDUP_REMOVED lines=16> */
[----:B------:R-:W-:Y:S01]  /*cfa0*/  R2UR UR4, R10 ;  /* 0x000000000a0472ca */ /* 0x000fe200000e0000 */
[----:B------:R-:W-:Y:S01]  /*cfb0*/  VIADD R220, R220, 0x906 ;  /* 0x00000906dcdc7836 */ /* 0x000fe20000000000 */
[----:B------:R-:W-:Y:S01]  /*cfc0*/  R2UR UR5, R11 ;  /* 0x000000000b0572ca */ /* 0x000fe200000e0000 */
[----:B------:R-:W-:Y:S02]  /*cfd0*/  WARPGROUP.DEPBAR.LE gsb0, 0x0 ;  /* 0x00008000000079c5 */ /* 0x000fe40000010000 */
[----:B------:R-:W-:-:S10]  /*cfe0*/  WARPGROUP.ARRIVE ;  /* 0x00000000000079c5 */ /* 0x000fd40000000000 */
        /* <DEDUP_REMOVED lines=14> */
[----:B------:R-:W-:Y:S03]  /*d0d0*/  HGMMA.64x96x16.F32 R152, gdesc[UR4], R152, gsb0 ;  /* 0x01600000049879f0 */ /* 0x000fe60008000898 */
[----:B------:R-:W-:Y:S02]  /*d0e0*/  WARPGROUP.DEPBAR.LE gsb0, 0x0 ;  /* 0x00008000000079c5 */ /* 0x000fe40000010000 */
[----:B------:R-:W-:Y:S01]  /*d0f0*/  FMUL.FTZ R158, R158, UR43 ;  /* 0x0000002b9e9e7c20 */ /* 0x000fe20008410000 */
[----:B------:R-:W-:Y:S01]  /*d100*/  FMUL.FTZ R159, R159, UR43 ;  /* 0x0000002b9f9f7c20 */ /* 0x000fe20008410000 */
[----:B------:R-:W-:Y:S01]  /*d110*/  FMUL.FTZ R219, R162, UR43 ;  /* 0x0000002ba2db7c20 */ /* 0x000fe20008410000 */
[----:B------:R-:W-:Y:S01]  /*d120*/  FMUL.FTZ R162, R168, UR43 ;  /* 0x0000002ba8a27c20 */ /* 0x000fe20008410000 */
[----:B------:R0:W1:Y:S01]  /*d130*/  MUFU.TANH R234, R158 ;  /* 0x0000009e00ea7308 */ /* 0x0000620000002400 */
[----:B------:R-:W-:Y:S01]  /*d140*/  FMUL.FTZ R235, R170, UR43 ;  /* 0x0000002baaeb7c20 */ /* 0x000fe20008410000 */
[----:B------:R-:W2:Y:S01]  /*d150*/  LDL R168, [R1+0x68] ;  /* 0x0000680001a87983 */ /* 0x000ea20000100800 */
[----:B------:R-:W-:Y:S01]  /*d160*/  FMUL.FTZ R154, R154, UR43 ;  /* 0x0000002b9a9a7c20 */ /* 0x000fe20008410000 */
[----:B------:R-:W-:Y:S01]  /*d170*/  FMUL.FTZ R152, R152, UR43 ;  /* 0x0000002b98987c20 */ /* 0x000fe20008410000 */
[----:B------:R-:W-:Y:S01]  /*d180*/  FMUL.FTZ R155, R155, UR43 ;  /* 0x0000002b9b9b7c20 */ /* 0x000fe20008410000 */
[----:B------:R-:W-:Y:S01]  /*d190*/  FMUL.FTZ R163, R163, UR43 ;  /* 0x0000002ba3a37c20 */ /* 0x000fe20008410000 */
[----:B------:R-:W-:Y:S01]  /*d1a0*/  FMUL.FTZ R153, R153, UR43 ;  /* 0x0000002b99997c20 */ /* 0x000fe20008410000 */
[----:B------:R3:W4:Y:S01]  /*d1b0*/  MUFU.TANH R223, R159 ;  /* 0x0000009f00df7308 */ /* 0x0007220000002400 */
[----:B0-----:R-:W-:Y:S01]  /*d1c0*/  FMUL.FTZ R158, R164, UR43 ;  /* 0x0000002ba49e7c20 */ /* 0x001fe20008410000 */
[----:B------:R-:W-:Y:S01]  /*d1d0*/  FMUL.FTZ R164, R173, UR43 ;  /* 0x0000002bada47c20 */ /* 0x000fe20008410000 */
[----:B------:R-:W-:Y:S01]  /*d1e0*/  FMUL.FTZ R237, R166, UR43 ;  /* 0x0000002ba6ed7c20 */ /* 0x000fe20008410000 */
[----:B------:R-:W5:Y:S01]  /*d1f0*/  LDL R173, [R1+0x30] ;  /* 0x0000300001ad7983 */ /* 0x000f620000100800 */
[----:B------:R-:W-:-:S03]  /*d200*/  FMUL.FTZ R236, R167, UR43 ;  /* 0x0000002ba7ec7c20 */ /* 0x000fc60008410000 */
[----:B------:R0:W-:Y:S01]  /*d210*/  MUFU.TANH R221, R154 ;  /* 0x0000009a00dd7308 */ /* 0x0001e20000002400 */
[----:B-1----:R-:W-:Y:S02]  /*d220*/  IMAD.MOV.U32 R170, RZ, RZ, R234 ;  /* 0x000000ffffaa7224 */ /* 0x002fe400078e00ea */
[----:B------:R-:W-:Y:S01]  /*d230*/  FMUL.FTZ R234, R171, UR43 ;  /* 0x0000002babea7c20 */ /* 0x000fe20008410000 */
[----:B---3--:R-:W-:Y:S01]  /*d240*/  FMUL.FTZ R159, R161, UR43 ;  /* 0x0000002ba19f7c20 */ /* 0x008fe20008410000 */
[----:B------:R-:W-:-:S03]  /*d250*/  FMUL.FTZ R161, R169, UR43 ;  /* 0x0000002ba9a17c20 */ /* 0x000fc60008410000 */
[----:B------:R-:W-:Y:S01]  /*d260*/  MUFU.TANH R152, R152 ;  /* 0x0000009800987308 */ /* 0x000fe20000002400 */
[----:B----4-:R-:W-:Y:S02]  /*d270*/  IMAD.MOV.U32 R171, RZ, RZ, R223 ;  /* 0x000000ffffab7224 */ /* 0x010fe400078e00df */
[----:B------:R-:W-:Y:S01]  /*d280*/  FMUL.FTZ R223, R174, UR43 ;  /* 0x0000002baedf7c20 */ /* 0x000fe20008410000 */
[----:B0-----:R-:W-:Y:S01]  /*d290*/  FMUL.FTZ R154, R157, UR43 ;  /* 0x0000002b9d9a7c20 */ /* 0x001fe20008410000 */
[----:B------:R-:W5:Y:S01]  /*d2a0*/  LDL R174, [R1+0x34] ;  /* 0x0000340001ae7983 */ /* 0x000f620000100800 */
[----:B------:R-:W-:-:S03]  /*d2b0*/  FMUL.FTZ R157, R165, UR43 ;  /* 0x0000002ba59d7c20 */ /* 0x000fc60008410000 */
[----:B------:R-:W0:Y:S01]  /*d2c0*/  SHFL.IDX PT, R169, R218, RZ, 0x1c1f ;  /* 0x001c1fffdaa97589 */ /* 0x000e2200000e0000 */
[----:B------:R-:W-:Y:S01]  /*d2d0*/  FMUL.FTZ R165, R176, UR43 ;  /* 0x0000002bb0a57c20 */ /* 0x000fe20008410000 */
[----:B------:R-:W-:Y:S01]  /*d2e0*/  IMAD.MOV.U32 R176, RZ, RZ, -0x60 ;  /* 0xffffffa0ffb07424 */ /* 0x000fe200078e00ff */
[----:B------:R1:W-:Y:S03]  /*d2f0*/  MUFU.TANH R220, R155 ;  /* 0x0000009b00dc7308 */ /* 0x0003e60000002400 */
[----:B------:R-:W-:-:S05]  /*d300*/  IMAD R176, R203, R176, 0x1 ;  /* 0x00000001cbb07424 */ /* 0x000fca00078e02b0 */
[----:B------:R-:W3:Y:S01]  /*d310*/  MUFU.TANH R233, R163 ;  /* 0x000000a300e97308 */ /* 0x000ee20000002400 */
[----:B-1----:R-:W-:Y:S01]  /*d320*/  FMUL.FTZ R155, R156, UR43 ;  /* 0x0000002b9c9b7c20 */ /* 0x002fe20008410000 */
[----:B------:R-:W-:Y:S01]  /*d330*/  FMUL.FTZ R156, R160, UR43 ;  /* 0x0000002ba09c7c20 */ /* 0x000fe20008410000 */
[----:B------:R-:W-:-:S05]  /*d340*/  FMUL.FTZ R160, R172, UR43 ;  /* 0x0000002baca07c20 */ /* 0x000fca0008410000 */
[----:B------:R-:W1:Y:S08]  /*d350*/  MUFU.TANH R154, R154 ;  /* 0x0000009a009a7308 */ /* 0x000e700000002400 */
[----:B------:R-:W4:Y:S01]  /*d360*/  MUFU.TANH R153, R153 ;  /* 0x0000009900997308 */ /* 0x000f220000002400 */
[----:B---3--:R-:W-:-:S07]  /*d370*/  IMAD.MOV.U32 R172, RZ, RZ, R233 ;  /* 0x000000ffffac7224 */ /* 0x008fce00078e00e9 */
[----:B------:R-:W3:Y:S08]  /*d380*/  MUFU.TANH R155, R155 ;  /* 0x0000009b009b7308 */ /* 0x000ef00000002400 */
[----:B------:R-:W3:Y:S01]  /*d390*/  MUFU.TANH R158, R158 ;  /* 0x0000009e009e7308 */ /* 0x000ee20000002400 */
[----:B------:R-:W-:-:S07]  /*d3a0*/  FMUL.FTZ R166, R181, UR43 ;  /* 0x0000002bb5a67c20 */ /* 0x000fce0008410000 */
[----:B------:R-:W3:Y:S08]  /*d3b0*/  MUFU.TANH R156, R156 ;  /* 0x0000009c009c7308 */ /* 0x000ef00000002400 */
[----:B------:R-:W3:Y:S01]  /*d3c0*/  MUFU.TANH R159, R159 ;  /* 0x0000009f009f7308 */ /* 0x000ee20000002400 */
[----:B------:R-:W-:-:S07]  /*d3d0*/  FMUL.FTZ R163, R177, UR43 ;  /* 0x0000002bb1a37c20 */ /* 0x000fce0008410000 */
[----:B------:R-:W3:Y:S01]  /*d3e0*/  MUFU.TANH R161, R161 ;  /* 0x000000a100a17308 */ /* 0x000ee20000002400 */
[----:B------:R-:W-:Y:S01]  /*d3f0*/  FMUL.FTZ R167, R180, UR43 ;  /* 0x0000002bb4a77c20 */ /* 0x000fe20008410000 */
[----:B------:R-:W-:-:S06]  /*d400*/  IMAD.MOV.U32 R180, RZ, RZ, R172 ;  /* 0x000000ffffb47224 */ /* 0x000fcc00078e00ac */
[----:B------:R-:W3:Y:S01]  /*d410*/  MUFU.TANH R157, R157 ;  /* 0x0000009d009d7308 */ /* 0x000ee20000002400 */
[----:B------:R-:W3:Y:S01]  /*d420*/  SHFL.IDX PT, R218, R218, 0x1, 0x1c1f ;  /* 0x003c1f00dada7f89 */ /* 0x000ee200000e0000 */
[----:B------:R-:W-:-:S06]  /*d430*/  FMUL.FTZ R172, R188, UR43 ;  /* 0x0000002bbcac7c20 */ /* 0x000fcc0008410000 */
[----:B------:R-:W3:Y:S08]  /*d440*/  MUFU.TANH R162, R162 ;  /* 0x000000a200a27308 */ /* 0x000ef00000002400 */
[----:B------:R-:W3:Y:S08]  /*d450*/  MUFU.TANH R165, R165 ;  /* 0x000000a500a57308 */ /* 0x000ef00000002400 */
[----:B------:R-:W3:Y:S08]  /*d460*/  MUFU.TANH R160, R160 ;  /* 0x000000a000a07308 */ /* 0x000ef00000002400 */
[----:B------:R-:W3:Y:S01]  /*d470*/  MUFU.TANH R164, R164 ;  /* 0x000000a400a47308 */ /* 0x000ee20000002400 */
[----:B------:R-:W-:-:S07]  /*d480*/  IMAD.MOV.U32 R181, RZ, RZ, R171 ;  /* 0x000000ffffb57224 */ /* 0x000fce00078e00ab */
[----:B------:R-:W3:Y:S01]  /*d490*/  MUFU.TANH R166, R166 ;  /* 0x000000a600a67308 */ /* 0x000ee20000002400 */
[----:B------:R-:W-:-:S07]  /*d4a0*/  FMUL.FTZ R171, R189, UR43 ;  /* 0x0000002bbdab7c20 */ /* 0x000fce0008410000 */
[----:B------:R-:W3:Y:S08]  /*d4b0*/  MUFU.TANH R163, R163 ;  /* 0x000000a300a37308 */ /* 0x000ef00000002400 */
[----:B------:R-:W3:Y:S08]  /*d4c0*/  MUFU.TANH R167, R167 ;  /* 0x000000a700a77308 */ /* 0x000ef00000002400 */
[----:B------:R-:W3:Y:S08]  /*d4d0*/  MUFU.TANH R172, R172 ;  /* 0x000000ac00ac7308 */ /* 0x000ef00000002400 */
[----:B------:R-:W-:Y:S01]  /*d4e0*/  MUFU.TANH R171, R171 ;  /* 0x000000ab00ab7308 */ /* 0x000fe20000002400 */
[----:B------:R-:W-:-:S07]  /*d4f0*/  FMUL.FTZ R222, R178, UR43 ;  /* 0x0000002bb2de7c20 */ /* 0x000fce0008410000 */
[----:B------:R-:W-:Y:S01]  /*d500*/  MUFU.TANH R237, R237 ;  /* 0x000000ed00ed7308 */ /* 0x000fe20000002400 */
[----:B------:R-:W-:-:S07]  /*d510*/  FMUL.FTZ R177, R183, UR43 ;  /* 0x0000002bb7b17c20 */ /* 0x000fce0008410000 */
[----:B------:R-:W-:Y:S01]  /*d520*/  MUFU.TANH R234, R234 ;  /* 0x000000ea00ea7308 */ /* 0x000fe20000002400 */
[----:B------:R-:W-:Y:S01]  /*d530*/  FMUL.FTZ R233, R175, UR43 ;  /* 0x0000002bafe97c20 */ /* 0x000fe20008410000 */
[----:B------:R-:W-:Y:S01]  /*d540*/  MOV R175, R170 ;  /* 0x000000aa00af7202 */ /* 0x000fe20000000f00 */
[----:B------:R-:W-:-:S05]  /*d550*/  IMAD.MOV.U32 R170, RZ, RZ, R220 ;  /* 0x000000ffffaa7224 */ /* 0x000fca00078e00dc */
[----:B------:R-:W-:Y:S01]  /*d560*/  MUFU.TANH R222, R222 ;  /* 0x000000de00de7308 */ /* 0x000fe20000002400 */
[----:B------:R-:W-:-:S07]  /*d570*/  FMUL.FTZ R220, R182, UR43 ;  /* 0x0000002bb6dc7c20 */ /* 0x000fce0008410000 */
[----:B------:R-:W-:Y:S01]  /*d580*/  MUFU.TANH R177, R177 ;  /* 0x000000b100b17308 */ /* 0x000fe20000002400 */
[----:B------:R-:W-:Y:S01]  /*d590*/  FMUL.FTZ R188, R197, UR43 ;  /* 0x0000002bc5bc7c20 */ /* 0x000fe20008410000 */
[----:B------:R-:W-:-:S06]  /*d5a0*/  FMUL.FTZ R197, R191, UR43 ;  /* 0x0000002bbfc57c20 */ /* 0x000fcc0008410000 */
[----:B------:R-:W-:Y:S08]  /*d5b0*/  MUFU.TANH R219, R219 ;  /* 0x000000db00db7308 */ /* 0x000ff00000002400 */
[----:B------:R-:W-:Y:S08]  /*d5c0*/  MUFU.TANH R236, R236 ;  /* 0x000000ec00ec7308 */ /* 0x000ff00000002400 */
[----:B------:R-:W-:Y:S01]  /*d5d0*/  MUFU.TANH R235, R235 ;  /* 0x000000eb00eb7308 */ /* 0x000fe20000002400 */
[----:B--2---:R-:W-:-:S02]  /*d5e0*/  IMAD R176, R168, -0x2, R176 ;  /* 0xfffffffea8b07824 */ /* 0x004fc400078e02b0 */
[----:B------:R-:W-:-:S03]  /*d5f0*/  FMUL.FTZ R168, R184, UR43 ;  /* 0x0000002bb8a87c20 */ /* 0x000fc60008410000 */
[----:B-----5:R-:W-:-:S05]  /*d600*/  IADD3 R176, -R173, R176, R174 ;  /* 0x000000b0adb07210 */ /* 0x020fca0007ffe1ae */
[----:B0-----:R-:W-:-:S05]  /*d610*/  IMAD.IADD R169, R176, 0x1, R169 ;  /* 0x00000001b0a97824 */ /* 0x001fca00078e02a9 */
[----:B------:R-:W-:-:S04]  /*d620*/  ISETP.GT.AND P3, PT, R169, RZ, PT ;  /* 0x000000ffa900720c */ /* 0x000fc80003f64270 */
[----:B------:R-:W-:Y:S02]  /*d630*/  FSEL R152, R152, -INF , P3 ;  /* 0xff80000098987808 */ /* 0x000fe40001800000 */
[C---:B------:R-:W-:Y:S02]  /*d640*/  ISETP.GT.AND P3, PT, R169.reuse, 0x9, PT ;  /* 0x00000009a900780c */ /* 0x040fe40003f64270 */
[C---:B------:R-:W-:Y:S02]  /*d650*/  ISETP.GT.AND P4, PT, R169.reuse, 0x1, PT ;  /* 0x00000001a900780c */ /* 0x040fe40003f84270 */
[C---:B------:R-:W-:Y:S02]  /*d660*/  ISETP.GT.AND P2, PT, R169.reuse, 0x8, PT ;  /* 0x00000008a900780c */ /* 0x040fe40003f44270 */
[----:B-1----:R-:W-:Y:S02]  /*d670*/  FSEL R154, R154, -INF , P3 ;  /* 0xff8000009a9a7808 */ /* 0x002fe40001800000 */
[----:B------:R-:W-:-:S02]  /*d680*/  ISETP.GT.AND P3, PT, R169, 0x18, PT ;  /* 0x00000018a900780c */ /* 0x000fc40003f64270 */
[----:B----4-:R-:W-:Y:S02]  /*d690*/  FSEL R153, R153, -INF , P4 ;  /* 0xff80000099997808 */ /* 0x010fe40002000000 */
[----:B---3--:R-:W-:Y:S01]  /*d6a0*/  FSEL R155, R155, -INF , P2 ;  /* 0xff8000009b9b7808 */ /* 0x008fe20001000000 */
[----:B------:R-:W-:Y:S01]  /*d6b0*/  FMUL.FTZ R174, R185, UR43 ;  /* 0x0000002bb9ae7c20 */ /* 0x000fe20008410000 */
[C---:B------:R-:W-:Y:S02]  /*d6c0*/  ISETP.GT.AND P4, PT, R169.reuse, 0x10, PT ;  /* 0x00000010a900780c */ /* 0x040fe40003f84270 */
[----:B------:R-:W-:Y:S02]  /*d6d0*/  ISETP.GT.AND P2, PT, R169, 0x11, PT ;  /* 0x00000011a900780c */ /* 0x000fe40003f44270 */
[----:B------:R-:W-:Y:S01]  /*d6e0*/  FSEL R158, R158, -INF , P3 ;  /* 0xff8000009e9e7808 */ /* 0x000fe20001800000 */
[----:B------:R-:W-:Y:S01]  /*d6f0*/  FMUL.FTZ R185, R193, UR43 ;  /* 0x0000002bc1b97c20 */ /* 0x000fe20008410000 */
[----:B------:R-:W-:-:S02]  /*d700*/  ISETP.GT.AND P3, PT, R169, 0x21, PT ;  /* 0x00000021a900780c */ /* 0x000fc40003f64270 */
[----:B------:R-:W-:Y:S02]  /*d710*/  FSEL R156, R156, -INF , P4 ;  /* 0xff8000009c9c7808 */ /* 0x000fe40002000000 */
[----:B------:R-:W-:Y:S01]  /*d720*/  FSEL R159, R159, -INF , P2 ;  /* 0xff8000009f9f7808 */ /* 0x000fe20001000000 */
[----:B------:R-:W-:Y:S01]  /*d730*/  FMUL.FTZ R173, R192, UR43 ;  /* 0x0000002bc0ad7c20 */ /* 0x000fe20008410000 */
[C---:B------:R-:W-:Y:S02]  /*d740*/  ISETP.GT.AND P4, PT, R169.reuse, 0x19, PT ;  /* 0x00000019a900780c */ /* 0x040fe40003f84270 */
[----:B------:R-:W-:Y:S01]  /*d750*/  ISETP.GT.AND P2, PT, R169, 0x20, PT ;  /* 0x00000020a900780c */ /* 0x000fe20003f44270 */
[----:B------:R-:W0:Y:S01]  /*d760*/  MUFU.TANH R168, R168 ;  /* 0x000000a800a87308 */ /* 0x000e220000002400 */
[----:B------:R-:W-:Y:S02]  /*d770*/  FSEL R161, R161, -INF , P3 ;  /* 0xff800000a1a17808 */ /* 0x000fe40001800000 */
[----:B------:R-:W-:-:S02]  /*d780*/  ISETP.GT.AND P3, PT, R169, 0x30, PT ;  /* 0x00000030a900780c */ /* 0x000fc40003f64270 */
[----:B------:R-:W-:-:S03]  /*d790*/  FSEL R157, R157, -INF , P4 ;  /* 0xff8000009d9d7808 */ /* 0x000fc60002000000 */
[----:B------:R-:W1:Y:S01]  /*d7a0*/  MUFU.TANH R174, R174 ;  /* 0x000000ae00ae7308 */ /* 0x000e620000002400 */
[----:B------:R-:W-:Y:S02]  /*d7b0*/  FSEL R162, R162, -INF , P2 ;  /* 0xff800000a2a27808 */ /* 0x000fe40001000000 */
[C---:B------:R-:W-:Y:S02]  /*d7c0*/  ISETP.GT.AND P4, PT, R169.reuse, 0x28, PT ;  /* 0x00000028a900780c */ /* 0x040fe40003f84270 */
[----:B------:R-:W-:-:S03]  /*d7d0*/  ISETP.GT.AND P2, PT, R169, 0x29, PT ;  /* 0x00000029a900780c */ /* 0x000fc60003f44270 */
[----:B------:R-:W2:Y:S01]  /*d7e0*/  MUFU.TANH R185, R185 ;  /* 0x000000b900b97308 */ /* 0x000ea20000002400 */
[----:B------:R-:W-:Y:S02]  /*d7f0*/  FSEL R165, R165, -INF , P3 ;  /* 0xff800000a5a57808 */ /* 0x000fe40001800000 */
[----:B------:R-:W-:Y:S02]  /*d800*/  ISETP.GT.AND P3, PT, R169, 0x39, PT ;  /* 0x00000039a900780c */ /* 0x000fe40003f64270 */
[----:B------:R-:W-:-:S03]  /*d810*/  FSEL R160, R160, -INF , P4 ;  /* 0xff800000a0a07808 */ /* 0x000fc60002000000 */
[----:B------:R-:W3:Y:S01]  /*d820*/  MUFU.TANH R173, R173 ;  /* 0x000000ad00ad7308 */ /* 0x000ee20000002400 */
[----:B------:R-:W-:Y:S02]  /*d830*/  FSEL R164, R164, -INF , P2 ;  /* 0xff800000a4a47808 */ /* 0x000fe40001000000 */
[C---:B------:R-:W-:Y:S02]  /*d840*/  ISETP.GT.AND P4, PT, R169.reuse, 0x31, PT ;  /* 0x00000031a900780c */ /* 0x040fe40003f84270 */
[C---:B------:R-:W-:Y:S02]  /*d850*/  ISETP.GT.AND P2, PT, R169.reuse, 0x38, PT ;  /* 0x00000038a900780c */ /* 0x040fe40003f44270 */
[----:B------:R-:W-:Y:S02]  /*d860*/  FSEL R166, R166, -INF , P3 ;  /* 0xff800000a6a67808 */ /* 0x000fe40001800000 */
[----:B------:R-:W-:Y:S02]  /*d870*/  ISETP.GT.AND P3, PT, R169, 0x48, PT ;  /* 0x00000048a900780c */ /* 0x000fe40003f64270 */
[----:B------:R-:W-:-:S02]  /*d880*/  FSEL R163, R163, -INF , P4 ;  /* 0xff800000a3a37808 */ /* 0x000fc40002000000 */
[----:B------:R-:W-:Y:S02]  /*d890*/  FSEL R167, R167, -INF , P2 ;  /* 0xff800000a7a77808 */ /* 0x000fe40001000000 */
[C---:B------:R-:W-:Y:S02]  /*d8a0*/  ISETP.GT.AND P4, PT, R169.reuse, 0x40, PT ;  /* 0x00000040a900780c */ /* 0x040fe40003f84270 */
[C---:B------:R-:W-:Y:S01]  /*d8b0*/  ISETP.GT.AND P2, PT, R169.reuse, 0x41, PT ;  /* 0x00000041a900780c */ /* 0x040fe20003f44270 */
[----:B------:R-:W-:Y:S01]  /*d8c0*/  IMAD.IADD R176, R176, 0x1, R218 ;  /* 0x00000001b0b07824 */ /* 0x000fe200078e02da */
[----:B------:R-:W-:Y:S02]  /*d8d0*/  FSEL R172, R172, -INF , P3 ;  /* 0xff800000acac7808 */ /* 0x000fe40001800000 */
[----:B------:R-:W-:Y:S02]  /*d8e0*/  ISETP.GT.AND P3, PT, R169, 0x51, PT ;  /* 0x00000051a900780c */ /* 0x000fe40003f64270 */
[----:B0-----:R-:W-:-:S02]  /*d8f0*/  FSEL R168, R168, -INF , P4 ;  /* 0xff800000a8a87808 */ /* 0x001fc40002000000 */
[----:B-1----:R-:W-:Y:S01]  /*d900*/  FSEL R174, R174, -INF , P2 ;  /* 0xff800000aeae7808 */ /* 0x002fe20001000000 */
[----:B------:R-:W-:Y:S01]  /*d910*/  IMAD.MOV.U32 R184, RZ, RZ, R221 ;  /* 0x000000ffffb87224 */ /* 0x000fe200078e00dd */
[C---:B------:R-:W-:Y:S02]  /*d920*/  ISETP.GT.AND P4, PT, R169.reuse, 0x49, PT ;  /* 0x00000049a900780c */ /* 0x040fe40003f84270 */
[----:B------:R-:W-:Y:S02]  /*d930*/  ISETP.GT.AND P2, PT, R169, 0x50, PT ;  /* 0x00000050a900780c */ /* 0x000fe40003f44270 */
[----:B--2---:R-:W-:Y:S02]  /*d940*/  FSEL R185, R185, -INF , P3 ;  /* 0xff800000b9b97808 */ /* 0x004fe40001800000 */
[----:B------:R-:W-:Y:S02]  /*d950*/  ISETP.GT.AND P3, PT, R176, RZ, PT ;  /* 0x000000ffb000720c */ /* 0x000fe40003f64270 */
[----:B------:R-:W-:-:S02]  /*d960*/  FSEL R171, R171, -INF , P4 ;  /* 0xff800000abab7808 */ /* 0x000fc40002000000 */
[----:B---3--:R-:W-:Y:S02]  /*d970*/  FSEL R173, R173, -INF , P2 ;  /* 0xff800000adad7808 */ /* 0x008fe40001000000 */
[C---:B------:R-:W-:Y:S02]  /*d980*/  ISETP.GT.AND P4, PT, R169.reuse, 0x58, PT ;  /* 0x00000058a900780c */ /* 0x040fe40003f84270 */
[----:B------:R-:W-:Y:S02]  /*d990*/  ISETP.GT.AND P2, PT, R169, 0x59, PT ;  /* 0x00000059a900780c */ /* 0x000fe40003f44270 */
[----:B------:R-:W-:Y:S02]  /*d9a0*/  FSEL R169, R184, -INF , P3 ;  /* 0xff800000b8a97808 */ /* 0x000fe40001800000 */
[----:B------:R-:W-:Y:S01]  /*d9b0*/  ISETP.GT.AND P3, PT, R176, 0x9, PT ;  /* 0x00000009b000780c */ /* 0x000fe20003f64270 */
[----:B------:R-:W-:-:S03]  /*d9c0*/  FMUL.FTZ R221, R179, UR43 ;  /* 0x0000002bb3dd7c20 */ /* 0x000fc60008410000 */
[----:B------:R-:W-:Y:S02]  /*d9d0*/  FSEL R179, R181, -INF , P3 ;  /* 0xff800000b5b37808 */ /* 0x000fe40001800000 */
[----:B------:R-:W-:-:S04]  /*d9e0*/  ISETP.GT.AND P3, PT, R176, 0x18, PT ;  /* 0x00000018b000780c */ /* 0x000fc80003f64270 */
[----:B------:R-:W-:Y:S02]  /*d9f0*/  FSEL R182, R237, -INF , P3 ;  /* 0xff800000edb67808 */ /* 0x000fe40001800000 */
[----:B------:R-:W-:-:S04]  /*da00*/  ISETP.GT.AND P3, PT, R176, 0x21, PT ;  /* 0x00000021b000780c */ /* 0x000fc80003f64270 */
[----:B------:R-:W-:Y:S02]  /*da10*/  FSEL R193, R234, -INF , P3 ;  /* 0xff800000eac17808 */ /* 0x000fe40001800000 */
[----:B------:R-:W-:-:S04]  /*da20*/  ISETP.GT.AND P3, PT, R176, 0x30, PT ;  /* 0x00000030b000780c */ /* 0x000fc80003f64270 */
[----:B------:R-:W-:Y:S02]  /*da30*/  FSEL R189, R222, -INF , P3 ;  /* 0xff800000debd7808 */ /* 0x000fe40001800000 */
[----:B------:R-:W-:-:S04]  /*da40*/  ISETP.GT.AND P3, PT, R176, 0x39, PT ;  /* 0x00000039b000780c */ /* 0x000fc80003f64270 */
[----:B------:R-:W-:Y:S02]  /*da50*/  FSEL R191, R177, -INF , P3 ;  /* 0xff800000b1bf7808 */ /* 0x000fe40001800000 */
[----:B------:R-:W-:-:S04]  /*da60*/  FMNMX.FTZ R177, R152, R217, !PT ;  /* 0x000000d998b17209 */ /* 0x000fc80007810000 */
[----:B------:R-:W-:-:S04]  /*da70*/  FMNMX.FTZ R177, R153, R177, !PT ;  /* 0x000000b199b17209 */ /* 0x000fc80007810000 */
[----:B------:R-:W-:-:S04]  /*da80*/  FMNMX.FTZ R177, R155, R177, !PT ;  /* 0x000000b19bb17209 */ /* 0x000fc80007810000 */
[----:B------:R-:W-:-:S04]  /*da90*/  FMNMX.FTZ R177, R154, R177, !PT ;  /* 0x000000b19ab17209 */ /* 0x000fc80007810000 */
[----:B------:R-:W-:-:S04]  /*daa0*/  FMNMX.FTZ R177, R156, R177, !PT ;  /* 0x000000b19cb17209 */ /* 0x000fc80007810000 */
[----:B------:R-:W-:-:S04]  /*dab0*/  FMNMX.FTZ R177, R159, R177, !PT ;  /* 0x000000b19fb17209 */ /* 0x000fc80007810000 */
[----:B------:R-:W-:Y:S01]  /*dac0*/  FMNMX.FTZ R177, R158, R177, !PT ;  /* 0x000000b19eb17209 */ /* 0x000fe20007810000 */
[----:B------:R-:W-:-:S03]  /*dad0*/  FMUL.FTZ R178, R196, UR43 ;  /* 0x0000002bc4b27c20 */ /* 0x000fc60008410000 */
[----:B------:R-:W-:-:S04]  /*dae0*/  FMNMX.FTZ R177, R157, R177, !PT ;  /* 0x000000b19db17209 */ /* 0x000fc80007810000 */
[----:B------:R-:W-:Y:S01]  /*daf0*/  FMNMX.FTZ R177, R162, R177, !PT ;  /* 0x000000b1a2b17209 */ /* 0x000fe20007810000 */
[----:B------:R-:W0:Y:S03]  /*db00*/  MUFU.TANH R178, R178 ;  /* 0x000000b200b27308 */ /* 0x000e260000002400 */
[----:B------:R-:W-:-:S04]  /*db10*/  FMNMX.FTZ R177, R161, R177, !PT ;  /* 0x000000b1a1b17209 */ /* 0x000fc80007810000 */
[----:B------:R-:W-:Y:S01]  /*db20*/  FMNMX.FTZ R177, R160, R177, !PT ;  /* 0x000000b1a0b17209 */ /* 0x000fe20007810000 */
[----:B------:R-:W1:Y:S03]  /*db30*/  MUFU.TANH R188, R188 ;  /* 0x000000bc00bc7308 */ /* 0x000e660000002400 */
[----:B------:R-:W-:-:S04]  /*db40*/  FMNMX.FTZ R177, R164, R177, !PT ;  /* 0x000000b1a4b17209 */ /* 0x000fc80007810000 */
[----:B------:R-:W-:Y:S02]  /*db50*/  FMNMX.FTZ R177, R165, R177, !PT ;  /* 0x000000b1a5b17209 */ /* 0x000fe40007810000 */
[----:B0-----:R-:W-:Y:S02]  /*db60*/  FSEL R178, R178, -INF , P4 ;  /* 0xff800000b2b27808 */ /* 0x001fe40002000000 */
[----:B------:R-:W-:Y:S02]  /*db70*/  ISETP.GT.AND P4, PT, R176, 0x1, PT ;  /* 0x00000001b000780c */ /* 0x000fe40003f84270 */
[----:B------:R-:W-:Y:S01]  /*db80*/  FMNMX.FTZ R177, R163, R177, !PT ;  /* 0x000000b1a3b17209 */ /* 0x000fe20007810000 */
[----:B------:R-:W0:Y:S01]  /*db90*/  MUFU.TANH R223, R223 ;  /* 0x000000df00df7308 */ /* 0x000e220000002400 */
[----:B------:R-:W-:Y:S02]  /*dba0*/  FSEL R170, R170, -INF , P4 ;  /* 0xff800000aaaa7808 */ /* 0x000fe40002000000 */
[----:B-1----:R-:W-:-:S02]  /*dbb0*/  FSEL R188, R188, -INF , P2 ;  /* 0xff800000bcbc7808 */ /* 0x002fc40001000000 */
[----:B------:R-:W-:Y:S01]  /*dbc0*/  FMNMX.FTZ R177, R167, R177, !PT ;  /* 0x000000b1a7b17209 */ /* 0x000fe20007810000 */
[----:B------:R-:W-:Y:S01]  /*dbd0*/  FMUL.FTZ R192, R186, UR43 ;  /* 0x0000002bbac07c20 */ /* 0x000fe20008410000 */
[C---:B------:R-:W-:Y:S02]  /*dbe0*/  ISETP.GT.AND P2, PT, R176.reuse, 0x8, PT ;  /* 0x00000008b000780c */ /* 0x040fe40003f44270 */
[----:B------:R-:W-:Y:S01]  /*dbf0*/  ISETP.GT.AND P4, PT, R176, 0x10, PT ;  /* 0x00000010b000780c */ /* 0x000fe20003f84270 */
[----:B------:R-:W1:Y:S01]  /*dc00*/  MUFU.TANH R233, R233 ;  /* 0x000000e900e97308 */ /* 0x000e620000002400 */
[----:B------:R-:W-:Y:S02]  /*dc10*/  FMNMX.FTZ R177, R166, R177, !PT ;  /* 0x000000b1a6b17209 */ /* 0x000fe40007810000 */
[----:B------:R-:W-:Y:S02]  /*dc20*/  FSEL R175, R175, -INF , P2 ;  /* 0xff800000afaf7808 */ /* 0x000fe40001000000 */
[----:B------:R-:W-:-:S03]  /*dc30*/  FSEL R181, R219, -INF , P4 ;  /* 0xff800000dbb57808 */ /* 0x000fc60002000000 */
[----:B------:R-:W2:Y:S01]  /*dc40*/  MUFU.TANH R221, R221 ;  /* 0x000000dd00dd7308 */ /* 0x000ea20000002400 */
[----:B------:R-:W-:Y:S01]  /*dc50*/  ISETP.GT.AND P2, PT, R176, 0x11, PT ;  /* 0x00000011b000780c */ /* 0x000fe20003f44270 */
[----:B------:R-:W-:Y:S01]  /*dc60*/  FMUL.FTZ R196, R190, UR43 ;  /* 0x0000002bbec47c20 */ /* 0x000fe20008410000 */
[----:B------:R-:W-:Y:S01]  /*dc70*/  ISETP.GT.AND P4, PT, R176, 0x19, PT ;  /* 0x00000019b000780c */ /* 0x000fe20003f84270 */
[----:B------:R-:W-:Y:S01]  /*dc80*/  FMUL.FTZ R187, R187, UR43 ;  /* 0x0000002bbbbb7c20 */ /* 0x000fe20008410000 */
[----:B------:R-:W-:-:S03]  /*dc90*/  FMNMX.FTZ R177, R168, R177, !PT ;  /* 0x000000b1a8b17209 */ /* 0x000fc60007810000 */
[----:B------:R-:W3:Y:S01]  /*dca0*/  MUFU.TANH R220, R220 ;  /* 0x000000dc00dc7308 */ /* 0x000ee20000002400 */
[----:B------:R-:W-:Y:S02]  /*dcb0*/  FSEL R180, R180, -INF , P2 ;  /* 0xff800000b4b47808 */ /* 0x000fe40001000000 */
[----:B------:R-:W-:Y:S02]  /*dcc0*/  FSEL R183, R236, -INF , P4 ;  /* 0xff800000ecb77808 */ /* 0x000fe40002000000 */
[----:B------:R-:W-:-:S03]  /*dcd0*/  ISETP.GT.AND P2, PT, R176, 0x20, PT ;  /* 0x00000020b000780c */ /* 0x000fc60003f44270 */
[----:B------:R-:W4:Y:S01]  /*dce0*/  MUFU.TANH R192, R192 ;  /* 0x000000c000c07308 */ /* 0x000f220000002400 */
[----:B------:R-:W-:Y:S02]  /*dcf0*/  ISETP.GT.AND P4, PT, R176, 0x28, PT ;  /* 0x00000028b000780c */ /* 0x000fe40003f84270 */
[----:B------:R-:W-:Y:S02]  /*dd00*/  FMNMX.FTZ R177, R174, R177, !PT ;  /* 0x000000b1aeb17209 */ /* 0x000fe40007810000 */
[----:B------:R-:W-:-:S03]  /*dd10*/  FSEL R184, R235, -INF , P2 ;  /* 0xff800000ebb87808 */ /* 0x000fc60001000000 */
[----:B------:R1:W5:Y:S01]  /*dd20*/  MUFU.TANH R219, R187 ;  /* 0x000000bb00db7308 */ /* 0x0003620000002400 */
[----:B0-----:R-:W-:Y:S02]  /*dd30*/  FSEL R186, R223, -INF , P4 ;  /* 0xff800000dfba7808 */ /* 0x001fe40002000000 */
[C---:B------:R-:W-:Y:S02]  /*dd40*/  ISETP.GT.AND P2, PT, R176.reuse, 0x29, PT ;  /* 0x00000029b000780c */ /* 0x040fe40003f44270 */
[----:B------:R-:W-:-:S03]  /*dd50*/  ISETP.GT.AND P4, PT, R176, 0x31, PT ;  /* 0x00000031b000780c */ /* 0x000fc60003f84270 */
[----:B------:R-:W0:Y:S01]  /*dd60*/  MUFU.TANH R196, R196 ;  /* 0x000000c400c47308 */ /* 0x000e220000002400 */
[----:B------:R-:W-:-:S07]  /*dd70*/  FMNMX.FTZ R177, R172, R177, !PT ;  /* 0x000000b1acb17209 */ /* 0x000fce0007810000 */
[----:B------:R-:W0:Y:S01]  /*dd80*/  MUFU.TANH R197, R197 ;  /* 0x000000c500c57308 */ /* 0x000e220000002400 */
[----:B-1----:R-:W-:Y:S02]  /*dd90*/  FSEL R187, R233, -INF , P2 ;  /* 0xff800000e9bb7808 */ /* 0x002fe40001000000 */
[----:B--2---:R-:W-:Y:S02]  /*dda0*/  FSEL R218, R221, -INF , P4 ;  /* 0xff800000ddda7808 */ /* 0x004fe40002000000 */
[----:B------:R-:W-:Y:S02]  /*ddb0*/  FMNMX.FTZ R177, R171, R177, !PT ;  /* 0x000000b1abb17209 */ /* 0x000fe40007810000 */
[C---:B------:R-:W-:Y:S02]  /*ddc0*/  ISETP.GT.AND P2, PT, R176.reuse, 0x38, PT ;  /* 0x00000038b000780c */ /* 0x040fe40003f44270 */
[----:B------:R-:W-:Y:S02]  /*ddd0*/  ISETP.GT.AND P4, PT, R176, 0x40, PT ;  /* 0x00000040b000780c */ /* 0x000fe40003f84270 */
[----:B------:R-:W-:-:S02]  /*dde0*/  FMNMX.FTZ R177, R173, R177, !PT ;  /* 0x000000b1adb17209 */ /* 0x000fc40007810000 */
[----:B---3--:R-:W-:Y:S02]  /*ddf0*/  FSEL R190, R220, -INF , P2 ;  /* 0xff800000dcbe7808 */ /* 0x008fe40001000000 */
[----:B----4-:R-:W-:Y:S02]  /*de00*/  FSEL R192, R192, -INF , P4 ;  /* 0xff800000c0c07808 */ /* 0x010fe40002000000 */
[C---:B------:R-:W-:Y:S02]  /*de10*/  ISETP.GT.AND P2, PT, R176.reuse, 0x41, PT ;  /* 0x00000041b000780c */ /* 0x040fe40003f44270 */
[C---:B------:R-:W-:Y:S02]  /*de20*/  ISETP.GT.AND P3, PT, R176.reuse, 0x48, PT ;  /* 0x00000048b000780c */ /* 0x040fe40003f64270 */
[----:B------:R-:W-:Y:S02]  /*de30*/  ISETP.GT.AND P4, PT, R176, 0x49, PT ;  /* 0x00000049b000780c */ /* 0x000fe40003f84270 */
[----:B------:R-:W-:-:S02]  /*de40*/  FMNMX.FTZ R177, R185, R177, !PT ;  /* 0x000000b1b9b17209 */ /* 0x000fc40007810000 */
[----:B-----5:R-:W-:Y:S02]  /*de50*/  FSEL R219, R219, -INF , P2 ;  /* 0xff800000dbdb7808 */ /* 0x020fe40001000000 */
[----:B0-----:R-:W-:Y:S02]  /*de60*/  FSEL R196, R196, -INF , P3 ;  /* 0xff800000c4c47808 */ /* 0x001fe40001800000 */
[----:B------:R-:W-:Y:S02]  /*de70*/  FSEL R197, R197, -INF , P4 ;  /* 0xff800000c5c57808 */ /* 0x000fe40002000000 */
[C---:B------:R-:W-:Y:S02]  /*de80*/  ISETP.GT.AND P2, PT, R176.reuse, 0x50, PT ;  /* 0x00000050b000780c */ /* 0x040fe40003f44270 */
[C---:B------:R-:W-:Y:S02]  /*de90*/  ISETP.GT.AND P3, PT, R176.reuse, 0x51, PT ;  /* 0x00000051b000780c */ /* 0x040fe40003f64270 */
[----:B------:R-:W-:-:S02]  /*dea0*/  ISETP.GT.AND P4, PT, R176, 0x58, PT ;  /* 0x00000058b000780c */ /* 0x000fc40003f84270 */
[----:B------:R-:W-:Y:S02]  /*deb0*/  ISETP.GT.AND P5, PT, R176, 0x59, PT ;  /* 0x00000059b000780c */ /* 0x000fe40003fa4270 */
[----:B------:R-:W-:-:S04]  /*dec0*/  FMNMX.FTZ R176, R178, R177, !PT ;  /* 0x000000b1b2b07209 */ /* 0x000fc80007810000 */
[----:B------:R-:W-:-:S05]  /*ded0*/  FMNMX.FTZ R176, R188, R176, !PT ;  /* 0x000000b0bcb07209 */ /* 0x000fca0007810000 */
[----:B------:R-:W0:Y:S02]  /*dee0*/  SHFL.BFLY PT, R177, R176, 0x2, 0x1f ;  /* 0x0c401f00b0b17f89 */ /* 0x000e2400000e0000 */
[----:B0-----:R-:W-:-:S05]  /*def0*/  FMNMX.FTZ R177, R176, R177, !PT ;  /* 0x000000b1b0b17209 */ /* 0x001fca0007810000 */
[----:B------:R-:W0:Y:S02]  /*df00*/  SHFL.BFLY PT, R176, R177, 0x1, 0x1f ;  /* 0x0c201f00b1b07f89 */ /* 0x000e2400000e0000 */
[----:B0-----:R-:W-:Y:S02]  /*df10*/  FMNMX.FTZ R177, R177, R176, !PT ;  /* 0x000000b0b1b17209 */ /* 0x001fe40007810000 */
[----:B------:R-:W0:Y:S02]  /*df20*/  LDC R176, c[0x0][0xa80] ;  /* 0x0002a000ffb07b82 */ /* 0x000e240000000800 */
[----:B------:R-:W-:-:S04]  /*df30*/  FSETP.NEU.FTZ.AND P6, PT, R177, -INF , PT ;  /* 0xff800000b100780b */ /* 0x000fc80003fdd000 */
[----:B------:R-:W-:-:S05]  /*df40*/  FSEL R220, R177, RZ, P6 ;  /* 0x000000ffb1dc7208 */ /* 0x000fca0003000000 */
[----:B------:R-:W-:Y:S01]  /*df50*/  FADD.FTZ R220, -R220, R217 ;  /* 0x000000d9dcdc7221 */ /* 0x000fe20000010100 */
[----:B0-----:R-:W-:-:S05]  /*df60*/  FMUL.FTZ R217, R177, R176 ;  /* 0x000000b0b1d97220 */ /* 0x001fca0000410000 */
[----:B------:R-:W-:-:S05]  /*df70*/  FSEL R217, R217, RZ, P6 ;  /* 0x000000ffd9d97208 */ /* 0x000fca0003000000 */
        /* <DEDUP_REMOVED lines=23> */
[----:B------:R-:W-:-:S02]  /*e0f0*/  FFMA.FTZ R188, R188, R176, -R217 ;  /* 0x000000b0bcbc7223 */ /* 0x000fc400000108d9 */
[----:B------:R-:W2:Y:S01]  /*e100*/  LDL R217, [R1+0x40] ;  /* 0x0000400001d97983 */ /* 0x000ea20000100800 */
[----:B------:R-:W-:Y:S01]  /*e110*/  FMUL.FTZ R156, R220, R176 ;  /* 0x000000b0dc9c7220 */ /* 0x000fe20000410000 */
[----:B------:R-:W-:Y:S08]  /*e120*/  MUFU.EX2 R152, R152 ;  /* 0x0000009800987308 */ /* 0x000ff00000000800 */
[----:B------:R-:W0:Y:S08]  /*e130*/  MUFU.EX2 R156, R156 ;  /* 0x0000009c009c7308 */ /* 0x000e300000000800 */
[----:B------:R-:W1:Y:S01]  /*e140*/  MUFU.EX2 R153, R153 ;  /* 0x0000009900997308 */ /* 0x000e620000000800 */
[----:B0-----:R-:W-:-:S04]  /*e150*/  FFMA.FTZ R0, R156, R0, R152 ;  /* 0x000000009c007223 */ /* 0x001fc80000010098 */
[C---:B-1----:R-:W-:Y:S01]  /*e160*/  FADD.FTZ R0, R153.reuse, R0 ;  /* 0x0000000099007221 */ /* 0x042fe20000010000 */
[----:B------:R-:W-:Y:S02]  /*e170*/  F2FP.F16.F32.PACK_AB R152, R153, R152 ;  /* 0x000000989998723e */ /* 0x000fe400000000ff */
        /* <DEDUP_REMOVED lines=9> */
[----:B------:R-:W0:Y:S03]  /*e210*/  MUFU.EX2 R155, R155 ;  /* 0x0000009b009b7308 */ /* 0x000e260000000800 */
[----:B------:R-:W-:-:S04]  /*e220*/  FMNMX.FTZ R153, R193, R153, !PT ;  /* 0x00000099c1997209 */ /* 0x000fc80007810000 */
[----:B------:R-:W-:Y:S01]  /*e230*/  FMNMX.FTZ R153, R186, R153, !PT ;  /* 0x00000099ba997209 */ /* 0x000fe20007810000 */
[----:B------:R-:W1:Y:S03]  /*e240*/  MUFU.EX2 R154, R154 ;  /* 0x0000009a009a7308 */ /* 0x000e660000000800 */
[----:B------:R-:W-:-:S04]  /*e250*/  FMNMX.FTZ R153, R187, R153, !PT ;  /* 0x00000099bb997209 */ /* 0x000fc80007810000 */
[----:B------:R-:W-:Y:S01]  /*e260*/  FMNMX.FTZ R153, R189, R153, !PT ;  /* 0x00000099bd997209 */ /* 0x000fe20007810000 */
[----:B------:R-:W-:-:S03]  /*e270*/  FMUL.FTZ R194, R194, UR43 ;  /* 0x0000002bc2c27c20 */ /* 0x000fc60008410000 */
[----:B------:R-:W-:Y:S01]  /*e280*/  FMNMX.FTZ R153, R218, R153, !PT ;  /* 0x00000099da997209 */ /* 0x000fe20007810000 */
[----:B0-----:R-:W-:Y:S01]  /*e290*/  FADD.FTZ R0, R155, R0 ;  /* 0x000000009b007221 */ /* 0x001fe20000010000 */
[----:B------:R-:W-:Y:S02]  /*e2a0*/  FMUL.FTZ R162, R195, UR43 ;  /* 0x0000002bc3a27c20 */ /* 0x000fe40008410000 */
[----:B------:R-:W-:Y:S01]  /*e2b0*/  FMNMX.FTZ R153, R190, R153, !PT ;  /* 0x00000099be997209 */ /* 0x000fe20007810000 */
[----:B------:R-:W0:Y:S01]  /*e2c0*/  MUFU.TANH R194, R194 ;  /* 0x000000c200c27308 */ /* 0x000e220000002400 */
[C---:B-1----:R-:W-:Y:S01]  /*e2d0*/  FADD.FTZ R0, R154.reuse, R0 ;  /* 0x000000009a007221 */ /* 0x042fe20000010000 */
[----:B------:R-:W-:Y:S01]  /*e2e0*/  F2FP.F16.F32.PACK_AB R154, R154, R155 ;  /* 0x0000009b9a9a723e */ /* 0x000fe200000000ff */
[----:B------:R-:W-:Y:S01]  /*e2f0*/  FMUL.FTZ R155, R198, UR43 ;  /* 0x0000002bc69b7c20 */ /* 0x000fe20008410000 */
[----:B------:R-:W-:-:S04]  /*e300*/  FMNMX.FTZ R153, R191, R153, !PT ;  /* 0x00000099bf997209 */ /* 0x000fc80007810000 */
[----:B------:R-:W1:Y:S01]  /*e310*/  MUFU.TANH R162, R162 ;  /* 0x000000a200a27308 */ /* 0x000e620000002400 */
[----:B------:R-:W-:Y:S01]  /*e320*/  FMNMX.FTZ R153, R192, R153, !PT ;  /* 0x00000099c0997209 */ /* 0x000fe20007810000 */
[----:B------:R-:W-:-:S03]  /*e330*/  FMUL.FTZ R199, R199, UR43 ;  /* 0x0000002bc7c77c20 */ /* 0x000fc60008410000 */
[----:B------:R-:W-:-:S03]  /*e340*/  FMNMX.FTZ R160, R219, R153, !PT ;  /* 0x00000099dba07209 */ /* 0x000fc60007810000 */
[----:B------:R-:W3:Y:S01]  /*e350*/  MUFU.TANH R155, R155 ;  /* 0x0000009b009b7308 */ /* 0x000ee20000002400 */
[----:B------:R-:W-:Y:S02]  /*e360*/  FMNMX.FTZ R160, R196, R160, !PT ;  /* 0x000000a0c4a07209 */ /* 0x000fe40007810000 */
[----:B0-----:R-:W-:-:S05]  /*e370*/  FSEL R194, R194, -INF , P2 ;  /* 0xff800000c2c27808 */ /* 0x001fca0001000000 */
[----:B------:R-:W0:Y:S01]  /*e380*/  MUFU.TANH R153, R199 ;  /* 0x000000c700997308 */ /* 0x000e220000002400 */
[----:B------:R-:W-:Y:S02]  /*e390*/  FMNMX.FTZ R160, R197, R160, !PT ;  /* 0x000000a0c5a07209 */ /* 0x000fe40007810000 */
[----:B-1----:R-:W-:Y:S02]  /*e3a0*/  FSEL R162, R162, -INF , P3 ;  /* 0xff800000a2a27808 */ /* 0x002fe40001800000 */
[----:B------:R-:W-:Y:S02]  /*e3b0*/  FMNMX.FTZ R160, R194, R160, !PT ;  /* 0x000000a0c2a07209 */ /* 0x000fe40007810000 */
[----:B---3--:R-:W-:Y:S02]  /*e3c0*/  FSEL R155, R155, -INF , P4 ;  /* 0xff8000009b9b7808 */ /* 0x008fe40002000000 */
[----:B------:R-:W-:-:S04]  /*e3d0*/  FMNMX.FTZ R160, R162, R160, !PT ;  /* 0x000000a0a2a07209 */ /* 0x000fc80007810000 */
[----:B------:R-:W-:Y:S02]  /*e3e0*/  FMNMX.FTZ R160, R155, R160, !PT ;  /* 0x000000a09ba07209 */ /* 0x000fe40007810000 */
[----:B0-----:R-:W-:-:S04]  /*e3f0*/  FSEL R153, R153, -INF , P5 ;  /* 0xff80000099997808 */ /* 0x001fc80002800000 */
[----:B------:R-:W-:-:S05]  /*e400*/  FMNMX.FTZ R160, R153, R160, !PT ;  /* 0x000000a099a07209 */ /* 0x000fca0007810000 */
[----:B------:R-:W0:Y:S02]  /*e410*/  SHFL.BFLY PT, R161, R160, 0x2, 0x1f ;  /* 0x0c401f00a0a17f89 */ /* 0x000e2400000e0000 */
[----:B0-----:R-:W-:-:S05]  /*e420*/  FMNMX.FTZ R161, R160, R161, !PT ;  /* 0x000000a1a0a17209 */ /* 0x001fca0007810000 */
[----:B------:R-:W0:Y:S02]  /*e430*/  SHFL.BFLY PT, R178, R161, 0x1, 0x1f ;  /* 0x0c201f00a1b27f89 */ /* 0x000e2400000e0000 */
[----:B0-----:R-:W-:-:S04]  /*e440*/  FMNMX.FTZ R178, R161, R178, !PT ;  /* 0x000000b2a1b27209 */ /* 0x001fc80007810000 */
[C---:B------:R-:W-:Y:S01]  /*e450*/  FSETP.NEU.FTZ.AND P2, PT, R178.reuse, -INF , PT ;  /* 0xff800000b200780b */ /* 0x040fe20003f5d000 */
[----:B------:R-:W-:-:S03]  /*e460*/  FMUL.FTZ R161, R178, R176 ;  /* 0x000000b0b2a17220 */ /* 0x000fc60000410000 */
[----:B------:R-:W-:Y:S02]  /*e470*/  FSEL R160, R178, RZ, P2 ;  /* 0x000000ffb2a07208 */ /* 0x000fe40001000000 */
[----:B------:R-:W-:-:S03]  /*e480*/  FSEL R161, R161, RZ, P2 ;  /* 0x000000ffa1a17208 */ /* 0x000fc60001000000 */
[----:B------:R-:W-:Y:S02]  /*e490*/  FADD.FTZ R160, -R160, R216 ;  /* 0x000000d8a0a07221 */ /* 0x000fe40000010100 */
[-CC-:B------:R-:W-:Y:S02]  /*e4a0*/  FFMA.FTZ R165, R155, R176.reuse, -R161.reuse ;  /* 0x000000b09ba57223 */ /* 0x180fe400000108a1 */
[-C--:B------:R-:W-:Y:S01]  /*e4b0*/  FMUL.FTZ R155, R160, R176.reuse ;  /* 0x000000b0a09b7220 */ /* 0x080fe20000410000 */
[-CC-:B------:R-:W-:Y:S01]  /*e4c0*/  FFMA.FTZ R169, R169, R176.reuse, -R161.reuse ;  /* 0x000000b0a9a97223 */ /* 0x180fe200000108a1 */
[----:B------:R-:W-:-:S03]  /*e4d0*/  FFMA.FTZ R167, R153, R176, -R161 ;  /* 0x000000b099a77223 */ /* 0x000fc600000108a1 */
[----:B------:R0:W-:Y:S08]  /*e4e0*/  MUFU.EX2 R153, R169 ;  /* 0x000000a900997308 */ /* 0x0001f00000000800 */
[----:B------:R-:W1:Y:S01]  /*e4f0*/  MUFU.EX2 R155, R155 ;  /* 0x0000009b009b7308 */ /* 0x000e620000000800 */
        /* <DEDUP_REMOVED lines=39> */
[----:B--2---:R-:W-:-:S02]  /*e770*/  IMAD R160, R2, 0xc00, R217 ;  /* 0x00000c0002a07824 */ /* 0x004fc400078e02d9 */
[----:B------:R-:W0:Y:S01]  /*e780*/  S2R R217, SR_TID.X ;  /* 0x0000000000d97919 */ /* 0x000e220000002100 */
        /* <DEDUP_REMOVED lines=25> */
[----:B------:R-:W-:-:S02]  /*e920*/  @!P0 VIADD R156, R210, 0x32440 ;  /* 0x00032440d29c8836 */ /* 0x000fc40000000000 */
[----:B------:R-:W-:Y:S01]  /*e930*/  FFMA.FTZ R163, R179, R176, -R161 ;  /* 0x000000b0b3a37223 */ /* 0x000fe200000108a1 */
[----:B0-----:R-:W-:Y:S01]  /*e940*/  SHF.R.U32.HI R169, RZ, 0x7, R217 ;  /* 0x00000007ffa97819 */ /* 0x001fe200000116d9 */
[----:B-1----:R-:W-:Y:S01]  /*e950*/  FFMA.FTZ R3, R155, R3, R153 ;  /* 0x000000039b037223 */ /* 0x002fe20000010099 */
[-C--:B------:R-:W-:Y:S01]  /*e960*/  FMUL.FTZ R26, R26, R155.reuse ;  /* 0x0000009b1a1a7220 */ /* 0x080fe20000410000 */
[-C--:B------:R-:W-:Y:S01]  /*e970*/  FMUL.FTZ R27, R27, R155.reuse ;  /* 0x0000009b1b1b7220 */ /* 0x080fe20000410000 */
[----:B------:R-:W-:Y:S01]  /*e980*/  IADD3 R179, -R169, 0xb, RZ ;  /* 0x0000000ba9b37810 */ /* 0x000fe20007ffe1ff */
        /* <DEDUP_REMOVED lines=62> */
[----:B------:R-:W-:Y:S01]  /*ed70*/  @!P0 PRMT R156, RZ, 0x654, R156 ;  /* 0x00000654ff9c8816 */ /* 0x000fe2000000009c */
[----:B------:R-:W-:-:S02]  /*ed80*/  VIADD R155, R169, 0x8 ;  /* 0x00000008a99b7836 */ /* 0x000fc40000000000 */
[-CC-:B------:R-:W-:Y:S01]  /*ed90*/  FFMA.FTZ R170, R170, R176.reuse, -R161.reuse ;  /* 0x000000b0aaaa7223 */ /* 0x180fe200000108a1 */
[-CC-:B------:R-:W-:Y:S01]  /*eda0*/  FFMA.FTZ R175, R175, R176.reuse, -R161.reuse ;  /* 0x000000b0afaf7223 */ /* 0x180fe200000108a1 */
[----:B------:R1:W-:Y:S06]  /*edb0*/  BAR.ARV R179, 0x100 ;  /* 0x000400b30000751d */ /* 0x0003ec0000002000 */
[----:B------:R0:W-:Y:S01]  /*edc0*/  @!P0 SYNCS.ARRIVE.TRANS64.RED.A1T0 RZ, [R156+URZ], RZ ;  /* 0x000000ff9cff89a7 */ /* 0x0001e2000810043f */
        /* <DEDUP_REMOVED lines=17> */
[----:B------:R3:W-:Y:S01]  /*eee0*/  BAR.SYNC.DEFER_BLOCKING R155, 0x100 ;  /* 0x0004009b0000751d */ /* 0x0007e20000010000 */
[-CC-:B------:R-:W-:Y:S01]  /*eef0*/  FFMA.FTZ R196, R196, R176.reuse, -R161.reuse ;  /* 0x000000b0c4c47223 */ /* 0x180fe200000108a1 */
[-CC-:B------:R-:W-:Y:S01]  /*ef00*/  FFMA.FTZ R197, R197, R176.reuse, -R161.reuse ;  /* 0x000000b0c5c57223 */ /* 0x180fe200000108a1 */
[-CC-:B------:R-:W-:Y:S01]  /*ef10*/  FFMA.FTZ R194, R194, R176.reuse, -R161.reuse ;  /* 0x000000b0c2c27223 */ /* 0x180fe200000108a1 */
[----:B------:R-:W-:Y:S01]  /*ef20*/  FFMA.FTZ R162, R162, R176, -R161 ;  /* 0x000000b0a2a27223 */ /* 0x000fe200000108a1 */
[----:B------:R-:W-:Y:S01]  /*ef30*/  IMAD.MOV.U32 R161, RZ, RZ, 0x40000040 ;  /* 0x40000040ffa17424 */ /* 0x000fe200078e00ff */
[----:B------:R-:W-:Y:S01]  /*ef40*/  R2UR UR6, R160 ;  /* 0x00000000a00672ca */ /* 0x000fe200000e0000 */
[----:B------:R-:W4:Y:S01]  /*ef50*/  MUFU.EX2 R222, R222 ;  /* 0x000000de00de7308 */ /* 0x000f220000000800 */
[----:B0-----:R-:W5:Y:S02]  /*ef60*/  LDL R156, [R1+0x54] ;  /* 0x00005400019c7983 */ /* 0x001f640000100800 */
[----:B------:R-:W-:-:S02]  /*ef70*/  R2UR UR7, R161 ;  /* 0x00000000a10772ca */ /* 0x000fc400000e0000 */
[----:B--2---:R-:W-:Y:S02]  /*ef80*/  F2FP.F16.F32.PACK_AB R153, R170, R153 ;  /* 0x00000099aa99723e */ /* 0x004fe400000000ff */
[----:B---3--:R-:W-:-:S04]  /*ef90*/  F2FP.F16.F32.PACK_AB R155, R163, R175 ;  /* 0x000000afa39b723e */ /* 0x008fc800000000ff */
[----:B------:R-:W-:-:S06]  /*efa0*/  WARPGROUP.ARRIVE ;  /* 0x00000000000079c5 */ /* 0x000fcc0000000000 */
[----:B------:R-:W-:Y:S01]  /*efb0*/  HGMMA.64x256x16.F32 R24, R152, gdesc[UR4].tnspB, R24, gsb0 ;  /* 0x43e0000498187df0 */ /* 0x000fe20008000818 */
[----:B------:R-:W0:Y:S08]  /*efc0*/  MUFU.EX2 R159, R159 ;  /* 0x0000009f009f7308 */ /* 0x000e300000000800 */
[----:B------:R-:W-:Y:S08]  /*efd0*/  MUFU.EX2 R157, R157 ;  /* 0x0000009d009d7308 */ /* 0x000ff00000000800 */
[----:B------:R-:W-:Y:S08]  /*efe0*/  MUFU.EX2 R181, R181 ;  /* 0x000000b500b57308 */ /* 0x000ff00000000800 */
[----:B------:R-:W2:Y:S08]  /*eff0*/  MUFU.EX2 R180, R180 ;  /* 0x000000b400b47308 */ /* 0x000eb00000000800 */
[----:B------:R-:W-:Y:S08]  /*f000*/  MUFU.EX2 R182, R182 ;  /* 0x000000b600b67308 */ /* 0x000ff00000000800 */
[----:B------:R-:W3:Y:S01]  /*f010*/  MUFU.EX2 R183, R183 ;  /* 0x000000b700b77308 */ /* 0x000ee20000000800 */
[----:B----4-:R-:W-:-:S04]  /*f020*/  FADD.FTZ R0, R222, R0 ;  /* 0x00000000de007221 */ /* 0x010fc80000010000 */
[----:B0-----:R-:W-:-:S03]  /*f030*/  FADD.FTZ R0, R159, R0 ;  /* 0x000000009f007221 */ /* 0x001fc60000010000 */
[----:B------:R-:W-:Y:S08]  /*f040*/  MUFU.EX2 R234, R234 ;  /* 0x000000ea00ea7308 */ /* 0x000ff00000000800 */
[----:B------:R-:W-:Y:S08]  /*f050*/  MUFU.EX2 R223, R223 ;  /* 0x000000df00df7308 */ /* 0x000ff00000000800 */
[----:B------:R-:W-:Y:S08]  /*f060*/  MUFU.EX2 R164, R164 ;  /* 0x000000a400a47308 */ /* 0x000ff00000000800 */
[----:B------:R-:W-:Y:S01]  /*f070*/  MUFU.EX2 R184, R184 ;  /* 0x000000b800b87308 */ /* 0x000fe20000000800 */
[----:B------:R-:W-:-:S07]  /*f080*/  WARPGROUP.DEPBAR.LE gsb0, 0x0 ;  /* 0x00008000000079c5 */ /* 0x000fce0000010000 */
[----:B------:R-:W0:Y:S01]  /*f090*/  MUFU.EX2 R154, R158 ;  /* 0x0000009e009a7308 */ /* 0x000e220000000800 */
[----:B------:R-:W-:Y:S02]  /*f0a0*/  VIADD R152, R160, 0x80 ;  /* 0x00000080a0987836 */ /* 0x000fe40000000000 */
[----:B------:R-:W-:-:S03]  /*f0b0*/  IMAD.MOV.U32 R153, RZ, RZ, 0x40000040 ;  /* 0x40000040ff997424 */ /* 0x000fc600078e00ff */
[----:B------:R-:W-:Y:S02]  /*f0c0*/  R2UR UR6, R152 ;  /* 0x00000000980672ca */ /* 0x000fe400000e0000 */
[----:B------:R-:W-:Y:S02]  /*f0d0*/  R2UR UR7, R153 ;  /* 0x00000000990772ca */ /* 0x000fe400000e0000 */
[----:B------:R-:W-:Y:S02]  /*f0e0*/  F2FP.F16.F32.PACK_AB R152, R159, R222 ;  /* 0x000000de9f98723e */ /* 0x000fe400000000ff */
[----:B--2---:R-:W-:Y:S02]  /*f0f0*/  F2FP.F16.F32.PACK_AB R153, R180, R181 ;  /* 0x000000b5b499723e */ /* 0x004fe400000000ff */
[----:B---3--:R-:W-:Y:S01]  /*f100*/  F2FP.F16.F32.PACK_AB R155, R183, R182 ;  /* 0x000000b6b79b723e */ /* 0x008fe200000000ff */
[----:B0-----:R-:W-:Y:S01]  /*f110*/  FADD.FTZ R0, R154, R0 ;  /* 0x000000009a007221 */ /* 0x001fe20000010000 */
[----:B------:R-:W-:-:S04]  /*f120*/  F2FP.F16.F32.PACK_AB R154, R157, R154 ;  /* 0x0000009a9d9a723e */ /* 0x000fc800000000ff */
[----:B------:R-:W-:-:S06]  /*f130*/  WARPGROUP.ARRIVE ;  /* 0x00000000000079c5 */ /* 0x000fcc0000000000 */
[----:B------:R-:W-:Y:S01]  /*f140*/  HGMMA.64x256x16.F32 R24, R152, gdesc[UR4].tnspB, R24, gsb0 ;  /* 0x43e0000498187df0 */ /* 0x000fe20008000818 */
[----:B------:R-:W0:Y:S01]  /*f150*/  MUFU.EX2 R193, R193 ;  /* 0x000000c100c17308 */ /* 0x000e220000000800 */
[----:B------:R-:W-:-:S07]  /*f160*/  FADD.FTZ R0, R157, R0 ;  /* 0x000000009d007221 */ /* 0x000fce0000010000 */
[----:B------:R-:W-:Y:S08]  /*f170*/  MUFU.EX2 R186, R186 ;  /* 0x000000ba00ba7308 */ /* 0x000ff00000000800 */
[----:B------:R-:W2:Y:S01]  /*f180*/  MUFU.EX2 R187, R187 ;  /* 0x000000bb00bb7308 */ /* 0x000ea20000000800 */
[----:B------:R-:W-:-:S04]  /*f190*/  FADD.FTZ R0, R234, R0 ;  /* 0x00000000ea007221 */ /* 0x000fc80000010000 */
[----:B------:R-:W-:-:S03]  /*f1a0*/  FADD.FTZ R0, R223, R0 ;  /* 0x00000000df007221 */ /* 0x000fc60000010000 */
        /* <DEDUP_REMOVED lines=8> */
[----:B------:R-:W3:Y:S01]  /*f230*/  MUFU.EX2 R154, R221 ;  /* 0x000000dd009a7308 */ /* 0x000ee20000000800 */
[----:B------:R-:W-:Y:S02]  /*f240*/  VIADD R152, R160, 0x100 ;  /* 0x00000100a0987836 */ /* 0x000fe40000000000 */
[----:B------:R-:W-:-:S03]  /*f250*/  IMAD.MOV.U32 R153, RZ, RZ, 0x40000040 ;  /* 0x40000040ff997424 */ /* 0x000fc600078e00ff */
[----:B------:R-:W-:Y:S02]  /*f260*/  R2UR UR6, R152 ;  /* 0x00000000980672ca */ /* 0x000fe400000e0000 */
[----:B------:R-:W-:Y:S02]  /*f270*/  R2UR UR7, R153 ;  /* 0x00000000990772ca */ /* 0x000fe400000e0000 */
[----:B------:R-:W-:Y:S02]  /*f280*/  F2FP.F16.F32.PACK_AB R152, R223, R234 ;  /* 0x000000eadf98723e */ /* 0x000fe400000000ff */
[----:B0-----:R-:W-:Y:S02]  /*f290*/  F2FP.F16.F32.PACK_AB R153, R193, R184 ;  /* 0x000000b8c199723e */ /* 0x001fe400000000ff */
[----:B--2---:R-:W-:Y:S01]  /*f2a0*/  F2FP.F16.F32.PACK_AB R155, R187, R186 ;  /* 0x000000babb9b723e */ /* 0x004fe200000000ff */
[----:B---3--:R-:W-:Y:S01]  /*f2b0*/  FADD.FTZ R0, R154, R0 ;  /* 0x000000009a007221 */ /* 0x008fe20000010000 */
[----:B------:R-:W-:-:S04]  /*f2c0*/  F2FP.F16.F32.PACK_AB R154, R164, R154 ;  /* 0x0000009aa49a723e */ /* 0x000fc800000000ff */
[----:B------:R-:W-:-:S06]  /*f2d0*/  WARPGROUP.ARRIVE ;  /* 0x00000000000079c5 */ /* 0x000fcc0000000000 */
[----:B------:R-:W-:Y:S01]  /*f2e0*/  HGMMA.64x256x16.F32 R24, R152, gdesc[UR4].tnspB, R24, gsb0 ;  /* 0x43e0000498187df0 */ /* 0x000fe20008000818 */
[----:B------:R-:W-:-:S04]  /*f2f0*/  FADD.FTZ R0, R164, R0 ;  /* 0x00000000a4007221 */ /* 0x000fc80000010000 */
[----:B------:R-:W-:-:S04]  /*f300*/  FADD.FTZ R0, R236, R0 ;  /* 0x00000000ec007221 */ /* 0x000fc80000010000 */
[----:B------:R-:W-:Y:S01]  /*f310*/  FADD.FTZ R0, R235, R0 ;  /* 0x00000000eb007221 */ /* 0x000fe20000010000 */
        /* <DEDUP_REMOVED lines=8> */
[----:B------:R-:W0:Y:S01]  /*f3a0*/  MUFU.EX2 R154, R233 ;  /* 0x000000e9009a7308 */ /* 0x000e220000000800 */
[----:B------:R-:W-:Y:S01]  /*f3b0*/  VIADD R152, R160, 0x180 ;  /* 0x00000180a0987836 */ /* 0x000fe20000000000 */
[----:B------:R-:W-:-:S04]  /*f3c0*/  MOV R153, 0x40000040 ;  /* 0x4000004000997802 */ /* 0x000fc80000000f00 */
[----:B------:R-:W-:Y:S02]  /*f3d0*/  R2UR UR6, R152 ;  /* 0x00000000980672ca */ /* 0x000fe400000e0000 */
[----:B------:R-:W-:Y:S02]  /*f3e0*/  R2UR UR7, R153 ;  /* 0x00000000990772ca */ /* 0x000fe400000e0000 */
[----:B------:R-:W-:Y:S02]  /*f3f0*/  F2FP.F16.F32.PACK_AB R152, R235, R236 ;  /* 0x000000eceb98723e */ /* 0x000fe400000000ff */
[----:B------:R-:W-:Y:S02]  /*f400*/  F2FP.F16.F32.PACK_AB R153, R218, R189 ;  /* 0x000000bdda99723e */ /* 0x000fe400000000ff */
[----:B------:R-:W-:Y:S01]  /*f410*/  F2FP.F16.F32.PACK_AB R155, R191, R190 ;  /* 0x000000bebf9b723e */ /* 0x000fe200000000ff */
[----:B0-----:R-:W-:Y:S01]  /*f420*/  FADD.FTZ R0, R154, R0 ;  /* 0x000000009a007221 */ /* 0x001fe20000010000 */
        /* <DEDUP_REMOVED lines=11> */
[----:B------:R-:W-:Y:S01]  /*f4e0*/  MUFU.EX2 R167, R167 ;  /* 0x000000a700a77308 */ /* 0x000fe20000000800 */
[----:B------:R-:W-:Y:S01]  /*f4f0*/  IMAD.MOV.U32 R161, RZ, RZ, 0x40000040 ;  /* 0x40000040ffa17424 */ /* 0x000fe200078e00ff */
[----:B------:R-:W-:-:S06]  /*f500*/  WARPGROUP.DEPBAR.LE gsb0, 0x0 ;  /* 0x00008000000079c5 */ /* 0x000fcc0000010000 */
[----:B------:R-:W0:Y:S01]  /*f510*/  MUFU.EX2 R154, R172 ;  /* 0x000000ac009a7308 */ /* 0x000e220000000800 */
[----:B------:R-:W-:Y:S02]  /*f520*/  VIADD R152, R160, 0x200 ;  /* 0x00000200a0987836 */ /* 0x000fe40000000000 */
[----:B------:R-:W-:-:S03]  /*f530*/  IMAD.MOV.U32 R153, RZ, RZ, 0x40000040 ;  /* 0x40000040ff997424 */ /* 0x000fc600078e00ff */
        /* <DEDUP_REMOVED lines=9> */
[----:B------:R-:W-:Y:S01]  /*f5d0*/  FADD.FTZ R0, R171, R0 ;  /* 0x00000000ab007221 */ /* 0x000fe20000010000 */
[----:B------:R-:W-:Y:S01]  /*f5e0*/  VIADD R160, R160, 0x280 ;  /* 0x00000280a0a07836 */ /* 0x000fe20000000000 */
        /* <DEDUP_REMOVED lines=20> */
[----:B-----5:R-:W-:-:S03]  /*f730*/  ISETP.GT.AND P2, PT, R203, R156, PT ;  /* 0x0000009ccb00720c */ /* 0x020fc60003f44270 */
[----:B------:R-:W-:Y:S01]  /*f740*/  FADD.FTZ R3, R197, R3 ;  /* 0x00000003c5037221 */ /* 0x000fe20000010000 */
[----:B------:R-:W-:Y:S02]  /*f750*/  WARPGROUP.DEPBAR.LE gsb0, 0x0 ;  /* 0x00008000000079c5 */ /* 0x000fe40000010000 */
[----:B------:R-:W0:Y:S08]  /*f760*/  MUFU.EX2 R152, R173 ;  /* 0x000000ad00987308 */ /* 0x000e300000000800 */
[----:B------:R-:W2:Y:S01]  /*f770*/  MUFU.EX2 R154, R168 ;  /* 0x000000a8009a7308 */ /* 0x000ea20000000800 */
[----:B0-----:R-:W-:-:S04]  /*f780*/  FADD.FTZ R0, R152, R0 ;  /* 0x0000000098007221 */ /* 0x001fc80000010000 */
[C---:B------:R-:W-:Y:S01]  /*f790*/  FADD.FTZ R0, R185.reuse, R0 ;  /* 0x00000000b9007221 */ /* 0x040fe20000010000 */
[----:B------:R-:W-:Y:S02]  /*f7a0*/  F2FP.F16.F32.PACK_AB R152, R185, R152 ;  /* 0x00000098b998723e */ /* 0x000fe400000000ff */
[----:B------:R-:W-:Y:S01]  /*f7b0*/  F2FP.F16.F32.PACK_AB R153, R162, R194 ;  /* 0x000000c2a299723e */ /* 0x000fe200000000ff */
[----:B--2---:R-:W-:Y:S01]  /*f7c0*/  FADD.FTZ R0, R154, R0 ;  /* 0x000000009a007221 */ /* 0x004fe20000010000 */
[----:B------:R-:W-:Y:S02]  /*f7d0*/  F2FP.F16.F32.PACK_AB R154, R188, R154 ;  /* 0x0000009abc9a723e */ /* 0x000fe400000000ff */
[----:B------:R-:W-:-:S04]  /*f7e0*/  F2FP.F16.F32.PACK_AB R155, R167, R165 ;  /* 0x000000a5a79b723e */ /* 0x000fc800000000ff */
[----:B------:R-:W-:-:S06]  /*f7f0*/  WARPGROUP.ARRIVE ;  /* 0x00000000000079c5 */ /* 0x000fcc0000000000 */
[----:B------:R-:W-:Y:S01]  /*f800*/  HGMMA.64x256x16.F32 R24, R152, gdesc[UR4].tnspB, R24, gsb0 ;  /* 0x43e0000498187df0 */ /* 0x000fe20008000818 */
[----:B------:R-:W-:Y:S02]  /*f810*/  @!P0 VIADD R210, R210, 0x32460 ;  /* 0x00032460d2d28836 */ /* 0x000fe40000000000 */
[----:B------:R-:W-:-:S04]  /*f820*/  FADD.FTZ R3, R194, R3 ;  /* 0x00000003c2037221 */ /* 0x000fc80000010000 */
[----:B------:R-:W-:Y:S01]  /*f830*/  FADD.FTZ R162, R162, R3 ;  /* 0x00000003a2a27221 */ /* 0x000fe20000010000 */
[----:B------:R-:W-:-:S03]  /*f840*/  @!P0 PRMT R210, RZ, 0x654, R210 ;  /* 0x00000654ffd28816 */ /* 0x000fc600000000d2 */
[----:B------:R-:W-:Y:S01]  /*f850*/  FADD.FTZ R162, R165, R162 ;  /* 0x000000a2a5a27221 */ /* 0x000fe20000010000 */
[----:B------:R-:W-:Y:S01]  /*f860*/  FADD.FTZ R0, R188, R0 ;  /* 0x00000000bc007221 */ /* 0x000fe20000010000 */
[----:B------:R-:W-:Y:S02]  /*f870*/  VIADD R203, R203, 0xffffffff ;  /* 0xffffffffcbcb7836 */ /* 0x000fe40000000000 */
[----:B------:R-:W-:Y:S01]  /*f880*/  FADD.FTZ R3, R167, R162 ;  /* 0x000000a2a7037221 */ /* 0x000fe20000010000 */
[----:B------:R-:W-:Y:S02]  /*f890*/  IMAD.MOV.U32 R216, RZ, RZ, R178 ;  /* 0x000000ffffd87224 */ /* 0x000fe400078e00b2 */
[----:B------:R-:W-:Y:S01]  /*f8a0*/  IMAD.MOV.U32 R217, RZ, RZ, R177 ;  /* 0x000000ffffd97224 */ /* 0x000fe200078e00b1 */
[----:B------:R-:W-:Y:S02]  /*f8b0*/  WARPGROUP.DEPBAR.LE gsb0, 0x0 ;  /* 0x00008000000079c5 */ /* 0x000fe40000010000 */
[----:B------:R1:W-:Y:S01]  /*f8c0*/  @!P0 SYNCS.ARRIVE.TRANS64.RED.A1T0 RZ, [R210+URZ], RZ ;  /* 0x000000ffd2ff89a7 */ /* 0x0003e2000810043f */
[----:B------:R-:W-:Y:S05]  /*f8d0*/  @P2 BRA `(.L_x_5686) ;  /* 0xffffffc800882947 */ /* 0x000fea000383ffff */
.L_x_5676:
[----:B------:R-:W-:-:S13]  /*f8e0*/  ISETP.GE.AND P2, PT, R203, RZ, PT ;  /* 0x000000ffcb00720c */ /* 0x000fda0003f46270 */
[----:B------:R-:W-:Y:S05]  /*f8f0*/  @!P2 BRA `(.L_x_5687) ;  /* 0x0000002c009ca947 */ /* 0x000fea0003800000 */
[----:B------:R-:W-:Y:S02]  /*f900*/  IMAD.MOV.U32 R216, RZ, RZ, R178 ;  /* 0x000000ffffd87224 */ /* 0x000fe400078e00b2 */
[----:B------:R-:W-:-:S07]  /*f910*/  IMAD.MOV.U32 R217, RZ, RZ, R177 ;  /* 0x000000ffffd97224 */ /* 0x000fce00078e00b1 */
.L_x_5697:
        /* <DEDUP_REMOVED lines=8> */
.L_x_5688:
[----:B-1----:R-:W-:Y:S01]  /*f9a0*/  IMAD R210, R2, 0x8, R19 ;  /* 0x0000000802d27824 */ /* 0x002fe200078e0213 */
[----:B------:R-:W-:-:S04]  /*f9b0*/  SHF.L.U32 R218, R23, 0x1f, RZ ;  /* 0x0000001f17da7819 */ /* 0x000fc800000006ff */
[----:B------:R1:W2:Y:S01]  /*f9c0*/  SYNCS.PHASECHK.TRANS64.TRYWAIT P2, [R210+URZ+0x32430], R218 ;  /* 0x032430dad20075a7 */ /* 0x0002a2000804017f */
[----:B------:R-:W-:Y:S05]  /*f9d0*/  @!P1 BRA `(.L_x_5689) ;  /* 0x0000000000049947 */ /* 0x000fea0003800000 */
[----:B------:R-:W-:Y:S01]  /*f9e0*/  BPT.TRAP 0x1 ;  /* 0x000000040000795c */ /* 0x000fe20000300000 */
.L_x_5689:
[----:B------:R-:W3:Y:S01]  /*f9f0*/  LDL R152, [R1+0x44] ;  /* 0x0000440001987983 */ /* 0x000ee20000100800 */
[----:B------:R-:W-:Y:S01]  /*fa00*/  MOV R157, 0x40000040 ;  /* 0x40000040009d7802 */ /* 0x000fe20000000f00 */
[----:B---3--:R-:W-:Y:S01]  /*fa10*/  IMAD R156, R2, 0x300, R152 ;  /* 0x00000300029c7824 */ /* 0x008fe200078e0298 */
[----:B--2---:R-:W-:Y:S06]  /*fa20*/  @P2 BRA `(.L_x_5690) ;  /* 0x0000000000082947 */ /* 0x004fec0003800000 */
[----:B------:R-:W2:Y:S02]  /*fa30*/  SYNCS.PHASECHK.TRANS64.TRYWAIT P2, [R210+URZ+0x32430], R218 ;  /* 0x032430dad20075a7 */ /* 0x000ea4000804017f */
[----:B--2---:R-:W-:Y:S05]  /*fa40*/  @!P2 BRA `(.L_x_5691) ;  /* 0x000000fc00d0a947 */ /* 0x004fea0003800000 */
.L_x_5690:
        /* <DEDUP_REMOVED lines=40> */
.L_x_5692:
[----:B------:R0:W3:Y:S01]  /*fcd0*/  SYNCS.PHASECHK.TRANS64.TRYWAIT P2, [R210+URZ+0x32450], R218 ;  /* 0x032450dad20075a7 */ /* 0x0000e2000804017f */
[----:B------:R-:W-:Y:S05]  /*fce0*/  @!P1 BRA `(.L_x_5693) ;  /* 0x0000000000049947 */ /* 0x000fea0003800000 */
[----:B------:R-:W-:Y:S01]  /*fcf0*/  BPT.TRAP 0x1 ;  /* 0x000000040000795c */ /* 0x000fe20000300000 */
.L_x_5693:
[----:B------:R-:W-:Y:S04]  /*fd00*/  BSSY B0, `(.L_x_5694) ;  /* 0x0000004000007945 */ /* 0x000fe80003800000 */
[----:B---3--:R-:W-:Y:S05]  /*fd10*/  @P2 BRA `(.L_x_5695) ;  /* 0x0000000000082947 */ /* 0x008fea0003800000 */
[----:B------:R-:W3:Y:S02]  /*fd20*/  SYNCS.PHASECHK.TRANS64.TRYWAIT P2, [R210+URZ+0x32450], R218 ;  /* 0x032450dad20075a7 */ /* 0x000ee4000804017f */
[----:B---3--:R-:W-:Y:S05]  /*fd30*/  @!P2 BRA `(.L_x_5696) ;  /* 0x000000fc0028a947 */ /* 0x008fea0003800000 */
.L_x_5695:
[----:B------:R-:W-:Y:S05]  /*fd40*/  BSYNC B0 ;  /* 0x0000000000007941 */ /* 0x000fea0003800000 */
.L_x_5694:
[----:B------:R-:W-:Y:S05]  /*fd50*/  WARPSYNC.ALL ;  /* 0x0000000000007948 */ /* 0x000fea0003800000 */
[----:B------:R-:W0:Y:S04]  /*fd60*/  LDL R220, [R1+0x48] ;  /* 0x0000480001dc7983 */ /* 0x000e280000100800 */
[----:B------:R-:W4:Y:S01]  /*fd70*/  LDL.64 R222, [R1] ;  /* 0x0000000001de7983 */ /* 0x000f220000100a00 */
[----:B------:R-:W-:Y:S01]  /*fd80*/  IMAD.MOV.U32 R219, RZ, RZ, 0x40000040 ;  /* 0x40000040ffdb7424 */ /* 0x000fe200078e00ff */
[----:B------:R-:W-:Y:S01]  /*fd90*/  R2UR UR4, R4 ;  /* 0x00000000040472ca */ /* 0x000fe200000e0000 */
[----:B------:R-:W-:Y:S01]  /*fda0*/  WARPGROUP.ARRIVE ;  /* 0x00000000000079c5 */ /* 0x000fe20000000000 */
[----:B------:R-:W-:Y:S01]  /*fdb0*/  R2UR UR5, R5 ;  /* 0x00000000050572ca */ /* 0x000fe200000e0000 */
[----:B------:R-:W-:Y:S01]  /*fdc0*/  IMAD.MOV.U32 R221, RZ, RZ, 0x40000040 ;  /* 0x40000040ffdd7424 */ /* 0x000fe200078e00ff */
[----:B------:R-:W-:Y:S01]  /*fdd0*/  R2UR UR7, R219 ;  /* 0x00000000db0772ca */ /* 0x000fe200000e0000 */
[----:B------:R-:W-:-:S02]  /*fde0*/  IMAD.MOV.U32 R219, RZ, RZ, 0x40000040 ;  /* 0x40000040ffdb7424 */ /* 0x000fc400078e00ff */
[----:B0123--:R-:W-:-:S04]  /*fdf0*/  IMAD R218, R2, 0xc00, R220 ;  /* 0x00000c0002da7824 */ /* 0x00ffc800078e02dc */
        /* <DEDUP_REMOVED lines=196> */
[----:B------:R0:W3:Y:S01]  /*10a40*/  MUFU.TANH R168, R181 ;  /* 0x000000b500a87308 */ /* 0x0000e20000002400 */
[----:B-1----:R-:W-:-:S07]  /*10a50*/  FMNMX.FTZ R172, R165, R172, !PT ;  /* 0x000000aca5ac7209 */ /* 0x002fce0007810000 */
[----:B------:R-:W1:Y:S01]  /*10a60*/  MUFU.TANH R184, R184 ;  /* 0x000000b800b87308 */ /* 0x000e620000002400 */
[----:B--2---:R-:W-:Y:S01]  /*10a70*/  FMNMX.FTZ R172, R164, R172, !PT ;  /* 0x000000aca4ac7209 */ /* 0x004fe20007810000 */
[----:B0-----:R-:W-:Y:S01]  /*10a80*/  FMUL.FTZ R181, R192, UR42 ;  /* 0x0000002ac0b57c20 */ /* 0x001fe20008410000 */
[----:B------:R-:W-:-:S05]  /*10a90*/  FMUL.FTZ R192, R197, UR42 ;  /* 0x0000002ac5c07c20 */ /* 0x000fca0008410000 */
[----:B------:R-:W0:Y:S01]  /*10aa0*/  MUFU.TANH R169, R185 ;  /* 0x000000b900a97308 */ /* 0x000e220000002400 */
[----:B---3--:R-:W-:-:S07]  /*10ab0*/  FMNMX.FTZ R172, R168, R172, !PT ;  /* 0x000000aca8ac7209 */ /* 0x008fce0007810000 */
[----:B------:R-:W2:Y:S01]  /*10ac0*/  MUFU.TANH R235, R235 ;  /* 0x000000eb00eb7308 */ /* 0x000ea20000002400 */
[----:B-1----:R-:W-:-:S07]  /*10ad0*/  FMNMX.FTZ R176, R184, R172, !PT ;  /* 0x000000acb8b07209 */ /* 0x002fce0007810000 */
[----:B------:R-:W1:Y:S01]  /*10ae0*/  MUFU.TANH R234, R234 ;  /* 0x000000ea00ea7308 */ /* 0x000e620000002400 */
[----:B0-----:R-:W-:-:S07]  /*10af0*/  FMNMX.FTZ R176, R169, R176, !PT ;  /* 0x000000b0a9b07209 */ /* 0x001fce0007810000 */
[----:B------:R-:W0:Y:S01]  /*10b00*/  MUFU.TANH R181, R181 ;  /* 0x000000b500b57308 */ /* 0x000e220000002400 */
[----:B--2---:R-:W-:-:S07]  /*10b10*/  FMNMX.FTZ R176, R235, R176, !PT ;  /* 0x000000b0ebb07209 */ /* 0x004fce0007810000 */
[----:B------:R-:W2:Y:S01]  /*10b20*/  MUFU.TANH R173, R173 ;  /* 0x000000ad00ad7308 */ /* 0x000ea20000002400 */
[----:B-1----:R-:W-:-:S07]  /*10b30*/  FMNMX.FTZ R176, R234, R176, !PT ;  /* 0x000000b0eab07209 */ /* 0x002fce0007810000 */
[----:B------:R-:W1:Y:S01]  /*10b40*/  MUFU.TANH R172, R196 ;  /* 0x000000c400ac7308 */ /* 0x000e620000002400 */
[----:B0-----:R-:W-:-:S07]  /*10b50*/  FMNMX.FTZ R176, R181, R176, !PT ;  /* 0x000000b0b5b07209 */ /* 0x001fce0007810000 */
[----:B------:R-:W0:Y:S01]  /*10b60*/  MUFU.TANH R192, R192 ;  /* 0x000000c000c07308 */ /* 0x000e220000002400 */
[----:B--2---:R-:W-:-:S07]  /*10b70*/  FMNMX.FTZ R176, R173, R176, !PT ;  /* 0x000000b0adb07209 */ /* 0x004fce0007810000 */
[----:B------:R-:W-:Y:S01]  /*10b80*/  MUFU.TANH R180, R162 ;  /* 0x000000a200b47308 */ /* 0x000fe20000002400 */
[----:B-1----:R-:W-:-:S07]  /*10b90*/  FMNMX.FTZ R176, R172, R176, !PT ;  /* 0x000000b0acb07209 */ /* 0x002fce0007810000 */
[----:B------:R-:W1:Y:S01]  /*10ba0*/  MUFU.TANH R185, R154 ;  /* 0x0000009a00b97308 */ /* 0x000e620000002400 */
[----:B0-----:R-:W-:-:S05]  /*10bb0*/  FMNMX.FTZ R176, R192, R176, !PT ;  /* 0x000000b0c0b07209 */ /* 0x001fca0007810000 */
[----:B------:R-:W0:Y:S02]  /*10bc0*/  SHFL.BFLY PT, R177, R176, 0x2, 0x1f ;  /* 0x0c401f00b0b17f89 */ /* 0x000e2400000e0000 */
[----:B------:R-:W2:Y:S08]  /*10bd0*/  MUFU.TANH R154, R163 ;  /* 0x000000a3009a7308 */ /* 0x000eb00000002400 */
[----:B------:R-:W-:Y:S01]  /*10be0*/  MUFU.TANH R193, R155 ;  /* 0x0000009b00c17308 */ /* 0x000fe20000002400 */
[----:B-1----:R-:W-:-:S07]  /*10bf0*/  IMAD.MOV.U32 R162, RZ, RZ, R185 ;  /* 0x000000ffffa27224 */ /* 0x002fce00078e00b9 */
[----:B------:R-:W-:Y:S01]  /*10c00*/  MUFU.TANH R196, R158 ;  /* 0x0000009e00c47308 */ /* 0x000fe20000002400 */
[----:B0-----:R-:W-:-:S07]  /*10c10*/  FMNMX.FTZ R176, R176, R177, !PT ;  /* 0x000000b1b0b07209 */ /* 0x001fce0007810000 */
[----:B------:R0:W1:Y:S01]  /*10c20*/  MUFU.TANH R158, R166 ;  /* 0x000000a6009e7308 */ /* 0x0000620000002400 */
[----:B------:R-:W3:Y:S07]  /*10c30*/  SHFL.BFLY PT, R177, R176, 0x1, 0x1f ;  /* 0x0c201f00b0b17f89 */ /* 0x000eee00000e0000 */
[----:B------:R4:W-:Y:S01]  /*10c40*/  MUFU.TANH R197, R159 ;  /* 0x0000009f00c57308 */ /* 0x0009e20000002400 */
[----:B0-----:R-:W-:-:S07]  /*10c50*/  MOV R166, R180 ;  /* 0x000000b400a67202 */ /* 0x001fce0000000f00 */
[----:B------:R-:W-:Y:S08]  /*10c60*/  MUFU.TANH R237, R237 ;  /* 0x000000ed00ed7308 */ /* 0x000ff00000002400 */
[----:B------:R-:W-:Y:S01]  /*10c70*/  MUFU.TANH R236, R236 ;  /* 0x000000ec00ec7308 */ /* 0x000fe20000002400 */
[----:B---3--:R-:W-:Y:S02]  /*10c80*/  FMNMX.FTZ R177, R176, R177, !PT ;  /* 0x000000b1b0b17209 */ /* 0x008fe40007810000 */
[----:B------:R-:W0:Y:S03]  /*10c90*/  LDC R176, c[0x0][0xa80] ;  /* 0x0002a000ffb07b82 */ /* 0x000e260000000800 */
[----:B------:R-:W-:Y:S01]  /*10ca0*/  FADD.FTZ R155, -R177, R217 ;  /* 0x000000d9b19b7221 */ /* 0x000fe20000010100 */
[----:B--2---:R-:W-:-:S02]  /*10cb0*/  IMAD.MOV.U32 R217, RZ, RZ, R154 ;  /* 0x000000ffffd97224 */ /* 0x004fc400078e009a */
[-C--:B0-----:R-:W-:Y:S01]  /*10cc0*/  FMUL.FTZ R180, R177, R176.reuse ;  /* 0x000000b0b1b47220 */ /* 0x081fe20000410000 */
[----:B------:R-:W-:-:S03]  /*10cd0*/  FMUL.FTZ R155, R155, R176 ;  /* 0x000000b09b9b7220 */ /* 0x000fc60000410000 */
[-CC-:B------:R-:W-:Y:S01]  /*10ce0*/  FFMA.FTZ R188, R233, R176.reuse, -R180.reuse ;  /* 0x000000b0e9bc7223 */ /* 0x180fe200000108b4 */
[-CC-:B------:R-:W-:Y:S01]  /*10cf0*/  FFMA.FTZ R154, R222, R176.reuse, -R180.reuse ;  /* 0x000000b0de9a7223 */ /* 0x180fe200000108b4 */
[-C--:B------:R-:W-:Y:S01]  /*10d00*/  FFMA.FTZ R189, R223, R176.reuse, -R180 ;  /* 0x000000b0dfbd7223 */ /* 0x080fe200000108b4 */
[----:B------:R-:W-:Y:S02]  /*10d10*/  IMAD.MOV.U32 R222, RZ, RZ, R162 ;  /* 0x000000ffffde7224 */ /* 0x000fe400078e00a2 */
[-CC-:B------:R-:W-:Y:S01]  /*10d20*/  FFMA.FTZ R162, R152, R176.reuse, -R180.reuse ;  /* 0x000000b098a27223 */ /* 0x180fe200000108b4 */
[----:B------:R-:W-:Y:S01]  /*10d30*/  MUFU.EX2 R155, R155 ;  /* 0x0000009b009b7308 */ /* 0x000fe20000000800 */
[-CC-:B------:R-:W-:Y:S01]  /*10d40*/  FFMA.FTZ R185, R221, R176.reuse, -R180.reuse ;  /* 0x000000b0ddb97223 */ /* 0x180fe200000108b4 */
[-C--:B------:R-:W-:Y:S01]  /*10d50*/  FFMA.FTZ R163, R218, R176.reuse, -R180 ;  /* 0x000000b0daa37223 */ /* 0x080fe200000108b4 */
[----:B------:R-:W-:Y:S02]  /*10d60*/  IMAD.MOV.U32 R218, RZ, RZ, R166 ;  /* 0x000000ffffda7224 */ /* 0x000fe400078e00a6 */
[----:B------:R-:W-:Y:S01]  /*10d70*/  FFMA.FTZ R166, R168, R176, -R180 ;  /* 0x000000b0a8a67223 */ /* 0x000fe200000108b4 */
[----:B-1----:R-:W-:-:S02]  /*10d80*/  IMAD.MOV.U32 R233, RZ, RZ, R158 ;  /* 0x000000ffffe97224 */ /* 0x002fc400078e009e */
[-CC-:B------:R-:W-:Y:S01]  /*10d90*/  FFMA.FTZ R156, R156, R176.reuse, -R180.reuse ;  /* 0x000000b09c9c7223 */ /* 0x180fe200000108b4 */
[-CC-:B------:R-:W-:Y:S01]  /*10da0*/  FFMA.FTZ R157, R157, R176.reuse, -R180.reuse ;  /* 0x000000b09d9d7223 */ /* 0x180fe200000108b4 */
[----:B------:R0:W1:Y:S01]  /*10db0*/  MUFU.EX2 R152, R188 ;  /* 0x000000bc00987308 */ /* 0x0000620000000800 */
[-CC-:B------:R-:W-:Y:S01]  /*10dc0*/  FFMA.FTZ R158, R220, R176.reuse, -R180.reuse ;  /* 0x000000b0dc9e7223 */ /* 0x180fe200000108b4 */
[-CC-:B----4-:R-:W-:Y:S01]  /*10dd0*/  FFMA.FTZ R159, R219, R176.reuse, -R180.reuse ;  /* 0x000000b0db9f7223 */ /* 0x190fe200000108b4 */
[-CC-:B------:R-:W-:Y:S01]  /*10de0*/  FFMA.FTZ R161, R161, R176.reuse, -R180.reuse ;  /* 0x000000b0a1a17223 */ /* 0x180fe200000108b4 */
[-CC-:B------:R-:W-:Y:S01]  /*10df0*/  FFMA.FTZ R160, R160, R176.reuse, -R180.reuse ;  /* 0x000000b0a0a07223 */ /* 0x180fe200000108b4 */
[-CC-:B------:R-:W-:Y:S01]  /*10e00*/  FFMA.FTZ R167, R153, R176.reuse, -R180.reuse ;  /* 0x000000b099a77223 */ /* 0x180fe200000108b4 */
[-CC-:B------:R-:W-:Y:S01]  /*10e10*/  FFMA.FTZ R165, R165, R176.reuse, -R180.reuse ;  /* 0x000000b0a5a57223 */ /* 0x180fe200000108b4 */
[----:B------:R-:W-:Y:S01]  /*10e20*/  FFMA.FTZ R164, R164, R176, -R180 ;  /* 0x000000b0a4a47223 */ /* 0x000fe200000108b4 */
[----:B------:R-:W2:Y:S01]  /*10e30*/  MUFU.EX2 R189, R189 ;  /* 0x000000bd00bd7308 */ /* 0x000ea20000000800 */
[----:B0-----:R-:W-:Y:S01]  /*10e40*/  FMUL.FTZ R188, R179, UR42 ;  /* 0x0000002ab3bc7c20 */ /* 0x001fe20008410000 */
[----:B------:R-:W-:-:S02]  /*10e50*/  IMAD.MOV.U32 R179, RZ, RZ, R222 ;  /* 0x000000ffffb37224 */ /* 0x000fc400078e00de */
[-CC-:B------:R-:W-:Y:S01]  /*10e60*/  FFMA.FTZ R184, R184, R176.reuse, -R180.reuse ;  /* 0x000000b0b8b87223 */ /* 0x180fe200000108b4 */
[-CC-:B------:R-:W-:Y:S01]  /*10e70*/  FFMA.FTZ R169, R169, R176.reuse, -R180.reuse ;  /* 0x000000b0a9a97223 */ /* 0x180fe200000108b4 */
[-CC-:B------:R-:W-:Y:S01]  /*10e80*/  FFMA.FTZ R168, R235, R176.reuse, -R180.reuse ;  /* 0x000000b0eba87223 */ /* 0x180fe200000108b4 */
[-CC-:B------:R-:W-:Y:S01]  /*10e90*/  FFMA.FTZ R170, R234, R176.reuse, -R180.reuse ;  /* 0x000000b0eaaa7223 */ /* 0x180fe200000108b4 */
[----:B------:R-:W-:Y:S01]  /*10ea0*/  FFMA.FTZ R181, R181, R176, -R180 ;  /* 0x000000b0b5b57223 */ /* 0x000fe200000108b4 */
[----:B------:R-:W0:Y:S01]  /*10eb0*/  MUFU.EX2 R154, R154 ;  /* 0x0000009a009a7308 */ /* 0x000e220000000800 */
[----:B-1----:R-:W-:Y:S01]  /*10ec0*/  FFMA.FTZ R0, R155, R0, R152 ;  /* 0x000000009b007223 */ /* 0x002fe20000010098 */
[-CC-:B------:R-:W-:Y:S01]  /*10ed0*/  FFMA.FTZ R173, R173, R176.reuse, -R180.reuse ;  /* 0x000000b0adad7223 */ /* 0x180fe200000108b4 */
[-CC-:B------:R-:W-:Y:S01]  /*10ee0*/  FFMA.FTZ R172, R172, R176.reuse, -R180.reuse ;  /* 0x000000b0acac7223 */ /* 0x180fe200000108b4 */
[----:B------:R-:W-:Y:S01]  /*10ef0*/  FFMA.FTZ R180, R192, R176, -R180 ;  /* 0x000000b0c0b47223 */ /* 0x000fe200000108b4 */
[----:B------:R-:W-:-:S02]  /*10f00*/  IMAD.MOV.U32 R234, RZ, RZ, R193 ;  /* 0x000000ffffea7224 */ /* 0x000fc400078e00c1 */
[----:B------:R-:W-:Y:S01]  /*10f10*/  FMUL.FTZ R223, R171, UR42 ;  /* 0x0000002aabdf7c20 */ /* 0x000fe20008410000 */
[----:B------:R-:W-:Y:S01]  /*10f20*/  IMAD.MOV.U32 R220, RZ, RZ, R196 ;  /* 0x000000ffffdc7224 */ /* 0x000fe200078e00c4 */
[----:B------:R-:W1:Y:S01]  /*10f30*/  MUFU.EX2 R185, R185 ;  /* 0x000000b900b97308 */ /* 0x000e620000000800 */
[----:B--2---:R-:W-:Y:S01]  /*10f40*/  FADD.FTZ R0, R189, R0 ;  /* 0x00000000bd007221 */ /* 0x004fe20000010000 */
[----:B------:R-:W-:Y:S02]  /*10f50*/  IMAD.MOV.U32 R235, RZ, RZ, R197 ;  /* 0x000000ffffeb7224 */ /* 0x000fe400078e00c5 */
[----:B------:R-:W-:Y:S01]  /*10f60*/  FMUL.FTZ R197, R174, UR42 ;  /* 0x0000002aaec57c20 */ /* 0x000fe20008410000 */
[----:B------:R-:W-:Y:S01]  /*10f70*/  FMUL.FTZ R196, R175, UR42 ;  /* 0x0000002aafc47c20 */ /* 0x000fe20008410000 */
[----:B------:R-:W-:Y:S01]  /*10f80*/  FMUL.FTZ R193, R178, UR42 ;  /* 0x0000002ab2c17c20 */ /* 0x000fe20008410000 */
[----:B------:R-:W-:Y:S01]  /*10f90*/  FMUL.FTZ R175, R182, UR42 ;  /* 0x0000002ab6af7c20 */ /* 0x000fe20008410000 */
[----:B------:R-:W-:Y:S01]  /*10fa0*/  FMUL.FTZ R171, R186, UR42 ;  /* 0x0000002abaab7c20 */ /* 0x000fe20008410000 */
[----:B------:R-:W2:Y:S01]  /*10fb0*/  MUFU.TANH R223, R223 ;  /* 0x000000df00df7308 */ /* 0x000ea20000002400 */
[----:B0-----:R-:W-:Y:S01]  /*10fc0*/  FADD.FTZ R0, R154, R0 ;  /* 0x000000009a007221 */ /* 0x001fe20000010000 */
[----:B------:R-:W-:Y:S01]  /*10fd0*/  FMUL.FTZ R222, R187, UR42 ;  /* 0x0000002abbde7c20 */ /* 0x000fe20008410000 */
[----:B------:R-:W-:Y:S01]  /*10fe0*/  F2FP.F16.F32.PACK_AB R152, R189, R152 ;  /* 0x00000098bd98723e */ /* 0x000fe200000000ff */
[----:B------:R-:W-:Y:S01]  /*10ff0*/  FMUL.FTZ R189, R190, UR42 ;  /* 0x0000002abebd7c20 */ /* 0x000fe20008410000 */
[----:B------:R-:W-:Y:S01]  /*11000*/  FMUL.FTZ R190, R191, UR42 ;  /* 0x0000002abfbe7c20 */ /* 0x000fe20008410000 */
[----:B------:R-:W-:Y:S01]  /*11010*/  FMUL.FTZ R221, R194, UR42 ;  /* 0x0000002ac2dd7c20 */ /* 0x000fe20008410000 */
[----:B------:R-:W-:Y:S01]  /*11020*/  FMUL.FTZ R182, R195, UR42 ;  /* 0x0000002ac3b67c20 */ /* 0x000fe20008410000 */
[----:B------:R-:W0:Y:S01]  /*11030*/  MUFU.TANH R197, R197 ;  /* 0x000000c500c57308 */ /* 0x000e220000002400 */
[----:B-1----:R-:W-:Y:S01]  /*11040*/  FADD.FTZ R192, R185, R0 ;  /* 0x00000000b9c07221 */ /* 0x002fe20000010000 */
[----:B------:R-:W-:Y:S01]  /*11050*/  FMNMX.FTZ R0, R179, R216, !PT ;  /* 0x000000d8b3007209 */ /* 0x000fe20007810000 */
[----:B------:R-:W-:Y:S01]  /*11060*/  FMUL.FTZ R186, R199, UR42 ;  /* 0x0000002ac7ba7c20 */ /* 0x000fe20008410000 */
[----:B------:R-:W-:-:S02]  /*11070*/  F2FP.F16.F32.PACK_AB R154, R185, R154 ;  /* 0x0000009ab99a723e */ /* 0x000fc400000000ff */
[----:B------:R-:W-:Y:S02]  /*11080*/  FMNMX.FTZ R0, R234, R0, !PT ;  /* 0x00000000ea007209 */ /* 0x000fe40007810000 */
[----:B------:R-:W1:Y:S02]  /*11090*/  MUFU.TANH R196, R196 ;  /* 0x000000c400c47308 */ /* 0x000e640000002400 */
[----:B------:R-:W-:-:S04]  /*110a0*/  FMNMX.FTZ R153, R220, R0, !PT ;  /* 0x00000000dc997209 */ /* 0x000fc80007810000 */
[----:B------:R-:W-:Y:S02]  /*110b0*/  FMNMX.FTZ R153, R235, R153, !PT ;  /* 0x00000099eb997209 */ /* 0x000fe40007810000 */
[----:B------:R-:W3:Y:S02]  /*110c0*/  MUFU.TANH R193, R193 ;  /* 0x000000c100c17308 */ /* 0x000ee40000002400 */
[----:B------:R-:W-:-:S04]  /*110d0*/  FMNMX.FTZ R153, R218, R153, !PT ;  /* 0x00000099da997209 */ /* 0x000fc80007810000 */
[----:B------:R-:W-:Y:S02]  /*110e0*/  FMNMX.FTZ R153, R217, R153, !PT ;  /* 0x00000099d9997209 */ /* 0x000fe40007810000 */
[----:B------:R-:W4:Y:S02]  /*110f0*/  MUFU.TANH R188, R188 ;  /* 0x000000bc00bc7308 */ /* 0x000f240000002400 */
[----:B------:R-:W-:-:S04]  /*11100*/  FMNMX.FTZ R153, R233, R153, !PT ;  /* 0x00000099e9997209 */ /* 0x000fc80007810000 */
[----:B------:R-:W-:Y:S02]  /*11110*/  FMNMX.FTZ R153, R237, R153, !PT ;  /* 0x00000099ed997209 */ /* 0x000fe40007810000 */
[----:B------:R-:W5:Y:S02]  /*11120*/  MUFU.TANH R175, R175 ;  /* 0x000000af00af7308 */ /* 0x000f640000002400 */
[----:B------:R-:W-:-:S04]  /*11130*/  FMNMX.FTZ R153, R236, R153, !PT ;  /* 0x00000099ec997209 */ /* 0x000fc80007810000 */
[----:B--2---:R-:W-:Y:S02]  /*11140*/  FMNMX.FTZ R153, R223, R153, !PT ;  /* 0x00000099df997209 */ /* 0x004fe40007810000 */
[----:B------:R2:W5:Y:S02]  /*11150*/  MUFU.TANH R0, R183 ;  /* 0x000000b700007308 */ /* 0x0005640000002400 */
[----:B0-----:R-:W-:-:S04]  /*11160*/  FMNMX.FTZ R153, R197, R153, !PT ;  /* 0x00000099c5997209 */ /* 0x001fc80007810000 */
[----:B-1----:R-:W-:Y:S02]  /*11170*/  FMNMX.FTZ R153, R196, R153, !PT ;  /* 0x00000099c4997209 */ /* 0x002fe40007810000 */
[----:B------:R-:W0:Y:S01]  /*11180*/  MUFU.TANH R171, R171 ;  /* 0x000000ab00ab7308 */ /* 0x000e220000002400 */
[----:B--2---:R-:W-:Y:S01]  /*11190*/  FMUL.FTZ R183, R198, UR42 ;  /* 0x0000002ac6b77c20 */ /* 0x004fe20008410000 */
[----:B---3--:R-:W-:-:S04]  /*111a0*/  FMNMX.FTZ R153, R193, R153, !PT ;  /* 0x00000099c1997209 */ /* 0x008fc80007810000 */
[----:B----4-:R-:W-:Y:S02]  /*111b0*/  FMNMX.FTZ R153, R188, R153, !PT ;  /* 0x00000099bc997209 */ /* 0x010fe40007810000 */
[----:B------:R-:W1:Y:S02]  /*111c0*/  MUFU.TANH R222, R222 ;  /* 0x000000de00de7308 */ /* 0x000e640000002400 */
[----:B-----5:R-:W-:-:S04]  /*111d0*/  FMNMX.FTZ R153, R175, R153, !PT ;  /* 0x00000099af997209 */ /* 0x020fc80007810000 */
[----:B------:R-:W-:Y:S02]  /*111e0*/  FMNMX.FTZ R153, R0, R153, !PT ;  /* 0x0000009900997209 */ /* 0x000fe40007810000 */
[----:B------:R-:W2:Y:S02]  /*111f0*/  MUFU.TANH R189, R189 ;  /* 0x000000bd00bd7308 */ /* 0x000ea40000002400 */
[----:B0-----:R-:W-:-:S06]  /*11200*/  FMNMX.FTZ R153, R171, R153, !PT ;  /* 0x00000099ab997209 */ /* 0x001fcc0007810000 */
        /* <DEDUP_REMOVED lines=9> */
[----:B--2---:R-:W-:-:S04]  /*112a0*/  FMNMX.FTZ R153, R182, R153, !PT ;  /* 0x00000099b6997209 */ /* 0x004fc80007810000 */
[----:B0-----:R-:W-:-:S04]  /*112b0*/  FMNMX.FTZ R153, R183, R153, !PT ;  /* 0x00000099b7997209 */ /* 0x001fc80007810000 */
[----:B-1----:R-:W-:-:S05]  /*112c0*/  FMNMX.FTZ R153, R186, R153, !PT ;  /* 0x00000099ba997209 */ /* 0x002fca0007810000 */
[----:B------:R-:W0:Y:S02]  /*112d0*/  SHFL.BFLY PT, R174, R153, 0x2, 0x1f ;  /* 0x0c401f0099ae7f89 */ /* 0x000e2400000e0000 */
[----:B0-----:R-:W-:-:S05]  /*112e0*/  FMNMX.FTZ R174, R153, R174, !PT ;  /* 0x000000ae99ae7209 */ /* 0x001fca0007810000 */
[----:B------:R-:W0:Y:S02]  /*112f0*/  SHFL.BFLY PT, R178, R174, 0x1, 0x1f ;  /* 0x0c201f00aeb27f89 */ /* 0x000e2400000e0000 */
[----:B0-----:R-:W-:-:S05]  /*11300*/  FMNMX.FTZ R178, R174, R178, !PT ;  /* 0x000000b2aeb27209 */ /* 0x001fca0007810000 */
[C---:B------:R-:W-:Y:S01]  /*11310*/  FMUL.FTZ R185, R178.reuse, R176 ;  /* 0x000000b0b2b97220 */ /* 0x040fe20000410000 */
[----:B------:R-:W-:-:S03]  /*11320*/  FADD.FTZ R219, -R178, R216 ;  /* 0x000000d8b2db7221 */ /* 0x000fc60000010100 */
[-CC-:B------:R-:W-:Y:S01]  /*11330*/  FFMA.FTZ R216, R233, R176.reuse, -R185.reuse ;  /* 0x000000b0e9d87223 */ /* 0x180fe200000108b9 */
[-C--:B------:R-:W-:Y:S01]  /*11340*/  FMUL.FTZ R219, R219, R176.reuse ;  /* 0x000000b0dbdb7220 */ /* 0x080fe20000410000 */
[----:B------:R-:W2:Y:S01]  /*11350*/  LDL R233, [R1+0x40] ;  /* 0x0000400001e97983 */ /* 0x000ea20000100800 */
        /* <DEDUP_REMOVED lines=8> */
[----:B------:R-:W-:-:S04]  /*113e0*/  FFMA.FTZ R217, R217, R176, -R185 ;  /* 0x000000b0d9d97223 */ /* 0x000fc800000108b9 */
[----:B------:R-:W0:Y:S08]  /*113f0*/  MUFU.EX2 R153, R153 ;  /* 0x0000009900997308 */ /* 0x000e300000000800 */
        /* <DEDUP_REMOVED lines=16> */
[----:B0-----:R-:W-:Y:S01]  /*11500*/  FFMA.FTZ R186, R219, R3, R153 ;  /* 0x00000003dbba7223 */ /* 0x001fe20000010099 */
[----:B-1----:R-:W-:-:S03]  /*11510*/  F2FP.F16.F32.PACK_AB R153, R174, R153 ;  /* 0x00000099ae99723e */ /* 0x002fc600000000ff */
[----:B------:R-:W-:Y:S01]  /*11520*/  FADD.FTZ R186, R174, R186 ;  /* 0x000000baaeba7221 */ /* 0x000fe20000010000 */
[----:B------:R-:W-:Y:S02]  /*11530*/  IMAD.MOV.U32 R175, RZ, RZ, 0x40000040 ;  /* 0x40000040ffaf7424 */ /* 0x000fe400078e00ff */
[----:B------:R-:W-:-:S03]  /*11540*/  @!P0 VIADD R3, R210, 0x32440 ;  /* 0x00032440d2038836 */ /* 0x000fc60000000000 */
[----:B------:R-:W-:Y:S02]  /*11550*/  R2UR UR7, R175 ;  /* 0x00000000af0772ca */ /* 0x000fe400000e0000 */
[----:B------:R-:W-:Y:S01]  /*11560*/  MUFU.EX2 R175, R179 ;  /* 0x000000b300af7308 */ /* 0x000fe20000000800 */
[----:B------:R-:W-:Y:S01]  /*11570*/  @!P0 PRMT R3, RZ, 0x654, R3 ;  /* 0x00000654ff038816 */ /* 0x000fe20000000003 */
        /* <DEDUP_REMOVED lines=63> */
[----:B------:R-:W-:-:S02]  /*11970*/  FMUL.FTZ R149, R149, R155 ;  /* 0x0000009b95957220 */ /* 0x000fc40000410000 */
        /* <DEDUP_REMOVED lines=65> */
[----:B0-----:R-:W-:Y:S01]  /*11d90*/  FADD.FTZ R186, R155, R186 ;  /* 0x000000ba9bba7221 */ /* 0x001fe20000010000 */
[----:B------:R-:W-:Y:S01]  /*11da0*/  F2FP.F16.F32.PACK_AB R155, R175, R155 ;  /* 0x0000009baf9b723e */ /* 0x000fe200000000ff */
[----:B--2---:R-:W-:-:S02]  /*11db0*/  IMAD R174, R2, 0xc00, R233 ;  /* 0x00000c0002ae7824 */ /* 0x004fc400078e02e9 */
[----:B------:R-:W0:Y:S02]  /*11dc0*/  S2R R233, SR_TID.X ;  /* 0x0000000000e97919 */ /* 0x000e240000002100 */
[----:B0-----:R-:W-:-:S04]  /*11dd0*/  SHF.R.U32.HI R221, RZ, 0x7, R233 ;  /* 0x00000007ffdd7819 */ /* 0x001fc800000116e9 */
[----:B------:R-:W-:-:S05]  /*11de0*/  IADD3 R179, -R221, 0xb, RZ ;  /* 0x0000000bddb37810 */ /* 0x000fca0007ffe1ff */
[----:B------:R2:W-:Y:S06]  /*11df0*/  BAR.ARV R179, 0x100 ;  /* 0x000400b30000751d */ /* 0x0005ec0000002000 */
[----:B------:R0:W-:Y:S02]  /*11e00*/  @!P0 SYNCS.ARRIVE.TRANS64.RED.A1T0 RZ, [R3+URZ], RZ ;  /* 0x000000ff03ff89a7 */ /* 0x0001e4000810043f */
[----:B0-----:R-:W-:-:S05]  /*11e10*/  VIADD R3, R221, 0x8 ;  /* 0x00000008dd037836 */ /* 0x001fca0000000000 */
[----:B------:R0:W-:Y:S01]  /*11e20*/  BAR.SYNC.DEFER_BLOCKING R3, 0x100 ;  /* 0x000400030000751d */ /* 0x0001e20000010000 */
[----:B------:R-:W-:-:S05]  /*11e30*/  R2UR UR6, R174 ;  /* 0x00000000ae0672ca */ /* 0x000fca00000e0000 */
[----:B------:R-:W-:-:S08]  /*11e40*/  WARPGROUP.ARRIVE ;  /* 0x00000000000079c5 */ /* 0x000fd00000000000 */
[----:B------:R-:W-:Y:S01]  /*11e50*/  HGMMA.64x256x16.F32 R24, R152, gdesc[UR4].tnspB, R24, gsb0 ;  /* 0x43e0000498187df0 */ /* 0x000fe20008000818 */
[----:B------:R-:W1:Y:S08]  /*11e60*/  MUFU.EX2 R156, R156 ;  /* 0x0000009c009c7308 */ /* 0x000e700000000800 */
[----:B------:R-:W3:Y:S08]  /*11e70*/  MUFU.EX2 R157, R157 ;  /* 0x0000009d009d7308 */ /* 0x000ef00000000800 */
[----:B------:R-:W4:Y:S01]  /*11e80*/  MUFU.EX2 R158, R158 ;  /* 0x0000009e009e7308 */ /* 0x000f220000000800 */
[----:B-1----:R-:W-:-:S07]  /*11e90*/  FADD.FTZ R192, R156, R192 ;  /* 0x000000c09cc07221 */ /* 0x002fce0000010000 */
[----:B------:R-:W1:Y:S08]  /*11ea0*/  MUFU.EX2 R159, R159 ;  /* 0x0000009f009f7308 */ /* 0x000e700000000800 */
[----:B0-----:R-:W-:Y:S08]  /*11eb0*/  MUFU.EX2 R3, R218 ;  /* 0x000000da00037308 */ /* 0x001ff00000000800 */
[----:B------:R-:W-:Y:S01]  /*11ec0*/  MUFU.EX2 R187, R187 ;  /* 0x000000bb00bb7308 */ /* 0x000fe20000000800 */
[----:B---3--:R-:W-:-:S04]  /*11ed0*/  FADD.FTZ R192, R157, R192 ;  /* 0x000000c09dc07221 */ /* 0x008fc80000010000 */
[----:B----4-:R-:W-:Y:S01]  /*11ee0*/  FADD.FTZ R192, R158, R192 ;  /* 0x000000c09ec07221 */ /* 0x010fe20000010000 */
[----:B------:R-:W-:Y:S02]  /*11ef0*/  F2FP.F16.F32.PACK_AB R156, R157, R156 ;  /* 0x0000009c9d9c723e */ /* 0x000fe400000000ff */
[C---:B-1----:R-:W-:Y:S01]  /*11f00*/  F2FP.F16.F32.PACK_AB R158, R159.reuse, R158 ;  /* 0x0000009e9f9e723e */ /* 0x042fe200000000ff */
[----:B------:R-:W-:Y:S01]  /*11f10*/  FADD.FTZ R192, R159, R192 ;  /* 0x000000c09fc07221 */ /* 0x000fe20000010000 */
[----:B------:R-:W0:Y:S08]  /*11f20*/  MUFU.EX2 R163, R163 ;  /* 0x000000a300a37308 */ /* 0x000e300000000800 */
[----:B------:R-:W-:Y:S08]  /*11f30*/  MUFU.EX2 R161, R161 ;  /* 0x000000a100a17308 */ /* 0x000ff00000000800 */
[----:B------:R-:W-:Y:S01]  /*11f40*/  MUFU.EX2 R162, R162 ;  /* 0x000000a200a27308 */ /* 0x000fe20000000800 */
[----:B0-----:R-:W-:Y:S01]  /*11f50*/  FADD.FTZ R192, R163, R192 ;  /* 0x000000c0a3c07221 */ /* 0x001fe20000010000 */
[----:B------:R-:W-:-:S06]  /*11f60*/  WARPGROUP.DEPBAR.LE gsb0, 0x0 ;  /* 0x00008000000079c5 */ /* 0x000fcc0000010000 */
[----:B------:R-:W0:Y:S08]  /*11f70*/  MUFU.EX2 R154, R217 ;  /* 0x000000d9009a7308 */ /* 0x000e300000000800 */
[----:B------:R-:W1:Y:S01]  /*11f80*/  MUFU.EX2 R155, R216 ;  /* 0x000000d8009b7308 */ /* 0x000e620000000800 */
[----:B------:R-:W-:Y:S01]  /*11f90*/  VIADD R152, R174, 0x80 ;  /* 0x00000080ae987836 */ /* 0x000fe20000000000 */
[----:B------:R-:W-:-:S04]  /*11fa0*/  MOV R153, 0x40000040 ;  /* 0x4000004000997802 */ /* 0x000fc80000000f00 */
[----:B------:R-:W-:Y:S02]  /*11fb0*/  R2UR UR6, R152 ;  /* 0x00000000980672ca */ /* 0x000fe400000e0000 */
[----:B------:R-:W-:Y:S02]  /*11fc0*/  R2UR UR7, R153 ;  /* 0x00000000990772ca */ /* 0x000fe400000e0000 */
[----:B0-----:R-:W-:Y:S02]  /*11fd0*/  F2FP.F16.F32.PACK_AB R157, R154, R3 ;  /* 0x000000039a9d723e */ /* 0x001fe400000000ff */
[----:B-1----:R-:W-:-:S04]  /*11fe0*/  F2FP.F16.F32.PACK_AB R159, R187, R155 ;  /* 0x0000009bbb9f723e */ /* 0x002fc800000000ff */
[----:B------:R-:W-:-:S06]  /*11ff0*/  WARPGROUP.ARRIVE ;  /* 0x00000000000079c5 */ /* 0x000fcc0000000000 */
[----:B------:R-:W-:Y:S01]  /*12000*/  HGMMA.64x256x16.F32 R24, R156, gdesc[UR4].tnspB, R24, gsb0 ;  /* 0x43e000049c187df0 */ /* 0x000fe20008000818 */
[----:B------:R-:W-:Y:S08]  /*12010*/  MUFU.EX2 R197, R197 ;  /* 0x000000c500c57308 */ /* 0x000ff00000000800 */
[----:B------:R-:W-:Y:S01]  /*12020*/  MUFU.EX2 R196, R196 ;  /* 0x000000c400c47308 */ /* 0x000fe20000000800 */
[----:B------:R-:W-:-:S02]  /*12030*/  VIADD R152, R174, 0x100 ;  /* 0x00000100ae987836 */ /* 0x000fc40000000000 */
[----:B------:R-:W-:-:S03]  /*12040*/  IMAD.MOV.U32 R153, RZ, RZ, 0x40000040 ;  /* 0x40000040ff997424 */ /* 0x000fc600078e00ff */
[----:B------:R-:W-:Y:S02]  /*12050*/  R2UR UR6, R152 ;  /* 0x00000000980672ca */ /* 0x000fe400000e0000 */
[----:B------:R-:W-:Y:S01]  /*12060*/  R2UR UR7, R153 ;  /* 0x00000000990772ca */ /* 0x000fe200000e0000 */
[----:B------:R-:W-:Y:S08]  /*12070*/  MUFU.EX2 R167, R167 ;  /* 0x000000a700a77308 */ /* 0x000ff00000000800 */
[----:B------:R-:W-:Y:S08]  /*12080*/  MUFU.EX2 R165, R165 ;  /* 0x000000a500a57308 */ /* 0x000ff00000000800 */
[----:B------:R-:W-:Y:S08]  /*12090*/  MUFU.EX2 R166, R166 ;  /* 0x000000a600a67308 */ /* 0x000ff00000000800 */
[----:B------:R-:W-:Y:S08]  /*120a0*/  MUFU.EX2 R193, R193 ;  /* 0x000000c100c17308 */ /* 0x000ff00000000800 */
[----:B------:R-:W-:Y:S08]  /*120b0*/  MUFU.EX2 R194, R194 ;  /* 0x000000c200c27308 */ /* 0x000ff00000000800 */
[----:B------:R-:W-:Y:S08]  /*120c0*/  MUFU.EX2 R195, R195 ;  /* 0x000000c300c37308 */ /* 0x000ff00000000800 */
[----:B------:R-:W-:Y:S01]  /*120d0*/  MUFU.EX2 R191, R191 ;  /* 0x000000bf00bf7308 */ /* 0x000fe20000000800 */
[----:B------:R-:W-:-:S02]  /*120e0*/  VIADD R152, R174, 0x180 ;  /* 0x00000180ae987836 */ /* 0x000fc40000000000 */
[----:B------:R-:W-:Y:S01]  /*120f0*/  IMAD.MOV.U32 R153, RZ, RZ, 0x40000040 ;  /* 0x40000040ff997424 */ /* 0x000fe200078e00ff */
[----:B------:R-:W-:-:S04]  /*12100*/  WARPGROUP.DEPBAR.LE gsb0, 0x0 ;  /* 0x00008000000079c5 */ /* 0x000fc80000010000 */
[----:B------:R-:W0:Y:S08]  /*12110*/  MUFU.EX2 R158, R160 ;  /* 0x000000a0009e7308 */ /* 0x000e300000000800 */
[----:B------:R-:W-:Y:S08]  /*12120*/  MUFU.EX2 R156, R199 ;  /* 0x000000c7009c7308 */ /* 0x000ff00000000800 */
[----:B------:R-:W1:Y:S01]  /*12130*/  MUFU.EX2 R157, R198 ;  /* 0x000000c6009d7308 */ /* 0x000e620000000800 */
[----:B------:R-:W-:-:S04]  /*12140*/  FADD.FTZ R159, R161, R192 ;  /* 0x000000c0a19f7221 */ /* 0x000fc80000010000 */
[----:B0-----:R-:W-:Y:S01]  /*12150*/  FADD.FTZ R159, R158, R159 ;  /* 0x0000009f9e9f7221 */ /* 0x001fe20000010000 */
[----:B------:R-:W-:Y:S02]  /*12160*/  F2FP.F16.F32.PACK_AB R160, R161, R163 ;  /* 0x000000a3a1a0723e */ /* 0x000fe400000000ff */
[----:B------:R-:W-:Y:S01]  /*12170*/  F2FP.F16.F32.PACK_AB R163, R196, R197 ;  /* 0x000000c5c4a3723e */ /* 0x000fe200000000ff */
[C---:B------:R-:W-:Y:S01]  /*12180*/  FADD.FTZ R159, R162.reuse, R159 ;  /* 0x0000009fa29f7221 */ /* 0x040fe20000010000 */
[----:B------:R-:W-:Y:S02]  /*12190*/  F2FP.F16.F32.PACK_AB R162, R162, R158 ;  /* 0x0000009ea2a2723e */ /* 0x000fe400000000ff */
[----:B-1----:R-:W-:-:S04]  /*121a0*/  F2FP.F16.F32.PACK_AB R161, R157, R156 ;  /* 0x0000009c9da1723e */ /* 0x002fc800000000ff */
[----:B------:R-:W-:-:S06]  /*121b0*/  WARPGROUP.ARRIVE ;  /* 0x00000000000079c5 */ /* 0x000fcc0000000000 */
[----:B------:R-:W-:Y:S01]  /*121c0*/  HGMMA.64x256x16.F32 R24, R160, gdesc[UR4].tnspB, R24, gsb0 ;  /* 0x43e00004a0187df0 */ /* 0x000fe20008000818 */
[----:B------:R0:W1:Y:S01]  /*121d0*/  MUFU.EX2 R158, R164 ;  /* 0x000000a4009e7308 */ /* 0x0000620000000800 */
[----:B------:R-:W-:-:S04]  /*121e0*/  FADD.FTZ R159, R167, R159 ;  /* 0x0000009fa79f7221 */ /* 0x000fc80000010000 */
[----:B------:R-:W-:Y:S01]  /*121f0*/  FADD.FTZ R159, R165, R159 ;  /* 0x0000009fa59f7221 */ /* 0x000fe20000010000 */
[----:B------:R-:W-:Y:S02]  /*12200*/  R2UR UR6, R152 ;  /* 0x00000000980672ca */ /* 0x000fe400000e0000 */
[----:B------:R-:W-:Y:S02]  /*12210*/  R2UR UR7, R153 ;  /* 0x00000000990772ca */ /* 0x000fe400000e0000 */
[----:B0-----:R-:W-:Y:S02]  /*12220*/  F2FP.F16.F32.PACK_AB R164, R165, R167 ;  /* 0x000000a7a5a4723e */ /* 0x001fe400000000ff */
[----:B------:R-:W-:Y:S01]  /*12230*/  F2FP.F16.F32.PACK_AB R165, R194, R193 ;  /* 0x000000c1c2a5723e */ /* 0x000fe200000000ff */
[----:B-1----:R-:W-:Y:S01]  /*12240*/  FADD.FTZ R159, R158, R159 ;  /* 0x0000009f9e9f7221 */ /* 0x002fe20000010000 */
[----:B------:R-:W-:-:S03]  /*12250*/  F2FP.F16.F32.PACK_AB R167, R191, R195 ;  /* 0x000000c3bfa7723e */ /* 0x000fc600000000ff */
[C---:B------:R-:W-:Y:S01]  /*12260*/  FADD.FTZ R159, R166.reuse, R159 ;  /* 0x0000009fa69f7221 */ /* 0x040fe20000010000 */
[----:B------:R-:W-:Y:S01]  /*12270*/  F2FP.F16.F32.PACK_AB R166, R166, R158 ;  /* 0x0000009ea6a6723e */ /* 0x000fe200000000ff */
[----:B------:R-:W0:Y:S08]  /*12280*/  MUFU.EX2 R184, R184 ;  /* 0x000000b800b87308 */ /* 0x000e300000000800 */
[----:B------:R-:W-:Y:S01]  /*12290*/  MUFU.EX2 R169, R169 ;  /* 0x000000a900a97308 */ /* 0x000fe20000000800 */
[----:B------:R-:W-:-:S07]  /*122a0*/  IMAD.MOV.U32 R153, RZ, RZ, 0x40000040 ;  /* 0x40000040ff997424 */ /* 0x000fce00078e00ff */
[----:B------:R-:W-:Y:S01]  /*122b0*/  MUFU.EX2 R170, R170 ;  /* 0x000000aa00aa7308 */ /* 0x000fe20000000800 */
[----:B0-----:R-:W-:-:S07]  /*122c0*/  FADD.FTZ R159, R184, R159 ;  /* 0x0000009fb89f7221 */ /* 0x001fce0000010000 */
[----:B------:R-:W-:Y:S08]  /*122d0*/  MUFU.EX2 R158, R171 ;  /* 0x000000ab009e7308 */ /* 0x000ff00000000800 */
[----:B------:R-:W-:Y:S08]  /*122e0*/  MUFU.EX2 R188, R188 ;  /* 0x000000bc00bc7308 */ /* 0x000ff00000000800 */
[----:B------:R-:W-:Y:S08]  /*122f0*/  MUFU.EX2 R189, R189 ;  /* 0x000000bd00bd7308 */ /* 0x000ff00000000800 */
[----:B------:R-:W0:Y:S01]  /*12300*/  MUFU.EX2 R190, R190 ;  /* 0x000000be00be7308 */ /* 0x000e220000000800 */
[----:B------:R-:W-:Y:S01]  /*12310*/  VIADD R152, R174, 0x200 ;  /* 0x00000200ae987836 */ /* 0x000fe20000000000 */
[----:B0-----:R-:W-:Y:S01]  /*12320*/  F2FP.F16.F32.PACK_AB R171, R190, R189 ;  /* 0x000000bdbeab723e */ /* 0x001fe200000000ff */
[----:B------:R-:W-:-:S02]  /*12330*/  WARPGROUP.DEPBAR.LE gsb0, 0x0 ;  /* 0x00008000000079c5 */ /* 0x000fc40000010000 */
[----:B------:R-:W-:-:S06]  /*12340*/  WARPGROUP.ARRIVE ;  /* 0x00000000000079c5 */ /* 0x000fcc0000000000 */
[----:B------:R-:W-:Y:S01]  /*12350*/  HGMMA.64x256x16.F32 R24, R164, gdesc[UR4].tnspB, R24, gsb0 ;  /* 0x43e00004a4187df0 */ /* 0x000fe20008000818 */
[----:B------:R0:W1:Y:S01]  /*12360*/  MUFU.EX2 R160, R168 ;  /* 0x000000a800a07308 */ /* 0x0000620000000800 */
[----:B------:R-:W-:Y:S01]  /*12370*/  R2UR UR7, R153 ;  /* 0x00000000990772ca */ /* 0x000fe200000e0000 */
[C---:B------:R-:W-:Y:S01]  /*12380*/  FADD.FTZ R153, R169.reuse, R159 ;  /* 0x0000009fa9997221 */ /* 0x040fe20000010000 */
[----:B------:R-:W-:Y:S02]  /*12390*/  R2UR UR6, R152 ;  /* 0x00000000980672ca */ /* 0x000fe400000e0000 */
[----:B0-----:R-:W-:Y:S02]  /*123a0*/  F2FP.F16.F32.PACK_AB R168, R169, R184 ;  /* 0x000000b8a9a8723e */ /* 0x001fe400000000ff */
[----:B------:R-:W-:Y:S01]  /*123b0*/  F2FP.F16.F32.PACK_AB R169, R188, R158 ;  /* 0x0000009ebca9723e */ /* 0x000fe200000000ff */
[----:B-1----:R-:W-:-:S04]  /*123c0*/  FADD.FTZ R153, R160, R153 ;  /* 0x00000099a0997221 */ /* 0x002fc80000010000 */
[C---:B------:R-:W-:Y:S01]  /*123d0*/  FADD.FTZ R153, R170.reuse, R153 ;  /* 0x00000099aa997221 */ /* 0x040fe20000010000 */
[----:B------:R-:W-:Y:S01]  /*123e0*/  F2FP.F16.F32.PACK_AB R170, R170, R160 ;  /* 0x000000a0aaaa723e */ /* 0x000fe200000000ff */
[----:B------:R-:W0:Y:S08]  /*123f0*/  MUFU.EX2 R181, R181 ;  /* 0x000000b500b57308 */ /* 0x000e300000000800 */
[----:B------:R-:W1:Y:S08]  /*12400*/  MUFU.EX2 R173, R173 ;  /* 0x000000ad00ad7308 */ /* 0x000e700000000800 */
[----:B------:R-:W-:Y:S08]  /*12410*/  MUFU.EX2 R160, R172 ;  /* 0x000000ac00a07308 */ /* 0x000ff00000000800 */
[----:B------:R-:W3:Y:S08]  /*12420*/  MUFU.EX2 R180, R180 ;  /* 0x000000b400b47308 */ /* 0x000ef00000000800 */
[----:B------:R0:W-:Y:S08]  /*12430*/  MUFU.EX2 R159, R0 ;  /* 0x00000000009f7308 */ /* 0x0001f00000000800 */
[----:B------:R-:W4:Y:S08]  /*12440*/  MUFU.EX2 R182, R182 ;  /* 0x000000b600b67308 */ /* 0x000f300000000800 */
[----:B------:R-:W-:Y:S08]  /*12450*/  MUFU.EX2 R183, R183 ;  /* 0x000000b700b77308 */ /* 0x000ff00000000800 */
[----:B------:R-:W5:Y:S01]  /*12460*/  MUFU.EX2 R185, R185 ;  /* 0x000000b900b97308 */ /* 0x000f620000000800 */
[----:B0-----:R-:W-:Y:S01]  /*12470*/  FADD.FTZ R0, R181, R153 ;  /* 0x00000099b5007221 */ /* 0x001fe20000010000 */
[----:B------:R-:W-:-:S02]  /*12480*/  VIADD R152, R174, 0x280 ;  /* 0x00000280ae987836 */ /* 0x000fc40000000000 */
[----:B------:R-:W-:Y:S02]  /*12490*/  IMAD.MOV.U32 R153, RZ, RZ, 0x40000040 ;  /* 0x40000040ff997424 */ /* 0x000fe400078e00ff */
[----:B-1----:R-:W-:Y:S01]  /*124a0*/  FADD.FTZ R0, R173, R0 ;  /* 0x00000000ad007221 */ /* 0x002fe20000010000 */
[----:B------:R-:W-:Y:S01]  /*124b0*/  FADD.FTZ R186, R175, R186 ;  /* 0x000000baafba7221 */ /* 0x000fe20000010000 */
[----:B------:R-:W-:Y:S02]  /*124c0*/  F2FP.F16.F32.PACK_AB R172, R173, R181 ;  /* 0x000000b5adac723e */ /* 0x000fe400000000ff */
[----:B---3--:R-:W-:Y:S02]  /*124d0*/  F2FP.F16.F32.PACK_AB R174, R180, R160 ;  /* 0x000000a0b4ae723e */ /* 0x008fe400000000ff */
[----:B----4-:R-:W-:Y:S02]  /*124e0*/  F2FP.F16.F32.PACK_AB R173, R182, R159 ;  /* 0x0000009fb6ad723e */ /* 0x010fe400000000ff */
[----:B-----5:R-:W-:Y:S01]  /*124f0*/  F2FP.F16.F32.PACK_AB R175, R185, R183 ;  /* 0x000000b7b9af723e */ /* 0x020fe200000000ff */
[----:B------:R-:W-:-:S02]  /*12500*/  WARPGROUP.DEPBAR.LE gsb0, 0x0 ;  /* 0x00008000000079c5 */ /* 0x000fc40000010000 */
[----:B------:R-:W-:-:S06]  /*12510*/  WARPGROUP.ARRIVE ;  /* 0x00000000000079c5 */ /* 0x000fcc0000000000 */
[----:B------:R-:W-:Y:S01]  /*12520*/  HGMMA.64x256x16.F32 R24, R168, gdesc[UR4].tnspB, R24, gsb0 ;  /* 0x43e00004a8187df0 */ /* 0x000fe20008000818 */
[----:B------:R-:W-:Y:S02]  /*12530*/  R2UR UR6, R152 ;  /* 0x00000000980672ca */ /* 0x000fe400000e0000 */
        /* <DEDUP_REMOVED lines=16> */
[----:B------:R-:W-:-:S03]  /*12640*/  ISETP.GT.AND P2, PT, R203, RZ, PT ;  /* 0x000000ffcb00720c */ /* 0x000fc60003f44270 */
[----:B------:R-:W-:Y:S01]  /*12650*/  FADD.FTZ R190, R190, R189 ;  /* 0x000000bdbebe7221 */ /* 0x000fe20000010000 */
[----:B------:R-:W-:-:S03]  /*12660*/  @!P0 VIADD R210, R210, 0x32460 ;  /* 0x00032460d2d28836 */ /* 0x000fc60000000000 */
[----:B------:R-:W-:Y:S02]  /*12670*/  FADD.FTZ R159, R159, R190 ;  /* 0x000000be9f9f7221 */ /* 0x000fe40000010000 */
[----:B------:R-:W-:Y:S02]  /*12680*/  @!P0 PRMT R210, RZ, 0x654, R210 ;  /* 0x00000654ffd28816 */ /* 0x000fe400000000d2 */
[----:B------:R-:W-:Y:S01]  /*12690*/  FADD.FTZ R182, R182, R159 ;  /* 0x0000009fb6b67221 */ /* 0x000fe20000010000 */
[----:B------:R-:W-:-:S03]  /*126a0*/  FADD.FTZ R0, R160, R0 ;  /* 0x00000000a0007221 */ /* 0x000fc60000010000 */
[----:B------:R-:W-:Y:S01]  /*126b0*/  FADD.FTZ R182, R183, R182 ;  /* 0x000000b6b7b67221 */ /* 0x000fe20000010000 */
[----:B------:R-:W-:Y:S01]  /*126c0*/  FADD.FTZ R0, R180, R0 ;  /* 0x00000000b4007221 */ /* 0x000fe20000010000 */
[----:B------:R-:W-:Y:S02]  /*126d0*/  VIADD R203, R203, 0xffffffff ;  /* 0xffffffffcbcb7836 */ /* 0x000fe40000000000 */
[----:B------:R-:W-:Y:S01]  /*126e0*/  FADD.FTZ R3, R185, R182 ;  /* 0x000000b6b9037221 */ /* 0x000fe20000010000 */
[----:B------:R-:W-:Y:S02]  /*126f0*/  IMAD.MOV.U32 R216, RZ, RZ, R178 ;  /* 0x000000ffffd87224 */ /* 0x000fe400078e00b2 */
[----:B------:R-:W-:Y:S01]  /*12700*/  IMAD.MOV.U32 R217, RZ, RZ, R177 ;  /* 0x000000ffffd97224 */ /* 0x000fe200078e00b1 */
[----:B------:R-:W-:Y:S02]  /*12710*/  WARPGROUP.DEPBAR.LE gsb0, 0x0 ;  /* 0x00008000000079c5 */ /* 0x000fe40000010000 */
[----:B------:R-:W-:-:S06]  /*12720*/  WARPGROUP.ARRIVE ;  /* 0x00000000000079c5 */ /* 0x000fcc0000000000 */
[----:B------:R-:W-:Y:S03]  /*12730*/  HGMMA.64x256x16.F32 R24, R172, gdesc[UR4].tnspB, R24, gsb0 ;  /* 0x43e00004ac187df0 */ /* 0x000fe60008000818 */
[----:B------:R-:W-:Y:S02]  /*12740*/  WARPGROUP.DEPBAR.LE gsb0, 0x0 ;  /* 0x00008000000079c5 */ /* 0x000fe40000010000 */
[----:B------:R2:W-:Y:S01]  /*12750*/  @!P0 SYNCS.ARRIVE.TRANS64.RED.A1T0 RZ, [R210+URZ], RZ ;  /* 0x000000ffd2ff89a7 */ /* 0x0005e2000810043f */
[----:B------:R-:W-:Y:S05]  /*12760*/  @P2 BRA `(.L_x_5697) ;  /* 0xffffffd0006c2947 */ /* 0x000fea000383ffff */
.L_x_5687:
[----:B0-----:R-:W3:Y:S01]  /*12770*/  LDL.LU R180, [R1+0x8c] ;  /* 0x00008c0001b47983 */ /* 0x001ee20000300800 */
[----:B------:R-:W-:Y:S05]  /*12780*/  WARPSYNC.ALL ;  /* 0x0000000000007948 */ /* 0x000fea0003800000 */
[----:B------:R-:W0:Y:S01]  /*12790*/  SHFL.BFLY PT, R5, R0, 0x2, 0x1f ;  /* 0x0c401f0000057f89 */ /* 0x000e2200000e0000 */
[----:B------:R-:W-:Y:S01]  /*127a0*/  VIADD R2, R2, 0x1 ;  /* 0x0000000102027836 */ /* 0x000fe20000000000 */
[----:B------:R1:W-:Y:S08]  /*127b0*/  BAR.ARV R179, 0x100 ;  /* 0x000400b30000751d */ /* 0x0003f00000002000 */
[----:B------:R-:W-:Y:S06]  /*127c0*/  BAR.ARV 0x8, 0x180 ;  /* 0x0206000000007b1d */ /* 0x000fec0000002000 */
[----:B------:R-:W-:Y:S01]  /*127d0*/  ISETP.NE.AND P0, PT, R2, 0x2, PT ;  /* 0x000000020200780c */ /* 0x000fe20003f05270 */
[----:B------:R-:W4:Y:S01]  /*127e0*/  SHFL.BFLY PT, R6, R3, 0x2, 0x1f ;  /* 0x0c401f0003067f89 */ /* 0x000f2200000e0000 */
[----:B------:R-:W-:-:S02]  /*127f0*/  PLOP3.LUT P1, PT, PT, PT, PT, 0x8, 0x0 ;  /* 0x000000000000781c */ /* 0x000fc40003f2e170 */
[----:B------:R-:W-:Y:S01]  /*12800*/  SEL R2, R2, RZ, P0 ;  /* 0x000000ff02027207 */ /* 0x000fe20000000000 */
[----:B0-----:R-:W-:Y:S01]  /*12810*/  FADD.FTZ R4, R5, R0 ;  /* 0x0000000005047221 */ /* 0x001fe20000010000 */
[----:B------:R-:W-:Y:S01]  /*12820*/  MOV R5, RZ ;  /* 0x000000ff00057202 */ /* 0x000fe20000000f00 */
[----:B------:R-:W-:-:S03]  /*12830*/  IMAD.MOV.U32 R0, RZ, RZ, RZ ;  /* 0x000000ffff007224 */ /* 0x000fc600078e00ff */
[----:B------:R-:W0:Y:S01]  /*12840*/  SHFL.BFLY PT, R7, R4, 0x1, 0x1f ;  /* 0x0c201f0004077f89 */ /* 0x000e2200000e0000 */
[----:B----4-:R-:W-:-:S05]  /*12850*/  FADD.FTZ R6, R6, R3 ;  /* 0x0000000306067221 */ /* 0x010fca0000010000 */
[----:B------:R-:W4:Y:S01]  /*12860*/  SHFL.BFLY PT, R9, R6, 0x1, 0x1f ;  /* 0x0c201f0006097f89 */ /* 0x000f2200000e0000 */
[----:B0-----:R-:W-:Y:S01]  /*12870*/  FADD.FTZ R7, R4, R7 ;  /* 0x0000000704077221 */ /* 0x001fe20000010000 */
[----:B------:R-:W-:-:S04]  /*12880*/  SEL R4, RZ, 0x1, P0 ;  /* 0x00000001ff047807 */ /* 0x000fc80000000000 */
[----:B------:R-:W-:Y:S02]  /*12890*/  FSETP.NE.FTZ.AND P2, PT, R7, RZ, PT ;  /* 0x000000ff0700720b */ /* 0x000fe40003f55000 */
[----:B------:R-:W-:-:S11]  /*128a0*/  LOP3.LUT R23, R23, R4, RZ, 0x3c, !PT ;  /* 0x0000000417177212 */ /* 0x000fd600078e3cff */
[----:B------:R-:W0:Y:S01]  /*128b0*/  @P2 MUFU.RCP R5, R7 ;  /* 0x0000000700052308 */ /* 0x000e220000001000 */
[----:B------:R-:W-:Y:S01]  /*128c0*/  @P2 FMUL.FTZ R10, R176, 0.69314718246459960938 ;  /* 0x3f317218b00a2820 */ /* 0x000fe20000410000 */
[----:B----4-:R-:W-:Y:S01]  /*128d0*/  FADD.FTZ R8, R6, R9 ;  /* 0x0000000906087221 */ /* 0x010fe20000010000 */
[----:B------:R-:W-:-:S04]  /*128e0*/  IMAD.MOV.U32 R6, RZ, RZ, -0x800000 ;  /* 0xff800000ff067424 */ /* 0x000fc800078e00ff */
[----:B------:R-:W-:Y:S01]  /*128f0*/  FSETP.NE.FTZ.AND P3, PT, R8, RZ, PT ;  /* 0x000000ff0800720b */ /* 0x000fe20003f75000 */
[----:B------:R-:W4:Y:S01]  /*12900*/  @P2 MUFU.LG2 R11, R7 ;  /* 0x00000007000b2308 */ /* 0x000f220000000c00 */
[-C--:B0-----:R-:W-:Y:S01]  /*12910*/  FMUL.FTZ R166, R88, R5.reuse ;  /* 0x0000000558a67220 */ /* 0x081fe20000410000 */
[-C--:B------:R-:W-:Y:S01]  /*12920*/  FMUL.FTZ R168, R96, R5.reuse ;  /* 0x0000000560a87220 */ /* 0x080fe20000410000 */
[----:B------:R-:W-:-:S09]  /*12930*/  FMUL.FTZ R170, R104, R5 ;  /* 0x0000000568aa7220 */ /* 0x000fd20000410000 */
[----:B------:R-:W0:Y:S01]  /*12940*/  @P3 MUFU.LG2 R12, R8 ;  /* 0x00000008000c3308 */ /* 0x000e220000000c00 */
[----:B------:R-:W-:Y:S01]  /*12950*/  @P3 FMUL.FTZ R176, R176, 0.69314718246459960938 ;  /* 0x3f317218b0b03820 */ /* 0x000fe20000410000 */
[-C--:B------:R-:W-:Y:S01]  /*12960*/  FMUL.FTZ R172, R112, R5.reuse ;  /* 0x0000000570ac7220 */ /* 0x080fe20000410000 */
[-C--:B------:R-:W-:Y:S01]  /*12970*/  FMUL.FTZ R24, R24, R5.reuse ;  /* 0x0000000518187220 */ /* 0x080fe20000410000 */
[-C--:B------:R-:W-:Y:S01]  /*12980*/  FMUL.FTZ R25, R25, R5.reuse ;  /* 0x0000000519197220 */ /* 0x080fe20000410000 */
[----:B----4-:R-:W-:Y:S01]  /*12990*/  @P2 FMUL.FTZ R11, R11, 0.69314718246459960938 ;  /* 0x3f3172180b0b2820 */ /* 0x010fe20000410000 */
[-C--:B------:R-:W-:Y:S01]  /*129a0*/  FMUL.FTZ R28, R28, R5.reuse ;  /* 0x000000051c1c7220 */ /* 0x080fe20000410000 */
[-C--:B------:R-:W-:Y:S01]  /*129b0*/  FMUL.FTZ R29, R29, R5.reuse ;  /* 0x000000051d1d7220 */ /* 0x080fe20000410000 */
[----:B------:R-:W4:Y:S01]  /*129c0*/  @P3 MUFU.RCP R0, R8 ;  /* 0x0000000800003308 */ /* 0x000f220000001000 */
        /* <DEDUP_REMOVED lines=49> */
[-C--:B-12---:R-:W-:Y:S01]  /*12ce0*/  FMUL.FTZ R179, R128, R5.reuse ;  /* 0x0000000580b37220 */ /* 0x086fe20000410000 */
        /* <DEDUP_REMOVED lines=74> */
[----:B---3--:R-:W-:-:S05]  /*13190*/  VIADD R180, R180, 0x1 ;  /* 0x00000001b4b47836 */ /* 0x008fca0000000000 */
[----:B------:R0:W-:Y:S02]  /*131a0*/  STL [R1+0x8c], R180 ;  /* 0x00008cb401007387 */ /* 0x0001e40000100800 */
.L_x_5630:
        /* <DEDUP_REMOVED lines=10> */
[----:B------:R-:W3:Y:S04]  /*13250*/  LDL R13, [R1+0xa4] ;  /* 0x0000a400010d7983 */ /* 0x000ee80000100800 */
[----:B------:R-:W4:Y:S04]  /*13260*/  LDL.LU R184, [R1+0x80] ;  /* 0x0000800001b87983 */ /* 0x000f280000300800 */
[----:B------:R-:W4:Y:S01]  /*13270*/  LDL.LU R182, [R1+0x84] ;  /* 0x0000840001b67983 */ /* 0x000f220000300800 */
[----:B------:R-:W1:Y:S01]  /*13280*/  S2R R12, SR_SWINHI ;  /* 0x00000000000c7919 */ /* 0x000e620000002f00 */
[----:B------:R-:W-:Y:S05]  /*13290*/  WARPSYNC.ALL ;  /* 0x0000000000007948 */ /* 0x000fea0003800000 */
[----:B------:R-:W-:Y:S01]  /*132a0*/  F2FP.F16.F32.PACK_AB R24, R25, R24 ;  /* 0x000000181918723e */ /* 0x000fe200000000ff */
[----:B------:R-:W-:Y:S01]  /*132b0*/  ULDC.64 UR4, c[0x0][0xd00] ;  /* 0x0003400000047ab9 */ /* 0x000fe20000000a00 */
[----:B------:R-:W-:Y:S01]  /*132c0*/  F2FP.F16.F32.PACK_AB R32, R33, R32 ;  /* 0x000000202120723e */ /* 0x000fe200000000ff */
[----:B0-----:R-:W4:Y:S01]  /*132d0*/  LDL R180, [R1+0x64] ;  /* 0x0000640001b47983 */ /* 0x001f220000100800 */
[----:B------:R-:W-:-:S02]  /*132e0*/  F2FP.F16.F32.PACK_AB R27, R108, R27 ;  /* 0x0000001b6c1b723e */ /* 0x000fc400000000ff */
[----:B------:R-:W-:Y:S01]  /*132f0*/  F2FP.F16.F32.PACK_AB R40, R41, R40 ;  /* 0x000000282928723e */ /* 0x000fe200000000ff */
[----:B------:R-:W4:Y:S01]  /*13300*/  LDL R178, [R1+0x50] ;  /* 0x0000500001b27983 */ /* 0x000f220000100800 */
[----:B------:R-:W-:Y:S02]  /*13310*/  MOV R10, R19 ;  /* 0x00000013000a7202 */ /* 0x000fe40000000f00 */
[----:B-1----:R-:W-:Y:S02]  /*13320*/  MOV R11, R12 ;  /* 0x0000000c000b7202 */ /* 0x002fe40000000f00 */
        /* <DEDUP_REMOVED lines=38> */
[----:B------:R-:W-:Y:S01]  /*13590*/  F2FP.F16.F32.PACK_AB R147, R0, R150 ;  /* 0x000000960093723e */ /* 0x000fe200000000ff */
[----:B------:R-:W-:Y:S01]  /*135a0*/  IMAD.MOV.U32 R3, RZ, RZ, RZ ;  /* 0x000000ffff037224 */ /* 0x000fe200078e00ff */
[----:B------:R-:W0:Y:S01]  /*135b0*/  LDC R0, c[0x0][0xce8] ;  /* 0x00033a00ff007b82 */ /* 0x000e220000000800 */
[----:B---3--:R-:W-:-:S07]  /*135c0*/  IMAD.WIDE R126, R13, 0x2, R10 ;  /* 0x000000020d7e7825 */ /* 0x008fce00078e020a */
[----:B------:R-:W-:Y:S01]  /*135d0*/  BAR.SYNC.DEFER_BLOCKING 0x1, 0x100 ;  /* 0x0044000000007b1d */ /* 0x000fe20000010000 */
[----:B------:R-:W-:-:S04]  /*135e0*/  IADD3 R38, P3, R126, 0x60, RZ ;  /* 0x000000607e267810 */ /* 0x000fc80007f7e0ff */
[----:B------:R-:W-:Y:S02]  /*135f0*/  LOP3.LUT R94, R38, 0x380, RZ, 0xc0, !PT ;  /* 0x00000380265e7812 */ /* 0x000fe400078ec0ff */
[C---:B------:R-:W-:Y:S02]  /*13600*/  IADD3 R20, P1, R126.reuse, 0x20, RZ ;  /* 0x000000207e147810 */ /* 0x040fe40007f3e0ff */
[----:B------:R-:W-:Y:S02]  /*13610*/  IADD3 R14, P2, R126, 0x40, RZ ;  /* 0x000000407e0e7810 */ /* 0x000fe40007f5e0ff */
[----:B------:R-:W-:Y:S02]  /*13620*/  SHF.R.U64 R183, R94, 0x3, RZ ;  /* 0x000000035eb77819 */ /* 0x000fe400000012ff */
[----:B------:R-:W-:Y:S02]  /*13630*/  IADD3 R12, P0, R126, 0x4040, RZ ;  /* 0x000040407e0c7810 */ /* 0x000fe40007f1e0ff */
[----:B------:R-:W-:-:S02]  /*13640*/  LOP3.LUT R177, R20, 0x380, RZ, 0xc0, !PT ;  /* 0x0000038014b17812 */ /* 0x000fc400078ec0ff */
[----:B------:R-:W-:Y:S02]  /*13650*/  IADD3 R46, P4, R126, 0x4000, RZ ;  /* 0x000040007e2e7810 */ /* 0x000fe40007f9e0ff */
[----:B-----5:R-:W-:Y:S02]  /*13660*/  LOP3.LUT R30, R14, 0x380, RZ, 0xc0, !PT ;  /* 0x000003800e1e7812 */ /* 0x020fe400078ec0ff */
[----:B------:R-:W-:Y:S02]  /*13670*/  LOP3.LUT R38, R183, R38, RZ, 0x3c, !PT ;  /* 0x00000026b7267212 */ /* 0x000fe400078e3cff */
[----:B------:R-:W-:Y:S02]  /*13680*/  LOP3.LUT R183, R12, 0x380, RZ, 0xc0, !PT ;  /* 0x000003800cb77812 */ /* 0x000fe400078ec0ff */
[----:B------:R-:W-:Y:S01]  /*13690*/  SHF.R.U64 R177, R177, 0x3, RZ ;  /* 0x00000003b1b17819 */ /* 0x000fe200000012ff */
[----:B------:R-:W-:Y:S01]  /*136a0*/  IMAD.X R47, RZ, RZ, R127, P4 ;  /* 0x000000ffff2f7224 */ /* 0x000fe200020e067f */
[----:B------:R-:W-:-:S02]  /*136b0*/  SHF.R.U64 R181, R30, 0x3, RZ ;  /* 0x000000031eb57819 */ /* 0x000fc400000012ff */
[C---:B------:R-:W-:Y:S02]  /*136c0*/  IADD3 R90, P5, R126.reuse, 0x4020, RZ ;  /* 0x000040207e5a7810 */ /* 0x040fe40007fbe0ff */
[----:B------:R-:W-:Y:S02]  /*136d0*/  SHF.R.U64 R183, R183, 0x3, RZ ;  /* 0x00000003b7b77819 */ /* 0x000fe400000012ff */
[----:B------:R-:W-:Y:S01]  /*136e0*/  IADD3 R110, P4, R126, 0x8040, RZ ;  /* 0x000080407e6e7810 */ /* 0x000fe20007f9e0ff */
[--C-:B------:R-:W-:Y:S01]  /*136f0*/  IMAD.X R31, RZ, RZ, R127.reuse, P2 ;  /* 0x000000ffff1f7224 */ /* 0x100fe200010e067f */
[----:B------:R-:W-:Y:S01]  /*13700*/  LOP3.LUT R20, R177, R20, RZ, 0x3c, !PT ;  /* 0x00000014b1147212 */ /* 0x000fe200078e3cff */
[----:B------:R-:W-:Y:S01]  /*13710*/  IMAD.X R39, RZ, RZ, R127, P3 ;  /* 0x000000ffff277224 */ /* 0x000fe200018e067f */
[----:B------:R-:W-:Y:S02]  /*13720*/  LOP3.LUT R30, R181, R14, RZ, 0x3c, !PT ;  /* 0x0000000eb51e7212 */ /* 0x000fe400078e3cff */
[----:B------:R-:W-:-:S02]  /*13730*/  LOP3.LUT R177, R46, 0x380, RZ, 0xc0, !PT ;  /* 0x000003802eb17812 */ /* 0x000fc400078ec0ff */
[C---:B------:R-:W-:Y:S02]  /*13740*/  IADD3 R102, P2, R126.reuse, 0x8000, RZ ;  /* 0x000080007e667810 */ /* 0x040fe40007f5e0ff */
[----:B------:R-:W-:Y:S02]  /*13750*/  IADD3 R106, P3, R126, 0x8020, RZ ;  /* 0x000080207e6a7810 */ /* 0x000fe40007f7e0ff */
[----:B------:R-:W-:Y:S02]  /*13760*/  LOP3.LUT R181, R90, 0x380, RZ, 0xc0, !PT ;  /* 0x000003805ab57812 */ /* 0x000fe400078ec0ff */
[----:B------:R-:W-:Y:S01]  /*13770*/  LOP3.LUT R94, R183, R12, RZ, 0x3c, !PT ;  /* 0x0000000cb75e7212 */ /* 0x000fe200078e3cff */
[----:B------:R-:W-:Y:S01]  /*13780*/  IMAD.X R21, RZ, RZ, R127, P1 ;  /* 0x000000ffff157224 */ /* 0x000fe200008e067f */
[----:B------:R-:W-:Y:S02]  /*13790*/  LOP3.LUT R183, R110, 0x380, RZ, 0xc0, !PT ;  /* 0x000003806eb77812 */ /* 0x000fe400078ec0ff */
[----:B------:R-:W-:-:S02]  /*137a0*/  LOP3.LUT R15, R126, 0x380, RZ, 0xc0, !PT ;  /* 0x000003807e0f7812 */ /* 0x000fc400078ec0ff */
[C---:B------:R-:W-:Y:S02]  /*137b0*/  IADD3 R98, P1, R126.reuse, 0x4060, RZ ;  /* 0x000040607e627810 */ /* 0x040fe40007f3e0ff */
[----:B------:R-:W-:Y:S01]  /*137c0*/  SHF.R.U64 R177, R177, 0x3, RZ ;  /* 0x00000003b1b17819 */ /* 0x000fe200000012ff */
[--C-:B------:R-:W-:Y:S01]  /*137d0*/  IMAD.X R103, RZ, RZ, R127.reuse, P2 ;  /* 0x000000ffff677224 */ /* 0x100fe200010e067f */
[----:B------:R-:W-:Y:S01]  /*137e0*/  SHF.R.U64 R181, R181, 0x3, RZ ;  /* 0x00000003b5b57819 */ /* 0x000fe200000012ff */
[----:B------:R-:W-:Y:S01]  /*137f0*/  IMAD.X R107, RZ, RZ, R127, P3 ;  /* 0x000000ffff6b7224 */ /* 0x000fe200018e067f */
[----:B------:R-:W-:Y:S02]  /*13800*/  SHF.R.U64 R183, R183, 0x3, RZ ;  /* 0x00000003b7b77819 */ /* 0x000fe400000012ff */
[C---:B------:R-:W-:Y:S02]  /*13810*/  IADD3 R176, P2, R126.reuse, 0xc040, RZ ;  /* 0x0000c0407eb07810 */ /* 0x040fe40007f5e0ff */
[----:B------:R-:W-:-:S02]  /*13820*/  IADD3 R151, P3, R126, 0xc060, RZ ;  /* 0x0000c0607e977810 */ /* 0x000fc40007f7e0ff */
[----:B------:R-:W-:Y:S02]  /*13830*/  SHF.R.U64 R15, R15, 0x3, RZ ;  /* 0x000000030f0f7819 */ /* 0x000fe400000012ff */
[----:B------:R-:W-:Y:S02]  /*13840*/  LOP3.LUT R185, R98, 0x380, RZ, 0xc0, !PT ;  /* 0x0000038062b97812 */ /* 0x000fe400078ec0ff */
[----:B------:R-:W-:Y:S01]  /*13850*/  LOP3.LUT R46, R177, R46, RZ, 0x3c, !PT ;  /* 0x0000002eb12e7212 */ /* 0x000fe200078e3cff */
[--C-:B------:R-:W-:Y:S01]  /*13860*/  IMAD.X R91, RZ, RZ, R127.reuse, P5 ;  /* 0x000000ffff5b7224 */ /* 0x100fe200028e067f */
[----:B------:R-:W-:Y:S01]  /*13870*/  LOP3.LUT R90, R181, R90, RZ, 0x3c, !PT ;  /* 0x0000005ab55a7212 */ /* 0x000fe200078e3cff */
[----:B------:R-:W-:Y:S01]  /*13880*/  IMAD.X R95, RZ, RZ, R127, P0 ;  /* 0x000000ffff5f7224 */ /* 0x000fe200000e067f */
[----:B------:R-:W-:Y:S02]  /*13890*/  LOP3.LUT R177, R102, 0x380, RZ, 0xc0, !PT ;  /* 0x0000038066b17812 */ /* 0x000fe400078ec0ff */
[----:B------:R-:W-:-:S02]  /*138a0*/  IADD3.X R99, RZ, R127, RZ, P1, !PT ;  /* 0x0000007fff637210 */ /* 0x000fc40000ffe4ff */
[----:B------:R-:W-:Y:S02]  /*138b0*/  LOP3.LUT R181, R106, 0x380, RZ, 0xc0, !PT ;  /* 0x000003806ab57812 */ /* 0x000fe400078ec0ff */
[----:B------:R-:W-:Y:S02]  /*138c0*/  LOP3.LUT R110, R183, R110, RZ, 0x3c, !PT ;  /* 0x0000006eb76e7212 */ /* 0x000fe400078e3cff */
[C---:B------:R-:W-:Y:S02]  /*138d0*/  IADD3 R114, P5, R126.reuse, 0x8060, RZ ;  /* 0x000080607e727810 */ /* 0x040fe40007fbe0ff */
[C---:B--2---:R-:W-:Y:S02]  /*138e0*/  IADD3 R84, P0, R126.reuse, 0xc000, RZ ;  /* 0x0000c0007e547810 */ /* 0x044fe40007f1e0ff */
[----:B------:R-:W-:Y:S02]  /*138f0*/  IADD3 R122, P1, R126, 0xc020, RZ ;  /* 0x0000c0207e7a7810 */ /* 0x000fe40007f3e0ff */
[----:B------:R-:W-:-:S02]  /*13900*/  LOP3.LUT R183, R176, 0x380, RZ, 0xc0, !PT ;  /* 0x00000380b0b77812 */ /* 0x000fc400078ec0ff */
[----:B------:R-:W-:Y:S02]  /*13910*/  LOP3.LUT R14, R151, 0x380, RZ, 0xc0, !PT ;  /* 0x00000380970e7812 */ /* 0x000fe400078ec0ff */
[----:B------:R-:W-:Y:S02]  /*13920*/  LOP3.LUT R126, R15, R126, RZ, 0x3c, !PT ;  /* 0x0000007e0f7e7212 */ /* 0x000fe400078e3cff */
[----:B------:R-:W-:Y:S02]  /*13930*/  SHF.R.U64 R185, R185, 0x3, RZ ;  /* 0x00000003b9b97819 */ /* 0x000fe400000012ff */
[----:B------:R-:W-:Y:S02]  /*13940*/  SHF.R.U64 R177, R177, 0x3, RZ ;  /* 0x00000003b1b17819 */ /* 0x000fe400000012ff */
[----:B------:R-:W-:Y:S02]  /*13950*/  SHF.R.U64 R181, R181, 0x3, RZ ;  /* 0x00000003b5b57819 */ /* 0x000fe400000012ff */
[----:B------:R-:W-:-:S02]  /*13960*/  SHF.R.U64 R183, R183, 0x3, RZ ;  /* 0x00000003b7b77819 */ /* 0x000fc400000012ff */
[----:B------:R-:W-:Y:S02]  /*13970*/  SHF.R.U64 R14, R14, 0x3, RZ ;  /* 0x000000030e0e7819 */ /* 0x000fe400000012ff */
[----:B------:R-:W-:Y:S02]  /*13980*/  LOP3.LUT R98, R185, R98, RZ, 0x3c, !PT ;  /* 0x00000062b9627212 */ /* 0x000fe400078e3cff */
[----:B------:R-:W-:Y:S01]  /*13990*/  MOV R126, R126 ;  /* 0x0000007e007e7202 */ /* 0x000fe20000000f00 */
[--C-:B------:R-:W-:Y:S01]  /*139a0*/  IMAD.X R13, RZ, RZ, R127.reuse, P2 ;  /* 0x000000ffff0d7224 */ /* 0x100fe200010e067f */
[----:B------:R-:W-:Y:S01]  /*139b0*/  LOP3.LUT R185, R114, 0x380, RZ, 0xc0, !PT ;  /* 0x0000038072b97812 */ /* 0x000fe200078ec0ff */
[----:B------:R-:W-:Y:S01]  /*139c0*/  IMAD.X R15, RZ, RZ, R127, P3 ;  /* 0x000000ffff0f7224 */ /* 0x000fe200018e067f */
[----:B------:R-:W-:Y:S02]  /*139d0*/  LOP3.LUT R102, R177, R102, RZ, 0x3c, !PT ;  /* 0x00000066b1667212 */ /* 0x000fe400078e3cff */
[----:B------:R-:W-:-:S02]  /*139e0*/  MOV R28, R20 ;  /* 0x00000014001c7202 */ /* 0x000fc40000000f00 */
[----:B------:R-:W-:Y:S02]  /*139f0*/  LOP3.LUT R106, R181, R106, RZ, 0x3c, !PT ;  /* 0x0000006ab56a7212 */ /* 0x000fe400078e3cff */
[----:B------:R-:W-:Y:S02]  /*13a00*/  LOP3.LUT R177, R84, 0x380, RZ, 0xc0, !PT ;  /* 0x0000038054b17812 */ /* 0x000fe400078ec0ff */
[----:B------:R-:W-:Y:S02]  /*13a10*/  MOV R30, R30 ;  /* 0x0000001e001e7202 */ /* 0x000fe40000000f00 */
[----:B------:R-:W-:Y:S02]  /*13a20*/  LOP3.LUT R181, R122, 0x380, RZ, 0xc0, !PT ;  /* 0x000003807ab57812 */ /* 0x000fe400078ec0ff */
[----:B------:R-:W-:Y:S02]  /*13a30*/  LOP3.LUT R12, R183, R176, RZ, 0x3c, !PT ;  /* 0x000000b0b70c7212 */ /* 0x000fe400078e3cff */
[----:B------:R-:W-:-:S02]  /*13a40*/  LOP3.LUT R14, R14, R151, RZ, 0x3c, !PT ;  /* 0x000000970e0e7212 */ /* 0x000fc400078e3cff */
[----:B------:R-:W-:Y:S01]  /*13a50*/  MOV R38, R38 ;  /* 0x0000002600267202 */ /* 0x000fe20000000f00 */
[----:B------:R1:W-:Y:S01]  /*13a60*/  STSM.16.M88.4 [R126], R24 ;  /* 0x000000187e007844 */ /* 0x0003e20000000200 */
[----:B------:R-:W-:Y:S02]  /*13a70*/  MOV R46, R46 ;  /* 0x0000002e002e7202 */ /* 0x000fe40000000f00 */
[----:B------:R-:W-:Y:S01]  /*13a80*/  SHF.R.U64 R185, R185, 0x3, RZ ;  /* 0x00000003b9b97819 */ /* 0x000fe200000012ff */
[----:B------:R2:W-:Y:S01]  /*13a90*/  STSM.16.M88.4 [R28], R32 ;  /* 0x000000201c007844 */ /* 0x0005e20000000200 */
[----:B------:R-:W-:Y:S01]  /*13aa0*/  MOV R90, R90 ;  /* 0x0000005a005a7202 */ /* 0x000fe20000000f00 */
[--C-:B------:R-:W-:Y:S01]  /*13ab0*/  IMAD.X R111, RZ, RZ, R127.reuse, P4 ;  /* 0x000000ffff6f7224 */ /* 0x100fe200020e067f */
[----:B------:R-:W-:Y:S01]  /*13ac0*/  SHF.R.U64 R177, R177, 0x3, RZ ;  /* 0x00000003b1b17819 */ /* 0x000fe200000012ff */
[----:B------:R3:W-:Y:S01]  /*13ad0*/  STSM.16.M88.4 [R30], R40 ;  /* 0x000000281e007844 */ /* 0x0007e20000000200 */
[----:B------:R-:W-:Y:S01]  /*13ae0*/  MOV R94, R94 ;  /* 0x0000005e005e7202 */ /* 0x000fe20000000f00 */
[----:B------:R-:W-:Y:S01]  /*13af0*/  IMAD.X R115, RZ, RZ, R127, P5 ;  /* 0x000000ffff737224 */ /* 0x000fe200028e067f */
[----:B------:R-:W-:Y:S01]  /*13b00*/  SHF.R.U64 R181, R181, 0x3, RZ ;  /* 0x00000003b5b57819 */ /* 0x000fe200000012ff */
[----:B------:R0:W-:Y:S01]  /*13b10*/  STSM.16.M88.4 [R38], R48 ;  /* 0x0000003026007844 */ /* 0x0001e20000000200 */
[----:B------:R-:W-:-:S02]  /*13b20*/  MOV R98, R98 ;  /* 0x0000006200627202 */ /* 0x000fc40000000f00 */
[----:B------:R-:W-:Y:S02]  /*13b30*/  MOV R20, R12 ;  /* 0x0000000c00147202 */ /* 0x000fe40000000f00 */
[----:B------:R-:W-:Y:S01]  /*13b40*/  MOV R21, R14 ;  /* 0x0000000e00157202 */ /* 0x000fe20000000f00 */
[----:B------:R-:W-:Y:S01]  /*13b50*/  IMAD.X R119, RZ, RZ, R127, P0 ;  /* 0x000000ffff777224 */ /* 0x000fe200000e067f */
[----:B------:R-:W-:Y:S01]  /*13b60*/  MOV R102, R102 ;  /* 0x0000006600667202 */ /* 0x000fe20000000f00 */
[----:B------:R-:W-:Y:S01]  /*13b70*/  STSM.16.M88.4 [R46], R56 ;  /* 0x000000382e007844 */ /* 0x000fe20000000200 */
[----:B------:R-:W-:Y:S02]  /*13b80*/  F2FP.F16.F32.PACK_AB R12, R89, R166 ;  /* 0x000000a6590c723e */ /* 0x000fe400000000ff */
[----:B------:R-:W-:Y:S02]  /*13b90*/  F2FP.F16.F32.PACK_AB R13, R79, R70 ;  /* 0x000000464f0d723e */ /* 0x000fe400000000ff */
[----:B------:R-:W-:-:S02]  /*13ba0*/  F2FP.F16.F32.PACK_AB R14, R93, R167 ;  /* 0x000000a75d0e723e */ /* 0x000fc400000000ff */
[----:B------:R-:W-:Y:S01]  /*13bb0*/  F2FP.F16.F32.PACK_AB R15, R120, R116 ;  /* 0x00000074780f723e */ /* 0x000fe200000000ff */
[----:B------:R-:W-:Y:S01]  /*13bc0*/  IMAD.X R123, RZ, RZ, R127, P1 ;  /* 0x000000ffff7b7224 */ /* 0x000fe200008e067f */
[----:B------:R-:W-:Y:S01]  /*13bd0*/  LOP3.LUT R114, R185, R114, RZ, 0x3c, !PT ;  /* 0x00000072b9727212 */ /* 0x000fe200078e3cff */
[----:B------:R-:W-:Y:S01]  /*13be0*/  STSM.16.M88.4 [R90], R64 ;  /* 0x000000405a007844 */ /* 0x000fe20000000200 */
[----:B------:R-:W-:Y:S02]  /*13bf0*/  LOP3.LUT R118, R177, R84, RZ, 0x3c, !PT ;  /* 0x00000054b1767212 */ /* 0x000fe400078e3cff */
[----:B------:R-:W-:Y:S01]  /*13c00*/  LOP3.LUT R122, R181, R122, RZ, 0x3c, !PT ;  /* 0x0000007ab57a7212 */ /* 0x000fe200078e3cff */
[----:B------:R-:W-:Y:S01]  /*13c10*/  STSM.16.M88.4 [R94], R72 ;  /* 0x000000485e007844 */ /* 0x000fe20000000200 */
[----:B------:R-:W-:Y:S02]  /*13c20*/  MOV R106, R106 ;  /* 0x0000006a006a7202 */ /* 0x000fe40000000f00 */
[----:B-1----:R-:W-:Y:S01]  /*13c30*/  F2FP.F16.F32.PACK_AB R24, R97, R168 ;  /* 0x000000a86118723e */ /* 0x002fe200000000ff */
[----:B------:R-:W-:Y:S01]  /*13c40*/  STSM.16.M88.4 [R98], R80 ;  /* 0x0000005062007844 */ /* 0x000fe20000000200 */
[----:B------:R-:W-:-:S02]  /*13c50*/  F2FP.F16.F32.PACK_AB R25, R128, R124 ;  /* 0x0000007c8019723e */ /* 0x000fc400000000ff */
[----:B------:R-:W-:Y:S02]  /*13c60*/  F2FP.F16.F32.PACK_AB R26, R101, R169 ;  /* 0x000000a9651a723e */ /* 0x000fe400000000ff */
[----:B------:R-:W-:Y:S01]  /*13c70*/  F2FP.F16.F32.PACK_AB R27, R153, R152 ;  /* 0x00000098991b723e */ /* 0x000fe200000000ff */
[----:B------:R4:W-:Y:S01]  /*13c80*/  STSM.16.M88.4 [R102], R12 ;  /* 0x0000000c66007844 */ /* 0x0009e20000000200 */
[----:B------:R-:W-:Y:S02]  /*13c90*/  MOV R110, R110 ;  /* 0x0000006e006e7202 */ /* 0x000fe40000000f00 */
[----:B--2---:R-:W-:Y:S02]  /*13ca0*/  F2FP.F16.F32.PACK_AB R28, R105, R170 ;  /* 0x000000aa691c723e */ /* 0x004fe400000000ff */
[----:B---3--:R-:W-:Y:S02]  /*13cb0*/  F2FP.F16.F32.PACK_AB R30, R109, R171 ;  /* 0x000000ab6d1e723e */ /* 0x008fe400000000ff */
[----:B------:R-:W-:-:S02]  /*13cc0*/  F2FP.F16.F32.PACK_AB R31, R157, R156 ;  /* 0x0000009c9d1f723e */ /* 0x000fc400000000ff */
[----:B------:R-:W-:Y:S02]  /*13cd0*/  MOV R114, R114 ;  /* 0x0000007200727202 */ /* 0x000fe40000000f00 */
[----:B------:R-:W-:Y:S02]  /*13ce0*/  F2FP.F16.F32.PACK_AB R32, R113, R172 ;  /* 0x000000ac7120723e */ /* 0x000fe400000000ff */
[----:B------:R-:W-:Y:S02]  /*13cf0*/  F2FP.F16.F32.PACK_AB R33, R159, R158 ;  /* 0x0000009e9f21723e */ /* 0x000fe400000000ff */
[----:B------:R-:W-:Y:S02]  /*13d00*/  F2FP.F16.F32.PACK_AB R34, R117, R173 ;  /* 0x000000ad7522723e */ /* 0x000fe400000000ff */
[----:B------:R-:W-:Y:S02]  /*13d10*/  F2FP.F16.F32.PACK_AB R35, R161, R160 ;  /* 0x000000a0a123723e */ /* 0x000fe400000000ff */
[----:B------:R-:W-:-:S02]  /*13d20*/  MOV R118, R118 ;  /* 0x0000007600767202 */ /* 0x000fc40000000f00 */
[----:B0-----:R-:W-:Y:S02]  /*13d30*/  F2FP.F16.F32.PACK_AB R38, R125, R175 ;  /* 0x000000af7d26723e */ /* 0x001fe400000000ff */
[----:B------:R-:W-:Y:S02]  /*13d40*/  F2FP.F16.F32.PACK_AB R39, R165, R164 ;  /* 0x000000a4a527723e */ /* 0x000fe400000000ff */
[----:B------:R-:W-:Y:S02]  /*13d50*/  ISETP.NE.U32.AND P0, PT, RZ, UR4, PT ;  /* 0x00000004ff007c0c */ /* 0x000fe4000bf05070 */
[----:B----4-:R-:W-:Y:S01]  /*13d60*/  IADD3 R12, P1, R184, UR4, RZ ;  /* 0x00000004b80c7c10 */ /* 0x010fe2000ff3e0ff */
[----:B------:R-:W-:Y:S01]  /*13d70*/  STSM.16.M88.4 [R106], R24 ;  /* 0x000000186a007844 */ /* 0x000fe20000000200 */
[----:B------:R-:W-:Y:S02]  /*13d80*/  MOV R122, R122 ;  /* 0x0000007a007a7202 */ /* 0x000fe40000000f00 */
[----:B------:R-:W-:-:S02]  /*13d90*/  F2FP.F16.F32.PACK_AB R40, R129, R179 ;  /* 0x000000b38128723e */ /* 0x000fc400000000ff */
[----:B------:R-:W-:Y:S02]  /*13da0*/  F2FP.F16.F32.PACK_AB R41, R131, R130 ;  /* 0x000000828329723e */ /* 0x000fe400000000ff */
[----:B------:R-:W-:Y:S02]  /*13db0*/  F2FP.F16.F32.PACK_AB R42, R133, R132 ;  /* 0x00000084852a723e */ /* 0x000fe400000000ff */
[----:B------:R-:W-:Y:S01]  /*13dc0*/  F2FP.F16.F32.PACK_AB R43, R135, R134 ;  /* 0x00000086872b723e */ /* 0x000fe200000000ff */
[----:B------:R0:W-:Y:S01]  /*13dd0*/  STSM.16.M88.4 [R110], R28 ;  /* 0x0000001c6e007844 */ /* 0x0001e20000000200 */
[----:B------:R-:W-:Y:S02]  /*13de0*/  ISETP.NE.AND.EX P0, PT, RZ, UR5, PT, P0 ;  /* 0x00000005ff007c0c */ /* 0x000fe4000bf05300 */
[----:B------:R-:W-:Y:S01]  /*13df0*/  IADD3.X R13, R182, UR5, RZ, P1, !PT ;  /* 0x00000005b60d7c10 */ /* 0x000fe20008ffe4ff */
[----:B------:R1:W-:Y:S01]  /*13e00*/  STSM.16.M88.4 [R114], R32 ;  /* 0x0000002072007844 */ /* 0x0003e20000000200 */
[----:B------:R-:W-:-:S03]  /*13e10*/  ULDC.64 UR4, c[0x0][0xd08] ;  /* 0x0003420000047ab9 */ /* 0x000fc60000000a00 */
[----:B------:R1:W-:Y:S01]  /*13e20*/  STSM.16.M88.4 [R118], R36 ;  /* 0x0000002476007844 */ /* 0x0003e20000000200 */
[----:B------:R-:W-:-:S03]  /*13e30*/  ISETP.NE.U32.AND P2, PT, RZ, UR4, PT ;  /* 0x00000004ff007c0c */ /* 0x000fc6000bf45070 */
[----:B------:R1:W-:Y:S04]  /*13e40*/  STSM.16.M88.4 [R122], R40 ;  /* 0x000000287a007844 */ /* 0x0003e80000000200 */
[----:B------:R1:W-:Y:S01]  /*13e50*/  STSM.16.M88.4 [R20], R136 ;  /* 0x0000008814007844 */ /* 0x0003e20000000200 */
[----:B------:R-:W-:-:S03]  /*13e60*/  ISETP.NE.AND.EX P2, PT, RZ, UR5, PT, P2 ;  /* 0x00000005ff007c0c */ /* 0x000fc6000bf45320 */
[----:B------:R1:W-:Y:S01]  /*13e70*/  STSM.16.M88.4 [R21], R144 ;  /* 0x0000009015007844 */ /* 0x0003e20000000200 */
[----:B------:R-:W-:Y:S09]  /*13e80*/  BAR.SYNC.DEFER_BLOCKING 0x1, 0x100 ;  /* 0x0044000000007b1d */ /* 0x000ff20000010000 */
[----:B------:R-:W-:Y:S01]  /*13e90*/  @P2 IADD3 R8, P3, R184, UR4, RZ ;  /* 0x00000004b8082c10 */ /* 0x000fe2000ff7e0ff */
[----:B------:R-:W-:-:S02]  /*13ea0*/  ULDC UR4, c[0x0][0xb88] ;  /* 0x0002e20000047ab9 */ /* 0x000fc40000000800 */
[----:B------:R-:W-:Y:S01]  /*13eb0*/  IMAD.U32 R7, RZ, RZ, UR4 ;  /* 0x00000004ff077e24 */ /* 0x000fe2000f8e00ff */
[----:B------:R-:W-:Y:S01]  /*13ec0*/  @P2 IADD3.X R9, R182, UR5, RZ, P3, !PT ;  /* 0x00000005b6092c10 */ /* 0x000fe20009ffe4ff */
[----:B------:R1:W5:Y:S04]  /*13ed0*/  @P0 LDG.E R3, desc[UR40][R12.64] ;  /* 0x000000280c030981 */ /* 0x000368000c1e1900 */
[----:B------:R1:W5:Y:S01]  /*13ee0*/  @P2 LDG.E R7, desc[UR40][R8.64] ;  /* 0x0000002808072981 */ /* 0x000362000c1e1900 */
[----:B------:R-:W-:-:S13]  /*13ef0*/  ISETP.NE.AND P1, PT, R0, 0x1, PT ;  /* 0x000000010000780c */ /* 0x000fda0003f25270 */
[----:B------:R-:W2:Y:S08]  /*13f00*/  @P1 LDC R4, c[0x0][0xcec] ;  /* 0x00033b00ff041b82 */ /* 0x000eb00000000800 */
[----:B------:R-:W3:Y:S01]  /*13f10*/  @P1 LDC R15, c[0x0][0xcf0] ;  /* 0x00033c00ff0f1b82 */ /* 0x000ee20000000800 */
[----:B0-----:R-:W-:Y:S01]  /*13f20*/  IMAD.IADD R29, R180, 0x1, R178 ;  /* 0x00000001b41d7824 */ /* 0x001fe200078e02b2 */
[----:B-1----:R-:W-:Y:S06]  /*13f30*/  @P2 BRA `(.L_x_5700) ;  /* 0x0000000000102947 */ /* 0x002fec0003800000 */
[----:B------:R-:W-:Y:S05]  /*13f40*/  @!P0 BRA `(.L_x_5700) ;  /* 0x00000000000c8947 */ /* 0x000fea0003800000 */
[----:B------:R-:W4:Y:S04]  /*13f50*/  LDG.E R8, desc[UR40][R12.64] ;  /* 0x000000280c087981 */ /* 0x000f28000c1e1900 */
[----:B-----5:R-:W4:Y:S02]  /*13f60*/  LDG.E R7, desc[UR40][R12.64+0x4] ;  /* 0x000004280c077981 */ /* 0x020f24000c1e1900 */
[----:B----4-:R-:W-:-:S07]  /*13f70*/  IMAD.IADD R7, R7, 0x1, -R8 ;  /* 0x0000000107077824 */ /* 0x010fce00078e0a08 */
.L_x_5700:
[----:B------:R-:W4:Y:S01]  /*13f80*/  LDL.LU R24, [R1+0x94] ;  /* 0x0000940001187983 */ /* 0x000f220000300800 */
[----:B------:R-:W0:Y:S01]  /*13f90*/  S2R R8, SR_TID.X ;  /* 0x0000000000087919 */ /* 0x000e220000002100 */
[----:B--2---:R-:W-:Y:S01]  /*13fa0*/  @P1 IMAD.HI.U32 R4, R29, R4, RZ ;  /* 0x000000041d041227 */ /* 0x004fe200078e00ff */
[----:B------:R-:W-:Y:S01]  /*13fb0*/  ULDC.64 UR4, c[0x0][0xc90] ;  /* 0x0003240000047ab9 */ /* 0x000fe20000000a00 */
[--C-:B-----5:R-:W-:Y:S01]  /*13fc0*/  SHF.R.S32.HI R21, RZ, 0x1f, R3.reuse ;  /* 0x0000001fff157819 */ /* 0x120fe20000011403 */
[----:B------:R-:W2:Y:S01]  /*13fd0*/  LDL.LU R14, [R1+0x88] ;  /* 0x00008800010e7983 */ /* 0x000ea20000300800 */
[----:B------:R-:W-:Y:S01]  /*13fe0*/  IMAD.MOV.U32 R20, RZ, RZ, R3 ;  /* 0x000000ffff147224 */ /* 0x000fe200078e0003 */
[----:B------:R-:W-:Y:S01]  /*13ff0*/  MOV R13, R29 ;  /* 0x0000001d000d7202 */ /* 0x000fe20000000f00 */
[----:B------:R-:W1:Y:S01]  /*14000*/  @P1 LDC R79, c[0x0][0xcec] ;  /* 0x00033b00ff4f1b82 */ /* 0x000e620000000800 */
[----:B------:R-:W4:Y:S04]  /*14010*/  LDL.LU R88, [R1+0x7c] ;  /* 0x00007c0001587983 */ /* 0x000f280000300800 */
[----:B------:R-:W4:Y:S01]  /*14020*/  LDL R95, [R1+0x3c] ;  /* 0x00003c00015f7983 */ /* 0x000f220000100800 */
[----:B---3--:R-:W-:-:S03]  /*14030*/  @P1 SHF.R.U32.HI R13, RZ, R15, R4 ;  /* 0x0000000fff0d1219 */ /* 0x008fc60000011604 */
[----:B------:R-:W3:Y:S02]  /*14040*/  LDL R26, [R1+0xa0] ;  /* 0x0000a000011a7983 */ /* 0x000ee40000100800 */
[----:B------:R-:W-:Y:S02]  /*14050*/  IMAD.MOV R27, RZ, RZ, -R13 ;  /* 0x000000ffff1b7224 */ /* 0x000fe400078e0a0d */
[----:B------:R0:W5:Y:S04]  /*14060*/  LDL R96, [R1+0xb4] ;  /* 0x0000b40001607983 */ /* 0x0001680000100800 */
[----:B------:R0:W5:Y:S04]  /*14070*/  LDL R94, [R1+0xb0] ;  /* 0x0000b000015e7983 */ /* 0x0001680000100800 */
[----:B------:R1:W5:Y:S01]  /*14080*/  LDL R93, [R1+0x70] ;  /* 0x00007000015d7983 */ /* 0x0003620000100800 */
[----:B0-----:R-:W-:-:S03]  /*14090*/  VIADD R84, R8, 0xffffff80 ;  /* 0xffffff8008547836 */ /* 0x001fc60000000000 */
[----:B------:R0:W5:Y:S02]  /*140a0*/  LDL R92, [R1+0xac] ;  /* 0x0000ac00015c7983 */ /* 0x0001640000100800 */
[----:B------:R-:W-:Y:S02]  /*140b0*/  SHF.R.S32.HI R83, RZ, 0x1f, R84 ;  /* 0x0000001fff537819 */ /* 0x000fe40000011454 */
[----:B------:R0:W5:Y:S02]  /*140c0*/  LDL R91, [R1+0x6c] ;  /* 0x00006c00015b7983 */ /* 0x0001640000100800 */
[----:B------:R-:W-:Y:S02]  /*140d0*/  LEA.HI R83, R83, R84, RZ, 0x3 ;  /* 0x0000005453537211 */ /* 0x000fe400078f18ff */
[----:B------:R0:W5:Y:S02]  /*140e0*/  LDL R90, [R1+0xa8] ;  /* 0x0000a800015a7983 */ /* 0x0001640000100800 */
[----:B------:R-:W-:Y:S01]  /*140f0*/  SHF.R.S32.HI R83, RZ, 0x3, R83 ;  /* 0x00000003ff537819 */ /* 0x000fe20000011453 */
[----:B------:R-:W0:Y:S01]  /*14100*/  S2R R30, SR_TID.X ;  /* 0x00000000001e7919 */ /* 0x000e220000002100 */
[----:B--2---:R-:W-:-:S02]  /*14110*/  SEL R76, R14, RZ, !P0 ;  /* 0x000000ff0e4c7207 */ /* 0x004fc40004000000 */
[----:B----4-:R-:W-:Y:S01]  /*14120*/  SHF.R.S32.HI R77, RZ, 0x1f, R88 ;  /* 0x0000001fff4d7819 */ /* 0x010fe20000011458 */
[----:B------:R-:W-:Y:S01]  /*14130*/  IMAD.WIDE.U32 R8, R88, UR4, R20 ;  /* 0x0000000458087c25 */ /* 0x000fe2000f8e0014 */
[----:B------:R-:W-:-:S03]  /*14140*/  SEL R20, R24, RZ, !P0 ;  /* 0x000000ff18147207 */ /* 0x000fc60004000000 */
[----:B------:R-:W-:Y:S02]  /*14150*/  IMAD R12, R77, UR4, RZ ;  /* 0x000000044d0c7c24 */ /* 0x000fe4000f8e02ff */
[----:B------:R-:W-:Y:S02]  /*14160*/  IMAD R25, R83, 0x40, R95 ;  /* 0x0000004053197824 */ /* 0x000fe400078e025f */
[----:B------:R-:W-:Y:S01]  /*14170*/  IMAD R15, R88, UR5, R12 ;  /* 0x00000005580f7c24 */ /* 0x000fe2000f8e020c */
[----:B------:R-:W-:-:S03]  /*14180*/  ULDC.64 UR4, c[0x0][0xc98] ;  /* 0x0003260000047ab9 */ /* 0x000fc60000000a00 */
        /* <DEDUP_REMOVED lines=9> */
[----:B------:R-:W-:Y:S02]  /*14220*/  ULDC.64 UR4, c[0x0][0xc88] ;  /* 0x0003220000047ab9 */ /* 0x000fe40000000a00 */
[----:B------:R-:W-:Y:S02]  /*14230*/  IMAD R4, R4, UR4, RZ ;  /* 0x0000000404047c24 */ /* 0x000fe4000f8e02ff */
[----:B------:R-:W-:Y:S02]  /*14240*/  IADD3.X R13, R25, R9, R14, P0, !PT ;  /* 0x00000009190d7210 */ /* 0x000fe400007fe40e */
[----:B------:R-:W-:-:S02]  /*14250*/  IMAD R9, R15, UR5, R4 ;  /* 0x000000050f097c24 */ /* 0x000fc4000f8e0204 */
[----:B------:R-:W-:Y:S01]  /*14260*/  IMAD.WIDE.U32 R12, R15, UR4, R12 ;  /* 0x000000040f0c7c25 */ /* 0x000fe2000f8e000c */
[----:B------:R-:W-:-:S03]  /*14270*/  ULDC.64 UR4, c[0x0][0xc50] ;  /* 0x0003140000047ab9 */ /* 0x000fc60000000a00 */
[----:B------:R-:W-:Y:S01]  /*14280*/  IMAD.IADD R9, R13, 0x1, R9 ;  /* 0x000000010d097824 */ /* 0x000fe200078e0209 */
[----:B------:R-:W-:-:S04]  /*14290*/  LEA R4, P0, R12, UR4, 0x2 ;  /* 0x000000040c047c11 */ /* 0x000fc8000f8010ff */
[----:B------:R-:W-:Y:S01]  /*142a0*/  LEA.HI.X R14, R12, UR5, R9, 0x2, P0 ;  /* 0x000000050c0e7c11 */ /* 0x000fe200080f1409 */
[----:B------:R-:W-:Y:S02]  /*142b0*/  ULDC.64 UR4, c[0x0][0xba0] ;  /* 0x0002e80000047ab9 */ /* 0x000fe40000000a00 */
[----:B------:R-:W-:-:S04]  /*142c0*/  IMAD R80, R21, UR4, RZ ;  /* 0x0000000415507c24 */ /* 0x000fc8000f8e02ff */
[C---:B------:R-:W-:Y:S02]  /*142d0*/  IMAD R21, R3.reuse, UR5, R80 ;  /* 0x0000000503157c24 */ /* 0x040fe4000f8e0250 */
[----:B------:R-:W-:Y:S01]  /*142e0*/  IMAD.WIDE.U32 R80, R3, UR4, RZ ;  /* 0x0000000403507c25 */ /* 0x000fe2000f8e00ff */
[----:B------:R-:W-:-:S03]  /*142f0*/  ULDC.64 UR4, c[0x0][0xbe8] ;  /* 0x0002fa0000047ab9 */ /* 0x000fc60000000a00 */
[----:B------:R-:W-:Y:S02]  /*14300*/  IMAD.IADD R81, R81, 0x1, R21 ;  /* 0x0000000151517824 */ /* 0x000fe400078e0215 */
[----:B------:R-:W-:Y:S02]  /*14310*/  IMAD R77, R77, UR4, RZ ;  /* 0x000000044d4d7c24 */ /* 0x000fe4000f8e02ff */
[----:B------:R-:W-:-:S04]  /*14320*/  IMAD.WIDE.U32 R80, R88, UR4, R80 ;  /* 0x0000000458507c25 */ /* 0x000fc8000f8e0050 */
[----:B------:R-:W-:Y:S01]  /*14330*/  IMAD R77, R88, UR5, R77 ;  /* 0x00000005584d7c24 */ /* 0x000fe2000f8e024d */
[C---:B------:R-:W-:Y:S01]  /*14340*/  IADD3 R13, P3, R10.reuse, 0x2000, RZ ;  /* 0x000020000a0d7810 */ /* 0x040fe20007f7e0ff */
[----:B------:R2:W5:Y:S01]  /*14350*/  LDL R88, [R1+0x74] ;  /* 0x0000740001587983 */ /* 0x0005620000100800 */
[C---:B------:R-:W-:Y:S02]  /*14360*/  IADD3 R27, P2, R10.reuse, 0x1000, RZ ;  /* 0x000010000a1b7810 */ /* 0x040fe40007f5e0ff */
[----:B------:R-:W-:Y:S02]  /*14370*/  SHF.R.S32.HI R82, RZ, 0x1f, R84 ;  /* 0x0000001fff527819 */ /* 0x000fe40000011454 */
[----:B------:R-:W-:Y:S01]  /*14380*/  IADD3 R29, P0, R10, 0x4000, RZ ;  /* 0x000040000a1d7810 */ /* 0x000fe20007f1e0ff */
[----:B0-----:R-:W-:Y:S01]  /*14390*/  VIADD R31, R30, 0xffffff80 ;  /* 0xffffff801e1f7836 */ /* 0x001fe20000000000 */
[----:B------:R-:W-:Y:S02]  /*143a0*/  LOP3.LUT R12, R13, 0x380, RZ, 0xc0, !PT ;  /* 0x000003800d0c7812 */ /* 0x000fe400078ec0ff */
[----:B------:R-:W-:-:S02]  /*143b0*/  IADD3 R25, P5, R10, 0x3000, RZ ;  /* 0x000030000a197810 */ /* 0x000fc40007fbe0ff */
[----:B------:R-:W-:Y:S01]  /*143c0*/  IADD3 R33, P4, R10, 0x5000, RZ ;  /* 0x000050000a217810 */ /* 0x000fe20007f9e0ff */
[----:B------:R-:W-:Y:S01]  /*143d0*/  SHFL.IDX PT, R50, R4, RZ, 0x1c1f ;  /* 0x001c1fff04327589 */ /* 0x000fe200000e0000 */
[----:B------:R-:W-:Y:S01]  /*143e0*/  SHF.R.U64 R12, R12, 0x3, RZ ;  /* 0x000000030c0c7819 */ /* 0x000fe200000012ff */
[--C-:B------:R-:W-:Y:S01]  /*143f0*/  IMAD.X R9, RZ, RZ, R11.reuse, P2 ;  /* 0x000000ffff097224 */ /* 0x100fe200010e060b */
[----:B------:R-:W-:Y:S01]  /*14400*/  LOP3.LUT R28, R29, 0x380, RZ, 0xc0, !PT ;  /* 0x000003801d1c7812 */ /* 0x000fe200078ec0ff */
[----:B------:R-:W0:Y:S01]  /*14410*/  SHFL.IDX PT, R51, R14, RZ, 0x1c1f ;  /* 0x001c1fff0e337589 */ /* 0x000e2200000e0000 */
[----:B------:R-:W-:Y:S01]  /*14420*/  LOP3.LUT R12, R12, R13, RZ, 0x3c, !PT ;  /* 0x0000000d0c0c7212 */ /* 0x000fe200078e3cff */
[----:B------:R-:W-:Y:S01]  /*14430*/  IMAD.X R13, RZ, RZ, R11, P3 ;  /* 0x000000ffff0d7224 */ /* 0x000fe200018e060b */
[C---:B------:R-:W-:Y:S01]  /*14440*/  IADD3 R37, P2, R10.reuse, 0x6000, RZ ;  /* 0x000060000a257810 */ /* 0x040fe20007f5e0ff */
[----:B------:R4:W-:Y:S01]  /*14450*/  SHFL.IDX PT, R54, R4, 0x1, 0x1c1f ;  /* 0x003c1f0004367f89 */ /* 0x0009e200000e0000 */
[----:B------:R-:W-:Y:S01]  /*14460*/  IADD3 R41, P3, R10, 0x7000, RZ ;  /* 0x000070000a297810 */ /* 0x000fe20007f7e0ff */
[----:B---3--:R-:W-:Y:S01]  /*14470*/  IMAD.IADD R15, R26, 0x1, R178 ;  /* 0x000000011a0f7824 */ /* 0x008fe200078e02b2 */
[----:B------:R-:W-:Y:S01]  /*14480*/  LEA.HI R82, R82, R84, RZ, 0x3 ;  /* 0x0000005452527211 */ /* 0x000fe200078f18ff */
[----:B------:R-:W3:Y:S01]  /*14490*/  SHFL.IDX PT, R55, R14, 0x1, 0x1c1f ;  /* 0x003c1f000e377f89 */ /* 0x000ee200000e0000 */
[----:B------:R-:W-:Y:S01]  /*144a0*/  LOP3.LUT R24, R25, 0x380, RZ, 0xc0, !PT ;  /* 0x0000038019187812 */ /* 0x000fe200078ec0ff */
[----:B------:R-:W-:Y:S01]  /*144b0*/  IMAD R78, R7, R0, RZ ;  /* 0x00000000074e7224 */ /* 0x000fe200078e02ff */
[----:B------:R-:W-:Y:S01]  /*144c0*/  LOP3.LUT R32, R33, 0x380, RZ, 0xc0, !PT ;  /* 0x0000038021207812 */ /* 0x000fe200078ec0ff */
[----:B------:R-:W-:Y:S01]  /*144d0*/  ULDC.64 UR4, c[0x0][0xbf0] ;  /* 0x0002fc0000047ab9 */ /* 0x000fe20000000a00 */
[----:B------:R-:W-:-:S02]  /*144e0*/  SHF.R.U64 R28, R28, 0x3, RZ ;  /* 0x000000031c1c7819 */ /* 0x000fc400000012ff */
[----:B------:R-:W-:Y:S02]  /*144f0*/  LOP3.LUT R36, R37, 0x380, RZ, 0xc0, !PT ;  /* 0x0000038025247812 */ /* 0x000fe400078ec0ff */
[----:B------:R-:W-:Y:S02]  /*14500*/  LOP3.LUT R40, R41, 0x380, RZ, 0xc0, !PT ;  /* 0x0000038029287812 */ /* 0x000fe400078ec0ff */
[----:B------:R-:W-:Y:S02]  /*14510*/  LOP3.LUT R82, R82, 0xfffffff8, RZ, 0xc0, !PT ;  /* 0xfffffff852527812 */ /* 0x000fe400078ec0ff */
[----:B------:R-:W-:Y:S02]  /*14520*/  SHF.R.S32.HI R30, RZ, 0x1f, R31 ;  /* 0x0000001fff1e7819 */ /* 0x000fe4000001141f */
[----:B------:R-:W-:Y:S02]  /*14530*/  SHF.R.U64 R24, R24, 0x3, RZ ;  /* 0x0000000318187819 */ /* 0x000fe400000012ff */
[----:B------:R-:W-:-:S02]  /*14540*/  SHF.R.U64 R32, R32, 0x3, RZ ;  /* 0x0000000320207819 */ /* 0x000fc400000012ff */
[----:B------:R-:W-:Y:S01]  /*14550*/  LOP3.LUT R28, R28, R29, RZ, 0x3c, !PT ;  /* 0x0000001d1c1c7212 */ /* 0x000fe200078e3cff */
[--C-:B------:R-:W-:Y:S01]  /*14560*/  IMAD.X R29, RZ, RZ, R11.reuse, P0 ;  /* 0x000000ffff1d7224 */ /* 0x100fe200000e060b */
[----:B------:R-:W-:Y:S01]  /*14570*/  SHF.R.U64 R36, R36, 0x3, RZ ;  /* 0x0000000324247819 */ /* 0x000fe200000012ff */
[----:B------:R-:W-:Y:S01]  /*14580*/  IMAD.IADD R82, R84, 0x1, -R82 ;  /* 0x0000000154527824 */ /* 0x000fe200078e0a52 */
[----:B------:R-:W-:Y:S01]  /*14590*/  SHF.R.U64 R40, R40, 0x3, RZ ;  /* 0x0000000328287819 */ /* 0x000fe200000012ff */
[----:B------:R-:W2:Y:S01]  /*145a0*/  @P1 LDC R84, c[0x0][0xcf0] ;  /* 0x00033c00ff541b82 */ /* 0x000ea20000000800 */
[----:B------:R-:W-:Y:S02]  /*145b0*/  IADD3 R49, P0, R10, 0x9000, RZ ;  /* 0x000090000a317810 */ /* 0x000fe40007f1e0ff */
[----:B------:R-:W-:Y:S02]  /*145c0*/  LEA.HI R30, R30, R31, RZ, 0x7 ;  /* 0x0000001f1e1e7211 */ /* 0x000fe400078f38ff */
[----:B------:R-:W-:Y:S01]  /*145d0*/  LOP3.LUT R24, R24, R25, RZ, 0x3c, !PT ;  /* 0x0000001918187212 */ /* 0x000fe200078e3cff */
[--C-:B------:R-:W-:Y:S01]  /*145e0*/  IMAD.X R25, RZ, RZ, R11.reuse, P5 ;  /* 0x000000ffff197224 */ /* 0x100fe200028e060b */
[----:B------:R-:W-:Y:S01]  /*145f0*/  LOP3.LUT R32, R32, R33, RZ, 0x3c, !PT ;  /* 0x0000002120207212 */ /* 0x000fe200078e3cff */
[--C-:B------:R-:W-:Y:S01]  /*14600*/  IMAD.X R33, RZ, RZ, R11.reuse, P4 ;  /* 0x000000ffff217224 */ /* 0x100fe200020e060b */
[----:B------:R-:W-:Y:S01]  /*14610*/  LOP3.LUT R36, R36, R37, RZ, 0x3c, !PT ;  /* 0x0000002524247212 */ /* 0x000fe200078e3cff */
[----:B------:R-:W-:Y:S01]  /*14620*/  IMAD.X R37, RZ, RZ, R11, P2 ;  /* 0x000000ffff257224 */ /* 0x000fe200010e060b */
[----:B------:R-:W-:-:S02]  /*14630*/  LOP3.LUT R40, R40, R41, RZ, 0x3c, !PT ;  /* 0x0000002928287212 */ /* 0x000fc400078e3cff */
[C---:B------:R-:W-:Y:S02]  /*14640*/  IADD3 R45, P5, R10.reuse, 0x8000, RZ ;  /* 0x000080000a2d7810 */ /* 0x040fe40007fbe0ff */
[----:B------:R-:W-:Y:S02]  /*14650*/  LOP3.LUT R48, R49, 0x380, RZ, 0xc0, !PT ;  /* 0x0000038031307812 */ /* 0x000fe400078ec0ff */
[C---:B------:R-:W-:Y:S02]  /*14660*/  IADD3 R53, P4, R10.reuse, 0xa000, RZ ;  /* 0x0000a0000a357810 */ /* 0x040fe40007f9e0ff */
[----:B------:R-:W-:Y:S02]  /*14670*/  IADD3 R59, P2, R10, 0xb000, RZ ;  /* 0x0000b0000a3b7810 */ /* 0x000fe40007f5e0ff */
[----:B------:R-:W-:Y:S02]  /*14680*/  IADD3.X R41, RZ, R11, RZ, P3, !PT ;  /* 0x0000000bff297210 */ /* 0x000fe40001ffe4ff */
[----:B------:R-:W-:-:S02]  /*14690*/  LOP3.LUT R30, R30, 0xffffff80, RZ, 0xc0, !PT ;  /* 0xffffff801e1e7812 */ /* 0x000fc400078ec0ff */
[----:B------:R-:W-:Y:S02]  /*146a0*/  IADD3 R61, P3, R10, 0xc000, RZ ;  /* 0x0000c0000a3d7810 */ /* 0x000fe40007f7e0ff */
[----:B------:R-:W-:Y:S01]  /*146b0*/  LOP3.LUT R44, R45, 0x380, RZ, 0xc0, !PT ;  /* 0x000003802d2c7812 */ /* 0x000fe200078ec0ff */
[----:B------:R-:W-:Y:S01]  /*146c0*/  IMAD.IADD R30, R31, 0x1, -R30 ;  /* 0x000000011f1e7824 */ /* 0x000fe200078e0a1e */
[----:B------:R-:W-:Y:S02]  /*146d0*/  SHF.R.U64 R48, R48, 0x3, RZ ;  /* 0x0000000330307819 */ /* 0x000fe400000012ff */
[----:B------:R-:W-:Y:S02]  /*146e0*/  LOP3.LUT R52, R53, 0x380, RZ, 0xc0, !PT ;  /* 0x0000038035347812 */ /* 0x000fe400078ec0ff */
[----:B------:R-:W-:Y:S02]  /*146f0*/  LOP3.LUT R58, R59, 0x380, RZ, 0xc0, !PT ;  /* 0x000003803b3a7812 */ /* 0x000fe400078ec0ff */
[----:B------:R-:W-:Y:S01]  /*14700*/  LOP3.LUT R60, R61, 0x380, RZ, 0xc0, !PT ;  /* 0x000003803d3c7812 */ /* 0x000fe200078ec0ff */
[----:B------:R-:W-:Y:S01]  /*14710*/  IMAD R3, R82, 0x20, R83 ;  /* 0x0000002052037824 */ /* 0x000fe200078e0253 */
[----:B------:R-:W-:-:S02]  /*14720*/  SHF.R.U64 R44, R44, 0x3, RZ ;  /* 0x000000032c2c7819 */ /* 0x000fc400000012ff */
[----:B------:R-:W-:Y:S01]  /*14730*/  LOP3.LUT R48, R48, R49, RZ, 0x3c, !PT ;  /* 0x0000003130307212 */ /* 0x000fe200078e3cff */
[----:B------:R-:W-:Y:S01]  /*14740*/  IMAD.X R49, RZ, RZ, R11, P0 ;  /* 0x000000ffff317224 */ /* 0x000fe200000e060b */
[----:B------:R-:W-:Y:S02]  /*14750*/  SHF.R.U64 R52, R52, 0x3, RZ ;  /* 0x0000000334347819 */ /* 0x000fe400000012ff */
[----:B------:R-:W-:Y:S02]  /*14760*/  SHF.R.U64 R58, R58, 0x3, RZ ;  /* 0x000000033a3a7819 */ /* 0x000fe400000012ff */
[----:B------:R-:W-:Y:S02]  /*14770*/  SHF.R.U64 R60, R60, 0x3, RZ ;  /* 0x000000033c3c7819 */ /* 0x000fe400000012ff */
[----:B------:R-:W-:Y:S01]  /*14780*/  LOP3.LUT P0, RZ, R30, 0x3, RZ, 0xc0, !PT ;  /* 0x000000031eff7812 */ /* 0x000fe2000780c0ff */
[----:B------:R-:W-:Y:S01]  /*14790*/  IMAD.IADD R82, R178, 0x1, R3 ;  /* 0x00000001b2527824 */ /* 0x000fe200078e0203 */
[----:B------:R-:W-:Y:S01]  /*147a0*/  LOP3.LUT R44, R44, R45, RZ, 0x3c, !PT ;  /* 0x0000002d2c2c7212 */ /* 0x000fe200078e3cff */
[--C-:B------:R-:W-:Y:S01]  /*147b0*/  IMAD.X R45, RZ, RZ, R11.reuse, P5 ;  /* 0x000000ffff2d7224 */ /* 0x100fe200028e060b */
[----:B------:R-:W-:Y:S01]  /*147c0*/  LOP3.LUT R52, R52, R53, RZ, 0x3c, !PT ;  /* 0x0000003534347212 */ /* 0x000fe200078e3cff */
[--C-:B------:R-:W-:Y:S01]  /*147d0*/  IMAD.X R53, RZ, RZ, R11.reuse, P4 ;  /* 0x000000ffff357224 */ /* 0x100fe200020e060b */
[----:B------:R-:W-:Y:S01]  /*147e0*/  LOP3.LUT R58, R58, R59, RZ, 0x3c, !PT ;  /* 0x0000003b3a3a7212 */ /* 0x000fe200078e3cff */
[--C-:B------:R-:W-:Y:S01]  /*147f0*/  IMAD.X R59, RZ, RZ, R11.reuse, P2 ;  /* 0x000000ffff3b7224 */ /* 0x100fe200010e060b */
[----:B------:R-:W-:Y:S01]  /*14800*/  LOP3.LUT R60, R60, R61, RZ, 0x3c, !PT ;  /* 0x0000003d3c3c7212 */ /* 0x000fe200078e3cff */
[----:B------:R-:W-:Y:S01]  /*14810*/  VIADD R7, R15, 0x8 ;  /* 0x000000080f077836 */ /* 0x000fe20000000000 */
[C---:B------:R-:W-:Y:S01]  /*14820*/  IADD3 R65, P5, R10.reuse, 0xd000, RZ ;  /* 0x0000d0000a417810 */ /* 0x040fe20007fbe0ff */
[----:B------:R-:W-:Y:S01]  /*14830*/  IMAD.X R61, RZ, RZ, R11, P3 ;  /* 0x000000ffff3d7224 */ /* 0x000fe200018e060b */
[----:B------:R-:W-:-:S02]  /*14840*/  IADD3 R69, P4, R10, 0xe000, RZ ;  /* 0x0000e0000a457810 */ /* 0x000fc40007f9e0ff */
[-C--:B------:R-:W-:Y:S01]  /*14850*/  ISETP.GE.OR P2, PT, R15, R78.reuse, P0 ;  /* 0x0000004e0f00720c */ /* 0x080fe20000746670 */
[----:B-1----:R-:W-:Y:S01]  /*14860*/  @P1 IMAD.HI.U32 R3, R82, R79, RZ ;  /* 0x0000004f52031227 */ /* 0x002fe200078e00ff */
[C---:B------:R-:W-:Y:S02]  /*14870*/  IADD3 R15, P3, R10.reuse, 0xf000, RZ ;  /* 0x0000f0000a0f7810 */ /* 0x040fe40007f7e0ff */
[----:B------:R-:W-:Y:S02]  /*14880*/  LOP3.LUT R64, R65, 0x380, RZ, 0xc0, !PT ;  /* 0x0000038041407812 */ /* 0x000fe400078ec0ff */
[----:B------:R-:W-:Y:S02]  /*14890*/  LOP3.LUT R68, R69, 0x380, RZ, 0xc0, !PT ;  /* 0x0000038045447812 */ /* 0x000fe400078ec0ff */
[----:B------:R-:W-:Y:S02]  /*148a0*/  LOP3.LUT R57, R10, 0x380, RZ, 0xc0, !PT ;  /* 0x000003800a397812 */ /* 0x000fe400078ec0ff */
[----:B------:R-:W-:Y:S01]  /*148b0*/  ISETP.GE.OR P0, PT, R7, R78, P0 ;  /* 0x0000004e0700720c */ /* 0x000fe20000706670 */
[----:B------:R-:W-:Y:S01]  /*148c0*/  IMAD.IADD R81, R81, 0x1, R77 ;  /* 0x0000000151517824 */ /* 0x000fe200078e024d */
[----:B------:R-:W-:Y:S01]  /*148d0*/  LOP3.LUT R8, R27, 0x380, RZ, 0xc0, !PT ;  /* 0x000003801b087812 */ /* 0x000fe200078ec0ff */
[----:B------:R-:W-:Y:S01]  /*148e0*/  IMAD.MOV.U32 R21, RZ, RZ, R82 ;  /* 0x000000ffff157224 */ /* 0x000fe200078e0052 */
[----:B----4-:R-:W-:Y:S01]  /*148f0*/  LOP3.LUT R4, R15, 0x380, RZ, 0xc0, !PT ;  /* 0x000003800f047812 */ /* 0x010fe200078ec0ff */
[----:B------:R-:W-:Y:S01]  /*14900*/  IMAD R77, R20, UR4, RZ ;  /* 0x00000004144d7c24 */ /* 0x000fe2000f8e02ff */
[----:B--2---:R-:W-:-:S02]  /*14910*/  @P1 SHF.R.U32.HI R21, RZ, R84, R3 ;  /* 0x00000054ff151219 */ /* 0x004fc40000011603 */
[----:B------:R-:W-:Y:S02]  /*14920*/  SHF.R.U64 R64, R64, 0x3, RZ ;  /* 0x0000000340407819 */ /* 0x000fe400000012ff */
[----:B------:R-:W-:Y:S02]  /*14930*/  SHF.R.U64 R68, R68, 0x3, RZ ;  /* 0x0000000344447819 */ /* 0x000fe400000012ff */
[----:B------:R-:W-:Y:S02]  /*14940*/  SHF.R.U64 R57, R57, 0x3, RZ ;  /* 0x0000000339397819 */ /* 0x000fe400000012ff */
[----:B------:R-:W-:Y:S02]  /*14950*/  SHF.R.U64 R8, R8, 0x3, RZ ;  /* 0x0000000308087819 */ /* 0x000fe400000012ff */
[----:B------:R-:W-:Y:S01]  /*14960*/  SHF.R.U64 R4, R4, 0x3, RZ ;  /* 0x0000000304047819 */ /* 0x000fe200000012ff */
[C---:B------:R-:W-:Y:S01]  /*14970*/  IMAD R79, R76.reuse, UR5, R77 ;  /* 0x000000054c4f7c24 */ /* 0x040fe2000f8e024d */
[----:B------:R-:W-:Y:S01]  /*14980*/  SHF.R.S32.HI R3, RZ, 0x1f, R21 ;  /* 0x0000001fff037819 */ /* 0x000fe20000011415 */
[----:B------:R-:W-:Y:S01]  /*14990*/  IMAD.WIDE.U32 R76, R76, UR4, R80 ;  /* 0x000000044c4c7c25 */ /* 0x000fe2000f8e0050 */
        /* <DEDUP_REMOVED lines=8> */
[----:B------:R-:W-:Y:S01]  /*14a20*/  MOV R57, R11 ;  /* 0x0000000b00397202 */ /* 0x000fe20000000f00 */
[----:B------:R-:W-:Y:S01]  /*14a30*/  IMAD.MOV R81, RZ, RZ, -R21 ;  /* 0x000000ffff517224 */ /* 0x000fe200078e0a15 */
[----:B------:R-:W-:Y:S01]  /*14a40*/  LOP3.LUT R72, R4, R15, RZ, 0x3c, !PT ;  /* 0x0000000f04487212 */ /* 0x000fe200078e3cff */
[----:B0-----:R-:W-:Y:S01]  /*14a50*/  @!P2 ST.E desc[UR40][R50.64], R6 ;  /* 0x000000063200a985 */ /* 0x001fe2000c101928 */
[----:B------:R-:W-:-:S02]  /*14a60*/  IMAD R20, R3, UR4, RZ ;  /* 0x0000000403147c24 */ /* 0x000fc4000f8e02ff */
[----:B------:R-:W-:Y:S01]  /*14a70*/  IMAD R3, R0, R81, R82 ;  /* 0x0000005100037224 */ /* 0x000fe200078e0252 */
[----:B---3--:R0:W-:Y:S01]  /*14a80*/  @!P0 ST.E desc[UR40][R54.64], R5 ;  /* 0x0000000536008985 */ /* 0x0081e2000c101928 */
[----:B------:R-:W-:-:S03]  /*14a90*/  IMAD.IADD R77, R77, 0x1, R79 ;  /* 0x000000014d4d7824 */ /* 0x000fc600078e024f */
[----:B------:R-:W5:Y:S01]  /*14aa0*/  LD.E.128 R8, desc[UR40][R8.64] ;  /* 0x0000002808087980 */ /* 0x000f62000c101d00 */
[----:B------:R-:W-:-:S03]  /*14ab0*/  IMAD R79, R21, UR5, R20 ;  /* 0x00000005154f7c24 */ /* 0x000fc6000f8e0214 */
[----:B------:R-:W5:Y:S04]  /*14ac0*/  LD.E.128 R12, desc[UR40][R12.64] ;  /* 0x000000280c0c7980 */ /* 0x000f68000c101d00 */
[----:B0-----:R0:W5:Y:S01]  /*14ad0*/  LD.E.128 R4, desc[UR40][R56.64] ;  /* 0x0000002838047980 */ /* 0x001162000c101d00 */
[----:B------:R-:W-:-:S03]  /*14ae0*/  SHF.R.S32.HI R0, RZ, 0x1f, R3 ;  /* 0x0000001fff007819 */ /* 0x000fc60000011403 */
        /* <DEDUP_REMOVED lines=13> */
[----:B------:R-:W-:Y:S01]  /*14bc0*/  IMAD.WIDE.U32 R20, R21, UR4, R76 ;  /* 0x0000000415147c25 */ /* 0x000fe2000f8e004c */
[----:B------:R-:W-:Y:S01]  /*14bd0*/  ULDC.64 UR4, c[0x0][0xbd8] ;  /* 0x0002f60000047ab9 */ /* 0x000fe20000000a00 */
[----:B------:R-:W-:Y:S01]  /*14be0*/  @!PT LDS RZ, [RZ] ;  /* 0x00000000fffff984 */ /* 0x000fe20000000800 */
[----:B------:R-:W-:Y:S01]  /*14bf0*/  @!PT LDS RZ, [RZ] ;  /* 0x00000000fffff984 */ /* 0x000fe20000000800 */
[----:B------:R-:W-:Y:S01]  /*14c00*/  @!PT LDS RZ, [RZ] ;  /* 0x00000000fffff984 */ /* 0x000fe20000000800 */
[----:B------:R-:W-:Y:S01]  /*14c10*/  @!PT LDS RZ, [RZ] ;  /* 0x00000000fffff984 */ /* 0x000fe20000000800 */
[----:B------:R1:W-:Y:S06]  /*14c20*/  MEMBAR.ALL.CTA ;  /* 0x0000000000007992 */ /* 0x0003ec0000008000 */
[----:B-1----:R-:W1:Y:S01]  /*14c30*/  FENCE.VIEW.ASYNC.S ;  /* 0x00000000000073c6 */ /* 0x002e620000000000 */
[----:B------:R-:W-:-:S02]  /*14c40*/  IMAD.IADD R21, R21, 0x1, R79 ;  /* 0x0000000115157824 */ /* 0x000fc400078e024f */
[----:B------:R-:W-:Y:S02]  /*14c50*/  IMAD R0, R0, UR4, RZ ;  /* 0x0000000400007c24 */ /* 0x000fe4000f8e02ff */
[----:B------:R-:W-:Y:S02]  /*14c60*/  IMAD.IADD R89, R83, 0x1, R178 ;  /* 0x0000000153597824 */ /* 0x000fe400078e02b2 */
[C---:B------:R-:W-:Y:S02]  /*14c70*/  IMAD R79, R3.reuse, UR5, R0 ;  /* 0x00000005034f7c24 */ /* 0x040fe4000f8e0200 */
[----:B------:R-:W-:Y:S01]  /*14c80*/  IMAD.WIDE.U32 R20, R3, UR4, R20 ;  /* 0x0000000403147c25 */ /* 0x000fe2000f8e0014 */
[----:B------:R-:W-:Y:S01]  /*14c90*/  ISETP.GE.AND P2, PT, R89, R78, PT ;  /* 0x0000004e5900720c */ /* 0x000fe20003f46270 */
[----:B------:R-:W-:Y:S02]  /*14ca0*/  ULDC.64 UR4, c[0x0][0xb80] ;  /* 0x0002e00000047ab9 */ /* 0x000fe40000000a00 */
[----:B------:R-:W-:-:S02]  /*14cb0*/  VIADD R0, R19, 0x32420 ;  /* 0x0003242013007836 */ /* 0x000fc40000000000 */
[----:B------:R-:W-:Y:S01]  /*14cc0*/  IMAD.IADD R21, R21, 0x1, R79 ;  /* 0x0000000115157824 */ /* 0x000fe200078e024f */
[C---:B------:R-:W-:Y:S02]  /*14cd0*/  LEA R79, P3, R20.reuse, UR4, 0x1 ;  /* 0x00000004144f7c11 */ /* 0x040fe4000f8608ff */
[----:B------:R-:W-:Y:S02]  /*14ce0*/  PRMT R0, RZ, 0x654, R0 ;  /* 0x00000654ff007816 */ /* 0x000fe40000000000 */
[----:B------:R-:W-:Y:S01]  /*14cf0*/  LEA.HI.X R84, R20, UR5, R21, 0x1, P3 ;  /* 0x0000000514547c11 */ /* 0x000fe200098f0c15 */
[C---:B------:R-:W-:Y:S01]  /*14d00*/  VIADD R77, R89.reuse, 0x20 ;  /* 0x00000020594d7836 */ /* 0x040fe20000000000 */
[----:B------:R-:W-:Y:S01]  /*14d10*/  IADD3 R3, R89, 0x40, RZ ;  /* 0x0000004059037810 */ /* 0x000fe20007ffe0ff */
[----:B-1----:R0:W1:Y:S01]  /*14d20*/  SHFL.IDX PT, R82, R79, RZ, 0x181f ;  /* 0x00181fff4f527589 */ /* 0x00206200000e0000 */
[----:B------:R2:W-:Y:S01]  /*14d30*/  SYNCS.ARRIVE.TRANS64.RED.A1T0 RZ, [R0+URZ], RZ ;  /* 0x000000ff00ff79a7 */ /* 0x0005e2000810043f */
[----:B------:R-:W-:Y:S01]  /*14d40*/  BSSY B1, `(.L_x_5701) ;  /* 0x0000016000017945 */ /* 0x000fe20003800000 */
[----:B------:R-:W-:-:S02]  /*14d50*/  ISETP.GE.AND P1, PT, R77, R78, PT ;  /* 0x0000004e4d00720c */ /* 0x000fc40003f26270 */
[----:B------:R-:W-:Y:S01]  /*14d60*/  ISETP.GE.AND P0, PT, R3, R78, PT ;  /* 0x0000004e0300720c */ /* 0x000fe20003f06270 */
[----:B--2---:R0:W2:Y:S01]  /*14d70*/  SHFL.IDX PT, R0, R84, RZ, 0x181f ;  /* 0x00181fff54007589 */ /* 0x0040a200000e0000 */
[----:B------:R-:W-:Y:S11]  /*14d80*/  @P2 BRA `(.L_x_5702) ;  /* 0x0000000000442947 */ /* 0x000ff60003800000 */
[----:B------:R-:W-:Y:S02]  /*14d90*/  ULDC UR4, c[0x0][0xbc8] ;  /* 0x0002f20000047ab9 */ /* 0x000fe40000000800 */
[----:B------:R-:W-:Y:S02]  /*14da0*/  ISETP.GE.AND P2, PT, R95, UR4, PT ;  /* 0x000000045f007c0c */ /* 0x000fe4000bf46270 */
[----:B-----5:R-:W-:Y:S02]  /*14db0*/  ISETP.GE.AND P3, PT, R93, UR4, PT ;  /* 0x000000045d007c0c */ /* 0x020fe4000bf66270 */
[----:B------:R-:W-:-:S09]  /*14dc0*/  ISETP.GE.AND P4, PT, R91, UR4, PT ;  /* 0x000000045b007c0c */ /* 0x000fd2000bf86270 */
[----:B-1----:R-:W-:-:S04]  /*14dd0*/  @!P2 LEA R20, P5, R95, R82, 0x1 ;  /* 0x000000525f14a211 */ /* 0x002fc800078a08ff */
[----:B--2---:R-:W-:Y:S02]  /*14de0*/  @!P2 LEA.HI.X R21, R95, R0, R96, 0x1, P5 ;  /* 0x000000005f15a211 */ /* 0x004fe400028f0c60 */
        /* <DEDUP_REMOVED lines=11> */
.L_x_5702:
[----:B------:R-:W-:Y:S05]  /*14ea0*/  BSYNC B1 ;  /* 0x0000000000017941 */ /* 0x000fea0003800000 */
.L_x_5701:
[----:B--2---:R2:W4:Y:S01]  /*14eb0*/  SHFL.IDX PT, R0, R84, 0x1, 0x181f ;  /* 0x00381f0054007f89 */ /* 0x00452200000e0000 */
        /* <DEDUP_REMOVED lines=20> */
.L_x_5704:
[----:B------:R-:W-:Y:S05]  /*15000*/  BSYNC B1 ;  /* 0x0000000000017941 */ /* 0x000fea0003800000 */
.L_x_5703:
        /* <DEDUP_REMOVED lines=21> */
.L_x_5706:
[----:B------:R-:W-:Y:S05]  /*15160*/  BSYNC B1 ;  /* 0x0000000000017941 */ /* 0x000fea0003800000 */
.L_x_5705:
[----:B------:R-:W-:Y:S01]  /*15170*/  VIADD R3, R89, 0x60 ;  /* 0x0000006059037836 */ /* 0x000fe20000000000 */
[----:B0-2-4-:R-:W0:Y:S04]  /*15180*/  SHFL.IDX PT, R84, R84, 0x3, 0x181f ;  /* 0x00781f0054547f89 */ /* 0x015e2800000e0000 */
        /* <DEDUP_REMOVED lines=8> */
[-C--:B------:R-:W-:Y:S02]  /*15210*/  @!P4 LEA R6, P1, R93, R79.reuse, 0x1 ;  /* 0x0000004f5d06c211 */ /* 0x080fe400078208ff */
        /* <DEDUP_REMOVED lines=13> */
.L_x_5699:
[----:B------:R-:W3:Y:S01]  /*152f0*/  LDL.LU R6, [R1+0x80] ;  /* 0x0000800001067983 */ /* 0x000ee20000300800 */
[----:B------:R-:W-:Y:S01]  /*15300*/  ULDC.64 UR4, c[0x0][0xd00] ;  /* 0x0003400000047ab9 */ /* 0x000fe20000000a00 */
[----:B------:R-:W-:Y:S01]  /*15310*/  IMAD.MOV.U32 R0, RZ, RZ, RZ ;  /* 0x000000ffff007224 */ /* 0x000fe200078e00ff */
[----:B------:R-:W4:Y:S01]  /*15320*/  LDC R25, c[0x0][0xce8] ;  /* 0x00033a00ff197b82 */ /* 0x000f220000000800 */
[----:B------:R-:W2:Y:S01]  /*15330*/  LDL.LU R3, [R1+0x84] ;  /* 0x0000840001037983 */ /* 0x000ea20000300800 */
[----:B------:R-:W-:-:S04]  /*15340*/  ISETP.NE.U32.AND P0, PT, RZ, UR4, PT ;  /* 0x00000004ff007c0c */ /* 0x000fc8000bf05070 */
[----:B------:R-:W-:Y:S02]  /*15350*/  ISETP.NE.AND.EX P0, PT, RZ, UR5, PT, P0 ;  /* 0x00000005ff007c0c */ /* 0x000fe4000bf05300 */
[----:B---3--:R-:W-:-:S04]  /*15360*/  IADD3 R4, P1, R6, UR4, RZ ;  /* 0x0000000406047c10 */ /* 0x008fc8000ff3e0ff */
[----:B--2---:R-:W-:Y:S01]  /*15370*/  IADD3.X R5, R3, UR5, RZ, P1, !PT ;  /* 0x0000000503057c10 */ /* 0x004fe20008ffe4ff */
[----:B------:R-:W-:Y:S02]  /*15380*/  ULDC.64 UR4, c[0x0][0xd08] ;  /* 0x0003420000047ab9 */ /* 0x000fe40000000a00 */
[----:B------:R-:W-:-:S04]  /*15390*/  ISETP.NE.U32.AND P1, PT, RZ, UR4, PT ;  /* 0x00000004ff007c0c */ /* 0x000fc8000bf25070 */
[----:B------:R2:W5:Y:S01]  /*153a0*/  @P0 LDG.E R0, desc[UR40][R4.64] ;  /* 0x0000002804000981 */ /* 0x000562000c1e1900 */
[----:B------:R-:W-:Y:S01]  /*153b0*/  ISETP.NE.AND.EX P1, PT, RZ, UR5, PT, P1 ;  /* 0x00000005ff007c0c */ /* 0x000fe2000bf25310 */
[----:B------:R-:W3:-:S12]  /*153c0*/  S2R R10, SR_TID.X ;  /* 0x00000000000a7919 */ /* 0x000ed80000002100 */
[----:B------:R-:W-:Y:S01]  /*153d0*/  @P1 IADD3 R6, P2, R6, UR4, RZ ;  /* 0x0000000406061c10 */ /* 0x000fe2000ff5e0ff */
[----:B------:R-:W-:Y:S02]  /*153e0*/  ULDC UR4, c[0x0][0xb88] ;  /* 0x0002e20000047ab9 */ /* 0x000fe40000000800 */
[----:B------:R-:W-:Y:S01]  /*153f0*/  IMAD.U32 R8, RZ, RZ, UR4 ;  /* 0x00000004ff087e24 */ /* 0x000fe2000f8e00ff */
[----:B------:R-:W-:-:S05]  /*15400*/  @P1 IADD3.X R7, R3, UR5, RZ, P2, !PT ;  /* 0x0000000503071c10 */ /* 0x000fca00097fe4ff */
[----:B------:R2:W5:Y:S01]  /*15410*/  @P1 LDG.E R8, desc[UR40][R6.64] ;  /* 0x0000002806081981 */ /* 0x000562000c1e1900 */
[----:B----4-:R-:W-:Y:S01]  /*15420*/  ISETP.NE.AND P2, PT, R25, 0x1, PT ;  /* 0x000000011900780c */ /* 0x010fe20003f45270 */
[----:B---3--:R-:W-:-:S12]  /*15430*/  VIADD R28, R10, 0xffffff80 ;  /* 0xffffff800a1c7836 */ /* 0x008fd80000000000 */
[----:B------:R-:W3:Y:S01]  /*15440*/  @P2 LDC R27, c[0x0][0xcec] ;  /* 0x00033b00ff1b2b82 */ /* 0x000ee20000000800 */
[----:B------:R-:W-:Y:S01]  /*15450*/  ISETP.GE.AND P3, PT, R28, 0x80, PT ;  /* 0x000000801c00780c */ /* 0x000fe20003f66270 */
[----:B--2---:R-:W-:-:S12]  /*15460*/  @P1 BRA `(.L_x_5708) ;  /* 0x0000000000101947 */ /* 0x004fd80003800000 */
[----:B------:R-:W-:Y:S05]  /*15470*/  @!P0 BRA `(.L_x_5708) ;  /* 0x00000000000c8947 */ /* 0x000fea0003800000 */
[----:B------:R-:W2:Y:S04]  /*15480*/  LDG.E R3, desc[UR40][R4.64] ;  /* 0x0000002804037981 */ /* 0x000ea8000c1e1900 */
[----:B-----5:R-:W2:Y:S02]  /*15490*/  LDG.E R8, desc[UR40][R4.64+0x4] ;  /* 0x0000042804087981 */ /* 0x020ea4000c1e1900 */
[----:B--2---:R-:W-:-:S07]  /*154a0*/  IMAD.IADD R8, R8, 0x1, -R3 ;  /* 0x0000000108087824 */ /* 0x004fce00078e0a03 */
.L_x_5708:
[----:B------:R-:W2:Y:S04]  /*154b0*/  LDL.LU R4, [R1+0x88] ;  /* 0x0000880001047983 */ /* 0x000ea80000300800 */
[----:B------:R-:W4:Y:S04]  /*154c0*/  LDL.LU R3, [R1+0x94] ;  /* 0x0000940001037983 */ /* 0x000f280000300800 */
[----:B------:R-:W3:Y:S04]  /*154d0*/  LDL R26, [R1+0x7c] ;  /* 0x00007c00011a7983 */ /* 0x000ee80000100800 */
[----:B------:R0:W5:Y:S01]  /*154e0*/  LDL R24, [R1+0x50] ;  /* 0x0000500001187983 */ /* 0x0001620000100800 */
[----:B------:R-:W-:Y:S01]  /*154f0*/  BSSY B1, `(.L_x_5709) ;  /* 0x000002c000017945 */ /* 0x000fe20003800000 */
[----:B-----5:R-:W-:-:S02]  /*15500*/  SHF.R.S32.HI R11, RZ, 0x1f, R0 ;  /* 0x0000001fff0b7819 */ /* 0x020fc40000011400 */
[----:B--2---:R-:W-:Y:S02]  /*15510*/  SEL R13, R4, RZ, !P0 ;  /* 0x000000ff040d7207 */ /* 0x004fe40004000000 */
[----:B----4-:R-:W-:Y:S02]  /*15520*/  SEL R14, R3, RZ, !P0 ;  /* 0x000000ff030e7207 */ /* 0x010fe40004000000 */
[----:B---3--:R-:W-:Y:S01]  /*15530*/  SHF.R.S32.HI R12, RZ, 0x1f, R26 ;  /* 0x0000001fff0c7819 */ /* 0x008fe2000001141a */
[----:B0-----:R-:W-:Y:S06]  /*15540*/  @P3 BRA `(.L_x_5710) ;  /* 0x0000000000983947 */ /* 0x001fec0003800000 */
[----:B------:R-:W0:Y:S01]  /*15550*/  LDC R9, c[0x0][0xce8] ;  /* 0x00033a00ff097b82 */ /* 0x000e220000000800 */
[----:B------:R-:W-:Y:S01]  /*15560*/  IADD3 R10, R24, -0x80, R10 ;  /* 0xffffff80180a7810 */ /* 0x000fe20007ffe00a */
[----:B0-----:R-:W-:-:S05]  /*15570*/  IMAD R3, R8, R9, RZ ;  /* 0x0000000908037224 */ /* 0x001fca00078e02ff */
        /* <DEDUP_REMOVED lines=9> */
[----:B------:R-:W0:Y:S01]  /*15610*/  @P0 LDC R15, c[0x0][0xcec] ;  /* 0x00033b00ff0f0b82 */ /* 0x000e220000000800 */
[----:B------:R-:W-:Y:S01]  /*15620*/  IMAD R7, R26, UR5, R7 ;  /* 0x000000051a077c24 */ /* 0x000fe2000f8e0207 */
[----:B------:R-:W-:-:S03]  /*15630*/  ULDC.64 UR4, c[0x0][0xc98] ;  /* 0x0003260000047ab9 */ /* 0x000fc60000000a00 */
[----:B------:R-:W-:-:S03]  /*15640*/  IMAD.IADD R5, R5, 0x1, R7 ;  /* 0x0000000105057824 */ /* 0x000fc600078e0207 */
[----:B------:R-:W2:Y:S01]  /*15650*/  @P0 LDC R21, c[0x0][0xcf0] ;  /* 0x00033c00ff150b82 */ /* 0x000ea20000000800 */
[----:B------:R-:W-:-:S04]  /*15660*/  IMAD.WIDE.U32 R4, R13, UR4, R4 ;  /* 0x000000040d047c25 */ /* 0x000fc8000f8e0004 */
[----:B0-----:R-:W-:-:S05]  /*15670*/  @P0 IMAD.HI.U32 R6, R10, R15, RZ ;  /* 0x0000000f0a060227 */ /* 0x001fca00078e00ff */
[----:B--2---:R-:W-:Y:S01]  /*15680*/  @P0 SHF.R.U32.HI R3, RZ, R21, R6 ;  /* 0x00000015ff030219 */ /* 0x004fe20000011606 */
        /* <DEDUP_REMOVED lines=18> */
.L_x_5710:
[----:B------:R-:W-:Y:S05]  /*157b0*/  BSYNC B1 ;  /* 0x0000000000017941 */ /* 0x000fea0003800000 */
.L_x_5709:
[--C-:B0-----:R-:W-:Y:S01]  /*157c0*/  SHF.R.S32.HI R6, RZ, 0x1f, R28.reuse ;  /* 0x0000001fff067819 */ /* 0x101fe2000001141c */
[----:B------:R-:W0:Y:S01]  /*157d0*/  @P2 LDC R9, c[0x0][0xcf0] ;  /* 0x00033c00ff092b82 */ /* 0x000e220000000800 */
[----:B------:R-:W-:Y:S01]  /*157e0*/  SHF.R.S32.HI R20, RZ, 0x1f, R28 ;  /* 0x0000001fff147819 */ /* 0x000fe2000001141c */
[----:B------:R-:W-:Y:S01]  /*157f0*/  ULDC.64 UR4, c[0x0][0xba0] ;  /* 0x0002e80000047ab9 */ /* 0x000fe20000000a00 */
[-C--:B------:R-:W-:Y:S01]  /*15800*/  LEA.HI R6, R6, R28.reuse, RZ, 0x3 ;  /* 0x0000001c06067211 */ /* 0x080fe200078f18ff */
[----:B------:R-:W-:Y:S01]  /*15810*/  IMAD R3, R11, UR4, RZ ;  /* 0x000000040b037c24 */ /* 0x000fe2000f8e02ff */
[----:B------:R-:W-:Y:S01]  /*15820*/  LEA.HI R20, R20, R28, RZ, 0x3 ;  /* 0x0000001c14147211 */ /* 0x000fe200078f18ff */
[----:B------:R-:W-:Y:S01]  /*15830*/  IMAD.WIDE.U32 R4, R0, UR4, RZ ;  /* 0x0000000400047c25 */ /* 0x000fe2000f8e00ff */
[----:B------:R-:W-:Y:S02]  /*15840*/  LOP3.LUT R6, R6, 0xfffffff8, RZ, 0xc0, !PT ;  /* 0xfffffff806067812 */ /* 0x000fe400078ec0ff */
[----:B------:R-:W-:Y:S01]  /*15850*/  SHF.R.S32.HI R20, RZ, 0x3, R20 ;  /* 0x00000003ff147819 */ /* 0x000fe20000011414 */
[----:B------:R-:W-:Y:S01]  /*15860*/  IMAD R3, R0, UR5, R3 ;  /* 0x0000000500037c24 */ /* 0x000fe2000f8e0203 */
[----:B------:R-:W-:Y:S01]  /*15870*/  ULDC.64 UR4, c[0x0][0xbe8] ;  /* 0x0002fa0000047ab9 */ /* 0x000fe20000000a00 */
[----:B------:R-:W-:-:S02]  /*15880*/  IMAD.IADD R6, R28, 0x1, -R6 ;  /* 0x000000011c067824 */ /* 0x000fc400078e0a06 */
[----:B------:R-:W-:Y:S02]  /*15890*/  IMAD R0, R12, UR4, RZ ;  /* 0x000000040c007c24 */ /* 0x000fe4000f8e02ff */
[----:B------:R-:W-:Y:S02]  /*158a0*/  IMAD R6, R6, 0x20, R20 ;  /* 0x0000002006067824 */ /* 0x000fe400078e0214 */
[----:B------:R-:W-:Y:S02]  /*158b0*/  IMAD R7, R26, UR5, R0 ;  /* 0x000000051a077c24 */ /* 0x000fe4000f8e0200 */
[----:B------:R-:W-:Y:S02]  /*158c0*/  IMAD.IADD R10, R24, 0x1, R6 ;  /* 0x00000001180a7824 */ /* 0x000fe400078e0206 */
[----:B------:R-:W-:Y:S02]  /*158d0*/  IMAD.IADD R5, R5, 0x1, R3 ;  /* 0x0000000105057824 */ /* 0x000fe400078e0203 */
[----:B------:R-:W-:-:S04]  /*158e0*/  @P2 IMAD.HI.U32 R0, R10, R27, RZ ;  /* 0x0000001b0a002227 */ /* 0x000fc800078e00ff */
[----:B------:R-:W-:Y:S01]  /*158f0*/  IMAD.WIDE.U32 R4, R26, UR4, R4 ;  /* 0x000000041a047c25 */ /* 0x000fe2000f8e0004 */
[----:B------:R-:W-:-:S03]  /*15900*/  ULDC.64 UR4, c[0x0][0xbf0] ;  /* 0x0002fc0000047ab9 */ /* 0x000fc60000000a00 */
[----:B------:R-:W-:Y:S01]  /*15910*/  IMAD.MOV.U32 R3, RZ, RZ, R10 ;  /* 0x000000ffff037224 */ /* 0x000fe200078e000a */
[----:B0-----:R-:W-:Y:S01]  /*15920*/  @P2 SHF.R.U32.HI R3, RZ, R9, R0 ;  /* 0x00000009ff032219 */ /* 0x001fe20000011600 */
        /* <DEDUP_REMOVED lines=24> */
[----:B------:R0:W2:Y:S04]  /*15ab0*/  SHFL.IDX PT, R0, R4, RZ, 0x181f ;  /* 0x00181fff04007589 */ /* 0x0000a800000e0000 */
[----:B------:R0:W3:Y:S02]  /*15ac0*/  SHFL.IDX PT, R14, R3, RZ, 0x181f ;  /* 0x00181fff030e7589 */ /* 0x0000e400000e0000 */
.L_x_5922:
[----:B------:R-:W-:Y:S01]  /*15ad0*/  IMAD R8, R8, R25, RZ ;  /* 0x0000001908087224 */ /* 0x000fe200078e02ff */
[----:B------:R-:W-:Y:S01]  /*15ae0*/  BSSY B1, `(.L_x_5712) ;  /* 0x000001d000017945 */ /* 0x000fe20003800000 */
[----:B------:R-:W-:-:S05]  /*15af0*/  IMAD.IADD R7, R20, 0x1, R24 ;  /* 0x0000000114077824 */ /* 0x000fca00078e0218 */
[----:B------:R-:W-:-:S13]  /*15b00*/  ISETP.GE.AND P0, PT, R7, R8, PT ;  /* 0x000000080700720c */ /* 0x000fda0003f06270 */
[----:B------:R-:W-:Y:S05]  /*15b10*/  @P0 BRA `(.L_x_5713) ;  /* 0x0000000000640947 */ /* 0x000fea0003800000 */
[----:B------:R-:W4:Y:S01]  /*15b20*/  LDL R20, [R1+0x3c] ;  /* 0x00003c0001147983 */ /* 0x000f220000100800 */
[----:B------:R-:W-:-:S03]  /*15b30*/  ULDC UR4, c[0x0][0xbc8] ;  /* 0x0002f20000047ab9 */ /* 0x000fc60000000800 */
[----:B------:R-:W5:Y:S04]  /*15b40*/  LDL R15, [R1+0x70] ;  /* 0x00007000010f7983 */ /* 0x000f680000100800 */
[----:B------:R-:W2:Y:S04]  /*15b50*/  LDL R9, [R1+0x6c] ;  /* 0x00006c0001097983 */ /* 0x000ea80000100800 */
[----:B------:R-:W3:Y:S04]  /*15b60*/  LDL R5, [R1+0x74] ;  /* 0x0000740001057983 */ /* 0x000ee80000100800 */
[----:B------:R-:W3:Y:S04]  /*15b70*/  LDL R21, [R1+0xb4] ;  /* 0x0000b40001157983 */ /* 0x000ee80000100800 */
[----:B------:R-:W3:Y:S04]  /*15b80*/  LDL R26, [R1+0xb0] ;  /* 0x0000b000011a7983 */ /* 0x000ee80000100800 */
[----:B------:R-:W3:Y:S04]  /*15b90*/  LDL R24, [R1+0xac] ;  /* 0x0000ac0001187983 */ /* 0x000ee80000100800 */
[----:B------:R-:W3:Y:S01]  /*15ba0*/  LDL R6, [R1+0xa8] ;  /* 0x0000a80001067983 */ /* 0x000ee20000100800 */
[----:B----4-:R-:W-:-:S02]  /*15bb0*/  ISETP.GE.AND P3, PT, R20, UR4, PT ;  /* 0x0000000414007c0c */ /* 0x010fc4000bf66270 */
[----:B-----5:R-:W-:Y:S02]  /*15bc0*/  ISETP.GE.AND P2, PT, R15, UR4, PT ;  /* 0x000000040f007c0c */ /* 0x020fe4000bf46270 */
[----:B--2---:R-:W-:Y:S02]  /*15bd0*/  ISETP.GE.AND P1, PT, R9, UR4, PT ;  /* 0x0000000409007c0c */ /* 0x004fe4000bf26270 */
[----:B---3--:R-:W-:-:S07]  /*15be0*/  ISETP.GE.AND P0, PT, R5, UR4, PT ;  /* 0x0000000405007c0c */ /* 0x008fce000bf06270 */
[CC--:B------:R-:W-:Y:S02]  /*15bf0*/  @!P3 LEA R10, P5, R20.reuse, R14.reuse, 0x1 ;  /* 0x0000000e140ab211 */ /* 0x0c0fe400078a08ff */
[----:B------:R-:W-:Y:S02]  /*15c00*/  @!P2 LEA R12, P4, R15, R14, 0x1 ;  /* 0x0000000e0f0ca211 */ /* 0x000fe400078808ff */
[----:B------:R-:W-:Y:S02]  /*15c10*/  @!P3 LEA.HI.X R11, R20, R0, R21, 0x1, P5 ;  /* 0x00000000140bb211 */ /* 0x000fe400028f0c15 */
[----:B------:R-:W-:Y:S02]  /*15c20*/  @!P1 LEA R20, P5, R9, R14, 0x1 ;  /* 0x0000000e09149211 */ /* 0x000fe400078a08ff */
[----:B------:R-:W-:Y:S02]  /*15c30*/  @!P2 LEA.HI.X R13, R15, R0, R26, 0x1, P4 ;  /* 0x000000000f0da211 */ /* 0x000fe400020f0c1a */
[----:B------:R-:W-:-:S02]  /*15c40*/  @!P0 LEA R14, P4, R5, R14, 0x1 ;  /* 0x0000000e050e8211 */ /* 0x000fc400078808ff */
[-C--:B------:R-:W-:Y:S02]  /*15c50*/  @!P1 LEA.HI.X R21, R9, R0.reuse, R24, 0x1, P5 ;  /* 0x0000000009159211 */ /* 0x080fe400028f0c18 */
[----:B------:R-:W-:Y:S01]  /*15c60*/  @!P0 LEA.HI.X R15, R5, R0, R6, 0x1, P4 ;  /* 0x00000000050f8211 */ /* 0x000fe200020f0c06 */
[----:B------:R4:W-:Y:S04]  /*15c70*/  @!P3 ST.E.128 desc[UR40][R10.64], RZ ;  /* 0x000000ff0a00b985 */ /* 0x0009e8000c101d28 */
[----:B------:R4:W-:Y:S04]  /*15c80*/  @!P2 ST.E.128 desc[UR40][R12.64], RZ ;  /* 0x000000ff0c00a985 */ /* 0x0009e8000c101d28 */
[----:B------:R4:W-:Y:S04]  /*15c90*/  @!P1 ST.E.128 desc[UR40][R20.64], RZ ;  /* 0x000000ff14009985 */ /* 0x0009e8000c101d28 */
[----:B------:R4:W-:Y:S02]  /*15ca0*/  @!P0 ST.E.128 desc[UR40][R14.64], RZ ;  /* 0x000000ff0e008985 */ /* 0x0009e4000c101d28 */
.L_x_5713:
[----:B------:R-:W-:Y:S05]  /*15cb0*/  BSYNC B1 ;  /* 0x0000000000017941 */ /* 0x000fea0003800000 */
.L_x_5712:
[----:B------:R-:W-:-:S03]  /*15cc0*/  UMOV UR4, 0xffffffff ;  /* 0xffffffff00047882 */ /* 0x000fc60000000000 */
[----:B------:R-:W-:Y:S05]  /*15cd0*/  BRA.DIV UR4, `(.L_x_5714) ;  /* 0x0000009e04887947 */ /* 0x000fea000b800000 */
[----:B--2---:R2:W0:Y:S04]  /*15ce0*/  SHFL.IDX PT, R0, R4, 0x1, 0x181f ;  /* 0x00381f0004007f89 */ /* 0x00442800000e0000 */
[----:B---34-:R2:W3:Y:S02]  /*15cf0*/  SHFL.IDX PT, R14, R3, 0x1, 0x181f ;  /* 0x00381f00030e7f89 */ /* 0x0184e400000e0000 */
.L_x_5926:
[----:B------:R-:W-:Y:S01]  /*15d00*/  VIADD R5, R7, 0x20 ;  /* 0x0000002007057836 */ /* 0x000fe20000000000 */
[----:B------:R-:W-:Y:S04]  /*15d10*/  BSSY B1, `(.L_x_5715) ;  /* 0x000001c000017945 */ /* 0x000fe80003800000 */
[----:B------:R-:W-:-:S13]  /*15d20*/  ISETP.GE.AND P0, PT, R5, R8, PT ;  /* 0x000000080500720c */ /* 0x000fda0003f06270 */
[----:B------:R-:W-:Y:S05]  /*15d30*/  @P0 BRA `(.L_x_5716) ;  /* 0x0000000000640947 */ /* 0x000fea0003800000 */
[----:B------:R-:W4:Y:S01]  /*15d40*/  LDL R20, [R1+0x3c] ;  /* 0x00003c0001147983 */ /* 0x000f220000100800 */
[----:B------:R-:W-:-:S03]  /*15d50*/  ULDC UR4, c[0x0][0xbc8] ;  /* 0x0002f20000047ab9 */ /* 0x000fc60000000800 */
[----:B------:R-:W5:Y:S04]  /*15d60*/  LDL R15, [R1+0x70] ;  /* 0x00007000010f7983 */ /* 0x000f680000100800 */
[----:B------:R-:W2:Y:S04]  /*15d70*/  LDL R24, [R1+0x6c] ;  /* 0x00006c0001187983 */ /* 0x000ea80000100800 */
[----:B------:R-:W3:Y:S04]  /*15d80*/  LDL R6, [R1+0x74] ;  /* 0x0000740001067983 */ /* 0x000ee80000100800 */
[----:B------:R-:W0:Y:S04]  /*15d90*/  LDL R21, [R1+0xb4] ;  /* 0x0000b40001157983 */ /* 0x000e280000100800 */
        /* <DEDUP_REMOVED lines=8> */
[C---:B------:R-:W-:Y:S02]  /*15e20*/  @!P2 LEA R12, P4, R15.reuse, R14, 0x1 ;  /* 0x0000000e0f0ca211 */ /* 0x040fe400078808ff */
[----:B0-----:R-:W-:Y:S02]  /*15e30*/  @!P3 LEA.HI.X R11, R20, R0, R21, 0x1, P5 ;  /* 0x00000000140bb211 */ /* 0x001fe400028f0c15 */
        /* <DEDUP_REMOVED lines=9> */
.L_x_5716:
[----:B------:R-:W-:Y:S05]  /*15ed0*/  BSYNC B1 ;  /* 0x0000000000017941 */ /* 0x000fea0003800000 */
.L_x_5715:
[----:B------:R-:W-:-:S03]  /*15ee0*/  UMOV UR4, 0xffffffff ;  /* 0xffffffff00047882 */ /* 0x000fc60000000000 */
[----:B------:R-:W-:Y:S05]  /*15ef0*/  BRA.DIV UR4, `(.L_x_5717) ;  /* 0x0000009e04487947 */ /* 0x000fea000b800000 */
[----:B0-----:R0:W0:Y:S04]  /*15f00*/  SHFL.IDX PT, R0, R4, 0x2, 0x181f ;  /* 0x00581f0004007f89 */ /* 0x00102800000e0000 */
[----:B---34-:R3:W4:Y:S02]  /*15f10*/  SHFL.IDX PT, R14, R3, 0x2, 0x181f ;  /* 0x00581f00030e7f89 */ /* 0x01872400000e0000 */
.L_x_5930:
[----:B------:R-:W-:Y:S01]  /*15f20*/  IADD3 R5, R7, 0x40, RZ ;  /* 0x0000004007057810 */ /* 0x000fe20007ffe0ff */
[----:B------:R-:W-:Y:S03]  /*15f30*/  BSSY B1, `(.L_x_5718) ;  /* 0x000001c000017945 */ /* 0x000fe60003800000 */
[----:B------:R-:W-:-:S13]  /*15f40*/  ISETP.GE.AND P0, PT, R5, R8, PT ;  /* 0x000000080500720c */ /* 0x000fda0003f06270 */
[----:B------:R-:W-:Y:S05]  /*15f50*/  @P0 BRA `(.L_x_5719) ;  /* 0x0000000000640947 */ /* 0x000fea0003800000 */
[----:B------:R-:W5:Y:S01]  /*15f60*/  LDL R20, [R1+0x3c] ;  /* 0x00003c0001147983 */ /* 0x000f620000100800 */
[----:B------:R-:W-:-:S03]  /*15f70*/  ULDC UR4, c[0x0][0xbc8] ;  /* 0x0002f20000047ab9 */ /* 0x000fc60000000800 */
[----:B------:R-:W2:Y:S04]  /*15f80*/  LDL R15, [R1+0x70] ;  /* 0x00007000010f7983 */ /* 0x000ea80000100800 */
[----:B------:R-:W3:Y:S04]  /*15f90*/  LDL R24, [R1+0x6c] ;  /* 0x00006c0001187983 */ /* 0x000ee80000100800 */
[----:B------:R-:W4:Y:S04]  /*15fa0*/  LDL R6, [R1+0x74] ;  /* 0x0000740001067983 */ /* 0x000f280000100800 */
[----:B------:R-:W0:Y:S04]  /*15fb0*/  LDL R21, [R1+0xb4] ;  /* 0x0000b40001157983 */ /* 0x000e280000100800 */
[----:B------:R-:W4:Y:S04]  /*15fc0*/  LDL R26, [R1+0xb0] ;  /* 0x0000b000011a7983 */ /* 0x000f280000100800 */
[----:B------:R-:W4:Y:S04]  /*15fd0*/  LDL R25, [R1+0xac] ;  /* 0x0000ac0001197983 */ /* 0x000f280000100800 */
[----:B------:R-:W4:Y:S01]  /*15fe0*/  LDL R9, [R1+0xa8] ;  /* 0x0000a80001097983 */ /* 0x000f220000100800 */
[----:B-----5:R-:W-:-:S02]  /*15ff0*/  ISETP.GE.AND P3, PT, R20, UR4, PT ;  /* 0x0000000414007c0c */ /* 0x020fc4000bf66270 */
[----:B--2---:R-:W-:Y:S02]  /*16000*/  ISETP.GE.AND P2, PT, R15, UR4, PT ;  /* 0x000000040f007c0c */ /* 0x004fe4000bf46270 */
[----:B---3--:R-:W-:Y:S02]  /*16010*/  ISETP.GE.AND P1, PT, R24, UR4, PT ;  /* 0x0000000418007c0c */ /* 0x008fe4000bf26270 */
[----:B----4-:R-:W-:-:S07]  /*16020*/  ISETP.GE.AND P0, PT, R6, UR4, PT ;  /* 0x0000000406007c0c */ /* 0x010fce000bf06270 */
        /* <DEDUP_REMOVED lines=12> */
.L_x_5719:
[----:B------:R-:W-:Y:S05]  /*160f0*/  BSYNC B1 ;  /* 0x0000000000017941 */ /* 0x000fea0003800000 */
.L_x_5718:
[----:B------:R-:W-:-:S03]  /*16100*/  UMOV UR4, 0xffffffff ;  /* 0xffffffff00047882 */ /* 0x000fc60000000000 */
[----:B------:R-:W-:Y:S05]  /*16110*/  BRA.DIV UR4, `(.L_x_5720) ;  /* 0x0000009e04087947 */ /* 0x000fea000b800000 */
[----:B0-----:R0:W0:Y:S04]  /*16120*/  SHFL.IDX PT, R0, R4, 0x3, 0x181f ;  /* 0x00781f0004007f89 */ /* 0x00102800000e0000 */
[----:B----4-:R4:W0:Y:S02]  /*16130*/  SHFL.IDX PT, R14, R3, 0x3, 0x181f ;  /* 0x00781f00030e7f89 */ /* 0x01082400000e0000 */
.L_x_5934:
[----:B--234-:R-:W-:-:S05]  /*16140*/  VIADD R3, R7, 0x60 ;  /* 0x0000006007037836 */ /* 0x01cfca0000000000 */
[----:B------:R-:W-:-:S13]  /*16150*/  ISETP.GE.AND P0, PT, R3, R8, PT ;  /* 0x000000080300720c */ /* 0x000fda0003f06270 */
[----:B------:R-:W-:Y:S05]  /*16160*/  @P0 BRA `(.L_x_5707) ;  /* 0x0000000000640947 */ /* 0x000fea0003800000 */
[----:B------:R-:W2:Y:S01]  /*16170*/  LDL R9, [R1+0x3c] ;  /* 0x00003c0001097983 */ /* 0x000ea20000100800 */
[----:B------:R-:W-:-:S03]  /*16180*/  ULDC UR4, c[0x0][0xbc8] ;  /* 0x0002f20000047ab9 */ /* 0x000fc60000000800 */
[----:B------:R-:W3:Y:S04]  /*16190*/  LDL R15, [R1+0x70] ;  /* 0x00007000010f7983 */ /* 0x000ee80000100800 */
[----:B------:R-:W4:Y:S04]  /*161a0*/  LDL R12, [R1+0x6c] ;  /* 0x00006c00010c7983 */ /* 0x000f280000100800 */
[----:B------:R-:W5:Y:S04]  /*161b0*/  LDL R10, [R1+0x74] ;  /* 0x00007400010a7983 */ /* 0x000f680000100800 */
[----:B------:R-:W5:Y:S04]  /*161c0*/  LDL R21, [R1+0xb4] ;  /* 0x0000b40001157983 */ /* 0x000f680000100800 */
[----:B------:R-:W5:Y:S04]  /*161d0*/  LDL R20, [R1+0xb0] ;  /* 0x0000b00001147983 */ /* 0x000f680000100800 */
[----:B------:R-:W5:Y:S04]  /*161e0*/  LDL R13, [R1+0xac] ;  /* 0x0000ac00010d7983 */ /* 0x000f680000100800 */
[----:B------:R-:W5:Y:S01]  /*161f0*/  LDL R11, [R1+0xa8] ;  /* 0x0000a800010b7983 */ /* 0x000f620000100800 */
[----:B--2---:R-:W-:-:S02]  /*16200*/  ISETP.GE.AND P3, PT, R9, UR4, PT ;  /* 0x0000000409007c0c */ /* 0x004fc4000bf66270 */
[----:B---3--:R-:W-:Y:S02]  /*16210*/  ISETP.GE.AND P2, PT, R15, UR4, PT ;  /* 0x000000040f007c0c */ /* 0x008fe4000bf46270 */
[----:B----4-:R-:W-:Y:S02]  /*16220*/  ISETP.GE.AND P1, PT, R12, UR4, PT ;  /* 0x000000040c007c0c */ /* 0x010fe4000bf26270 */
[----:B-----5:R-:W-:-:S07]  /*16230*/  ISETP.GE.AND P0, PT, R10, UR4, PT ;  /* 0x000000040a007c0c */ /* 0x020fce000bf06270 */
[-C--:B0-----:R-:W-:Y:S02]  /*16240*/  @!P3 LEA R4, P5, R9, R14.reuse, 0x1 ;  /* 0x0000000e0904b211 */ /* 0x081fe400078a08ff */
        /* <DEDUP_REMOVED lines=11> */
.L_x_5707:
[----:B------:R-:W-:Y:S05]  /*16300*/  BSYNC B0 ;  /* 0x0000000000007941 */ /* 0x000fea0003800000 */
.L_x_5698:
[----:B------:R-:W-:Y:S02]  /*16310*/  ULDC UR4, c[0x0][0xd3c] ;  /* 0x00034f0000047ab9 */ /* 0x000fe40000000800 */
[----:B------:R-:W-:-:S13]  /*16320*/  ISETP.GE.AND P0, PT, R87, UR4, PT ;  /* 0x0000000457007c0c */ /* 0x000fda000bf06270 */
[----:B------:R-:W-:Y:S05]  /*16330*/  @!P0 BRA `(.L_x_5721) ;  /* 0xfffffeac00948947 */ /* 0x000fea000383ffff */
[----:B------:R-:W-:Y:S05]  /*16340*/  BRA `(.L_x_5572) ;  /* 0x0000008800207947 */ /* 0x000fea0003800000 */
.L_x_5570:
        /* <DEDUP_REMOVED lines=18> */
.L_x_5722:
        /* <DEDUP_REMOVED lines=42> */
.L_x_5728:
[----:B------:R-:W-:Y:S01]  /*16710*/  UIADD3 UR4, UR4, 0x1f, URZ ;  /* 0x0000001f04047890 */ /* 0x000fe2000fffe03f */
[----:B------:R-:W-:-:S05]  /*16720*/  IMAD.U32 R19, RZ, RZ, UR7 ;  /* 0x00000007ff137e24 */ /* 0x000fca000f8e00ff */
[----:B0-----:R-:W-:-:S13]  /*16730*/  ISETP.LE.AND P6, PT, R4, UR4, PT ;  /* 0x0000000404007c0c */ /* 0x001fda000bfc3270 */
[----:B------:R-:W-:Y:S05]  /*16740*/  @P6 BRA `(.L_x_5725) ;  /* 0x0000000400ac6947 */ /* 0x000fea0003800000 */
[----:B------:R-:W-:Y:S01]  /*16750*/  VIADD R7, R0, UR4 ;  /* 0x0000000400077c36 */ /* 0x000fe20008000000 */
[----:B------:R-:W-:Y:S01]  /*16760*/  BSSY B0, `(.L_x_5726) ;  /* 0x0000007000007945 */ /* 0x000fe20003800000 */
[----:B------:R-:W-:-:S03]  /*16770*/  MOV R5, RZ ;  /* 0x000000ff00057202 */ /* 0x000fc60000000f00 */
[----:B------:R-:W-:-:S13]  /*16780*/  ISETP.GE.OR P6, PT, R7, R4, !P0 ;  /* 0x000000040700720c */ /* 0x000fda00047c6670 */
[----:B------:R-:W-:Y:S05]  /*16790*/  @P6 BRA `(.L_x_5727) ;  /* 0x00000000000c6947 */ /* 0x000fea0003800000 */
[----:B------:R-:W0:Y:S02]  /*167a0*/  LDC.64 R2, c[0x0][0xd80] ;  /* 0x00036000ff027b82 */ /* 0x000e240000000a00 */
[----:B0-----:R-:W-:-:S05]  /*167b0*/  IMAD.WIDE R2, R7, 0x4, R2 ;  /* 0x0000000407027825 */ /* 0x001fca00078e0202 */
[----:B------:R0:W5:Y:S02]  /*167c0*/  LDG.E R5, desc[UR40][R2.64] ;  /* 0x0000002802057981 */ /* 0x000164000c1e1900 */
.L_x_5727:
[----:B------:R-:W-:Y:S05]  /*167d0*/  BSYNC B0 ;  /* 0x0000000000007941 */ /* 0x000fea0003800000 */
.L_x_5726:
        /* <DEDUP_REMOVED lines=21> */
.L_x_5724:
        /* <DEDUP_REMOVED lines=20> */
.L_x_5729:
[----:B-1----:R-:W-:Y:S01]  /*16a70*/  IMAD.MOV R2, RZ, RZ, -R3 ;  /* 0x000000ffff027224 */ /* 0x002fe200078e0a03 */
[----:B--2---:R-:W-:Y:S01]  /*16a80*/  IABS R4, R8 ;  /* 0x0000000800047213 */ /* 0x004fe20000000000 */
[----:B---3--:R-:W-:Y:S02]  /*16a90*/  IMAD R16, R16, UR5, R7 ;  /* 0x0000000510107c24 */ /* 0x008fe4000f8e0207 */
[----:B------:R-:W-:Y:S01]  /*16aa0*/  IMAD R7, R2, R9, RZ ;  /* 0x0000000902077224 */ /* 0x000fe200078e02ff */
[----:B------:R-:W-:Y:S01]  /*16ab0*/  MOV R2, RZ ;  /* 0x000000ff00027202 */ /* 0x000fe20000000f00 */
[----:B------:R-:W-:-:S04]  /*16ac0*/  IMAD.MOV R4, RZ, RZ, -R4 ;  /* 0x000000ffff047224 */ /* 0x000fc800078e0a04 */
        /* <DEDUP_REMOVED lines=39> */
[-C--:B------:R-:W-:Y:S01]  /*16d40*/  @!P1 IADD3 R9, R9, -R6.reuse, RZ ;  /* 0x8000000609099210 */ /* 0x080fe20007ffe0ff */
        /* <DEDUP_REMOVED lines=11> */
.L_x_5725:
[----:B------:R-:W-:Y:S02]  /*16e00*/  IMAD.MOV.U32 R17, RZ, RZ, RZ ;  /* 0x000000ffff117224 */ /* 0x000fe400078e00ff */
[----:B------:R-:W-:Y:S02]  /*16e10*/  IMAD.U32 R16, RZ, RZ, UR6 ;  /* 0x00000006ff107e24 */ /* 0x000fe4000f8e00ff */
[----:B------:R-:W-:-:S07]  /*16e20*/  IMAD.MOV.U32 R18, RZ, RZ, RZ ;  /* 0x000000ffff127224 */ /* 0x000fce00078e00ff */
.L_x_5730:
[----:B------:R-:W-:-:S13]  /*16e30*/  ISETP.NE.AND P0, PT, R0, RZ, PT ;  /* 0x000000ff0000720c */ /* 0x000fda0003f05270 */
[----:B------:R-:W1:Y:S01]  /*16e40*/  @!P0 S2R R3, SR_CgaCtaId ;  /* 0x0000000000038919 */ /* 0x000e620000008800 */
[----:B------:R-:W-:-:S04]  /*16e50*/  @!P0 MOV R0, 0x400 ;  /* 0x0000040000008802 */ /* 0x000fc80000000f00 */
[----:B-1----:R-:W-:-:S05]  /*16e60*/  @!P0 LEA R0, R3, R0, 0x18 ;  /* 0x0000000003008211 */ /* 0x002fca00078ec0ff */
[----:B------:R2:W-:Y:S01]  /*16e70*/  @!P0 STS.128 [R0+0x324d0], R16 ;  /* 0x0324d01000008388 */ /* 0x0005e20000000c00 */
[----:B------:R-:W-:Y:S06]  /*16e80*/  BAR.ARV 0x5, 0x180 ;  /* 0x0146000000007b1d */ /* 0x000fec0000002000 */
.L_x_5723:
        /* <DEDUP_REMOVED lines=38> */
.L_x_5877:
[----:B01----:R-:W0:Y:S02]  /*170f0*/  LDC.64 R2, c[0x0][0xd88] ;  /* 0x00036200ff027b82 */ /* 0x003e240000000a00 */
[----:B0-----:R-:W-:-:S05]  /*17100*/  IMAD.WIDE R2, R19, 0x4, R2 ;  /* 0x0000000413027825 */ /* 0x001fca00078e0202 */
[----:B------:R-:W1:Y:S01]  /*17110*/  LDG.E R13, desc[UR40][R2.64] ;  /* 0x00000028020d7981 */ /* 0x000e62000c1e1900 */
[----:B------:R-:W-:Y:S05]  /*17120*/  YIELD ;  /* 0x0000000000007946 */ /* 0x000fea0003800000 */
[----:B------:R-:W-:Y:S01]  /*17130*/  ULDC.64 UR4, c[0x0][0xb20] ;  /* 0x0002c80000047ab9 */ /* 0x000fe20000000a00 */
[----:B--2---:R-:W-:Y:S01]  /*17140*/  IMAD.MOV.U32 R0, RZ, RZ, RZ ;  /* 0x000000ffff007224 */ /* 0x004fe200078e00ff */
[----:B------:R-:W-:Y:S01]  /*17150*/  ISETP.NE.U32.AND P0, PT, RZ, UR4, PT ;  /* 0x00000004ff007c0c */ /* 0x000fe2000bf05070 */
[----:B------:R-:W-:Y:S01]  /*17160*/  ULDC.64 UR10, c[0x0][0xb10] ;  /* 0x0002c400000a7ab9 */ /* 0x000fe20000000a00 */
[----:B------:R-:W-:Y:S01]  /*17170*/  ULDC.64 UR8, c[0x0][0xb08] ;  /* 0x0002c20000087ab9 */ /* 0x000fe20000000a00 */
[----:B------:R-:W-:Y:S01]  /*17180*/  ULDC.64 UR6, c[0x0][0xb00] ;  /* 0x0002c00000067ab9 */ /* 0x000fe20000000a00 */
[----:B------:R-:W-:-:S02]  /*17190*/  ISETP.NE.AND.EX P0, PT, RZ, UR5, PT, P0 ;  /* 0x00000005ff007c0c */ /* 0x000fc4000bf05300 */
[----:B-1----:R-:W-:Y:S01]  /*171a0*/  SHF.R.S32.HI R4, RZ, 0x1f, R13 ;  /* 0x0000001fff047819 */ /* 0x002fe2000001140d */
        /* <DEDUP_REMOVED lines=45> */
[----:B-1----:R-:W-:Y:S02]  /*17480*/  IMAD.U32 R2, RZ, RZ, UR5 ;  /* 0x00000005ff027e24 */ /* 0x002fe4000f8e00ff */
[----:B------:R-:W-:Y:S01]  /*17490*/  IMAD.U32 R10, RZ, RZ, UR4 ;  /* 0x00000004ff0a7e24 */ /* 0x000fe2000f8e00ff */
[----:B0---4-:R-:W-:Y:S06]  /*174a0*/  @P3 BRA `(.L_x_5732) ;  /* 0x0000000000143947 */ /* 0x011fec0003800000 */
[----:B------:R-:W-:Y:S05]  /*174b0*/  @!P2 BRA `(.L_x_5732) ;  /* 0x000000000010a947 */ /* 0x000fea0003800000 */
[----:B------:R-:W2:Y:S04]  /*174c0*/  LDG.E R11, desc[UR40][R4.64] ;  /* 0x00000028040b7981 */ /* 0x000ea8000c1e1900 */
[----:B------:R-:W2:Y:S02]  /*174d0*/  LDG.E R4, desc[UR40][R4.64+0x4] ;  /* 0x0000042804047981 */ /* 0x000ea4000c1e1900 */
[----:B--2--5:R-:W-:-:S05]  /*174e0*/  IMAD.IADD R14, R4, 0x1, -R11 ;  /* 0x00000001040e7824 */ /* 0x024fca00078e0a0b */
[----:B------:R0:W-:Y:S02]  /*174f0*/  STL [R1+0x3c], R14 ;  /* 0x00003c0e01007387 */ /* 0x0001e40000100800 */
.L_x_5732:
        /* <DEDUP_REMOVED lines=12> */
.L_x_5733:
[----:B------:R-:W-:Y:S05]  /*175c0*/  @!P0 BRA `(.L_x_5734) ;  /* 0x00000000000c8947 */ /* 0x000fea0003800000 */
[----:B------:R-:W2:Y:S04]  /*175d0*/  LDG.E R10, desc[UR40][R8.64] ;  /* 0x00000028080a7981 */ /* 0x000ea8000c1e1900 */
[----:B------:R-:W2:Y:S02]  /*175e0*/  LDG.E R8, desc[UR40][R8.64+0x4] ;  /* 0x0000042808087981 */ /* 0x000ea4000c1e1900 */
[----:B--2---:R-:W-:-:S07]  /*175f0*/  IADD3 R10, -R10, R8, RZ ;  /* 0x000000080a0a7210 */ /* 0x004fce0007ffe1ff */
.L_x_5734:
        /* <DEDUP_REMOVED lines=12> */
[----:B--2---:R-:W-:-:S04]  /*176c0*/  @P0 IMAD.HI.U32 R6, R4, R6, RZ ;  /* 0x0000000604060227 */ /* 0x004fc800078e00ff */
[----:B------:R-:W-:Y:S01]  /*176d0*/  IMAD.IADD R4, R0, 0x1, R2 ;  /* 0x0000000100047824 */ /* 0x000fe200078e0202 */
[----:B---3--:R-:W-:-:S03]  /*176e0*/  @P0 SHF.R.U32.HI R5, RZ, R7, R6 ;  /* 0x00000007ff050219 */ /* 0x008fc60000011606 */
        /* <DEDUP_REMOVED lines=32> */
.L_x_5937:
[----:B--2---:R-:W-:Y:S02]  /*178f0*/  ISETP.NE.AND P0, PT, R14, RZ, PT ;  /* 0x000000ff0e00720c */ /* 0x004fe40003f05270 */
[----:B------:R-:W-:-:S11]  /*17900*/  PLOP3.LUT P6, PT, PT, PT, PT, 0x8, 0x0 ;  /* 0x000000000000781c */ /* 0x000fd60003fce170 */
[----:B------:R-:W-:Y:S05]  /*17910*/  @P0 BRA `(.L_x_5738) ;  /* 0x00000000000c0947 */ /* 0x000fea0003800000 */
[----:B------:R-:W-:-:S03]  /*17920*/  UMOV UR4, 0xffffffff ;  /* 0xffffffff00047882 */ /* 0x000fc60000000000 */
[----:B------:R-:W-:Y:S05]  /*17930*/  BRA.DIV UR4, `(.L_x_5739) ;  /* 0x00000086047c7947 */ /* 0x000fea000b800000 */
[----:B------:R-:W-:-:S13]  /*17940*/  ELECT P6, URZ, PT ;  /* 0x00000000003f782f */ /* 0x000fda00038c0000 */
.L_x_5738:
[----:B0-----:R-:W2:Y:S04]  /*17950*/  LDL R4, [R1+0x6c] ;  /* 0x00006c0001047983 */ /* 0x001ea80000100800 */
[----:B------:R-:W3:Y:S01]  /*17960*/  LDL R6, [R1+0x4] ;  /* 0x0000040001067983 */ /* 0x000ee20000100800 */
[----:B------:R-:W-:Y:S01]  /*17970*/  BSSY B1, `(.L_x_5740) ;  /* 0x0000008000017945 */ /* 0x000fe20003800000 */
[----:B--2---:R-:W-:-:S05]  /*17980*/  VIADD R4, R4, 0x1 ;  /* 0x0000000104047836 */ /* 0x004fca0000000000 */
[----:B------:R-:W-:-:S04]  /*17990*/  LEA.HI R5, R4, R4, RZ, 0x1 ;  /* 0x0000000404057211 */ /* 0x000fc800078f08ff */
[----:B------:R-:W-:-:S04]  /*179a0*/  LOP3.LUT R5, R5, 0xfffffffe, RZ, 0xc0, !PT ;  /* 0xfffffffe05057812 */ /* 0x000fc800078ec0ff */
[----:B------:R-:W-:-:S04]  /*179b0*/  IADD3 R4, R4, -R5, RZ ;  /* 0x8000000504047210 */ /* 0x000fc80007ffe0ff */
[----:B------:R-:W-:-:S04]  /*179c0*/  SHF.L.U32 R4, R4, 0x1f, RZ ;  /* 0x0000001f04047819 */ /* 0x000fc800000006ff */
[----:B---3--:R-:W0:Y:S02]  /*179d0*/  SYNCS.PHASECHK.TRANS64.TRYWAIT P0, [R6+URZ+0x32420], R4 ;  /* 0x03242004060075a7 */ /* 0x008e24000800017f */
[----:B0-----:R-:W-:Y:S05]  /*179e0*/  @!P0 BRA `(.L_x_5741) ;  /* 0x0000008400708947 */ /* 0x001fea0003800000 */
.L_x_5940:
[----:B------:R-:W-:Y:S05]  /*179f0*/  BSYNC B1 ;  /* 0x0000000000017941 */ /* 0x000fea0003800000 */
.L_x_5740:
        /* <DEDUP_REMOVED lines=14> */
.L_x_5941:
[----:B------:R-:W-:Y:S05]  /*17ae0*/  BSYNC B2 ;  /* 0x0000000000027941 */ /* 0x000fea0003800000 */
.L_x_5744:
        /* <DEDUP_REMOVED lines=9> */
.L_x_5747:
[----:B------:R-:W-:Y:S05]  /*17b80*/  BSYNC B2 ;  /* 0x0000000000027941 */ /* 0x000fea0003800000 */
.L_x_5746:
        /* <DEDUP_REMOVED lines=14> */
.L_x_5748:
        /* <DEDUP_REMOVED lines=13> */
.L_x_5942:
[----:B------:R-:W-:Y:S05]  /*17d40*/  BSYNC B2 ;  /* 0x0000000000027941 */ /* 0x000fea0003800000 */
.L_x_5749:
        /* <DEDUP_REMOVED lines=11> */
.L_x_5752:
[----:B------:R-:W-:Y:S05]  /*17e00*/  BSYNC B2 ;  /* 0x0000000000027941 */ /* 0x000fea0003800000 */
.L_x_5751:
        /* <DEDUP_REMOVED lines=11> */
.L_x_5753:
        /* <DEDUP_REMOVED lines=15> */
.L_x_5754:
        /* <DEDUP_REMOVED lines=15> */
.L_x_5755:
        /* <DEDUP_REMOVED lines=15> */
.L_x_5756:
        /* <DEDUP_REMOVED lines=10> */
.L_x_5743:
[----:B------:R-:W-:Y:S05]  /*18230*/  BSYNC B1 ;  /* 0x0000000000017941 */ /* 0x000fea0003800000 */
.L_x_5742:
        /* <DEDUP_REMOVED lines=13> */
.L_x_5772:
[----:B------:R-:W-:Y:S05]  /*18310*/  YIELD ;  /* 0x0000000000007946 */ /* 0x000fea0003800000 */
[----:B------:R-:W-:Y:S04]  /*18320*/  BSSY B1, `(.L_x_5757) ;  /* 0x0000081000017945 */ /* 0x000fe80003800000 */
[----:B---3--:R-:W-:Y:S05]  /*18330*/  @!P6 BRA `(.L_x_5758) ;  /* 0x0000000400fce947 */ /* 0x008fea0003800000 */
[----:B------:R-:W3:Y:S04]  /*18340*/  LDL R8, [R1+0x4] ;  /* 0x0000040001087983 */ /* 0x000ee80000100800 */
[----:B--2---:R-:W3:Y:S04]  /*18350*/  LDL R5, [R1+0xc] ;  /* 0x00000c0001057983 */ /* 0x004ee80000100800 */
[----:B------:R-:W2:Y:S01]  /*18360*/  LDL R6, [R1+0x1c] ;  /* 0x00001c0001067983 */ /* 0x000ea20000100800 */
[----:B------:R-:W0:Y:S01]  /*18370*/  S2R R7, SR_TID.X ;  /* 0x0000000000077919 */ /* 0x000e220000002100 */
[----:B------:R-:W-:Y:S01]  /*18380*/  BSSY B2, `(.L_x_5759) ;  /* 0x0000007000027945 */ /* 0x000fe20003800000 */
[----:B0-----:R-:W-:-:S04]  /*18390*/  LOP3.LUT R7, R7, 0x7f, RZ, 0xc0, !PT ;  /* 0x0000007f07077812 */ /* 0x001fc800078ec0ff */
[----:B------:R-:W-:Y:S01]  /*183a0*/  ISETP.NE.AND P2, PT, R7, RZ, PT ;  /* 0x000000ff0700720c */ /* 0x000fe20003f45270 */
[----:B---3--:R-:W-:Y:S01]  /*183b0*/  IMAD R5, R5, 0x8, R8 ;  /* 0x0000000805057824 */ /* 0x008fe200078e0208 */
[----:B--2---:R-:W-:-:S04]  /*183c0*/  SHF.L.U32 R6, R6, 0x1f, RZ ;  /* 0x0000001f06067819 */ /* 0x004fc800000006ff */
[----:B------:R-:W0:Y:S02]  /*183d0*/  SYNCS.PHASECHK.TRANS64.TRYWAIT P1, [R5+URZ+0x324a0], R6 ;  /* 0x0324a006050075a7 */ /* 0x000e24000802017f */
[----:B0-----:R-:W-:Y:S05]  /*183e0*/  @!P1 BRA `(.L_x_5760) ;  /* 0x0000007c00309947 */ /* 0x001fea0003800000 */
.L_x_5943:
[----:B------:R-:W-:Y:S05]  /*183f0*/  BSYNC B2 ;  /* 0x0000000000027941 */ /* 0x000fea0003800000 */
.L_x_5759:
        /* <DEDUP_REMOVED lines=9> */
.L_x_5762:
[----:B------:R-:W-:Y:S05]  /*18490*/  BSYNC B2 ;  /* 0x0000000000027941 */ /* 0x000fea0003800000 */
.L_x_5761:
        /* <DEDUP_REMOVED lines=13> */
.L_x_5763:
        /* <DEDUP_REMOVED lines=13> */
.L_x_5944:
[----:B------:R-:W-:Y:S05]  /*18640*/  BSYNC B2 ;  /* 0x0000000000027941 */ /* 0x000fea0003800000 */
.L_x_5764:
        /* <DEDUP_REMOVED lines=11> */
.L_x_5767:
[----:B------:R-:W-:Y:S05]  /*18700*/  BSYNC B2 ;  /* 0x0000000000027941 */ /* 0x000fea0003800000 */
.L_x_5766:
[----:B------:R-:W2:Y:S04]  /*18710*/  LDL R7, [R1+0x4] ;  /* 0x0000040001077983 */ /* 0x000ea80000100800 */
[----:B01----:R-:W2:Y:S01]  /*18720*/  LDL R6, [R1+0xc] ;  /* 0x00000c0001067983 */ /* 0x003ea20000100800 */
[----:B------:R-:W-:Y:S01]  /*18730*/  R2UR UR10, R11 ;  /* 0x000000000b0a72ca */ /* 0x000fe200000e0000 */
[----:B------:R-:W-:Y:S01]  /*18740*/  UIADD3 UR4, UP0, UR38, 0x670, URZ ;  /* 0x0000067026047890 */ /* 0x000fe2000ff1e03f */
[----:B------:R-:W-:Y:S02]  /*18750*/  R2UR UR6, R12 ;  /* 0x000000000c0672ca */ /* 0x000fe400000e0000 */
[----:B------:R-:W-:Y:S01]  /*18760*/  R2UR UR7, R13 ;  /* 0x000000000d0772ca */ /* 0x000fe200000e0000 */
[----:B------:R-:W-:Y:S01]  /*18770*/  UIADD3.X UR5, URZ, UR39, URZ, UP0, !UPT ;  /* 0x000000273f057290 */ /* 0x000fe200087fe43f */
[----:B------:R-:W-:-:S02]  /*18780*/  PLOP3.LUT P1, PT, PT, PT, PT, 0x80, 0x0 ;  /* 0x000000000000781c */ /* 0x000fc40003f2f070 */
[----:B------:R-:W-:Y:S01]  /*18790*/  IADD3 R5, R5, 0x324b0, RZ ;  /* 0x000324b005057810 */ /* 0x000fe20007ffe0ff */
[----:B--2---:R-:W-:-:S04]  /*187a0*/  IMAD R6, R6, 0xc000, R7 ;  /* 0x0000c00006067824 */ /* 0x004fc800078e0207 */
[----:B------:R-:W-:-:S07]  /*187b0*/  VIADD R7, R6, 0x400 ;  /* 0x0000040006077836 */ /* 0x000fce0000000000 */
.L_x_5768:
        /* <DEDUP_REMOVED lines=15> */
.L_x_5769:
        /* <DEDUP_REMOVED lines=15> */
.L_x_5770:
        /* <DEDUP_REMOVED lines=15> */
.L_x_5771:
        /* <DEDUP_REMOVED lines=10> */
.L_x_5758:
[----:B------:R-:W-:Y:S05]  /*18b30*/  BSYNC B1 ;  /* 0x0000000000017941 */ /* 0x000fea0003800000 */
.L_x_5757:
        /* <DEDUP_REMOVED lines=12> */
.L_x_5736:
[----:B------:R-:W-:Y:S05]  /*18c00*/  BSYNC B0 ;  /* 0x0000000000007941 */ /* 0x000fea0003800000 */
.L_x_5735:
        /* <DEDUP_REMOVED lines=23> */
[----:B------:R-:W-:Y:S01]  /*18d80*/  VOTEU.ANY UR4, UPT, PT ;  /* 0x0000000000047886 */ /* 0x000fe200038e0100 */
[----:B------:R-:W3:Y:S01]  /*18d90*/  LDC.64 R4, c[0x0][0xd60] ;  /* 0x00035800ff047b82 */ /* 0x000ee20000000a00 */
[----:B------:R-:W2:Y:S08]  /*18da0*/  FLO.U32 R0, UR4 ;  /* 0x0000000400007d00 */ /* 0x000eb000080e0000 */
[----:B------:R-:W3:Y:S01]  /*18db0*/  POPC R2, UR4 ;  /* 0x0000000400027d09 */ /* 0x000ee20008000000 */
[----:B--2---:R-:W-:-:S13]  /*18dc0*/  ISETP.EQ.U32.AND P0, PT, R0, R3, PT ;  /* 0x000000030000720c */ /* 0x004fda0003f02070 */
[----:B---3--:R-:W2:Y:S01]  /*18dd0*/  @P0 ATOMG.E.ADD.STRONG.GPU PT, R5, desc[UR40][R4.64], R2 ;  /* 0x00000002040509a8 */ /* 0x008ea200081ee1e8 */
[----:B------:R-:W3:Y:S02]  /*18de0*/  S2R R3, SR_LTMASK ;  /* 0x0000000000037919 */ /* 0x000ee40000003900 */
[----:B---3--:R-:W-:-:S06]  /*18df0*/  LOP3.LUT R3, R3, UR4, RZ, 0xc0, !PT ;  /* 0x0000000403037c12 */ /* 0x008fcc000f8ec0ff */
[----:B------:R-:W3:Y:S01]  /*18e00*/  POPC R3, R3 ;  /* 0x0000000300037309 */ /* 0x000ee20000000000 */
[----:B--2---:R-:W3:Y:S02]  /*18e10*/  SHFL.IDX PT, R0, R5, R0, 0x1f ;  /* 0x00001f0005007589 */ /* 0x004ee400000e0000 */
[----:B---3--:R-:W-:Y:S01]  /*18e20*/  IADD3 R16, R0, UR36, R3 ;  /* 0x0000002400107c10 */ /* 0x008fe2000fffe003 */
[----:B------:R-:W-:Y:S06]  /*18e30*/  BRA `(.L_x_5775) ;  /* 0x0000004c00607947 */ /* 0x000fec0003800000 */
.L_x_5774:
        /* <DEDUP_REMOVED lines=21> */
.L_x_5777:
[----:B------:R-:W-:Y:S05]  /*18f90*/  BSYNC B6 ;  /* 0x0000000000067941 */ /* 0x000fea0003800000 */
.L_x_5776:
        /* <DEDUP_REMOVED lines=11> */
[----:B------:R-:W-:Y:S01]  /*19050*/  MOV R12, 0x1 ;  /* 0x00000001000c7802 */ /* 0x000fe20000000f00 */
[----:B--23--:R-:W-:Y:S02]  /*19060*/  IMAD.U32 R5, RZ, RZ, UR7 ;  /* 0x00000007ff057e24 */ /* 0x00cfe4000f8e00ff */
[----:B------:R-:W-:Y:S02]  /*19070*/  IMAD.U32 R6, RZ, RZ, UR8 ;  /* 0x00000008ff067e24 */ /* 0x000fe4000f8e00ff */
[----:B------:R-:W-:-:S02]  /*19080*/  IMAD.U32 R7, RZ, RZ, UR9 ;  /* 0x00000009ff077e24 */ /* 0x000fc4000f8e00ff */
[----:B------:R-:W-:Y:S02]  /*19090*/  IMAD.U32 R10, RZ, RZ, UR4 ;  /* 0x00000004ff0a7e24 */ /* 0x000fe4000f8e00ff */
[----:B-1----:R-:W-:Y:S02]  /*190a0*/  IMAD.U32 R11, RZ, RZ, UR5 ;  /* 0x00000005ff0b7e24 */ /* 0x002fe4000f8e00ff */
[----:B------:R-:W-:Y:S02]  /*190b0*/  IMAD.MOV.U32 R8, RZ, RZ, 0x70 ;  /* 0x00000070ff087424 */ /* 0x000fe400078e00ff */
[----:B----4-:R-:W-:-:S07]  /*190c0*/  IMAD.MOV.U32 R13, RZ, RZ, RZ ;  /* 0x000000ffff0d7224 */ /* 0x010fce00078e00ff */
[----:B------:R-:W-:-:S07]  /*190d0*/  LEPC R20, `(.L_x_5780) ;  /* 0x000000001014794e */ /* 0x000fce0000000000 */
[----:B0-----:R-:W-:Y:S05]  /*190e0*/  CALL.ABS.NOINC R2 ;  /* 0x0000000002007343 */ /* 0x001fea0003c00000 */
.L_x_5780:
        /* <DEDUP_REMOVED lines=16> */
.L_x_5779:
[----:B------:R-:W-:Y:S05]  /*191f0*/  BSYNC B6 ;  /* 0x0000000000067941 */ /* 0x000fea0003800000 */
.L_x_5778:
        /* <DEDUP_REMOVED lines=25> */
.L_x_5947:
        /* <DEDUP_REMOVED lines=12> */
.L_x_5950:
[----:B------:R-:W-:Y:S05]  /*19450*/  @!P6 BRA `(.L_x_5782) ;  /* 0x000000040014e947 */ /* 0x000fea0003800000 */
[----:B------:R-:W-:-:S04]  /*19460*/  ISETP.NE.U32.AND P0, PT, R2, RZ, PT ;  /* 0x000000ff0200720c */ /* 0x000fc80003f05070 */
[----:B------:R-:W-:-:S13]  /*19470*/  ISETP.NE.AND.EX P0, PT, R3, RZ, PT, P0 ;  /* 0x000000ff0300720c */ /* 0x000fda0003f05300 */
[----:B------:R-:W-:Y:S05]  /*19480*/  @!P0 BRA `(.L_x_5784) ;  /* 0x0000000000548947 */ /* 0x000fea0003800000 */
[----:B------:R-:W2:Y:S01]  /*19490*/  LDC R6, c[0x0][0x43c] ;  /* 0x00010f00ff067b82 */ /* 0x000ea20000000800 */
[----:B------:R-:W-:Y:S01]  /*194a0*/  IMAD.MOV.U32 R9, RZ, RZ, R4 ;  /* 0x000000ffff097224 */ /* 0x000fe200078e0004 */
[----:B------:R-:W-:-:S04]  /*194b0*/  ULDC.64 UR4, c[0x0][0x428] ;  /* 0x00010a0000047ab9 */ /* 0x000fc80000000a00 */
[----:B0-----:R-:W-:Y:S02]  /*194c0*/  MOV R0, R9 ;  /* 0x0000000900007202 */ /* 0x001fe40000000f00 */
        /* <DEDUP_REMOVED lines=17> */
.L_x_5784:
[----:B------:R-:W3:Y:S04]  /*195e0*/  LDL R7, [R1+0x4] ;  /* 0x0000040001077983 */ /* 0x000ee80000100800 */
[----:B0-2---:R-:W3:Y:S04]  /*195f0*/  LDL R0, [R1+0x8] ;  /* 0x0000080001007983 */ /* 0x005ee80000100800 */
[----:B------:R-:W2:Y:S01]  /*19600*/  LDL R2, [R1+0x18] ;  /* 0x0000180001027983 */ /* 0x000ea20000100800 */
[----:B---3--:R-:W-:Y:S01]  /*19610*/  IMAD R0, R0, 0x8, R7 ;  /* 0x0000000800007824 */ /* 0x008fe200078e0207 */
[----:B--2---:R-:W-:-:S04]  /*19620*/  SHF.L.U32 R2, R2, 0x1f, RZ ;  /* 0x0000001f02027819 */ /* 0x004fc800000006ff */
[----:B------:R-:W0:Y:S02]  /*19630*/  SYNCS.PHASECHK.TRANS64.TRYWAIT P0, [R0+URZ+0x32440], R2 ;  /* 0x03244002000075a7 */ /* 0x000e24000800017f */
[----:B0-----:R-:W-:Y:S05]  /*19640*/  @!P0 BRA `(.L_x_5785) ;  /* 0x0000006c00148947 */ /* 0x001fea0003800000 */
.L_x_5951:
        /* <DEDUP_REMOVED lines=11> */
.L_x_5786:
        /* <DEDUP_REMOVED lines=27> */
.L_x_5782:
        /* <DEDUP_REMOVED lines=32> */
[----:B-1----:R-:W-:Y:S02]  /*19ab0*/  IMAD.U32 R11, RZ, RZ, UR9 ;  /* 0x00000009ff0b7e24 */ /* 0x002fe4000f8e00ff */
[----:B------:R-:W-:Y:S02]  /*19ac0*/  IMAD.MOV.U32 R12, RZ, RZ, 0x1 ;  /* 0x00000001ff0c7424 */ /* 0x000fe400078e00ff */
[----:B------:R-:W-:-:S07]  /*19ad0*/  IMAD.MOV.U32 R13, RZ, RZ, RZ ;  /* 0x000000ffff0d7224 */ /* 0x000fce00078e00ff */
[----:B------:R-:W-:-:S07]  /*19ae0*/  LEPC R20, `(.L_x_5788) ;  /* 0x000000001014794e */ /* 0x000fce0000000000 */
[----:B0-----:R-:W-:Y:S05]  /*19af0*/  CALL.ABS.NOINC R2 ;  /* 0x0000000002007343 */ /* 0x001fea0003c00000 */
.L_x_5788:
[----:B------:R-:W-:Y:S05]  /*19b00*/  BSYNC B6 ;  /* 0x0000000000067941 */ /* 0x000fea0003800000 */
.L_x_5787:
[----:B------:R-:W3:Y:S01]  /*19b10*/  LDL R4, [R1+0x50] ;  /* 0x0000500001047983 */ /* 0x000ee20000100800 */
[----:B------:R-:W0:Y:S01]  /*19b20*/  LDC R7, c[0x0][0x448] ;  /* 0x00011200ff077b82 */ /* 0x000e220000000800 */
[----:B------:R-:W-:Y:S01]  /*19b30*/  ULDC.64 UR4, c[0x0][0x298] ;  /* 0x0000a60000047ab9 */ /* 0x000fe20000000a00 */
[----:B------:R-:W-:Y:S01]  /*19b40*/  ULDC.64 UR6, c[0x0][0x280] ;  /* 0x0000a00000067ab9 */ /* 0x000fe20000000a00 */
[----:B------:R-:W4:Y:S04]  /*19b50*/  LDL R10, [R1+0x34] ;  /* 0x00003400010a7983 */ /* 0x000f280000100800 */
[----:B------:R-:W4:Y:S01]  /*19b60*/  LDL R9, [R1+0x5c] ;  /* 0x00005c0001097983 */ /* 0x000f220000100800 */
[----:B--2---:R-:W2:Y:S01]  /*19b70*/  S2R R2, SR_TID.X ;  /* 0x0000000000027919 */ /* 0x004ea20000002100 */
[----:B------:R-:W1:Y:S02]  /*19b80*/  S2R R0, SR_TID.X ;  /* 0x0000000000007919 */ /* 0x000e640000002100 */
[----:B------:R-:W4:Y:S04]  /*19b90*/  LDL R8, [R1+0x60] ;  /* 0x0000600001087983 */ /* 0x000f280000100800 */
[----:B------:R-:W4:Y:S01]  /*19ba0*/  LDL R6, [R1+0x40] ;  /* 0x0000400001067983 */ /* 0x000f220000100800 */
[----:B0-----:R-:W-:-:S13]  /*19bb0*/  ISETP.NE.AND P0, PT, R7, 0x1, PT ;  /* 0x000000010700780c */ /* 0x001fda0003f05270 */
[----:B------:R-:W0:Y:S01]  /*19bc0*/  @P0 LDC R3, c[0x0][0x450] ;  /* 0x00011400ff030b82 */ /* 0x000e220000000800 */
[----:B--2---:R-:W-:-:S04]  /*19bd0*/  LOP3.LUT R2, R2, 0x7f, RZ, 0xc0, !PT ;  /* 0x0000007f02027812 */ /* 0x004fc800078ec0ff */
[----:B------:R-:W-:Y:S01]  /*19be0*/  SHF.R.U32.HI R2, RZ, 0x3, R2 ;  /* 0x00000003ff027819 */ /* 0x000fe20000011602 */
[----:B-1----:R-:W-:-:S05]  /*19bf0*/  IMAD.SHL.U32 R0, R0, 0x10, RZ ;  /* 0x0000001000007824 */ /* 0x002fca00078e00ff */
        /* <DEDUP_REMOVED lines=48> */
[----:B------:R-:W-:-:S03]  /*19f00*/  LEA R17, R17, R8, 0x7 ;  /* 0x0000000811117211 */ /* 0x000fc600078e38ff */
[----:B------:R-:W0:Y:S02]  /*19f10*/  SHFL.IDX PT, R5, R3, RZ, 0x181f ;  /* 0x00181fff03057589 */ /* 0x000e2400000e0000 */
[----:B------:R-:W-:Y:S02]  /*19f20*/  VIADD R8, R17, 0x10 ;  /* 0x0000001011087836 */ /* 0x000fe40000000000 */
        /* <DEDUP_REMOVED lines=69> */
[----:B0-----:R-:W-:-:S04]  /*1a380*/  @!P1 LEA R5, P2, R10, R4, 0x1 ;  /* 0x000000040a059211 */ /* 0x001fc800078408ff */
[----:B------:R-:W-:-:S04]  /*1a390*/  @!P1 IADD3.X R4, RZ, R6, RZ, P2, !PT ;  /* 0x00000006ff049210 */ /* 0x000fc800017fe4ff */
[----:B------:R-:W-:-:S04]  /*1a3a0*/  @!P1 LOP3.LUT R5, R5, R4, RZ, 0x3c, !PT ;  /* 0x0000000405059212 */ /* 0x000fc800078e3cff */
[----:B------:R-:W-:-:S04]  /*1a3b0*/  @!P1 LOP3.LUT R4, R5, R4, RZ, 0x3c, !PT ;  /* 0x0000000405049212 */ /* 0x000fc800078e3cff */
[----:B------:R-:W-:-:S05]  /*1a3c0*/  @!P1 LOP3.LUT R5, R5, R4, RZ, 0x3c, !PT ;  /* 0x0000000405059212 */ /* 0x000fca00078e3cff */
[----:B------:R0:W-:Y:S04]  /*1a3d0*/  @!P1 LDGSTS.E.BYPASS.LTC128B.128 [R9+0x1b400], desc[UR40][R4.64], !P0 ;  /* 0x1b40000004099fae */ /* 0x0001e8000c101d68 */
[----:B01----:R0:W2:Y:S02]  /*1a3e0*/  SHFL.IDX PT, R4, R2, 0x7, 0x181f ;  /* 0x00f81f0002047f89 */ /* 0x0030a400000e0000 */
.L_x_5968:
        /* <DEDUP_REMOVED lines=12> */
.L_x_5790:
        /* <DEDUP_REMOVED lines=27> */
[----:B------:R-:W-:Y:S01]  /*1a660*/  MOV R13, RZ ;  /* 0x000000ff000d7202 */ /* 0x000fe20000000f00 */
[----:B------:R-:W0:Y:S01]  /*1a670*/  LDC.64 R2, c[0x4][R2] ;  /* 0x0100000002027b82 */ /* 0x000e220000000a00 */
[----:B------:R-:W-:Y:S02]  /*1a680*/  IMAD.U32 R5, RZ, RZ, UR7 ;  /* 0x00000007ff057e24 */ /* 0x000fe4000f8e00ff */
[----:B------:R-:W-:Y:S02]  /*1a690*/  IMAD.U32 R6, RZ, RZ, UR8 ;  /* 0x00000008ff067e24 */ /* 0x000fe4000f8e00ff */
[----:B------:R-:W-:-:S02]  /*1a6a0*/  IMAD.U32 R7, RZ, RZ, UR9 ;  /* 0x00000009ff077e24 */ /* 0x000fc4000f8e00ff */
[----:B------:R-:W-:Y:S02]  /*1a6b0*/  IMAD.U32 R10, RZ, RZ, UR4 ;  /* 0x00000004ff0a7e24 */ /* 0x000fe4000f8e00ff */
[----:B------:R-:W-:Y:S02]  /*1a6c0*/  IMAD.U32 R11, RZ, RZ, UR5 ;  /* 0x00000005ff0b7e24 */ /* 0x000fe4000f8e00ff */
[----:B-----5:R-:W-:Y:S02]  /*1a6d0*/  IMAD.MOV.U32 R8, RZ, RZ, 0x70 ;  /* 0x00000070ff087424 */ /* 0x020fe400078e00ff */
[----:B------:R-:W-:-:S07]  /*1a6e0*/  IMAD.MOV.U32 R12, RZ, RZ, 0x1 ;  /* 0x00000001ff0c7424 */ /* 0x000fce00078e00ff */
[----:B------:R-:W-:-:S07]  /*1a6f0*/  LEPC R20, `(.L_x_5792) ;  /* 0x000000001014794e */ /* 0x000fce0000000000 */
[----:B0-----:R-:W-:Y:S05]  /*1a700*/  CALL.ABS.NOINC R2 ;  /* 0x0000000002007343 */ /* 0x001fea0003c00000 */
.L_x_5792:
[----:B------:R-:W-:Y:S05]  /*1a710*/  BSYNC B6 ;  /* 0x0000000000067941 */ /* 0x000fea0003800000 */
.L_x_5791:
        /* <DEDUP_REMOVED lines=102> */
[----:B------:R-:W-:Y:S04]  /*1ad80*/  SHFL.IDX PT, R6, R0, 0x3, 0x181f ;  /* 0x00781f0000067f89 */ /* 0x000fe800000e0000 */
[----:B0-----:R-:W0:Y:S02]  /*1ad90*/  SHFL.IDX PT, R5, R2, 0x3, 0x181f ;  /* 0x00781f0002057f89 */ /* 0x001e2400000e0000 */
[----:B0-----:R-:W-:-:S04]  /*1ada0*/  @!P4 LEA R5, P6, R8, R5, 0x1 ;  /* 0x000000050805c211 */ /* 0x001fc800078c08ff */
[----:B------:R-:W-:-:S04]  /*1adb0*/  @!P4 IADD3.X R4, RZ, R6, RZ, P6, !PT ;  /* 0x00000006ff04c210 */ /* 0x000fc800037fe4ff */
        /* <DEDUP_REMOVED lines=45> */
.L_x_5986:
        /* <DEDUP_REMOVED lines=14> */
.L_x_5795:
[----:B------:R-:W-:Y:S05]  /*1b170*/  BSYNC B0 ;  /* 0x0000000000007941 */ /* 0x000fea0003800000 */
.L_x_5794:
[----:B------:R4:W5:Y:S01]  /*1b180*/  LDL R8, [R1+0x4] ;  /* 0x0000040001087983 */ /* 0x0009620000100800 */
[----:B------:R-:W-:Y:S01]  /*1b190*/  PLOP3.LUT P0, PT, PT, PT, PT, 0x80, 0x0 ;  /* 0x000000000000781c */ /* 0x000fe20003f0f070 */
[----:B------:R-:W-:-:S12]  /*1b1a0*/  NOP ;  /* 0x0000000000007918 */ /* 0x000fd80000000000 */
.L_x_5796:
        /* <DEDUP_REMOVED lines=19> */
.L_x_5987:
[----:B------:R-:W-:Y:S05]  /*1b2e0*/  BSYNC B0 ;  /* 0x0000000000007941 */ /* 0x000fea0003800000 */
.L_x_5797:
        /* <DEDUP_REMOVED lines=16> */
.L_x_5988:
[----:B------:R-:W-:Y:S05]  /*1b3f0*/  BSYNC B1 ;  /* 0x0000000000017941 */ /* 0x000fea0003800000 */
.L_x_5801:
        /* <DEDUP_REMOVED lines=9> */
.L_x_5804:
[----:B------:R-:W-:Y:S05]  /*1b490*/  BSYNC B1 ;  /* 0x0000000000017941 */ /* 0x000fea0003800000 */
.L_x_5803:
        /* <DEDUP_REMOVED lines=14> */
.L_x_5805:
        /* <DEDUP_REMOVED lines=16> */
.L_x_5806:
        /* <DEDUP_REMOVED lines=12> */
[----:B------:R-:W-:Y:S01]  /*1b740*/  UMOV UR6, 0x0 ;  /* 0x0000000000067882 */ /* 0x000fe20000000000 */
[----:B------:R-:W-:Y:S01]  /*1b750*/  IADD3 R4, R0, 0x6400, RZ ;  /* 0x0000640000047810 */ /* 0x000fe20007ffe0ff */
[----:B------:R-:W-:Y:S01]  /*1b760*/  UMOV UR7, 0x14f00000 ;  /* 0x14f0000000077882 */ /* 0x000fe20000000000 */
[----:B------:R-:W-:-:S09]  /*1b770*/  UMOV UR10, 0x80 ;  /* 0x00000080000a7882 */ /* 0x000fd20000000000 */
.L_x_5807:
        /* <DEDUP_REMOVED lines=16> */
.L_x_5808:
        /* <DEDUP_REMOVED lines=11> */
.L_x_5800:
[----:B------:R-:W-:Y:S05]  /*1b930*/  BSYNC B0 ;  /* 0x0000000000007941 */ /* 0x000fea0003800000 */
.L_x_5799:
[----:B0-----:R-:W3:Y:S01]  /*1b940*/  LDL R4, [R1+0x30] ;  /* 0x0000300001047983 */ /* 0x001ee20000100800 */
[----:B------:R-:W-:Y:S01]  /*1b950*/  BSSY B0, `(.L_x_5809) ;  /* 0x000020b000007945 */ /* 0x000fe20003800000 */
[----:B---3--:R-:W-:-:S13]  /*1b960*/  ISETP.GE.AND P0, PT, R4, 0x2, PT ;  /* 0x000000020400780c */ /* 0x008fda0003f06270 */
        /* <DEDUP_REMOVED lines=46> */
.L_x_5815:
[----:B------:R-:W2:Y:S01]  /*1bc50*/  LDL R2, [R1+0x4] ;  /* 0x0000040001027983 */ /* 0x000ea20000100800 */
[----:B------:R-:W-:Y:S01]  /*1bc60*/  SHF.L.U32 R6, R8, 0x1f, RZ ;  /* 0x0000001f08067819 */ /* 0x000fe200000006ff */
[----:B-1----:R-:W1:Y:S01]  /*1bc70*/  S2R R0, SR_TID.X ;  /* 0x0000000000007919 */ /* 0x002e620000002100 */
[----:B------:R-:W-:Y:S01]  /*1bc80*/  BSSY B3, `(.L_x_5816) ;  /* 0x0000006000037945 */ /* 0x000fe20003800000 */
[----:B-1----:R-:W-:-:S04]  /*1bc90*/  LOP3.LUT R0, R0, 0x7f, RZ, 0xc0, !PT ;  /* 0x0000007f00007812 */ /* 0x002fc800078ec0ff */
[----:B------:R-:W-:Y:S01]  /*1bca0*/  ISETP.NE.AND P1, PT, R0, RZ, PT ;  /* 0x000000ff0000720c */ /* 0x000fe20003f25270 */
[----:B--2---:R-:W-:-:S04]  /*1bcb0*/  IMAD R2, R9, 0x8, R2 ;  /* 0x0000000809027824 */ /* 0x004fc800078e0202 */
[----:B------:R-:W1:Y:S02]  /*1bcc0*/  SYNCS.PHASECHK.TRANS64.TRYWAIT P0, [R2+URZ+0x32440], R6 ;  /* 0x03244006020075a7 */ /* 0x000e64000800017f */
[----:B-1----:R-:W-:Y:S06]  /*1bcd0*/  @!P0 BRA `(.L_x_5817) ;  /* 0x0000005c00e08947 */ /* 0x002fec0003800000 */
.L_x_5989:
[----:B------:R-:W-:Y:S05]  /*1bce0*/  BSYNC B3 ;  /* 0x0000000000037941 */ /* 0x000fea0003800000 */
.L_x_5816:
        /* <DEDUP_REMOVED lines=9> */
.L_x_5819:
[----:B------:R-:W-:Y:S05]  /*1bd80*/  BSYNC B3 ;  /* 0x0000000000037941 */ /* 0x000fea0003800000 */
.L_x_5818:
        /* <DEDUP_REMOVED lines=14> */
.L_x_5820:
        /* <DEDUP_REMOVED lines=14> */
.L_x_5990:
[----:B------:R-:W-:Y:S05]  /*1bf50*/  BSYNC B3 ;  /* 0x0000000000037941 */ /* 0x000fea0003800000 */
.L_x_5821:
        /* <DEDUP_REMOVED lines=11> */
.L_x_5824:
[----:B------:R-:W-:Y:S05]  /*1c010*/  BSYNC B3 ;  /* 0x0000000000037941 */ /* 0x000fea0003800000 */
.L_x_5823:
        /* <DEDUP_REMOVED lines=11> */
.L_x_5825:
        /* <DEDUP_REMOVED lines=16> */
.L_x_5826:
        /* <DEDUP_REMOVED lines=16> */
.L_x_5827:
        /* <DEDUP_REMOVED lines=16> */
.L_x_5828:
        /* <DEDUP_REMOVED lines=11> */
.L_x_5814:
[----:B------:R-:W-:Y:S05]  /*1c480*/  BSYNC B1 ;  /* 0x0000000000017941 */ /* 0x000fea0003800000 */
.L_x_5813:
[----:B------:R-:W2:Y:S02]  /*1c490*/  LDL.LU R5, [R1+0x30] ;  /* 0x0000300001057983 */ /* 0x000ea40000300800 */
[----:B--2---:R-:W-:-:S07]  /*1c4a0*/  VIADD R0, R5, 0xfffffffd ;  /* 0xfffffffd05007836 */ /* 0x004fce0000000000 */
.L_x_5812:
[----:B------:R-:W-:Y:S05]  /*1c4b0*/  BSYNC B2 ;  /* 0x0000000000027941 */ /* 0x000fea0003800000 */
.L_x_5811:
[----:B------:R-:W-:-:S13]  /*1c4c0*/  ISETP.NE.AND P0, PT, R4, RZ, PT ;  /* 0x000000ff0400720c */ /* 0x000fda0003f05270 */
[----:B------:R-:W-:Y:S05]  /*1c4d0*/  @!P0 BRA `(.L_x_5810) ;  /* 0x0000001400488947 */ /* 0x000fea0003800000 */
.L_x_5861:
[----:B------:R-:W3:Y:S04]  /*1c4e0*/  LDL R4, [R1+0x38] ;  /* 0x0000380001047983 */ /* 0x000ee80000100800 */
[----:B------:R-:W2:Y:S04]  /*1c4f0*/  LDL.LU R3, [R1+0x8] ;  /* 0x0000080001037983 */ /* 0x000ea80000300800 */
[----:B------:R-:W4:Y:S01]  /*1c500*/  LDL.LU R2, [R1+0x18] ;  /* 0x0000180001027983 */ /* 0x000f220000300800 */
[----:B------:R-:W-:Y:S05]  /*1c510*/  YIELD ;  /* 0x0000000000007946 */ /* 0x000fea0003800000 */
[----:B------:R-:W-:Y:S01]  /*1c520*/  BSSY B1, `(.L_x_5829) ;  /* 0x00000a2000017945 */ /* 0x000fe20003800000 */
[----:B---3--:R-:W-:Y:S01]  /*1c530*/  LOP3.LUT P1, RZ, R4, 0x1, RZ, 0xc0, !PT ;  /* 0x0000000104ff7812 */ /* 0x008fe2000782c0ff */
[----:B--2---:R-:W-:-:S05]  /*1c540*/  VIADD R7, R3, 0x1 ;  /* 0x0000000103077836 */ /* 0x004fca0000000000 */
        /* <DEDUP_REMOVED lines=16> */
[----:B0-----:R-:W-:Y:S01]  /*1c650*/  @P0 IMAD.HI.U32 R4, R0, R2, RZ ;  /* 0x0000000200040227 */ /* 0x001fe200078e00ff */
[----:B------:R-:W-:-:S04]  /*1c660*/  MOV R2, R0 ;  /* 0x0000000000027202 */ /* 0x000fc80000000f00 */
        /* <DEDUP_REMOVED lines=12> */
.L_x_5831:
        /* <DEDUP_REMOVED lines=9> */
.L_x_5991:
[----:B------:R-:W-:Y:S05]  /*1c7c0*/  BSYNC B2 ;  /* 0x0000000000027941 */ /* 0x000fea0003800000 */
.L_x_5832:
        /* <DEDUP_REMOVED lines=9> */
.L_x_5835:
[----:B------:R-:W-:Y:S05]  /*1c860*/  BSYNC B2 ;  /* 0x0000000000027941 */ /* 0x000fea0003800000 */
.L_x_5834:
        /* <DEDUP_REMOVED lines=13> */
.L_x_5836:
        /* <DEDUP_REMOVED lines=14> */
.L_x_5992:
[----:B------:R-:W-:Y:S05]  /*1ca20*/  BSYNC B2 ;  /* 0x0000000000027941 */ /* 0x000fea0003800000 */
.L_x_5837:
        /* <DEDUP_REMOVED lines=11> */
.L_x_5840:
[----:B------:R-:W-:Y:S05]  /*1cae0*/  BSYNC B2 ;  /* 0x0000000000027941 */ /* 0x000fea0003800000 */
.L_x_5839:
        /* <DEDUP_REMOVED lines=10> */
.L_x_5841:
        /* <DEDUP_REMOVED lines=16> */
.L_x_5842:
        /* <DEDUP_REMOVED lines=16> */
.L_x_5843:
        /* <DEDUP_REMOVED lines=16> */
.L_x_5844:
        /* <DEDUP_REMOVED lines=11> */
.L_x_5830:
[----:B------:R-:W-:Y:S05]  /*1cf40*/  BSYNC B1 ;  /* 0x0000000000017941 */ /* 0x000fea0003800000 */
.L_x_5829:
        /* <DEDUP_REMOVED lines=36> */
.L_x_5847:
        /* <DEDUP_REMOVED lines=9> */
.L_x_5993:
[----:B------:R-:W-:Y:S05]  /*1d220*/  BSYNC B2 ;  /* 0x0000000000027941 */ /* 0x000fea0003800000 */
.L_x_5848:
        /* <DEDUP_REMOVED lines=9> */
.L_x_5851:
[----:B------:R-:W-:Y:S05]  /*1d2c0*/  BSYNC B2 ;  /* 0x0000000000027941 */ /* 0x000fea0003800000 */
.L_x_5850:
        /* <DEDUP_REMOVED lines=14> */
.L_x_5852:
        /* <DEDUP_REMOVED lines=14> */
.L_x_5994:
[----:B------:R-:W-:Y:S05]  /*1d490*/  BSYNC B2 ;  /* 0x0000000000027941 */ /* 0x000fea0003800000 */
.L_x_5853:
        /* <DEDUP_REMOVED lines=11> */
.L_x_5856:
[----:B------:R-:W-:Y:S05]  /*1d550*/  BSYNC B2 ;  /* 0x0000000000027941 */ /* 0x000fea0003800000 */
.L_x_5855:
        /* <DEDUP_REMOVED lines=11> */
.L_x_5857:
        /* <DEDUP_REMOVED lines=16> */
.L_x_5858:
        /* <DEDUP_REMOVED lines=16> */
.L_x_5859:
        /* <DEDUP_REMOVED lines=16> */
.L_x_5860:
        /* <DEDUP_REMOVED lines=11> */
.L_x_5846:
[----:B------:R-:W-:Y:S05]  /*1d9c0*/  BSYNC B1 ;  /* 0x0000000000017941 */ /* 0x000fea0003800000 */
.L_x_5845:
[C---:B------:R-:W-:Y:S01]  /*1d9d0*/  ISETP.GT.AND P0, PT, R0.reuse, 0x1, PT ;  /* 0x000000010000780c */ /* 0x040fe20003f04270 */
[----:B------:R-:W-:-:S12]  /*1d9e0*/  VIADD R0, R0, 0xfffffffe ;  /* 0xfffffffe00007836 */ /* 0x000fd80000000000 */
[----:B------:R-:W-:Y:S05]  /*1d9f0*/  @P0 BRA `(.L_x_5861) ;  /* 0xffffffe800b80947 */ /* 0x000fea000383ffff */
.L_x_5810:
[----:B------:R-:W-:Y:S05]  /*1da00*/  BSYNC B0 ;  /* 0x0000000000007941 */ /* 0x000fea0003800000 */
.L_x_5809:
        /* <DEDUP_REMOVED lines=21> */
[----:B------:R-:W1:Y:S01]  /*1db60*/  POPC R7, R6 ;  /* 0x0000000600077309 */ /* 0x000e620000000000 */
[----:B--2---:R-:W1:Y:S02]  /*1db70*/  SHFL.IDX PT, R2, R3, R2, 0x1f ;  /* 0x00001f0203027589 */ /* 0x004e6400000e0000 */
[----:B-1----:R-:W-:-:S07]  /*1db80*/  IADD3 R16, R2, UR36, R7 ;  /* 0x0000002402107c10 */ /* 0x002fce000fffe007 */
.L_x_5863:
[----:B------:R-:W-:Y:S05]  /*1db90*/  BSYNC B0 ;  /* 0x0000000000007941 */ /* 0x000fea0003800000 */
.L_x_5862:
[----:B------:R-:W-:-:S05]  /*1dba0*/  SEL R0, R0, RZ, P0 ;  /* 0x000000ff00007207 */ /* 0x000fca0000000000 */
[----:B------:R2:W-:Y:S02]  /*1dbb0*/  STL [R1+0x8], R0 ;  /* 0x0000080001007387 */ /* 0x0005e40000100800 */
.L_x_5775:
[----:B------:R-:W-:Y:S05]  /*1dbc0*/  BSYNC B7 ;  /* 0x0000000000077941 */ /* 0x000fea0003800000 */
.L_x_5773:
        /* <DEDUP_REMOVED lines=13> */
.L_x_5864:
        /* <DEDUP_REMOVED lines=15> */
[----:B------:R-:W-:Y:S01]  /*1dd90*/  ISETP.GE.U32.AND P5, PT, R6, 0x10, PT ;  /* 0x000000100600780c */ /* 0x000fe20003fa6070 */
[----:B------:R-:W-:Y:S01]  /*1dda0*/  SHFL.IDX PT, R5, R16, 0x1, 0x1f ;  /* 0x00201f0010057f89 */ /* 0x000fe200000e0000 */
[----:B-1----:R-:W-:Y:S01]  /*1ddb0*/  IMAD.MOV.U32 R2, RZ, RZ, RZ ;  /* 0x000000ffff027224 */ /* 0x002fe200078e00ff */
[----:B--2---:R-:W-:-:S02]  /*1ddc0*/  @!P1 MOV R2, R3 ;  /* 0x0000000300029202 */ /* 0x004fc40000000f00 */
[----:B------:R-:W-:-:S03]  /*1ddd0*/  ISETP.NE.AND P1, PT, R6, RZ, PT ;  /* 0x000000ff0600720c */ /* 0x000fc60003f25270 */
        /* <DEDUP_REMOVED lines=16> */
.L_x_6004:
[----:B------:R-:W-:Y:S02]  /*1dee0*/  ULDC UR4, c[0x0][0xd38] ;  /* 0x00034e0000047ab9 */ /* 0x000fe40000000800 */
[----:B------:R-:W-:-:S04]  /*1def0*/  IMAD.U32 R4, RZ, RZ, UR4 ;  /* 0x00000004ff047e24 */ /* 0x000fc8000f8e00ff */
[----:B--2---:R-:W-:-:S04]  /*1df00*/  IMAD R16, R16, R4, RZ ;  /* 0x0000000410107224 */ /* 0x004fc800078e02ff */
[----:B------:R-:W-:-:S05]  /*1df10*/  IMAD.IADD R5, R5, 0x1, R16 ;  /* 0x0000000105057824 */ /* 0x000fca00078e0210 */
[----:B------:R-:W-:-:S13]  /*1df20*/  ISETP.GT.AND P6, PT, R5, R0, PT ;  /* 0x000000000500720c */ /* 0x000fda0003fc4270 */
[----:B------:R-:W-:Y:S05]  /*1df30*/  @P6 BRA `(.L_x_5867) ;  /* 0x00000000009c6947 */ /* 0x000fea0003800000 */
.L_x_5872:
[----:B------:R-:W2:Y:S01]  /*1df40*/  LDC R2, c[0x0][0xd3c] ;  /* 0x00034f00ff027b82 */ /* 0x000ea20000000800 */
[----:B------:R-:W-:-:S05]  /*1df50*/  VIADD R19, R19, 0x1f ;  /* 0x0000001f13137836 */ /* 0x000fca0000000000 */
[----:B--2---:R-:W-:-:S13]  /*1df60*/  ISETP.GE.AND P6, PT, R19, R2, PT ;  /* 0x000000021300720c */ /* 0x004fda0003fc6270 */
[----:B------:R-:W-:Y:S05]  /*1df70*/  @P6 BRA `(.L_x_5868) ;  /* 0x0000000400d06947 */ /* 0x000fea0003800000 */
[----:B-1----:R-:W1:Y:S01]  /*1df80*/  S2R R3, SR_TID.X ;  /* 0x0000000000037919 */ /* 0x002e620000002100 */
[----:B------:R-:W-:Y:S01]  /*1df90*/  BSSY B0, `(.L_x_5869) ;  /* 0x0000009000007945 */ /* 0x000fe20003800000 */
[----:B-1----:R-:W-:-:S05]  /*1dfa0*/  LOP3.LUT R3, R3, 0x1f, RZ, 0xc0, !PT ;  /* 0x0000001f03037812 */ /* 0x002fca00078ec0ff */
[----:B------:R-:W-:-:S05]  /*1dfb0*/  IMAD.IADD R4, R19, 0x1, R3 ;  /* 0x0000000113047824 */ /* 0x000fca00078e0203 */
[----:B------:R-:W-:Y:S01]  /*1dfc0*/  ISETP.GE.OR P6, PT, R4, R2, !P0 ;  /* 0x000000020400720c */ /* 0x000fe200047c6670 */
[----:B------:R-:W-:-:S12]  /*1dfd0*/  IMAD.MOV.U32 R2, RZ, RZ, RZ ;  /* 0x000000ffff027224 */ /* 0x000fd800078e00ff */
[----:B------:R-:W-:Y:S05]  /*1dfe0*/  @P6 BRA `(.L_x_5870) ;  /* 0x00000000000c6947 */ /* 0x000fea0003800000 */
[----:B------:R-:W1:Y:S02]  /*1dff0*/  LDC.64 R2, c[0x0][0xd80] ;  /* 0x00036000ff027b82 */ /* 0x000e640000000a00 */
[----:B-1----:R-:W-:-:S06]  /*1e000*/  IMAD.WIDE R2, R4, 0x4, R2 ;  /* 0x0000000404027825 */ /* 0x002fcc00078e0202 */
[----:B------:R1:W5:Y:S02]  /*1e010*/  LDG.E R2, desc[UR40][R2.64] ;  /* 0x0000002802027981 */ /* 0x000364000c1e1900 */
.L_x_5870:
[----:B------:R-:W-:Y:S05]  /*1e020*/  BSYNC B0 ;  /* 0x0000000000007941 */ /* 0x000fea0003800000 */
.L_x_5869:
[----:B------:R-:W-:-:S03]  /*1e030*/  UMOV UR4, 0xffffffff ;  /* 0xffffffff00047882 */ /* 0x000fc60000000000 */
[----:B------:R-:W-:Y:S05]  /*1e040*/  BRA.DIV UR4, `(.L_x_5871) ;  /* 0x0000004204b87947 */ /* 0x000fea000b800000 */
[----:B-1---5:R-:W1:Y:S02]  /*1e050*/  SHFL.UP PT, R3, R2, 0x1, RZ ;  /* 0x0420000002037989 */ /* 0x022e6400000e00ff */
[----:B-1----:R-:W-:-:S05]  /*1e060*/  SEL R3, R3, RZ, P1 ;  /* 0x000000ff03037207 */ /* 0x002fca0000800000 */
[----:B------:R-:W-:-:S05]  /*1e070*/  IMAD.IADD R3, R2, 0x1, R3 ;  /* 0x0000000102037824 */ /* 0x000fca00078e0203 */
[----:B------:R-:W1:Y:S02]  /*1e080*/  SHFL.UP PT, R4, R3, 0x2, RZ ;  /* 0x0440000003047989 */ /* 0x000e6400000e00ff */
[----:B-1----:R-:W-:-:S05]  /*1e090*/  SEL R4, R4, RZ, P2 ;  /* 0x000000ff04047207 */ /* 0x002fca0001000000 */
[----:B------:R-:W-:-:S05]  /*1e0a0*/  IMAD.IADD R3, R3, 0x1, R4 ;  /* 0x0000000103037824 */ /* 0x000fca00078e0204 */
[----:B------:R-:W1:Y:S02]  /*1e0b0*/  SHFL.UP PT, R4, R3, 0x4, RZ ;  /* 0x0480000003047989 */ /* 0x000e6400000e00ff */
[----:B-1----:R-:W-:-:S04]  /*1e0c0*/  SEL R4, R4, RZ, P3 ;  /* 0x000000ff04047207 */ /* 0x002fc80001800000 */
[----:B------:R-:W-:-:S05]  /*1e0d0*/  IADD3 R3, R3, R4, RZ ;  /* 0x0000000403037210 */ /* 0x000fca0007ffe0ff */
[----:B------:R-:W1:Y:S02]  /*1e0e0*/  SHFL.UP PT, R4, R3, 0x8, RZ ;  /* 0x0500000003047989 */ /* 0x000e6400000e00ff */
[----:B-1----:R-:W-:-:S05]  /*1e0f0*/  SEL R4, R4, RZ, P4 ;  /* 0x000000ff04047207 */ /* 0x002fca0002000000 */
[----:B------:R-:W-:-:S05]  /*1e100*/  IMAD.IADD R3, R3, 0x1, R4 ;  /* 0x0000000103037824 */ /* 0x000fca00078e0204 */
[----:B------:R-:W1:Y:S02]  /*1e110*/  SHFL.UP PT, R4, R3, 0x10, RZ ;  /* 0x0600000003047989 */ /* 0x000e6400000e00ff */
[----:B-1----:R-:W-:-:S05]  /*1e120*/  SEL R4, R4, RZ, P5 ;  /* 0x000000ff04047207 */ /* 0x002fca0002800000 */
[----:B------:R-:W-:-:S05]  /*1e130*/  IMAD.IADD R3, R3, 0x1, R4 ;  /* 0x0000000103037824 */ /* 0x000fca00078e0204 */
[----:B------:R1:W2:Y:S02]  /*1e140*/  SHFL.IDX PT, R16, R3, 0x1f, 0x1f ;  /* 0x03e01f0003107f89 */ /* 0x0002a400000e0000 */
.L_x_6012:
[----:B------:R-:W-:Y:S02]  /*1e150*/  ULDC UR4, c[0x0][0xd38] ;  /* 0x00034e0000047ab9 */ /* 0x000fe40000000800 */
[----:B------:R-:W-:-:S04]  /*1e160*/  IMAD.U32 R4, RZ, RZ, UR4 ;  /* 0x00000004ff047e24 */ /* 0x000fc8000f8e00ff */
[----:B--2---:R-:W-:-:S04]  /*1e170*/  IMAD R16, R16, R4, RZ ;  /* 0x0000000410107224 */ /* 0x004fc800078e02ff */
[----:B------:R-:W-:-:S05]  /*1e180*/  IMAD.IADD R5, R16, 0x1, R5 ;  /* 0x0000000110057824 */ /* 0x000fca00078e0205 */
[----:B------:R-:W-:-:S13]  /*1e190*/  ISETP.GT.AND P6, PT, R5, R0, PT ;  /* 0x000000000500720c */ /* 0x000fda0003fc4270 */
[----:B------:R-:W-:Y:S05]  /*1e1a0*/  @!P6 BRA `(.L_x_5872) ;  /* 0xfffffffc0064e947 */ /* 0x000fea000383ffff */
.L_x_5867:
        /* <DEDUP_REMOVED lines=8> */
.L_x_6016:
[----:B------:R-:W-:Y:S01]  /*1e230*/  ISETP.NE.AND P0, PT, R5, RZ, PT ;  /* 0x000000ff0500720c */ /* 0x000fe20003f05270 */
[----:B--2---:R-:W-:-:S12]  /*1e240*/  IMAD.MOV.U32 R2, RZ, RZ, RZ ;  /* 0x000000ffff027224 */ /* 0x004fd800078e00ff */
[----:B------:R-:W-:Y:S05]  /*1e250*/  @!P0 BRA `(.L_x_5874) ;  /* 0x0000000000108947 */ /* 0x000fea0003800000 */
[----:B------:R-:W-:Y:S01]  /*1e260*/  UMOV UR4, 0xffffffff ;  /* 0xffffffff00047882 */ /* 0x000fe20000000000 */
[----:B------:R-:W-:Y:S02]  /*1e270*/  VIADD R12, R6, 0xffffffff ;  /* 0xffffffff060c7836 */ /* 0x000fe40000000000 */
[----:B------:R-:W-:Y:S05]  /*1e280*/  BRA.DIV UR4, `(.L_x_5875) ;  /* 0x0000004604487947 */ /* 0x000fea000b800000 */
[----:B------:R2:W0:Y:S02]  /*1e290*/  SHFL.IDX PT, R2, R3, R12, 0x1f ;  /* 0x00001f0c03027589 */ /* 0x00042400000e0000 */
.L_x_5874:
[----:B0----5:R-:W0:Y:S01]  /*1e2a0*/  LDC.64 R8, c[0x0][0xd90] ;  /* 0x00036400ff087b82 */ /* 0x021e220000000a00 */
[----:B------:R-:W-:-:S04]  /*1e2b0*/  IMAD.IADD R19, R6, 0x1, R19 ;  /* 0x0000000106137824 */ /* 0x000fc800078e0213 */
[----:B0-----:R-:W-:-:S06]  /*1e2c0*/  IMAD.WIDE R6, R19, 0x4, R8 ;  /* 0x0000000413067825 */ /* 0x001fcc00078e0208 */
[----:B------:R-:W3:Y:S01]  /*1e2d0*/  LDG.E R6, desc[UR40][R6.64] ;  /* 0x0000002806067981 */ /* 0x000ee2000c1e1900 */
[----:B------:R-:W-:-:S04]  /*1e2e0*/  IMAD R16, R2, R4, R16 ;  /* 0x0000000402107224 */ /* 0x000fc800078e0210 */
[----:B------:R-:W-:Y:S02]  /*1e2f0*/  IMAD.IADD R0, R0, 0x1, -R16 ;  /* 0x0000000100007824 */ /* 0x000fe400078e0a10 */
[----:B---3--:R-:W-:-:S05]  /*1e300*/  IMAD R5, R17, R6, RZ ;  /* 0x0000000611057224 */ /* 0x008fca00078e02ff */
[----:B------:R-:W-:-:S04]  /*1e310*/  IABS R7, R5 ;  /* 0x0000000500077213 */ /* 0x000fc80000000000 */
[----:B-12---:R-:W0:Y:S08]  /*1e320*/  I2F.RP R3, R7 ;  /* 0x0000000700037306 */ /* 0x006e300000209400 */
        /* <DEDUP_REMOVED lines=9> */
[----:B------:R-:W-:Y:S01]  /*1e3c0*/  IMAD.HI.U32 R2, R2, R3, RZ ;  /* 0x0000000302027227 */ /* 0x000fe200078e00ff */
[----:B------:R-:W-:-:S05]  /*1e3d0*/  IADD3 R8, RZ, -R8, RZ ;  /* 0x80000008ff087210 */ /* 0x000fca0007ffe0ff */
        /* <DEDUP_REMOVED lines=38> */
[----:B------:R-:W-:-:S06]  /*1e640*/  @P0 IADD3 R2, R2, 0x1, RZ ;  /* 0x0000000102020810 */ /* 0x000fcc0007ffe0ff */
[----:B------:R-:W-:Y:S01]  /*1e650*/  @!P2 IMAD.MOV R2, RZ, RZ, -R2 ;  /* 0x000000ffff02a224 */ /* 0x000fe200078e0a02 */
[----:B------:R-:W-:Y:S01]  /*1e660*/  @!P1 LOP3.LUT R2, RZ, R4, RZ, 0x33, !PT ;  /* 0x00000004ff029212 */ /* 0x000fe200078e33ff */
[----:B------:R-:W-:-:S04]  /*1e670*/  IMAD.MOV R4, RZ, RZ, -R4 ;  /* 0x000000ffff047224 */ /* 0x000fc800078e0a04 */
[----:B------:R-:W-:Y:S01]  /*1e680*/  IMAD R18, R2, R4, R0 ;  /* 0x0000000402127224 */ /* 0x000fe200078e0200 */
[----:B------:R-:W-:-:S05]  /*1e690*/  LOP3.LUT R2, RZ, R2, RZ, 0x33, !PT ;  /* 0x00000002ff027212 */ /* 0x000fca00078e33ff */
[----:B------:R-:W-:Y:S01]  /*1e6a0*/  IMAD.IADD R17, R17, 0x1, R2 ;  /* 0x0000000111117824 */ /* 0x000fe200078e0202 */
[----:B------:R-:W-:Y:S06]  /*1e6b0*/  BRA `(.L_x_5876) ;  /* 0x00000000001c7947 */ /* 0x000fec0003800000 */
.L_x_5868:
[----:B------:R-:W-:Y:S01]  /*1e6c0*/  UMOV UR4, URZ ;  /* 0x0000003f00047c82 */ /* 0x000fe20008000000 */
[----:B------:R-:W-:Y:S01]  /*1e6d0*/  UMOV UR5, URZ ;  /* 0x0000003f00057c82 */ /* 0x000fe20008000000 */
[----:B------:R-:W-:Y:S01]  /*1e6e0*/  ULDC UR6, c[0x0][0xd3c] ;  /* 0x00034f0000067ab9 */ /* 0x000fe20000000800 */
[----:B------:R-:W-:Y:S02]  /*1e6f0*/  IMAD.MOV.U32 R16, RZ, RZ, R0 ;  /* 0x000000ffff107224 */ /* 0x000fe400078e0000 */
[----:B------:R-:W-:Y:S02]  /*1e700*/  IMAD.U32 R17, RZ, RZ, UR4 ;  /* 0x00000004ff117e24 */ /* 0x000fe4000f8e00ff */
[----:B------:R-:W-:Y:S02]  /*1e710*/  IMAD.U32 R18, RZ, RZ, UR5 ;  /* 0x00000005ff127e24 */ /* 0x000fe4000f8e00ff */
[----:B------:R-:W-:-:S07]  /*1e720*/  IMAD.U32 R19, RZ, RZ, UR6 ;  /* 0x00000006ff137e24 */ /* 0x000fce000f8e00ff */
.L_x_5876:
[----:B-1----:R1:W2:Y:S01]  /*1e730*/  LDL R3, [R1+0x4] ;  /* 0x0000040001037983 */ /* 0x0022a20000100800 */
        /* <DEDUP_REMOVED lines=11> */
.L_x_5865:
[----:B------:R-:W-:Y:S02]  /*1e7f0*/  ULDC UR4, c[0x0][0xd3c] ;  /* 0x00034f0000047ab9 */ /* 0x000fe40000000800 */
[----:B---3--:R-:W-:-:S13]  /*1e800*/  ISETP.GE.AND P0, PT, R19, UR4, PT ;  /* 0x0000000413007c0c */ /* 0x008fda000bf06270 */
[----:B------:R-:W-:Y:S05]  /*1e810*/  @!P0 BRA `(.L_x_5877) ;  /* 0xffffff8800348947 */ /* 0x000fea000383ffff */
[----:B------:R-:W-:Y:S05]  /*1e820*/  BSYNC B8 ;  /* 0x0000000000087941 */ /* 0x000fea0003800000 */
.L_x_5731:
        /* <DEDUP_REMOVED lines=12> */
.L_x_6019:
[----:B------:R-:W-:Y:S05]  /*1e8f0*/  BSYNC B0 ;  /* 0x0000000000007941 */ /* 0x000fea0003800000 */
.L_x_5878:
[----:B------:R-:W-:-:S03]  /*1e900*/  UMOV UR4, 0xffffffff ;  /* 0xffffffff00047882 */ /* 0x000fc60000000000 */
[----:B------:R-:W-:Y:S05]  /*1e910*/  BRA.DIV UR4, `(.L_x_5880) ;  /* 0x0000003e04e07947 */ /* 0x000fea000b800000 */
[----:B------:R-:W1:Y:S02]  /*1e920*/  S2R R2, SR_TID.X ;  /* 0x0000000000027919 */ /* 0x000e640000002100 */
[----:B-1----:R-:W-:-:S04]  /*1e930*/  SHF.R.U32.HI R2, RZ, 0x5, R2 ;  /* 0x00000005ff027819 */ /* 0x002fc80000011602 */
[----:B------:R-:W-:-:S05]  /*1e940*/  LOP3.LUT R2, R2, 0x3, RZ, 0xc0, !PT ;  /* 0x0000000302027812 */ /* 0x000fca00078ec0ff */
[----:B------:R1:W2:Y:S02]  /*1e950*/  SHFL.IDX PT, R14, R2, RZ, 0x1f ;  /* 0x00001fff020e7589 */ /* 0x0002a400000e0000 */
.L_x_6022:
[----:B--2---:R-:W-:-:S13]  /*1e960*/  ISETP.NE.AND P0, PT, R14, RZ, PT ;  /* 0x000000ff0e00720c */ /* 0x004fda0003f05270 */
[----:B------:R-:W-:Y:S05]  /*1e970*/  @P0 BRA `(.L_x_5572) ;  /* 0x0000000000940947 */ /* 0x000fea0003800000 */
[----:B------:R-:W-:-:S03]  /*1e980*/  UMOV UR4, 0xffffffff ;  /* 0xffffffff00047882 */ /* 0x000fc60000000000 */
[----:B------:R-:W-:Y:S05]  /*1e990*/  BRA.DIV UR4, `(.L_x_5881) ;  /* 0x0000003e04f47947 */ /* 0x000fea000b800000 */
[----:B------:R-:W-:-:S13]  /*1e9a0*/  ELECT P6, URZ, PT ;  /* 0x00000000003f782f */ /* 0x000fda00038c0000 */
.L_x_6025:
[----:B------:R-:W-:Y:S05]  /*1e9b0*/  @!P6 BRA `(.L_x_5572) ;  /* 0x000000000084e947 */ /* 0x000fea0003800000 */
[----:B-1----:R-:W2:Y:S02]  /*1e9c0*/  LDL.LU R2, [R1+0x8c] ;  /* 0x00008c0001027983 */ /* 0x002ea40000300800 */
[----:B--2---:R-:W-:-:S04]  /*1e9d0*/  LOP3.LUT R2, R2, 0x2, RZ, 0xfc, !PT ;  /* 0x0000000202027812 */ /* 0x004fc800078efcff */
[----:B------:R-:W-:-:S13]  /*1e9e0*/  ISETP.NE.AND P2, PT, R2, 0x3, PT ;  /* 0x000000030200780c */ /* 0x000fda0003f45270 */
[----:B------:R-:W-:Y:S05]  /*1e9f0*/  @!P2 BRA `(.L_x_5882) ;  /* 0x000000000004a947 */ /* 0x000fea0003800000 */
[----:B------:R-:W-:Y:S01]  /*1ea00*/  BPT.TRAP 0x1 ;  /* 0x000000040000795c */ /* 0x000fe20000300000 */
.L_x_5882:
[----:B0-----:R-:W2:Y:S04]  /*1ea10*/  LDL R3, [R1+0x8] ;  /* 0x0000080001037983 */ /* 0x001ea80000100800 */
[----:B------:R-:W3:Y:S01]  /*1ea20*/  LDL.LU R7, [R1+0x18] ;  /* 0x0000180001077983 */ /* 0x000ee20000300800 */
[----:B------:R-:W-:-:S04]  /*1ea30*/  VIADD R2, R0, 0x32440 ;  /* 0x0003244000027836 */ /* 0x000fc80000000000 */
[C---:B--2---:R-:W-:Y:S01]  /*1ea40*/  IMAD R6, R3.reuse, 0x8, R2 ;  /* 0x0000000803067824 */ /* 0x044fe200078e0202 */
[----:B------:R-:W-:Y:S02]  /*1ea50*/  IADD3 R3, R3, 0x1, RZ ;  /* 0x0000000103037810 */ /* 0x000fe40007ffe0ff */
[----:B---3--:R-:W-:Y:S02]  /*1ea60*/  SHF.L.U32 R5, R7, 0x1f, RZ ;  /* 0x0000001f07057819 */ /* 0x008fe400000006ff */
[C---:B------:R-:W-:Y:S02]  /*1ea70*/  ISETP.NE.AND P1, PT, R3.reuse, 0x2, PT ;  /* 0x000000020300780c */ /* 0x040fe40003f25270 */
[----:B------:R-:W0:Y:S02]  /*1ea80*/  SYNCS.PHASECHK.TRANS64.TRYWAIT P0, [R6+URZ], R5 ;  /* 0x00000005060075a7 */ /* 0x000e24000800017f */
[----:B------:R-:W-:Y:S02]  /*1ea90*/  SEL R4, RZ, 0x1, P1 ;  /* 0x00000001ff047807 */ /* 0x000fe40000800000 */
[----:B------:R-:W-:-:S02]  /*1eaa0*/  SEL R3, R3, RZ, P1 ;  /* 0x000000ff03037207 */ /* 0x000fc40000800000 */
[----:B------:R-:W-:-:S03]  /*1eab0*/  LOP3.LUT R4, R7, R4, RZ, 0x3c, !PT ;  /* 0x0000000407047212 */ /* 0x000fc600078e3cff */
[----:B------:R-:W-:Y:S01]  /*1eac0*/  IMAD R7, R3, 0x8, R2 ;  /* 0x0000000803077824 */ /* 0x000fe200078e0202 */
[----:B------:R-:W-:Y:S01]  /*1ead0*/  SHF.L.U32 R2, R4, 0x1f, RZ ;  /* 0x0000001f04027819 */ /* 0x000fe200000006ff */
[----:B0-----:R-:W-:Y:S06]  /*1eae0*/  @!P0 BRA `(.L_x_5883) ;  /* 0x0000003c00c08947 */ /* 0x001fec0003800000 */
.L_x_6026:
[----:B------:R-:W1:Y:S02]  /*1eaf0*/  SYNCS.PHASECHK.TRANS64.TRYWAIT P0, [R7+URZ], R2 ;  /* 0x00000002070075a7 */ /* 0x000e64000800017f */
[----:B-1----:R-:W-:Y:S05]  /*1eb00*/  @!P0 BRA `(.L_x_5884) ;  /* 0x0000003c00cc8947 */ /* 0x002fea0003800000 */
.L_x_6027:
[----:B------:R-:W-:Y:S05]  /*1eb10*/  @!P2 BRA `(.L_x_5885) ;  /* 0x000000000004a947 */ /* 0x000fea0003800000 */
[----:B------:R-:W-:Y:S01]  /*1eb20*/  BPT.TRAP 0x1 ;  /* 0x000000040000795c */ /* 0x000fe20000300000 */
.L_x_5885:
[----:B------:R-:W2:Y:S01]  /*1eb30*/  LDL.LU R4, [R1+0x8] ;  /* 0x0000080001047983 */ /* 0x000ea20000300800 */
[----:B------:R-:W-:-:S04]  /*1eb40*/  VIADD R0, R0, 0x32460 ;  /* 0x0003246000007836 */ /* 0x000fc80000000000 */
[----:B--2---:R-:W-:-:S04]  /*1eb50*/  IMAD R4, R4, 0x8, R0 ;  /* 0x0000000804047824 */ /* 0x004fc800078e0200 */
[----:B------:R-:W2:Y:S02]  /*1eb60*/  SYNCS.PHASECHK.TRANS64.TRYWAIT P0, [R4+URZ], R5 ;  /* 0x00000005040075a7 */ /* 0x000ea4000800017f */
[----:B--2---:R-:W-:Y:S05]  /*1eb70*/  @!P0 BRA `(.L_x_5886) ;  /* 0x0000003c00c48947 */ /* 0x004fea0003800000 */
.L_x_6028:
[----:B------:R-:W-:-:S07]  /*1eb80*/  IMAD R3, R3, 0x8, R0 ;  /* 0x0000000803037824 */ /* 0x000fce00078e0200 */
.L_x_5887:
[----:B---3--:R3:W0:Y:S02]  /*1eb90*/  SYNCS.PHASECHK.TRANS64.TRYWAIT P0, [R3+URZ], R2 ;  /* 0x00000002030075a7 */ /* 0x008624000800017f */
[----:B0-----:R-:W-:Y:S05]  /*1eba0*/  @!P0 NANOSLEEP.SYNCS 0x989680 ;  /* 0x009896800000895d */ /* 0x001fea0003900000 */
[----:B------:R-:W0:Y:S02]  /*1ebb0*/  @!P0 SYNCS.PHASECHK.TRANS64 P0, [R3+URZ], R2 ;  /* 0x00000002030085a7 */ /* 0x000e24000800007f */
[----:B0-----:R-:W-:Y:S05]  /*1ebc0*/  @!P0 BRA `(.L_x_5887) ;  /* 0xfffffffc00f08947 */ /* 0x001fea000383ffff */
.L_x_5572:
[----:B------:R-:W-:Y:S05]  /*1ebd0*/  BSYNC B9 ;  /* 0x0000000000097941 */ /* 0x000fea0003800000 */
.L_x_5569:
[----:B------:R-:W-:Y:S05]  /*1ebe0*/  EXIT ;  /* 0x000000000000794d */ /* 0x000fea0003800000 */
.L_x_5590:
[----:B0-----:R0:W1:Y:S02]  /*1ebf0*/  SYNCS.PHASECHK.TRANS64.TRYWAIT P6, [R96+URZ+0x32490], R107 ;  /* 0x0324906b600075a7 */ /* 0x00106400080c017f */
[----:B-1----:R-:W-:Y:S05]  /*1ec00*/  @!P6 NANOSLEEP.SYNCS 0x989680 ;  /* 0x009896800000e95d */ /* 0x002fea0003900000 */
[----:B------:R-:W1:Y:S02]  /*1ec10*/  @!P6 SYNCS.PHASECHK.TRANS64 P6, [R96+URZ+0x32490], R107 ;  /* 0x0324906b6000e5a7 */ /* 0x000e6400080c007f */
[----:B-1----:R-:W-:Y:S05]  /*1ec20*/  @!P6 BRA `(.L_x_5590) ;  /* 0xfffffffc00f0e947 */ /* 0x002fea000383ffff */
[----:B------:R-:W-:Y:S05]  /*1ec30*/  BRA `(.L_x_5888) ;  /* 0xfffffe4000a47947 */ /* 0x000fea000383ffff */
.L_x_5608:
[----:B0-----:R0:W1:Y:S02]  /*1ec40*/  SYNCS.PHASECHK.TRANS64.TRYWAIT P5, [R96+URZ+0x32490], R107 ;  /* 0x0324906b600075a7 */ /* 0x00106400080a017f */
[----:B-1----:R-:W-:Y:S05]  /*1ec50*/  @!P5 NANOSLEEP.SYNCS 0x989680 ;  /* 0x009896800000d95d */ /* 0x002fea0003900000 */
[----:B------:R-:W1:Y:S02]  /*1ec60*/  @!P5 SYNCS.PHASECHK.TRANS64 P5, [R96+URZ+0x32490], R107 ;  /* 0x0324906b6000d5a7 */ /* 0x000e6400080a007f */
[----:B-1----:R-:W-:Y:S05]  /*1ec70*/  @!P5 BRA `(.L_x_5608) ;  /* 0xfffffffc00f0d947 */ /* 0x002fea000383ffff */
[----:B------:R-:W-:Y:S05]  /*1ec80*/  BRA `(.L_x_5889) ;  /* 0xfffffe5000f07947 */ /* 0x000fea000383ffff */
.L_x_5617:
[----:B0-----:R0:W1:Y:S02]  /*1ec90*/  SYNCS.PHASECHK.TRANS64.TRYWAIT P4, [R96+URZ+0x32490], R107 ;  /* 0x0324906b600075a7 */ /* 0x001064000808017f */
[----:B-1----:R-:W-:Y:S05]  /*1eca0*/  @!P4 NANOSLEEP.SYNCS 0x989680 ;  /* 0x009896800000c95d */ /* 0x002fea0003900000 */
[----:B------:R-:W1:Y:S02]  /*1ecb0*/  @!P4 SYNCS.PHASECHK.TRANS64 P4, [R96+URZ+0x32490], R107 ;  /* 0x0324906b6000c5a7 */ /* 0x000e64000808007f */
[----:B-1----:R-:W-:Y:S05]  /*1ecc0*/  @!P4 BRA `(.L_x_5617) ;  /* 0xfffffffc00f0c947 */ /* 0x002fea000383ffff */
[----:B------:R-:W-:Y:S05]  /*1ecd0*/  BRA `(.L_x_5890) ;  /* 0xfffffe64001c7947 */ /* 0x000fea000383ffff */
.L_x_5623:
[----:B-1----:R1:W2:Y:S02]  /*1ece0*/  SYNCS.PHASECHK.TRANS64.TRYWAIT P3, [R96+URZ+0x324b0], R107 ;  /* 0x0324b06b600075a7 */ /* 0x0022a4000806017f */
[----:B--2---:R-:W-:Y:S05]  /*1ecf0*/  @!P3 NANOSLEEP.SYNCS 0x989680 ;  /* 0x009896800000b95d */ /* 0x004fea0003900000 */
[----:B------:R-:W2:Y:S02]  /*1ed00*/  @!P3 SYNCS.PHASECHK.TRANS64 P3, [R96+URZ+0x324b0], R107 ;  /* 0x0324b06b6000b5a7 */ /* 0x000ea4000806007f */
[----:B--2---:R-:W-:Y:S05]  /*1ed10*/  @!P3 BRA `(.L_x_5623) ;  /* 0xfffffffc00f0b947 */ /* 0x004fea000383ffff */
[----:B------:R-:W-:Y:S05]  /*1ed20*/  BRA `(.L_x_5891) ;  /* 0xfffffe6400b07947 */ /* 0x000fea000383ffff */
.L_x_5631:
        /* <DEDUP_REMOVED lines=13> */
.L_x_5893:
[----:B------:R-:W-:Y:S05]  /*1ee00*/  BSYNC B0 ;  /* 0x0000000000007941 */ /* 0x000fea0003800000 */
.L_x_5892:
[----:B------:R-:W-:Y:S05]  /*1ee10*/  BRA `(.L_x_5894) ;  /* 0xfffffe7000887947 */ /* 0x000fea000383ffff */
.L_x_5643:
        /* <DEDUP_REMOVED lines=8> */
.L_x_5896:
[----:B------:R-:W-:Y:S05]  /*1eea0*/  BSYNC B1 ;  /* 0x0000000000017941 */ /* 0x000fea0003800000 */
.L_x_5895:
        /* <DEDUP_REMOVED lines=8> */
.L_x_5897:
[----:B------:R-:W-:Y:S02]  /*1ef30*/  IMAD.MOV.U32 R13, RZ, RZ, R8 ;  /* 0x000000ffff0d7224 */ /* 0x000fe400078e0008 */
[----:B------:R-:W-:-:S07]  /*1ef40*/  IMAD.MOV.U32 R0, RZ, RZ, R14 ;  /* 0x000000ffff007224 */ /* 0x000fce00078e000e */
[----:B------:R-:W-:Y:S05]  /*1ef50*/  WARPSYNC.COLLECTIVE R15, `(.L_x_5898) ;  /* 0x000000000f087348 */ /* 0x000fea0003c00000 */
[----:B------:R0:W1:Y:S02]  /*1ef60*/  SHFL.IDX P6, R14, R13, R12, R11 ;  /* 0x0000000c0d0e7389 */ /* 0x00006400000c000b */
[----:B01----:R-:W-:Y:S01]  /*1ef70*/  ENDCOLLECTIVE ;  /* 0x000000000000791b */ /* 0x003fe20003800000 */
.L_x_5898:
[----:B------:R-:W-:Y:S02]  /*1ef80*/  IMAD.MOV.U32 R13, RZ, RZ, R7 ;  /* 0x000000ffff0d7224 */ /* 0x000fe400078e0007 */
[----:B------:R-:W-:-:S07]  /*1ef90*/  IMAD.MOV.U32 R5, RZ, RZ, R14 ;  /* 0x000000ffff057224 */ /* 0x000fce00078e000e */
[----:B------:R-:W-:Y:S05]  /*1efa0*/  WARPSYNC.COLLECTIVE R15, `(.L_x_5899) ;  /* 0x000000000f087348 */ /* 0x000fea0003c00000 */
[----:B------:R0:W1:Y:S02]  /*1efb0*/  SHFL.IDX P6, R14, R13, R12, R11 ;  /* 0x0000000c0d0e7389 */ /* 0x00006400000c000b */
[----:B01----:R-:W-:Y:S01]  /*1efc0*/  ENDCOLLECTIVE ;  /* 0x000000000000791b */ /* 0x003fe20003800000 */
.L_x_5899:
[----:B------:R-:W-:Y:S05]  /*1efd0*/  BRA `(.L_x_5900) ;  /* 0xfffffe7800187947 */ /* 0x000fea000383ffff */
.L_x_5646:
[----:B------:R-:W-:Y:S01]  /*1efe0*/  BSSY B1, `(.L_x_5901) ;  /* 0x0000008000017945 */ /* 0x000fe20003800000 */
[----:B------:R-:W-:Y:S01]  /*1eff0*/  IMAD.MOV.U32 R13, RZ, RZ, R6 ;  /* 0x000000ffff0d7224 */ /* 0x000fe200078e0006 */
[----:B------:R-:W-:Y:S01]  /*1f000*/  MOV R15, 0xffffffff ;  /* 0xffffffff000f7802 */ /* 0x000fe20000000f00 */
[----:B------:R-:W-:Y:S02]  /*1f010*/  IMAD.MOV.U32 R12, RZ, RZ, 0x1 ;  /* 0x00000001ff0c7424 */ /* 0x000fe400078e00ff */
[----:B------:R-:W-:-:S07]  /*1f020*/  IMAD.MOV.U32 R11, RZ, RZ, 0x1c1f ;  /* 0x00001c1fff0b7424 */ /* 0x000fce00078e00ff */
[----:B0---4-:R-:W-:Y:S05]  /*1f030*/  WARPSYNC.COLLECTIVE R15, `(.L_x_5902) ;  /* 0x000000000f087348 */ /* 0x011fea0003c00000 */
[----:B----4-:R1:W2:Y:S02]  /*1f040*/  SHFL.IDX P6, R14, R13, R12, R11 ;  /* 0x0000000c0d0e7389 */ /* 0x0102a400000c000b */
[----:B012---:R-:W-:Y:S01]  /*1f050*/  ENDCOLLECTIVE ;  /* 0x000000000000791b */ /* 0x007fe20003800000 */
.L_x_5902:
[----:B------:R-:W-:Y:S05]  /*1f060*/  BSYNC B1 ;  /* 0x0000000000017941 */ /* 0x000fea0003800000 */
.L_x_5901:
        /* <DEDUP_REMOVED lines=8> */
.L_x_5903:
[----:B------:R-:W-:Y:S02]  /*1f0f0*/  IMAD.MOV.U32 R13, RZ, RZ, R8 ;  /* 0x000000ffff0d7224 */ /* 0x000fe400078e0008 */
[----:B------:R-:W-:-:S07]  /*1f100*/  IMAD.MOV.U32 R0, RZ, RZ, R14 ;  /* 0x000000ffff007224 */ /* 0x000fce00078e000e */
[----:B------:R-:W-:Y:S05]  /*1f110*/  WARPSYNC.COLLECTIVE R15, `(.L_x_5904) ;  /* 0x000000000f087348 */ /* 0x000fea0003c00000 */
[----:B------:R0:W1:Y:S02]  /*1f120*/  SHFL.IDX P6, R14, R13, R12, R11 ;  /* 0x0000000c0d0e7389 */ /* 0x00006400000c000b */
[----:B01----:R-:W-:Y:S01]  /*1f130*/  ENDCOLLECTIVE ;  /* 0x000000000000791b */ /* 0x003fe20003800000 */
.L_x_5904:
[----:B------:R-:W-:Y:S02]  /*1f140*/  IMAD.MOV.U32 R13, RZ, RZ, R7 ;  /* 0x000000ffff0d7224 */ /* 0x000fe400078e0007 */
[----:B------:R-:W-:-:S07]  /*1f150*/  IMAD.MOV.U32 R5, RZ, RZ, R14 ;  /* 0x000000ffff057224 */ /* 0x000fce00078e000e */
[----:B------:R-:W-:Y:S05]  /*1f160*/  WARPSYNC.COLLECTIVE R15, `(.L_x_5905) ;  /* 0x000000000f087348 */ /* 0x000fea0003c00000 */
[----:B------:R0:W1:Y:S02]  /*1f170*/  SHFL.IDX P6, R14, R13, R12, R11 ;  /* 0x0000000c0d0e7389 */ /* 0x00006400000c000b */
[----:B01----:R-:W-:Y:S01]  /*1f180*/  ENDCOLLECTIVE ;  /* 0x000000000000791b */ /* 0x003fe20003800000 */
.L_x_5905:
[----:B------:R-:W-:Y:S05]  /*1f190*/  BRA `(.L_x_5906) ;  /* 0xfffffe7800807947 */ /* 0x000fea000383ffff */
.L_x_5650:
[----:B0-----:R0:W1:Y:S02]  /*1f1a0*/  SYNCS.PHASECHK.TRANS64.TRYWAIT P0, [R19+URZ+0x32400], R34 ;  /* 0x03240022130075a7 */ /* 0x001064000800017f */
[----:B-1----:R-:W-:Y:S05]  /*1f1b0*/  @!P0 NANOSLEEP.SYNCS 0x989680 ;  /* 0x009896800000895d */ /* 0x002fea0003900000 */
[----:B------:R-:W1:Y:S02]  /*1f1c0*/  @!P0 SYNCS.PHASECHK.TRANS64 P0, [R19+URZ+0x32400], R34 ;  /* 0x03240022130085a7 */ /* 0x000e64000800007f */
[----:B-1----:R-:W-:Y:S05]  /*1f1d0*/  @!P0 BRA `(.L_x_5650) ;  /* 0xfffffffc00f08947 */ /* 0x002fea000383ffff */
[----:B------:R-:W-:Y:S05]  /*1f1e0*/  BRA `(.L_x_5907) ;  /* 0xfffffe7c00887947 */ /* 0x000fea000383ffff */
.L_x_5658:
[----:B------:R-:W0:Y:S01]  /*1f1f0*/  LDC R31, c[0x0][0x3f4] ;  /* 0x0000fd00ff1f7b82 */ /* 0x000e220000000800 */
[----:B------:R-:W-:Y:S01]  /*1f200*/  BSSY B1, `(.L_x_5908) ;  /* 0x0000008000017945 */ /* 0x000fe20003800000 */
[----:B------:R-:W-:Y:S01]  /*1f210*/  IMAD.MOV.U32 R13, RZ, RZ, R28 ;  /* 0x000000ffff0d7224 */ /* 0x000fe200078e001c */
[----:B------:R-:W-:Y:S01]  /*1f220*/  MOV R15, 0xffffffff ;  /* 0xffffffff000f7802 */ /* 0x000fe20000000f00 */
[----:B------:R-:W-:Y:S02]  /*1f230*/  IMAD.MOV.U32 R12, RZ, RZ, RZ ;  /* 0x000000ffff0c7224 */ /* 0x000fe400078e00ff */
[----:B------:R-:W-:-:S07]  /*1f240*/  IMAD.MOV.U32 R11, RZ, RZ, 0x1c1f ;  /* 0x00001c1fff0b7424 */ /* 0x000fce00078e00ff */
[----:B0-----:R-:W-:Y:S05]  /*1f250*/  WARPSYNC.COLLECTIVE R15, `(.L_x_5909) ;  /* 0x000000000f087348 */ /* 0x001fea0003c00000 */
[----:B------:R1:W2:Y:S02]  /*1f260*/  SHFL.IDX P6, R14, R13, R12, R11 ;  /* 0x0000000c0d0e7389 */ /* 0x0002a400000c000b */
[----:B012---:R-:W-:Y:S01]  /*1f270*/  ENDCOLLECTIVE ;  /* 0x000000000000791b */ /* 0x007fe20003800000 */
.L_x_5909:
[----:B------:R-:W-:Y:S05]  /*1f280*/  BSYNC B1 ;  /* 0x0000000000017941 */ /* 0x000fea0003800000 */
.L_x_5908:
[----:B------:R0:W5:Y:S01]  /*1f290*/  LDL R7, [R1+0x30] ;  /* 0x0000300001077983 */ /* 0x0001620000100800 */
[----:B------:R-:W-:Y:S01]  /*1f2a0*/  IMAD.MOV.U32 R13, RZ, RZ, R10 ;  /* 0x000000ffff0d7224 */ /* 0x000fe200078e000a */
[----:B------:R-:W-:Y:S01]  /*1f2b0*/  ISETP.GE.AND P0, PT, R16, R31, PT ;  /* 0x0000001f1000720c */ /* 0x000fe20003f06270 */
[----:B------:R-:W-:Y:S02]  /*1f2c0*/  IMAD.MOV.U32 R12, RZ, RZ, RZ ;  /* 0x000000ffff0c7224 */ /* 0x000fe400078e00ff */
[----:B------:R-:W-:Y:S02]  /*1f2d0*/  IMAD.MOV.U32 R11, RZ, RZ, 0x1c1f ;  /* 0x00001c1fff0b7424 */ /* 0x000fe400078e00ff */
[----:B------:R-:W-:Y:S02]  /*1f2e0*/  IMAD.MOV.U32 R15, RZ, RZ, -0x1 ;  /* 0xffffffffff0f7424 */ /* 0x000fe400078e00ff */
[----:B0-----:R-:W-:-:S07]  /*1f2f0*/  IMAD.MOV.U32 R0, RZ, RZ, R14 ;  /* 0x000000ffff007224 */ /* 0x001fce00078e000e */
[----:B-----5:R-:W-:Y:S05]  /*1f300*/  WARPSYNC.COLLECTIVE R15, `(.L_x_5910) ;  /* 0x000000000f087348 */ /* 0x020fea0003c00000 */
[----:B------:R0:W1:Y:S02]  /*1f310*/  SHFL.IDX P6, R14, R13, R12, R11 ;  /* 0x0000000c0d0e7389 */ /* 0x00006400000c000b */
[----:B01---5:R-:W-:Y:S01]  /*1f320*/  ENDCOLLECTIVE ;  /* 0x000000000000791b */ /* 0x023fe20003800000 */
.L_x_5910:
[----:B------:R-:W-:Y:S02]  /*1f330*/  IMAD.MOV.U32 R13, RZ, RZ, R20 ;  /* 0x000000ffff0d7224 */ /* 0x000fe400078e0014 */
[----:B------:R-:W-:-:S07]  /*1f340*/  IMAD.MOV.U32 R3, RZ, RZ, R14 ;  /* 0x000000ffff037224 */ /* 0x000fce00078e000e */
[----:B------:R-:W-:Y:S05]  /*1f350*/  WARPSYNC.COLLECTIVE R15, `(.L_x_5911) ;  /* 0x000000000f087348 */ /* 0x000fea0003c00000 */
[----:B------:R0:W1:Y:S02]  /*1f360*/  SHFL.IDX P6, R14, R13, R12, R11 ;  /* 0x0000000c0d0e7389 */ /* 0x00006400000c000b */
[----:B01----:R-:W-:Y:S01]  /*1f370*/  ENDCOLLECTIVE ;  /* 0x000000000000791b */ /* 0x003fe20003800000 */
.L_x_5911:
[----:B------:R-:W-:Y:S02]  /*1f380*/  IMAD.MOV.U32 R13, RZ, RZ, R29 ;  /* 0x000000ffff0d7224 */ /* 0x000fe400078e001d */
[----:B------:R-:W-:-:S07]  /*1f390*/  IMAD.MOV.U32 R8, RZ, RZ, R14 ;  /* 0x000000ffff087224 */ /* 0x000fce00078e000e */
[----:B------:R-:W-:Y:S05]  /*1f3a0*/  WARPSYNC.COLLECTIVE R15, `(.L_x_5912) ;  /* 0x000000000f087348 */ /* 0x000fea0003c00000 */
[----:B------:R0:W1:Y:S02]  /*1f3b0*/  SHFL.IDX P6, R14, R13, R12, R11 ;  /* 0x0000000c0d0e7389 */ /* 0x00006400000c000b */
[----:B01----:R-:W-:Y:S01]  /*1f3c0*/  ENDCOLLECTIVE ;  /* 0x000000000000791b */ /* 0x003fe20003800000 */
.L_x_5912:
[----:B------:R-:W-:-:S05]  /*1f3d0*/  IMAD R30, R7, R6, RZ ;  /* 0x00000006071e7224 */ /* 0x000fca00078e02ff */
[----:B------:R-:W-:-:S13]  /*1f3e0*/  ISETP.GE.OR P1, PT, R39, R30, P0 ;  /* 0x0000001e2700720c */ /* 0x000fda0000726670 */
[C---:B------:R-:W-:Y:S01]  /*1f3f0*/  @!P1 IMAD.SHL.U32 R9, R16.reuse, 0x2, RZ ;  /* 0x0000000210099824 */ /* 0x040fe200078e00ff */
[----:B------:R-:W-:-:S04]  /*1f400*/  @!P1 SHF.L.U64.HI R21, R16, 0x1, R17 ;  /* 0x0000000110159819 */ /* 0x000fc80000010211 */
[----:B------:R-:W-:-:S05]  /*1f410*/  @!P1 IADD3 R4, P2, R3, R9, RZ ;  /* 0x0000000903049210 */ /* 0x000fca0007f5e0ff */
[----:B------:R-:W-:-:S06]  /*1f420*/  @!P1 IMAD.X R5, R0, 0x1, R21, P2 ;  /* 0x0000000100059824 */ /* 0x000fcc00010e0615 */
[----:B------:R-:W5:Y:S01]  /*1f430*/  @!P1 LD.E.128 R4, desc[UR40][R4.64] ;  /* 0x0000002804049980 */ /* 0x000f62000c101d00 */
[----:B------:R-:W-:-:S05]  /*1f440*/  @!P1 IADD3 R14, P2, R14, R9, RZ ;  /* 0x000000090e0e9210 */ /* 0x000fca0007f5e0ff */
[----:B------:R-:W-:-:S05]  /*1f450*/  @!P1 IMAD.X R3, R8, 0x1, R21, P2 ;  /* 0x0000000108039824 */ /* 0x000fca00010e0615 */
[----:B------:R-:W-:-:S05]  /*1f460*/  @!P1 MOV R15, R3 ;  /* 0x00000003000f9202 */ /* 0x000fca0000000f00 */
[----:B------:R0:W5:Y:S01]  /*1f470*/  @!P1 LD.E.128 R24, desc[UR40][R14.64] ;  /* 0x000000280e189980 */ /* 0x000162000c101d00 */
[----:B------:R-:W-:Y:S01]  /*1f480*/  IMAD.MOV.U32 R13, RZ, RZ, R28 ;  /* 0x000000ffff0d7224 */ /* 0x000fe200078e001c */
[----:B------:R-:W-:Y:S01]  /*1f490*/  CS2R R36, SRZ ;  /* 0x0000000000247805 */ /* 0x000fe2000001ff00 */
[----:B------:R-:W-:Y:S01]  /*1f4a0*/  IMAD.MOV.U32 R12, RZ, RZ, 0x1 ;  /* 0x00000001ff0c7424 */ /* 0x000fe200078e00ff */
[----:B------:R-:W-:Y:S01]  /*1f4b0*/  CS2R R34, SRZ ;  /* 0x0000000000227805 */ /* 0x000fe2000001ff00 */
[----:B0-----:R-:W-:-:S07]  /*1f4c0*/  IMAD.MOV.U32 R15, RZ, RZ, -0x1 ;  /* 0xffffffffff0f7424 */ /* 0x001fce00078e00ff */
[----:B-----5:R-:W-:Y:S05]  /*1f4d0*/  WARPSYNC.COLLECTIVE R15, `(.L_x_5913) ;  /* 0x000000000f087348 */ /* 0x020fea0003c00000 */
[----:B------:R0:W1:Y:S02]  /*1f4e0*/  SHFL.IDX P6, R14, R13, R12, R11 ;  /* 0x0000000c0d0e7389 */ /* 0x00006400000c000b */
[----:B01---5:R-:W-:Y:S01]  /*1f4f0*/  ENDCOLLECTIVE ;  /* 0x000000000000791b */ /* 0x023fe20003800000 */
.L_x_5913:
[----:B------:R-:W-:Y:S02]  /*1f500*/  IMAD.MOV.U32 R13, RZ, RZ, R10 ;  /* 0x000000ffff0d7224 */ /* 0x000fe400078e000a */
[----:B------:R-:W-:Y:S02]  /*1f510*/  @!P1 IMAD.MOV.U32 R36, RZ, RZ, R4 ;  /* 0x000000ffff249224 */ /* 0x000fe400078e0004 */
[----:B------:R-:W-:Y:S01]  /*1f520*/  @!P1 IMAD.MOV.U32 R37, RZ, RZ, R5 ;  /* 0x000000ffff259224 */ /* 0x000fe200078e0005 */
[----:B------:R-:W-:Y:S01]  /*1f530*/  CS2R R4, SRZ ;  /* 0x0000000000047805 */ /* 0x000fe2000001ff00 */
[----:B------:R-:W-:Y:S02]  /*1f540*/  IMAD.MOV.U32 R0, RZ, RZ, R36 ;  /* 0x000000ffff007224 */ /* 0x000fe400078e0024 */
[----:B------:R-:W-:Y:S02]  /*1f550*/  IMAD.MOV.U32 R3, RZ, RZ, R37 ;  /* 0x000000ffff037224 */ /* 0x000fe400078e0025 */
[----:B------:R-:W-:Y:S01]  /*1f560*/  @!P1 IMAD.MOV.U32 R34, RZ, RZ, R6 ;  /* 0x000000ffff229224 */ /* 0x000fe200078e0006 */
[----:B------:R-:W-:Y:S01]  /*1f570*/  PRMT R46, R46, 0x5410, R0 ;  /* 0x000054102e2e7816 */ /* 0x000fe20000000000 */
[----:B------:R-:W-:Y:S01]  /*1f580*/  IMAD.MOV.U32 R0, RZ, RZ, R14 ;  /* 0x000000ffff007224 */ /* 0x000fe200078e000e */
[----:B------:R-:W-:-:S07]  /*1f590*/  PRMT R33, R33, 0x5410, R3 ;  /* 0x0000541021217816 */ /* 0x000fce0000000003 */
[----:B------:R-:W-:Y:S05]  /*1f5a0*/  WARPSYNC.COLLECTIVE R15, `(.L_x_5914) ;  /* 0x000000000f087348 */ /* 0x000fea0003c00000 */
[----:B------:R0:W1:Y:S02]  /*1f5b0*/  SHFL.IDX P6, R14, R13, R12, R11 ;  /* 0x0000000c0d0e7389 */ /* 0x00006400000c000b */
[----:B01----:R-:W-:Y:S01]  /*1f5c0*/  ENDCOLLECTIVE ;  /* 0x000000000000791b */ /* 0x003fe20003800000 */
.L_x_5914:
[----:B------:R-:W-:Y:S01]  /*1f5d0*/  @!P1 IMAD.MOV.U32 R35, RZ, RZ, R7 ;  /* 0x000000ffff239224 */ /* 0x000fe200078e0007 */
[----:B------:R-:W-:Y:S01]  /*1f5e0*/  CS2R R6, SRZ ;  /* 0x0000000000067805 */ /* 0x000fe2000001ff00 */
[----:B------:R-:W-:Y:S02]  /*1f5f0*/  IMAD.MOV.U32 R8, RZ, RZ, R34 ;  /* 0x000000ffff087224 */ /* 0x000fe400078e0022 */
[----:B------:R-:W-:Y:S02]  /*1f600*/  IMAD.MOV.U32 R9, RZ, RZ, R35 ;  /* 0x000000ffff097224 */ /* 0x000fe400078e0023 */
[----:B------:R-:W-:Y:S02]  /*1f610*/  @!P1 IMAD.MOV.U32 R6, RZ, RZ, R24 ;  /* 0x000000ffff069224 */ /* 0x000fe400078e0018 */
[----:B------:R-:W-:Y:S01]  /*1f620*/  @!P1 IMAD.MOV.U32 R7, RZ, RZ, R25 ;  /* 0x000000ffff079224 */ /* 0x000fe200078e0019 */
[----:B------:R-:W-:Y:S01]  /*1f630*/  PRMT R32, R8, 0x5410, R9 ;  /* 0x0000541008207816 */ /* 0x000fe20000000009 */
[----:B------:R-:W-:-:S02]  /*1f640*/  @!P1 IMAD.MOV.U32 R4, RZ, RZ, R26 ;  /* 0x000000ffff049224 */ /* 0x000fc400078e001a */
[----:B------:R-:W-:Y:S01]  /*1f650*/  @!P1 IMAD.MOV.U32 R5, RZ, RZ, R27 ;  /* 0x000000ffff059224 */ /* 0x000fe200078e001b */
[----:B------:R-:W-:Y:S01]  /*1f660*/  MOV R13, R20 ;  /* 0x00000014000d7202 */ /* 0x000fe20000000f00 */
[----:B------:R-:W-:Y:S02]  /*1f670*/  IMAD.MOV.U32 R8, RZ, RZ, R6 ;  /* 0x000000ffff087224 */ /* 0x000fe400078e0006 */
[----:B------:R-:W-:Y:S02]  /*1f680*/  IMAD.MOV.U32 R9, RZ, RZ, R7 ;  /* 0x000000ffff097224 */ /* 0x000fe400078e0007 */
[----:B------:R-:W-:Y:S01]  /*1f690*/  IMAD.MOV.U32 R10, RZ, RZ, R4 ;  /* 0x000000ffff0a7224 */ /* 0x000fe200078e0004 */
[----:B------:R-:W-:Y:S02]  /*1f6a0*/  PRMT R46, R8, 0x7610, R46 ;  /* 0x00007610082e7816 */ /* 0x000fe4000000002e */
[----:B------:R-:W-:Y:S02]  /*1f6b0*/  PRMT R33, R9, 0x7610, R33 ;  /* 0x0000761009217816 */ /* 0x000fe40000000021 */
[----:B------:R-:W-:Y:S01]  /*1f6c0*/  CS2R R8, SRZ ;  /* 0x0000000000087805 */ /* 0x000fe2000001ff00 */
[----:B------:R-:W-:Y:S01]  /*1f6d0*/  IMAD.MOV.U32 R3, RZ, RZ, R14 ;  /* 0x000000ffff037224 */ /* 0x000fe200078e000e */
[----:B------:R-:W-:-:S07]  /*1f6e0*/  PRMT R51, R10, 0x7610, R51 ;  /* 0x000076100a337816 */ /* 0x000fce0000000033 */
[----:B------:R-:W-:Y:S05]  /*1f6f0*/  WARPSYNC.COLLECTIVE R15, `(.L_x_5915) ;  /* 0x000000000f087348 */ /* 0x000fea0003c00000 */
[----:B------:R0:W1:Y:S02]  /*1f700*/  SHFL.IDX P6, R14, R13, R12, R11 ;  /* 0x0000000c0d0e7389 */ /* 0x00006400000c000b */
[----:B01----:R-:W-:Y:S01]  /*1f710*/  ENDCOLLECTIVE ;  /* 0x000000000000791b */ /* 0x003fe20003800000 */
.L_x_5915:
[----:B------:R-:W-:Y:S02]  /*1f720*/  IMAD.MOV.U32 R13, RZ, RZ, R29 ;  /* 0x000000ffff0d7224 */ /* 0x000fe400078e001d */
[----:B------:R-:W-:-:S07]  /*1f730*/  IMAD.MOV.U32 R20, RZ, RZ, R14 ;  /* 0x000000ffff147224 */ /* 0x000fce00078e000e */
[----:B------:R-:W-:Y:S05]  /*1f740*/  WARPSYNC.COLLECTIVE R15, `(.L_x_5916) ;  /* 0x000000000f087348 */ /* 0x000fea0003c00000 */
[----:B------:R0:W1:Y:S02]  /*1f750*/  SHFL.IDX P6, R14, R13, R12, R11 ;  /* 0x0000000c0d0e7389 */ /* 0x00006400000c000b */
[----:B01----:R-:W-:Y:S01]  /*1f760*/  ENDCOLLECTIVE ;  /* 0x000000000000791b */ /* 0x003fe20003800000 */
.L_x_5916:
[----:B------:R-:W-:-:S04]  /*1f770*/  MOV R11, R5 ;  /* 0x00000005000b7202 */ /* 0x000fc80000000f00 */
[----:B------:R-:W-:Y:S01]  /*1f780*/  PRMT R40, R11, 0x7610, R40 ;  /* 0x000076100b287816 */ /* 0x000fe20000000028 */
[----:B------:R-:W-:Y:S01]  /*1f790*/  IMAD.MOV.U32 R21, RZ, RZ, R14 ;  /* 0x000000ffff157224 */ /* 0x000fe200078e000e */
[----:B------:R-:W-:Y:S06]  /*1f7a0*/  BRA `(.L_x_5917) ;  /* 0xfffffe88006c7947 */ /* 0x000fec000383ffff */
.L_x_5662:
[----:B0-----:R0:W1:Y:S02]  /*1f7b0*/  SYNCS.PHASECHK.TRANS64.TRYWAIT P1, [R19+URZ+0x32400], R24 ;  /* 0x03240018130075a7 */ /* 0x001064000802017f */
[----:B-1----:R-:W-:Y:S05]  /*1f7c0*/  @!P1 NANOSLEEP.SYNCS 0x989680 ;  /* 0x009896800000995d */ /* 0x002fea0003900000 */
[----:B------:R-:W1:Y:S02]  /*1f7d0*/  @!P1 SYNCS.PHASECHK.TRANS64 P1, [R19+URZ+0x32400], R24 ;  /* 0x03240018130095a7 */ /* 0x000e64000802007f */
[----:B-1----:R-:W-:Y:S05]  /*1f7e0*/  @!P1 BRA `(.L_x_5662) ;  /* 0xfffffffc00f09947 */ /* 0x002fea000383ffff */
[----:B------:R-:W-:Y:S05]  /*1f7f0*/  BRA `(.L_x_5918) ;  /* 0xfffffe8c000c7947 */ /* 0x000fea000383ffff */
.L_x_5668:
[----:B--2---:R2:W4:Y:S02]  /*1f800*/  SYNCS.PHASECHK.TRANS64.TRYWAIT P0, [R180+URZ+0x32430], R7 ;  /* 0x03243007b40075a7 */ /* 0x004524000800017f */
[----:B----4-:R-:W-:Y:S05]  /*1f810*/  @!P0 NANOSLEEP.SYNCS 0x989680 ;  /* 0x009896800000895d */ /* 0x010fea0003900000 */
[----:B------:R-:W4:Y:S02]  /*1f820*/  @!P0 SYNCS.PHASECHK.TRANS64 P0, [R180+URZ+0x32430], R7 ;  /* 0x03243007b40085a7 */ /* 0x000f24000800007f */
[----:B----4-:R-:W-:Y:S05]  /*1f830*/  @!P0 BRA `(.L_x_5668) ;  /* 0xfffffffc00f08947 */ /* 0x010fea000383ffff */
[----:B------:R-:W-:Y:S05]  /*1f840*/  BRA `(.L_x_5667) ;  /* 0xfffffe9800a47947 */ /* 0x000fea000383ffff */
.L_x_5670:
[----:B---3--:R3:W4:Y:S02]  /*1f850*/  SYNCS.PHASECHK.TRANS64.TRYWAIT P0, [R19+URZ+0x32410], R4 ;  /* 0x03241004130075a7 */ /* 0x008724000800017f */
[----:B----4-:R-:W-:Y:S05]  /*1f860*/  @!P0 NANOSLEEP.SYNCS 0x989680 ;  /* 0x009896800000895d */ /* 0x010fea0003900000 */
[----:B------:R-:W4:Y:S02]  /*1f870*/  @!P0 SYNCS.PHASECHK.TRANS64 P0, [R19+URZ+0x32410], R4 ;  /* 0x03241004130085a7 */ /* 0x000f24000800007f */
[----:B----4-:R-:W-:Y:S05]  /*1f880*/  @!P0 BRA `(.L_x_5670) ;  /* 0xfffffffc00f08947 */ /* 0x010fea000383ffff */
[----:B------:R-:W-:Y:S05]  /*1f890*/  BRA `(.L_x_5919) ;  /* 0xfffffe9c005c7947 */ /* 0x000fea000383ffff */
.L_x_5675:
[----:B------:R0:W0:Y:S02]  /*1f8a0*/  SYNCS.PHASECHK.TRANS64.TRYWAIT P2, [R180+URZ+0x32450], R7 ;  /* 0x03245007b40075a7 */ /* 0x000024000804017f */
[----:B0-----:R-:W-:Y:S05]  /*1f8b0*/  @!P2 NANOSLEEP.SYNCS 0x989680 ;  /* 0x009896800000a95d */ /* 0x001fea0003900000 */
[----:B------:R-:W0:Y:S02]  /*1f8c0*/  @!P2 SYNCS.PHASECHK.TRANS64 P2, [R180+URZ+0x32450], R7 ;  /* 0x03245007b400a5a7 */ /* 0x000e24000804007f */
[----:B0-----:R-:W-:Y:S05]  /*1f8d0*/  @!P2 BRA `(.L_x_5675) ;  /* 0xfffffffc00f0a947 */ /* 0x001fea000383ffff */
[----:B------:R-:W-:Y:S05]  /*1f8e0*/  BRA `(.L_x_5674) ;  /* 0xfffffe9c007c7947 */ /* 0x000fea000383ffff */
.L_x_5680:
[----:B--2---:R2:W3:Y:S02]  /*1f8f0*/  SYNCS.PHASECHK.TRANS64.TRYWAIT P2, [R210+URZ+0x32430], R218 ;  /* 0x032430dad20075a7 */ /* 0x0044e4000804017f */
[----:B---3--:R-:W-:Y:S05]  /*1f900*/  @!P2 NANOSLEEP.SYNCS 0x989680 ;  /* 0x009896800000a95d */ /* 0x008fea0003900000 */
[----:B------:R-:W3:Y:S02]  /*1f910*/  @!P2 SYNCS.PHASECHK.TRANS64 P2, [R210+URZ+0x32430], R218 ;  /* 0x032430dad200a5a7 */ /* 0x000ee4000804007f */
[----:B---3--:R-:W-:Y:S05]  /*1f920*/  @!P2 BRA `(.L_x_5680) ;  /* 0xfffffffc00f0a947 */ /* 0x008fea000383ffff */
[----:B------:R-:W-:Y:S05]  /*1f930*/  BRA `(.L_x_5679) ;  /* 0xfffffec800bc7947 */ /* 0x000fea000383ffff */
.L_x_5685:
[----:B---3--:R3:W4:Y:S02]  /*1f940*/  SYNCS.PHASECHK.TRANS64.TRYWAIT P2, [R210+URZ+0x32450], R218 ;  /* 0x032450dad20075a7 */ /* 0x008724000804017f */
[----:B----4-:R-:W-:Y:S05]  /*1f950*/  @!P2 NANOSLEEP.SYNCS 0x989680 ;  /* 0x009896800000a95d */ /* 0x010fea0003900000 */
[----:B------:R-:W4:Y:S02]  /*1f960*/  @!P2 SYNCS.PHASECHK.TRANS64 P2, [R210+URZ+0x32450], R218 ;  /* 0x032450dad200a5a7 */ /* 0x000f24000804007f */
[----:B----4-:R-:W-:Y:S05]  /*1f970*/  @!P2 BRA `(.L_x_5685) ;  /* 0xfffffffc00f0a947 */ /* 0x010fea000383ffff */
[----:B------:R-:W-:Y:S05]  /*1f980*/  BRA `(.L_x_5684) ;  /* 0xfffffecc00647947 */ /* 0x000fea000383ffff */
.L_x_5691:
[----:B--2---:R2:W3:Y:S02]  /*1f990*/  SYNCS.PHASECHK.TRANS64.TRYWAIT P2, [R210+URZ+0x32430], R218 ;  /* 0x032430dad20075a7 */ /* 0x0044e4000804017f */
[----:B---3--:R-:W-:Y:S05]  /*1f9a0*/  @!P2 NANOSLEEP.SYNCS 0x989680 ;  /* 0x009896800000a95d */ /* 0x008fea0003900000 */
[----:B------:R-:W3:Y:S02]  /*1f9b0*/  @!P2 SYNCS.PHASECHK.TRANS64 P2, [R210+URZ+0x32430], R218 ;  /* 0x032430dad200a5a7 */ /* 0x000ee4000804007f */
[----:B---3--:R-:W-:Y:S05]  /*1f9c0*/  @!P2 BRA `(.L_x_5691) ;  /* 0xfffffffc00f0a947 */ /* 0x008fea000383ffff */
[----:B------:R-:W-:Y:S05]  /*1f9d0*/  BRA `(.L_x_5690) ;  /* 0xffffff00001c7947 */ /* 0x000fea000383ffff */
.L_x_5696:
[----:B---3--:R3:W4:Y:S02]  /*1f9e0*/  SYNCS.PHASECHK.TRANS64.TRYWAIT P2, [R210+URZ+0x32450], R218 ;  /* 0x032450dad20075a7 */ /* 0x008724000804017f */
[----:B----4-:R-:W-:Y:S05]  /*1f9f0*/  @!P2 NANOSLEEP.SYNCS 0x989680 ;  /* 0x009896800000a95d */ /* 0x010fea0003900000 */
[----:B------:R-:W4:Y:S02]  /*1fa00*/  @!P2 SYNCS.PHASECHK.TRANS64 P2, [R210+URZ+0x32450], R218 ;  /* 0x032450dad200a5a7 */ /* 0x000f24000804007f */
[----:B----4-:R-:W-:Y:S05]  /*1fa10*/  @!P2 BRA `(.L_x_5696) ;  /* 0xfffffffc00f0a947 */ /* 0x010fea000383ffff */
[----:B------:R-:W-:Y:S05]  /*1fa20*/  BRA `(.L_x_5695) ;  /* 0xffffff0000c47947 */ /* 0x000fea000383ffff */
.L_x_5711:
[----:B------:R-:W-:Y:S02]  /*1fa30*/  IMAD.MOV.U32 R13, RZ, RZ, R4 ;  /* 0x000000ffff0d7224 */ /* 0x000fe400078e0004 */
[----:B------:R-:W-:Y:S02]  /*1fa40*/  IMAD.MOV.U32 R12, RZ, RZ, RZ ;  /* 0x000000ffff0c7224 */ /* 0x000fe400078e00ff */
[----:B------:R-:W-:Y:S02]  /*1fa50*/  IMAD.MOV.U32 R11, RZ, RZ, 0x181f ;  /* 0x0000181fff0b7424 */ /* 0x000fe400078e00ff */
[----:B------:R-:W-:-:S07]  /*1fa60*/  IMAD.MOV.U32 R15, RZ, RZ, -0x1 ;  /* 0xffffffffff0f7424 */ /* 0x000fce00078e00ff */
[----:B-1----:R-:W-:Y:S05]  /*1fa70*/  WARPSYNC.COLLECTIVE R15, `(.L_x_5920) ;  /* 0x000000000f087348 */ /* 0x002fea0003c00000 */
[----:B------:R0:W2:Y:S02]  /*1fa80*/  SHFL.IDX P6, R14, R13, R12, R11 ;  /* 0x0000000c0d0e7389 */ /* 0x0000a400000c000b */
[----:B012---:R-:W-:Y:S01]  /*1fa90*/  ENDCOLLECTIVE ;  /* 0x000000000000791b */ /* 0x007fe20003800000 */
.L_x_5920:
[----:B------:R-:W-:Y:S02]  /*1faa0*/  IMAD.MOV.U32 R13, RZ, RZ, R3 ;  /* 0x000000ffff0d7224 */ /* 0x000fe400078e0003 */
[----:B------:R-:W-:-:S07]  /*1fab0*/  IMAD.MOV.U32 R0, RZ, RZ, R14 ;  /* 0x000000ffff007224 */ /* 0x000fce00078e000e */
[----:B------:R-:W-:Y:S05]  /*1fac0*/  WARPSYNC.COLLECTIVE R15, `(.L_x_5921) ;  /* 0x000000000f087348 */ /* 0x000fea0003c00000 */
[----:B------:R0:W1:Y:S02]  /*1fad0*/  SHFL.IDX P6, R14, R13, R12, R11 ;  /* 0x0000000c0d0e7389 */ /* 0x00006400000c000b */
[----:B01----:R-:W-:Y:S01]  /*1fae0*/  ENDCOLLECTIVE ;  /* 0x000000000000791b */ /* 0x003fe20003800000 */
.L_x_5921:
[----:B------:R-:W-:Y:S05]  /*1faf0*/  BRA `(.L_x_5922) ;  /* 0xffffff5c00f47947 */ /* 0x000fea000383ffff */
.L_x_5714:
[----:B------:R-:W-:Y:S01]  /*1fb00*/  BSSY B1, `(.L_x_5923) ;  /* 0x0000008000017945 */ /* 0x000fe20003800000 */
[----:B----4-:R-:W-:Y:S02]  /*1fb10*/  IMAD.MOV.U32 R13, RZ, RZ, R4 ;  /* 0x000000ffff0d7224 */ /* 0x010fe400078e0004 */
[----:B------:R-:W-:Y:S02]  /*1fb20*/  IMAD.MOV.U32 R12, RZ, RZ, 0x1 ;  /* 0x00000001ff0c7424 */ /* 0x000fe400078e00ff */
[----:B------:R-:W-:Y:S02]  /*1fb30*/  IMAD.MOV.U32 R11, RZ, RZ, 0x181f ;  /* 0x0000181fff0b7424 */ /* 0x000fe400078e00ff */
[----:B------:R-:W-:-:S07]  /*1fb40*/  IMAD.MOV.U32 R15, RZ, RZ, -0x1 ;  /* 0xffffffffff0f7424 */ /* 0x000fce00078e00ff */
[----:B0123--:R-:W-:Y:S05]  /*1fb50*/  WARPSYNC.COLLECTIVE R15, `(.L_x_5924) ;  /* 0x000000000f087348 */ /* 0x00ffea0003c00000 */
[----:B---3--:R3:W4:Y:S02]  /*1fb60*/  SHFL.IDX P6, R14, R13, R12, R11 ;  /* 0x0000000c0d0e7389 */ /* 0x00872400000c000b */
[----:B01234-:R-:W-:Y:S01]  /*1fb70*/  ENDCOLLECTIVE ;  /* 0x000000000000791b */ /* 0x01ffe20003800000 */
.L_x_5924:
[----:B------:R-:W-:Y:S05]  /*1fb80*/  BSYNC B1 ;  /* 0x0000000000017941 */ /* 0x000fea0003800000 */
.L_x_5923:
        /* <DEDUP_REMOVED lines=8> */
.L_x_5925:
[----:B------:R-:W-:Y:S05]  /*1fc10*/  BRA `(.L_x_5926) ;  /* 0xffffff6000387947 */ /* 0x000fea000383ffff */
.L_x_5717:
        /* <DEDUP_REMOVED lines=8> */
.L_x_5928:
[----:B------:R-:W-:Y:S05]  /*1fca0*/  BSYNC B1 ;  /* 0x0000000000017941 */ /* 0x000fea0003800000 */
.L_x_5927:
        /* <DEDUP_REMOVED lines=8> */
.L_x_5929:
[----:B------:R-:W-:Y:S05]  /*1fd30*/  BRA `(.L_x_5930) ;  /* 0xffffff6000787947 */ /* 0x000fea000383ffff */
.L_x_5720:
        /* <DEDUP_REMOVED lines=8> */
.L_x_5932:
[----:B------:R-:W-:Y:S05]  /*1fdc0*/  BSYNC B1 ;  /* 0x0000000000017941 */ /* 0x000fea0003800000 */
.L_x_5931:
        /* <DEDUP_REMOVED lines=8> */
.L_x_5933:
[----:B------:R-:W-:Y:S05]  /*1fe50*/  BRA `(.L_x_5934) ;  /* 0xffffff6000b87947 */ /* 0x000fea000383ffff */
.L_x_5737:
        /* <DEDUP_REMOVED lines=11> */
.L_x_5936:
[----:B------:R-:W-:Y:S05]  /*1ff10*/  BSYNC B1 ;  /* 0x0000000000017941 */ /* 0x000fea0003800000 */
.L_x_5935:
[----:B------:R-:W-:Y:S05]  /*1ff20*/  BRA `(.L_x_5937) ;  /* 0xffffff7800707947 */ /* 0x000fea000383ffff */
.L_x_5739:
[----:B------:R-:W-:Y:S01]  /*1ff30*/  BSSY B1, `(.L_x_5938) ;  /* 0x0000006000017945 */ /* 0x000fe20003800000 */
[----:B------:R-:W-:-:S07]  /*1ff40*/  IMAD.MOV.U32 R15, RZ, RZ, -0x1 ;  /* 0xffffffffff0f7424 */ /* 0x000fce00078e00ff */
[----:B01----:R-:W-:Y:S05]  /*1ff50*/  WARPSYNC.COLLECTIVE R15, `(.L_x_5939) ;  /* 0x000000000f0c7348 */ /* 0x003fea0003c00000 */
[----:B------:R-:W-:Y:S02]  /*1ff60*/  ELECT P6, UR62, PT ;  /* 0x00000000003e782f */ /* 0x000fe400038c0000 */
[----:B------:R-:W-:Y:S01]  /*1ff70*/  MOV R14, UR62 ;  /* 0x0000003e000e7c02 */ /* 0x000fe20008000f00 */
[----:B01----:R-:W-:Y:S10]  /*1ff80*/  ENDCOLLECTIVE ;  /* 0x000000000000791b */ /* 0x003ff40003800000 */
.L_x_5939:
[----:B------:R-:W-:Y:S05]  /*1ff90*/  BSYNC B1 ;  /* 0x0000000000017941 */ /* 0x000fea0003800000 */
.L_x_5938:
[----:B------:R-:W-:Y:S05]  /*1ffa0*/  BRA `(.L_x_5738) ;  /* 0xffffff7800687947 */ /* 0x000fea000383ffff */
.L_x_5741:
[----:B0-----:R-:W2:Y:S02]  /*1ffb0*/  LDL R5, [R1+0x4] ;  /* 0x0000040001057983 */ /* 0x001ea40000100800 */
[----:B--2---:R0:W2:Y:S02]  /*1ffc0*/  SYNCS.PHASECHK.TRANS64.TRYWAIT P0, [R5+URZ+0x32420], R4 ;  /* 0x03242004050075a7 */ /* 0x0040a4000800017f */
[----:B--2---:R-:W-:Y:S05]  /*1ffd0*/  @!P0 NANOSLEEP.SYNCS 0x989680 ;  /* 0x009896800000895d */ /* 0x004fea0003900000 */
[----:B------:R-:W2:Y:S02]  /*1ffe0*/  @!P0 SYNCS.PHASECHK.TRANS64 P0, [R5+URZ+0x32420], R4 ;  /* 0x03242004050085a7 */ /* 0x000ea4000800007f */
[----:B--2---:R-:W-:Y:S05]  /*1fff0*/  @!P0 BRA `(.L_x_5741) ;  /* 0xfffffffc00ec8947 */ /* 0x004fea000383ffff */
[----:B------:R-:W-:Y:S05]  /*20000*/  BRA `(.L_x_5940) ;  /* 0xffffff7800787947 */ /* 0x000fea000383ffff */
.L_x_5745:
[----:B0-----:R0:W2:Y:S02]  /*20010*/  SYNCS.PHASECHK.TRANS64.TRYWAIT P0, [R4+URZ+0x324a0], R9 ;  /* 0x0324a009040075a7 */ /* 0x0010a4000800017f */
[----:B--2---:R-:W-:Y:S05]  /*20020*/  @!P0 NANOSLEEP.SYNCS 0x989680 ;  /* 0x009896800000895d */ /* 0x004fea0003900000 */
[----:B------:R-:W2:Y:S02]  /*20030*/  @!P0 SYNCS.PHASECHK.TRANS64 P0, [R4+URZ+0x324a0], R9 ;  /* 0x0324a009040085a7 */ /* 0x000ea4000800007f */
[----:B--2---:R-:W-:Y:S05]  /*20040*/  @!P0 BRA `(.L_x_5745) ;  /* 0xfffffffc00f08947 */ /* 0x004fea000383ffff */
[----:B------:R-:W-:Y:S05]  /*20050*/  BRA `(.L_x_5941) ;  /* 0xffffff7800a07947 */ /* 0x000fea000383ffff */
.L_x_5750:
[----:B-1----:R1:W2:Y:S02]  /*20060*/  SYNCS.PHASECHK.TRANS64.TRYWAIT P0, [R4+URZ+0x324c0], R9 ;  /* 0x0324c009040075a7 */ /* 0x0022a4000800017f */
[----:B--2---:R-:W-:Y:S05]  /*20070*/  @!P0 NANOSLEEP.SYNCS 0x989680 ;  /* 0x009896800000895d */ /* 0x004fea0003900000 */
[----:B------:R-:W2:Y:S02]  /*20080*/  @!P0 SYNCS.PHASECHK.TRANS64 P0, [R4+URZ+0x324c0], R9 ;  /* 0x0324c009040085a7 */ /* 0x000ea4000800007f */
[----:B--2---:R-:W-:Y:S05]  /*20090*/  @!P0 BRA `(.L_x_5750) ;  /* 0xfffffffc00f08947 */ /* 0x004fea000383ffff */
[----:B------:R-:W-:Y:S05]  /*200a0*/  BRA `(.L_x_5942) ;  /* 0xffffff7c00247947 */ /* 0x000fea000383ffff */
.L_x_5760:
[----:B0-----:R0:W2:Y:S02]  /*200b0*/  SYNCS.PHASECHK.TRANS64.TRYWAIT P1, [R5+URZ+0x324a0], R6 ;  /* 0x0324a006050075a7 */ /* 0x0010a4000802017f */
[----:B--2---:R-:W-:Y:S05]  /*200c0*/  @!P1 NANOSLEEP.SYNCS 0x989680 ;  /* 0x009896800000995d */ /* 0x004fea0003900000 */
[----:B------:R-:W2:Y:S02]  /*200d0*/  @!P1 SYNCS.PHASECHK.TRANS64 P1, [R5+URZ+0x324a0], R6 ;  /* 0x0324a006050095a7 */ /* 0x000ea4000802007f */
[----:B--2---:R-:W-:Y:S05]  /*200e0*/  @!P1 BRA `(.L_x_5760) ;  /* 0xfffffffc00f09947 */ /* 0x004fea000383ffff */
[----:B------:R-:W-:Y:S05]  /*200f0*/  BRA `(.L_x_5943) ;  /* 0xffffff8000bc7947 */ /* 0x000fea000383ffff */
.L_x_5765:
[----:B-1----:R1:W2:Y:S02]  /*20100*/  SYNCS.PHASECHK.TRANS64.TRYWAIT P1, [R5+URZ+0x324c0], R6 ;  /* 0x0324c006050075a7 */ /* 0x0022a4000802017f */
[----:B--2---:R-:W-:Y:S05]  /*20110*/  @!P1 NANOSLEEP.SYNCS 0x989680 ;  /* 0x009896800000995d */ /* 0x004fea0003900000 */
[----:B------:R-:W2:Y:S02]  /*20120*/  @!P1 SYNCS.PHASECHK.TRANS64 P1, [R5+URZ+0x324c0], R6 ;  /* 0x0324c006050095a7 */ /* 0x000ea4000802007f */
[----:B--2---:R-:W-:Y:S05]  /*20130*/  @!P1 BRA `(.L_x_5765) ;  /* 0xfffffffc00f09947 */ /* 0x004fea000383ffff */
[----:B------:R-:W-:Y:S05]  /*20140*/  BRA `(.L_x_5944) ;  /* 0xffffff84003c7947 */ /* 0x000fea000383ffff */
.L_x_5781:
[----:B------:R-:W2:Y:S01]  /*20150*/  S2R R5, SR_TID.X ;  /* 0x0000000000057919 */ /* 0x000ea20000002100 */
[----:B------:R-:W-:Y:S01]  /*20160*/  BSSY B0, `(.L_x_5945) ;  /* 0x000000a000007945 */ /* 0x000fe20003800000 */
[----:B------:R-:W-:Y:S02]  /*20170*/  IMAD.MOV.U32 R12, RZ, RZ, RZ ;  /* 0x000000ffff0c7224 */ /* 0x000fe400078e00ff */
[----:B-1----:R-:W-:Y:S02]  /*20180*/  IMAD.MOV.U32 R11, RZ, RZ, 0x1f ;  /* 0x0000001fff0b7424 */ /* 0x002fe400078e00ff */
[----:B------:R-:W-:Y:S01]  /*20190*/  IMAD.MOV.U32 R15, RZ, RZ, -0x1 ;  /* 0xffffffffff0f7424 */ /* 0x000fe200078e00ff */
[----:B--2---:R-:W-:-:S04]  /*201a0*/  SHF.R.U32.HI R5, RZ, 0x5, R5 ;  /* 0x00000005ff057819 */ /* 0x004fc80000011605 */
[----:B------:R-:W-:-:S04]  /*201b0*/  LOP3.LUT R5, R5, 0x3, RZ, 0xc0, !PT ;  /* 0x0000000305057812 */ /* 0x000fc800078ec0ff */
[----:B------:R-:W-:-:S07]  /*201c0*/  MOV R13, R5 ;  /* 0x00000005000d7202 */ /* 0x000fce0000000f00 */
[----:B0-----:R-:W-:Y:S05]  /*201d0*/  WARPSYNC.COLLECTIVE R15, `(.L_x_5946) ;  /* 0x000000000f087348 */ /* 0x001fea0003c00000 */
[----:B0-----:R0:W1:Y:S02]  /*201e0*/  SHFL.IDX P6, R14, R13, R12, R11 ;  /* 0x0000000c0d0e7389 */ /* 0x00106400000c000b */
[----:B01----:R-:W-:Y:S01]  /*201f0*/  ENDCOLLECTIVE ;  /* 0x000000000000791b */ /* 0x003fe20003800000 */
.L_x_5946:
[----:B------:R-:W-:Y:S05]  /*20200*/  BSYNC B0 ;  /* 0x0000000000007941 */ /* 0x000fea0003800000 */
.L_x_5945:
[----:B------:R-:W-:Y:S05]  /*20210*/  BRA `(.L_x_5947) ;  /* 0xffffff90005c7947 */ /* 0x000fea000383ffff */
.L_x_5783:
[----:B------:R-:W-:Y:S01]  /*20220*/  BSSY B0, `(.L_x_5948) ;  /* 0x0000006000007945 */ /* 0x000fe20003800000 */
[----:B------:R-:W-:-:S07]  /*20230*/  IMAD.MOV.U32 R15, RZ, RZ, -0x1 ;  /* 0xffffffffff0f7424 */ /* 0x000fce00078e00ff */
[----:B01----:R-:W-:Y:S05]  /*20240*/  WARPSYNC.COLLECTIVE R15, `(.L_x_5949) ;  /* 0x000000000f0c7348 */ /* 0x003fea0003c00000 */
[----:B------:R-:W-:Y:S02]  /*20250*/  ELECT P6, UR62, PT ;  /* 0x00000000003e782f */ /* 0x000fe400038c0000 */
[----:B------:R-:W-:Y:S01]  /*20260*/  MOV R14, UR62 ;  /* 0x0000003e000e7c02 */ /* 0x000fe20008000f00 */
[----:B01----:R-:W-:Y:S10]  /*20270*/  ENDCOLLECTIVE ;  /* 0x000000000000791b */ /* 0x003ff40003800000 */
.L_x_5949:
[----:B------:R-:W-:Y:S05]  /*20280*/  BSYNC B0 ;  /* 0x0000000000007941 */ /* 0x000fea0003800000 */
.L_x_5948:
[----:B------:R-:W-:Y:S05]  /*20290*/  BRA `(.L_x_5950) ;  /* 0xffffff90006c7947 */ /* 0x000fea000383ffff */
.L_x_5785:
[----:B0-----:R0:W2:Y:S02]  /*202a0*/  SYNCS.PHASECHK.TRANS64.TRYWAIT P0, [R0+URZ+0x32440], R2 ;  /* 0x03244002000075a7 */ /* 0x0010a4000800017f */
[----:B--2---:R-:W-:Y:S05]  /*202b0*/  @!P0 NANOSLEEP.SYNCS 0x989680 ;  /* 0x009896800000895d */ /* 0x004fea0003900000 */
[----:B------:R-:W2:Y:S02]  /*202c0*/  @!P0 SYNCS.PHASECHK.TRANS64 P0, [R0+URZ+0x32440], R2 ;  /* 0x03244002000085a7 */ /* 0x000ea4000800007f */
[----:B--2---:R-:W-:Y:S05]  /*202d0*/  @!P0 BRA `(.L_x_5785) ;  /* 0xfffffffc00f08947 */ /* 0x004fea000383ffff */
[----:B------:R-:W-:Y:S05]  /*202e0*/  BRA `(.L_x_5951) ;  /* 0xffffff9000d87947 */ /* 0x000fea000383ffff */
.L_x_5789:
        /* <DEDUP_REMOVED lines=9> */
.L_x_5952:
[----:B------:R-:W-:-:S05]  /*20380*/  VIADD R8, R17, 0x10 ;  /* 0x0000001011087836 */ /* 0x000fca0000000000 */
[----:B------:R0:W-:Y:S01]  /*20390*/  STL [R1+0x48], R8 ;  /* 0x0000480801007387 */ /* 0x0001e20000100800 */
[----:B------:R-:W-:Y:S02]  /*203a0*/  IMAD.MOV.U32 R13, RZ, RZ, R3 ;  /* 0x000000ffff0d7224 */ /* 0x000fe400078e0003 */
[----:B------:R-:W-:-:S07]  /*203b0*/  IMAD.MOV.U32 R4, RZ, RZ, R14 ;  /* 0x000000ffff047224 */ /* 0x000fce00078e000e */
[----:B0-----:R-:W-:Y:S05]  /*203c0*/  WARPSYNC.COLLECTIVE R15, `(.L_x_5953) ;  /* 0x000000000f087348 */ /* 0x001fea0003c00000 */
[----:B------:R1:W2:Y:S02]  /*203d0*/  SHFL.IDX P6, R14, R13, R12, R11 ;  /* 0x0000000c0d0e7389 */ /* 0x0002a400000c000b */
[----:B012---:R-:W-:Y:S01]  /*203e0*/  ENDCOLLECTIVE ;  /* 0x000000000000791b */ /* 0x007fe20003800000 */
.L_x_5953:
[----:B------:R-:W-:Y:S02]  /*203f0*/  IMAD.MOV.U32 R13, RZ, RZ, R2 ;  /* 0x000000ffff0d7224 */ /* 0x000fe400078e0002 */
[----:B------:R-:W-:Y:S02]  /*20400*/  IMAD.MOV.U32 R12, RZ, RZ, 0x1 ;  /* 0x00000001ff0c7424 */ /* 0x000fe400078e00ff */
[----:B------:R-:W-:-:S07]  /*20410*/  IMAD.MOV.U32 R5, RZ, RZ, R14 ;  /* 0x000000ffff057224 */ /* 0x000fce00078e000e */
[----:B------:R-:W-:Y:S05]  /*20420*/  WARPSYNC.COLLECTIVE R15, `(.L_x_5954) ;  /* 0x000000000f087348 */ /* 0x000fea0003c00000 */
[----:B------:R0:W1:Y:S02]  /*20430*/  SHFL.IDX P6, R14, R13, R12, R11 ;  /* 0x0000000c0d0e7389 */ /* 0x00006400000c000b */
[----:B01----:R-:W-:Y:S01]  /*20440*/  ENDCOLLECTIVE ;  /* 0x000000000000791b */ /* 0x003fe20003800000 */
.L_x_5954:
[----:B------:R-:W-:Y:S02]  /*20450*/  IMAD.MOV.U32 R13, RZ, RZ, R3 ;  /* 0x000000ffff0d7224 */ /* 0x000fe400078e0003 */
[----:B------:R-:W-:Y:S02]  /*20460*/  IMAD R0, R6, R7, RZ ;  /* 0x0000000706007224 */ /* 0x000fe400078e02ff */
[----:B------:R-:W-:-:S07]  /*20470*/  IMAD.MOV.U32 R7, RZ, RZ, R14 ;  /* 0x000000ffff077224 */ /* 0x000fce00078e000e */
[----:B------:R-:W-:Y:S05]  /*20480*/  WARPSYNC.COLLECTIVE R15, `(.L_x_5955) ;  /* 0x000000000f087348 */ /* 0x000fea0003c00000 */
[----:B------:R0:W1:Y:S02]  /*20490*/  SHFL.IDX P6, R14, R13, R12, R11 ;  /* 0x0000000c0d0e7389 */ /* 0x00006400000c000b */
[----:B01----:R-:W-:Y:S01]  /*204a0*/  ENDCOLLECTIVE ;  /* 0x000000000000791b */ /* 0x003fe20003800000 */
.L_x_5955:
[CC--:B------:R-:W-:Y:S02]  /*204b0*/  ISETP.GE.AND P1, PT, R17.reuse, R0.reuse, PT ;  /* 0x000000001100720c */ /* 0x0c0fe40003f26270 */
[----:B------:R-:W-:Y:S02]  /*204c0*/  ISETP.GE.AND P2, PT, R8, R0, PT ;  /* 0x000000000800720c */ /* 0x000fe40003f46270 */
[----:B------:R-:W-:-:S05]  /*204d0*/  IADD3 R8, R17, 0x20, RZ ;  /* 0x0000002011087810 */ /* 0x000fca0007ffe0ff */
[----:B------:R0:W-:Y:S01]  /*204e0*/  STL [R1+0x58], R8 ;  /* 0x0000580801007387 */ /* 0x0001e20000100800 */
[----:B------:R-:W-:-:S03]  /*204f0*/  IMAD.MOV.U32 R13, RZ, RZ, R2 ;  /* 0x000000ffff0d7224 */ /* 0x000fc600078e0002 */
        /* <DEDUP_REMOVED lines=8> */
.L_x_5956:
        /* <DEDUP_REMOVED lines=12> */
.L_x_5957:
        /* <DEDUP_REMOVED lines=17> */
.L_x_5958:
        /* <DEDUP_REMOVED lines=10> */
.L_x_5959:
        /* <DEDUP_REMOVED lines=13> */
.L_x_5960:
        /* <DEDUP_REMOVED lines=10> */
.L_x_5961:
        /* <DEDUP_REMOVED lines=8> */
[----:B------:R-:W-:Y:S01]  /*209e0*/  IMAD.MOV.U32 R12, RZ, RZ, 0x5 ;  /* 0x00000005ff0c7424 */ /* 0x000fe200078e00ff */
[----:B0-----:R-:W-:-:S07]  /*209f0*/  MOV R4, R14 ;  /* 0x0000000e00047202 */ /* 0x001fce0000000f00 */
[----:B-1----:R-:W-:Y:S05]  /*20a00*/  WARPSYNC.COLLECTIVE R15, `(.L_x_5962) ;  /* 0x000000000f087348 */ /* 0x002fea0003c00000 */
[----:B------:R0:W2:Y:S02]  /*20a10*/  SHFL.IDX P6, R14, R13, R12, R11 ;  /* 0x0000000c0d0e7389 */ /* 0x0000a400000c000b */
[----:B012---:R-:W-:Y:S01]  /*20a20*/  ENDCOLLECTIVE ;  /* 0x000000000000791b */ /* 0x007fe20003800000 */
.L_x_5962:
        /* <DEDUP_REMOVED lines=16> */
.L_x_5963:
[----:B------:R0:W-:Y:S01]  /*20b30*/  STL [R1+0x74], R7 ;  /* 0x0000740701007387 */ /* 0x0001e20000100800 */
[----:B------:R-:W-:Y:S02]  /*20b40*/  IMAD.MOV.U32 R13, RZ, RZ, R2 ;  /* 0x000000ffff0d7224 */ /* 0x000fe400078e0002 */
[----:B------:R-:W-:Y:S02]  /*20b50*/  IMAD.MOV.U32 R12, RZ, RZ, 0x6 ;  /* 0x00000006ff0c7424 */ /* 0x000fe400078e00ff */
[----:B------:R-:W-:-:S07]  /*20b60*/  IMAD.MOV.U32 R4, RZ, RZ, R14 ;  /* 0x000000ffff047224 */ /* 0x000fce00078e000e */
[----:B0-----:R-:W-:Y:S05]  /*20b70*/  WARPSYNC.COLLECTIVE R15, `(.L_x_5964) ;  /* 0x000000000f087348 */ /* 0x001fea0003c00000 */
[----:B------:R1:W2:Y:S02]  /*20b80*/  SHFL.IDX P6, R14, R13, R12, R11 ;  /* 0x0000000c0d0e7389 */ /* 0x0002a400000c000b */
[----:B012---:R-:W-:Y:S01]  /*20b90*/  ENDCOLLECTIVE ;  /* 0x000000000000791b */ /* 0x007fe20003800000 */
.L_x_5964:
[----:B------:R-:W-:-:S05]  /*20ba0*/  @!P1 LEA R5, P2, R10, R4, 0x1 ;  /* 0x000000040a059211 */ /* 0x000fca00078408ff */
[----:B------:R-:W-:-:S05]  /*20bb0*/  @!P1 IMAD.X R4, RZ, RZ, R6, P2 ;  /* 0x000000ffff049224 */ /* 0x000fca00010e0606 */
[-C--:B------:R-:W-:Y:S02]  /*20bc0*/  @!P1 LOP3.LUT R5, R5, R4.reuse, RZ, 0x3c, !PT ;  /* 0x0000000405059212 */ /* 0x080fe400078e3cff */
[----:B------:R-:W-:Y:S02]  /*20bd0*/  MOV R13, R3 ;  /* 0x00000003000d7202 */ /* 0x000fe40000000f00 */
[----:B------:R-:W-:-:S04]  /*20be0*/  @!P1 LOP3.LUT R4, R5, R4, RZ, 0x3c, !PT ;  /* 0x0000000405049212 */ /* 0x000fc800078e3cff */
[----:B------:R-:W-:Y:S01]  /*20bf0*/  @!P1 LOP3.LUT R5, R5, R4, RZ, 0x3c, !PT ;  /* 0x0000000405059212 */ /* 0x000fe200078e3cff */
[----:B------:R-:W-:-:S07]  /*20c00*/  IMAD.MOV.U32 R6, RZ, RZ, R14 ;  /* 0x000000ffff067224 */ /* 0x000fce00078e000e */
[----:B------:R-:W-:Y:S05]  /*20c10*/  WARPSYNC.COLLECTIVE R15, `(.L_x_5965) ;  /* 0x000000000f087348 */ /* 0x000fea0003c00000 */
[----:B------:R0:W1:Y:S02]  /*20c20*/  SHFL.IDX P6, R14, R13, R12, R11 ;  /* 0x0000000c0d0e7389 */ /* 0x00006400000c000b */
[----:B01----:R-:W-:Y:S01]  /*20c30*/  ENDCOLLECTIVE ;  /* 0x000000000000791b */ /* 0x003fe20003800000 */
.L_x_5965:
        /* <DEDUP_REMOVED lines=11> */
.L_x_5966:
        /* <DEDUP_REMOVED lines=14> */
.L_x_5967:
[----:B------:R-:W-:Y:S01]  /*20dd0*/  IMAD.MOV.U32 R3, RZ, RZ, R14 ;  /* 0x000000ffff037224 */ /* 0x000fe200078e000e */
[----:B------:R-:W-:Y:S06]  /*20de0*/  BRA `(.L_x_5968) ;  /* 0xffffff9400807947 */ /* 0x000fec000383ffff */
.L_x_5793:
        /* <DEDUP_REMOVED lines=35> */
.L_x_5970:
[----:B------:R-:W-:Y:S05]  /*21020*/  BSYNC B0 ;  /* 0x0000000000007941 */ /* 0x000fea0003800000 */
.L_x_5969:
[----:B------:R0:W5:Y:S01]  /*21030*/  LDL R7, [R1+0x14] ;  /* 0x0000140001077983 */ /* 0x0001620000100800 */
[----:B------:R-:W-:Y:S01]  /*21040*/  IMAD.MOV.U32 R13, RZ, RZ, R2 ;  /* 0x000000ffff0d7224 */ /* 0x000fe200078e0002 */
[----:B------:R-:W-:Y:S01]  /*21050*/  MOV R4, R14 ;  /* 0x0000000e00047202 */ /* 0x000fe20000000f00 */
[----:B------:R-:W-:Y:S01]  /*21060*/  IMAD.MOV.U32 R12, RZ, RZ, RZ ;  /* 0x000000ffff0c7224 */ /* 0x000fe200078e00ff */
[----:B------:R-:W-:Y:S01]  /*21070*/  LOP3.LUT R9, R9, 0xfffffeff, RZ, 0xc0, !PT ;  /* 0xfffffeff09097812 */ /* 0x000fe200078ec0ff */
[----:B------:R-:W-:Y:S02]  /*21080*/  IMAD.MOV.U32 R11, RZ, RZ, 0x181f ;  /* 0x0000181fff0b7424 */ /* 0x000fe400078e00ff */
[----:B------:R-:W-:Y:S01]  /*21090*/  IMAD.MOV.U32 R15, RZ, RZ, -0x1 ;  /* 0xffffffffff0f7424 */ /* 0x000fe200078e00ff */
[----:B0-----:R-:W-:-:S07]  /*210a0*/  @P5 LOP3.LUT R9, R9, 0x100, RZ, 0xfc, !PT ;  /* 0x0000010009095812 */ /* 0x001fce00078efcff */
[----:B-----5:R-:W-:Y:S05]  /*210b0*/  WARPSYNC.COLLECTIVE R15, `(.L_x_5971) ;  /* 0x000000000f087348 */ /* 0x020fea0003c00000 */
[----:B------:R0:W1:Y:S02]  /*210c0*/  SHFL.IDX P6, R14, R13, R12, R11 ;  /* 0x0000000c0d0e7389 */ /* 0x00006400000c000b */
[----:B01---5:R-:W-:Y:S01]  /*210d0*/  ENDCOLLECTIVE ;  /* 0x000000000000791b */ /* 0x023fe20003800000 */
.L_x_5971:
        /* <DEDUP_REMOVED lines=14> */
.L_x_5972:
[----:B------:R-:W-:-:S04]  /*211c0*/  @!P5 LOP3.LUT R4, R5, R4, RZ, 0x3c, !PT ;  /* 0x000000040504d212 */ /* 0x000fc800078e3cff */
[----:B------:R-:W-:Y:S01]  /*211d0*/  @!P5 LOP3.LUT R5, R5, R4, RZ, 0x3c, !PT ;  /* 0x000000040505d212 */ /* 0x000fe200078e3cff */
[----:B------:R-:W-:Y:S02]  /*211e0*/  IMAD.MOV.U32 R13, RZ, RZ, R2 ;  /* 0x000000ffff0d7224 */ /* 0x000fe400078e0002 */
[----:B------:R-:W-:-:S07]  /*211f0*/  IMAD.MOV.U32 R6, RZ, RZ, R14 ;  /* 0x000000ffff067224 */ /* 0x000fce00078e000e */
[----:B------:R-:W-:Y:S05]  /*21200*/  WARPSYNC.COLLECTIVE R15, `(.L_x_5973) ;  /* 0x000000000f087348 */ /* 0x000fea0003c00000 */
[----:B------:R0:W1:Y:S02]  /*21210*/  SHFL.IDX P6, R14, R13, R12, R11 ;  /* 0x0000000c0d0e7389 */ /* 0x00006400000c000b */
[----:B01----:R-:W-:Y:S01]  /*21220*/  ENDCOLLECTIVE ;  /* 0x000000000000791b */ /* 0x003fe20003800000 */
.L_x_5973:
[----:B------:R-:W-:Y:S01]  /*21230*/  MOV R13, R0 ;  /* 0x00000000000d7202 */ /* 0x000fe20000000f00 */
        /* <DEDUP_REMOVED lines=16> */
.L_x_5974:
        /* <DEDUP_REMOVED lines=15> */
.L_x_5975:
        /* <DEDUP_REMOVED lines=9> */
.L_x_5976:
        /* <DEDUP_REMOVED lines=15> */
.L_x_5977:
        /* <DEDUP_REMOVED lines=9> */
.L_x_5978:
        /* <DEDUP_REMOVED lines=15> */
.L_x_5979:
        /* <DEDUP_REMOVED lines=9> */
.L_x_5980:
        /* <DEDUP_REMOVED lines=14> */
.L_x_5981:
        /* <DEDUP_REMOVED lines=19> */
.L_x_5982:
[----:B------:R-:W-:Y:S01]  /*219d0*/  IMAD.MOV.U32 R13, RZ, RZ, R2 ;  /* 0x000000ffff0d7224 */ /* 0x000fe200078e0002 */
[----:B------:R-:W-:-:S07]  /*219e0*/  MOV R6, R14 ;  /* 0x0000000e00067202 */ /* 0x000fce0000000f00 */
[----:B------:R-:W-:Y:S05]  /*219f0*/  WARPSYNC.COLLECTIVE R15, `(.L_x_5983) ;  /* 0x000000000f087348 */ /* 0x000fea0003c00000 */
[----:B------:R0:W1:Y:S02]  /*21a00*/  SHFL.IDX P6, R14, R13, R12, R11 ;  /* 0x0000000c0d0e7389 */ /* 0x00006400000c000b */
[----:B01----:R-:W-:Y:S01]  /*21a10*/  ENDCOLLECTIVE ;  /* 0x000000000000791b */ /* 0x003fe20003800000 */
.L_x_5983:
[----:B------:R-:W-:Y:S02]  /*21a20*/  IMAD.MOV.U32 R13, RZ, RZ, R0 ;  /* 0x000000ffff0d7224 */ /* 0x000fe400078e0000 */
[----:B------:R-:W-:Y:S02]  /*21a30*/  IMAD.MOV.U32 R12, RZ, RZ, 0x7 ;  /* 0x00000007ff0c7424 */ /* 0x000fe400078e00ff */
[----:B------:R-:W-:-:S07]  /*21a40*/  IMAD.MOV.U32 R5, RZ, RZ, R14 ;  /* 0x000000ffff057224 */ /* 0x000fce00078e000e */
[----:B------:R-:W-:Y:S05]  /*21a50*/  WARPSYNC.COLLECTIVE R15, `(.L_x_5984) ;  /* 0x000000000f087348 */ /* 0x000fea0003c00000 */
[----:B------:R0:W1:Y:S02]  /*21a60*/  SHFL.IDX P6, R14, R13, R12, R11 ;  /* 0x0000000c0d0e7389 */ /* 0x00006400000c000b */
[----:B01----:R-:W-:Y:S01]  /*21a70*/  ENDCOLLECTIVE ;  /* 0x000000000000791b */ /* 0x003fe20003800000 */
.L_x_5984:
        /* <DEDUP_REMOVED lines=10> */
.L_x_5985:
        /* <DEDUP_REMOVED lines=9> */
.L_x_5798:
[----:B-1----:R-:W3:Y:S02]  /*21bb0*/  LDL R2, [R1+0x4] ;  /* 0x0000040001027983 */ /* 0x002ee40000100800 */
[----:B---3--:R1:W3:Y:S02]  /*21bc0*/  SYNCS.PHASECHK.TRANS64.TRYWAIT P0, [R2+URZ+0x32420], R0 ;  /* 0x03242000020075a7 */ /* 0x0082e4000800017f */
[----:B---3--:R-:W-:Y:S05]  /*21bd0*/  @!P0 NANOSLEEP.SYNCS 0x989680 ;  /* 0x009896800000895d */ /* 0x008fea0003900000 */
[----:B------:R-:W3:Y:S02]  /*21be0*/  @!P0 SYNCS.PHASECHK.TRANS64 P0, [R2+URZ+0x32420], R0 ;  /* 0x03242000020085a7 */ /* 0x000ee4000800007f */
[----:B---3--:R-:W-:Y:S05]  /*21bf0*/  @!P0 BRA `(.L_x_5798) ;  /* 0xfffffffc00ec8947 */ /* 0x008fea000383ffff */
[----:B------:R-:W-:Y:S05]  /*21c00*/  BRA `(.L_x_5987) ;  /* 0xffffff9400b47947 */ /* 0x000fea000383ffff */
.L_x_5802:
[----:B0-----:R0:W1:Y:S02]  /*21c10*/  SYNCS.PHASECHK.TRANS64.TRYWAIT P0, [R2+URZ+0x32460], R0 ;  /* 0x03246000020075a7 */ /* 0x001064000800017f */
[----:B-1----:R-:W-:Y:S05]  /*21c20*/  @!P0 NANOSLEEP.SYNCS 0x989680 ;  /* 0x009896800000895d */ /* 0x002fea0003900000 */
[----:B------:R-:W1:Y:S02]  /*21c30*/  @!P0 SYNCS.PHASECHK.TRANS64 P0, [R2+URZ+0x32460], R0 ;  /* 0x03246000020085a7 */ /* 0x000e64000800007f */
[----:B-1----:R-:W-:Y:S05]  /*21c40*/  @!P0 BRA `(.L_x_5802) ;  /* 0xfffffffc00f08947 */ /* 0x002fea000383ffff */
[----:B------:R-:W-:Y:S05]  /*21c50*/  BRA `(.L_x_5988) ;  /* 0xffffff9400e47947 */ /* 0x000fea000383ffff */
.L_x_5817:
[----:B-1----:R1:W2:Y:S02]  /*21c60*/  SYNCS.PHASECHK.TRANS64.TRYWAIT P0, [R2+URZ+0x32440], R6 ;  /* 0x03244006020075a7 */ /* 0x0022a4000800017f */
[----:B--2---:R-:W-:Y:S05]  /*21c70*/  @!P0 NANOSLEEP.SYNCS 0x989680 ;  /* 0x009896800000895d */ /* 0x004fea0003900000 */
[----:B------:R-:W2:Y:S02]  /*21c80*/  @!P0 SYNCS.PHASECHK.TRANS64 P0, [R2+URZ+0x32440], R6 ;  /* 0x03244006020085a7 */ /* 0x000ea4000800007f */
[----:B--2---:R-:W-:Y:S05]  /*21c90*/  @!P0 BRA `(.L_x_5817) ;  /* 0xfffffffc00f08947 */ /* 0x004fea000383ffff */
[----:B------:R-:W-:Y:S05]  /*21ca0*/  BRA `(.L_x_5989) ;  /* 0xffffffa0000c7947 */ /* 0x000fea000383ffff */
.L_x_5822:
[----:B0-----:R0:W2:Y:S02]  /*21cb0*/  SYNCS.PHASECHK.TRANS64.TRYWAIT P0, [R2+URZ+0x32460], R6 ;  /* 0x03246006020075a7 */ /* 0x0010a4000800017f */
[----:B--2---:R-:W-:Y:S05]  /*21cc0*/  @!P0 NANOSLEEP.SYNCS 0x989680 ;  /* 0x009896800000895d */ /* 0x004fea0003900000 */
[----:B------:R-:W2:Y:S02]  /*21cd0*/  @!P0 SYNCS.PHASECHK.TRANS64 P0, [R2+URZ+0x32460], R6 ;  /* 0x03246006020085a7 */ /* 0x000ea4000800007f */
[----:B--2---:R-:W-:Y:S05]  /*21ce0*/  @!P0 BRA `(.L_x_5822) ;  /* 0xfffffffc00f08947 */ /* 0x004fea000383ffff */
[----:B------:R-:W-:Y:S05]  /*21cf0*/  BRA `(.L_x_5990) ;  /* 0xffffffa000947947 */ /* 0x000fea000383ffff */
.L_x_5833:
[----:B0-----:R0:W1:Y:S02]  /*21d00*/  SYNCS.PHASECHK.TRANS64.TRYWAIT P0, [R3+URZ+0x32440], R2 ;  /* 0x03244002030075a7 */ /* 0x001064000800017f */
[----:B-1----:R-:W-:Y:S05]  /*21d10*/  @!P0 NANOSLEEP.SYNCS 0x989680 ;  /* 0x009896800000895d */ /* 0x002fea0003900000 */
[----:B------:R-:W1:Y:S02]  /*21d20*/  @!P0 SYNCS.PHASECHK.TRANS64 P0, [R3+URZ+0x32440], R2 ;  /* 0x03244002030085a7 */ /* 0x000e64000800007f */
[----:B-1----:R-:W-:Y:S05]  /*21d30*/  @!P0 BRA `(.L_x_5833) ;  /* 0xfffffffc00f08947 */ /* 0x002fea000383ffff */
[----:B------:R-:W-:Y:S05]  /*21d40*/  BRA `(.L_x_5991) ;  /* 0xffffffa8009c7947 */ /* 0x000fea000383ffff */
.L_x_5838:
[----:B-1----:R1:W2:Y:S02]  /*21d50*/  SYNCS.PHASECHK.TRANS64.TRYWAIT P0, [R3+URZ+0x32460], R2 ;  /* 0x03246002030075a7 */ /* 0x0022a4000800017f */
[----:B--2---:R-:W-:Y:S05]  /*21d60*/  @!P0 NANOSLEEP.SYNCS 0x989680 ;  /* 0x009896800000895d */ /* 0x004fea0003900000 */
[----:B------:R-:W2:Y:S02]  /*21d70*/  @!P0 SYNCS.PHASECHK.TRANS64 P0, [R3+URZ+0x32460], R2 ;  /* 0x03246002030085a7 */ /* 0x000ea4000800007f */
[----:B--2---:R-:W-:Y:S05]  /*21d80*/  @!P0 BRA `(.L_x_5838) ;  /* 0xfffffffc00f08947 */ /* 0x004fea000383ffff */
[----:B------:R-:W-:Y:S05]  /*21d90*/  BRA `(.L_x_5992) ;  /* 0xffffffac00207947 */ /* 0x000fea000383ffff */
.L_x_5849:
[----:B0-----:R0:W1:Y:S02]  /*21da0*/  SYNCS.PHASECHK.TRANS64.TRYWAIT P0, [R3+URZ+0x32440], R2 ;  /* 0x03244002030075a7 */ /* 0x001064000800017f */
[----:B-1----:R-:W-:Y:S05]  /*21db0*/  @!P0 NANOSLEEP.SYNCS 0x989680 ;  /* 0x009896800000895d */ /* 0x002fea0003900000 */
[----:B------:R-:W1:Y:S02]  /*21dc0*/  @!P0 SYNCS.PHASECHK.TRANS64 P0, [R3+URZ+0x32440], R2 ;  /* 0x03244002030085a7 */ /* 0x000e64000800007f */
[----:B-1----:R-:W-:Y:S05]  /*21dd0*/  @!P0 BRA `(.L_x_5849) ;  /* 0xfffffffc00f08947 */ /* 0x002fea000383ffff */
[----:B------:R-:W-:Y:S05]  /*21de0*/  BRA `(.L_x_5993) ;  /* 0xffffffb4000c7947 */ /* 0x000fea000383ffff */
.L_x_5854:
[----:B-1----:R1:W2:Y:S02]  /*21df0*/  SYNCS.PHASECHK.TRANS64.TRYWAIT P0, [R3+URZ+0x32460], R2 ;  /* 0x03246002030075a7 */ /* 0x0022a4000800017f */
[----:B--2---:R-:W-:Y:S05]  /*21e00*/  @!P0 NANOSLEEP.SYNCS 0x989680 ;  /* 0x009896800000895d */ /* 0x004fea0003900000 */
[----:B------:R-:W2:Y:S02]  /*21e10*/  @!P0 SYNCS.PHASECHK.TRANS64 P0, [R3+URZ+0x32460], R2 ;  /* 0x03246002030085a7 */ /* 0x000ea4000800007f */
[----:B--2---:R-:W-:Y:S05]  /*21e20*/  @!P0 BRA `(.L_x_5854) ;  /* 0xfffffffc00f08947 */ /* 0x004fea000383ffff */
[----:B------:R-:W-:Y:S05]  /*21e30*/  BRA `(.L_x_5994) ;  /* 0xffffffb400947947 */ /* 0x000fea000383ffff */
.L_x_5866:
[----:B------:R-:W-:Y:S01]  /*21e40*/  BSSY B0, `(.L_x_5995) ;  /* 0x0000008000007945 */ /* 0x000fe20003800000 */
[----:B------:R-:W-:Y:S02]  /*21e50*/  IMAD.MOV.U32 R13, RZ, RZ, R16 ;  /* 0x000000ffff0d7224 */ /* 0x000fe400078e0010 */
[----:B------:R-:W-:Y:S02]  /*21e60*/  IMAD.MOV.U32 R12, RZ, RZ, RZ ;  /* 0x000000ffff0c7224 */ /* 0x000fe400078e00ff */
[----:B-1----:R-:W-:Y:S02]  /*21e70*/  IMAD.MOV.U32 R11, RZ, RZ, 0x1f ;  /* 0x0000001fff0b7424 */ /* 0x002fe400078e00ff */
[----:B------:R-:W-:-:S07]  /*21e80*/  IMAD.MOV.U32 R15, RZ, RZ, -0x1 ;  /* 0xffffffffff0f7424 */ /* 0x000fce00078e00ff */
[----:B0---45:R-:W-:Y:S05]  /*21e90*/  WARPSYNC.COLLECTIVE R15, `(.L_x_5996) ;  /* 0x000000000f087348 */ /* 0x031fea0003c00000 */
[----:B0-----:R0:W1:Y:S02]  /*21ea0*/  SHFL.IDX P6, R14, R13, R12, R11 ;  /* 0x0000000c0d0e7389 */ /* 0x00106400000c000b */
[----:B01--45:R-:W-:Y:S01]  /*21eb0*/  ENDCOLLECTIVE ;  /* 0x000000000000791b */ /* 0x033fe20003800000 */
.L_x_5996:
[----:B------:R-:W-:Y:S05]  /*21ec0*/  BSYNC B0 ;  /* 0x0000000000007941 */ /* 0x000fea0003800000 */
.L_x_5995:
        /* <DEDUP_REMOVED lines=9> */
.L_x_5997:
        /* <DEDUP_REMOVED lines=18> */
.L_x_5998:
        /* <DEDUP_REMOVED lines=8> */
.L_x_5999:
        /* <DEDUP_REMOVED lines=8> */
.L_x_6000:
        /* <DEDUP_REMOVED lines=8> */
.L_x_6001:
        /* <DEDUP_REMOVED lines=8> */
.L_x_6002:
        /* <DEDUP_REMOVED lines=9> */
.L_x_6003:
[----:B------:R-:W-:Y:S01]  /*22310*/  IMAD.MOV.U32 R16, RZ, RZ, R14 ;  /* 0x000000ffff107224 */ /* 0x000fe200078e000e */
[----:B------:R-:W-:Y:S06]  /*22320*/  BRA `(.L_x_6004) ;  /* 0xffffffb800ec7947 */ /* 0x000fec000383ffff */
.L_x_5871:
[----:B------:R-:W-:Y:S01]  /*22330*/  BSSY B0, `(.L_x_6005) ;  /* 0x0000008000007945 */ /* 0x000fe20003800000 */
[----:B-----5:R-:W-:Y:S02]  /*22340*/  IMAD.MOV.U32 R13, RZ, RZ, R2 ;  /* 0x000000ffff0d7224 */ /* 0x020fe400078e0002 */
[----:B------:R-:W-:Y:S02]  /*22350*/  IMAD.MOV.U32 R12, RZ, RZ, 0x1 ;  /* 0x00000001ff0c7424 */ /* 0x000fe400078e00ff */
[----:B------:R-:W-:Y:S02]  /*22360*/  IMAD.MOV.U32 R11, RZ, RZ, RZ ;  /* 0x000000ffff0b7224 */ /* 0x000fe400078e00ff */
[----:B------:R-:W-:-:S07]  /*22370*/  IMAD.MOV.U32 R15, RZ, RZ, -0x1 ;  /* 0xffffffffff0f7424 */ /* 0x000fce00078e00ff */
[----:B01--4-:R-:W-:Y:S05]  /*22380*/  WARPSYNC.COLLECTIVE R15, `(.L_x_6006) ;  /* 0x000000000f087348 */ /* 0x013fea0003c00000 */
[----:B0-----:R0:W2:Y:S02]  /*22390*/  SHFL.UP P6, R14, R13, R12, R11 ;  /* 0x0400000c0d0e7389 */ /* 0x0010a400000c000b */
[----:B012-4-:R-:W-:Y:S01]  /*223a0*/  ENDCOLLECTIVE ;  /* 0x000000000000791b */ /* 0x017fe20003800000 */
.L_x_6006:
[----:B------:R-:W-:Y:S05]  /*223b0*/  BSYNC B0 ;  /* 0x0000000000007941 */ /* 0x000fea0003800000 */
.L_x_6005:
[----:B------:R-:W-:Y:S02]  /*223c0*/  IMAD.MOV.U32 R3, RZ, RZ, R14 ;  /* 0x000000ffff037224 */ /* 0x000fe400078e000e */
[----:B------:R-:W-:Y:S02]  /*223d0*/  IMAD.MOV.U32 R12, RZ, RZ, 0x2 ;  /* 0x00000002ff0c7424 */ /* 0x000fe400078e00ff */
[----:B------:R-:W-:Y:S01]  /*223e0*/  IMAD.MOV.U32 R11, RZ, RZ, RZ ;  /* 0x000000ffff0b7224 */ /* 0x000fe200078e00ff */
[----:B------:R-:W-:Y:S01]  /*223f0*/  SEL R3, R3, RZ, P1 ;  /* 0x000000ff03037207 */ /* 0x000fe20000800000 */
[----:B------:R-:W-:-:S04]  /*22400*/  IMAD.MOV.U32 R15, RZ, RZ, -0x1 ;  /* 0xffffffffff0f7424 */ /* 0x000fc800078e00ff */
[----:B------:R-:W-:-:S05]  /*22410*/  IMAD.IADD R3, R2, 0x1, R3 ;  /* 0x0000000102037824 */ /* 0x000fca00078e0203 */
[----:B------:R-:W-:-:S07]  /*22420*/  MOV R13, R3 ;  /* 0x00000003000d7202 */ /* 0x000fce0000000f00 */
[----:B------:R-:W-:Y:S05]  /*22430*/  WARPSYNC.COLLECTIVE R15, `(.L_x_6007) ;  /* 0x000000000f087348 */ /* 0x000fea0003c00000 */
[----:B------:R0:W1:Y:S02]  /*22440*/  SHFL.UP P6, R14, R13, R12, R11 ;  /* 0x0400000c0d0e7389 */ /* 0x00006400000c000b */
[----:B01----:R-:W-:Y:S01]  /*22450*/  ENDCOLLECTIVE ;  /* 0x000000000000791b */ /* 0x003fe20003800000 */
.L_x_6007:
        /* <DEDUP_REMOVED lines=8> */
.L_x_6008:
        /* <DEDUP_REMOVED lines=8> */
.L_x_6009:
[----:B------:R-:W-:Y:S02]  /*22560*/  IMAD.MOV.U32 R12, RZ, RZ, 0x10 ;  /* 0x00000010ff0c7424 */ /* 0x000fe400078e00ff */
[----:B------:R-:W-:-:S05]  /*22570*/  IMAD.MOV.U32 R4, RZ, RZ, R14 ;  /* 0x000000ffff047224 */ /* 0x000fca00078e000e */
[----:B------:R-:W-:-:S04]  /*22580*/  SEL R4, R4, RZ, P4 ;  /* 0x000000ff04047207 */ /* 0x000fc80002000000 */
[----:B------:R-:W-:-:S05]  /*22590*/  IADD3 R3, R3, R4, RZ ;  /* 0x0000000403037210 */ /* 0x000fca0007ffe0ff */
[----:B------:R-:W-:-:S07]  /*225a0*/  IMAD.MOV.U32 R13, RZ, RZ, R3 ;  /* 0x000000ffff0d7224 */ /* 0x000fce00078e0003 */
[----:B------:R-:W-:Y:S05]  /*225b0*/  WARPSYNC.COLLECTIVE R15, `(.L_x_6010) ;  /* 0x000000000f087348 */ /* 0x000fea0003c00000 */
[----:B------:R0:W1:Y:S02]  /*225c0*/  SHFL.UP P6, R14, R13, R12, R11 ;  /* 0x0400000c0d0e7389 */ /* 0x00006400000c000b */
[----:B01----:R-:W-:Y:S01]  /*225d0*/  ENDCOLLECTIVE ;  /* 0x000000000000791b */ /* 0x003fe20003800000 */
.L_x_6010:
        /* <DEDUP_REMOVED lines=9> */
.L_x_6011:
[----:B------:R-:W-:Y:S01]  /*22670*/  IMAD.MOV.U32 R16, RZ, RZ, R14 ;  /* 0x000000ffff107224 */ /* 0x000fe200078e000e */
[----:B------:R-:W-:Y:S06]  /*22680*/  BRA `(.L_x_6012) ;  /* 0xffffffb800b07947 */ /* 0x000fec000383ffff */
.L_x_5873:
[----:B------:R-:W-:Y:S01]  /*22690*/  BSSY B0, `(.L_x_6013) ;  /* 0x0000006000007945 */ /* 0x000fe20003800000 */
[----:B------:R-:W-:Y:S01]  /*226a0*/  PLOP3.LUT P6, PT, P6, PT, PT, 0x8, 0x0 ;  /* 0x000000000000781c */ /* 0x000fe200037ce170 */
[----:B------:R-:W-:-:S12]  /*226b0*/  IMAD.MOV.U32 R15, RZ, RZ, -0x1 ;  /* 0xffffffffff0f7424 */ /* 0x000fd800078e00ff */
[----:B01--45:R-:W-:Y:S05]  /*226c0*/  WARPSYNC.COLLECTIVE R15, `(.L_x_6014) ;  /* 0x000000000f087348 */ /* 0x033fea0003c00000 */
[----:B0-----:R-:W-:Y:S01]  /*226d0*/  VOTE.ANY R14, PT, P6 ;  /* 0x00000000000e7806 */ /* 0x001fe200030e0100 */
[----:B-1--45:R-:W-:Y:S06]  /*226e0*/  ENDCOLLECTIVE ;  /* 0x000000000000791b */ /* 0x032fec0003800000 */
.L_x_6014:
[----:B------:R-:W-:Y:S05]  /*226f0*/  BSYNC B0 ;  /* 0x0000000000007941 */ /* 0x000fea0003800000 */
.L_x_6013:
[----:B------:R-:W-:Y:S01]  /*22700*/  IMAD.MOV.U32 R5, RZ, RZ, R14 ;  /* 0x000000ffff057224 */ /* 0x000fe200078e000e */
[----:B------:R-:W-:Y:S01]  /*22710*/  MOV R11, 0x1f ;  /* 0x0000001f000b7802 */ /* 0x000fe20000000f00 */
[----:B------:R-:W-:Y:S02]  /*22720*/  IMAD.MOV.U32 R13, RZ, RZ, R2 ;  /* 0x000000ffff0d7224 */ /* 0x000fe400078e0002 */
[----:B------:R-:W0:Y:S01]  /*22730*/  POPC R6, R5 ;  /* 0x0000000500067309 */ /* 0x000e220000000000 */
[----:B------:R-:W-:Y:S02]  /*22740*/  IMAD.MOV.U32 R15, RZ, RZ, -0x1 ;  /* 0xffffffffff0f7424 */ /* 0x000fe400078e00ff */
[----:B0-----:R-:W-:-:S07]  /*22750*/  IMAD.MOV.U32 R12, RZ, RZ, R6 ;  /* 0x000000ffff0c7224 */ /* 0x001fce00078e0006 */
[----:B------:R-:W-:Y:S05]  /*22760*/  WARPSYNC.COLLECTIVE R15, `(.L_x_6015) ;  /* 0x000000000f087348 */ /* 0x000fea0003c00000 */
[----:B------:R0:W1:Y:S02]  /*22770*/  SHFL.IDX P6, R14, R13, R12, R11 ;  /* 0x0000000c0d0e7389 */ /* 0x00006400000c000b */
[----:B01----:R-:W-:Y:S01]  /*22780*/  ENDCOLLECTIVE ;  /* 0x000000000000791b */ /* 0x003fe20003800000 */
.L_x_6015:
[----:B------:R-:W-:Y:S01]  /*22790*/  IMAD.MOV.U32 R17, RZ, RZ, R14 ;  /* 0x000000ffff117224 */ /* 0x000fe200078e000e */
[----:B------:R-:W-:Y:S06]  /*227a0*/  BRA `(.L_x_6016) ;  /* 0xffffffb800a07947 */ /* 0x000fec000383ffff */
.L_x_5875:
[----:B------:R-:W-:Y:S01]  /*227b0*/  BSSY B0, `(.L_x_6017) ;  /* 0x0000007000007945 */ /* 0x000fe20003800000 */
[----:B------:R-:W-:Y:S02]  /*227c0*/  IMAD.MOV.U32 R13, RZ, RZ, R3 ;  /* 0x000000ffff0d7224 */ /* 0x000fe400078e0003 */
[----:B------:R-:W-:Y:S02]  /*227d0*/  IMAD.MOV.U32 R11, RZ, RZ, 0x1f ;  /* 0x0000001fff0b7424 */ /* 0x000fe400078e00ff */
[----:B------:R-:W-:-:S07]  /*227e0*/  IMAD.MOV.U32 R15, RZ, RZ, -0x1 ;  /* 0xffffffffff0f7424 */ /* 0x000fce00078e00ff */
[----:B01-345:R-:W-:Y:S05]  /*227f0*/  WARPSYNC.COLLECTIVE R15, `(.L_x_6018) ;  /* 0x000000000f087348 */ /* 0x03bfea0003c00000 */
[----:B0-----:R0:W2:Y:S02]  /*22800*/  SHFL.IDX P6, R14, R13, R12, R11 ;  /* 0x0000000c0d0e7389 */ /* 0x0010a400000c000b */
[----:B012345:R-:W-:Y:S01]  /*22810*/  ENDCOLLECTIVE ;  /* 0x000000000000791b */ /* 0x03ffe20003800000 */
.L_x_6018:
[----:B------:R-:W-:Y:S05]  /*22820*/  BSYNC B0 ;  /* 0x0000000000007941 */ /* 0x000fea0003800000 */
.L_x_6017:
[----:B------:R-:W-:Y:S01]  /*22830*/  IMAD.MOV.U32 R2, RZ, RZ, R14 ;  /* 0x000000ffff027224 */ /* 0x000fe200078e000e */
[----:B------:R-:W-:Y:S06]  /*22840*/  BRA `(.L_x_5874) ;  /* 0xffffffb800947947 */ /* 0x000fec000383ffff */
.L_x_5879:
[----:B0-----:R0:W1:Y:S02]  /*22850*/  SYNCS.PHASECHK.TRANS64.TRYWAIT P0, [R0+URZ+0x32420], R3 ;  /* 0x03242003000075a7 */ /* 0x001064000800017f */
[----:B-1----:R-:W-:Y:S05]  /*22860*/  @!P0 NANOSLEEP.SYNCS 0x989680 ;  /* 0x009896800000895d */ /* 0x002fea0003900000 */
[----:B------:R-:W1:Y:S02]  /*22870*/  @!P0 SYNCS.PHASECHK.TRANS64 P0, [R0+URZ+0x32420], R3 ;  /* 0x03242003000085a7 */ /* 0x000e64000800007f */
[----:B-1----:R-:W-:Y:S05]  /*22880*/  @!P0 BRA `(.L_x_5879) ;  /* 0xfffffffc00f08947 */ /* 0x002fea000383ffff */
[----:B------:R-:W-:Y:S05]  /*22890*/  BRA `(.L_x_6019) ;  /* 0xffffffc000147947 */ /* 0x000fea000383ffff */
.L_x_5880:
        /* <DEDUP_REMOVED lines=11> */
.L_x_6021:
[----:B------:R-:W-:Y:S05]  /*22950*/  BSYNC B0 ;  /* 0x0000000000007941 */ /* 0x000fea0003800000 */
.L_x_6020:
[----:B------:R-:W-:Y:S05]  /*22960*/  BRA `(.L_x_6022) ;  /* 0xffffffbc00fc7947 */ /* 0x000fea000383ffff */
.L_x_5881:
[----:B------:R-:W-:Y:S01]  /*22970*/  BSSY B0, `(.L_x_6023) ;  /* 0x0000006000007945 */ /* 0x000fe20003800000 */
[----:B------:R-:W-:-:S07]  /*22980*/  IMAD.MOV.U32 R15, RZ, RZ, -0x1 ;  /* 0xffffffffff0f7424 */ /* 0x000fce00078e00ff */
[----:B01--45:R-:W-:Y:S05]  /*22990*/  WARPSYNC.COLLECTIVE R15, `(.L_x_6024) ;  /* 0x000000000f0c7348 */ /* 0x033fea0003c00000 */
[----:B------:R-:W-:Y:S02]  /*229a0*/  ELECT P6, UR62, PT ;  /* 0x00000000003e782f */ /* 0x000fe400038c0000 */
[----:B------:R-:W-:Y:S01]  /*229b0*/  MOV R14, UR62 ;  /* 0x0000003e000e7c02 */ /* 0x000fe20008000f00 */
[----:B01--45:R-:W-:Y:S10]  /*229c0*/  ENDCOLLECTIVE ;  /* 0x000000000000791b */ /* 0x033ff40003800000 */
.L_x_6024:
[----:B------:R-:W-:Y:S05]  /*229d0*/  BSYNC B0 ;  /* 0x0000000000007941 */ /* 0x000fea0003800000 */
.L_x_6023:
[----:B------:R-:W-:Y:S05]  /*229e0*/  BRA `(.L_x_6025) ;  /* 0xffffffbc00f07947 */ /* 0x000fea000383ffff */
.L_x_5883:
[----:B0-----:R0:W1:Y:S02]  /*229f0*/  SYNCS.PHASECHK.TRANS64.TRYWAIT P0, [R6+URZ], R5 ;  /* 0x00000005060075a7 */ /* 0x001064000800017f */
[----:B-1----:R-:W-:Y:S05]  /*22a00*/  @!P0 NANOSLEEP.SYNCS 0x989680 ;  /* 0x009896800000895d */ /* 0x002fea0003900000 */
[----:B------:R-:W1:Y:S02]  /*22a10*/  @!P0 SYNCS.PHASECHK.TRANS64 P0, [R6+URZ], R5 ;  /* 0x00000005060085a7 */ /* 0x000e64000800007f */
[----:B-1----:R-:W-:Y:S05]  /*22a20*/  @!P0 BRA `(.L_x_5883) ;  /* 0xfffffffc00f08947 */ /* 0x002fea000383ffff */
[----:B------:R-:W-:Y:S05]  /*22a30*/  BRA `(.L_x_6026) ;  /* 0xffffffc0002c7947 */ /* 0x000fea000383ffff */
.L_x_5884:
[----:B-1----:R1:W2:Y:S02]  /*22a40*/  SYNCS.PHASECHK.TRANS64.TRYWAIT P0, [R7+URZ], R2 ;  /* 0x00000002070075a7 */ /* 0x0022a4000800017f */
[----:B--2---:R-:W-:Y:S05]  /*22a50*/  @!P0 NANOSLEEP.SYNCS 0x989680 ;  /* 0x009896800000895d */ /* 0x004fea0003900000 */
[----:B------:R-:W2:Y:S02]  /*22a60*/  @!P0 SYNCS.PHASECHK.TRANS64 P0, [R7+URZ], R2 ;  /* 0x00000002070085a7 */ /* 0x000ea4000800007f */
[----:B--2---:R-:W-:Y:S05]  /*22a70*/  @!P0 BRA `(.L_x_5884) ;  /* 0xfffffffc00f08947 */ /* 0x004fea000383ffff */
[----:B------:R-:W-:Y:S05]  /*22a80*/  BRA `(.L_x_6027) ;  /* 0xffffffc000207947 */ /* 0x000fea000383ffff */
.L_x_5886:
[----:B--2---:R2:W3:Y:S02]  /*22a90*/  SYNCS.PHASECHK.TRANS64.TRYWAIT P0, [R4+URZ], R5 ;  /* 0x00000005040075a7 */ /* 0x0044e4000800017f */
[----:B---3--:R-:W-:Y:S05]  /*22aa0*/  @!P0 NANOSLEEP.SYNCS 0x989680 ;  /* 0x009896800000895d */ /* 0x008fea0003900000 */
[----:B------:R-:W3:Y:S02]  /*22ab0*/  @!P0 SYNCS.PHASECHK.TRANS64 P0, [R4+URZ], R5 ;  /* 0x00000005040085a7 */ /* 0x000ee4000800007f */
[----:B---3--:R-:W-:Y:S05]  /*22ac0*/  @!P0 BRA `(.L_x_5886) ;  /* 0xfffffffc00f08947 */ /* 0x008fea000383ffff */
[----:B------:R-:W-:Y:S05]  /*22ad0*/  BRA `(.L_x_6028) ;  /* 0xffffffc000287947 */ /* 0x000fea000383ffff */
.L_x_6029:
        /* <DEDUP_REMOVED lines=10> */
.L_x_6050:


//--------------------- .nv.global.init           --------------------------
	.section	.nv.global.init,"aw",@progbits
.nv.global.init:
	.type		$str$20,@object
	.size		$str$20,($str$21 - $str$20)
$str$20:
        /*0000*/ 	.byte	0x28, 0x61, 0x64, 0x64, 0x72, 0x65, 0x73, 0x73, 0x20, 0x26, 0x20, 0x6d, 0x61, 0x73, 0x6b, 0x29
        /*0010*/ 	.byte	0x20, 0x3d, 0x3d, 0x20, 0x30, 0x00
	.type		$str$21,@object
	.size		$str$21,(__unnamed_4 - $str$21)
$str$21:
        /*0016*/ 	.byte	0x2f, 0x74, 0x6d, 0x70, 0x2f, 0x6f, 0x73, 0x73, 0x5f, 0x6b, 0x65, 0x72, 0x6e, 0x65, 0x6c, 0x73
        /*0026*/ 	.byte	0x5f, 0x73, 0x72, 0x63, 0x2f, 0x66, 0x6c, 0x61, 0x73, 0x68, 0x5f, 0x61, 0x74, 0x74, 0x65, 0x6e
        /*0036*/ 	.byte	0x74, 0x69, 0x6f, 0x6e, 0x2f, 0x63, 0x73, 0x72, 0x63, 0x2f, 0x63, 0x75, 0x74, 0x6c, 0x61, 0x73
        /*0046*/ 	.byte	0x73, 0x2f, 0x69, 0x6e, 0x63, 0x6c, 0x75, 0x64, 0x65, 0x2f, 0x63, 0x75, 0x74, 0x65, 0x2f, 0x70
        /*0056*/ 	.byte	0x6f, 0x69, 0x6e, 0x74, 0x65, 0x72, 0x5f, 0x66, 0x6c, 0x61, 0x67, 0x67, 0x65, 0x64, 0x2e, 0x68
        /*0066*/ 	.byte	0x70, 0x70, 0x00
	.type		__unnamed_4,@object
	.size		__unnamed_4,(__unnamed_5 - __unnamed_4)
__unnamed_4:
        /* <DEDUP_REMOVED lines=23> */
        /*01d9*/ 	.byte	0x3a, 0x43, 0x3c, 0x30, 0x3e, 0x3e, 0x3e, 0x3e, 0x3e, 0x20, 0x26, 0x5d, 0x00
	.type		__unnamed_5,@object
	.size		__unnamed_5,(__unnamed_7 - __unnamed_5)
__unnamed_5:
        /* <DEDUP_REMOVED lines=24> */
	.type		__unnamed_7,@object
	.size		__unnamed_7,(__unnamed_6 - __unnamed_7)
__unnamed_7:
        /* <DEDUP_REMOVED lines=24> */
	.type		__unnamed_6,@object
	.size		__unnamed_6,(__unnamed_1 - __unnamed_6)
__unnamed_6:
        /* <DEDUP_REMOVED lines=28> */
        /*06a6*/ 	.byte	0x34, 0x3e, 0x3e, 0x3e, 0x3e, 0x3e, 0x5d, 0x00
	.type		__unnamed_1,@object
	.size		__unnamed_1,(__unnamed_3 - __unnamed_1)
__unnamed_1:
        /* <DEDUP_REMOVED lines=28> */
        /*086e*/ 	.byte	0x34, 0x3e, 0x3e, 0x3e, 0x3e, 0x3e, 0x20, 0x26, 0x5d, 0x00
	.type		__unnamed_3,@object
	.size		__unnamed_3,(__unnamed_2 - __unnamed_3)
__unnamed_3:
        /* <DEDUP_REMOVED lines=29> */
	.type		__unnamed_2,@object
	.size		__unnamed_2,(.L_1 - __unnamed_2)
__unnamed_2:
        /* <DEDUP_REMOVED lines=29> */
.L_1:


//--------------------- .nv.shared._ZN7cutlass13device_kernelIN5flash11enable_sm90INS1_16FlashAttnFwdSm90INS1_25CollectiveMainloopFwdSm90ILi2EN4cute5tupleIJNS5_1CILi1EEES8_S8_EEENS6_IJNS7_ILi128EEENS7_ILi96EEENS7_ILi64EEEEEELi256ENS_6half_tEfNS_4arch4Sm90ELb0ELb0ELb1ELb0ELb0ELb0ELb0ELb1ELb0ELb1ELb0ELb0EEENS1_21CollectiveEpilogueFwdINS6_IJSA_NS7_ILi256EEESB_EEES9_SE_SG_Li256ELb0ELb1ELb0ELb0EEENS1_29StaticPersistentTileSchedulerILb0EEEEEEEEEvNT_6ParamsE --------------------------
	.section	.nv.shared._ZN7cutlass13device_kernelIN5flash11enable_sm90INS1_16FlashAttnFwdSm90INS1_25CollectiveMainloopFwdSm90ILi2EN4cute5tupleIJNS5_1CILi1EEES8_S8_EEENS6_IJNS7_ILi128EEENS7_ILi96EEENS7_ILi64EEEEEELi256ENS_6half_tEfNS_4arch4Sm90ELb0ELb0ELb1ELb0ELb0ELb0ELb0ELb1ELb0ELb1ELb0ELb0EEENS1_21CollectiveEpilogueFwdINS6_IJSA_NS7_ILi256EEESB_EEES9_SE_SG_Li256ELb0ELb1ELb0ELb0EEENS1_29StaticPersistentTileSchedulerILb0EEEEEEEEEvNT_6ParamsE,"aw",@nobits
	.sectionflags	@""
	.align	16
	.zero		1024


//--------------------- .nv.shared.reserved.0     --------------------------
	.section	.nv.shared.reserved.0,"aw",@nobits
	.weak		__nv_reservedSMEM_offset_0_alias
	.size		__nv_reservedSMEM_offset_0_alias, 0, 0
	.other		__nv_reservedSMEM_offset_0_alias,@"STO_CUDA_RESERVED_SHARED STV_DEFAULT"
__nv_reservedSMEM_offset_0_alias:
	.zero		0


//--------------------- .nv.global                --------------------------
	.section	.nv.global,"aw",@nobits
.nv.global:
	.type		_ZN85_INTERNAL_1e1261b7_49_flash_fwd_hdim64_256_fp16_softcap_packgqa_sm90_cu_9949e2e8_52234cute1_E,@object
	.size		_ZN85_INTERNAL_1e1261b7_49_flash_fwd_hdim64_256_fp16_softcap_packgqa_sm90_cu_9949e2e8_52234cute1_E,(_ZN85_INTERNAL_1e1261b7_49_flash_fwd_hdim64_256_fp16_softcap_packgqa_sm90_cu_9949e2e8_52234cuda3std3__45__cpo6cbeginE - _ZN85_INTERNAL_1e1261b7_49_flash_fwd_hdim64_256_fp16_softcap_packgqa_sm90_cu_9949e2e8_52234cute1_E)
_ZN85_INTERNAL_1e1261b7_49_flash_fwd_hdim64_256_fp16_softcap_packgqa_sm90_cu_9949e2e8_52234cute1_E:
	.zero		1
	.type		_ZN85_INTERNAL_1e1261b7_49_flash_fwd_hdim64_256_fp16_softcap_packgqa_sm90_cu_9949e2e8_52234cuda3std3__45__cpo6cbeginE,@object
	.size		_ZN85_INTERNAL_1e1261b7_49_flash_fwd_hdim64_256_fp16_softcap_packgqa_sm90_cu_9949e2e8_52234cuda3std3__45__cpo6cbeginE,(_ZN85_INTERNAL_1e1261b7_49_flash_fwd_hdim64_256_fp16_softcap_packgqa_sm90_cu_9949e2e8_52234cuda3std3__48in_placeE - _ZN85_INTERNAL_1e1261b7_49_flash_fwd_hdim64_256_fp16_softcap_packgqa_sm90_cu_9949e2e8_52234cuda3std3__45__cpo6cbeginE)
_ZN85_INTERNAL_1e1261b7_49_flash_fwd_hdim64_256_fp16_softcap_packgqa_sm90_cu_9949e2e8_52234cuda3std3__45__cpo6cbeginE:
	.zero		1
	.type		_ZN85_INTERNAL_1e1261b7_49_flash_fwd_hdim64_256_fp16_softcap_packgqa_sm90_cu_9949e2e8_52234cuda3std3__48in_placeE,@object
	.size		_ZN85_INTERNAL_1e1261b7_49_flash_fwd_hdim64_256_fp16_softcap_packgqa_sm90_cu_9949e2e8_52234cuda3std3__48in_placeE,(_ZN85_INTERNAL_1e1261b7_49_flash_fwd_hdim64_256_fp16_softcap_packgqa_sm90_cu_9949e2e8_52234cuda3std6ranges3__45__cpo9iter_moveE - _ZN85_INTERNAL_1e1261b7_49_flash_fwd_hdim64_256_fp16_softcap_packgqa_sm90_cu_9949e2e8_52234cuda3std3__48in_placeE)
_ZN85_INTERNAL_1e1261b7_49_flash_fwd_hdim64_256_fp16_softcap_packgqa_sm90_cu_9949e2e8_52234cuda3std3__48in_placeE:
	.zero		1
	.type		_ZN85_INTERNAL_1e1261b7_49_flash_fwd_hdim64_256_fp16_softcap_packgqa_sm90_cu_9949e2e8_52234cuda3std6ranges3__45__cpo9iter_moveE,@object
	.size		_ZN85_INTERNAL_1e1261b7_49_flash_fwd_hdim64_256_fp16_softcap_packgqa_sm90_cu_9949e2e8_52234cuda3std6ranges3__45__cpo9iter_moveE,(_ZN85_INTERNAL_1e1261b7_49_flash_fwd_hdim64_256_fp16_softcap_packgqa_sm90_cu_9949e2e8_52234cuda3std3__45__cpo5beginE - _ZN85_INTERNAL_1e1261b7_49_flash_fwd_hdim64_256_fp16_softcap_packgqa_sm90_cu_9949e2e8_52234cuda3std6ranges3__45__cpo9iter_moveE)
_ZN85_INTERNAL_1e1261b7_49_flash_fwd_hdim64_256_fp16_softcap_packgqa_sm90_cu_9949e2e8_52234cuda3std6ranges3__45__cpo9iter_moveE:
	.zero		1
	.type		_ZN85_INTERNAL_1e1261b7_49_flash_fwd_hdim64_256_fp16_softcap_packgqa_sm90_cu_9949e2e8_52234cuda3std3__45__cpo5beginE,@object
	.size		_ZN85_INTERNAL_1e1261b7_49_flash_fwd_hdim64_256_fp16_softcap_packgqa_sm90_cu_9949e2e8_52234cuda3std3__45__cpo5beginE,(_ZN85_INTERNAL_1e1261b7_49_flash_fwd_hdim64_256_fp16_softcap_packgqa_sm90_cu_9949e2e8_52234cuda3std3__487_GLOBAL__N__1e1261b7_49_flash_fwd_hdim64_256_fp16_softcap_packgqa_sm90_cu_9949e2e8_52236ignoreE - _ZN85_INTERNAL_1e1261b7_49_flash_fwd_hdim64_256_fp16_softcap_packgqa_sm90_cu_9949e2e8_52234cuda3std3__45__cpo5beginE)
_ZN85_INTERNAL_1e1261b7_49_flash_fwd_hdim64_256_fp16_softcap_packgqa_sm90_cu_9949e2e8_52234cuda3std3__45__cpo5beginE:
	.zero		1
	.type		_ZN85_INTERNAL_1e1261b7_49_flash_fwd_hdim64_256_fp16_softcap_packgqa_sm90_cu_9949e2e8_52234cuda3std3__487_GLOBAL__N__1e1261b7_49_flash_fwd_hdim64_256_fp16_softcap_packgqa_sm90_cu_9949e2e8_52236ignoreE,@object
	.size		_ZN85_INTERNAL_1e1261b7_49_flash_fwd_hdim64_256_fp16_softcap_packgqa_sm90_cu_9949e2e8_52234cuda3std3__487_GLOBAL__N__1e1261b7_49_flash_fwd_hdim64_256_fp16_softcap_packgqa_sm90_cu_9949e2e8_52236ignoreE,(_ZN85_INTERNAL_1e1261b7_49_flash_fwd_hdim64_256_fp16_softcap_packgqa_sm90_cu_9949e2e8_52234cute7productE - _ZN85_INTERNAL_1e1261b7_49_flash_fwd_hdim64_256_fp16_softcap_packgqa_sm90_cu_9949e2e8_52234cuda3std3__487_GLOBAL__N__1e1261b7_49_flash_fwd_hdim64_256_fp16_softcap_packgqa_sm90_cu_9949e2e8_52236ignoreE)
_ZN85_INTERNAL_1e1261b7_49_flash_fwd_hdim64_256_fp16_softcap_packgqa_sm90_cu_9949e2e8_52234cuda3std3__487_GLOBAL__N__1e1261b7_49_flash_fwd_hdim64_256_fp16_softcap_packgqa_sm90_cu_9949e2e8_52236ignoreE:
	.zero		1
	.type		_ZN85_INTERNAL_1e1261b7_49_flash_fwd_hdim64_256_fp16_softcap_packgqa_sm90_cu_9949e2e8_52234cute7productE,@object
	.size		_ZN85_INTERNAL_1e1261b7_49_flash_fwd_hdim64_256_fp16_softcap_packgqa_sm90_cu_9949e2e8_52234cute7productE,(_ZN85_INTERNAL_1e1261b7_49_flash_fwd_hdim64_256_fp16_softcap_packgqa_sm90_cu_9949e2e8_52234cuda3std3__45__cpo3endE - _ZN85_INTERNAL_1e1261b7_49_flash_fwd_hdim64_256_fp16_softcap_packgqa_sm90_cu_9949e2e8_52234cute7productE)
_ZN85_INTERNAL_1e1261b7_49_flash_fwd_hdim64_256_fp16_softcap_packgqa_sm90_cu_9949e2e8_52234cute7productE:
	.zero		1
	.type		_ZN85_INTERNAL_1e1261b7_49_flash_fwd_hdim64_256_fp16_softcap_packgqa_sm90_cu_9949e2e8_52234cuda3std3__45__cpo3endE,@object
	.size		_ZN85_INTERNAL_1e1261b7_49_flash_fwd_hdim64_256_fp16_softcap_packgqa_sm90_cu_9949e2e8_52234cuda3std3__45__cpo3endE,(_ZN85_INTERNAL_1e1261b7_49_flash_fwd_hdim64_256_fp16_softcap_packgqa_sm90_cu_9949e2e8_52234cuda3std3__419piecewise_constructE - _ZN85_INTERNAL_1e1261b7_49_flash_fwd_hdim64_256_fp16_softcap_packgqa_sm90_cu_9949e2e8_52234cuda3std3__45__cpo3endE)
_ZN85_INTERNAL_1e1261b7_49_flash_fwd_hdim64_256_fp16_softcap_packgqa_sm90_cu_9949e2e8_52234cuda3std3__45__cpo3endE:
	.zero		1
	.type		_ZN85_INTERNAL_1e1261b7_49_flash_fwd_hdim64_256_fp16_softcap_packgqa_sm90_cu_9949e2e8_52234cuda3std3__419piecewise_constructE,@object
	.size		_ZN85_INTERNAL_1e1261b7_49_flash_fwd_hdim64_256_fp16_softcap_packgqa_sm90_cu_9949e2e8_52234cuda3std3__419piecewise_constructE,(_ZN85_INTERNAL_1e1261b7_49_flash_fwd_hdim64_256_fp16_softcap_packgqa_sm90_cu_9949e2e8_52234cuda3std3__45__cpo4cendE - _ZN85_INTERNAL_1e1261b7_49_flash_fwd_hdim64_256_fp16_softcap_packgqa_sm90_cu_9949e2e8_52234cuda3std3__419piecewise_constructE)
_ZN85_INTERNAL_1e1261b7_49_flash_fwd_hdim64_256_fp16_softcap_packgqa_sm90_cu_9949e2e8_52234cuda3std3__419piecewise_constructE:
	.zero		1
	.type		_ZN85_INTERNAL_1e1261b7_49_flash_fwd_hdim64_256_fp16_softcap_packgqa_sm90_cu_9949e2e8_52234cuda3std3__45__cpo4cendE,@object
	.size		_ZN85_INTERNAL_1e1261b7_49_flash_fwd_hdim64_256_fp16_softcap_packgqa_sm90_cu_9949e2e8_52234cuda3std3__45__cpo4cendE,(_ZN85_INTERNAL_1e1261b7_49_flash_fwd_hdim64_256_fp16_softcap_packgqa_sm90_cu_9949e2e8_52234cuda3std6ranges3__45__cpo4swapE - _ZN85_INTERNAL_1e1261b7_49_flash_fwd_hdim64_256_fp16_softcap_packgqa_sm90_cu_9949e2e8_52234cuda3std3__45__cpo4cendE)
_ZN85_INTERNAL_1e1261b7_49_flash_fwd_hdim64_256_fp16_softcap_packgqa_sm90_cu_9949e2e8_52234cuda3std3__45__cpo4cendE:
	.zero		1
	.type		_ZN85_INTERNAL_1e1261b7_49_flash_fwd_hdim64_256_fp16_softcap_packgqa_sm90_cu_9949e2e8_52234cuda3std6ranges3__45__cpo4swapE,@object
	.size		_ZN85_INTERNAL_1e1261b7_49_flash_fwd_hdim64_256_fp16_softcap_packgqa_sm90_cu_9949e2e8_52234cuda3std6ranges3__45__cpo4swapE,(.L_14 - _ZN85_INTERNAL_1e1261b7_49_flash_fwd_hdim64_256_fp16_softcap_packgqa_sm90_cu_9949e2e8_52234cuda3std6ranges3__45__cpo4swapE)
_ZN85_INTERNAL_1e1261b7_49_flash_fwd_hdim64_256_fp16_softcap_packgqa_sm90_cu_9949e2e8_52234cuda3std6ranges3__45__cpo4swapE:
	.zero		1
.L_14:


//--------------------- .nv.shared._ZN7cutlass13device_kernelIN5flash11enable_sm90INS1_16FlashAttnFwdSm90INS1_25CollectiveMainloopFwdSm90ILi2EN4cute5tupleIJNS5_1CILi1EEES8_S8_EEENS6_IJNS7_ILi128EEENS7_ILi96EEENS7_ILi64EEEEEELi256ENS_6half_tEfNS_4arch4Sm90ELb0ELb0ELb1ELb0ELb0ELb0ELb1ELb1ELb0ELb1ELb0ELb0EEENS1_21CollectiveEpilogueFwdINS6_IJSA_NS7_ILi256EEESB_EEES9_SE_SG_Li256ELb0ELb1ELb0ELb0EEENS1_29StaticPersistentTileSchedulerILb0EEEEEEEEEvNT_6ParamsE --------------------------
	.section	.nv.shared._ZN7cutlass13device_kernelIN5flash11enable_sm90INS1_16FlashAttnFwdSm90INS1_25CollectiveMainloopFwdSm90ILi2EN4cute5tupleIJNS5_1CILi1EEES8_S8_EEENS6_IJNS7_ILi128EEENS7_ILi96EEENS7_ILi64EEEEEELi256ENS_6half_tEfNS_4arch4Sm90ELb0ELb0ELb1ELb0ELb0ELb0ELb1ELb1ELb0ELb1ELb0ELb0EEENS1_21CollectiveEpilogueFwdINS6_IJSA_NS7_ILi256EEESB_EEES9_SE_SG_Li256ELb0ELb1ELb0ELb0EEENS1_29StaticPersistentTileSchedulerILb0EEEEEEEEEvNT_6ParamsE,"aw",@nobits
	.sectionflags	@""
	.align	16
	.zero		1024


//--------------------- .nv.shared._ZN7cutlass13device_kernelIN5flash11enable_sm90INS1_16FlashAttnFwdSm90INS1_25CollectiveMainloopFwdSm90ILi2EN4cute5tupleIJNS5_1CILi1EEES8_S8_EEENS6_IJNS7_ILi128EEENS7_ILi96EEENS7_ILi64EEEEEELi256ENS_6half_tEfNS_4arch4Sm90ELb0ELb0ELb1ELb1ELb0ELb0ELb0ELb1ELb0ELb1ELb0ELb0EEENS1_21CollectiveEpilogueFwdINS6_IJSA_NS7_ILi256EEESB_EEES9_SE_SG_Li256ELb1ELb1ELb0ELb0EEENS1_36VarlenDynamicPersistentTileSchedulerILi128ELi96ELi256ELi128ELb0ELb1ELb1ELb0ELb1ELb1EEEEEEEEEvNT_6ParamsE --------------------------
	.section	.nv.shared._ZN7cutlass13device_kernelIN5flash11enable_sm90INS1_16FlashAttnFwdSm90INS1_25CollectiveMainloopFwdSm90ILi2EN4cute5tupleIJNS5_1CILi1EEES8_S8_EEENS6_IJNS7_ILi128EEENS7_ILi96EEENS7_ILi64EEEEEELi256ENS_6half_tEfNS_4arch4Sm90ELb0ELb0ELb1ELb1ELb0ELb0ELb0ELb1ELb0ELb1ELb0ELb0EEENS1_21CollectiveEpilogueFwdINS6_IJSA_NS7_ILi256EEESB_EEES9_SE_SG_Li256ELb1ELb1ELb0ELb0EEENS1_36VarlenDynamicPersistentTileSchedulerILi128ELi96ELi256ELi128ELb0ELb1ELb1ELb0ELb1ELb1EEEEEEEEEvNT_6ParamsE,"aw",@nobits
	.sectionflags	@""
	.align	16
	.zero		1024


//--------------------- .nv.shared._ZN7cutlass13device_kernelIN5flash11enable_sm90INS1_16FlashAttnFwdSm90INS1_25CollectiveMainloopFwdSm90ILi2EN4cute5tupleIJNS5_1CILi1EEES8_S8_EEENS6_IJNS7_ILi128EEENS7_ILi96EEENS7_ILi64EEEEEELi256ENS_6half_tEfNS_4arch4Sm90ELb0ELb0ELb1ELb1ELb0ELb1ELb0ELb1ELb0ELb1ELb0ELb0EEENS1_21CollectiveEpilogueFwdINS6_IJSA_NS7_ILi256EEESB_EEES9_SE_SG_Li256ELb1ELb1ELb0ELb0EEENS1_36VarlenDynamicPersistentTileSchedulerILi128ELi96ELi256ELi128ELb0ELb1ELb1ELb0ELb1ELb1EEEEEEEEEvNT_6ParamsE --------------------------
	.section	.nv.shared._ZN7cutlass13device_kernelIN5flash11enable_sm90INS1_16FlashAttnFwdSm90INS1_25CollectiveMainloopFwdSm90ILi2EN4cute5tupleIJNS5_1CILi1EEES8_S8_EEENS6_IJNS7_ILi128EEENS7_ILi96EEENS7_ILi64EEEEEELi256ENS_6half_tEfNS_4arch4Sm90ELb0ELb0ELb1ELb1ELb0ELb1ELb0ELb1ELb0ELb1ELb0ELb0EEENS1_21CollectiveEpilogueFwdINS6_IJSA_NS7_ILi256EEESB_EEES9_SE_SG_Li256ELb1ELb1ELb0ELb0EEENS1_36VarlenDynamicPersistentTileSchedulerILi128ELi96ELi256ELi128ELb0ELb1ELb1ELb0ELb1ELb1EEEEEEEEEvNT_6ParamsE,"aw",@nobits
	.sectionflags	@""
	.align	16
	.zero		1024


//--------------------- .nv.shared._ZN7cutlass13device_kernelIN5flash11enable_sm90INS1_16FlashAttnFwdSm90INS1_25CollectiveMainloopFwdSm90ILi2EN4cute5tupleIJNS5_1CILi1EEES8_S8_EEENS6_IJNS7_ILi128EEENS7_ILi96EEENS7_ILi64EEEEEELi256ENS_6half_tEfNS_4arch4Sm90ELb0ELb0ELb1ELb1ELb0ELb0ELb1ELb1ELb0ELb1ELb0ELb0EEENS1_21CollectiveEpilogueFwdINS6_IJSA_NS7_ILi256EEESB_EEES9_SE_SG_Li256ELb1ELb1ELb0ELb0EEENS1_36VarlenDynamicPersistentTileSchedulerILi128ELi96ELi256ELi128ELb0ELb1ELb1ELb0ELb1ELb1EEEEEEEEEvNT_6ParamsE --------------------------
	.section	.nv.shared._ZN7cutlass13device_kernelIN5flash11enable_sm90INS1_16FlashAttnFwdSm90INS1_25CollectiveMainloopFwdSm90ILi2EN4cute5tupleIJNS5_1CILi1EEES8_S8_EEENS6_IJNS7_ILi128EEENS7_ILi96EEENS7_ILi64EEEEEELi256ENS_6half_tEfNS_4arch4Sm90ELb0ELb0ELb1ELb1ELb0ELb0ELb1ELb1ELb0ELb1ELb0ELb0EEENS1_21CollectiveEpilogueFwdINS6_IJSA_NS7_ILi256EEESB_EEES9_SE_SG_Li256ELb1ELb1ELb0ELb0EEENS1_36VarlenDynamicPersistentTileSchedulerILi128ELi96ELi256ELi128ELb0ELb1ELb1ELb0ELb1ELb1EEEEEEEEEvNT_6ParamsE,"aw",@nobits
	.sectionflags	@""
	.align	16
	.zero		1024


//--------------------- .nv.shared._ZN7cutlass13device_kernelIN5flash11enable_sm90INS1_16FlashAttnFwdSm90INS1_25CollectiveMainloopFwdSm90ILi2EN4cute5tupleIJNS5_1CILi1EEES8_S8_EEENS6_IJNS7_ILi128EEENS7_ILi96EEENS7_ILi64EEEEEELi256ENS_6half_tEfNS_4arch4Sm90ELb0ELb0ELb1ELb1ELb0ELb1ELb1ELb1ELb0ELb1ELb0ELb0EEENS1_21CollectiveEpilogueFwdINS6_IJSA_NS7_ILi256EEESB_EEES9_SE_SG_Li256ELb1ELb1ELb0ELb0EEENS1_36VarlenDynamicPersistentTileSchedulerILi128ELi96ELi256ELi128ELb0ELb1ELb1ELb0ELb1ELb1EEEEEEEEEvNT_6ParamsE --------------------------
	.section	.nv.shared._ZN7cutlass13device_kernelIN5flash11enable_sm90INS1_16FlashAttnFwdSm90INS1_25CollectiveMainloopFwdSm90ILi2EN4cute5tupleIJNS5_1CILi1EEES8_S8_EEENS6_IJNS7_ILi128EEENS7_ILi96EEENS7_ILi64EEEEEELi256ENS_6half_tEfNS_4arch4Sm90ELb0ELb0ELb1ELb1ELb0ELb1ELb1ELb1ELb0ELb1ELb0ELb0EEENS1_21CollectiveEpilogueFwdINS6_IJSA_NS7_ILi256EEESB_EEES9_SE_SG_Li256ELb1ELb1ELb0ELb0EEENS1_36VarlenDynamicPersistentTileSchedulerILi128ELi96ELi256ELi128ELb0ELb1ELb1ELb0ELb1ELb1EEEEEEEEEvNT_6ParamsE,"aw",@nobits
	.sectionflags	@""
	.align	16
	.zero		1024


//--------------------- .nv.shared._ZN7cutlass13device_kernelIN5flash11enable_sm90INS1_16FlashAttnFwdSm90INS1_25CollectiveMainloopFwdSm90ILi2EN4cute5tupleIJNS5_1CILi1EEES8_S8_EEENS6_IJNS7_ILi128EEENS7_ILi96EEENS7_ILi64EEEEEELi256ENS_6half_tEfNS_4arch4Sm90ELb0ELb1ELb1ELb0ELb0ELb0ELb0ELb1ELb0ELb1ELb0ELb0EEENS1_21CollectiveEpilogueFwdINS6_IJSA_NS7_ILi256EEESB_EEES9_SE_SG_Li256ELb0ELb1ELb0ELb0EEENS1_30DynamicPersistentTileSchedulerILi256ELi128ELb0ELb1ELb1EEEEEEEEEvNT_6ParamsE --------------------------
	.section	.nv.shared._ZN7cutlass13device_kernelIN5flash11enable_sm90INS1_16FlashAttnFwdSm90INS1_25CollectiveMainloopFwdSm90ILi2EN4cute5tupleIJNS5_1CILi1EEES8_S8_EEENS6_IJNS7_ILi128EEENS7_ILi96EEENS7_ILi64EEEEEELi256ENS_6half_tEfNS_4arch4Sm90ELb0ELb1ELb1ELb0ELb0ELb0ELb0ELb1ELb0ELb1ELb0ELb0EEENS1_21CollectiveEpilogueFwdINS6_IJSA_NS7_ILi256EEESB_EEES9_SE_SG_Li256ELb0ELb1ELb0ELb0EEENS1_30DynamicPersistentTileSchedulerILi256ELi128ELb0ELb1ELb1EEEEEEEEEvNT_6ParamsE,"aw",@nobits
	.sectionflags	@""
	.align	16
	.zero		1024


//--------------------- .nv.shared._ZN7cutlass13device_kernelIN5flash11enable_sm90INS1_16FlashAttnFwdSm90INS1_25CollectiveMainloopFwdSm90ILi2EN4cute5tupleIJNS5_1CILi1EEES8_S8_EEENS6_IJNS7_ILi128EEENS7_ILi96EEENS7_ILi64EEEEEELi256ENS_6half_tEfNS_4arch4Sm90ELb0ELb1ELb1ELb0ELb0ELb0ELb1ELb1ELb0ELb1ELb0ELb0EEENS1_21CollectiveEpilogueFwdINS6_IJSA_NS7_ILi256EEESB_EEES9_SE_SG_Li256ELb0ELb1ELb0ELb0EEENS1_30DynamicPersistentTileSchedulerILi256ELi128ELb0ELb1ELb1EEEEEEEEEvNT_6ParamsE --------------------------
	.section	.nv.shared._ZN7cutlass13device_kernelIN5flash11enable_sm90INS1_16FlashAttnFwdSm90INS1_25CollectiveMainloopFwdSm90ILi2EN4cute5tupleIJNS5_1CILi1EEES8_S8_EEENS6_IJNS7_ILi128EEENS7_ILi96EEENS7_ILi64EEEEEELi256ENS_6half_tEfNS_4arch4Sm90ELb0ELb1ELb1ELb0ELb0ELb0ELb1ELb1ELb0ELb1ELb0ELb0EEENS1_21CollectiveEpilogueFwdINS6_IJSA_NS7_ILi256EEESB_EEES9_SE_SG_Li256ELb0ELb1ELb0ELb0EEENS1_30DynamicPersistentTileSchedulerILi256ELi128ELb0ELb1ELb1EEEEEEEEEvNT_6ParamsE,"aw",@nobits
	.sectionflags	@""
	.align	16
	.zero		1024


//--------------------- .nv.shared._ZN7cutlass13device_kernelIN5flash11enable_sm90INS1_16FlashAttnFwdSm90INS1_25CollectiveMainloopFwdSm90ILi2EN4cute5tupleIJNS5_1CILi1EEES8_S8_EEENS6_IJNS7_ILi128EEENS7_ILi96EEENS7_ILi64EEEEEELi256ENS_6half_tEfNS_4arch4Sm90ELb0ELb1ELb1ELb1ELb0ELb0ELb0ELb1ELb0ELb1ELb0ELb0EEENS1_21CollectiveEpilogueFwdINS6_IJSA_NS7_ILi256EEESB_EEES9_SE_SG_Li256ELb1ELb1ELb0ELb0EEENS1_36VarlenDynamicPersistentTileSchedulerILi128ELi96ELi256ELi128ELb0ELb1ELb1ELb1ELb0ELb1EEEEEEEEEvNT_6ParamsE --------------------------
	.section	.nv.shared._ZN7cutlass13device_kernelIN5flash11enable_sm90INS1_16FlashAttnFwdSm90INS1_25CollectiveMainloopFwdSm90ILi2EN4cute5tupleIJNS5_1CILi1EEES8_S8_EEENS6_IJNS7_ILi128EEENS7_ILi96EEENS7_ILi64EEEEEELi256ENS_6half_tEfNS_4arch4Sm90ELb0ELb1ELb1ELb1ELb0ELb0ELb0ELb1ELb0ELb1ELb0ELb0EEENS1_21CollectiveEpilogueFwdINS6_IJSA_NS7_ILi256EEESB_EEES9_SE_SG_Li256ELb1ELb1ELb0ELb0EEENS1_36VarlenDynamicPersistentTileSchedulerILi128ELi96ELi256ELi128ELb0ELb1ELb1ELb1ELb0ELb1EEEEEEEEEvNT_6ParamsE,"aw",@nobits
	.sectionflags	@""
	.align	16
	.zero		1024


//--------------------- .nv.shared._ZN7cutlass13device_kernelIN5flash11enable_sm90INS1_16FlashAttnFwdSm90INS1_25CollectiveMainloopFwdSm90ILi2EN4cute5tupleIJNS5_1CILi1EEES8_S8_EEENS6_IJNS7_ILi128EEENS7_ILi96EEENS7_ILi64EEEEEELi256ENS_6half_tEfNS_4arch4Sm90ELb0ELb1ELb1ELb1ELb0ELb1ELb0ELb1ELb0ELb1ELb0ELb0EEENS1_21CollectiveEpilogueFwdINS6_IJSA_NS7_ILi256EEESB_EEES9_SE_SG_Li256ELb1ELb1ELb0ELb0EEENS1_36VarlenDynamicPersistentTileSchedulerILi128ELi96ELi256ELi128ELb0ELb1ELb1ELb1ELb0ELb1EEEEEEEEEvNT_6ParamsE --------------------------
	.section	.nv.shared._ZN7cutlass13device_kernelIN5flash11enable_sm90INS1_16FlashAttnFwdSm90INS1_25CollectiveMainloopFwdSm90ILi2EN4cute5tupleIJNS5_1CILi1EEES8_S8_EEENS6_IJNS7_ILi128EEENS7_ILi96EEENS7_ILi64EEEEEELi256ENS_6half_tEfNS_4arch4Sm90ELb0ELb1ELb1ELb1ELb0ELb1ELb0ELb1ELb0ELb1ELb0ELb0EEENS1_21CollectiveEpilogueFwdINS6_IJSA_NS7_ILi256EEESB_EEES9_SE_SG_Li256ELb1ELb1ELb0ELb0EEENS1_36VarlenDynamicPersistentTileSchedulerILi128ELi96ELi256ELi128ELb0ELb1ELb1ELb1ELb0ELb1EEEEEEEEEvNT_6ParamsE,"aw",@nobits
	.sectionflags	@""
	.align	16
	.zero		1024


//--------------------- .nv.shared._ZN7cutlass13device_kernelIN5flash11enable_sm90INS1_16FlashAttnFwdSm90INS1_25CollectiveMainloopFwdSm90ILi2EN4cute5tupleIJNS5_1CILi1EEES8_S8_EEENS6_IJNS7_ILi128EEENS7_ILi96EEENS7_ILi64EEEEEELi256ENS_6half_tEfNS_4arch4Sm90ELb0ELb1ELb1ELb1ELb0ELb0ELb1ELb1ELb0ELb1ELb0ELb0EEENS1_21CollectiveEpilogueFwdINS6_IJSA_NS7_ILi256EEESB_EEES9_SE_SG_Li256ELb1ELb1ELb0ELb0EEENS1_36VarlenDynamicPersistentTileSchedulerILi128ELi96ELi256ELi128ELb0ELb1ELb1ELb1ELb0ELb1EEEEEEEEEvNT_6ParamsE --------------------------
	.section	.nv.shared._ZN7cutlass13device_kernelIN5flash11enable_sm90INS1_16FlashAttnFwdSm90INS1_25CollectiveMainloopFwdSm90ILi2EN4cute5tupleIJNS5_1CILi1EEES8_S8_EEENS6_IJNS7_ILi128EEENS7_ILi96EEENS7_ILi64EEEEEELi256ENS_6half_tEfNS_4arch4Sm90ELb0ELb1ELb1ELb1ELb0ELb0ELb1ELb1ELb0ELb1ELb0ELb0EEENS1_21CollectiveEpilogueFwdINS6_IJSA_NS7_ILi256EEESB_EEES9_SE_SG_Li256ELb1ELb1ELb0ELb0EEENS1_36VarlenDynamicPersistentTileSchedulerILi128ELi96ELi256ELi128ELb0ELb1ELb1ELb1ELb0ELb1EEEEEEEEEvNT_6ParamsE,"aw",@nobits
	.sectionflags	@""
	.align	16
	.zero		1024


//--------------------- .nv.shared._ZN7cutlass13device_kernelIN5flash11enable_sm90INS1_16FlashAttnFwdSm90INS1_25CollectiveMainloopFwdSm90ILi2EN4cute5tupleIJNS5_1CILi1EEES8_S8_EEENS6_IJNS7_ILi128EEENS7_ILi96EEENS7_ILi64EEEEEELi256ENS_6half_tEfNS_4arch4Sm90ELb0ELb1ELb1ELb1ELb0ELb1ELb1ELb1ELb0ELb1ELb0ELb0EEENS1_21CollectiveEpilogueFwdINS6_IJSA_NS7_ILi256EEESB_EEES9_SE_SG_Li256ELb1ELb1ELb0ELb0EEENS1_36VarlenDynamicPersistentTileSchedulerILi128ELi96ELi256ELi128ELb0ELb1ELb1ELb1ELb0ELb1EEEEEEEEEvNT_6ParamsE --------------------------
	.section	.nv.shared._ZN7cutlass13device_kernelIN5flash11enable_sm90INS1_16FlashAttnFwdSm90INS1_25CollectiveMainloopFwdSm90ILi2EN4cute5tupleIJNS5_1CILi1EEES8_S8_EEENS6_IJNS7_ILi128EEENS7_ILi96EEENS7_ILi64EEEEEELi256ENS_6half_tEfNS_4arch4Sm90ELb0ELb1ELb1ELb1ELb0ELb1ELb1ELb1ELb0ELb1ELb0ELb0EEENS1_21CollectiveEpilogueFwdINS6_IJSA_NS7_ILi256EEESB_EEES9_SE_SG_Li256ELb1ELb1ELb0ELb0EEENS1_36VarlenDynamicPersistentTileSchedulerILi128ELi96ELi256ELi128ELb0ELb1ELb1ELb1ELb0ELb1EEEEEEEEEvNT_6ParamsE,"aw",@nobits
	.sectionflags	@""
	.align	16
	.zero		1024


//--------------------- .nv.shared._ZN7cutlass13device_kernelIN5flash11enable_sm90INS1_16FlashAttnFwdSm90INS1_25CollectiveMainloopFwdSm90ILi2EN4cute5tupleIJNS5_1CILi1EEES8_S8_EEENS6_IJNS7_ILi128EEENS7_ILi96EEENS7_ILi64EEEEEELi256ENS_6half_tEfNS_4arch4Sm90ELb1ELb0ELb1ELb0ELb0ELb0ELb0ELb1ELb0ELb1ELb0ELb0EEENS1_21CollectiveEpilogueFwdINS6_IJSA_NS7_ILi256EEESB_EEES9_SE_SG_Li256ELb0ELb1ELb0ELb0EEENS1_30DynamicPersistentTileSchedulerILi256ELi128ELb0ELb1ELb1EEEEEEEEEvNT_6ParamsE --------------------------
	.section	.nv.shared._ZN7cutlass13device_kernelIN5flash11enable_sm90INS1_16FlashAttnFwdSm90INS1_25CollectiveMainloopFwdSm90ILi2EN4cute5tupleIJNS5_1CILi1EEES8_S8_EEENS6_IJNS7_ILi128EEENS7_ILi96EEENS7_ILi64EEEEEELi256ENS_6half_tEfNS_4arch4Sm90ELb1ELb0ELb1ELb0ELb0ELb0ELb0ELb1ELb0ELb1ELb0ELb0EEENS1_21CollectiveEpilogueFwdINS6_IJSA_NS7_ILi256EEESB_EEES9_SE_SG_Li256ELb0ELb1ELb0ELb0EEENS1_30DynamicPersistentTileSchedulerILi256ELi128ELb0ELb1ELb1EEEEEEEEEvNT_6ParamsE,"aw",@nobits
	.sectionflags	@""
	.align	16
	.zero		1024


//--------------------- .nv.shared._ZN7cutlass13device_kernelIN5flash11enable_sm90INS1_16FlashAttnFwdSm90INS1_25CollectiveMainloopFwdSm90ILi2EN4cute5tupleIJNS5_1CILi1EEES8_S8_EEENS6_IJNS7_ILi128EEENS7_ILi96EEENS7_ILi64EEEEEELi256ENS_6half_tEfNS_4arch4Sm90ELb1ELb0ELb1ELb0ELb0ELb0ELb1ELb1ELb0ELb1ELb0ELb0EEENS1_21CollectiveEpilogueFwdINS6_IJSA_NS7_ILi256EEESB_EEES9_SE_SG_Li256ELb0ELb1ELb0ELb0EEENS1_30DynamicPersistentTileSchedulerILi256ELi128ELb0ELb1ELb1EEEEEEEEEvNT_6ParamsE --------------------------
	.section	.nv.shared._ZN7cutlass13device_kernelIN5flash11enable_sm90INS1_16FlashAttnFwdSm90INS1_25CollectiveMainloopFwdSm90ILi2EN4cute5tupleIJNS5_1CILi1EEES8_S8_EEENS6_IJNS7_ILi128EEENS7_ILi96EEENS7_ILi64EEEEEELi256ENS_6half_tEfNS_4arch4Sm90ELb1ELb0ELb1ELb0ELb0ELb0ELb1ELb1ELb0ELb1ELb0ELb0EEENS1_21CollectiveEpilogueFwdINS6_IJSA_NS7_ILi256EEESB_EEES9_SE_SG_Li256ELb0ELb1ELb0ELb0EEENS1_30DynamicPersistentTileSchedulerILi256ELi128ELb0ELb1ELb1EEEEEEEEEvNT_6ParamsE,"aw",@nobits
	.sectionflags	@""
	.align	16
	.zero		1024


//--------------------- .nv.shared._ZN7cutlass13device_kernelIN5flash11enable_sm90INS1_16FlashAttnFwdSm90INS1_25CollectiveMainloopFwdSm90ILi2EN4cute5tupleIJNS5_1CILi1EEES8_S8_EEENS6_IJNS7_ILi128EEENS7_ILi96EEENS7_ILi64EEEEEELi256ENS_6half_tEfNS_4arch4Sm90ELb1ELb0ELb1ELb1ELb0ELb0ELb0ELb1ELb0ELb1ELb0ELb0EEENS1_21CollectiveEpilogueFwdINS6_IJSA_NS7_ILi256EEESB_EEES9_SE_SG_Li256ELb1ELb1ELb0ELb0EEENS1_36VarlenDynamicPersistentTileSchedulerILi128ELi96ELi256ELi128ELb0ELb1ELb1ELb1ELb1ELb1EEEEEEEEEvNT_6ParamsE --------------------------
	.section	.nv.shared._ZN7cutlass13device_kernelIN5flash11enable_sm90INS1_16FlashAttnFwdSm90INS1_25CollectiveMainloopFwdSm90ILi2EN4cute5tupleIJNS5_1CILi1EEES8_S8_EEENS6_IJNS7_ILi128EEENS7_ILi96EEENS7_ILi64EEEEEELi256ENS_6half_tEfNS_4arch4Sm90ELb1ELb0ELb1ELb1ELb0ELb0ELb0ELb1ELb0ELb1ELb0ELb0EEENS1_21CollectiveEpilogueFwdINS6_IJSA_NS7_ILi256EEESB_EEES9_SE_SG_Li256ELb1ELb1ELb0ELb0EEENS1_36VarlenDynamicPersistentTileSchedulerILi128ELi96ELi256ELi128ELb0ELb1ELb1ELb1ELb1ELb1EEEEEEEEEvNT_6ParamsE,"aw",@nobits
	.sectionflags	@""
	.align	16
	.zero		1024


//--------------------- .nv.shared._ZN7cutlass13device_kernelIN5flash11enable_sm90INS1_16FlashAttnFwdSm90INS1_25CollectiveMainloopFwdSm90ILi2EN4cute5tupleIJNS5_1CILi1EEES8_S8_EEENS6_IJNS7_ILi128EEENS7_ILi96EEENS7_ILi64EEEEEELi256ENS_6half_tEfNS_4arch4Sm90ELb1ELb0ELb1ELb1ELb0ELb1ELb0ELb1ELb0ELb1ELb0ELb0EEENS1_21CollectiveEpilogueFwdINS6_IJSA_NS7_ILi256EEESB_EEES9_SE_SG_Li256ELb1ELb1ELb0ELb0EEENS1_36VarlenDynamicPersistentTileSchedulerILi128ELi96ELi256ELi128ELb0ELb1ELb1ELb1ELb1ELb1EEEEEEEEEvNT_6ParamsE --------------------------
	.section	.nv.shared._ZN7cutlass13device_kernelIN5flash11enable_sm90INS1_16FlashAttnFwdSm90INS1_25CollectiveMainloopFwdSm90ILi2EN4cute5tupleIJNS5_1CILi1EEES8_S8_EEENS6_IJNS7_ILi128EEENS7_ILi96EEENS7_ILi64EEEEEELi256ENS_6half_tEfNS_4arch4Sm90ELb1ELb0ELb1ELb1ELb0ELb1ELb0ELb1ELb0ELb1ELb0ELb0EEENS1_21CollectiveEpilogueFwdINS6_IJSA_NS7_ILi256EEESB_EEES9_SE_SG_Li256ELb1ELb1ELb0ELb0EEENS1_36VarlenDynamicPersistentTileSchedulerILi128ELi96ELi256ELi128ELb0ELb1ELb1ELb1ELb1ELb1EEEEEEEEEvNT_6ParamsE,"aw",@nobits
	.sectionflags	@""
	.align	16
	.zero		1024


//--------------------- .nv.shared._ZN7cutlass13device_kernelIN5flash11enable_sm90INS1_16FlashAttnFwdSm90INS1_25CollectiveMainloopFwdSm90ILi2EN4cute5tupleIJNS5_1CILi1EEES8_S8_EEENS6_IJNS7_ILi128EEENS7_ILi96EEENS7_ILi64EEEEEELi256ENS_6half_tEfNS_4arch4Sm90ELb1ELb0ELb1ELb1ELb0ELb0ELb1ELb1ELb0ELb1ELb0ELb0EEENS1_21CollectiveEpilogueFwdINS6_IJSA_NS7_ILi256EEESB_EEES9_SE_SG_Li256ELb1ELb1ELb0ELb0EEENS1_36VarlenDynamicPersistentTileSchedulerILi128ELi96ELi256ELi128ELb0ELb1ELb1ELb1ELb1ELb1EEEEEEEEEvNT_6ParamsE --------------------------
	.section	.nv.shared._ZN7cutlass13device_kernelIN5flash11enable_sm90INS1_16FlashAttnFwdSm90INS1_25CollectiveMainloopFwdSm90ILi2EN4cute5tupleIJNS5_1CILi1EEES8_S8_EEENS6_IJNS7_ILi128EEENS7_ILi96EEENS7_ILi64EEEEEELi256ENS_6half_tEfNS_4arch4Sm90ELb1ELb0ELb1ELb1ELb0ELb0ELb1ELb1ELb0ELb1ELb0ELb0EEENS1_21CollectiveEpilogueFwdINS6_IJSA_NS7_ILi256EEESB_EEES9_SE_SG_Li256ELb1ELb1ELb0ELb0EEENS1_36VarlenDynamicPersistentTileSchedulerILi128ELi96ELi256ELi128ELb0ELb1ELb1ELb1ELb1ELb1EEEEEEEEEvNT_6ParamsE,"aw",@nobits
	.sectionflags	@""
	.align	16
	.zero		1024


//--------------------- .nv.shared._ZN7cutlass13device_kernelIN5flash11enable_sm90INS1_16FlashAttnFwdSm90INS1_25CollectiveMainloopFwdSm90ILi2EN4cute5tupleIJNS5_1CILi1EEES8_S8_EEENS6_IJNS7_ILi128EEENS7_ILi96EEENS7_ILi64EEEEEELi256ENS_6half_tEfNS_4arch4Sm90ELb1ELb0ELb1ELb1ELb0ELb1ELb1ELb1ELb0ELb1ELb0ELb0EEENS1_21CollectiveEpilogueFwdINS6_IJSA_NS7_ILi256EEESB_EEES9_SE_SG_Li256ELb1ELb1ELb0ELb0EEENS1_36VarlenDynamicPersistentTileSchedulerILi128ELi96ELi256ELi128ELb0ELb1ELb1ELb1ELb1ELb1EEEEEEEEEvNT_6ParamsE --------------------------
	.section	.nv.shared._ZN7cutlass13device_kernelIN5flash11enable_sm90INS1_16FlashAttnFwdSm90INS1_25CollectiveMainloopFwdSm90ILi2EN4cute5tupleIJNS5_1CILi1EEES8_S8_EEENS6_IJNS7_ILi128EEENS7_ILi96EEENS7_ILi64EEEEEELi256ENS_6half_tEfNS_4arch4Sm90ELb1ELb0ELb1ELb1ELb0ELb1ELb1ELb1ELb0ELb1ELb0ELb0EEENS1_21CollectiveEpilogueFwdINS6_IJSA_NS7_ILi256EEESB_EEES9_SE_SG_Li256ELb1ELb1ELb0ELb0EEENS1_36VarlenDynamicPersistentTileSchedulerILi128ELi96ELi256ELi128ELb0ELb1ELb1ELb1ELb1ELb1EEEEEEEEEvNT_6ParamsE,"aw",@nobits
	.sectionflags	@""
	.align	16
	.zero		1024


//--------------------- .nv.constant0._ZN7cutlass13device_kernelIN5flash11enable_sm90INS1_16FlashAttnFwdSm90INS1_25CollectiveMainloopFwdSm90ILi2EN4cute5tupleIJNS5_1CILi1EEES8_S8_EEENS6_IJNS7_ILi128EEENS7_ILi96EEENS7_ILi64EEEEEELi256ENS_6half_tEfNS_4arch4Sm90ELb0ELb0ELb1ELb0ELb0ELb0ELb0ELb1ELb0ELb1ELb0ELb0EEENS1_21CollectiveEpilogueFwdINS6_IJSA_NS7_ILi256EEESB_EEES9_SE_SG_Li256ELb0ELb1ELb0ELb0EEENS1_29StaticPersistentTileSchedulerILb0EEEEEEEEEvNT_6ParamsE --------------------------
	.section	.nv.constant0._ZN7cutlass13device_kernelIN5flash11enable_sm90INS1_16FlashAttnFwdSm90INS1_25CollectiveMainloopFwdSm90ILi2EN4cute5tupleIJNS5_1CILi1EEES8_S8_EEENS6_IJNS7_ILi128EEENS7_ILi96EEENS7_ILi64EEEEEELi256ENS_6half_tEfNS_4arch4Sm90ELb0ELb0ELb1ELb0ELb0ELb0ELb0ELb1ELb0ELb1ELb0ELb0EEENS1_21CollectiveEpilogueFwdINS6_IJSA_NS7_ILi256EEESB_EEES9_SE_SG_Li256ELb0ELb1ELb0ELb0EEENS1_29StaticPersistentTileSchedulerILb0EEEEEEEEEvNT_6ParamsE,"a",@progbits
	.sectionflags	@""
	.align	4
.nv.constant0._ZN7cutlass13device_kernelIN5flash11enable_sm90INS1_16FlashAttnFwdSm90INS1_25CollectiveMainloopFwdSm90ILi2EN4cute5tupleIJNS5_1CILi1EEES8_S8_EEENS6_IJNS7_ILi128EEENS7_ILi96EEENS7_ILi64EEEEEELi256ENS_6half_tEfNS_4arch4Sm90ELb0ELb0ELb1ELb0ELb0ELb0ELb0ELb1ELb0ELb1ELb0ELb0EEENS1_21CollectiveEpilogueFwdINS6_IJSA_NS7_ILi256EEESB_EEES9_SE_SG_Li256ELb0ELb1ELb0ELb0EEENS1_29StaticPersistentTileSchedulerILb0EEEEEEEEEvNT_6ParamsE:
	.zero		3200


//--------------------- .nv.constant0._ZN7cutlass13device_kernelIN5flash11enable_sm90INS1_16FlashAttnFwdSm90INS1_25CollectiveMainloopFwdSm90ILi2EN4cute5tupleIJNS5_1CILi1EEES8_S8_EEENS6_IJNS7_ILi128EEENS7_ILi96EEENS7_ILi64EEEEEELi256ENS_6half_tEfNS_4arch4Sm90ELb0ELb0ELb1ELb0ELb0ELb0ELb1ELb1ELb0ELb1ELb0ELb0EEENS1_21CollectiveEpilogueFwdINS6_IJSA_NS7_ILi256EEESB_EEES9_SE_SG_Li256ELb0ELb1ELb0ELb0EEENS1_29StaticPersistentTileSchedulerILb0EEEEEEEEEvNT_6ParamsE --------------------------
	.section	.nv.constant0._ZN7cutlass13device_kernelIN5flash11enable_sm90INS1_16FlashAttnFwdSm90INS1_25CollectiveMainloopFwdSm90ILi2EN4cute5tupleIJNS5_1CILi1EEES8_S8_EEENS6_IJNS7_ILi128EEENS7_ILi96EEENS7_ILi64EEEEEELi256ENS_6half_tEfNS_4arch4Sm90ELb0ELb0ELb1ELb0ELb0ELb0ELb1ELb1ELb0ELb1ELb0ELb0EEENS1_21CollectiveEpilogueFwdINS6_IJSA_NS7_ILi256EEESB_EEES9_SE_SG_Li256ELb0ELb1ELb0ELb0EEENS1_29StaticPersistentTileSchedulerILb0EEEEEEEEEvNT_6ParamsE,"a",@progbits
	.sectionflags	@""
	.align	4
.nv.constant0._ZN7cutlass13device_kernelIN5flash11enable_sm90INS1_16FlashAttnFwdSm90INS1_25CollectiveMainloopFwdSm90ILi2EN4cute5tupleIJNS5_1CILi1EEES8_S8_EEENS6_IJNS7_ILi128EEENS7_ILi96EEENS7_ILi64EEEEEELi256ENS_6half_tEfNS_4arch4Sm90ELb0ELb0ELb1ELb0ELb0ELb0ELb1ELb1ELb0ELb1ELb0ELb0EEENS1_21CollectiveEpilogueFwdINS6_IJSA_NS7_ILi256EEESB_EEES9_SE_SG_Li256ELb0ELb1ELb0ELb0EEENS1_29StaticPersistentTileSchedulerILb0EEEEEEEEEvNT_6ParamsE:
	.zero		3456


//--------------------- .nv.constant0._ZN7cutlass13device_kernelIN5flash11enable_sm90INS1_16FlashAttnFwdSm90INS1_25CollectiveMainloopFwdSm90ILi2EN4cute5tupleIJNS5_1CILi1EEES8_S8_EEENS6_IJNS7_ILi128EEENS7_ILi96EEENS7_ILi64EEEEEELi256ENS_6half_tEfNS_4arch4Sm90ELb0ELb0ELb1ELb1ELb0ELb0ELb0ELb1ELb0ELb1ELb0ELb0EEENS1_21CollectiveEpilogueFwdINS6_IJSA_NS7_ILi256EEESB_EEES9_SE_SG_Li256ELb1ELb1ELb0ELb0EEENS1_36VarlenDynamicPersistentTileSchedulerILi128ELi96ELi256ELi128ELb0ELb1ELb1ELb0ELb1ELb1EEEEEEEEEvNT_6ParamsE --------------------------
	.section	.nv.constant0._ZN7cutlass13device_kernelIN5flash11enable_sm90INS1_16FlashAttnFwdSm90INS1_25CollectiveMainloopFwdSm90ILi2EN4cute5tupleIJNS5_1CILi1EEES8_S8_EEENS6_IJNS7_ILi128EEENS7_ILi96EEENS7_ILi64EEEEEELi256ENS_6half_tEfNS_4arch4Sm90ELb0ELb0ELb1ELb1ELb0ELb0ELb0ELb1ELb0ELb1ELb0ELb0EEENS1_21CollectiveEpilogueFwdINS6_IJSA_NS7_ILi256EEESB_EEES9_SE_SG_Li256ELb1ELb1ELb0ELb0EEENS1_36VarlenDynamicPersistentTileSchedulerILi128ELi96ELi256ELi128ELb0ELb1ELb1ELb0ELb1ELb1EEEEEEEEEvNT_6ParamsE,"a",@progbits
	.sectionflags	@""
	.align	4
.nv.constant0._ZN7cutlass13device_kernelIN5flash11enable_sm90INS1_16FlashAttnFwdSm90INS1_25CollectiveMainloopFwdSm90ILi2EN4cute5tupleIJNS5_1CILi1EEES8_S8_EEENS6_IJNS7_ILi128EEENS7_ILi96EEENS7_ILi64EEEEEELi256ENS_6half_tEfNS_4arch4Sm90ELb0ELb0ELb1ELb1ELb0ELb0ELb0ELb1ELb0ELb1ELb0ELb0EEENS1_21CollectiveEpilogueFwdINS6_IJSA_NS7_ILi256EEESB_EEES9_SE_SG_Li256ELb1ELb1ELb0ELb0EEENS1_36VarlenDynamicPersistentTileSchedulerILi128ELi96ELi256ELi128ELb0ELb1ELb1ELb0ELb1ELb1EEEEEEEEEvNT_6ParamsE:
	.zero		3328


//--------------------- .nv.constant0._ZN7cutlass13device_kernelIN5flash11enable_sm90INS1_16FlashAttnFwdSm90INS1_25CollectiveMainloopFwdSm90ILi2EN4cute5tupleIJNS5_1CILi1EEES8_S8_EEENS6_IJNS7_ILi128EEENS7_ILi96EEENS7_ILi64EEEEEELi256ENS_6half_tEfNS_4arch4Sm90ELb0ELb0ELb1ELb1ELb0ELb1ELb0ELb1ELb0ELb1ELb0ELb0EEENS1_21CollectiveEpilogueFwdINS6_IJSA_NS7_ILi256EEESB_EEES9_SE_SG_Li256ELb1ELb1ELb0ELb0EEENS1_36VarlenDynamicPersistentTileSchedulerILi128ELi96ELi256ELi128ELb0ELb1ELb1ELb0ELb1ELb1EEEEEEEEEvNT_6ParamsE --------------------------
	.section	.nv.constant0._ZN7cutlass13device_kernelIN5flash11enable_sm90INS1_16FlashAttnFwdSm90INS1_25CollectiveMainloopFwdSm90ILi2EN4cute5tupleIJNS5_1CILi1EEES8_S8_EEENS6_IJNS7_ILi128EEENS7_ILi96EEENS7_ILi64EEEEEELi256ENS_6half_tEfNS_4arch4Sm90ELb0ELb0ELb1ELb1ELb0ELb1ELb0ELb1ELb0ELb1ELb0ELb0EEENS1_21CollectiveEpilogueFwdINS6_IJSA_NS7_ILi256EEESB_EEES9_SE_SG_Li256ELb1ELb1ELb0ELb0EEENS1_36VarlenDynamicPersistentTileSchedulerILi128ELi96ELi256ELi128ELb0ELb1ELb1ELb0ELb1ELb1EEEEEEEEEvNT_6ParamsE,"a",@progbits
	.sectionflags	@""
	.align	4
.nv.constant0._ZN7cutlass13device_kernelIN5flash11enable_sm90INS1_16FlashAttnFwdSm90INS1_25CollectiveMainloopFwdSm90ILi2EN4cute5tupleIJNS5_1CILi1EEES8_S8_EEENS6_IJNS7_ILi128EEENS7_ILi96EEENS7_ILi64EEEEEELi256ENS_6half_tEfNS_4arch4Sm90ELb0ELb0ELb1ELb1ELb0ELb1ELb0ELb1ELb0ELb1ELb0ELb0EEENS1_21CollectiveEpilogueFwdINS6_IJSA_NS7_ILi256EEESB_EEES9_SE_SG_Li256ELb1ELb1ELb0ELb0EEENS1_36VarlenDynamicPersistentTileSchedulerILi128ELi96ELi256ELi128ELb0ELb1ELb1ELb0ELb1ELb1EEEEEEEEEvNT_6ParamsE:
	.zero		3328


//--------------------- .nv.constant0._ZN7cutlass13device_kernelIN5flash11enable_sm90INS1_16FlashAttnFwdSm90INS1_25CollectiveMainloopFwdSm90ILi2EN4cute5tupleIJNS5_1CILi1EEES8_S8_EEENS6_IJNS7_ILi128EEENS7_ILi96EEENS7_ILi64EEEEEELi256ENS_6half_tEfNS_4arch4Sm90ELb0ELb0ELb1ELb1ELb0ELb0ELb1ELb1ELb0ELb1ELb0ELb0EEENS1_21CollectiveEpilogueFwdINS6_IJSA_NS7_ILi256EEESB_EEES9_SE_SG_Li256ELb1ELb1ELb0ELb0EEENS1_36VarlenDynamicPersistentTileSchedulerILi128ELi96ELi256ELi128ELb0ELb1ELb1ELb0ELb1ELb1EEEEEEEEEvNT_6ParamsE --------------------------
	.section	.nv.constant0._ZN7cutlass13device_kernelIN5flash11enable_sm90INS1_16FlashAttnFwdSm90INS1_25CollectiveMainloopFwdSm90ILi2EN4cute5tupleIJNS5_1CILi1EEES8_S8_EEENS6_IJNS7_ILi128EEENS7_ILi96EEENS7_ILi64EEEEEELi256ENS_6half_tEfNS_4arch4Sm90ELb0ELb0ELb1ELb1ELb0ELb0ELb1ELb1ELb0ELb1ELb0ELb0EEENS1_21CollectiveEpilogueFwdINS6_IJSA_NS7_ILi256EEESB_EEES9_SE_SG_Li256ELb1ELb1ELb0ELb0EEENS1_36VarlenDynamicPersistentTileSchedulerILi128ELi96ELi256ELi128ELb0ELb1ELb1ELb0ELb1ELb1EEEEEEEEEvNT_6ParamsE,"a",@progbits
	.sectionflags	@""
	.align	4
.nv.constant0._ZN7cutlass13device_kernelIN5flash11enable_sm90INS1_16FlashAttnFwdSm90INS1_25CollectiveMainloopFwdSm90ILi2EN4cute5tupleIJNS5_1CILi1EEES8_S8_EEENS6_IJNS7_ILi128EEENS7_ILi96EEENS7_ILi64EEEEEELi256ENS_6half_tEfNS_4arch4Sm90ELb0ELb0ELb1ELb1ELb0ELb0ELb1ELb1ELb0ELb1ELb0ELb0EEENS1_21CollectiveEpilogueFwdINS6_IJSA_NS7_ILi256EEESB_EEES9_SE_SG_Li256ELb1ELb1ELb0ELb0EEENS1_36VarlenDynamicPersistentTileSchedulerILi128ELi96ELi256ELi128ELb0ELb1ELb1ELb0ELb1ELb1EEEEEEEEEvNT_6ParamsE:
	.zero		3584


//--------------------- .nv.constant0._ZN7cutlass13device_kernelIN5flash11enable_sm90INS1_16FlashAttnFwdSm90INS1_25CollectiveMainloopFwdSm90ILi2EN4cute5tupleIJNS5_1CILi1EEES8_S8_EEENS6_IJNS7_ILi128EEENS7_ILi96EEENS7_ILi64EEEEEELi256ENS_6half_tEfNS_4arch4Sm90ELb0ELb0ELb1ELb1ELb0ELb1ELb1ELb1ELb0ELb1ELb0ELb0EEENS1_21CollectiveEpilogueFwdINS6_IJSA_NS7_ILi256EEESB_EEES9_SE_SG_Li256ELb1ELb1ELb0ELb0EEENS1_36VarlenDynamicPersistentTileSchedulerILi128ELi96ELi256ELi128ELb0ELb1ELb1ELb0ELb1ELb1EEEEEEEEEvNT_6ParamsE --------------------------
	.section	.nv.constant0._ZN7cutlass13device_kernelIN5flash11enable_sm90INS1_16FlashAttnFwdSm90INS1_25CollectiveMainloopFwdSm90ILi2EN4cute5tupleIJNS5_1CILi1EEES8_S8_EEENS6_IJNS7_ILi128EEENS7_ILi96EEENS7_ILi64EEEEEELi256ENS_6half_tEfNS_4arch4Sm90ELb0ELb0ELb1ELb1ELb0ELb1ELb1ELb1ELb0ELb1ELb0ELb0EEENS1_21CollectiveEpilogueFwdINS6_IJSA_NS7_ILi256EEESB_EEES9_SE_SG_Li256ELb1ELb1ELb0ELb0EEENS1_36VarlenDynamicPersistentTileSchedulerILi128ELi96ELi256ELi128ELb0ELb1ELb1ELb0ELb1ELb1EEEEEEEEEvNT_6ParamsE,"a",@progbits
	.sectionflags	@""
	.align	4
.nv.constant0._ZN7cutlass13device_kernelIN5flash11enable_sm90INS1_16FlashAttnFwdSm90INS1_25CollectiveMainloopFwdSm90ILi2EN4cute5tupleIJNS5_1CILi1EEES8_S8_EEENS6_IJNS7_ILi128EEENS7_ILi96EEENS7_ILi64EEEEEELi256ENS_6half_tEfNS_4arch4Sm90ELb0ELb0ELb1ELb1ELb0ELb1ELb1ELb1ELb0ELb1ELb0ELb0EEENS1_21CollectiveEpilogueFwdINS6_IJSA_NS7_ILi256EEESB_EEES9_SE_SG_Li256ELb1ELb1ELb0ELb0EEENS1_36VarlenDynamicPersistentTileSchedulerILi128ELi96ELi256ELi128ELb0ELb1ELb1ELb0ELb1ELb1EEEEEEEEEvNT_6ParamsE:
	.zero		3584


//--------------------- .nv.constant0._ZN7cutlass13device_kernelIN5flash11enable_sm90INS1_16FlashAttnFwdSm90INS1_25CollectiveMainloopFwdSm90ILi2EN4cute5tupleIJNS5_1CILi1EEES8_S8_EEENS6_IJNS7_ILi128EEENS7_ILi96EEENS7_ILi64EEEEEELi256ENS_6half_tEfNS_4arch4Sm90ELb0ELb1ELb1ELb0ELb0ELb0ELb0ELb1ELb0ELb1ELb0ELb0EEENS1_21CollectiveEpilogueFwdINS6_IJSA_NS7_ILi256EEESB_EEES9_SE_SG_Li256ELb0ELb1ELb0ELb0EEENS1_30DynamicPersistentTileSchedulerILi256ELi128ELb0ELb1ELb1EEEEEEEEEvNT_6ParamsE --------------------------
	.section	.nv.constant0._ZN7cutlass13device_kernelIN5flash11enable_sm90INS1_16FlashAttnFwdSm90INS1_25CollectiveMainloopFwdSm90ILi2EN4cute5tupleIJNS5_1CILi1EEES8_S8_EEENS6_IJNS7_ILi128EEENS7_ILi96EEENS7_ILi64EEEEEELi256ENS_6half_tEfNS_4arch4Sm90ELb0ELb1ELb1ELb0ELb0ELb0ELb0ELb1ELb0ELb1ELb0ELb0EEENS1_21CollectiveEpilogueFwdINS6_IJSA_NS7_ILi256EEESB_EEES9_SE_SG_Li256ELb0ELb1ELb0ELb0EEENS1_30DynamicPersistentTileSchedulerILi256ELi128ELb0ELb1ELb1EEEEEEEEEvNT_6ParamsE,"a",@progbits
	.sectionflags	@""
	.align	4
.nv.constant0._ZN7cutlass13device_kernelIN5flash11enable_sm90INS1_16FlashAttnFwdSm90INS1_25CollectiveMainloopFwdSm90ILi2EN4cute5tupleIJNS5_1CILi1EEES8_S8_EEENS6_IJNS7_ILi128EEENS7_ILi96EEENS7_ILi64EEEEEELi256ENS_6half_tEfNS_4arch4Sm90ELb0ELb1ELb1ELb0ELb0ELb0ELb0ELb1ELb0ELb1ELb0ELb0EEENS1_21CollectiveEpilogueFwdINS6_IJSA_NS7_ILi256EEESB_EEES9_SE_SG_Li256ELb0ELb1ELb0ELb0EEENS1_30DynamicPersistentTileSchedulerILi256ELi128ELb0ELb1ELb1EEEEEEEEEvNT_6ParamsE:
	.zero		3328


//--------------------- .nv.constant0._ZN7cutlass13device_kernelIN5flash11enable_sm90INS1_16FlashAttnFwdSm90INS1_25CollectiveMainloopFwdSm90ILi2EN4cute5tupleIJNS5_1CILi1EEES8_S8_EEENS6_IJNS7_ILi128EEENS7_ILi96EEENS7_ILi64EEEEEELi256ENS_6half_tEfNS_4arch4Sm90ELb0ELb1ELb1ELb0ELb0ELb0ELb1ELb1ELb0ELb1ELb0ELb0EEENS1_21CollectiveEpilogueFwdINS6_IJSA_NS7_ILi256EEESB_EEES9_SE_SG_Li256ELb0ELb1ELb0ELb0EEENS1_30DynamicPersistentTileSchedulerILi256ELi128ELb0ELb1ELb1EEEEEEEEEvNT_6ParamsE --------------------------
	.section	.nv.constant0._ZN7cutlass13device_kernelIN5flash11enable_sm90INS1_16FlashAttnFwdSm90INS1_25CollectiveMainloopFwdSm90ILi2EN4cute5tupleIJNS5_1CILi1EEES8_S8_EEENS6_IJNS7_ILi128EEENS7_ILi96EEENS7_ILi64EEEEEELi256ENS_6half_tEfNS_4arch4Sm90ELb0ELb1ELb1ELb0ELb0ELb0ELb1ELb1ELb0ELb1ELb0ELb0EEENS1_21CollectiveEpilogueFwdINS6_IJSA_NS7_ILi256EEESB_EEES9_SE_SG_Li256ELb0ELb1ELb0ELb0EEENS1_30DynamicPersistentTileSchedulerILi256ELi128ELb0ELb1ELb1EEEEEEEEEvNT_6ParamsE,"a",@progbits
	.sectionflags	@""
	.align	4
.nv.constant0._ZN7cutlass13device_kernelIN5flash11enable_sm90INS1_16FlashAttnFwdSm90INS1_25CollectiveMainloopFwdSm90ILi2EN4cute5tupleIJNS5_1CILi1EEES8_S8_EEENS6_IJNS7_ILi128EEENS7_ILi96EEENS7_ILi64EEEEEELi256ENS_6half_tEfNS_4arch4Sm90ELb0ELb1ELb1ELb0ELb0ELb0ELb1ELb1ELb0ELb1ELb0ELb0EEENS1_21CollectiveEpilogueFwdINS6_IJSA_NS7_ILi256EEESB_EEES9_SE_SG_Li256ELb0ELb1ELb0ELb0EEENS1_30DynamicPersistentTileSchedulerILi256ELi128ELb0ELb1ELb1EEEEEEEEEvNT_6ParamsE:
	.zero		3584


//--------------------- .nv.constant0._ZN7cutlass13device_kernelIN5flash11enable_sm90INS1_16FlashAttnFwdSm90INS1_25CollectiveMainloopFwdSm90ILi2EN4cute5tupleIJNS5_1CILi1EEES8_S8_EEENS6_IJNS7_ILi128EEENS7_ILi96EEENS7_ILi64EEEEEELi256ENS_6half_tEfNS_4arch4Sm90ELb0ELb1ELb1ELb1ELb0ELb0ELb0ELb1ELb0ELb1ELb0ELb0EEENS1_21CollectiveEpilogueFwdINS6_IJSA_NS7_ILi256EEESB_EEES9_SE_SG_Li256ELb1ELb1ELb0ELb0EEENS1_36VarlenDynamicPersistentTileSchedulerILi128ELi96ELi256ELi128ELb0ELb1ELb1ELb1ELb0ELb1EEEEEEEEEvNT_6ParamsE --------------------------
	.section	.nv.constant0._ZN7cutlass13device_kernelIN5flash11enable_sm90INS1_16FlashAttnFwdSm90INS1_25CollectiveMainloopFwdSm90ILi2EN4cute5tupleIJNS5_1CILi1EEES8_S8_EEENS6_IJNS7_ILi128EEENS7_ILi96EEENS7_ILi64EEEEEELi256ENS_6half_tEfNS_4arch4Sm90ELb0ELb1ELb1ELb1ELb0ELb0ELb0ELb1ELb0ELb1ELb0ELb0EEENS1_21CollectiveEpilogueFwdINS6_IJSA_NS7_ILi256EEESB_EEES9_SE_SG_Li256ELb1ELb1ELb0ELb0EEENS1_36VarlenDynamicPersistentTileSchedulerILi128ELi96ELi256ELi128ELb0ELb1ELb1ELb1ELb0ELb1EEEEEEEEEvNT_6ParamsE,"a",@progbits
	.sectionflags	@""
	.align	4
.nv.constant0._ZN7cutlass13device_kernelIN5flash11enable_sm90INS1_16FlashAttnFwdSm90INS1_25CollectiveMainloopFwdSm90ILi2EN4cute5tupleIJNS5_1CILi1EEES8_S8_EEENS6_IJNS7_ILi128EEENS7_ILi96EEENS7_ILi64EEEEEELi256ENS_6half_tEfNS_4arch4Sm90ELb0ELb1ELb1ELb1ELb0ELb0ELb0ELb1ELb0ELb1ELb0ELb0EEENS1_21CollectiveEpilogueFwdINS6_IJSA_NS7_ILi256EEESB_EEES9_SE_SG_Li256ELb1ELb1ELb0ELb0EEENS1_36VarlenDynamicPersistentTileSchedulerILi128ELi96ELi256ELi128ELb0ELb1ELb1ELb1ELb0ELb1EEEEEEEEEvNT_6ParamsE:
	.zero		3328


//--------------------- .nv.constant0._ZN7cutlass13device_kernelIN5flash11enable_sm90INS1_16FlashAttnFwdSm90INS1_25CollectiveMainloopFwdSm90ILi2EN4cute5tupleIJNS5_1CILi1EEES8_S8_EEENS6_IJNS7_ILi128EEENS7_ILi96EEENS7_ILi64EEEEEELi256ENS_6half_tEfNS_4arch4Sm90ELb0ELb1ELb1ELb1ELb0ELb1ELb0ELb1ELb0ELb1ELb0ELb0EEENS1_21CollectiveEpilogueFwdINS6_IJSA_NS7_ILi256EEESB_EEES9_SE_SG_Li256ELb1ELb1ELb0ELb0EEENS1_36VarlenDynamicPersistentTileSchedulerILi128ELi96ELi256ELi128ELb0ELb1ELb1ELb1ELb0ELb1EEEEEEEEEvNT_6ParamsE --------------------------
	.section	.nv.constant0._ZN7cutlass13device_kernelIN5flash11enable_sm90INS1_16FlashAttnFwdSm90INS1_25CollectiveMainloopFwdSm90ILi2EN4cute5tupleIJNS5_1CILi1EEES8_S8_EEENS6_IJNS7_ILi128EEENS7_ILi96EEENS7_ILi64EEEEEELi256ENS_6half_tEfNS_4arch4Sm90ELb0ELb1ELb1ELb1ELb0ELb1ELb0ELb1ELb0ELb1ELb0ELb0EEENS1_21CollectiveEpilogueFwdINS6_IJSA_NS7_ILi256EEESB_EEES9_SE_SG_Li256ELb1ELb1ELb0ELb0EEENS1_36VarlenDynamicPersistentTileSchedulerILi128ELi96ELi256ELi128ELb0ELb1ELb1ELb1ELb0ELb1EEEEEEEEEvNT_6ParamsE,"a",@progbits
	.sectionflags	@""
	.align	4
.nv.constant0._ZN7cutlass13device_kernelIN5flash11enable_sm90INS1_16FlashAttnFwdSm90INS1_25CollectiveMainloopFwdSm90ILi2EN4cute5tupleIJNS5_1CILi1EEES8_S8_EEENS6_IJNS7_ILi128EEENS7_ILi96EEENS7_ILi64EEEEEELi256ENS_6half_tEfNS_4arch4Sm90ELb0ELb1ELb1ELb1ELb0ELb1ELb0ELb1ELb0ELb1ELb0ELb0EEENS1_21CollectiveEpilogueFwdINS6_IJSA_NS7_ILi256EEESB_EEES9_SE_SG_Li256ELb1ELb1ELb0ELb0EEENS1_36VarlenDynamicPersistentTileSchedulerILi128ELi96ELi256ELi128ELb0ELb1ELb1ELb1ELb0ELb1EEEEEEEEEvNT_6ParamsE:
	.zero		3328


//--------------------- .nv.constant0._ZN7cutlass13device_kernelIN5flash11enable_sm90INS1_16FlashAttnFwdSm90INS1_25CollectiveMainloopFwdSm90ILi2EN4cute5tupleIJNS5_1CILi1EEES8_S8_EEENS6_IJNS7_ILi128EEENS7_ILi96EEENS7_ILi64EEEEEELi256ENS_6half_tEfNS_4arch4Sm90ELb0ELb1ELb1ELb1ELb0ELb0ELb1ELb1ELb0ELb1ELb0ELb0EEENS1_21CollectiveEpilogueFwdINS6_IJSA_NS7_ILi256EEESB_EEES9_SE_SG_Li256ELb1ELb1ELb0ELb0EEENS1_36VarlenDynamicPersistentTileSchedulerILi128ELi96ELi256ELi128ELb0ELb1ELb1ELb1ELb0ELb1EEEEEEEEEvNT_6ParamsE --------------------------
	.section	.nv.constant0._ZN7cutlass13device_kernelIN5flash11enable_sm90INS1_16FlashAttnFwdSm90INS1_25CollectiveMainloopFwdSm90ILi2EN4cute5tupleIJNS5_1CILi1EEES8_S8_EEENS6_IJNS7_ILi128EEENS7_ILi96EEENS7_ILi64EEEEEELi256ENS_6half_tEfNS_4arch4Sm90ELb0ELb1ELb1ELb1ELb0ELb0ELb1ELb1ELb0ELb1ELb0ELb0EEENS1_21CollectiveEpilogueFwdINS6_IJSA_NS7_ILi256EEESB_EEES9_SE_SG_Li256ELb1ELb1ELb0ELb0EEENS1_36VarlenDynamicPersistentTileSchedulerILi128ELi96ELi256ELi128ELb0ELb1ELb1ELb1ELb0ELb1EEEEEEEEEvNT_6ParamsE,"a",@progbits
	.sectionflags	@""
	.align	4
.nv.constant0._ZN7cutlass13device_kernelIN5flash11enable_sm90INS1_16FlashAttnFwdSm90INS1_25CollectiveMainloopFwdSm90ILi2EN4cute5tupleIJNS5_1CILi1EEES8_S8_EEENS6_IJNS7_ILi128EEENS7_ILi96EEENS7_ILi64EEEEEELi256ENS_6half_tEfNS_4arch4Sm90ELb0ELb1ELb1ELb1ELb0ELb0ELb1ELb1ELb0ELb1ELb0ELb0EEENS1_21CollectiveEpilogueFwdINS6_IJSA_NS7_ILi256EEESB_EEES9_SE_SG_Li256ELb1ELb1ELb0ELb0EEENS1_36VarlenDynamicPersistentTileSchedulerILi128ELi96ELi256ELi128ELb0ELb1ELb1ELb1ELb0ELb1EEEEEEEEEvNT_6ParamsE:
	.zero		3584


//--------------------- .nv.constant0._ZN7cutlass13device_kernelIN5flash11enable_sm90INS1_16FlashAttnFwdSm90INS1_25CollectiveMainloopFwdSm90ILi2EN4cute5tupleIJNS5_1CILi1EEES8_S8_EEENS6_IJNS7_ILi128EEENS7_ILi96EEENS7_ILi64EEEEEELi256ENS_6half_tEfNS_4arch4Sm90ELb0ELb1ELb1ELb1ELb0ELb1ELb1ELb1ELb0ELb1ELb0ELb0EEENS1_21CollectiveEpilogueFwdINS6_IJSA_NS7_ILi256EEESB_EEES9_SE_SG_Li256ELb1ELb1ELb0ELb0EEENS1_36VarlenDynamicPersistentTileSchedulerILi128ELi96ELi256ELi128ELb0ELb1ELb1ELb1ELb0ELb1EEEEEEEEEvNT_6ParamsE --------------------------
	.section	.nv.constant0._ZN7cutlass13device_kernelIN5flash11enable_sm90INS1_16FlashAttnFwdSm90INS1_25CollectiveMainloopFwdSm90ILi2EN4cute5tupleIJNS5_1CILi1EEES8_S8_EEENS6_IJNS7_ILi128EEENS7_ILi96EEENS7_ILi64EEEEEELi256ENS_6half_tEfNS_4arch4Sm90ELb0ELb1ELb1ELb1ELb0ELb1ELb1ELb1ELb0ELb1ELb0ELb0EEENS1_21CollectiveEpilogueFwdINS6_IJSA_NS7_ILi256EEESB_EEES9_SE_SG_Li256ELb1ELb1ELb0ELb0EEENS1_36VarlenDynamicPersistentTileSchedulerILi128ELi96ELi256ELi128ELb0ELb1ELb1ELb1ELb0ELb1EEEEEEEEEvNT_6ParamsE,"a",@progbits
	.sectionflags	@""
	.align	4
.nv.constant0._ZN7cutlass13device_kernelIN5flash11enable_sm90INS1_16FlashAttnFwdSm90INS1_25CollectiveMainloopFwdSm90ILi2EN4cute5tupleIJNS5_1CILi1EEES8_S8_EEENS6_IJNS7_ILi128EEENS7_ILi96EEENS7_ILi64EEEEEELi256ENS_6half_tEfNS_4arch4Sm90ELb0ELb1ELb1ELb1ELb0ELb1ELb1ELb1ELb0ELb1ELb0ELb0EEENS1_21CollectiveEpilogueFwdINS6_IJSA_NS7_ILi256EEESB_EEES9_SE_SG_Li256ELb1ELb1ELb0ELb0EEENS1_36VarlenDynamicPersistentTileSchedulerILi128ELi96ELi256ELi128ELb0ELb1ELb1ELb1ELb0ELb1EEEEEEEEEvNT_6ParamsE:
	.zero		3584


//--------------------- .nv.constant0._ZN7cutlass13device_kernelIN5flash11enable_sm90INS1_16FlashAttnFwdSm90INS1_25CollectiveMainloopFwdSm90ILi2EN4cute5tupleIJNS5_1CILi1EEES8_S8_EEENS6_IJNS7_ILi128EEENS7_ILi96EEENS7_ILi64EEEEEELi256ENS_6half_tEfNS_4arch4Sm90ELb1ELb0ELb1ELb0ELb0ELb0ELb0ELb1ELb0ELb1ELb0ELb0EEENS1_21CollectiveEpilogueFwdINS6_IJSA_NS7_ILi256EEESB_EEES9_SE_SG_Li256ELb0ELb1ELb0ELb0EEENS1_30DynamicPersistentTileSchedulerILi256ELi128ELb0ELb1ELb1EEEEEEEEEvNT_6ParamsE --------------------------
	.section	.nv.constant0._ZN7cutlass13device_kernelIN5flash11enable_sm90INS1_16FlashAttnFwdSm90INS1_25CollectiveMainloopFwdSm90ILi2EN4cute5tupleIJNS5_1CILi1EEES8_S8_EEENS6_IJNS7_ILi128EEENS7_ILi96EEENS7_ILi64EEEEEELi256ENS_6half_tEfNS_4arch4Sm90ELb1ELb0ELb1ELb0ELb0ELb0ELb0ELb1ELb0ELb1ELb0ELb0EEENS1_21CollectiveEpilogueFwdINS6_IJSA_NS7_ILi256EEESB_EEES9_SE_SG_Li256ELb0ELb1ELb0ELb0EEENS1_30DynamicPersistentTileSchedulerILi256ELi128ELb0ELb1ELb1EEEEEEEEEvNT_6ParamsE,"a",@progbits
	.sectionflags	@""
	.align	4
.nv.constant0._ZN7cutlass13device_kernelIN5flash11enable_sm90INS1_16FlashAttnFwdSm90INS1_25CollectiveMainloopFwdSm90ILi2EN4cute5tupleIJNS5_1CILi1EEES8_S8_EEENS6_IJNS7_ILi128EEENS7_ILi96EEENS7_ILi64EEEEEELi256ENS_6half_tEfNS_4arch4Sm90ELb1ELb0ELb1ELb0ELb0ELb0ELb0ELb1ELb0ELb1ELb0ELb0EEENS1_21CollectiveEpilogueFwdINS6_IJSA_NS7_ILi256EEESB_EEES9_SE_SG_Li256ELb0ELb1ELb0ELb0EEENS1_30DynamicPersistentTileSchedulerILi256ELi128ELb0ELb1ELb1EEEEEEEEEvNT_6ParamsE:
	.zero		3328


//--------------------- .nv.constant0._ZN7cutlass13device_kernelIN5flash11enable_sm90INS1_16FlashAttnFwdSm90INS1_25CollectiveMainloopFwdSm90ILi2EN4cute5tupleIJNS5_1CILi1EEES8_S8_EEENS6_IJNS7_ILi128EEENS7_ILi96EEENS7_ILi64EEEEEELi256ENS_6half_tEfNS_4arch4Sm90ELb1ELb0ELb1ELb0ELb0ELb0ELb1ELb1ELb0ELb1ELb0ELb0EEENS1_21CollectiveEpilogueFwdINS6_IJSA_NS7_ILi256EEESB_EEES9_SE_SG_Li256ELb0ELb1ELb0ELb0EEENS1_30DynamicPersistentTileSchedulerILi256ELi128ELb0ELb1ELb1EEEEEEEEEvNT_6ParamsE --------------------------
	.section	.nv.constant0._ZN7cutlass13device_kernelIN5flash11enable_sm90INS1_16FlashAttnFwdSm90INS1_25CollectiveMainloopFwdSm90ILi2EN4cute5tupleIJNS5_1CILi1EEES8_S8_EEENS6_IJNS7_ILi128EEENS7_ILi96EEENS7_ILi64EEEEEELi256ENS_6half_tEfNS_4arch4Sm90ELb1ELb0ELb1ELb0ELb0ELb0ELb1ELb1ELb0ELb1ELb0ELb0EEENS1_21CollectiveEpilogueFwdINS6_IJSA_NS7_ILi256EEESB_EEES9_SE_SG_Li256ELb0ELb1ELb0ELb0EEENS1_30DynamicPersistentTileSchedulerILi256ELi128ELb0ELb1ELb1EEEEEEEEEvNT_6ParamsE,"a",@progbits
	.sectionflags	@""
	.align	4
.nv.constant0._ZN7cutlass13device_kernelIN5flash11enable_sm90INS1_16FlashAttnFwdSm90INS1_25CollectiveMainloopFwdSm90ILi2EN4cute5tupleIJNS5_1CILi1EEES8_S8_EEENS6_IJNS7_ILi128EEENS7_ILi96EEENS7_ILi64EEEEEELi256ENS_6half_tEfNS_4arch4Sm90ELb1ELb0ELb1ELb0ELb0ELb0ELb1ELb1ELb0ELb1ELb0ELb0EEENS1_21CollectiveEpilogueFwdINS6_IJSA_NS7_ILi256EEESB_EEES9_SE_SG_Li256ELb0ELb1ELb0ELb0EEENS1_30DynamicPersistentTileSchedulerILi256ELi128ELb0ELb1ELb1EEEEEEEEEvNT_6ParamsE:
	.zero		3584


//--------------------- .nv.constant0._ZN7cutlass13device_kernelIN5flash11enable_sm90INS1_16FlashAttnFwdSm90INS1_25CollectiveMainloopFwdSm90ILi2EN4cute5tupleIJNS5_1CILi1EEES8_S8_EEENS6_IJNS7_ILi128EEENS7_ILi96EEENS7_ILi64EEEEEELi256ENS_6half_tEfNS_4arch4Sm90ELb1ELb0ELb1ELb1ELb0ELb0ELb0ELb1ELb0ELb1ELb0ELb0EEENS1_21CollectiveEpilogueFwdINS6_IJSA_NS7_ILi256EEESB_EEES9_SE_SG_Li256ELb1ELb1ELb0ELb0EEENS1_36VarlenDynamicPersistentTileSchedulerILi128ELi96ELi256ELi128ELb0ELb1ELb1ELb1ELb1ELb1EEEEEEEEEvNT_6ParamsE --------------------------
	.section	.nv.constant0._ZN7cutlass13device_kernelIN5flash11enable_sm90INS1_16FlashAttnFwdSm90INS1_25CollectiveMainloopFwdSm90ILi2EN4cute5tupleIJNS5_1CILi1EEES8_S8_EEENS6_IJNS7_ILi128EEENS7_ILi96EEENS7_ILi64EEEEEELi256ENS_6half_tEfNS_4arch4Sm90ELb1ELb0ELb1ELb1ELb0ELb0ELb0ELb1ELb0ELb1ELb0ELb0EEENS1_21CollectiveEpilogueFwdINS6_IJSA_NS7_ILi256EEESB_EEES9_SE_SG_Li256ELb1ELb1ELb0ELb0EEENS1_36VarlenDynamicPersistentTileSchedulerILi128ELi96ELi256ELi128ELb0ELb1ELb1ELb1ELb1ELb1EEEEEEEEEvNT_6ParamsE,"a",@progbits
	.sectionflags	@""
	.align	4
.nv.constant0._ZN7cutlass13device_kernelIN5flash11enable_sm90INS1_16FlashAttnFwdSm90INS1_25CollectiveMainloopFwdSm90ILi2EN4cute5tupleIJNS5_1CILi1EEES8_S8_EEENS6_IJNS7_ILi128EEENS7_ILi96EEENS7_ILi64EEEEEELi256ENS_6half_tEfNS_4arch4Sm90ELb1ELb0ELb1ELb1ELb0ELb0ELb0ELb1ELb0ELb1ELb0ELb0EEENS1_21CollectiveEpilogueFwdINS6_IJSA_NS7_ILi256EEESB_EEES9_SE_SG_Li256ELb1ELb1ELb0ELb0EEENS1_36VarlenDynamicPersistentTileSchedulerILi128ELi96ELi256ELi128ELb0ELb1ELb1ELb1ELb1ELb1EEEEEEEEEvNT_6ParamsE:
	.zero		3328


//--------------------- .nv.constant0._ZN7cutlass13device_kernelIN5flash11enable_sm90INS1_16FlashAttnFwdSm90INS1_25CollectiveMainloopFwdSm90ILi2EN4cute5tupleIJNS5_1CILi1EEES8_S8_EEENS6_IJNS7_ILi128EEENS7_ILi96EEENS7_ILi64EEEEEELi256ENS_6half_tEfNS_4arch4Sm90ELb1ELb0ELb1ELb1ELb0ELb1ELb0ELb1ELb0ELb1ELb0ELb0EEENS1_21CollectiveEpilogueFwdINS6_IJSA_NS7_ILi256EEESB_EEES9_SE_SG_Li256ELb1ELb1ELb0ELb0EEENS1_36VarlenDynamicPersistentTileSchedulerILi128ELi96ELi256ELi128ELb0ELb1ELb1ELb1ELb1ELb1EEEEEEEEEvNT_6ParamsE --------------------------
	.section	.nv.constant0._ZN7cutlass13device_kernelIN5flash11enable_sm90INS1_16FlashAttnFwdSm90INS1_25CollectiveMainloopFwdSm90ILi2EN4cute5tupleIJNS5_1CILi1EEES8_S8_EEENS6_IJNS7_ILi128EEENS7_ILi96EEENS7_ILi64EEEEEELi256ENS_6half_tEfNS_4arch4Sm90ELb1ELb0ELb1ELb1ELb0ELb1ELb0ELb1ELb0ELb1ELb0ELb0EEENS1_21CollectiveEpilogueFwdINS6_IJSA_NS7_ILi256EEESB_EEES9_SE_SG_Li256ELb1ELb1ELb0ELb0EEENS1_36VarlenDynamicPersistentTileSchedulerILi128ELi96ELi256ELi128ELb0ELb1ELb1ELb1ELb1ELb1EEEEEEEEEvNT_6ParamsE,"a",@progbits
	.sectionflags	@""
	.align	4
.nv.constant0._ZN7cutlass13device_kernelIN5flash11enable_sm90INS1_16FlashAttnFwdSm90INS1_25CollectiveMainloopFwdSm90ILi2EN4cute5tupleIJNS5_1CILi1EEES8_S8_EEENS6_IJNS7_ILi128EEENS7_ILi96EEENS7_ILi64EEEEEELi256ENS_6half_tEfNS_4arch4Sm90ELb1ELb0ELb1ELb1ELb0ELb1ELb0ELb1ELb0ELb1ELb0ELb0EEENS1_21CollectiveEpilogueFwdINS6_IJSA_NS7_ILi256EEESB_EEES9_SE_SG_Li256ELb1ELb1ELb0ELb0EEENS1_36VarlenDynamicPersistentTileSchedulerILi128ELi96ELi256ELi128ELb0ELb1ELb1ELb1ELb1ELb1EEEEEEEEEvNT_6ParamsE:
	.zero		3328


//--------------------- .nv.constant0._ZN7cutlass13device_kernelIN5flash11enable_sm90INS1_16FlashAttnFwdSm90INS1_25CollectiveMainloopFwdSm90ILi2EN4cute5tupleIJNS5_1CILi1EEES8_S8_EEENS6_IJNS7_ILi128EEENS7_ILi96EEENS7_ILi64EEEEEELi256ENS_6half_tEfNS_4arch4Sm90ELb1ELb0ELb1ELb1ELb0ELb0ELb1ELb1ELb0ELb1ELb0ELb0EEENS1_21CollectiveEpilogueFwdINS6_IJSA_NS7_ILi256EEESB_EEES9_SE_SG_Li256ELb1ELb1ELb0ELb0EEENS1_36VarlenDynamicPersistentTileSchedulerILi128ELi96ELi256ELi128ELb0ELb1ELb1ELb1ELb1ELb1EEEEEEEEEvNT_6ParamsE --------------------------
	.section	.nv.constant0._ZN7cutlass13device_kernelIN5flash11enable_sm90INS1_16FlashAttnFwdSm90INS1_25CollectiveMainloopFwdSm90ILi2EN4cute5tupleIJNS5_1CILi1EEES8_S8_EEENS6_IJNS7_ILi128EEENS7_ILi96EEENS7_ILi64EEEEEELi256ENS_6half_tEfNS_4arch4Sm90ELb1ELb0ELb1ELb1ELb0ELb0ELb1ELb1ELb0ELb1ELb0ELb0EEENS1_21CollectiveEpilogueFwdINS6_IJSA_NS7_ILi256EEESB_EEES9_SE_SG_Li256ELb1ELb1ELb0ELb0EEENS1_36VarlenDynamicPersistentTileSchedulerILi128ELi96ELi256ELi128ELb0ELb1ELb1ELb1ELb1ELb1EEEEEEEEEvNT_6ParamsE,"a",@progbits
	.sectionflags	@""
	.align	4
.nv.constant0._ZN7cutlass13device_kernelIN5flash11enable_sm90INS1_16FlashAttnFwdSm90INS1_25CollectiveMainloopFwdSm90ILi2EN4cute5tupleIJNS5_1CILi1EEES8_S8_EEENS6_IJNS7_ILi128EEENS7_ILi96EEENS7_ILi64EEEEEELi256ENS_6half_tEfNS_4arch4Sm90ELb1ELb0ELb1ELb1ELb0ELb0ELb1ELb1ELb0ELb1ELb0ELb0EEENS1_21CollectiveEpilogueFwdINS6_IJSA_NS7_ILi256EEESB_EEES9_SE_SG_Li256ELb1ELb1ELb0ELb0EEENS1_36VarlenDynamicPersistentTileSchedulerILi128ELi96ELi256ELi128ELb0ELb1ELb1ELb1ELb1ELb1EEEEEEEEEvNT_6ParamsE:
	.zero		3584


//--------------------- .nv.constant0._ZN7cutlass13device_kernelIN5flash11enable_sm90INS1_16FlashAttnFwdSm90INS1_25CollectiveMainloopFwdSm90ILi2EN4cute5tupleIJNS5_1CILi1EEES8_S8_EEENS6_IJNS7_ILi128EEENS7_ILi96EEENS7_ILi64EEEEEELi256ENS_6half_tEfNS_4arch4Sm90ELb1ELb0ELb1ELb1ELb0ELb1ELb1ELb1ELb0ELb1ELb0ELb0EEENS1_21CollectiveEpilogueFwdINS6_IJSA_NS7_ILi256EEESB_EEES9_SE_SG_Li256ELb1ELb1ELb0ELb0EEENS1_36VarlenDynamicPersistentTileSchedulerILi128ELi96ELi256ELi128ELb0ELb1ELb1ELb1ELb1ELb1EEEEEEEEEvNT_6ParamsE --------------------------
	.section	.nv.constant0._ZN7cutlass13device_kernelIN5flash11enable_sm90INS1_16FlashAttnFwdSm90INS1_25CollectiveMainloopFwdSm90ILi2EN4cute5tupleIJNS5_1CILi1EEES8_S8_EEENS6_IJNS7_ILi128EEENS7_ILi96EEENS7_ILi64EEEEEELi256ENS_6half_tEfNS_4arch4Sm90ELb1ELb0ELb1ELb1ELb0ELb1ELb1ELb1ELb0ELb1ELb0ELb0EEENS1_21CollectiveEpilogueFwdINS6_IJSA_NS7_ILi256EEESB_EEES9_SE_SG_Li256ELb1ELb1ELb0ELb0EEENS1_36VarlenDynamicPersistentTileSchedulerILi128ELi96ELi256ELi128ELb0ELb1ELb1ELb1ELb1ELb1EEEEEEEEEvNT_6ParamsE,"a",@progbits
	.sectionflags	@""
	.align	4
.nv.constant0._ZN7cutlass13device_kernelIN5flash11enable_sm90INS1_16FlashAttnFwdSm90INS1_25CollectiveMainloopFwdSm90ILi2EN4cute5tupleIJNS5_1CILi1EEES8_S8_EEENS6_IJNS7_ILi128EEENS7_ILi96EEENS7_ILi64EEEEEELi256ENS_6half_tEfNS_4arch4Sm90ELb1ELb0ELb1ELb1ELb0ELb1ELb1ELb1ELb0ELb1ELb0ELb0EEENS1_21CollectiveEpilogueFwdINS6_IJSA_NS7_ILi256EEESB_EEES9_SE_SG_Li256ELb1ELb1ELb0ELb0EEENS1_36VarlenDynamicPersistentTileSchedulerILi128ELi96ELi256ELi128ELb0ELb1ELb1ELb1ELb1ELb1EEEEEEEEEvNT_6ParamsE:
	.zero		3584


//--------------------- SYMBOLS --------------------------

	.type		.nv.reservedSmem.offset0,@object
	.size		.nv.reservedSmem.offset0,0x4
	.type		__assertfail,@function
